	.target	sm_90a

	.elftype	@"ET_EXEC"


//--------------------- .note.nv.tkinfo           --------------------------
	.section	.note.nv.tkinfo,"",@"SHT_NOTE"
	.sectionflags	@"SHF_NOTE_NV_TKINFO"
	.tkinfo
        /*0018*/ 	.word	0x00000002
        /*0030*/ 	.string	""
        /*0030*/ 	.string	"ptxas"
        /*0030*/ 	.string	"Cuda compilation tools, release 13.0, V13.0.88"
        /*0030*/ 	.string	"Build cuda_13.0.r13.0/compiler.36424714_0"
        /*0030*/ 	.string	"-arch sm_90a -m 64 "



//--------------------- .note.nv.cuinfo           --------------------------
	.section	.note.nv.cuinfo,"",@"SHT_NOTE"
	.sectionflags	@"SHF_NOTE_NV_CUINFO"
        /*0018*/ 	.short	0x0002
        /*001a*/ 	.short	0x005a
        /*001c*/ 	.short	0x0082
	.zero		2


//--------------------- .nv.info                  --------------------------
	.section	.nv.info,"",@"SHT_CUDA_INFO"
	.align	4


	//----- nvinfo : EIATTR_REGCOUNT
	.align		4
        /*0000*/ 	.byte	0x04, 0x2f
        /*0002*/ 	.short	(.L_20 - .L_19)
	.align		4
.L_19:
        /*0004*/ 	.word	index@(_ZN7cutlass13device_kernelIN5flash11enable_sm90INS1_16FlashAttnFwdSm90INS1_25CollectiveMainloopFwdSm90ILi2EN4cute5tupleIJNS5_1CILi1EEES8_S8_EEENS6_IJNS7_ILi64EEESA_SA_EEELi512ENS_10bfloat16_tEfNS_4arch4Sm90ELb1ELb0ELb1ELb1ELb0ELb1ELb1ELb0ELb0ELb1ELb1ELb0EEENS1_21CollectiveEpilogueFwdINS6_IJSA_NS7_ILi512EEESA_EEES9_SC_SE_Li256ELb1ELb1ELb1ELb0EEENS1_36VarlenDynamicPersistentTileSchedulerILi64ELi64ELi256ELi128ELb1ELb1ELb1ELb1ELb1ELb1EEEEEEEEEvNT_6ParamsE)
        /*0008*/ 	.word	0x000000a8


	//----- nvinfo : EIATTR_FRAME_SIZE
	.align		4
.L_20:
        /*000c*/ 	.byte	0x04, 0x11
        /*000e*/ 	.short	(.L_22 - .L_21)
	.align		4
.L_21:
        /*0010*/ 	.word	index@(_ZN7cutlass13device_kernelIN5flash11enable_sm90INS1_16FlashAttnFwdSm90INS1_25CollectiveMainloopFwdSm90ILi2EN4cute5tupleIJNS5_1CILi1EEES8_S8_EEENS6_IJNS7_ILi64EEESA_SA_EEELi512ENS_10bfloat16_tEfNS_4arch4Sm90ELb1ELb0ELb1ELb1ELb0ELb1ELb1ELb0ELb0ELb1ELb1ELb0EEENS1_21CollectiveEpilogueFwdINS6_IJSA_NS7_ILi512EEESA_EEES9_SC_SE_Li256ELb1ELb1ELb1ELb0EEENS1_36VarlenDynamicPersistentTileSchedulerILi64ELi64ELi256ELi128ELb1ELb1ELb1ELb1ELb1ELb1EEEEEEEEEvNT_6ParamsE)
        /*0014*/ 	.word	0x00000088


	//----- nvinfo : EIATTR_REGCOUNT
	.align		4
.L_22:
        /*0018*/ 	.byte	0x04, 0x2f
        /*001a*/ 	.short	(.L_24 - .L_23)
	.align		4
.L_23:
        /*001c*/ 	.word	index@(_ZN7cutlass13device_kernelIN5flash11enable_sm90INS1_16FlashAttnFwdSm90INS1_25CollectiveMainloopFwdSm90ILi2EN4cute5tupleIJNS5_1CILi1EEES8_S8_EEENS6_IJNS7_ILi64EEESA_SA_EEELi512ENS_10bfloat16_tEfNS_4arch4Sm90ELb1ELb0ELb1ELb1ELb0ELb0ELb1ELb0ELb0ELb1ELb1ELb0EEENS1_21CollectiveEpilogueFwdINS6_IJSA_NS7_ILi512EEESA_EEES9_SC_SE_Li256ELb1ELb1ELb1ELb0EEENS1_36VarlenDynamicPersistentTileSchedulerILi64ELi64ELi256ELi128ELb1ELb1ELb1ELb1ELb1ELb1EEEEEEEEEvNT_6ParamsE)
        /*0020*/ 	.word	0x000000a8


	//----- nvinfo : EIATTR_FRAME_SIZE
	.align		4
.L_24:
        /*0024*/ 	.byte	0x04, 0x11
        /*0026*/ 	.short	(.L_26 - .L_25)
	.align		4
.L_25:
        /*0028*/ 	.word	index@(_ZN7cutlass13device_kernelIN5flash11enable_sm90INS1_16FlashAttnFwdSm90INS1_25CollectiveMainloopFwdSm90ILi2EN4cute5tupleIJNS5_1CILi1EEES8_S8_EEENS6_IJNS7_ILi64EEESA_SA_EEELi512ENS_10bfloat16_tEfNS_4arch4Sm90ELb1ELb0ELb1ELb1ELb0ELb0ELb1ELb0ELb0ELb1ELb1ELb0EEENS1_21CollectiveEpilogueFwdINS6_IJSA_NS7_ILi512EEESA_EEES9_SC_SE_Li256ELb1ELb1ELb1ELb0EEENS1_36VarlenDynamicPersistentTileSchedulerILi64ELi64ELi256ELi128ELb1ELb1ELb1ELb1ELb1ELb1EEEEEEEEEvNT_6ParamsE)
        /*002c*/ 	.word	0x00000078


	//----- nvinfo : EIATTR_REGCOUNT
	.align		4
.L_26:
        /*0030*/ 	.byte	0x04, 0x2f
        /*0032*/ 	.short	(.L_28 - .L_27)
	.align		4
.L_27:
        /*0034*/ 	.word	index@(_ZN7cutlass13device_kernelIN5flash11enable_sm90INS1_16FlashAttnFwdSm90INS1_25CollectiveMainloopFwdSm90ILi2EN4cute5tupleIJNS5_1CILi1EEES8_S8_EEENS6_IJNS7_ILi64EEESA_SA_EEELi512ENS_10bfloat16_tEfNS_4arch4Sm90ELb1ELb0ELb1ELb1ELb0ELb1ELb0ELb0ELb0ELb1ELb1ELb0EEENS1_21CollectiveEpilogueFwdINS6_IJSA_NS7_ILi512EEESA_EEES9_SC_SE_Li256ELb1ELb1ELb1ELb0EEENS1_36VarlenDynamicPersistentTileSchedulerILi64ELi64ELi256ELi128ELb1ELb1ELb1ELb1ELb1ELb1EEEEEEEEEvNT_6ParamsE)
        /*0038*/ 	.word	0x000000a8


	//----- nvinfo : EIATTR_FRAME_SIZE
	.align		4
.L_28:
        /*003c*/ 	.byte	0x04, 0x11
        /*003e*/ 	.short	(.L_30 - .L_29)
	.align		4
.L_29:
        /*0040*/ 	.word	index@(_ZN7cutlass13device_kernelIN5flash11enable_sm90INS1_16FlashAttnFwdSm90INS1_25CollectiveMainloopFwdSm90ILi2EN4cute5tupleIJNS5_1CILi1EEES8_S8_EEENS6_IJNS7_ILi64EEESA_SA_EEELi512ENS_10bfloat16_tEfNS_4arch4Sm90ELb1ELb0ELb1ELb1ELb0ELb1ELb0ELb0ELb0ELb1ELb1ELb0EEENS1_21CollectiveEpilogueFwdINS6_IJSA_NS7_ILi512EEESA_EEES9_SC_SE_Li256ELb1ELb1ELb1ELb0EEENS1_36VarlenDynamicPersistentTileSchedulerILi64ELi64ELi256ELi128ELb1ELb1ELb1ELb1ELb1ELb1EEEEEEEEEvNT_6ParamsE)
        /*0044*/ 	.word	0x00000070


	//----- nvinfo : EIATTR_REGCOUNT
	.align		4
.L_30:
        /*0048*/ 	.byte	0x04, 0x2f
        /*004a*/ 	.short	(.L_32 - .L_31)
	.align		4
.L_31:
        /*004c*/ 	.word	index@(_ZN7cutlass13device_kernelIN5flash11enable_sm90INS1_16FlashAttnFwdSm90INS1_25CollectiveMainloopFwdSm90ILi2EN4cute5tupleIJNS5_1CILi1EEES8_S8_EEENS6_IJNS7_ILi64EEESA_SA_EEELi512ENS_10bfloat16_tEfNS_4arch4Sm90ELb1ELb0ELb1ELb1ELb0ELb0ELb0ELb0ELb0ELb1ELb1ELb0EEENS1_21CollectiveEpilogueFwdINS6_IJSA_NS7_ILi512EEESA_EEES9_SC_SE_Li256ELb1ELb1ELb1ELb0EEENS1_36VarlenDynamicPersistentTileSchedulerILi64ELi64ELi256ELi128ELb1ELb1ELb1ELb1ELb1ELb1EEEEEEEEEvNT_6ParamsE)
        /*0050*/ 	.word	0x000000a8


	//----- nvinfo : EIATTR_FRAME_SIZE
	.align		4
.L_32:
        /*0054*/ 	.byte	0x04, 0x11
        /*0056*/ 	.short	(.L_34 - .L_33)
	.align		4
.L_33:
        /*0058*/ 	.word	index@(_ZN7cutlass13device_kernelIN5flash11enable_sm90INS1_16FlashAttnFwdSm90INS1_25CollectiveMainloopFwdSm90ILi2EN4cute5tupleIJNS5_1CILi1EEES8_S8_EEENS6_IJNS7_ILi64EEESA_SA_EEELi512ENS_10bfloat16_tEfNS_4arch4Sm90ELb1ELb0ELb1ELb1ELb0ELb0ELb0ELb0ELb0ELb1ELb1ELb0EEENS1_21CollectiveEpilogueFwdINS6_IJSA_NS7_ILi512EEESA_EEES9_SC_SE_Li256ELb1ELb1ELb1ELb0EEENS1_36VarlenDynamicPersistentTileSchedulerILi64ELi64ELi256ELi128ELb1ELb1ELb1ELb1ELb1ELb1EEEEEEEEEvNT_6ParamsE)
        /*005c*/ 	.word	0x00000060


	//----- nvinfo : EIATTR_REGCOUNT
	.align		4
.L_34:
        /*0060*/ 	.byte	0x04, 0x2f
        /*0062*/ 	.short	(.L_36 - .L_35)
	.align		4
.L_35:
        /*0064*/ 	.word	index@(_ZN7cutlass13device_kernelIN5flash11enable_sm90INS1_16FlashAttnFwdSm90INS1_25CollectiveMainloopFwdSm90ILi2EN4cute5tupleIJNS5_1CILi1EEES8_S8_EEENS6_IJNS7_ILi64EEESA_SA_EEELi512ENS_10bfloat16_tEfNS_4arch4Sm90ELb1ELb0ELb1ELb0ELb0ELb0ELb1ELb0ELb0ELb1ELb1ELb0EEENS1_21CollectiveEpilogueFwdINS6_IJSA_NS7_ILi512EEESA_EEES9_SC_SE_Li256ELb0ELb1ELb1ELb0EEENS1_19SingleTileSchedulerILb0ELb1ELb1ELi64EEEEEEEEEvNT_6ParamsE)
        /*0068*/ 	.word	0x000000a8


	//----- nvinfo : EIATTR_FRAME_SIZE
	.align		4
.L_36:
        /*006c*/ 	.byte	0x04, 0x11
        /*006e*/ 	.short	(.L_38 - .L_37)
	.align		4
.L_37:
        /*0070*/ 	.word	index@(_ZN7cutlass13device_kernelIN5flash11enable_sm90INS1_16FlashAttnFwdSm90INS1_25CollectiveMainloopFwdSm90ILi2EN4cute5tupleIJNS5_1CILi1EEES8_S8_EEENS6_IJNS7_ILi64EEESA_SA_EEELi512ENS_10bfloat16_tEfNS_4arch4Sm90ELb1ELb0ELb1ELb0ELb0ELb0ELb1ELb0ELb0ELb1ELb1ELb0EEENS1_21CollectiveEpilogueFwdINS6_IJSA_NS7_ILi512EEESA_EEES9_SC_SE_Li256ELb0ELb1ELb1ELb0EEENS1_19SingleTileSchedulerILb0ELb1ELb1ELi64EEEEEEEEEvNT_6ParamsE)
        /*0074*/ 	.word	0x00000038


	//----- nvinfo : EIATTR_REGCOUNT
	.align		4
.L_38:
        /*0078*/ 	.byte	0x04, 0x2f
        /*007a*/ 	.short	(.L_40 - .L_39)
	.align		4
.L_39:
        /*007c*/ 	.word	index@(_ZN7cutlass13device_kernelIN5flash11enable_sm90INS1_16FlashAttnFwdSm90INS1_25CollectiveMainloopFwdSm90ILi2EN4cute5tupleIJNS5_1CILi1EEES8_S8_EEENS6_IJNS7_ILi64EEESA_SA_EEELi512ENS_10bfloat16_tEfNS_4arch4Sm90ELb1ELb0ELb1ELb0ELb0ELb0ELb0ELb0ELb0ELb1ELb1ELb0EEENS1_21CollectiveEpilogueFwdINS6_IJSA_NS7_ILi512EEESA_EEES9_SC_SE_Li256ELb0ELb1ELb1ELb0EEENS1_19SingleTileSchedulerILb0ELb1ELb1ELi64EEEEEEEEEvNT_6ParamsE)
        /*0080*/ 	.word	0x000000a8


	//----- nvinfo : EIATTR_FRAME_SIZE
	.align		4
.L_40:
        /*0084*/ 	.byte	0x04, 0x11
        /*0086*/ 	.short	(.L_42 - .L_41)
	.align		4
.L_41:
        /*0088*/ 	.word	index@(_ZN7cutlass13device_kernelIN5flash11enable_sm90INS1_16FlashAttnFwdSm90INS1_25CollectiveMainloopFwdSm90ILi2EN4cute5tupleIJNS5_1CILi1EEES8_S8_EEENS6_IJNS7_ILi64EEESA_SA_EEELi512ENS_10bfloat16_tEfNS_4arch4Sm90ELb1ELb0ELb1ELb0ELb0ELb0ELb0ELb0ELb0ELb1ELb1ELb0EEENS1_21CollectiveEpilogueFwdINS6_IJSA_NS7_ILi512EEESA_EEES9_SC_SE_Li256ELb0ELb1ELb1ELb0EEENS1_19SingleTileSchedulerILb0ELb1ELb1ELi64EEEEEEEEEvNT_6ParamsE)
        /*008c*/ 	.word	0x00000010


	//----- nvinfo : EIATTR_REGCOUNT
	.align		4
.L_42:
        /*0090*/ 	.byte	0x04, 0x2f
        /*0092*/ 	.short	(.L_44 - .L_43)
	.align		4
.L_43:
        /*0094*/ 	.word	index@(_ZN7cutlass13device_kernelIN5flash11enable_sm90INS1_16FlashAttnFwdSm90INS1_25CollectiveMainloopFwdSm90ILi2EN4cute5tupleIJNS5_1CILi1EEES8_S8_EEENS6_IJNS7_ILi64EEESA_SA_EEELi512ENS_10bfloat16_tEfNS_4arch4Sm90ELb0ELb1ELb1ELb1ELb0ELb1ELb1ELb0ELb0ELb1ELb1ELb0EEENS1_21CollectiveEpilogueFwdINS6_IJSA_NS7_ILi512EEESA_EEES9_SC_SE_Li256ELb1ELb1ELb1ELb0EEENS1_36VarlenDynamicPersistentTileSchedulerILi64ELi64ELi256ELi128ELb1ELb1ELb1ELb1ELb0ELb1EEEEEEEEEvNT_6ParamsE)
        /*0098*/ 	.word	0x000000a8


	//----- nvinfo : EIATTR_FRAME_SIZE
	.align		4
.L_44:
        /*009c*/ 	.byte	0x04, 0x11
        /*009e*/ 	.short	(.L_46 - .L_45)
	.align		4
.L_45:
        /*00a0*/ 	.word	index@($_ZN7cutlass13device_kernelIN5flash11enable_sm90INS1_16FlashAttnFwdSm90INS1_25CollectiveMainloopFwdSm90ILi2EN4cute5tupleIJNS5_1CILi1EEES8_S8_EEENS6_IJNS7_ILi64EEESA_SA_EEELi512ENS_10bfloat16_tEfNS_4arch4Sm90ELb0ELb1ELb1ELb1ELb0ELb1ELb1ELb0ELb0ELb1ELb1ELb0EEENS1_21CollectiveEpilogueFwdINS6_IJSA_NS7_ILi512EEESA_EEES9_SC_SE_Li256ELb1ELb1ELb1ELb0EEENS1_36VarlenDynamicPersistentTileSchedulerILi64ELi64ELi256ELi128ELb1ELb1ELb1ELb1ELb0ELb1EEEEEEEEEvNT_6ParamsE$_ZZN5flash25CollectiveMainloopFwdSm90ILi2EN4cute5tupleIJNS1_1CILi1EEES4_S4_EEENS2_IJNS3_ILi64EEES6_S6_EEELi512EN7cutlass10bfloat16_tEfNS8_4arch4Sm90ELb0ELb1ELb1ELb1ELb0ELb1ELb1ELb0ELb0ELb1ELb1ELb0EE3mmaINS_16FlashAttnFwdSm90ISC_NS_21CollectiveEpilogueFwdINS2_IJS6_NS3_ILi512EEES6_EEES5_S9_SB_Li256ELb1ELb1ELb1ELb0EEENS_36VarlenDynamicPersistentTileSchedulerILi64ELi64ELi256ELi128ELb1ELb1ELb1ELb1ELb0ELb1EEEE13SharedStorageENS1_6TensorINS1_11ArrayEngineIfLm128EEENS1_6LayoutINS2_IJNS2_IJNS3_ILi2EEESR_NS3_ILi32EEEEEES4_S4_EEENS2_IJNS2_IJS4_SR_NS3_ILi4EEEEEENS3_ILi0EEESX_EEEEEEENS_7SoftmaxILi2ELi0EEEEEbRKNSC_6ParamsENS8_25PipelineTmaAsyncNoClusterILi2ENS8_16PipelineTmaAsyncILi2EEEEES19_RNS8_13PipelineStateILj2EEERT0_RT1_iRiRKNS_16SeqlenInfoQKNewKILb1ELb1EEENS2_IJiiiiEEERT_ENKUliT_T0_T1_E_clIZSD_ISM_S10_S12_EbS15_S19_S19_S1C_S1E_S1G_iS1H_S1L_S1M_S1O_EUlRS1P_iE0_NS3_ILb1EEES1W_EEDaiS1P_S1Q_S1R_)
        /*00a4*/ 	.word	0x000004f0


	//----- nvinfo : EIATTR_FRAME_SIZE
	.align		4
.L_46:
        /*00a8*/ 	.byte	0x04, 0x11
        /*00aa*/ 	.short	(.L_48 - .L_47)
	.align		4
.L_47:
        /*00ac*/ 	.word	index@(_ZN7cutlass13device_kernelIN5flash11enable_sm90INS1_16FlashAttnFwdSm90INS1_25CollectiveMainloopFwdSm90ILi2EN4cute5tupleIJNS5_1CILi1EEES8_S8_EEENS6_IJNS7_ILi64EEESA_SA_EEELi512ENS_10bfloat16_tEfNS_4arch4Sm90ELb0ELb1ELb1ELb1ELb0ELb1ELb1ELb0ELb0ELb1ELb1ELb0EEENS1_21CollectiveEpilogueFwdINS6_IJSA_NS7_ILi512EEESA_EEES9_SC_SE_Li256ELb1ELb1ELb1ELb0EEENS1_36VarlenDynamicPersistentTileSchedulerILi64ELi64ELi256ELi128ELb1ELb1ELb1ELb1ELb0ELb1EEEEEEEEEvNT_6ParamsE)
        /*00b0*/ 	.word	0x000004f0


	//----- nvinfo : EIATTR_REGCOUNT
	.align		4
.L_48:
        /*00b4*/ 	.byte	0x04, 0x2f
        /*00b6*/ 	.short	(.L_50 - .L_49)
	.align		4
.L_49:
        /*00b8*/ 	.word	index@(_ZN7cutlass13device_kernelIN5flash11enable_sm90INS1_16FlashAttnFwdSm90INS1_25CollectiveMainloopFwdSm90ILi2EN4cute5tupleIJNS5_1CILi1EEES8_S8_EEENS6_IJNS7_ILi64EEESA_SA_EEELi512ENS_10bfloat16_tEfNS_4arch4Sm90ELb0ELb1ELb1ELb1ELb0ELb0ELb1ELb0ELb0ELb1ELb1ELb0EEENS1_21CollectiveEpilogueFwdINS6_IJSA_NS7_ILi512EEESA_EEES9_SC_SE_Li256ELb1ELb1ELb1ELb0EEENS1_36VarlenDynamicPersistentTileSchedulerILi64ELi64ELi256ELi128ELb1ELb1ELb1ELb1ELb0ELb1EEEEEEEEEvNT_6ParamsE)
        /*00bc*/ 	.word	0x000000a8


	//----- nvinfo : EIATTR_FRAME_SIZE
	.align		4
.L_50:
        /*00c0*/ 	.byte	0x04, 0x11
        /*00c2*/ 	.short	(.L_52 - .L_51)
	.align		4
.L_51:
        /*00c4*/ 	.word	index@($_ZN7cutlass13device_kernelIN5flash11enable_sm90INS1_16FlashAttnFwdSm90INS1_25CollectiveMainloopFwdSm90ILi2EN4cute5tupleIJNS5_1CILi1EEES8_S8_EEENS6_IJNS7_ILi64EEESA_SA_EEELi512ENS_10bfloat16_tEfNS_4arch4Sm90ELb0ELb1ELb1ELb1ELb0ELb0ELb1ELb0ELb0ELb1ELb1ELb0EEENS1_21CollectiveEpilogueFwdINS6_IJSA_NS7_ILi512EEESA_EEES9_SC_SE_Li256ELb1ELb1ELb1ELb0EEENS1_36VarlenDynamicPersistentTileSchedulerILi64ELi64ELi256ELi128ELb1ELb1ELb1ELb1ELb0ELb1EEEEEEEEEvNT_6ParamsE$_ZZN5flash25CollectiveMainloopFwdSm90ILi2EN4cute5tupleIJNS1_1CILi1EEES4_S4_EEENS2_IJNS3_ILi64EEES6_S6_EEELi512EN7cutlass10bfloat16_tEfNS8_4arch4Sm90ELb0ELb1ELb1ELb1ELb0ELb0ELb1ELb0ELb0ELb1ELb1ELb0EE3mmaINS_16FlashAttnFwdSm90ISC_NS_21CollectiveEpilogueFwdINS2_IJS6_NS3_ILi512EEES6_EEES5_S9_SB_Li256ELb1ELb1ELb1ELb0EEENS_36VarlenDynamicPersistentTileSchedulerILi64ELi64ELi256ELi128ELb1ELb1ELb1ELb1ELb0ELb1EEEE13SharedStorageENS1_6TensorINS1_11ArrayEngineIfLm128EEENS1_6LayoutINS2_IJNS2_IJNS3_ILi2EEESR_NS3_ILi32EEEEEES4_S4_EEENS2_IJNS2_IJS4_SR_NS3_ILi4EEEEEENS3_ILi0EEESX_EEEEEEENS_7SoftmaxILi2ELi0EEEEEbRKNSC_6ParamsENS8_25PipelineTmaAsyncNoClusterILi2ENS8_16PipelineTmaAsyncILi2EEEEES19_RNS8_13PipelineStateILj2EEERT0_RT1_iRiRKNS_16SeqlenInfoQKNewKILb1ELb0EEENS2_IJiiiiEEERT_ENKUliT_T0_T1_E_clIZSD_ISM_S10_S12_EbS15_S19_S19_S1C_S1E_S1G_iS1H_S1L_S1M_S1O_EUlRS1P_iE1_NS3_ILb0EEENS3_ILb1EEEEEDaiS1P_S1Q_S1R_)
        /*00c8*/ 	.word	0x000004c0


	//----- nvinfo : EIATTR_FRAME_SIZE
	.align		4
.L_52:
        /*00cc*/ 	.byte	0x04, 0x11
        /*00ce*/ 	.short	(.L_54 - .L_53)
	.align		4
.L_53:
        /*00d0*/ 	.word	index@(_ZN7cutlass13device_kernelIN5flash11enable_sm90INS1_16FlashAttnFwdSm90INS1_25CollectiveMainloopFwdSm90ILi2EN4cute5tupleIJNS5_1CILi1EEES8_S8_EEENS6_IJNS7_ILi64EEESA_SA_EEELi512ENS_10bfloat16_tEfNS_4arch4Sm90ELb0ELb1ELb1ELb1ELb0ELb0ELb1ELb0ELb0ELb1ELb1ELb0EEENS1_21CollectiveEpilogueFwdINS6_IJSA_NS7_ILi512EEESA_EEES9_SC_SE_Li256ELb1ELb1ELb1ELb0EEENS1_36VarlenDynamicPersistentTileSchedulerILi64ELi64ELi256ELi128ELb1ELb1ELb1ELb1ELb0ELb1EEEEEEEEEvNT_6ParamsE)
        /*00d4*/ 	.word	0x000004c0


	//----- nvinfo : EIATTR_REGCOUNT
	.align		4
.L_54:
        /*00d8*/ 	.byte	0x04, 0x2f
        /*00da*/ 	.short	(.L_56 - .L_55)
	.align		4
.L_55:
        /*00dc*/ 	.word	index@(_ZN7cutlass13device_kernelIN5flash11enable_sm90INS1_16FlashAttnFwdSm90INS1_25CollectiveMainloopFwdSm90ILi2EN4cute5tupleIJNS5_1CILi1EEES8_S8_EEENS6_IJNS7_ILi64EEESA_SA_EEELi512ENS_10bfloat16_tEfNS_4arch4Sm90ELb0ELb1ELb1ELb1ELb0ELb1ELb0ELb0ELb0ELb1ELb1ELb0EEENS1_21CollectiveEpilogueFwdINS6_IJSA_NS7_ILi512EEESA_EEES9_SC_SE_Li256ELb1ELb1ELb1ELb0EEENS1_36VarlenDynamicPersistentTileSchedulerILi64ELi64ELi256ELi128ELb1ELb1ELb1ELb1ELb0ELb1EEEEEEEEEvNT_6ParamsE)
        /*00e0*/ 	.word	0x000000a8


	//----- nvinfo : EIATTR_FRAME_SIZE
	.align		4
.L_56:
        /*00e4*/ 	.byte	0x04, 0x11
        /*00e6*/ 	.short	(.L_58 - .L_57)
	.align		4
.L_57:
        /*00e8*/ 	.word	index@(_ZN7cutlass13device_kernelIN5flash11enable_sm90INS1_16FlashAttnFwdSm90INS1_25CollectiveMainloopFwdSm90ILi2EN4cute5tupleIJNS5_1CILi1EEES8_S8_EEENS6_IJNS7_ILi64EEESA_SA_EEELi512ENS_10bfloat16_tEfNS_4arch4Sm90ELb0ELb1ELb1ELb1ELb0ELb1ELb0ELb0ELb0ELb1ELb1ELb0EEENS1_21CollectiveEpilogueFwdINS6_IJSA_NS7_ILi512EEESA_EEES9_SC_SE_Li256ELb1ELb1ELb1ELb0EEENS1_36VarlenDynamicPersistentTileSchedulerILi64ELi64ELi256ELi128ELb1ELb1ELb1ELb1ELb0ELb1EEEEEEEEEvNT_6ParamsE)
        /*00ec*/ 	.word	0x00000070


	//----- nvinfo : EIATTR_REGCOUNT
	.align		4
.L_58:
        /*00f0*/ 	.byte	0x04, 0x2f
        /*00f2*/ 	.short	(.L_60 - .L_59)
	.align		4
.L_59:
        /*00f4*/ 	.word	index@(_ZN7cutlass13device_kernelIN5flash11enable_sm90INS1_16FlashAttnFwdSm90INS1_25CollectiveMainloopFwdSm90ILi2EN4cute5tupleIJNS5_1CILi1EEES8_S8_EEENS6_IJNS7_ILi64EEESA_SA_EEELi512ENS_10bfloat16_tEfNS_4arch4Sm90ELb0ELb1ELb1ELb1ELb0ELb0ELb0ELb0ELb0ELb1ELb1ELb0EEENS1_21CollectiveEpilogueFwdINS6_IJSA_NS7_ILi512EEESA_EEES9_SC_SE_Li256ELb1ELb1ELb1ELb0EEENS1_36VarlenDynamicPersistentTileSchedulerILi64ELi64ELi256ELi128ELb1ELb1ELb1ELb1ELb0ELb1EEEEEEEEEvNT_6ParamsE)
        /*00f8*/ 	.word	0x000000a8


	//----- nvinfo : EIATTR_FRAME_SIZE
	.align		4
.L_60:
        /*00fc*/ 	.byte	0x04, 0x11
        /*00fe*/ 	.short	(.L_62 - .L_61)
	.align		4
.L_61:
        /*0100*/ 	.word	index@(_ZN7cutlass13device_kernelIN5flash11enable_sm90INS1_16FlashAttnFwdSm90INS1_25CollectiveMainloopFwdSm90ILi2EN4cute5tupleIJNS5_1CILi1EEES8_S8_EEENS6_IJNS7_ILi64EEESA_SA_EEELi512ENS_10bfloat16_tEfNS_4arch4Sm90ELb0ELb1ELb1ELb1ELb0ELb0ELb0ELb0ELb0ELb1ELb1ELb0EEENS1_21CollectiveEpilogueFwdINS6_IJSA_NS7_ILi512EEESA_EEES9_SC_SE_Li256ELb1ELb1ELb1ELb0EEENS1_36VarlenDynamicPersistentTileSchedulerILi64ELi64ELi256ELi128ELb1ELb1ELb1ELb1ELb0ELb1EEEEEEEEEvNT_6ParamsE)
        /*0104*/ 	.word	0x00000060


	//----- nvinfo : EIATTR_REGCOUNT
	.align		4
.L_62:
        /*0108*/ 	.byte	0x04, 0x2f
        /*010a*/ 	.short	(.L_64 - .L_63)
	.align		4
.L_63:
        /*010c*/ 	.word	index@(_ZN7cutlass13device_kernelIN5flash11enable_sm90INS1_16FlashAttnFwdSm90INS1_25CollectiveMainloopFwdSm90ILi2EN4cute5tupleIJNS5_1CILi1EEES8_S8_EEENS6_IJNS7_ILi64EEESA_SA_EEELi512ENS_10bfloat16_tEfNS_4arch4Sm90ELb0ELb1ELb1ELb0ELb0ELb0ELb1ELb0ELb0ELb1ELb1ELb0EEENS1_21CollectiveEpilogueFwdINS6_IJSA_NS7_ILi512EEESA_EEES9_SC_SE_Li256ELb0ELb1ELb1ELb0EEENS1_19SingleTileSchedulerILb0ELb1ELb1ELi64EEEEEEEEEvNT_6ParamsE)
        /*0110*/ 	.word	0x000000a8


	//----- nvinfo : EIATTR_FRAME_SIZE
	.align		4
.L_64:
        /*0114*/ 	.byte	0x04, 0x11
        /*0116*/ 	.short	(.L_66 - .L_65)
	.align		4
.L_65:
        /*0118*/ 	.word	index@($_ZN7cutlass13device_kernelIN5flash11enable_sm90INS1_16FlashAttnFwdSm90INS1_25CollectiveMainloopFwdSm90ILi2EN4cute5tupleIJNS5_1CILi1EEES8_S8_EEENS6_IJNS7_ILi64EEESA_SA_EEELi512ENS_10bfloat16_tEfNS_4arch4Sm90ELb0ELb1ELb1ELb0ELb0ELb0ELb1ELb0ELb0ELb1ELb1ELb0EEENS1_21CollectiveEpilogueFwdINS6_IJSA_NS7_ILi512EEESA_EEES9_SC_SE_Li256ELb0ELb1ELb1ELb0EEENS1_19SingleTileSchedulerILb0ELb1ELb1ELi64EEEEEEEEEvNT_6ParamsE$_ZZN5flash25CollectiveMainloopFwdSm90ILi2EN4cute5tupleIJNS1_1CILi1EEES4_S4_EEENS2_IJNS3_ILi64EEES6_S6_EEELi512EN7cutlass10bfloat16_tEfNS8_4arch4Sm90ELb0ELb1ELb1ELb0ELb0ELb0ELb1ELb0ELb0ELb1ELb1ELb0EE3mmaINS_16FlashAttnFwdSm90ISC_NS_21CollectiveEpilogueFwdINS2_IJS6_NS3_ILi512EEES6_EEES5_S9_SB_Li256ELb0ELb1ELb1ELb0EEENS_19SingleTileSchedulerILb0ELb1ELb1ELi64EEEE13SharedStorageENS1_6TensorINS1_11ArrayEngineIfLm128EEENS1_6LayoutINS2_IJNS2_IJNS3_ILi2EEESR_NS3_ILi32EEEEEES4_S4_EEENS2_IJNS2_IJS4_SR_NS3_ILi4EEEEEENS3_ILi0EEESX_EEEEEEENS_7SoftmaxILi2ELi0EEEEEbRKNSC_6ParamsENS8_25PipelineTmaAsyncNoClusterILi2ENS8_16PipelineTmaAsyncILi2EEEEES19_RNS8_13PipelineStateILj2EEERT0_RT1_iRiRKNS_16SeqlenInfoQKNewKILb0ELb0EEENS2_IJiiiiEEERT_ENKUliT_T0_T1_E_clIZSD_ISM_S10_S12_EbS15_S19_S19_S1C_S1E_S1G_iS1H_S1L_S1M_S1O_EUlRS1P_iE0_NS3_ILb1EEES1W_EEDaiS1P_S1Q_S1R_)
        /*011c*/ 	.word	0x00000480


	//----- nvinfo : EIATTR_FRAME_SIZE
	.align		4
.L_66:
        /*0120*/ 	.byte	0x04, 0x11
        /*0122*/ 	.short	(.L_68 - .L_67)
	.align		4
.L_67:
        /*0124*/ 	.word	index@(_ZN7cutlass13device_kernelIN5flash11enable_sm90INS1_16FlashAttnFwdSm90INS1_25CollectiveMainloopFwdSm90ILi2EN4cute5tupleIJNS5_1CILi1EEES8_S8_EEENS6_IJNS7_ILi64EEESA_SA_EEELi512ENS_10bfloat16_tEfNS_4arch4Sm90ELb0ELb1ELb1ELb0ELb0ELb0ELb1ELb0ELb0ELb1ELb1ELb0EEENS1_21CollectiveEpilogueFwdINS6_IJSA_NS7_ILi512EEESA_EEES9_SC_SE_Li256ELb0ELb1ELb1ELb0EEENS1_19SingleTileSchedulerILb0ELb1ELb1ELi64EEEEEEEEEvNT_6ParamsE)
        /*0128*/ 	.word	0x00000480


	//----- nvinfo : EIATTR_REGCOUNT
	.align		4
.L_68:
        /*012c*/ 	.byte	0x04, 0x2f
        /*012e*/ 	.short	(.L_70 - .L_69)
	.align		4
.L_69:
        /*0130*/ 	.word	index@(_ZN7cutlass13device_kernelIN5flash11enable_sm90INS1_16FlashAttnFwdSm90INS1_25CollectiveMainloopFwdSm90ILi2EN4cute5tupleIJNS5_1CILi1EEES8_S8_EEENS6_IJNS7_ILi64EEESA_SA_EEELi512ENS_10bfloat16_tEfNS_4arch4Sm90ELb0ELb1ELb1ELb0ELb0ELb0ELb0ELb0ELb0ELb1ELb1ELb0EEENS1_21CollectiveEpilogueFwdINS6_IJSA_NS7_ILi512EEESA_EEES9_SC_SE_Li256ELb0ELb1ELb1ELb0EEENS1_19SingleTileSchedulerILb0ELb1ELb1ELi64EEEEEEEEEvNT_6ParamsE)
        /*0134*/ 	.word	0x000000a8


	//----- nvinfo : EIATTR_FRAME_SIZE
	.align		4
.L_70:
        /*0138*/ 	.byte	0x04, 0x11
        /*013a*/ 	.short	(.L_72 - .L_71)
	.align		4
.L_71:
        /*013c*/ 	.word	index@(_ZN7cutlass13device_kernelIN5flash11enable_sm90INS1_16FlashAttnFwdSm90INS1_25CollectiveMainloopFwdSm90ILi2EN4cute5tupleIJNS5_1CILi1EEES8_S8_EEENS6_IJNS7_ILi64EEESA_SA_EEELi512ENS_10bfloat16_tEfNS_4arch4Sm90ELb0ELb1ELb1ELb0ELb0ELb0ELb0ELb0ELb0ELb1ELb1ELb0EEENS1_21CollectiveEpilogueFwdINS6_IJSA_NS7_ILi512EEESA_EEES9_SC_SE_Li256ELb0ELb1ELb1ELb0EEENS1_19SingleTileSchedulerILb0ELb1ELb1ELi64EEEEEEEEEvNT_6ParamsE)
        /*0140*/ 	.word	0x00000010


	//----- nvinfo : EIATTR_REGCOUNT
	.align		4
.L_72:
        /*0144*/ 	.byte	0x04, 0x2f
        /*0146*/ 	.short	(.L_74 - .L_73)
	.align		4
.L_73:
        /*0148*/ 	.word	index@(_ZN7cutlass13device_kernelIN5flash11enable_sm90INS1_16FlashAttnFwdSm90INS1_25CollectiveMainloopFwdSm90ILi2EN4cute5tupleIJNS5_1CILi1EEES8_S8_EEENS6_IJNS7_ILi64EEESA_SA_EEELi512ENS_10bfloat16_tEfNS_4arch4Sm90ELb0ELb0ELb1ELb1ELb0ELb1ELb1ELb0ELb0ELb1ELb1ELb0EEENS1_21CollectiveEpilogueFwdINS6_IJSA_NS7_ILi512EEESA_EEES9_SC_SE_Li256ELb1ELb1ELb1ELb0EEENS1_36VarlenDynamicPersistentTileSchedulerILi64ELi64ELi256ELi128ELb1ELb1ELb1ELb0ELb1ELb1EEEEEEEEEvNT_6ParamsE)
        /*014c*/ 	.word	0x000000a8


	//----- nvinfo : EIATTR_FRAME_SIZE
	.align		4
.L_74:
        /*0150*/ 	.byte	0x04, 0x11
        /*0152*/ 	.short	(.L_76 - .L_75)
	.align		4
.L_75:
        /*0154*/ 	.word	index@(_ZN7cutlass13device_kernelIN5flash11enable_sm90INS1_16FlashAttnFwdSm90INS1_25CollectiveMainloopFwdSm90ILi2EN4cute5tupleIJNS5_1CILi1EEES8_S8_EEENS6_IJNS7_ILi64EEESA_SA_EEELi512ENS_10bfloat16_tEfNS_4arch4Sm90ELb0ELb0ELb1ELb1ELb0ELb1ELb1ELb0ELb0ELb1ELb1ELb0EEENS1_21CollectiveEpilogueFwdINS6_IJSA_NS7_ILi512EEESA_EEES9_SC_SE_Li256ELb1ELb1ELb1ELb0EEENS1_36VarlenDynamicPersistentTileSchedulerILi64ELi64ELi256ELi128ELb1ELb1ELb1ELb0ELb1ELb1EEEEEEEEEvNT_6ParamsE)
        /*0158*/ 	.word	0x00000098


	//----- nvinfo : EIATTR_REGCOUNT
	.align		4
.L_76:
        /*015c*/ 	.byte	0x04, 0x2f
        /*015e*/ 	.short	(.L_78 - .L_77)
	.align		4
.L_77:
        /*0160*/ 	.word	index@(_ZN7cutlass13device_kernelIN5flash11enable_sm90INS1_16FlashAttnFwdSm90INS1_25CollectiveMainloopFwdSm90ILi2EN4cute5tupleIJNS5_1CILi1EEES8_S8_EEENS6_IJNS7_ILi64EEESA_SA_EEELi512ENS_10bfloat16_tEfNS_4arch4Sm90ELb0ELb0ELb1ELb1ELb0ELb0ELb1ELb0ELb0ELb1ELb1ELb0EEENS1_21CollectiveEpilogueFwdINS6_IJSA_NS7_ILi512EEESA_EEES9_SC_SE_Li256ELb1ELb1ELb1ELb0EEENS1_36VarlenDynamicPersistentTileSchedulerILi64ELi64ELi256ELi128ELb1ELb1ELb1ELb0ELb1ELb1EEEEEEEEEvNT_6ParamsE)
        /*0164*/ 	.word	0x000000a8


	//----- nvinfo : EIATTR_FRAME_SIZE
	.align		4
.L_78:
        /*0168*/ 	.byte	0x04, 0x11
        /*016a*/ 	.short	(.L_80 - .L_79)
	.align		4
.L_79:
        /*016c*/ 	.word	index@(_ZN7cutlass13device_kernelIN5flash11enable_sm90INS1_16FlashAttnFwdSm90INS1_25CollectiveMainloopFwdSm90ILi2EN4cute5tupleIJNS5_1CILi1EEES8_S8_EEENS6_IJNS7_ILi64EEESA_SA_EEELi512ENS_10bfloat16_tEfNS_4arch4Sm90ELb0ELb0ELb1ELb1ELb0ELb0ELb1ELb0ELb0ELb1ELb1ELb0EEENS1_21CollectiveEpilogueFwdINS6_IJSA_NS7_ILi512EEESA_EEES9_SC_SE_Li256ELb1ELb1ELb1ELb0EEENS1_36VarlenDynamicPersistentTileSchedulerILi64ELi64ELi256ELi128ELb1ELb1ELb1ELb0ELb1ELb1EEEEEEEEEvNT_6ParamsE)
        /*0170*/ 	.word	0x00000078


	//----- nvinfo : EIATTR_REGCOUNT
	.align		4
.L_80:
        /*0174*/ 	.byte	0x04, 0x2f
        /*0176*/ 	.short	(.L_82 - .L_81)
	.align		4
.L_81:
        /*0178*/ 	.word	index@(_ZN7cutlass13device_kernelIN5flash11enable_sm90INS1_16FlashAttnFwdSm90INS1_25CollectiveMainloopFwdSm90ILi2EN4cute5tupleIJNS5_1CILi1EEES8_S8_EEENS6_IJNS7_ILi64EEESA_SA_EEELi512ENS_10bfloat16_tEfNS_4arch4Sm90ELb0ELb0ELb1ELb1ELb0ELb1ELb0ELb0ELb0ELb1ELb1ELb0EEENS1_21CollectiveEpilogueFwdINS6_IJSA_NS7_ILi512EEESA_EEES9_SC_SE_Li256ELb1ELb1ELb1ELb0EEENS1_36VarlenDynamicPersistentTileSchedulerILi64ELi64ELi256ELi128ELb1ELb1ELb1ELb0ELb1ELb1EEEEEEEEEvNT_6ParamsE)
        /*017c*/ 	.word	0x000000a8


	//----- nvinfo : EIATTR_FRAME_SIZE
	.align		4
.L_82:
        /*0180*/ 	.byte	0x04, 0x11
        /*0182*/ 	.short	(.L_84 - .L_83)
	.align		4
.L_83:
        /*0184*/ 	.word	index@(_ZN7cutlass13device_kernelIN5flash11enable_sm90INS1_16FlashAttnFwdSm90INS1_25CollectiveMainloopFwdSm90ILi2EN4cute5tupleIJNS5_1CILi1EEES8_S8_EEENS6_IJNS7_ILi64EEESA_SA_EEELi512ENS_10bfloat16_tEfNS_4arch4Sm90ELb0ELb0ELb1ELb1ELb0ELb1ELb0ELb0ELb0ELb1ELb1ELb0EEENS1_21CollectiveEpilogueFwdINS6_IJSA_NS7_ILi512EEESA_EEES9_SC_SE_Li256ELb1ELb1ELb1ELb0EEENS1_36VarlenDynamicPersistentTileSchedulerILi64ELi64ELi256ELi128ELb1ELb1ELb1ELb0ELb1ELb1EEEEEEEEEvNT_6ParamsE)
        /*0188*/ 	.word	0x00000080


	//----- nvinfo : EIATTR_REGCOUNT
	.align		4
.L_84:
        /*018c*/ 	.byte	0x04, 0x2f
        /*018e*/ 	.short	(.L_86 - .L_85)
	.align		4
.L_85:
        /*0190*/ 	.word	index@(_ZN7cutlass13device_kernelIN5flash11enable_sm90INS1_16FlashAttnFwdSm90INS1_25CollectiveMainloopFwdSm90ILi2EN4cute5tupleIJNS5_1CILi1EEES8_S8_EEENS6_IJNS7_ILi64EEESA_SA_EEELi512ENS_10bfloat16_tEfNS_4arch4Sm90ELb0ELb0ELb1ELb1ELb0ELb0ELb0ELb0ELb0ELb1ELb1ELb0EEENS1_21CollectiveEpilogueFwdINS6_IJSA_NS7_ILi512EEESA_EEES9_SC_SE_Li256ELb1ELb1ELb1ELb0EEENS1_36VarlenDynamicPersistentTileSchedulerILi64ELi64ELi256ELi128ELb1ELb1ELb1ELb0ELb1ELb1EEEEEEEEEvNT_6ParamsE)
        /*0194*/ 	.word	0x000000a8


	//----- nvinfo : EIATTR_FRAME_SIZE
	.align		4
.L_86:
        /*0198*/ 	.byte	0x04, 0x11
        /*019a*/ 	.short	(.L_88 - .L_87)
	.align		4
.L_87:
        /*019c*/ 	.word	index@(_ZN7cutlass13device_kernelIN5flash11enable_sm90INS1_16FlashAttnFwdSm90INS1_25CollectiveMainloopFwdSm90ILi2EN4cute5tupleIJNS5_1CILi1EEES8_S8_EEENS6_IJNS7_ILi64EEESA_SA_EEELi512ENS_10bfloat16_tEfNS_4arch4Sm90ELb0ELb0ELb1ELb1ELb0ELb0ELb0ELb0ELb0ELb1ELb1ELb0EEENS1_21CollectiveEpilogueFwdINS6_IJSA_NS7_ILi512EEESA_EEES9_SC_SE_Li256ELb1ELb1ELb1ELb0EEENS1_36VarlenDynamicPersistentTileSchedulerILi64ELi64ELi256ELi128ELb1ELb1ELb1ELb0ELb1ELb1EEEEEEEEEvNT_6ParamsE)
        /*01a0*/ 	.word	0x00000060


	//----- nvinfo : EIATTR_REGCOUNT
	.align		4
.L_88:
        /*01a4*/ 	.byte	0x04, 0x2f
        /*01a6*/ 	.short	(.L_90 - .L_89)
	.align		4
.L_89:
        /*01a8*/ 	.word	index@(_ZN7cutlass13device_kernelIN5flash11enable_sm90INS1_16FlashAttnFwdSm90INS1_25CollectiveMainloopFwdSm90ILi2EN4cute5tupleIJNS5_1CILi1EEES8_S8_EEENS6_IJNS7_ILi64EEESA_SA_EEELi512ENS_10bfloat16_tEfNS_4arch4Sm90ELb0ELb0ELb1ELb0ELb0ELb0ELb1ELb0ELb0ELb1ELb1ELb0EEENS1_21CollectiveEpilogueFwdINS6_IJSA_NS7_ILi512EEESA_EEES9_SC_SE_Li256ELb0ELb1ELb1ELb0EEENS1_19SingleTileSchedulerILb0ELb1ELb1ELi64EEEEEEEEEvNT_6ParamsE)
        /*01ac*/ 	.word	0x000000a8


	//----- nvinfo : EIATTR_FRAME_SIZE
	.align		4
.L_90:
        /*01b0*/ 	.byte	0x04, 0x11
        /*01b2*/ 	.short	(.L_92 - .L_91)
	.align		4
.L_91:
        /*01b4*/ 	.word	index@(_ZN7cutlass13device_kernelIN5flash11enable_sm90INS1_16FlashAttnFwdSm90INS1_25CollectiveMainloopFwdSm90ILi2EN4cute5tupleIJNS5_1CILi1EEES8_S8_EEENS6_IJNS7_ILi64EEESA_SA_EEELi512ENS_10bfloat16_tEfNS_4arch4Sm90ELb0ELb0ELb1ELb0ELb0ELb0ELb1ELb0ELb0ELb1ELb1ELb0EEENS1_21CollectiveEpilogueFwdINS6_IJSA_NS7_ILi512EEESA_EEES9_SC_SE_Li256ELb0ELb1ELb1ELb0EEENS1_19SingleTileSchedulerILb0ELb1ELb1ELi64EEEEEEEEEvNT_6ParamsE)
        /*01b8*/ 	.word	0x00000030


	//----- nvinfo : EIATTR_REGCOUNT
	.align		4
.L_92:
        /*01bc*/ 	.byte	0x04, 0x2f
        /*01be*/ 	.short	(.L_94 - .L_93)
	.align		4
.L_93:
        /*01c0*/ 	.word	index@(_ZN7cutlass13device_kernelIN5flash11enable_sm90INS1_16FlashAttnFwdSm90INS1_25CollectiveMainloopFwdSm90ILi2EN4cute5tupleIJNS5_1CILi1EEES8_S8_EEENS6_IJNS7_ILi64EEESA_SA_EEELi512ENS_10bfloat16_tEfNS_4arch4Sm90ELb0ELb0ELb1ELb0ELb0ELb0ELb0ELb0ELb0ELb1ELb1ELb0EEENS1_21CollectiveEpilogueFwdINS6_IJSA_NS7_ILi512EEESA_EEES9_SC_SE_Li256ELb0ELb1ELb1ELb0EEENS1_19SingleTileSchedulerILb0ELb1ELb1ELi64EEEEEEEEEvNT_6ParamsE)
        /*01c4*/ 	.word	0x000000a8


	//----- nvinfo : EIATTR_FRAME_SIZE
	.align		4
.L_94:
        /*01c8*/ 	.byte	0x04, 0x11
        /*01ca*/ 	.short	(.L_96 - .L_95)
	.align		4
.L_95:
        /*01cc*/ 	.word	index@(_ZN7cutlass13device_kernelIN5flash11enable_sm90INS1_16FlashAttnFwdSm90INS1_25CollectiveMainloopFwdSm90ILi2EN4cute5tupleIJNS5_1CILi1EEES8_S8_EEENS6_IJNS7_ILi64EEESA_SA_EEELi512ENS_10bfloat16_tEfNS_4arch4Sm90ELb0ELb0ELb1ELb0ELb0ELb0ELb0ELb0ELb0ELb1ELb1ELb0EEENS1_21CollectiveEpilogueFwdINS6_IJSA_NS7_ILi512EEESA_EEES9_SC_SE_Li256ELb0ELb1ELb1ELb0EEENS1_19SingleTileSchedulerILb0ELb1ELb1ELi64EEEEEEEEEvNT_6ParamsE)
        /*01d0*/ 	.word	0x00000018


	//----- nvinfo : EIATTR_MIN_STACK_SIZE
	.align		4
.L_96:
        /*01d4*/ 	.byte	0x04, 0x12
        /*01d6*/ 	.short	(.L_98 - .L_97)
	.align		4
.L_97:
        /*01d8*/ 	.word	index@(_ZN7cutlass13device_kernelIN5flash11enable_sm90INS1_16FlashAttnFwdSm90INS1_25CollectiveMainloopFwdSm90ILi2EN4cute5tupleIJNS5_1CILi1EEES8_S8_EEENS6_IJNS7_ILi64EEESA_SA_EEELi512ENS_10bfloat16_tEfNS_4arch4Sm90ELb0ELb0ELb1ELb0ELb0ELb0ELb0ELb0ELb0ELb1ELb1ELb0EEENS1_21CollectiveEpilogueFwdINS6_IJSA_NS7_ILi512EEESA_EEES9_SC_SE_Li256ELb0ELb1ELb1ELb0EEENS1_19SingleTileSchedulerILb0ELb1ELb1ELi64EEEEEEEEEvNT_6ParamsE)
        /*01dc*/ 	.word	0x00000018


	//----- nvinfo : EIATTR_MIN_STACK_SIZE
	.align		4
.L_98:
        /*01e0*/ 	.byte	0x04, 0x12
        /*01e2*/ 	.short	(.L_100 - .L_99)
	.align		4
.L_99:
        /*01e4*/ 	.word	index@(_ZN7cutlass13device_kernelIN5flash11enable_sm90INS1_16FlashAttnFwdSm90INS1_25CollectiveMainloopFwdSm90ILi2EN4cute5tupleIJNS5_1CILi1EEES8_S8_EEENS6_IJNS7_ILi64EEESA_SA_EEELi512ENS_10bfloat16_tEfNS_4arch4Sm90ELb0ELb0ELb1ELb0ELb0ELb0ELb1ELb0ELb0ELb1ELb1ELb0EEENS1_21CollectiveEpilogueFwdINS6_IJSA_NS7_ILi512EEESA_EEES9_SC_SE_Li256ELb0ELb1ELb1ELb0EEENS1_19SingleTileSchedulerILb0ELb1ELb1ELi64EEEEEEEEEvNT_6ParamsE)
        /*01e8*/ 	.word	0x00000030


	//----- nvinfo : EIATTR_MIN_STACK_SIZE
	.align		4
.L_100:
        /*01ec*/ 	.byte	0x04, 0x12
        /*01ee*/ 	.short	(.L_102 - .L_101)
	.align		4
.L_101:
        /*01f0*/ 	.word	index@(_ZN7cutlass13device_kernelIN5flash11enable_sm90INS1_16FlashAttnFwdSm90INS1_25CollectiveMainloopFwdSm90ILi2EN4cute5tupleIJNS5_1CILi1EEES8_S8_EEENS6_IJNS7_ILi64EEESA_SA_EEELi512ENS_10bfloat16_tEfNS_4arch4Sm90ELb0ELb0ELb1ELb1ELb0ELb0ELb0ELb0ELb0ELb1ELb1ELb0EEENS1_21CollectiveEpilogueFwdINS6_IJSA_NS7_ILi512EEESA_EEES9_SC_SE_Li256ELb1ELb1ELb1ELb0EEENS1_36VarlenDynamicPersistentTileSchedulerILi64ELi64ELi256ELi128ELb1ELb1ELb1ELb0ELb1ELb1EEEEEEEEEvNT_6ParamsE)
        /*01f4*/ 	.word	0x00000060


	//----- nvinfo : EIATTR_MIN_STACK_SIZE
	.align		4
.L_102:
        /*01f8*/ 	.byte	0x04, 0x12
        /*01fa*/ 	.short	(.L_104 - .L_103)
	.align		4
.L_103:
        /*01fc*/ 	.word	index@(_ZN7cutlass13device_kernelIN5flash11enable_sm90INS1_16FlashAttnFwdSm90INS1_25CollectiveMainloopFwdSm90ILi2EN4cute5tupleIJNS5_1CILi1EEES8_S8_EEENS6_IJNS7_ILi64EEESA_SA_EEELi512ENS_10bfloat16_tEfNS_4arch4Sm90ELb0ELb0ELb1ELb1ELb0ELb1ELb0ELb0ELb0ELb1ELb1ELb0EEENS1_21CollectiveEpilogueFwdINS6_IJSA_NS7_ILi512EEESA_EEES9_SC_SE_Li256ELb1ELb1ELb1ELb0EEENS1_36VarlenDynamicPersistentTileSchedulerILi64ELi64ELi256ELi128ELb1ELb1ELb1ELb0ELb1ELb1EEEEEEEEEvNT_6ParamsE)
        /*0200*/ 	.word	0x00000080


	//----- nvinfo : EIATTR_MIN_STACK_SIZE
	.align		4
.L_104:
        /*0204*/ 	.byte	0x04, 0x12
        /*0206*/ 	.short	(.L_106 - .L_105)
	.align		4
.L_105:
        /*0208*/ 	.word	index@(_ZN7cutlass13device_kernelIN5flash11enable_sm90INS1_16FlashAttnFwdSm90INS1_25CollectiveMainloopFwdSm90ILi2EN4cute5tupleIJNS5_1CILi1EEES8_S8_EEENS6_IJNS7_ILi64EEESA_SA_EEELi512ENS_10bfloat16_tEfNS_4arch4Sm90ELb0ELb0ELb1ELb1ELb0ELb0ELb1ELb0ELb0ELb1ELb1ELb0EEENS1_21CollectiveEpilogueFwdINS6_IJSA_NS7_ILi512EEESA_EEES9_SC_SE_Li256ELb1ELb1ELb1ELb0EEENS1_36VarlenDynamicPersistentTileSchedulerILi64ELi64ELi256ELi128ELb1ELb1ELb1ELb0ELb1ELb1EEEEEEEEEvNT_6ParamsE)
        /*020c*/ 	.word	0x00000078


	//----- nvinfo : EIATTR_MIN_STACK_SIZE
	.align		4
.L_106:
        /*0210*/ 	.byte	0x04, 0x12
        /*0212*/ 	.short	(.L_108 - .L_107)
	.align		4
.L_107:
        /*0214*/ 	.word	index@(_ZN7cutlass13device_kernelIN5flash11enable_sm90INS1_16FlashAttnFwdSm90INS1_25CollectiveMainloopFwdSm90ILi2EN4cute5tupleIJNS5_1CILi1EEES8_S8_EEENS6_IJNS7_ILi64EEESA_SA_EEELi512ENS_10bfloat16_tEfNS_4arch4Sm90ELb0ELb0ELb1ELb1ELb0ELb1ELb1ELb0ELb0ELb1ELb1ELb0EEENS1_21CollectiveEpilogueFwdINS6_IJSA_NS7_ILi512EEESA_EEES9_SC_SE_Li256ELb1ELb1ELb1ELb0EEENS1_36VarlenDynamicPersistentTileSchedulerILi64ELi64ELi256ELi128ELb1ELb1ELb1ELb0ELb1ELb1EEEEEEEEEvNT_6ParamsE)
        /*0218*/ 	.word	0x00000098


	//----- nvinfo : EIATTR_MIN_STACK_SIZE
	.align		4
.L_108:
        /*021c*/ 	.byte	0x04, 0x12
        /*021e*/ 	.short	(.L_110 - .L_109)
	.align		4
.L_109:
        /*0220*/ 	.word	index@(_ZN7cutlass13device_kernelIN5flash11enable_sm90INS1_16FlashAttnFwdSm90INS1_25CollectiveMainloopFwdSm90ILi2EN4cute5tupleIJNS5_1CILi1EEES8_S8_EEENS6_IJNS7_ILi64EEESA_SA_EEELi512ENS_10bfloat16_tEfNS_4arch4Sm90ELb0ELb1ELb1ELb0ELb0ELb0ELb0ELb0ELb0ELb1ELb1ELb0EEENS1_21CollectiveEpilogueFwdINS6_IJSA_NS7_ILi512EEESA_EEES9_SC_SE_Li256ELb0ELb1ELb1ELb0EEENS1_19SingleTileSchedulerILb0ELb1ELb1ELi64EEEEEEEEEvNT_6ParamsE)
        /*0224*/ 	.word	0x00000010


	//----- nvinfo : EIATTR_MIN_STACK_SIZE
	.align		4
.L_110:
        /*0228*/ 	.byte	0x04, 0x12
        /*022a*/ 	.short	(.L_112 - .L_111)
	.align		4
.L_111:
        /*022c*/ 	.word	index@(_ZN7cutlass13device_kernelIN5flash11enable_sm90INS1_16FlashAttnFwdSm90INS1_25CollectiveMainloopFwdSm90ILi2EN4cute5tupleIJNS5_1CILi1EEES8_S8_EEENS6_IJNS7_ILi64EEESA_SA_EEELi512ENS_10bfloat16_tEfNS_4arch4Sm90ELb0ELb1ELb1ELb0ELb0ELb0ELb1ELb0ELb0ELb1ELb1ELb0EEENS1_21CollectiveEpilogueFwdINS6_IJSA_NS7_ILi512EEESA_EEES9_SC_SE_Li256ELb0ELb1ELb1ELb0EEENS1_19SingleTileSchedulerILb0ELb1ELb1ELi64EEEEEEEEEvNT_6ParamsE)
        /*0230*/ 	.word	0x00000480


	//----- nvinfo : EIATTR_MIN_STACK_SIZE
	.align		4
.L_112:
        /*0234*/ 	.byte	0x04, 0x12
        /*0236*/ 	.short	(.L_114 - .L_113)
	.align		4
.L_113:
        /*0238*/ 	.word	index@(_ZN7cutlass13device_kernelIN5flash11enable_sm90INS1_16FlashAttnFwdSm90INS1_25CollectiveMainloopFwdSm90ILi2EN4cute5tupleIJNS5_1CILi1EEES8_S8_EEENS6_IJNS7_ILi64EEESA_SA_EEELi512ENS_10bfloat16_tEfNS_4arch4Sm90ELb0ELb1ELb1ELb1ELb0ELb0ELb0ELb0ELb0ELb1ELb1ELb0EEENS1_21CollectiveEpilogueFwdINS6_IJSA_NS7_ILi512EEESA_EEES9_SC_SE_Li256ELb1ELb1ELb1ELb0EEENS1_36VarlenDynamicPersistentTileSchedulerILi64ELi64ELi256ELi128ELb1ELb1ELb1ELb1ELb0ELb1EEEEEEEEEvNT_6ParamsE)
        /*023c*/ 	.word	0x00000060


	//----- nvinfo : EIATTR_MIN_STACK_SIZE
	.align		4
.L_114:
        /*0240*/ 	.byte	0x04, 0x12
        /*0242*/ 	.short	(.L_116 - .L_115)
	.align		4
.L_115:
        /*0244*/ 	.word	index@(_ZN7cutlass13device_kernelIN5flash11enable_sm90INS1_16FlashAttnFwdSm90INS1_25CollectiveMainloopFwdSm90ILi2EN4cute5tupleIJNS5_1CILi1EEES8_S8_EEENS6_IJNS7_ILi64EEESA_SA_EEELi512ENS_10bfloat16_tEfNS_4arch4Sm90ELb0ELb1ELb1ELb1ELb0ELb1ELb0ELb0ELb0ELb1ELb1ELb0EEENS1_21CollectiveEpilogueFwdINS6_IJSA_NS7_ILi512EEESA_EEES9_SC_SE_Li256ELb1ELb1ELb1ELb0EEENS1_36VarlenDynamicPersistentTileSchedulerILi64ELi64ELi256ELi128ELb1ELb1ELb1ELb1ELb0ELb1EEEEEEEEEvNT_6ParamsE)
        /*0248*/ 	.word	0x00000070


	//----- nvinfo : EIATTR_MIN_STACK_SIZE
	.align		4
.L_116:
        /*024c*/ 	.byte	0x04, 0x12
        /*024e*/ 	.short	(.L_118 - .L_117)
	.align		4
.L_117:
        /*0250*/ 	.word	index@(_ZN7cutlass13device_kernelIN5flash11enable_sm90INS1_16FlashAttnFwdSm90INS1_25CollectiveMainloopFwdSm90ILi2EN4cute5tupleIJNS5_1CILi1EEES8_S8_EEENS6_IJNS7_ILi64EEESA_SA_EEELi512ENS_10bfloat16_tEfNS_4arch4Sm90ELb0ELb1ELb1ELb1ELb0ELb0ELb1ELb0ELb0ELb1ELb1ELb0EEENS1_21CollectiveEpilogueFwdINS6_IJSA_NS7_ILi512EEESA_EEES9_SC_SE_Li256ELb1ELb1ELb1ELb0EEENS1_36VarlenDynamicPersistentTileSchedulerILi64ELi64ELi256ELi128ELb1ELb1ELb1ELb1ELb0ELb1EEEEEEEEEvNT_6ParamsE)
        /*0254*/ 	.word	0x000004c0


	//----- nvinfo : EIATTR_MIN_STACK_SIZE
	.align		4
.L_118:
        /*0258*/ 	.byte	0x04, 0x12
        /*025a*/ 	.short	(.L_120 - .L_119)
	.align		4
.L_119:
        /*025c*/ 	.word	index@(_ZN7cutlass13device_kernelIN5flash11enable_sm90INS1_16FlashAttnFwdSm90INS1_25CollectiveMainloopFwdSm90ILi2EN4cute5tupleIJNS5_1CILi1EEES8_S8_EEENS6_IJNS7_ILi64EEESA_SA_EEELi512ENS_10bfloat16_tEfNS_4arch4Sm90ELb0ELb1ELb1ELb1ELb0ELb1ELb1ELb0ELb0ELb1ELb1ELb0EEENS1_21CollectiveEpilogueFwdINS6_IJSA_NS7_ILi512EEESA_EEES9_SC_SE_Li256ELb1ELb1ELb1ELb0EEENS1_36VarlenDynamicPersistentTileSchedulerILi64ELi64ELi256ELi128ELb1ELb1ELb1ELb1ELb0ELb1EEEEEEEEEvNT_6ParamsE)
        /*0260*/ 	.word	0x000004f0


	//----- nvinfo : EIATTR_MIN_STACK_SIZE
	.align		4
.L_120:
        /*0264*/ 	.byte	0x04, 0x12
        /*0266*/ 	.short	(.L_122 - .L_121)
	.align		4
.L_121:
        /*0268*/ 	.word	index@(_ZN7cutlass13device_kernelIN5flash11enable_sm90INS1_16FlashAttnFwdSm90INS1_25CollectiveMainloopFwdSm90ILi2EN4cute5tupleIJNS5_1CILi1EEES8_S8_EEENS6_IJNS7_ILi64EEESA_SA_EEELi512ENS_10bfloat16_tEfNS_4arch4Sm90ELb1ELb0ELb1ELb0ELb0ELb0ELb0ELb0ELb0ELb1ELb1ELb0EEENS1_21CollectiveEpilogueFwdINS6_IJSA_NS7_ILi512EEESA_EEES9_SC_SE_Li256ELb0ELb1ELb1ELb0EEENS1_19SingleTileSchedulerILb0ELb1ELb1ELi64EEEEEEEEEvNT_6ParamsE)
        /*026c*/ 	.word	0x00000010


	//----- nvinfo : EIATTR_MIN_STACK_SIZE
	.align		4
.L_122:
        /*0270*/ 	.byte	0x04, 0x12
        /*0272*/ 	.short	(.L_124 - .L_123)
	.align		4
.L_123:
        /*0274*/ 	.word	index@(_ZN7cutlass13device_kernelIN5flash11enable_sm90INS1_16FlashAttnFwdSm90INS1_25CollectiveMainloopFwdSm90ILi2EN4cute5tupleIJNS5_1CILi1EEES8_S8_EEENS6_IJNS7_ILi64EEESA_SA_EEELi512ENS_10bfloat16_tEfNS_4arch4Sm90ELb1ELb0ELb1ELb0ELb0ELb0ELb1ELb0ELb0ELb1ELb1ELb0EEENS1_21CollectiveEpilogueFwdINS6_IJSA_NS7_ILi512EEESA_EEES9_SC_SE_Li256ELb0ELb1ELb1ELb0EEENS1_19SingleTileSchedulerILb0ELb1ELb1ELi64EEEEEEEEEvNT_6ParamsE)
        /*0278*/ 	.word	0x00000038


	//----- nvinfo : EIATTR_MIN_STACK_SIZE
	.align		4
.L_124:
        /*027c*/ 	.byte	0x04, 0x12
        /*027e*/ 	.short	(.L_126 - .L_125)
	.align		4
.L_125:
        /*0280*/ 	.word	index@(_ZN7cutlass13device_kernelIN5flash11enable_sm90INS1_16FlashAttnFwdSm90INS1_25CollectiveMainloopFwdSm90ILi2EN4cute5tupleIJNS5_1CILi1EEES8_S8_EEENS6_IJNS7_ILi64EEESA_SA_EEELi512ENS_10bfloat16_tEfNS_4arch4Sm90ELb1ELb0ELb1ELb1ELb0ELb0ELb0ELb0ELb0ELb1ELb1ELb0EEENS1_21CollectiveEpilogueFwdINS6_IJSA_NS7_ILi512EEESA_EEES9_SC_SE_Li256ELb1ELb1ELb1ELb0EEENS1_36VarlenDynamicPersistentTileSchedulerILi64ELi64ELi256ELi128ELb1ELb1ELb1ELb1ELb1ELb1EEEEEEEEEvNT_6ParamsE)
        /*0284*/ 	.word	0x00000060


	//----- nvinfo : EIATTR_MIN_STACK_SIZE
	.align		4
.L_126:
        /*0288*/ 	.byte	0x04, 0x12
        /*028a*/ 	.short	(.L_128 - .L_127)
	.align		4
.L_127:
        /*028c*/ 	.word	index@(_ZN7cutlass13device_kernelIN5flash11enable_sm90INS1_16FlashAttnFwdSm90INS1_25CollectiveMainloopFwdSm90ILi2EN4cute5tupleIJNS5_1CILi1EEES8_S8_EEENS6_IJNS7_ILi64EEESA_SA_EEELi512ENS_10bfloat16_tEfNS_4arch4Sm90ELb1ELb0ELb1ELb1ELb0ELb1ELb0ELb0ELb0ELb1ELb1ELb0EEENS1_21CollectiveEpilogueFwdINS6_IJSA_NS7_ILi512EEESA_EEES9_SC_SE_Li256ELb1ELb1ELb1ELb0EEENS1_36VarlenDynamicPersistentTileSchedulerILi64ELi64ELi256ELi128ELb1ELb1ELb1ELb1ELb1ELb1EEEEEEEEEvNT_6ParamsE)
        /*0290*/ 	.word	0x00000070


	//----- nvinfo : EIATTR_MIN_STACK_SIZE
	.align		4
.L_128:
        /*0294*/ 	.byte	0x04, 0x12
        /*0296*/ 	.short	(.L_130 - .L_129)
	.align		4
.L_129:
        /*0298*/ 	.word	index@(_ZN7cutlass13device_kernelIN5flash11enable_sm90INS1_16FlashAttnFwdSm90INS1_25CollectiveMainloopFwdSm90ILi2EN4cute5tupleIJNS5_1CILi1EEES8_S8_EEENS6_IJNS7_ILi64EEESA_SA_EEELi512ENS_10bfloat16_tEfNS_4arch4Sm90ELb1ELb0ELb1ELb1ELb0ELb0ELb1ELb0ELb0ELb1ELb1ELb0EEENS1_21CollectiveEpilogueFwdINS6_IJSA_NS7_ILi512EEESA_EEES9_SC_SE_Li256ELb1ELb1ELb1ELb0EEENS1_36VarlenDynamicPersistentTileSchedulerILi64ELi64ELi256ELi128ELb1ELb1ELb1ELb1ELb1ELb1EEEEEEEEEvNT_6ParamsE)
        /*029c*/ 	.word	0x00000078


	//----- nvinfo : EIATTR_MIN_STACK_SIZE
	.align		4
.L_130:
        /*02a0*/ 	.byte	0x04, 0x12
        /*02a2*/ 	.short	(.L_132 - .L_131)
	.align		4
.L_131:
        /*02a4*/ 	.word	index@(_ZN7cutlass13device_kernelIN5flash11enable_sm90INS1_16FlashAttnFwdSm90INS1_25CollectiveMainloopFwdSm90ILi2EN4cute5tupleIJNS5_1CILi1EEES8_S8_EEENS6_IJNS7_ILi64EEESA_SA_EEELi512ENS_10bfloat16_tEfNS_4arch4Sm90ELb1ELb0ELb1ELb1ELb0ELb1ELb1ELb0ELb0ELb1ELb1ELb0EEENS1_21CollectiveEpilogueFwdINS6_IJSA_NS7_ILi512EEESA_EEES9_SC_SE_Li256ELb1ELb1ELb1ELb0EEENS1_36VarlenDynamicPersistentTileSchedulerILi64ELi64ELi256ELi128ELb1ELb1ELb1ELb1ELb1ELb1EEEEEEEEEvNT_6ParamsE)
        /*02a8*/ 	.word	0x00000088
.L_132:


//--------------------- .nv.compat                --------------------------
	.section	.nv.compat,"",@"SHT_CUDA_COMPAT_INFO"
	.align	4
        /*0000*/ 	.byte	0x02, 0x09, 0x01, 0x00, 0x02, 0x02, 0x04, 0x00, 0x02, 0x05, 0x05, 0x00, 0x03, 0x07, 0x01, 0x01
        /*0010*/ 	.byte	0x02, 0x03, 0x01, 0x00, 0x02, 0x06, 0x01, 0x00, 0x04, 0x0b, 0x08, 0x00, 0x00, 0x00, 0x00, 0x00
        /*0020*/ 	.byte	0x00, 0x00, 0x00, 0x00


//--------------------- .nv.info._ZN7cutlass13device_kernelIN5flash11enable_sm90INS1_16FlashAttnFwdSm90INS1_25CollectiveMainloopFwdSm90ILi2EN4cute5tupleIJNS5_1CILi1EEES8_S8_EEENS6_IJNS7_ILi64EEESA_SA_EEELi512ENS_10bfloat16_tEfNS_4arch4Sm90ELb0ELb0ELb1ELb0ELb0ELb0ELb0ELb0ELb0ELb1ELb1ELb0EEENS1_21CollectiveEpilogueFwdINS6_IJSA_NS7_ILi512EEESA_EEES9_SC_SE_Li256ELb0ELb1ELb1ELb0EEENS1_19SingleTileSchedulerILb0ELb1ELb1ELi64EEEEEEEEEvNT_6ParamsE --------------------------
	.section	.nv.info._ZN7cutlass13device_kernelIN5flash11enable_sm90INS1_16FlashAttnFwdSm90INS1_25CollectiveMainloopFwdSm90ILi2EN4cute5tupleIJNS5_1CILi1EEES8_S8_EEENS6_IJNS7_ILi64EEESA_SA_EEELi512ENS_10bfloat16_tEfNS_4arch4Sm90ELb0ELb0ELb1ELb0ELb0ELb0ELb0ELb0ELb0ELb1ELb1ELb0EEENS1_21CollectiveEpilogueFwdINS6_IJSA_NS7_ILi512EEESA_EEES9_SC_SE_Li256ELb0ELb1ELb1ELb0EEENS1_19SingleTileSchedulerILb0ELb1ELb1ELi64EEEEEEEEEvNT_6ParamsE,"",@"SHT_CUDA_INFO"
	.sectionflags	@""
	.align	4


	//----- nvinfo : EIATTR_CUDA_API_VERSION
	.align		4
        /*0000*/ 	.byte	0x04, 0x37
        /*0002*/ 	.short	(.L_134 - .L_133)
.L_133:
        /*0004*/ 	.word	0x00000082


	//----- nvinfo : EIATTR_KPARAM_INFO
	.align		4
.L_134:
        /*0008*/ 	.byte	0x04, 0x17
        /*000a*/ 	.short	(.L_136 - .L_135)
.L_135:
        /*000c*/ 	.word	0x00000000
        /*0010*/ 	.short	0x0000
        /*0012*/ 	.short	0x0070
        /*0014*/ 	.byte	0x00, 0xf0, 0x01, 0x28


	//----- nvinfo : EIATTR_SPARSE_MMA_MASK
	.align		4
.L_136:
        /*0018*/ 	.byte	0x03, 0x50
        /*001a*/ 	.short	0x0000


	//----- nvinfo : EIATTR_MAXREG_COUNT
	.align		4
        /*001c*/ 	.byte	0x03, 0x1b
        /*001e*/ 	.short	0x00a8


	//----- nvinfo : EIATTR_NUM_BARRIERS
	.align		4
        /*0020*/ 	.byte	0x02, 0x4c
        /*0022*/ 	.byte	0x10
	.zero		1


	//----- nvinfo : EIATTR_EXTERNS
	.align		4
        /*0024*/ 	.byte	0x04, 0x0f
        /*0026*/ 	.short	(.L_138 - .L_137)


	//   ....[0]....
	.align		4
.L_137:
        /*0028*/ 	.word	index@(__assertfail)


	//----- nvinfo : EIATTR_ANNOTATIONS
	.align		4
.L_138:
        /*002c*/ 	.byte	0x04, 0x55
        /*002e*/ 	.short	(.L_140 - .L_139)


	//   ....[0]....
.L_139:
        /*0030*/ 	.word	0x00000001
        /*0034*/ 	.byte	0x00, 0x09, 0x00, 0x00, 0x01, 0x00, 0x00, 0x00, 0xf0, 0x11, 0x00, 0x00, 0x01, 0x00, 0x00, 0x00
        /* <DEDUP_REMOVED lines=8> */
        /*00c4*/ 	.byte	0x00, 0xd4, 0x00, 0x00, 0x01, 0x00, 0x00, 0x00, 0x90, 0xe0, 0x00, 0x00


	//----- nvinfo : EIATTR_MERCURY_ISA_VERSION
	.align		4
.L_140:
        /*00d0*/ 	.byte	0x03, 0x5f
        /*00d2*/ 	.short	0x0101


	//----- nvinfo : EIATTR_INT_WARP_WIDE_INSTR_OFFSETS
	.align		4
        /*00d4*/ 	.byte	0x04, 0x31
        /*00d6*/ 	.short	(.L_142 - .L_141)


	//   ....[0]....
.L_141:
        /*00d8*/ 	.word	0x00000120


	//   ....[1]....
        /*00dc*/ 	.word	0x00000160


	//   ....[2]....
        /*00e0*/ 	.word	0x00000230


	//----- nvinfo : EIATTR_COOP_GROUP_MASK_REGIDS
	.align		4
.L_142:
        /*00e4*/ 	.byte	0x04, 0x29
        /*00e6*/ 	.short	(.L_144 - .L_143)


	//   ....[0]....
.L_143:
        /*00e8*/ 	.word	0xffffffff


	//   ....[1]....
        /*00ec*/ 	.word	0xffffffff


	//   ....[2]....
        /*00f0*/ 	.word	0xffffffff


	//   ....[3]....
        /*00f4*/ 	.word	0xffffffff


	//   ....[4]....
        /*00f8*/ 	.word	0xffffffff


	//   ....[5]....
        /*00fc*/ 	.word	0xffffffff


	//   ....[6]....
        /*0100*/ 	.word	0xffffffff


	//   ....[7]....
        /*0104*/ 	.word	0xffffffff


	//   ....[8]....
        /*0108*/ 	.word	0xffffffff


	//   ....[9]....
        /*010c*/ 	.word	0xffffffff


	//   ....[10]....
        /*0110*/ 	.word	0xffffffff


	//   ....[11]....
        /*0114*/ 	.word	0xffffffff


	//   ....[12]....
        /*0118*/ 	.word	0xffffffff


	//   ....[13]....
        /*011c*/ 	.word	0xffffffff


	//   ....[14]....
        /*0120*/ 	.word	0xffffffff


	//   ....[15]....
        /*0124*/ 	.word	0xffffffff


	//   ....[16]....
        /*0128*/ 	.word	0xffffffff


	//   ....[17]....
        /*012c*/ 	.word	0xffffffff


	//   ....[18]....
        /*0130*/ 	.word	0xffffffff


	//   ....[19]....
        /*0134*/ 	.word	0xffffffff


	//   ....[20]....
        /*0138*/ 	.word	0xffffffff


	//   ....[21]....
        /*013c*/ 	.word	0xffffffff


	//   ....[22]....
        /*0140*/ 	.word	0xffffffff


	//   ....[23]....
        /*0144*/ 	.word	0xffffffff


	//   ....[24]....
        /*0148*/ 	.word	0xffffffff


	//   ....[25]....
        /*014c*/ 	.word	0xffffffff


	//   ....[26]....
        /*0150*/ 	.word	0xffffffff


	//   ....[27]....
        /*0154*/ 	.word	0xffffffff


	//   ....[28]....
        /*0158*/ 	.word	0xffffffff


	//   ....[29]....
        /*015c*/ 	.word	0xffffffff


	//   ....[30]....
        /*0160*/ 	.word	0xffffffff


	//   ....[31]....
        /*0164*/ 	.word	0xffffffff


	//   ....[32]....
        /*0168*/ 	.word	0xffffffff


	//   ....[33]....
        /*016c*/ 	.word	0xffffffff


	//   ....[34]....
        /*0170*/ 	.word	0xffffffff


	//   ....[35]....
        /*0174*/ 	.word	0xffffffff


	//   ....[36]....
        /*0178*/ 	.word	0xffffffff


	//   ....[37]....
        /*017c*/ 	.word	0xffffffff


	//   ....[38]....
        /*0180*/ 	.word	0xffffffff


	//   ....[39]....
        /*0184*/ 	.word	0xffffffff


	//   ....[40]....
        /*0188*/ 	.word	0xffffffff


	//   ....[41]....
        /*018c*/ 	.word	0xffffffff


	//   ....[42]....
        /*0190*/ 	.word	0xffffffff


	//   ....[43]....
        /*0194*/ 	.word	0x0500000f


	//   ....[44]....
        /*0198*/ 	.word	0x0500000f


	//   ....[45]....
        /*019c*/ 	.word	0x0500000f


	//   ....[46]....
        /*01a0*/ 	.word	0x0500000f


	//   ....[47]....
        /*01a4*/ 	.word	0x0500000f


	//   ....[48]....
        /*01a8*/ 	.word	0x0500000f


	//   ....[49]....
        /*01ac*/ 	.word	0x0500000f


	//   ....[50]....
        /*01b0*/ 	.word	0x0500000f


	//   ....[51]....
        /*01b4*/ 	.word	0x0500000f


	//   ....[52]....
        /*01b8*/ 	.word	0x0500000f


	//----- nvinfo : EIATTR_COOP_GROUP_INSTR_OFFSETS
	.align		4
.L_144:
        /*01bc*/ 	.byte	0x04, 0x28
        /*01be*/ 	.short	(.L_146 - .L_145)


	//   ....[0]....
.L_145:
        /*01c0*/ 	.word	0x00000060


	//   ....[1]....
        /*01c4*/ 	.word	0x00000130


	//   ....[2]....
        /*01c8*/ 	.word	0x00000220


	//   ....[3]....
        /*01cc*/ 	.word	0x00000360


	//   ....[4]....
        /*01d0*/ 	.word	0x000004c0


	//   ....[5]....
        /*01d4*/ 	.word	0x000005e0


	//   ....[6]....
        /*01d8*/ 	.word	0x00000740


	//   ....[7]....
        /*01dc*/ 	.word	0x00001260


	//   ....[8]....
        /*01e0*/ 	.word	0x000031a0


	//   ....[9]....
        /*01e4*/ 	.word	0x00004030


	//   ....[10]....
        /*01e8*/ 	.word	0x00004110


	//   ....[11]....
        /*01ec*/ 	.word	0x00004290


	//   ....[12]....
        /*01f0*/ 	.word	0x00004330


	//   ....[13]....
        /*01f4*/ 	.word	0x00004e50


	//   ....[14]....
        /*01f8*/ 	.word	0x00005550


	//   ....[15]....
        /*01fc*/ 	.word	0x00005610


	//   ....[16]....
        /*0200*/ 	.word	0x000058c0


	//   ....[17]....
        /*0204*/ 	.word	0x00005a80


	//   ....[18]....
        /*0208*/ 	.word	0x00006ad0


	//   ....[19]....
        /*020c*/ 	.word	0x00006b40


	//   ....[20]....
        /*0210*/ 	.word	0x00006b90


	//   ....[21]....
        /*0214*/ 	.word	0x00006bb0


	//   ....[22]....
        /*0218*/ 	.word	0x00006bd0


	//   ....[23]....
        /*021c*/ 	.word	0x000076a0


	//   ....[24]....
        /*0220*/ 	.word	0x00007b00


	//   ....[25]....
        /*0224*/ 	.word	0x00007b30


	//   ....[26]....
        /*0228*/ 	.word	0x00007b60


	//   ....[27]....
        /*022c*/ 	.word	0x00007b90


	//   ....[28]....
        /*0230*/ 	.word	0x00008010


	//   ....[29]....
        /*0234*/ 	.word	0x00008030


	//   ....[30]....
        /*0238*/ 	.word	0x00008c80


	//   ....[31]....
        /*023c*/ 	.word	0x00008ca0


	//   ....[32]....
        /*0240*/ 	.word	0x00009cd0


	//   ....[33]....
        /*0244*/ 	.word	0x0000a6a0


	//   ....[34]....
        /*0248*/ 	.word	0x0000af40


	//   ....[35]....
        /*024c*/ 	.word	0x0000af70


	//   ....[36]....
        /*0250*/ 	.word	0x0000afa0


	//   ....[37]....
        /*0254*/ 	.word	0x0000b050


	//   ....[38]....
        /*0258*/ 	.word	0x0000b080


	//   ....[39]....
        /*025c*/ 	.word	0x0000b0f0


	//   ....[40]....
        /*0260*/ 	.word	0x0000b120


	//   ....[41]....
        /*0264*/ 	.word	0x0000b130


	//   ....[42]....
        /*0268*/ 	.word	0x0000e020


	//   ....[43]....
        /*026c*/ 	.word	0x0000e560


	//   ....[44]....
        /*0270*/ 	.word	0x0000e6d0


	//   ....[45]....
        /*0274*/ 	.word	0x0000e730


	//   ....[46]....
        /*0278*/ 	.word	0x0000e7d0


	//   ....[47]....
        /*027c*/ 	.word	0x0000e8d0


	//   ....[48]....
        /*0280*/ 	.word	0x0000e940


	//   ....[49]....
        /*0284*/ 	.word	0x0000ea20


	//   ....[50]....
        /*0288*/ 	.word	0x0000ea90


	//   ....[51]....
        /*028c*/ 	.word	0x0000eb60


	//   ....[52]....
        /*0290*/ 	.word	0x0000ef70


	//----- nvinfo : EIATTR_REG_RECONFIG
	.align		4
.L_146:
        /*0294*/ 	.byte	0x01, 0x54
	.zero		2


	//----- nvinfo : EIATTR_SYSCALL_OFFSETS
	.align		4
        /*0298*/ 	.byte	0x04, 0x46
        /*029a*/ 	.short	(.L_148 - .L_147)


	//   ....[0]....
.L_147:
        /*029c*/ 	.word	0x00003370


	//   ....[1]....
        /*02a0*/ 	.word	0x0000a360


	//   ....[2]....
        /*02a4*/ 	.word	0x0000a4a0


	//   ....[3]....
        /*02a8*/ 	.word	0x0000a590


	//   ....[4]....
        /*02ac*/ 	.word	0x0000abd0


	//----- nvinfo : EIATTR_MBARRIER_INSTR_OFFSETS
	.align		4
.L_148:
        /*02b0*/ 	.byte	0x04, 0x39
        /*02b2*/ 	.short	(.L_150 - .L_149)


	//   ....[0]....
.L_149:
        /*02b4*/ 	.word	0x00000250
        /*02b8*/ 	.word	0x000000ff
        /*02bc*/ 	.word	0x00028c00
        /*02c0*/ 	.short	0x0100
        /*02c2*/ 	.byte	0x08
	.zero		1


	//   ....[1]....
        /*02c4*/ 	.word	0x00000260
        /*02c8*/ 	.word	0x000000ff
        /*02cc*/ 	.word	0x00028c20
        /*02d0*/ 	.short	0x0100
        /*02d2*/ 	.byte	0x08
	.zero		1


	//   ....[2]....
        /*02d4*/ 	.word	0x00000310
        /*02d8*/ 	.word	0x000000ff
        /*02dc*/ 	.word	0x00028c30
        /*02e0*/ 	.short	0x0100
        /*02e2*/ 	.byte	0x06
	.zero		1


	//   ....[3]....
        /*02e4*/ 	.word	0x00000320
        /*02e8*/ 	.word	0x000000ff
        /*02ec*/ 	.word	0x00028c40
        /*02f0*/ 	.short	0x0100
        /*02f2*/ 	.byte	0x06
	.zero		1


	//   ....[4]....
        /*02f4*/ 	.word	0x00000330
        /*02f8*/ 	.word	0x000000ff
        /*02fc*/ 	.word	0x00028c38
        /*0300*/ 	.short	0x0100
        /*0302*/ 	.byte	0x06
	.zero		1


	//   ....[5]....
        /*0304*/ 	.word	0x00000340
        /*0308*/ 	.word	0x000000ff
        /*030c*/ 	.word	0x00028c48
        /*0310*/ 	.short	0x0100
        /*0312*/ 	.byte	0x06
	.zero		1


	//   ....[6]....
        /*0314*/ 	.word	0x00000470
        /*0318*/ 	.word	0x000000ff
        /*031c*/ 	.word	0x00028c50
        /*0320*/ 	.short	0x0100
        /*0322*/ 	.byte	0x08
	.zero		1


	//   ....[7]....
        /*0324*/ 	.word	0x00000480
        /*0328*/ 	.word	0x000000ff
        /*032c*/ 	.word	0x00028c60
        /*0330*/ 	.short	0x0100
        /*0332*/ 	.byte	0x08
	.zero		1


	//   ....[8]....
        /*0334*/ 	.word	0x00000490
        /*0338*/ 	.word	0x000000ff
        /*033c*/ 	.word	0x00028c58
        /*0340*/ 	.short	0x0100
        /*0342*/ 	.byte	0x08
	.zero		1


	//   ....[9]....
        /*0344*/ 	.word	0x000004a0
        /*0348*/ 	.word	0x000000ff
        /*034c*/ 	.word	0x00028c68
        /*0350*/ 	.short	0x0100
        /*0352*/ 	.byte	0x08
	.zero		1


	//   ....[10]....
        /*0354*/ 	.word	0x00000590
        /*0358*/ 	.word	0x000000ff
        /*035c*/ 	.word	0x00028c70
        /*0360*/ 	.short	0x0100
        /*0362*/ 	.byte	0x06
	.zero		1


	//   ....[11]....
        /*0364*/ 	.word	0x000005a0
        /*0368*/ 	.word	0x000000ff
        /*036c*/ 	.word	0x00028c80
        /*0370*/ 	.short	0x0100
        /*0372*/ 	.byte	0x06
	.zero		1


	//   ....[12]....
        /*0374*/ 	.word	0x000005b0
        /*0378*/ 	.word	0x000000ff
        /*037c*/ 	.word	0x00028c78
        /*0380*/ 	.short	0x0100
        /*0382*/ 	.byte	0x06
	.zero		1


	//   ....[13]....
        /*0384*/ 	.word	0x000005c0
        /*0388*/ 	.word	0x000000ff
        /*038c*/ 	.word	0x00028c88
        /*0390*/ 	.short	0x0100
        /*0392*/ 	.byte	0x06
	.zero		1


	//   ....[14]....
        /*0394*/ 	.word	0x000006f0
        /*0398*/ 	.word	0x000000ff
        /*039c*/ 	.word	0x00028c90
        /*03a0*/ 	.short	0x0100
        /*03a2*/ 	.byte	0x08
	.zero		1


	//   ....[15]....
        /*03a4*/ 	.word	0x00000700
        /*03a8*/ 	.word	0x000000ff
        /*03ac*/ 	.word	0x00028ca0
        /*03b0*/ 	.short	0x0100
        /*03b2*/ 	.byte	0x08
	.zero		1


	//   ....[16]....
        /*03b4*/ 	.word	0x00000710
        /*03b8*/ 	.word	0x000000ff
        /*03bc*/ 	.word	0x00028c98
        /*03c0*/ 	.short	0x0100
        /*03c2*/ 	.byte	0x08
	.zero		1


	//   ....[17]....
        /*03c4*/ 	.word	0x00000720
        /*03c8*/ 	.word	0x000000ff
        /*03cc*/ 	.word	0x00028ca8
        /*03d0*/ 	.short	0x0100
        /*03d2*/ 	.byte	0x08
	.zero		1


	//   ....[18]....
        /*03d4*/ 	.word	0x00000850
        /*03d8*/ 	.word	0x000000ff
        /*03dc*/ 	.word	0x00028cb0
        /*03e0*/ 	.short	0x0100
        /*03e2*/ 	.byte	0x08
	.zero		1


	//   ....[19]....
        /*03e4*/ 	.word	0x00000860
        /*03e8*/ 	.word	0x000000ff
        /*03ec*/ 	.word	0x00028cc0
        /*03f0*/ 	.short	0x0100
        /*03f2*/ 	.byte	0x08
	.zero		1


	//   ....[20]....
        /*03f4*/ 	.word	0x00000870
        /*03f8*/ 	.word	0x000000ff
        /*03fc*/ 	.word	0x00028cb8
        /*0400*/ 	.short	0x0100
        /*0402*/ 	.byte	0x08
	.zero		1


	//   ....[21]....
        /*0404*/ 	.word	0x00000880
        /*0408*/ 	.word	0x000000ff
        /*040c*/ 	.word	0x00028cc8
        /*0410*/ 	.short	0x0100
        /*0412*/ 	.byte	0x08
	.zero		1


	//   ....[22]....
        /*0414*/ 	.word	0x00001410
        /*0418*/ 	.word	0x000000ff
        /*041c*/ 	.word	0x00028c50
        /*0420*/ 	.short	0x010a
        /*0422*/ 	.byte	0x05
	.zero		1


	//   ....[23]....
        /*0424*/ 	.word	0x00001700
        /*0428*/ 	.word	0x00000005
        /*042c*/ 	.word	0x00000000
        /*0430*/ 	.short	0x0101
        /*0432*/ 	.byte	0x3f
	.zero		1


	//   ....[24]....
        /*0434*/ 	.word	0x00002050
        /*0438*/ 	.word	0x000000ff
        /*043c*/ 	.word	0x00028c50
        /*0440*/ 	.short	0x010a
        /*0442*/ 	.byte	0x07
	.zero		1


	//   ....[25]....
        /*0444*/ 	.word	0x00002090
        /*0448*/ 	.word	0x000000ff
        /*044c*/ 	.word	0x00028c50
        /*0450*/ 	.short	0x010a
        /*0452*/ 	.byte	0x07
	.zero		1


	//   ....[26]....
        /*0454*/ 	.word	0x00002260
        /*0458*/ 	.word	0x00000005
        /*045c*/ 	.word	0x00000000
        /*0460*/ 	.short	0x0101
        /*0462*/ 	.byte	0x3f
	.zero		1


	//   ....[27]....
        /*0464*/ 	.word	0x000033b0
        /*0468*/ 	.word	0x000000ff
        /*046c*/ 	.word	0x00028c00
        /*0470*/ 	.short	0x010a
        /*0472*/ 	.byte	0x24
	.zero		1


	//   ....[28]....
        /*0474*/ 	.word	0x00003530
        /*0478*/ 	.word	0x000000ff
        /*047c*/ 	.word	0x00028c30
        /*0480*/ 	.short	0x010a
        /*0482*/ 	.byte	0x24
	.zero		1


	//   ....[29]....
        /*0484*/ 	.word	0x000035a0
        /*0488*/ 	.word	0x000000ff
        /*048c*/ 	.word	0x00028c30
        /*0490*/ 	.short	0x010a
        /*0492*/ 	.byte	0x24
	.zero		1


	//   ....[30]....
        /*0494*/ 	.word	0x00004750
        /*0498*/ 	.word	0x00000007
        /*049c*/ 	.word	0x00000000
        /*04a0*/ 	.short	0x0101
        /*04a2*/ 	.byte	0x3f
	.zero		1


	//   ....[31]....
        /*04a4*/ 	.word	0x00004b90
        /*04a8*/ 	.word	0x000000ff
        /*04ac*/ 	.word	0x00028c50
        /*04b0*/ 	.short	0x010a
        /*04b2*/ 	.byte	0x24
	.zero		1


	//   ....[32]....
        /*04b4*/ 	.word	0x00004be0
        /*04b8*/ 	.word	0x000000ff
        /*04bc*/ 	.word	0x00028c50
        /*04c0*/ 	.short	0x010a
        /*04c2*/ 	.byte	0x24
	.zero		1


	//   ....[33]....
        /*04c4*/ 	.word	0x00004e70
        /*04c8*/ 	.word	0x0000000e
        /*04cc*/ 	.word	0x00000000
        /*04d0*/ 	.short	0x0101
        /*04d2*/ 	.byte	0x3f
	.zero		1


	//   ....[34]....
        /*04d4*/ 	.word	0x00004f70
        /*04d8*/ 	.word	0x000000ff
        /*04dc*/ 	.word	0x00028c30
        /*04e0*/ 	.short	0x010a
        /*04e2*/ 	.byte	0x07
	.zero		1


	//   ....[35]....
        /*04e4*/ 	.word	0x00004fb0
        /*04e8*/ 	.word	0x000000ff
        /*04ec*/ 	.word	0x00028c30
        /*04f0*/ 	.short	0x010a
        /*04f2*/ 	.byte	0x07
	.zero		1


	//   ....[36]....
        /*04f4*/ 	.word	0x00005dc0
        /*04f8*/ 	.word	0x00000098
        /*04fc*/ 	.word	0x00000000
        /*0500*/ 	.short	0x0101
        /*0502*/ 	.byte	0x3f
	.zero		1


	//   ....[37]....
        /*0504*/ 	.word	0x00006830
        /*0508*/ 	.word	0x000000ff
        /*050c*/ 	.word	0x00028c50
        /*0510*/ 	.short	0x010a
        /*0512*/ 	.byte	0x07
	.zero		1


	//   ....[38]....
        /*0514*/ 	.word	0x00006870
        /*0518*/ 	.word	0x000000ff
        /*051c*/ 	.word	0x00028c50
        /*0520*/ 	.short	0x010a
        /*0522*/ 	.byte	0x07
	.zero		1


	//   ....[39]....
        /*0524*/ 	.word	0x00006af0
        /*0528*/ 	.word	0x000000ab
        /*052c*/ 	.word	0x00000000
        /*0530*/ 	.short	0x0101
        /*0532*/ 	.byte	0x3f
	.zero		1


	//   ....[40]....
        /*0534*/ 	.word	0x00007660
        /*0538*/ 	.word	0x000000ff
        /*053c*/ 	.word	0x00000000
        /*0540*/ 	.short	0x0101
        /*0542*/ 	.byte	0x04
	.zero		1


	//   ....[41]....
        /*0544*/ 	.word	0x0000a8c0
        /*0548*/ 	.word	0x000000ff
        /*054c*/ 	.word	0x00028c40
        /*0550*/ 	.short	0x010a
        /*0552*/ 	.byte	0x26
	.zero		1


	//   ....[42]....
        /*0554*/ 	.word	0x0000b240
        /*0558*/ 	.word	0x000000ff
        /*055c*/ 	.word	0x00028c00
        /*0560*/ 	.short	0x0107
        /*0562*/ 	.byte	0x26
	.zero		1


	//   ....[43]....
        /*0564*/ 	.word	0x0000b280
        /*0568*/ 	.word	0x000000ff
        /*056c*/ 	.word	0x00028c00
        /*0570*/ 	.short	0x0101
        /*0572*/ 	.byte	0x26
	.zero		1


	//   ....[44]....
        /*0574*/ 	.word	0x0000b290
        /*0578*/ 	.word	0x000000ff
        /*057c*/ 	.word	0x00028c20
        /*0580*/ 	.short	0x010a
        /*0582*/ 	.byte	0x26
	.zero		1


	//   ....[45]....
        /*0584*/ 	.word	0x0000b2f0
        /*0588*/ 	.word	0x000000ff
        /*058c*/ 	.word	0x00028c60
        /*0590*/ 	.short	0x010a
        /*0592*/ 	.byte	0x26
	.zero		1


	//   ....[46]....
        /*0594*/ 	.word	0x0000be80
        /*0598*/ 	.word	0x000000ff
        /*059c*/ 	.word	0x00028c48
        /*05a0*/ 	.short	0x010a
        /*05a2*/ 	.byte	0x26
	.zero		1


	//   ....[47]....
        /*05a4*/ 	.word	0x0000c050
        /*05a8*/ 	.word	0x000000ff
        /*05ac*/ 	.word	0x00028c68
        /*05b0*/ 	.short	0x010a
        /*05b2*/ 	.byte	0x26
	.zero		1


	//   ....[48]....
        /*05b4*/ 	.word	0x0000c9f0
        /*05b8*/ 	.word	0x000000ff
        /*05bc*/ 	.word	0x00028c40
        /*05c0*/ 	.short	0x010a
        /*05c2*/ 	.byte	0x26
	.zero		1


	//   ....[49]....
        /*05c4*/ 	.word	0x0000cbd0
        /*05c8*/ 	.word	0x000000ff
        /*05cc*/ 	.word	0x00028c60
        /*05d0*/ 	.short	0x010a
        /*05d2*/ 	.byte	0x26
	.zero		1


	//   ....[50]....
        /*05d4*/ 	.word	0x0000d5b0
        /*05d8*/ 	.word	0x000000ff
        /*05dc*/ 	.word	0x00028c48
        /*05e0*/ 	.short	0x010a
        /*05e2*/ 	.byte	0x26
	.zero		1


	//   ....[51]....
        /*05e4*/ 	.word	0x0000d790
        /*05e8*/ 	.word	0x000000ff
        /*05ec*/ 	.word	0x00028c68
        /*05f0*/ 	.short	0x010a
        /*05f2*/ 	.byte	0x26
	.zero		1


	//   ....[52]....
        /*05f4*/ 	.word	0x0000dfb0
        /*05f8*/ 	.word	0x00000002
        /*05fc*/ 	.word	0x00028c20
        /*0600*/ 	.short	0x010a
        /*0602*/ 	.byte	0x3f
	.zero		1


	//   ....[53]....
        /*0604*/ 	.word	0x0000e130
        /*0608*/ 	.word	0x00000007
        /*060c*/ 	.word	0x00000000
        /*0610*/ 	.short	0x010a
        /*0612*/ 	.byte	0x3f
	.zero		1


	//   ....[54]....
        /*0614*/ 	.word	0x0000e1a0
        /*0618*/ 	.word	0x00000005
        /*061c*/ 	.word	0x00000000
        /*0620*/ 	.short	0x010a
        /*0622*/ 	.byte	0x3f
	.zero		1


	//   ....[55]....
        /*0624*/ 	.word	0x0000e200
        /*0628*/ 	.word	0x00000005
        /*062c*/ 	.word	0x00000000
        /*0630*/ 	.short	0x010a
        /*0632*/ 	.byte	0x3f
	.zero		1


	//   ....[56]....
        /*0634*/ 	.word	0x0000e230
        /*0638*/ 	.word	0x00000003
        /*063c*/ 	.word	0x00000000
        /*0640*/ 	.short	0x010a
        /*0642*/ 	.byte	0x3f
	.zero		1


	//   ....[57]....
        /*0644*/ 	.word	0x0000e2a0
        /*0648*/ 	.word	0x00000006
        /*064c*/ 	.word	0x00028c50
        /*0650*/ 	.short	0x010a
        /*0652*/ 	.byte	0x3f
	.zero		1


	//   ....[58]....
        /*0654*/ 	.word	0x0000e300
        /*0658*/ 	.word	0x00000006
        /*065c*/ 	.word	0x00028c50
        /*0660*/ 	.short	0x010a
        /*0662*/ 	.byte	0x3f
	.zero		1


	//   ....[59]....
        /*0664*/ 	.word	0x0000e360
        /*0668*/ 	.word	0x00000006
        /*066c*/ 	.word	0x00028c00
        /*0670*/ 	.short	0x010a
        /*0672*/ 	.byte	0x3f
	.zero		1


	//   ....[60]....
        /*0674*/ 	.word	0x0000e3c0
        /*0678*/ 	.word	0x00000008
        /*067c*/ 	.word	0x00028c30
        /*0680*/ 	.short	0x010a
        /*0682*/ 	.byte	0x3f
	.zero		1


	//   ....[61]....
        /*0684*/ 	.word	0x0000e410
        /*0688*/ 	.word	0x0000000e
        /*068c*/ 	.word	0x00028c50
        /*0690*/ 	.short	0x010a
        /*0692*/ 	.byte	0x3f
	.zero		1


	//   ....[62]....
        /*0694*/ 	.word	0x0000e470
        /*0698*/ 	.word	0x00000005
        /*069c*/ 	.word	0x00028c30
        /*06a0*/ 	.short	0x010a
        /*06a2*/ 	.byte	0x3f
	.zero		1


	//   ....[63]....
        /*06a4*/ 	.word	0x0000e4c0
        /*06a8*/ 	.word	0x000000ab
        /*06ac*/ 	.word	0x00028c50
        /*06b0*/ 	.short	0x010a
        /*06b2*/ 	.byte	0x3f
	.zero		1


	//   ....[64]....
        /*06b4*/ 	.word	0x0000e620
        /*06b8*/ 	.word	0x00000003
        /*06bc*/ 	.word	0x00028c40
        /*06c0*/ 	.short	0x010a
        /*06c2*/ 	.byte	0x3f
	.zero		1


	//   ....[65]....
        /*06c4*/ 	.word	0x0000eba0
        /*06c8*/ 	.word	0x00000003
        /*06cc*/ 	.word	0x00028c20
        /*06d0*/ 	.short	0x010a
        /*06d2*/ 	.byte	0x3f
	.zero		1


	//   ....[66]....
        /*06d4*/ 	.word	0x0000ec00
        /*06d8*/ 	.word	0x00000003
        /*06dc*/ 	.word	0x00028c60
        /*06e0*/ 	.short	0x010a
        /*06e2*/ 	.byte	0x3f
	.zero		1


	//   ....[67]....
        /*06e4*/ 	.word	0x0000ec60
        /*06e8*/ 	.word	0x00000003
        /*06ec*/ 	.word	0x00028c48
        /*06f0*/ 	.short	0x010a
        /*06f2*/ 	.byte	0x3f
	.zero		1


	//   ....[68]....
        /*06f4*/ 	.word	0x0000ecc0
        /*06f8*/ 	.word	0x00000003
        /*06fc*/ 	.word	0x00028c68
        /*0700*/ 	.short	0x010a
        /*0702*/ 	.byte	0x3f
	.zero		1


	//   ....[69]....
        /*0704*/ 	.word	0x0000ed20
        /*0708*/ 	.word	0x00000003
        /*070c*/ 	.word	0x00028c40
        /*0710*/ 	.short	0x010a
        /*0712*/ 	.byte	0x3f
	.zero		1


	//   ....[70]....
        /*0714*/ 	.word	0x0000ed80
        /*0718*/ 	.word	0x00000003
        /*071c*/ 	.word	0x00028c60
        /*0720*/ 	.short	0x010a
        /*0722*/ 	.byte	0x3f
	.zero		1


	//   ....[71]....
        /*0724*/ 	.word	0x0000ede0
        /*0728*/ 	.word	0x00000003
        /*072c*/ 	.word	0x00028c48
        /*0730*/ 	.short	0x010a
        /*0732*/ 	.byte	0x3f
	.zero		1


	//   ....[72]....
        /*0734*/ 	.word	0x0000ee40
        /*0738*/ 	.word	0x00000003
        /*073c*/ 	.word	0x00028c68
        /*0740*/ 	.short	0x010a
        /*0742*/ 	.byte	0x3f
	.zero		1


	//   ....[73]....
        /*0744*/ 	.word	0x0000ee90
        /*0748*/ 	.word	0x00000002
        /*074c*/ 	.word	0x00028c20
        /*0750*/ 	.short	0x010a
        /*0752*/ 	.byte	0x3f
	.zero		1


	//   ....[74]....
        /*0754*/ 	.word	0x0000f030
        /*0758*/ 	.word	0x00000007
        /*075c*/ 	.word	0x00000000
        /*0760*/ 	.short	0x010a
        /*0762*/ 	.byte	0x3f
	.zero		1


	//   ....[75]....
        /*0764*/ 	.word	0x0000f080
        /*0768*/ 	.word	0x00000005
        /*076c*/ 	.word	0x00000000
        /*0770*/ 	.short	0x010a
        /*0772*/ 	.byte	0x3f
	.zero		1


	//   ....[76]....
        /*0774*/ 	.word	0x0000f0d0
        /*0778*/ 	.word	0x00000005
        /*077c*/ 	.word	0x00000000
        /*0780*/ 	.short	0x010a
        /*0782*/ 	.byte	0x3f
	.zero		1


	//----- nvinfo : EIATTR_NUM_MBARRIERS
	.align		4
.L_150:
        /*0784*/ 	.byte	0x03, 0x38
        /*0786*/ 	.short	0x0016


	//----- nvinfo : EIATTR_EXIT_INSTR_OFFSETS
	.align		4
        /*0788*/ 	.byte	0x04, 0x1c
        /*078a*/ 	.short	(.L_152 - .L_151)


	//   ....[0]....
.L_151:
        /*078c*/ 	.word	0x0000e280


	//----- nvinfo : EIATTR_MAX_THREADS
	.align		4
.L_152:
        /*0790*/ 	.byte	0x04, 0x05
        /*0792*/ 	.short	(.L_154 - .L_153)
.L_153:
        /*0794*/ 	.word	0x00000180
        /*0798*/ 	.word	0x00000001
        /*079c*/ 	.word	0x00000001


	//----- nvinfo : EIATTR_CRS_STACK_SIZE
	.align		4
.L_154:
        /*07a0*/ 	.byte	0x04, 0x1e
        /*07a2*/ 	.short	(.L_156 - .L_155)
.L_155:
        /*07a4*/ 	.word	0x00000000


	//----- nvinfo : EIATTR_CBANK_PARAM_SIZE
	.align		4
.L_156:
        /*07a8*/ 	.byte	0x03, 0x19
        /*07aa*/ 	.short	0x0a70


	//----- nvinfo : EIATTR_PARAM_CBANK
	.align		4
        /*07ac*/ 	.byte	0x04, 0x0a
        /*07ae*/ 	.short	(.L_158 - .L_157)
	.align		4
.L_157:
        /*07b0*/ 	.word	index@(.nv.constant0._ZN7cutlass13device_kernelIN5flash11enable_sm90INS1_16FlashAttnFwdSm90INS1_25CollectiveMainloopFwdSm90ILi2EN4cute5tupleIJNS5_1CILi1EEES8_S8_EEENS6_IJNS7_ILi64EEESA_SA_EEELi512ENS_10bfloat16_tEfNS_4arch4Sm90ELb0ELb0ELb1ELb0ELb0ELb0ELb0ELb0ELb0ELb1ELb1ELb0EEENS1_21CollectiveEpilogueFwdINS6_IJSA_NS7_ILi512EEESA_EEES9_SC_SE_Li256ELb0ELb1ELb1ELb0EEENS1_19SingleTileSchedulerILb0ELb1ELb1ELi64EEEEEEEEEvNT_6ParamsE)
        /*07b4*/ 	.short	0x0210
        /*07b6*/ 	.short	0x0a70


	//----- nvinfo : EIATTR_SW_WAR
	.align		4
.L_158:
        /*07b8*/ 	.byte	0x04, 0x36
        /*07ba*/ 	.short	(.L_160 - .L_159)
.L_159:
        /*07bc*/ 	.word	0x00000008
.L_160:


//--------------------- .nv.info._ZN7cutlass13device_kernelIN5flash11enable_sm90INS1_16FlashAttnFwdSm90INS1_25CollectiveMainloopFwdSm90ILi2EN4cute5tupleIJNS5_1CILi1EEES8_S8_EEENS6_IJNS7_ILi64EEESA_SA_EEELi512ENS_10bfloat16_tEfNS_4arch4Sm90ELb0ELb0ELb1ELb0ELb0ELb0ELb1ELb0ELb0ELb1ELb1ELb0EEENS1_21CollectiveEpilogueFwdINS6_IJSA_NS7_ILi512EEESA_EEES9_SC_SE_Li256ELb0ELb1ELb1ELb0EEENS1_19SingleTileSchedulerILb0ELb1ELb1ELi64EEEEEEEEEvNT_6ParamsE --------------------------
	.section	.nv.info._ZN7cutlass13device_kernelIN5flash11enable_sm90INS1_16FlashAttnFwdSm90INS1_25CollectiveMainloopFwdSm90ILi2EN4cute5tupleIJNS5_1CILi1EEES8_S8_EEENS6_IJNS7_ILi64EEESA_SA_EEELi512ENS_10bfloat16_tEfNS_4arch4Sm90ELb0ELb0ELb1ELb0ELb0ELb0ELb1ELb0ELb0ELb1ELb1ELb0EEENS1_21CollectiveEpilogueFwdINS6_IJSA_NS7_ILi512EEESA_EEES9_SC_SE_Li256ELb0ELb1ELb1ELb0EEENS1_19SingleTileSchedulerILb0ELb1ELb1ELi64EEEEEEEEEvNT_6ParamsE,"",@"SHT_CUDA_INFO"
	.sectionflags	@""
	.align	4


	//----- nvinfo : EIATTR_CUDA_API_VERSION
	.align		4
        /*0000*/ 	.byte	0x04, 0x37
        /*0002*/ 	.short	(.L_162 - .L_161)
.L_161:
        /*0004*/ 	.word	0x00000082


	//----- nvinfo : EIATTR_KPARAM_INFO
	.align		4
.L_162:
        /*0008*/ 	.byte	0x04, 0x17
        /*000a*/ 	.short	(.L_164 - .L_163)
.L_163:
        /*000c*/ 	.word	0x00000000
        /*0010*/ 	.short	0x0000
        /*0012*/ 	.short	0x0070
        /*0014*/ 	.byte	0x00, 0xf0, 0x01, 0x2c


	//----- nvinfo : EIATTR_SPARSE_MMA_MASK
	.align		4
.L_164:
        /*0018*/ 	.byte	0x03, 0x50
        /*001a*/ 	.short	0x0000


	//----- nvinfo : EIATTR_MAXREG_COUNT
	.align		4
        /*001c*/ 	.byte	0x03, 0x1b
        /*001e*/ 	.short	0x00a8


	//----- nvinfo : EIATTR_NUM_BARRIERS
	.align		4
        /*0020*/ 	.byte	0x02, 0x4c
        /*0022*/ 	.byte	0x10
	.zero		1


	//----- nvinfo : EIATTR_EXTERNS
	.align		4
        /*0024*/ 	.byte	0x04, 0x0f
        /*0026*/ 	.short	(.L_166 - .L_165)


	//   ....[0]....
	.align		4
.L_165:
        /*0028*/ 	.word	index@(__assertfail)


	//----- nvinfo : EIATTR_ANNOTATIONS
	.align		4
.L_166:
        /*002c*/ 	.byte	0x04, 0x55
        /*002e*/ 	.short	(.L_168 - .L_167)


	//   ....[0]....
.L_167:
        /* <DEDUP_REMOVED lines=16> */
        /*0124*/ 	.byte	0xe0, 0x2b, 0x01, 0x00


	//----- nvinfo : EIATTR_MERCURY_ISA_VERSION
	.align		4
.L_168:
        /*0128*/ 	.byte	0x03, 0x5f
        /*012a*/ 	.short	0x0101


	//----- nvinfo : EIATTR_INT_WARP_WIDE_INSTR_OFFSETS
	.align		4
        /*012c*/ 	.byte	0x04, 0x31
        /*012e*/ 	.short	(.L_170 - .L_169)


	//   ....[0]....
.L_169:
        /*0130*/ 	.word	0x00000130


	//   ....[1]....
        /*0134*/ 	.word	0x00000170


	//   ....[2]....
        /*0138*/ 	.word	0x000001e0


	//   ....[3]....
        /*013c*/ 	.word	0x000001f0


	//----- nvinfo : EIATTR_COOP_GROUP_MASK_REGIDS
	.align		4
.L_170:
        /*0140*/ 	.byte	0x04, 0x29
        /*0142*/ 	.short	(.L_172 - .L_171)


	//   ....[0]....
.L_171:
        /*0144*/ 	.word	0xffffffff


	//   ....[1]....
        /*0148*/ 	.word	0xffffffff


	//   ....[2]....
        /*014c*/ 	.word	0xffffffff


	//   ....[3]....
        /*0150*/ 	.word	0xffffffff


	//   ....[4]....
        /*0154*/ 	.word	0xffffffff


	//   ....[5]....
        /*0158*/ 	.word	0xffffffff


	//   ....[6]....
        /*015c*/ 	.word	0xffffffff


	//   ....[7]....
        /*0160*/ 	.word	0xffffffff


	//   ....[8]....
        /*0164*/ 	.word	0xffffffff


	//   ....[9]....
        /*0168*/ 	.word	0xffffffff


	//   ....[10]....
        /*016c*/ 	.word	0xffffffff


	//   ....[11]....
        /*0170*/ 	.word	0xffffffff


	//   ....[12]....
        /*0174*/ 	.word	0xffffffff


	//   ....[13]....
        /*0178*/ 	.word	0xffffffff


	//   ....[14]....
        /*017c*/ 	.word	0xffffffff


	//   ....[15]....
        /*0180*/ 	.word	0xffffffff


	//   ....[16]....
        /*0184*/ 	.word	0xffffffff


	//   ....[17]....
        /*0188*/ 	.word	0xffffffff


	//   ....[18]....
        /*018c*/ 	.word	0xffffffff


	//   ....[19]....
        /*0190*/ 	.word	0xffffffff


	//   ....[20]....
        /*0194*/ 	.word	0xffffffff


	//   ....[21]....
        /*0198*/ 	.word	0xffffffff


	//   ....[22]....
        /*019c*/ 	.word	0xffffffff


	//   ....[23]....
        /*01a0*/ 	.word	0xffffffff


	//   ....[24]....
        /*01a4*/ 	.word	0xffffffff


	//   ....[25]....
        /*01a8*/ 	.word	0xffffffff


	//   ....[26]....
        /*01ac*/ 	.word	0xffffffff


	//   ....[27]....
        /*01b0*/ 	.word	0xffffffff


	//   ....[28]....
        /*01b4*/ 	.word	0xffffffff


	//   ....[29]....
        /*01b8*/ 	.word	0xffffffff


	//   ....[30]....
        /*01bc*/ 	.word	0xffffffff


	//   ....[31]....
        /*01c0*/ 	.word	0xffffffff


	//   ....[32]....
        /*01c4*/ 	.word	0xffffffff


	//   ....[33]....
        /*01c8*/ 	.word	0xffffffff


	//   ....[34]....
        /*01cc*/ 	.word	0xffffffff


	//   ....[35]....
        /*01d0*/ 	.word	0xffffffff


	//   ....[36]....
        /*01d4*/ 	.word	0xffffffff


	//   ....[37]....
        /*01d8*/ 	.word	0xffffffff


	//   ....[38]....
        /*01dc*/ 	.word	0xffffffff


	//   ....[39]....
        /*01e0*/ 	.word	0xffffffff


	//   ....[40]....
        /*01e4*/ 	.word	0xffffffff


	//   ....[41]....
        /*01e8*/ 	.word	0xffffffff


	//   ....[42]....
        /*01ec*/ 	.word	0xffffffff


	//   ....[43]....
        /*01f0*/ 	.word	0xffffffff


	//   ....[44]....
        /*01f4*/ 	.word	0xffffffff


	//   ....[45]....
        /*01f8*/ 	.word	0xffffffff


	//   ....[46]....
        /*01fc*/ 	.word	0xffffffff


	//   ....[47]....
        /*0200*/ 	.word	0xffffffff


	//   ....[48]....
        /*0204*/ 	.word	0xffffffff


	//   ....[49]....
        /*0208*/ 	.word	0xffffffff


	//   ....[50]....
        /*020c*/ 	.word	0xffffffff


	//   ....[51]....
        /*0210*/ 	.word	0xffffffff


	//   ....[52]....
        /*0214*/ 	.word	0xffffffff


	//   ....[53]....
        /*0218*/ 	.word	0x0500000f


	//   ....[54]....
        /*021c*/ 	.word	0x0500000f


	//   ....[55]....
        /*0220*/ 	.word	0x0500000f


	//   ....[56]....
        /*0224*/ 	.word	0x0500000f


	//   ....[57]....
        /*0228*/ 	.word	0x0500000f


	//   ....[58]....
        /*022c*/ 	.word	0x0500000f


	//   ....[59]....
        /*0230*/ 	.word	0x0500000f


	//   ....[60]....
        /*0234*/ 	.word	0x0500000f


	//   ....[61]....
        /*0238*/ 	.word	0x0500000f


	//   ....[62]....
        /*023c*/ 	.word	0x0500000f


	//   ....[63]....
        /*0240*/ 	.word	0x0500000f


	//   ....[64]....
        /*0244*/ 	.word	0x0500000f


	//   ....[65]....
        /*0248*/ 	.word	0x0500000f


	//   ....[66]....
        /*024c*/ 	.word	0x0500000f


	//   ....[67]....
        /*0250*/ 	.word	0x0500000f


	//   ....[68]....
        /*0254*/ 	.word	0x0500000f


	//   ....[69]....
        /*0258*/ 	.word	0x0500000f


	//   ....[70]....
        /*025c*/ 	.word	0x0500000f


	//----- nvinfo : EIATTR_COOP_GROUP_INSTR_OFFSETS
	.align		4
.L_172:
        /*0260*/ 	.byte	0x04, 0x28
        /*0262*/ 	.short	(.L_174 - .L_173)


	//   ....[0]....
.L_173:
        /*0264*/ 	.word	0x00000070


	//   ....[1]....
        /*0268*/ 	.word	0x00000140


	//   ....[2]....
        /*026c*/ 	.word	0x00000190


	//   ....[3]....
        /*0270*/ 	.word	0x000003a0


	//   ....[4]....
        /*0274*/ 	.word	0x00000500


	//   ....[5]....
        /*0278*/ 	.word	0x00000620


	//   ....[6]....
        /*027c*/ 	.word	0x00000780


	//   ....[7]....
        /*0280*/ 	.word	0x00001380


	//   ....[8]....
        /*0284*/ 	.word	0x000031d0


	//   ....[9]....
        /*0288*/ 	.word	0x00004300


	//   ....[10]....
        /*028c*/ 	.word	0x00005870


	//   ....[11]....
        /*0290*/ 	.word	0x00005900


	//   ....[12]....
        /*0294*/ 	.word	0x00005b30


	//   ....[13]....
        /*0298*/ 	.word	0x00005bb0


	//   ....[14]....
        /*029c*/ 	.word	0x000065f0


	//   ....[15]....
        /*02a0*/ 	.word	0x00007020


	//   ....[16]....
        /*02a4*/ 	.word	0x00008210


	//   ....[17]....
        /*02a8*/ 	.word	0x000082e0


	//   ....[18]....
        /*02ac*/ 	.word	0x000085b0


	//   ....[19]....
        /*02b0*/ 	.word	0x00008780


	//   ....[20]....
        /*02b4*/ 	.word	0x00009710


	//   ....[21]....
        /*02b8*/ 	.word	0x00009780


	//   ....[22]....
        /*02bc*/ 	.word	0x000097e0


	//   ....[23]....
        /*02c0*/ 	.word	0x00009810


	//   ....[24]....
        /*02c4*/ 	.word	0x00009830


	//   ....[25]....
        /*02c8*/ 	.word	0x0000a2d0


	//   ....[26]....
        /*02cc*/ 	.word	0x0000a7f0


	//   ....[27]....
        /*02d0*/ 	.word	0x0000a820


	//   ....[28]....
        /*02d4*/ 	.word	0x0000a850


	//   ....[29]....
        /*02d8*/ 	.word	0x0000a860


	//   ....[30]....
        /*02dc*/ 	.word	0x0000ad00


	//   ....[31]....
        /*02e0*/ 	.word	0x0000ad30


	//   ....[32]....
        /*02e4*/ 	.word	0x0000b9a0


	//   ....[33]....
        /*02e8*/ 	.word	0x0000b9c0


	//   ....[34]....
        /*02ec*/ 	.word	0x0000ca50


	//   ....[35]....
        /*02f0*/ 	.word	0x0000d500


	//   ....[36]....
        /*02f4*/ 	.word	0x0000de50


	//   ....[37]....
        /*02f8*/ 	.word	0x0000de70


	//   ....[38]....
        /*02fc*/ 	.word	0x0000df00


	//   ....[39]....
        /*0300*/ 	.word	0x0000df30


	//   ....[40]....
        /*0304*/ 	.word	0x0000df80


	//   ....[41]....
        /*0308*/ 	.word	0x0000dfd0


	//   ....[42]....
        /*030c*/ 	.word	0x0000e000


	//   ....[43]....
        /*0310*/ 	.word	0x0000e010


	//   ....[44]....
        /*0314*/ 	.word	0x0000e9b0


	//   ....[45]....
        /*0318*/ 	.word	0x0000e9d0


	//   ....[46]....
        /*031c*/ 	.word	0x0000e9f0


	//   ....[47]....
        /*0320*/ 	.word	0x0000eb10


	//   ....[48]....
        /*0324*/ 	.word	0x0000ecc0


	//   ....[49]....
        /*0328*/ 	.word	0x0000ecf0


	//   ....[50]....
        /*032c*/ 	.word	0x0000ee40


	//   ....[51]....
        /*0330*/ 	.word	0x0000ee50


	//   ....[52]....
        /*0334*/ 	.word	0x00011f10


	//   ....[53]....
        /*0338*/ 	.word	0x000123d0


	//   ....[54]....
        /*033c*/ 	.word	0x00012550


	//   ....[55]....
        /*0340*/ 	.word	0x000125a0


	//   ....[56]....
        /*0344*/ 	.word	0x000126b0


	//   ....[57]....
        /*0348*/ 	.word	0x00012760


	//   ....[58]....
        /*034c*/ 	.word	0x00012850


	//   ....[59]....
        /*0350*/ 	.word	0x000128b0


	//   ....[60]....
        /*0354*/ 	.word	0x000129a0


	//   ....[61]....
        /*0358*/ 	.word	0x000129f0


	//   ....[62]....
        /*035c*/ 	.word	0x00012a80


	//   ....[63]....
        /*0360*/ 	.word	0x00012ba0


	//   ....[64]....
        /*0364*/ 	.word	0x00012eb0


	//   ....[65]....
        /*0368*/ 	.word	0x00012f00


	//   ....[66]....
        /*036c*/ 	.word	0x000130f0


	//   ....[67]....
        /*0370*/ 	.word	0x00013140


	//   ....[68]....
        /*0374*/ 	.word	0x00013370


	//   ....[69]....
        /*0378*/ 	.word	0x000133c0


	//   ....[70]....
        /*037c*/ 	.word	0x000137d0


	//----- nvinfo : EIATTR_REG_RECONFIG
	.align		4
.L_174:
        /*0380*/ 	.byte	0x01, 0x54
	.zero		2


	//----- nvinfo : EIATTR_SYSCALL_OFFSETS
	.align		4
        /*0384*/ 	.byte	0x04, 0x46
        /*0386*/ 	.short	(.L_176 - .L_175)


	//   ....[0]....
.L_175:
        /*0388*/ 	.word	0x00003380


	//   ....[1]....
        /*038c*/ 	.word	0x0000d140


	//   ....[2]....
        /*0390*/ 	.word	0x0000d280


	//   ....[3]....
        /*0394*/ 	.word	0x0000d370


	//   ....[4]....
        /*0398*/ 	.word	0x0000da90


	//   ....[5]....
        /*039c*/ 	.word	0x0000e320


	//----- nvinfo : EIATTR_MBARRIER_INSTR_OFFSETS
	.align		4
.L_176:
        /*03a0*/ 	.byte	0x04, 0x39
        /*03a2*/ 	.short	(.L_178 - .L_177)


	//   ....[0]....
.L_177:
        /*03a4*/ 	.word	0x00000280
        /*03a8*/ 	.word	0x000000ff
        /*03ac*/ 	.word	0x00038800
        /*03b0*/ 	.short	0x0100
        /*03b2*/ 	.byte	0x08
	.zero		1


	//   ....[1]....
        /*03b4*/ 	.word	0x00000290
        /*03b8*/ 	.word	0x000000ff
        /*03bc*/ 	.word	0x00038810
        /*03c0*/ 	.short	0x0100
        /*03c2*/ 	.byte	0x08
	.zero		1


	//   ....[2]....
        /*03c4*/ 	.word	0x000002a0
        /*03c8*/ 	.word	0x000000ff
        /*03cc*/ 	.word	0x00038820
        /*03d0*/ 	.short	0x0100
        /*03d2*/ 	.byte	0x08
	.zero		1


	//   ....[3]....
        /*03d4*/ 	.word	0x00000350
        /*03d8*/ 	.word	0x000000ff
        /*03dc*/ 	.word	0x00038830
        /*03e0*/ 	.short	0x0100
        /*03e2*/ 	.byte	0x06
	.zero		1


	//   ....[4]....
        /*03e4*/ 	.word	0x00000360
        /*03e8*/ 	.word	0x000000ff
        /*03ec*/ 	.word	0x00038840
        /*03f0*/ 	.short	0x0100
        /*03f2*/ 	.byte	0x06
	.zero		1


	//   ....[5]....
        /*03f4*/ 	.word	0x00000370
        /*03f8*/ 	.word	0x000000ff
        /*03fc*/ 	.word	0x00038838
        /*0400*/ 	.short	0x0100
        /*0402*/ 	.byte	0x06
	.zero		1


	//   ....[6]....
        /*0404*/ 	.word	0x00000380
        /*0408*/ 	.word	0x000000ff
        /*040c*/ 	.word	0x00038848
        /*0410*/ 	.short	0x0100
        /*0412*/ 	.byte	0x06
	.zero		1


	//   ....[7]....
        /*0414*/ 	.word	0x000004b0
        /*0418*/ 	.word	0x000000ff
        /*041c*/ 	.word	0x00038850
        /*0420*/ 	.short	0x0100
        /*0422*/ 	.byte	0x08
	.zero		1


	//   ....[8]....
        /*0424*/ 	.word	0x000004c0
        /*0428*/ 	.word	0x000000ff
        /*042c*/ 	.word	0x00038860
        /*0430*/ 	.short	0x0100
        /*0432*/ 	.byte	0x08
	.zero		1


	//   ....[9]....
        /*0434*/ 	.word	0x000004d0
        /*0438*/ 	.word	0x000000ff
        /*043c*/ 	.word	0x00038858
        /*0440*/ 	.short	0x0100
        /*0442*/ 	.byte	0x08
	.zero		1


	//   ....[10]....
        /*0444*/ 	.word	0x000004e0
        /*0448*/ 	.word	0x000000ff
        /*044c*/ 	.word	0x00038868
        /*0450*/ 	.short	0x0100
        /*0452*/ 	.byte	0x08
	.zero		1


	//   ....[11]....
        /*0454*/ 	.word	0x000005d0
        /*0458*/ 	.word	0x000000ff
        /*045c*/ 	.word	0x00038870
        /*0460*/ 	.short	0x0100
        /*0462*/ 	.byte	0x06
	.zero		1


	//   ....[12]....
        /*0464*/ 	.word	0x000005e0
        /*0468*/ 	.word	0x000000ff
        /*046c*/ 	.word	0x00038880
        /*0470*/ 	.short	0x0100
        /*0472*/ 	.byte	0x06
	.zero		1


	//   ....[13]....
        /*0474*/ 	.word	0x000005f0
        /*0478*/ 	.word	0x000000ff
        /*047c*/ 	.word	0x00038878
        /*0480*/ 	.short	0x0100
        /*0482*/ 	.byte	0x06
	.zero		1


	//   ....[14]....
        /*0484*/ 	.word	0x00000600
        /*0488*/ 	.word	0x000000ff
        /*048c*/ 	.word	0x00038888
        /*0490*/ 	.short	0x0100
        /*0492*/ 	.byte	0x06
	.zero		1


	//   ....[15]....
        /*0494*/ 	.word	0x00000730
        /*0498*/ 	.word	0x000000ff
        /*049c*/ 	.word	0x00038890
        /*04a0*/ 	.short	0x0100
        /*04a2*/ 	.byte	0x08
	.zero		1


	//   ....[16]....
        /*04a4*/ 	.word	0x00000740
        /*04a8*/ 	.word	0x000000ff
        /*04ac*/ 	.word	0x000388a0
        /*04b0*/ 	.short	0x0100
        /*04b2*/ 	.byte	0x08
	.zero		1


	//   ....[17]....
        /*04b4*/ 	.word	0x00000750
        /*04b8*/ 	.word	0x000000ff
        /*04bc*/ 	.word	0x00038898
        /*04c0*/ 	.short	0x0100
        /*04c2*/ 	.byte	0x08
	.zero		1


	//   ....[18]....
        /*04c4*/ 	.word	0x00000760
        /*04c8*/ 	.word	0x000000ff
        /*04cc*/ 	.word	0x000388a8
        /*04d0*/ 	.short	0x0100
        /*04d2*/ 	.byte	0x08
	.zero		1


	//   ....[19]....
        /*04d4*/ 	.word	0x00000890
        /*04d8*/ 	.word	0x000000ff
        /*04dc*/ 	.word	0x000388b0
        /*04e0*/ 	.short	0x0100
        /*04e2*/ 	.byte	0x08
	.zero		1


	//   ....[20]....
        /*04e4*/ 	.word	0x000008a0
        /*04e8*/ 	.word	0x000000ff
        /*04ec*/ 	.word	0x000388c0
        /*04f0*/ 	.short	0x0100
        /*04f2*/ 	.byte	0x08
	.zero		1


	//   ....[21]....
        /*04f4*/ 	.word	0x000008b0
        /*04f8*/ 	.word	0x000000ff
        /*04fc*/ 	.word	0x000388b8
        /*0500*/ 	.short	0x0100
        /*0502*/ 	.byte	0x08
	.zero		1


	//   ....[22]....
        /*0504*/ 	.word	0x000008c0
        /*0508*/ 	.word	0x000000ff
        /*050c*/ 	.word	0x000388c8
        /*0510*/ 	.short	0x0100
        /*0512*/ 	.byte	0x08
	.zero		1


	//   ....[23]....
        /*0514*/ 	.word	0x00001720
        /*0518*/ 	.word	0x00000008
        /*051c*/ 	.word	0x00000000
        /*0520*/ 	.short	0x0101
        /*0522*/ 	.byte	0x3f
	.zero		1


	//   ....[24]....
        /*0524*/ 	.word	0x000021c0
        /*0528*/ 	.word	0x00000004
        /*052c*/ 	.word	0x00000000
        /*0530*/ 	.short	0x0101
        /*0532*/ 	.byte	0x3f
	.zero		1


	//   ....[25]....
        /*0534*/ 	.word	0x000033b0
        /*0538*/ 	.word	0x000000b8
        /*053c*/ 	.word	0x00038800
        /*0540*/ 	.short	0x010a
        /*0542*/ 	.byte	0x3f
	.zero		1


	//   ....[26]....
        /*0544*/ 	.word	0x00003560
        /*0548*/ 	.word	0x000000b8
        /*054c*/ 	.word	0x00038830
        /*0550*/ 	.short	0x010a
        /*0552*/ 	.byte	0x3f
	.zero		1


	//   ....[27]....
        /*0554*/ 	.word	0x000035a0
        /*0558*/ 	.word	0x000000b8
        /*055c*/ 	.word	0x00038830
        /*0560*/ 	.short	0x010a
        /*0562*/ 	.byte	0x3f
	.zero		1


	//   ....[28]....
        /*0564*/ 	.word	0x000039b0
        /*0568*/ 	.word	0x000000b8
        /*056c*/ 	.word	0x00038810
        /*0570*/ 	.short	0x010a
        /*0572*/ 	.byte	0x3f
	.zero		1


	//   ....[29]....
        /*0574*/ 	.word	0x000039f0
        /*0578*/ 	.word	0x000000b8
        /*057c*/ 	.word	0x00038850
        /*0580*/ 	.short	0x010a
        /*0582*/ 	.byte	0x3f
	.zero		1


	//   ....[30]....
        /*0584*/ 	.word	0x00003ab0
        /*0588*/ 	.word	0x000000b8
        /*058c*/ 	.word	0x00038850
        /*0590*/ 	.short	0x010a
        /*0592*/ 	.byte	0x3f
	.zero		1


	//   ....[31]....
        /*0594*/ 	.word	0x00005fc0
        /*0598*/ 	.word	0x00000018
        /*059c*/ 	.word	0x00000000
        /*05a0*/ 	.short	0x0101
        /*05a2*/ 	.byte	0x3f
	.zero		1


	//   ....[32]....
        /*05a4*/ 	.word	0x00006610
        /*05a8*/ 	.word	0x00000098
        /*05ac*/ 	.word	0x00000000
        /*05b0*/ 	.short	0x0101
        /*05b2*/ 	.byte	0x3f
	.zero		1


	//   ....[33]....
        /*05b4*/ 	.word	0x00006790
        /*05b8*/ 	.word	0x000000c3
        /*05bc*/ 	.word	0x00038830
        /*05c0*/ 	.short	0x010a
        /*05c2*/ 	.byte	0x3f
	.zero		1


	//   ....[34]....
        /*05c4*/ 	.word	0x000067e0
        /*05c8*/ 	.word	0x000000c3
        /*05cc*/ 	.word	0x00038830
        /*05d0*/ 	.short	0x010a
        /*05d2*/ 	.byte	0x3f
	.zero		1


	//   ....[35]....
        /*05d4*/ 	.word	0x00006b10
        /*05d8*/ 	.word	0x000000c3
        /*05dc*/ 	.word	0x00038850
        /*05e0*/ 	.short	0x010a
        /*05e2*/ 	.byte	0x3f
	.zero		1


	//   ....[36]....
        /*05e4*/ 	.word	0x00006b50
        /*05e8*/ 	.word	0x000000c3
        /*05ec*/ 	.word	0x00038850
        /*05f0*/ 	.short	0x010a
        /*05f2*/ 	.byte	0x3f
	.zero		1


	//   ....[37]....
        /*05f4*/ 	.word	0x00008ae0
        /*05f8*/ 	.word	0x00000098
        /*05fc*/ 	.word	0x00000000
        /*0600*/ 	.short	0x0101
        /*0602*/ 	.byte	0x3f
	.zero		1


	//   ....[38]....
        /*0604*/ 	.word	0x00009730
        /*0608*/ 	.word	0x000000c3
        /*060c*/ 	.word	0x00000000
        /*0610*/ 	.short	0x0101
        /*0612*/ 	.byte	0x3f
	.zero		1


	//   ....[39]....
        /*0614*/ 	.word	0x0000a2f0
        /*0618*/ 	.word	0x000000ff
        /*061c*/ 	.word	0x00000000
        /*0620*/ 	.short	0x0101
        /*0622*/ 	.byte	0x04
	.zero		1


	//   ....[40]....
        /*0624*/ 	.word	0x0000d750
        /*0628*/ 	.word	0x000000ff
        /*062c*/ 	.word	0x00038840
        /*0630*/ 	.short	0x010a
        /*0632*/ 	.byte	0x26
	.zero		1


	//   ....[41]....
        /*0634*/ 	.word	0x0000e130
        /*0638*/ 	.word	0x000000ff
        /*063c*/ 	.word	0x00038800
        /*0640*/ 	.short	0x0107
        /*0642*/ 	.byte	0x26
	.zero		1


	//   ....[42]....
        /*0644*/ 	.word	0x0000e1b0
        /*0648*/ 	.word	0x000000ff
        /*064c*/ 	.word	0x00038800
        /*0650*/ 	.short	0x0101
        /*0652*/ 	.byte	0x26
	.zero		1


	//   ....[43]....
        /*0654*/ 	.word	0x0000f0e0
        /*0658*/ 	.word	0x000000ff
        /*065c*/ 	.word	0x00038810
        /*0660*/ 	.short	0x0107
        /*0662*/ 	.byte	0x26
	.zero		1


	//   ....[44]....
        /*0664*/ 	.word	0x0000f140
        /*0668*/ 	.word	0x000000ff
        /*066c*/ 	.word	0x00038810
        /*0670*/ 	.short	0x0101
        /*0672*/ 	.byte	0x26
	.zero		1


	//   ....[45]....
        /*0674*/ 	.word	0x0000f150
        /*0678*/ 	.word	0x000000ff
        /*067c*/ 	.word	0x00038820
        /*0680*/ 	.short	0x010a
        /*0682*/ 	.byte	0x26
	.zero		1


	//   ....[46]....
        /*0684*/ 	.word	0x0000f1b0
        /*0688*/ 	.word	0x000000ff
        /*068c*/ 	.word	0x00038860
        /*0690*/ 	.short	0x010a
        /*0692*/ 	.byte	0x26
	.zero		1


	//   ....[47]....
        /*0694*/ 	.word	0x0000fd70
        /*0698*/ 	.word	0x000000ff
        /*069c*/ 	.word	0x00038848
        /*06a0*/ 	.short	0x010a
        /*06a2*/ 	.byte	0x26
	.zero		1


	//   ....[48]....
        /*06a4*/ 	.word	0x0000ff40
        /*06a8*/ 	.word	0x000000ff
        /*06ac*/ 	.word	0x00038868
        /*06b0*/ 	.short	0x010a
        /*06b2*/ 	.byte	0x26
	.zero		1


	//   ....[49]....
        /*06b4*/ 	.word	0x000108f0
        /*06b8*/ 	.word	0x000000ff
        /*06bc*/ 	.word	0x00038840
        /*06c0*/ 	.short	0x010a
        /*06c2*/ 	.byte	0x26
	.zero		1


	//   ....[50]....
        /*06c4*/ 	.word	0x00010ad0
        /*06c8*/ 	.word	0x000000ff
        /*06cc*/ 	.word	0x00038860
        /*06d0*/ 	.short	0x010a
        /*06d2*/ 	.byte	0x26
	.zero		1


	//   ....[51]....
        /*06d4*/ 	.word	0x000114a0
        /*06d8*/ 	.word	0x000000ff
        /*06dc*/ 	.word	0x00038848
        /*06e0*/ 	.short	0x010a
        /*06e2*/ 	.byte	0x26
	.zero		1


	//   ....[52]....
        /*06e4*/ 	.word	0x00011680
        /*06e8*/ 	.word	0x000000ff
        /*06ec*/ 	.word	0x00038868
        /*06f0*/ 	.short	0x010a
        /*06f2*/ 	.byte	0x26
	.zero		1


	//   ....[53]....
        /*06f4*/ 	.word	0x00011ea0
        /*06f8*/ 	.word	0x00000002
        /*06fc*/ 	.word	0x00038820
        /*0700*/ 	.short	0x010a
        /*0702*/ 	.byte	0x3f
	.zero		1


	//   ....[54]....
        /*0704*/ 	.word	0x00012040
        /*0708*/ 	.word	0x00000007
        /*070c*/ 	.word	0x00000000
        /*0710*/ 	.short	0x010a
        /*0712*/ 	.byte	0x3f
	.zero		1


	//   ....[55]....
        /*0714*/ 	.word	0x000120b0
        /*0718*/ 	.word	0x00000005
        /*071c*/ 	.word	0x00000000
        /*0720*/ 	.short	0x010a
        /*0722*/ 	.byte	0x3f
	.zero		1


	//   ....[56]....
        /*0724*/ 	.word	0x00012110
        /*0728*/ 	.word	0x00000005
        /*072c*/ 	.word	0x00000000
        /*0730*/ 	.short	0x010a
        /*0732*/ 	.byte	0x3f
	.zero		1


	//   ....[57]....
        /*0734*/ 	.word	0x00012140
        /*0738*/ 	.word	0x00000003
        /*073c*/ 	.word	0x00000000
        /*0740*/ 	.short	0x010a
        /*0742*/ 	.byte	0x3f
	.zero		1


	//   ....[58]....
        /*0744*/ 	.word	0x000121a0
        /*0748*/ 	.word	0x000000b8
        /*074c*/ 	.word	0x00038800
        /*0750*/ 	.short	0x010a
        /*0752*/ 	.byte	0x3f
	.zero		1


	//   ....[59]....
        /*0754*/ 	.word	0x000121f0
        /*0758*/ 	.word	0x000000b8
        /*075c*/ 	.word	0x00038830
        /*0760*/ 	.short	0x010a
        /*0762*/ 	.byte	0x3f
	.zero		1


	//   ....[60]....
        /*0764*/ 	.word	0x00012240
        /*0768*/ 	.word	0x000000b8
        /*076c*/ 	.word	0x00038810
        /*0770*/ 	.short	0x010a
        /*0772*/ 	.byte	0x3f
	.zero		1


	//   ....[61]....
        /*0774*/ 	.word	0x00012290
        /*0778*/ 	.word	0x000000b8
        /*077c*/ 	.word	0x00038850
        /*0780*/ 	.short	0x010a
        /*0782*/ 	.byte	0x3f
	.zero		1


	//   ....[62]....
        /*0784*/ 	.word	0x000122e0
        /*0788*/ 	.word	0x000000c3
        /*078c*/ 	.word	0x00038830
        /*0790*/ 	.short	0x010a
        /*0792*/ 	.byte	0x3f
	.zero		1


	//   ....[63]....
        /*0794*/ 	.word	0x00012330
        /*0798*/ 	.word	0x000000c3
        /*079c*/ 	.word	0x00038850
        /*07a0*/ 	.short	0x010a
        /*07a2*/ 	.byte	0x3f
	.zero		1


	//   ....[64]....
        /*07a4*/ 	.word	0x00012490
        /*07a8*/ 	.word	0x00000003
        /*07ac*/ 	.word	0x00038840
        /*07b0*/ 	.short	0x010a
        /*07b2*/ 	.byte	0x3f
	.zero		1


	//   ....[65]....
        /*07b4*/ 	.word	0x00013400
        /*07b8*/ 	.word	0x00000003
        /*07bc*/ 	.word	0x00038820
        /*07c0*/ 	.short	0x010a
        /*07c2*/ 	.byte	0x3f
	.zero		1


	//   ....[66]....
        /*07c4*/ 	.word	0x00013460
        /*07c8*/ 	.word	0x00000003
        /*07cc*/ 	.word	0x00038860
        /*07d0*/ 	.short	0x010a
        /*07d2*/ 	.byte	0x3f
	.zero		1


	//   ....[67]....
        /*07d4*/ 	.word	0x000134c0
        /*07d8*/ 	.word	0x00000003
        /*07dc*/ 	.word	0x00038848
        /*07e0*/ 	.short	0x010a
        /*07e2*/ 	.byte	0x3f
	.zero		1


	//   ....[68]....
        /*07e4*/ 	.word	0x00013520
        /*07e8*/ 	.word	0x00000003
        /*07ec*/ 	.word	0x00038868
        /*07f0*/ 	.short	0x010a
        /*07f2*/ 	.byte	0x3f
	.zero		1


	//   ....[69]....
        /*07f4*/ 	.word	0x00013580
        /*07f8*/ 	.word	0x00000003
        /*07fc*/ 	.word	0x00038840
        /*0800*/ 	.short	0x010a
        /*0802*/ 	.byte	0x3f
	.zero		1


	//   ....[70]....
        /*0804*/ 	.word	0x000135e0
        /*0808*/ 	.word	0x00000003
        /*080c*/ 	.word	0x00038860
        /*0810*/ 	.short	0x010a
        /*0812*/ 	.byte	0x3f
	.zero		1


	//   ....[71]....
        /*0814*/ 	.word	0x00013640
        /*0818*/ 	.word	0x00000003
        /*081c*/ 	.word	0x00038848
        /*0820*/ 	.short	0x010a
        /*0822*/ 	.byte	0x3f
	.zero		1


	//   ....[72]....
        /*0824*/ 	.word	0x000136a0
        /*0828*/ 	.word	0x00000003
        /*082c*/ 	.word	0x00038868
        /*0830*/ 	.short	0x010a
        /*0832*/ 	.byte	0x3f
	.zero		1


	//   ....[73]....
        /*0834*/ 	.word	0x000136f0
        /*0838*/ 	.word	0x00000002
        /*083c*/ 	.word	0x00038820
        /*0840*/ 	.short	0x010a
        /*0842*/ 	.byte	0x3f
	.zero		1


	//   ....[74]....
        /*0844*/ 	.word	0x00013890
        /*0848*/ 	.word	0x00000007
        /*084c*/ 	.word	0x00000000
        /*0850*/ 	.short	0x010a
        /*0852*/ 	.byte	0x3f
	.zero		1


	//   ....[75]....
        /*0854*/ 	.word	0x000138e0
        /*0858*/ 	.word	0x00000005
        /*085c*/ 	.word	0x00000000
        /*0860*/ 	.short	0x010a
        /*0862*/ 	.byte	0x3f
	.zero		1


	//   ....[76]....
        /*0864*/ 	.word	0x00013930
        /*0868*/ 	.word	0x00000005
        /*086c*/ 	.word	0x00000000
        /*0870*/ 	.short	0x010a
        /*0872*/ 	.byte	0x3f
	.zero		1


	//----- nvinfo : EIATTR_NUM_MBARRIERS
	.align		4
.L_178:
        /*0874*/ 	.byte	0x03, 0x38
        /*0876*/ 	.short	0x0017


	//----- nvinfo : EIATTR_EXIT_INSTR_OFFSETS
	.align		4
        /*0878*/ 	.byte	0x04, 0x1c
        /*087a*/ 	.short	(.L_180 - .L_179)


	//   ....[0]....
.L_179:
        /*087c*/ 	.word	0x00012190


	//----- nvinfo : EIATTR_MAX_THREADS
	.align		4
.L_180:
        /*0880*/ 	.byte	0x04, 0x05
        /*0882*/ 	.short	(.L_182 - .L_181)
.L_181:
        /*0884*/ 	.word	0x00000180
        /*0888*/ 	.word	0x00000001
        /*088c*/ 	.word	0x00000001


	//----- nvinfo : EIATTR_CRS_STACK_SIZE
	.align		4
.L_182:
        /*0890*/ 	.byte	0x04, 0x1e
        /*0892*/ 	.short	(.L_184 - .L_183)
.L_183:
        /*0894*/ 	.word	0x00000000


	//----- nvinfo : EIATTR_CBANK_PARAM_SIZE
	.align		4
.L_184:
        /*0898*/ 	.byte	0x03, 0x19
        /*089a*/ 	.short	0x0b70


	//----- nvinfo : EIATTR_PARAM_CBANK
	.align		4
        /*089c*/ 	.byte	0x04, 0x0a
        /*089e*/ 	.short	(.L_186 - .L_185)
	.align		4
.L_185:
        /*08a0*/ 	.word	index@(.nv.constant0._ZN7cutlass13device_kernelIN5flash11enable_sm90INS1_16FlashAttnFwdSm90INS1_25CollectiveMainloopFwdSm90ILi2EN4cute5tupleIJNS5_1CILi1EEES8_S8_EEENS6_IJNS7_ILi64EEESA_SA_EEELi512ENS_10bfloat16_tEfNS_4arch4Sm90ELb0ELb0ELb1ELb0ELb0ELb0ELb1ELb0ELb0ELb1ELb1ELb0EEENS1_21CollectiveEpilogueFwdINS6_IJSA_NS7_ILi512EEESA_EEES9_SC_SE_Li256ELb0ELb1ELb1ELb0EEENS1_19SingleTileSchedulerILb0ELb1ELb1ELi64EEEEEEEEEvNT_6ParamsE)
        /*08a4*/ 	.short	0x0210
        /*08a6*/ 	.short	0x0b70


	//----- nvinfo : EIATTR_SW_WAR
	.align		4
.L_186:
        /*08a8*/ 	.byte	0x04, 0x36
        /*08aa*/ 	.short	(.L_188 - .L_187)
.L_187:
        /*08ac*/ 	.word	0x00000008
.L_188:


//--------------------- .nv.info._ZN7cutlass13device_kernelIN5flash11enable_sm90INS1_16FlashAttnFwdSm90INS1_25CollectiveMainloopFwdSm90ILi2EN4cute5tupleIJNS5_1CILi1EEES8_S8_EEENS6_IJNS7_ILi64EEESA_SA_EEELi512ENS_10bfloat16_tEfNS_4arch4Sm90ELb0ELb0ELb1ELb1ELb0ELb0ELb0ELb0ELb0ELb1ELb1ELb0EEENS1_21CollectiveEpilogueFwdINS6_IJSA_NS7_ILi512EEESA_EEES9_SC_SE_Li256ELb1ELb1ELb1ELb0EEENS1_36VarlenDynamicPersistentTileSchedulerILi64ELi64ELi256ELi128ELb1ELb1ELb1ELb0ELb1ELb1EEEEEEEEEvNT_6ParamsE --------------------------
	.section	.nv.info._ZN7cutlass13device_kernelIN5flash11enable_sm90INS1_16FlashAttnFwdSm90INS1_25CollectiveMainloopFwdSm90ILi2EN4cute5tupleIJNS5_1CILi1EEES8_S8_EEENS6_IJNS7_ILi64EEESA_SA_EEELi512ENS_10bfloat16_tEfNS_4arch4Sm90ELb0ELb0ELb1ELb1ELb0ELb0ELb0ELb0ELb0ELb1ELb1ELb0EEENS1_21CollectiveEpilogueFwdINS6_IJSA_NS7_ILi512EEESA_EEES9_SC_SE_Li256ELb1ELb1ELb1ELb0EEENS1_36VarlenDynamicPersistentTileSchedulerILi64ELi64ELi256ELi128ELb1ELb1ELb1ELb0ELb1ELb1EEEEEEEEEvNT_6ParamsE,"",@"SHT_CUDA_INFO"
	.sectionflags	@""
	.align	4


	//----- nvinfo : EIATTR_CUDA_API_VERSION
	.align		4
        /*0000*/ 	.byte	0x04, 0x37
        /*0002*/ 	.short	(.L_190 - .L_189)
.L_189:
        /*0004*/ 	.word	0x00000082


	//----- nvinfo : EIATTR_KPARAM_INFO
	.align		4
.L_190:
        /*0008*/ 	.byte	0x04, 0x17
        /*000a*/ 	.short	(.L_192 - .L_191)
.L_191:
        /*000c*/ 	.word	0x00000000
        /*0010*/ 	.short	0x0000
        /*0012*/ 	.short	0x0070
        /*0014*/ 	.byte	0x00, 0xf0, 0x01, 0x2a


	//----- nvinfo : EIATTR_SPARSE_MMA_MASK
	.align		4
.L_192:
        /*0018*/ 	.byte	0x03, 0x50
        /*001a*/ 	.short	0x0000


	//----- nvinfo : EIATTR_MAXREG_COUNT
	.align		4
        /*001c*/ 	.byte	0x03, 0x1b
        /*001e*/ 	.short	0x00a8


	//----- nvinfo : EIATTR_NUM_BARRIERS
	.align		4
        /*0020*/ 	.byte	0x02, 0x4c
        /*0022*/ 	.byte	0x10
	.zero		1


	//----- nvinfo : EIATTR_EXTERNS
	.align		4
        /*0024*/ 	.byte	0x04, 0x0f
        /*0026*/ 	.short	(.L_194 - .L_193)


	//   ....[0]....
	.align		4
.L_193:
        /*0028*/ 	.word	index@(__assertfail)


	//----- nvinfo : EIATTR_ANNOTATIONS
	.align		4
.L_194:
        /*002c*/ 	.byte	0x04, 0x55
        /*002e*/ 	.short	(.L_196 - .L_195)


	//   ....[0]....
.L_195:
        /* <DEDUP_REMOVED lines=66> */


	//----- nvinfo : EIATTR_MERCURY_ISA_VERSION
	.align		4
.L_196:
        /*0438*/ 	.byte	0x03, 0x5f
        /*043a*/ 	.short	0x0101


	//----- nvinfo : EIATTR_UNUSED_LOAD_BYTE_OFFSET
	.align		4
        /*043c*/ 	.byte	0x04, 0x44
        /*043e*/ 	.short	(.L_198 - .L_197)


	//   ....[0]....
.L_197:
        /*0440*/ 	.word	0x00000a10
        /*0444*/ 	.word	0x0000fff0


	//   ....[1]....
        /*0448*/ 	.word	0x000081a0
        /*044c*/ 	.word	0x0000fff0


	//----- nvinfo : EIATTR_INT_WARP_WIDE_INSTR_OFFSETS
	.align		4
.L_198:
        /*0450*/ 	.byte	0x04, 0x31
        /*0452*/ 	.short	(.L_200 - .L_199)


	//   ....[0]....
.L_199:
        /*0454*/ 	.word	0x00000130


	//   ....[1]....
        /*0458*/ 	.word	0x00000170


	//   ....[2]....
        /*045c*/ 	.word	0x000001e0


	//   ....[3]....
        /*0460*/ 	.word	0x0000e180


	//   ....[4]....
        /*0464*/ 	.word	0x0000e210


	//   ....[5]....
        /*0468*/ 	.word	0x00012ab0


	//   ....[6]....
        /*046c*/ 	.word	0x00012b40


	//----- nvinfo : EIATTR_COOP_GROUP_MASK_REGIDS
	.align		4
.L_200:
        /*0470*/ 	.byte	0x04, 0x29
        /*0472*/ 	.short	(.L_202 - .L_201)


	//   ....[0]....
.L_201:
        /*0474*/ 	.word	0xffffffff


	//   ....[1]....
        /*0478*/ 	.word	0xffffffff


	//   ....[2]....
        /*047c*/ 	.word	0xffffffff


	//   ....[3]....
        /*0480*/ 	.word	0xffffffff


	//   ....[4]....
        /*0484*/ 	.word	0xffffffff


	//   ....[5]....
        /*0488*/ 	.word	0xffffffff


	//   ....[6]....
        /*048c*/ 	.word	0xffffffff


	//   ....[7]....
        /*0490*/ 	.word	0xffffffff


	//   ....[8]....
        /*0494*/ 	.word	0xffffffff


	//   ....[9]....
        /*0498*/ 	.word	0xffffffff


	//   ....[10]....
        /*049c*/ 	.word	0xffffffff


	//   ....[11]....
        /*04a0*/ 	.word	0xffffffff


	//   ....[12]....
        /*04a4*/ 	.word	0xffffffff


	//   ....[13]....
        /*04a8*/ 	.word	0xffffffff


	//   ....[14]....
        /*04ac*/ 	.word	0xffffffff


	//   ....[15]....
        /*04b0*/ 	.word	0xffffffff


	//   ....[16]....
        /*04b4*/ 	.word	0xffffffff


	//   ....[17]....
        /*04b8*/ 	.word	0xffffffff


	//   ....[18]....
        /*04bc*/ 	.word	0xffffffff


	//   ....[19]....
        /*04c0*/ 	.word	0xffffffff


	//   ....[20]....
        /*04c4*/ 	.word	0xffffffff


	//   ....[21]....
        /*04c8*/ 	.word	0xffffffff


	//   ....[22]....
        /*04cc*/ 	.word	0xffffffff


	//   ....[23]....
        /*04d0*/ 	.word	0xffffffff


	//   ....[24]....
        /*04d4*/ 	.word	0xffffffff


	//   ....[25]....
        /*04d8*/ 	.word	0xffffffff


	//   ....[26]....
        /*04dc*/ 	.word	0xffffffff


	//   ....[27]....
        /*04e0*/ 	.word	0xffffffff


	//   ....[28]....
        /*04e4*/ 	.word	0xffffffff


	//   ....[29]....
        /*04e8*/ 	.word	0xffffffff


	//   ....[30]....
        /*04ec*/ 	.word	0xffffffff


	//   ....[31]....
        /*04f0*/ 	.word	0xffffffff


	//   ....[32]....
        /*04f4*/ 	.word	0xffffffff


	//   ....[33]....
        /*04f8*/ 	.word	0xffffffff


	//   ....[34]....
        /*04fc*/ 	.word	0xffffffff


	//   ....[35]....
        /*0500*/ 	.word	0xffffffff


	//   ....[36]....
        /*0504*/ 	.word	0xffffffff


	//   ....[37]....
        /*0508*/ 	.word	0xffffffff


	//   ....[38]....
        /*050c*/ 	.word	0xffffffff


	//   ....[39]....
        /*0510*/ 	.word	0xffffffff


	//   ....[40]....
        /*0514*/ 	.word	0xffffffff


	//   ....[41]....
        /*0518*/ 	.word	0xffffffff


	//   ....[42]....
        /*051c*/ 	.word	0xffffffff


	//   ....[43]....
        /*0520*/ 	.word	0xffffffff


	//   ....[44]....
        /*0524*/ 	.word	0xffffffff


	//   ....[45]....
        /*0528*/ 	.word	0xffffffff


	//   ....[46]....
        /*052c*/ 	.word	0xffffffff


	//   ....[47]....
        /*0530*/ 	.word	0xffffffff


	//   ....[48]....
        /*0534*/ 	.word	0xffffffff


	//   ....[49]....
        /*0538*/ 	.word	0xffffffff


	//   ....[50]....
        /*053c*/ 	.word	0xffffffff


	//   ....[51]....
        /*0540*/ 	.word	0xffffffff


	//   ....[52]....
        /*0544*/ 	.word	0xffffffff


	//   ....[53]....
        /*0548*/ 	.word	0xffffffff


	//   ....[54]....
        /*054c*/ 	.word	0xffffffff


	//   ....[55]....
        /*0550*/ 	.word	0xffffffff


	//   ....[56]....
        /*0554*/ 	.word	0xffffffff


	//   ....[57]....
        /*0558*/ 	.word	0xffffffff


	//   ....[58]....
        /*055c*/ 	.word	0xffffffff


	//   ....[59]....
        /*0560*/ 	.word	0xffffffff


	//   ....[60]....
        /*0564*/ 	.word	0xffffffff


	//   ....[61]....
        /*0568*/ 	.word	0xffffffff


	//   ....[62]....
        /*056c*/ 	.word	0xffffffff


	//   ....[63]....
        /*0570*/ 	.word	0xffffffff


	//   ....[64]....
        /*0574*/ 	.word	0xffffffff


	//   ....[65]....
        /*0578*/ 	.word	0xffffffff


	//   ....[66]....
        /*057c*/ 	.word	0xffffffff


	//   ....[67]....
        /*0580*/ 	.word	0xffffffff


	//   ....[68]....
        /*0584*/ 	.word	0xffffffff


	//   ....[69]....
        /*0588*/ 	.word	0xffffffff


	//   ....[70]....
        /*058c*/ 	.word	0xffffffff


	//   ....[71]....
        /*0590*/ 	.word	0xffffffff


	//   ....[72]....
        /*0594*/ 	.word	0xffffffff


	//   ....[73]....
        /*0598*/ 	.word	0xffffffff


	//   ....[74]....
        /*059c*/ 	.word	0xffffffff


	//   ....[75]....
        /*05a0*/ 	.word	0xffffffff


	//   ....[76]....
        /*05a4*/ 	.word	0xffffffff


	//   ....[77]....
        /*05a8*/ 	.word	0xffffffff


	//   ....[78]....
        /*05ac*/ 	.word	0xffffffff


	//   ....[79]....
        /*05b0*/ 	.word	0xffffffff


	//   ....[80]....
        /*05b4*/ 	.word	0xffffffff


	//   ....[81]....
        /*05b8*/ 	.word	0xffffffff


	//   ....[82]....
        /*05bc*/ 	.word	0xffffffff


	//   ....[83]....
        /*05c0*/ 	.word	0xffffffff


	//   ....[84]....
        /*05c4*/ 	.word	0xffffffff


	//   ....[85]....
        /*05c8*/ 	.word	0x0500000f


	//   ....[86]....
        /*05cc*/ 	.word	0x0500000f


	//   ....[87]....
        /*05d0*/ 	.word	0x0500000f


	//   ....[88]....
        /*05d4*/ 	.word	0x0500000f


	//   ....[89]....
        /*05d8*/ 	.word	0x0500000f


	//   ....[90]....
        /*05dc*/ 	.word	0x0500000f


	//   ....[91]....
        /*05e0*/ 	.word	0x0500000f


	//   ....[92]....
        /*05e4*/ 	.word	0x0500000f


	//   ....[93]....
        /*05e8*/ 	.word	0x0500000f


	//   ....[94]....
        /*05ec*/ 	.word	0x0500000f


	//   ....[95]....
        /*05f0*/ 	.word	0x0500000f


	//   ....[96]....
        /*05f4*/ 	.word	0x0500000f


	//   ....[97]....
        /*05f8*/ 	.word	0x0500000f


	//   ....[98]....
        /*05fc*/ 	.word	0x0500000f


	//   ....[99]....
        /*0600*/ 	.word	0x0500000f


	//   ....[100]....
        /*0604*/ 	.word	0x0500000f


	//   ....[101]....
        /*0608*/ 	.word	0x0500000f


	//   ....[102]....
        /*060c*/ 	.word	0x0500000f


	//   ....[103]....
        /*0610*/ 	.word	0x0500000f


	//   ....[104]....
        /*0614*/ 	.word	0x0500000f


	//   ....[105]....
        /*0618*/ 	.word	0x0500000f


	//   ....[106]....
        /*061c*/ 	.word	0x0500000f


	//   ....[107]....
        /*0620*/ 	.word	0x0500000f


	//   ....[108]....
        /*0624*/ 	.word	0x0500000f


	//   ....[109]....
        /*0628*/ 	.word	0x0500000f


	//   ....[110]....
        /*062c*/ 	.word	0x0500000f


	//   ....[111]....
        /*0630*/ 	.word	0x0500000f


	//   ....[112]....
        /*0634*/ 	.word	0x0500000f


	//----- nvinfo : EIATTR_COOP_GROUP_INSTR_OFFSETS
	.align		4
.L_202:
        /*0638*/ 	.byte	0x04, 0x28
        /*063a*/ 	.short	(.L_204 - .L_203)


	//   ....[0]....
.L_203:
        /*063c*/ 	.word	0x00000060


	//   ....[1]....
        /*0640*/ 	.word	0x00000140


	//   ....[2]....
        /*0644*/ 	.word	0x00000190


	//   ....[3]....
        /*0648*/ 	.word	0x00000380


	//   ....[4]....
        /*064c*/ 	.word	0x000004e0


	//   ....[5]....
        /*0650*/ 	.word	0x00000600


	//   ....[6]....
        /*0654*/ 	.word	0x00000760


	//   ....[7]....
        /*0658*/ 	.word	0x00001f30


	//   ....[8]....
        /*065c*/ 	.word	0x00003f60


	//   ....[9]....
        /*0660*/ 	.word	0x00004d20


	//   ....[10]....
        /*0664*/ 	.word	0x00004da0


	//   ....[11]....
        /*0668*/ 	.word	0x00004f80


	//   ....[12]....
        /*066c*/ 	.word	0x00005050


	//   ....[13]....
        /*0670*/ 	.word	0x00005960


	//   ....[14]....
        /*0674*/ 	.word	0x00006020


	//   ....[15]....
        /*0678*/ 	.word	0x00006050


	//   ....[16]....
        /*067c*/ 	.word	0x00006980


	//   ....[17]....
        /*0680*/ 	.word	0x00006a00


	//   ....[18]....
        /*0684*/ 	.word	0x00007660


	//   ....[19]....
        /*0688*/ 	.word	0x000076b0


	//   ....[20]....
        /*068c*/ 	.word	0x00007720


	//   ....[21]....
        /*0690*/ 	.word	0x00007750


	//   ....[22]....
        /*0694*/ 	.word	0x00007780


	//   ....[23]....
        /*0698*/ 	.word	0x00008f70


	//   ....[24]....
        /*069c*/ 	.word	0x00009380


	//   ....[25]....
        /*06a0*/ 	.word	0x000093b0


	//   ....[26]....
        /*06a4*/ 	.word	0x000093d0


	//   ....[27]....
        /*06a8*/ 	.word	0x000093e0


	//   ....[28]....
        /*06ac*/ 	.word	0x0000a020


	//   ....[29]....
        /*06b0*/ 	.word	0x0000a040


	//   ....[30]....
        /*06b4*/ 	.word	0x0000a2f0


	//   ....[31]....
        /*06b8*/ 	.word	0x0000a310


	//   ....[32]....
        /*06bc*/ 	.word	0x0000aa40


	//   ....[33]....
        /*06c0*/ 	.word	0x0000aa50


	//   ....[34]....
        /*06c4*/ 	.word	0x0000b2a0


	//   ....[35]....
        /*06c8*/ 	.word	0x0000b2c0


	//   ....[36]....
        /*06cc*/ 	.word	0x0000c670


	//   ....[37]....
        /*06d0*/ 	.word	0x0000c6a0


	//   ....[38]....
        /*06d4*/ 	.word	0x0000c8d0


	//   ....[39]....
        /*06d8*/ 	.word	0x0000c8f0


	//   ....[40]....
        /*06dc*/ 	.word	0x0000cba0


	//   ....[41]....
        /*06e0*/ 	.word	0x0000cdc0


	//   ....[42]....
        /*06e4*/ 	.word	0x0000cdf0


	//   ....[43]....
        /*06e8*/ 	.word	0x0000ce20


	//   ....[44]....
        /*06ec*/ 	.word	0x0000ce50


	//   ....[45]....
        /*06f0*/ 	.word	0x0000ce80


	//   ....[46]....
        /*06f4*/ 	.word	0x0000ceb0


	//   ....[47]....
        /*06f8*/ 	.word	0x0000d050


	//   ....[48]....
        /*06fc*/ 	.word	0x0000d080


	//   ....[49]....
        /*0700*/ 	.word	0x0000d0b0


	//   ....[50]....
        /*0704*/ 	.word	0x0000d0e0


	//   ....[51]....
        /*0708*/ 	.word	0x0000d110


	//   ....[52]....
        /*070c*/ 	.word	0x0000d140


	//   ....[53]....
        /*0710*/ 	.word	0x0000d1d0


	//   ....[54]....
        /*0714*/ 	.word	0x0000d200


	//   ....[55]....
        /*0718*/ 	.word	0x0000d210


	//   ....[56]....
        /*071c*/ 	.word	0x0000d2c0


	//   ....[57]....
        /*0720*/ 	.word	0x0000e760


	//   ....[58]....
        /*0724*/ 	.word	0x0000f230


	//   ....[59]....
        /*0728*/ 	.word	0x0000f240


	//   ....[60]....
        /*072c*/ 	.word	0x0000f2e0


	//   ....[61]....
        /*0730*/ 	.word	0x0000f2f0


	//   ....[62]....
        /*0734*/ 	.word	0x0000f370


	//   ....[63]....
        /*0738*/ 	.word	0x0000f380


	//   ....[64]....
        /*073c*/ 	.word	0x0000f3d0


	//   ....[65]....
        /*0740*/ 	.word	0x0000f3f0


	//   ....[66]....
        /*0744*/ 	.word	0x00012dc0


	//   ....[67]....
        /*0748*/ 	.word	0x00012df0


	//   ....[68]....
        /*074c*/ 	.word	0x00012e60


	//   ....[69]....
        /*0750*/ 	.word	0x00012e90


	//   ....[70]....
        /*0754*/ 	.word	0x00012ec0


	//   ....[71]....
        /*0758*/ 	.word	0x00012ef0


	//   ....[72]....
        /*075c*/ 	.word	0x00012f20


	//   ....[73]....
        /*0760*/ 	.word	0x00012f50


	//   ....[74]....
        /*0764*/ 	.word	0x00013110


	//   ....[75]....
        /*0768*/ 	.word	0x00013140


	//   ....[76]....
        /*076c*/ 	.word	0x00013170


	//   ....[77]....
        /*0770*/ 	.word	0x000131a0


	//   ....[78]....
        /*0774*/ 	.word	0x000131d0


	//   ....[79]....
        /*0778*/ 	.word	0x00013200


	//   ....[80]....
        /*077c*/ 	.word	0x000132c0


	//   ....[81]....
        /*0780*/ 	.word	0x000132e0


	//   ....[82]....
        /*0784*/ 	.word	0x000132f0


	//   ....[83]....
        /*0788*/ 	.word	0x00013350


	//   ....[84]....
        /*078c*/ 	.word	0x00013a60


	//   ....[85]....
        /*0790*/ 	.word	0x00013ff0


	//   ....[86]....
        /*0794*/ 	.word	0x000141d0


	//   ....[87]....
        /*0798*/ 	.word	0x00014220


	//   ....[88]....
        /*079c*/ 	.word	0x00014280


	//   ....[89]....
        /*07a0*/ 	.word	0x00014370


	//   ....[90]....
        /*07a4*/ 	.word	0x000143d0


	//   ....[91]....
        /*07a8*/ 	.word	0x000144c0


	//   ....[92]....
        /*07ac*/ 	.word	0x00014520


	//   ....[93]....
        /*07b0*/ 	.word	0x000145f0


	//   ....[94]....
        /*07b4*/ 	.word	0x00014920


	//   ....[95]....
        /*07b8*/ 	.word	0x000149c0


	//   ....[96]....
        /*07bc*/ 	.word	0x00014b60


	//   ....[97]....
        /*07c0*/ 	.word	0x00014bd0


	//   ....[98]....
        /*07c4*/ 	.word	0x00014c40


	//   ....[99]....
        /*07c8*/ 	.word	0x00014cb0


	//   ....[100]....
        /*07cc*/ 	.word	0x00014d20


	//   ....[101]....
        /*07d0*/ 	.word	0x00014da0


	//   ....[102]....
        /*07d4*/ 	.word	0x00014e30


	//   ....[103]....
        /*07d8*/ 	.word	0x00014ed0


	//   ....[104]....
        /*07dc*/ 	.word	0x00014f40


	//   ....[105]....
        /*07e0*/ 	.word	0x00014fb0


	//   ....[106]....
        /*07e4*/ 	.word	0x00015020


	//   ....[107]....
        /*07e8*/ 	.word	0x000150a0


	//   ....[108]....
        /*07ec*/ 	.word	0x00015110


	//   ....[109]....
        /*07f0*/ 	.word	0x000151b0


	//   ....[110]....
        /*07f4*/ 	.word	0x00015200


	//   ....[111]....
        /*07f8*/ 	.word	0x00015290


	//   ....[112]....
        /*07fc*/ 	.word	0x000153c0


	//----- nvinfo : EIATTR_REG_RECONFIG
	.align		4
.L_204:
        /*0800*/ 	.byte	0x01, 0x54
	.zero		2


	//----- nvinfo : EIATTR_SYSCALL_OFFSETS
	.align		4
        /*0804*/ 	.byte	0x04, 0x46
        /*0806*/ 	.short	(.L_206 - .L_205)


	//   ....[0]....
.L_205:
        /*0808*/ 	.word	0x00004120


	//   ....[1]....
        /*080c*/ 	.word	0x0000e380


	//   ....[2]....
        /*0810*/ 	.word	0x0000e4d0


	//   ....[3]....
        /*0814*/ 	.word	0x0000e5d0


	//   ....[4]....
        /*0818*/ 	.word	0x0000ee50


	//----- nvinfo : EIATTR_MBARRIER_INSTR_OFFSETS
	.align		4
.L_206:
        /*081c*/ 	.byte	0x04, 0x39
        /*081e*/ 	.short	(.L_208 - .L_207)


	//   ....[0]....
.L_207:
        /*0820*/ 	.word	0x00000270
        /*0824*/ 	.word	0x000000ff
        /*0828*/ 	.word	0x00028c00
        /*082c*/ 	.short	0x0100
        /*082e*/ 	.byte	0x08
	.zero		1


	//   ....[1]....
        /*0830*/ 	.word	0x00000280
        /*0834*/ 	.word	0x000000ff
        /*0838*/ 	.word	0x00028c20
        /*083c*/ 	.short	0x0100
        /*083e*/ 	.byte	0x08
	.zero		1


	//   ....[2]....
        /*0840*/ 	.word	0x00000330
        /*0844*/ 	.word	0x000000ff
        /*0848*/ 	.word	0x00028c30
        /*084c*/ 	.short	0x0100
        /*084e*/ 	.byte	0x06
	.zero		1


	//   ....[3]....
        /*0850*/ 	.word	0x00000340
        /*0854*/ 	.word	0x000000ff
        /*0858*/ 	.word	0x00028c40
        /*085c*/ 	.short	0x0100
        /*085e*/ 	.byte	0x06
	.zero		1


	//   ....[4]....
        /*0860*/ 	.word	0x00000350
        /*0864*/ 	.word	0x000000ff
        /*0868*/ 	.word	0x00028c38
        /*086c*/ 	.short	0x0100
        /*086e*/ 	.byte	0x06
	.zero		1


	//   ....[5]....
        /*0870*/ 	.word	0x00000360
        /*0874*/ 	.word	0x000000ff
        /*0878*/ 	.word	0x00028c48
        /*087c*/ 	.short	0x0100
        /*087e*/ 	.byte	0x06
	.zero		1


	//   ....[6]....
        /*0880*/ 	.word	0x00000490
        /*0884*/ 	.word	0x000000ff
        /*0888*/ 	.word	0x00028c50
        /*088c*/ 	.short	0x0100
        /*088e*/ 	.byte	0x08
	.zero		1


	//   ....[7]....
        /*0890*/ 	.word	0x000004a0
        /*0894*/ 	.word	0x000000ff
        /*0898*/ 	.word	0x00028c60
        /*089c*/ 	.short	0x0100
        /*089e*/ 	.byte	0x08
	.zero		1


	//   ....[8]....
        /*08a0*/ 	.word	0x000004b0
        /*08a4*/ 	.word	0x000000ff
        /*08a8*/ 	.word	0x00028c58
        /*08ac*/ 	.short	0x0100
        /*08ae*/ 	.byte	0x08
	.zero		1


	//   ....[9]....
        /*08b0*/ 	.word	0x000004c0
        /*08b4*/ 	.word	0x000000ff
        /*08b8*/ 	.word	0x00028c68
        /*08bc*/ 	.short	0x0100
        /*08be*/ 	.byte	0x08
	.zero		1


	//   ....[10]....
        /*08c0*/ 	.word	0x000005b0
        /*08c4*/ 	.word	0x000000ff
        /*08c8*/ 	.word	0x00028c70
        /*08cc*/ 	.short	0x0100
        /*08ce*/ 	.byte	0x06
	.zero		1


	//   ....[11]....
        /*08d0*/ 	.word	0x000005c0
        /*08d4*/ 	.word	0x000000ff
        /*08d8*/ 	.word	0x00028c80
        /*08dc*/ 	.short	0x0100
        /*08de*/ 	.byte	0x06
	.zero		1


	//   ....[12]....
        /*08e0*/ 	.word	0x000005d0
        /*08e4*/ 	.word	0x000000ff
        /*08e8*/ 	.word	0x00028c78
        /*08ec*/ 	.short	0x0100
        /*08ee*/ 	.byte	0x06
	.zero		1


	//   ....[13]....
        /*08f0*/ 	.word	0x000005e0
        /*08f4*/ 	.word	0x000000ff
        /*08f8*/ 	.word	0x00028c88
        /*08fc*/ 	.short	0x0100
        /*08fe*/ 	.byte	0x06
	.zero		1


	//   ....[14]....
        /*0900*/ 	.word	0x00000710
        /*0904*/ 	.word	0x000000ff
        /*0908*/ 	.word	0x00028c90
        /*090c*/ 	.short	0x0100
        /*090e*/ 	.byte	0x08
	.zero		1


	//   ....[15]....
        /*0910*/ 	.word	0x00000720
        /*0914*/ 	.word	0x000000ff
        /*0918*/ 	.word	0x00028ca0
        /*091c*/ 	.short	0x0100
        /*091e*/ 	.byte	0x08
	.zero		1


	//   ....[16]....
        /*0920*/ 	.word	0x00000730
        /*0924*/ 	.word	0x000000ff
        /*0928*/ 	.word	0x00028c98
        /*092c*/ 	.short	0x0100
        /*092e*/ 	.byte	0x08
	.zero		1


	//   ....[17]....
        /*0930*/ 	.word	0x00000740
        /*0934*/ 	.word	0x000000ff
        /*0938*/ 	.word	0x00028ca8
        /*093c*/ 	.short	0x0100
        /*093e*/ 	.byte	0x08
	.zero		1


	//   ....[18]....
        /*0940*/ 	.word	0x00000870
        /*0944*/ 	.word	0x000000ff
        /*0948*/ 	.word	0x00028cb0
        /*094c*/ 	.short	0x0100
        /*094e*/ 	.byte	0x08
	.zero		1


	//   ....[19]....
        /*0950*/ 	.word	0x00000880
        /*0954*/ 	.word	0x000000ff
        /*0958*/ 	.word	0x00028cc0
        /*095c*/ 	.short	0x0100
        /*095e*/ 	.byte	0x08
	.zero		1


	//   ....[20]....
        /*0960*/ 	.word	0x00000890
        /*0964*/ 	.word	0x000000ff
        /*0968*/ 	.word	0x00028cb8
        /*096c*/ 	.short	0x0100
        /*096e*/ 	.byte	0x08
	.zero		1


	//   ....[21]....
        /*0970*/ 	.word	0x000008a0
        /*0974*/ 	.word	0x000000ff
        /*0978*/ 	.word	0x00028cc8
        /*097c*/ 	.short	0x0100
        /*097e*/ 	.byte	0x08
	.zero		1


	//   ....[22]....
        /*0980*/ 	.word	0x00002040
        /*0984*/ 	.word	0x000000ff
        /*0988*/ 	.word	0x00028c50
        /*098c*/ 	.short	0x010a
        /*098e*/ 	.byte	0x11
	.zero		1


	//   ....[23]....
        /*0990*/ 	.word	0x00002330
        /*0994*/ 	.word	0x00000000
        /*0998*/ 	.word	0x00000000
        /*099c*/ 	.short	0x0101
        /*099e*/ 	.byte	0x3f
	.zero		1


	//   ....[24]....
        /*09a0*/ 	.word	0x00002cc0
        /*09a4*/ 	.word	0x000000ff
        /*09a8*/ 	.word	0x00028c50
        /*09ac*/ 	.short	0x010a
        /*09ae*/ 	.byte	0x06
	.zero		1


	//   ....[25]....
        /*09b0*/ 	.word	0x00002d00
        /*09b4*/ 	.word	0x000000ff
        /*09b8*/ 	.word	0x00028c50
        /*09bc*/ 	.short	0x010a
        /*09be*/ 	.byte	0x06
	.zero		1


	//   ....[26]....
        /*09c0*/ 	.word	0x00002f50
        /*09c4*/ 	.word	0x00000000
        /*09c8*/ 	.word	0x00000000
        /*09cc*/ 	.short	0x0101
        /*09ce*/ 	.byte	0x3f
	.zero		1


	//   ....[27]....
        /*09d0*/ 	.word	0x000041a0
        /*09d4*/ 	.word	0x000000ff
        /*09d8*/ 	.word	0x00028c00
        /*09dc*/ 	.short	0x010a
        /*09de*/ 	.byte	0x26
	.zero		1


	//   ....[28]....
        /*09e0*/ 	.word	0x00004220
        /*09e4*/ 	.word	0x00000007
        /*09e8*/ 	.word	0x00028c30
        /*09ec*/ 	.short	0x010a
        /*09ee*/ 	.byte	0x3f
	.zero		1


	//   ....[29]....
        /*09f0*/ 	.word	0x00004260
        /*09f4*/ 	.word	0x00000007
        /*09f8*/ 	.word	0x00028c30
        /*09fc*/ 	.short	0x010a
        /*09fe*/ 	.byte	0x3f
	.zero		1


	//   ....[30]....
        /*0a00*/ 	.word	0x00005280
        /*0a04*/ 	.word	0x00000004
        /*0a08*/ 	.word	0x00000000
        /*0a0c*/ 	.short	0x0101
        /*0a0e*/ 	.byte	0x3f
	.zero		1


	//   ....[31]....
        /*0a10*/ 	.word	0x000056c0
        /*0a14*/ 	.word	0x00000007
        /*0a18*/ 	.word	0x00028c50
        /*0a1c*/ 	.short	0x010a
        /*0a1e*/ 	.byte	0x3f
	.zero		1


	//   ....[32]....
        /*0a20*/ 	.word	0x00005710
        /*0a24*/ 	.word	0x00000007
        /*0a28*/ 	.word	0x00028c50
        /*0a2c*/ 	.short	0x010a
        /*0a2e*/ 	.byte	0x3f
	.zero		1


	//   ....[33]....
        /*0a30*/ 	.word	0x00005980
        /*0a34*/ 	.word	0x00000007
        /*0a38*/ 	.word	0x00000000
        /*0a3c*/ 	.short	0x0101
        /*0a3e*/ 	.byte	0x3f
	.zero		1


	//   ....[34]....
        /*0a40*/ 	.word	0x00005ac0
        /*0a44*/ 	.word	0x000000ff
        /*0a48*/ 	.word	0x00028c30
        /*0a4c*/ 	.short	0x010a
        /*0a4e*/ 	.byte	0x18
	.zero		1


	//   ....[35]....
        /*0a50*/ 	.word	0x00005b00
        /*0a54*/ 	.word	0x000000ff
        /*0a58*/ 	.word	0x00028c30
        /*0a5c*/ 	.short	0x010a
        /*0a5e*/ 	.byte	0x18
	.zero		1


	//   ....[36]....
        /*0a60*/ 	.word	0x00006db0
        /*0a64*/ 	.word	0x000000a0
        /*0a68*/ 	.word	0x00000000
        /*0a6c*/ 	.short	0x0101
        /*0a6e*/ 	.byte	0x3f
	.zero		1


	//   ....[37]....
        /*0a70*/ 	.word	0x000073d0
        /*0a74*/ 	.word	0x000000ff
        /*0a78*/ 	.word	0x00028c50
        /*0a7c*/ 	.short	0x010a
        /*0a7e*/ 	.byte	0x18
	.zero		1


	//   ....[38]....
        /*0a80*/ 	.word	0x00007410
        /*0a84*/ 	.word	0x000000ff
        /*0a88*/ 	.word	0x00028c50
        /*0a8c*/ 	.short	0x010a
        /*0a8e*/ 	.byte	0x18
	.zero		1


	//   ....[39]....
        /*0a90*/ 	.word	0x00007680
        /*0a94*/ 	.word	0x00000009
        /*0a98*/ 	.word	0x00000000
        /*0a9c*/ 	.short	0x0101
        /*0a9e*/ 	.byte	0x3f
	.zero		1


	//   ....[40]....
        /*0aa0*/ 	.word	0x0000a030
        /*0aa4*/ 	.word	0x000000ff
        /*0aa8*/ 	.word	0x00000000
        /*0aac*/ 	.short	0x0101
        /*0aae*/ 	.byte	0x04
	.zero		1


	//   ....[41]....
        /*0ab0*/ 	.word	0x0000a970
        /*0ab4*/ 	.word	0x000000ff
        /*0ab8*/ 	.word	0x00000000
        /*0abc*/ 	.short	0x0101
        /*0abe*/ 	.byte	0x04
	.zero		1


	//   ....[42]....
        /*0ac0*/ 	.word	0x0000e9b0
        /*0ac4*/ 	.word	0x00000000
        /*0ac8*/ 	.word	0x00028c40
        /*0acc*/ 	.short	0x010a
        /*0ace*/ 	.byte	0x3f
	.zero		1


	//   ....[43]....
        /*0ad0*/ 	.word	0x0000f490
        /*0ad4*/ 	.word	0x00000012
        /*0ad8*/ 	.word	0x00028c00
        /*0adc*/ 	.short	0x0107
        /*0ade*/ 	.byte	0x3f
	.zero		1


	//   ....[44]....
        /*0ae0*/ 	.word	0x0000f580
        /*0ae4*/ 	.word	0x00000012
        /*0ae8*/ 	.word	0x00028c00
        /*0aec*/ 	.short	0x0101
        /*0aee*/ 	.byte	0x3f
	.zero		1


	//   ....[45]....
        /*0af0*/ 	.word	0x0000f5a0
        /*0af4*/ 	.word	0x00000012
        /*0af8*/ 	.word	0x00028c20
        /*0afc*/ 	.short	0x010a
        /*0afe*/ 	.byte	0x3f
	.zero		1


	//   ....[46]....
        /*0b00*/ 	.word	0x0000f680
        /*0b04*/ 	.word	0x00000000
        /*0b08*/ 	.word	0x00028c60
        /*0b0c*/ 	.short	0x010a
        /*0b0e*/ 	.byte	0x3f
	.zero		1


	//   ....[47]....
        /*0b10*/ 	.word	0x000102f0
        /*0b14*/ 	.word	0x00000003
        /*0b18*/ 	.word	0x00028c40
        /*0b1c*/ 	.short	0x010a
        /*0b1e*/ 	.byte	0x3f
	.zero		1


	//   ....[48]....
        /*0b20*/ 	.word	0x00010540
        /*0b24*/ 	.word	0x00000003
        /*0b28*/ 	.word	0x00028c60
        /*0b2c*/ 	.short	0x010a
        /*0b2e*/ 	.byte	0x3f
	.zero		1


	//   ....[49]....
        /*0b30*/ 	.word	0x000110f0
        /*0b34*/ 	.word	0x00000004
        /*0b38*/ 	.word	0x00028c40
        /*0b3c*/ 	.short	0x010a
        /*0b3e*/ 	.byte	0x3f
	.zero		1


	//   ....[50]....
        /*0b40*/ 	.word	0x00011340
        /*0b44*/ 	.word	0x00000004
        /*0b48*/ 	.word	0x00028c60
        /*0b4c*/ 	.short	0x010a
        /*0b4e*/ 	.byte	0x3f
	.zero		1


	//   ....[51]....
        /*0b50*/ 	.word	0x00011e80
        /*0b54*/ 	.word	0x00000004
        /*0b58*/ 	.word	0x00028c40
        /*0b5c*/ 	.short	0x010a
        /*0b5e*/ 	.byte	0x3f
	.zero		1


	//   ....[52]....
        /*0b60*/ 	.word	0x000120d0
        /*0b64*/ 	.word	0x00000004
        /*0b68*/ 	.word	0x00028c60
        /*0b6c*/ 	.short	0x010a
        /*0b6e*/ 	.byte	0x3f
	.zero		1


	//   ....[53]....
        /*0b70*/ 	.word	0x000139e0
        /*0b74*/ 	.word	0x00000000
        /*0b78*/ 	.word	0x00028c20
        /*0b7c*/ 	.short	0x010a
        /*0b7e*/ 	.byte	0x3f
	.zero		1


	//   ....[54]....
        /*0b80*/ 	.word	0x00013bd0
        /*0b84*/ 	.word	0x00000006
        /*0b88*/ 	.word	0x00000000
        /*0b8c*/ 	.short	0x010a
        /*0b8e*/ 	.byte	0x3f
	.zero		1


	//   ....[55]....
        /*0b90*/ 	.word	0x00013c00
        /*0b94*/ 	.word	0x00000007
        /*0b98*/ 	.word	0x00000000
        /*0b9c*/ 	.short	0x010a
        /*0b9e*/ 	.byte	0x3f
	.zero		1


	//   ....[56]....
        /*0ba0*/ 	.word	0x00013c60
        /*0ba4*/ 	.word	0x00000004
        /*0ba8*/ 	.word	0x00000000
        /*0bac*/ 	.short	0x010a
        /*0bae*/ 	.byte	0x3f
	.zero		1


	//   ....[57]....
        /*0bb0*/ 	.word	0x00013c90
        /*0bb4*/ 	.word	0x00000003
        /*0bb8*/ 	.word	0x00000000
        /*0bbc*/ 	.short	0x010a
        /*0bbe*/ 	.byte	0x3f
	.zero		1


	//   ....[58]....
        /*0bc0*/ 	.word	0x00013d00
        /*0bc4*/ 	.word	0x00000003
        /*0bc8*/ 	.word	0x00028c50
        /*0bcc*/ 	.short	0x010a
        /*0bce*/ 	.byte	0x3f
	.zero		1


	//   ....[59]....
        /*0bd0*/ 	.word	0x00013d60
        /*0bd4*/ 	.word	0x00000003
        /*0bd8*/ 	.word	0x00028c50
        /*0bdc*/ 	.short	0x010a
        /*0bde*/ 	.byte	0x3f
	.zero		1


	//   ....[60]....
        /*0be0*/ 	.word	0x00013dc0
        /*0be4*/ 	.word	0x00000003
        /*0be8*/ 	.word	0x00028c00
        /*0bec*/ 	.short	0x010a
        /*0bee*/ 	.byte	0x3f
	.zero		1


	//   ....[61]....
        /*0bf0*/ 	.word	0x00013e10
        /*0bf4*/ 	.word	0x00000007
        /*0bf8*/ 	.word	0x00028c30
        /*0bfc*/ 	.short	0x010a
        /*0bfe*/ 	.byte	0x3f
	.zero		1


	//   ....[62]....
        /*0c00*/ 	.word	0x00013e60
        /*0c04*/ 	.word	0x00000007
        /*0c08*/ 	.word	0x00028c50
        /*0c0c*/ 	.short	0x010a
        /*0c0e*/ 	.byte	0x3f
	.zero		1


	//   ....[63]....
        /*0c10*/ 	.word	0x00013ec0
        /*0c14*/ 	.word	0x00000000
        /*0c18*/ 	.word	0x00028c30
        /*0c1c*/ 	.short	0x010a
        /*0c1e*/ 	.byte	0x3f
	.zero		1


	//   ....[64]....
        /*0c20*/ 	.word	0x00013f10
        /*0c24*/ 	.word	0x00000009
        /*0c28*/ 	.word	0x00028c50
        /*0c2c*/ 	.short	0x010a
        /*0c2e*/ 	.byte	0x3f
	.zero		1


	//   ....[65]....
        /*0c30*/ 	.word	0x000140b0
        /*0c34*/ 	.word	0x00000000
        /*0c38*/ 	.word	0x00028c40
        /*0c3c*/ 	.short	0x010a
        /*0c3e*/ 	.byte	0x3f
	.zero		1


	//   ....[66]....
        /*0c40*/ 	.word	0x00014630
        /*0c44*/ 	.word	0x00000012
        /*0c48*/ 	.word	0x00028c20
        /*0c4c*/ 	.short	0x010a
        /*0c4e*/ 	.byte	0x3f
	.zero		1


	//   ....[67]....
        /*0c50*/ 	.word	0x00014680
        /*0c54*/ 	.word	0x00000000
        /*0c58*/ 	.word	0x00028c60
        /*0c5c*/ 	.short	0x010a
        /*0c5e*/ 	.byte	0x3f
	.zero		1


	//   ....[68]....
        /*0c60*/ 	.word	0x000146d0
        /*0c64*/ 	.word	0x00000003
        /*0c68*/ 	.word	0x00028c40
        /*0c6c*/ 	.short	0x010a
        /*0c6e*/ 	.byte	0x3f
	.zero		1


	//   ....[69]....
        /*0c70*/ 	.word	0x00014720
        /*0c74*/ 	.word	0x00000003
        /*0c78*/ 	.word	0x00028c60
        /*0c7c*/ 	.short	0x010a
        /*0c7e*/ 	.byte	0x3f
	.zero		1


	//   ....[70]....
        /*0c80*/ 	.word	0x00014770
        /*0c84*/ 	.word	0x00000004
        /*0c88*/ 	.word	0x00028c40
        /*0c8c*/ 	.short	0x010a
        /*0c8e*/ 	.byte	0x3f
	.zero		1


	//   ....[71]....
        /*0c90*/ 	.word	0x000147c0
        /*0c94*/ 	.word	0x00000004
        /*0c98*/ 	.word	0x00028c60
        /*0c9c*/ 	.short	0x010a
        /*0c9e*/ 	.byte	0x3f
	.zero		1


	//   ....[72]....
        /*0ca0*/ 	.word	0x00014810
        /*0ca4*/ 	.word	0x00000004
        /*0ca8*/ 	.word	0x00028c40
        /*0cac*/ 	.short	0x010a
        /*0cae*/ 	.byte	0x3f
	.zero		1


	//   ....[73]....
        /*0cb0*/ 	.word	0x00014860
        /*0cb4*/ 	.word	0x00000004
        /*0cb8*/ 	.word	0x00028c60
        /*0cbc*/ 	.short	0x010a
        /*0cbe*/ 	.byte	0x3f
	.zero		1


	//   ....[74]....
        /*0cc0*/ 	.word	0x000152e0
        /*0cc4*/ 	.word	0x00000000
        /*0cc8*/ 	.word	0x00028c20
        /*0ccc*/ 	.short	0x010a
        /*0cce*/ 	.byte	0x3f
	.zero		1


	//   ....[75]....
        /*0cd0*/ 	.word	0x00015480
        /*0cd4*/ 	.word	0x00000006
        /*0cd8*/ 	.word	0x00000000
        /*0cdc*/ 	.short	0x010a
        /*0cde*/ 	.byte	0x3f
	.zero		1


	//   ....[76]....
        /*0ce0*/ 	.word	0x000154d0
        /*0ce4*/ 	.word	0x00000007
        /*0ce8*/ 	.word	0x00000000
        /*0cec*/ 	.short	0x010a
        /*0cee*/ 	.byte	0x3f
	.zero		1


	//   ....[77]....
        /*0cf0*/ 	.word	0x00015520
        /*0cf4*/ 	.word	0x00000004
        /*0cf8*/ 	.word	0x00000000
        /*0cfc*/ 	.short	0x010a
        /*0cfe*/ 	.byte	0x3f
	.zero		1


	//----- nvinfo : EIATTR_NUM_MBARRIERS
	.align		4
.L_208:
        /*0d00*/ 	.byte	0x03, 0x38
        /*0d02*/ 	.short	0x0016


	//----- nvinfo : EIATTR_EXIT_INSTR_OFFSETS
	.align		4
        /*0d04*/ 	.byte	0x04, 0x1c
        /*0d06*/ 	.short	(.L_210 - .L_209)


	//   ....[0]....
.L_209:
        /*0d08*/ 	.word	0x00000a40


	//   ....[1]....
        /*0d0c*/ 	.word	0x0000cb50


	//   ....[2]....
        /*0d10*/ 	.word	0x00013ce0


	//----- nvinfo : EIATTR_MAX_THREADS
	.align		4
.L_210:
        /*0d14*/ 	.byte	0x04, 0x05
        /*0d16*/ 	.short	(.L_212 - .L_211)
.L_211:
        /*0d18*/ 	.word	0x00000180
        /*0d1c*/ 	.word	0x00000001
        /*0d20*/ 	.word	0x00000001


	//----- nvinfo : EIATTR_CRS_STACK_SIZE
	.align		4
.L_212:
        /*0d24*/ 	.byte	0x04, 0x1e
        /*0d26*/ 	.short	(.L_214 - .L_213)
.L_213:
        /*0d28*/ 	.word	0x00000000


	//----- nvinfo : EIATTR_CBANK_PARAM_SIZE
	.align		4
.L_214:
        /*0d2c*/ 	.byte	0x03, 0x19
        /*0d2e*/ 	.short	0x0af0


	//----- nvinfo : EIATTR_PARAM_CBANK
	.align		4
        /*0d30*/ 	.byte	0x04, 0x0a
        /*0d32*/ 	.short	(.L_216 - .L_215)
	.align		4
.L_215:
        /*0d34*/ 	.word	index@(.nv.constant0._ZN7cutlass13device_kernelIN5flash11enable_sm90INS1_16FlashAttnFwdSm90INS1_25CollectiveMainloopFwdSm90ILi2EN4cute5tupleIJNS5_1CILi1EEES8_S8_EEENS6_IJNS7_ILi64EEESA_SA_EEELi512ENS_10bfloat16_tEfNS_4arch4Sm90ELb0ELb0ELb1ELb1ELb0ELb0ELb0ELb0ELb0ELb1ELb1ELb0EEENS1_21CollectiveEpilogueFwdINS6_IJSA_NS7_ILi512EEESA_EEES9_SC_SE_Li256ELb1ELb1ELb1ELb0EEENS1_36VarlenDynamicPersistentTileSchedulerILi64ELi64ELi256ELi128ELb1ELb1ELb1ELb0ELb1ELb1EEEEEEEEEvNT_6ParamsE)
        /*0d38*/ 	.short	0x0210
        /*0d3a*/ 	.short	0x0af0


	//----- nvinfo : EIATTR_SW_WAR
	.align		4
.L_216:
        /*0d3c*/ 	.byte	0x04, 0x36
        /*0d3e*/ 	.short	(.L_218 - .L_217)
.L_217:
        /*0d40*/ 	.word	0x00000008
.L_218:


//--------------------- .nv.info._ZN7cutlass13device_kernelIN5flash11enable_sm90INS1_16FlashAttnFwdSm90INS1_25CollectiveMainloopFwdSm90ILi2EN4cute5tupleIJNS5_1CILi1EEES8_S8_EEENS6_IJNS7_ILi64EEESA_SA_EEELi512ENS_10bfloat16_tEfNS_4arch4Sm90ELb0ELb0ELb1ELb1ELb0ELb1ELb0ELb0ELb0ELb1ELb1ELb0EEENS1_21CollectiveEpilogueFwdINS6_IJSA_NS7_ILi512EEESA_EEES9_SC_SE_Li256ELb1ELb1ELb1ELb0EEENS1_36VarlenDynamicPersistentTileSchedulerILi64ELi64ELi256ELi128ELb1ELb1ELb1ELb0ELb1ELb1EEEEEEEEEvNT_6ParamsE --------------------------
	.section	.nv.info._ZN7cutlass13device_kernelIN5flash11enable_sm90INS1_16FlashAttnFwdSm90INS1_25CollectiveMainloopFwdSm90ILi2EN4cute5tupleIJNS5_1CILi1EEES8_S8_EEENS6_IJNS7_ILi64EEESA_SA_EEELi512ENS_10bfloat16_tEfNS_4arch4Sm90ELb0ELb0ELb1ELb1ELb0ELb1ELb0ELb0ELb0ELb1ELb1ELb0EEENS1_21CollectiveEpilogueFwdINS6_IJSA_NS7_ILi512EEESA_EEES9_SC_SE_Li256ELb1ELb1ELb1ELb0EEENS1_36VarlenDynamicPersistentTileSchedulerILi64ELi64ELi256ELi128ELb1ELb1ELb1ELb0ELb1ELb1EEEEEEEEEvNT_6ParamsE,"",@"SHT_CUDA_INFO"
	.sectionflags	@""
	.align	4


	//----- nvinfo : EIATTR_CUDA_API_VERSION
	.align		4
        /*0000*/ 	.byte	0x04, 0x37
        /*0002*/ 	.short	(.L_220 - .L_219)
.L_219:
        /*0004*/ 	.word	0x00000082


	//----- nvinfo : EIATTR_KPARAM_INFO
	.align		4
.L_220:
        /*0008*/ 	.byte	0x04, 0x17
        /*000a*/ 	.short	(.L_222 - .L_221)
.L_221:
        /*000c*/ 	.word	0x00000000
        /*0010*/ 	.short	0x0000
        /*0012*/ 	.short	0x0070
        /*0014*/ 	.byte	0x00, 0xf0, 0x01, 0x2a


	//----- nvinfo : EIATTR_SPARSE_MMA_MASK
	.align		4
.L_222:
        /*0018*/ 	.byte	0x03, 0x50
        /*001a*/ 	.short	0x0000


	//----- nvinfo : EIATTR_MAXREG_COUNT
	.align		4
        /*001c*/ 	.byte	0x03, 0x1b
        /*001e*/ 	.short	0x00a8


	//----- nvinfo : EIATTR_NUM_BARRIERS
	.align		4
        /*0020*/ 	.byte	0x02, 0x4c
        /*0022*/ 	.byte	0x10
	.zero		1


	//----- nvinfo : EIATTR_EXTERNS
	.align		4
        /*0024*/ 	.byte	0x04, 0x0f
        /*0026*/ 	.short	(.L_224 - .L_223)


	//   ....[0]....
	.align		4
.L_223:
        /*0028*/ 	.word	index@(__assertfail)


	//----- nvinfo : EIATTR_ANNOTATIONS
	.align		4
.L_224:
        /*002c*/ 	.byte	0x04, 0x55
        /*002e*/ 	.short	(.L_226 - .L_225)


	//   ....[0]....
.L_225:
        /* <DEDUP_REMOVED lines=89> */


	//----- nvinfo : EIATTR_MERCURY_ISA_VERSION
	.align		4
.L_226:
        /*05a8*/ 	.byte	0x03, 0x5f
        /*05aa*/ 	.short	0x0101


	//----- nvinfo : EIATTR_UNUSED_LOAD_BYTE_OFFSET
	.align		4
        /*05ac*/ 	.byte	0x04, 0x44
        /*05ae*/ 	.short	(.L_228 - .L_227)


	//   ....[0]....
.L_227:
        /*05b0*/ 	.word	0x00000a80
        /*05b4*/ 	.word	0x0000fff0


	//   ....[1]....
        /*05b8*/ 	.word	0x0000da50
        /*05bc*/ 	.word	0x0000fff0


	//----- nvinfo : EIATTR_INT_WARP_WIDE_INSTR_OFFSETS
	.align		4
.L_228:
        /*05c0*/ 	.byte	0x04, 0x31
        /*05c2*/ 	.short	(.L_230 - .L_229)


	//   ....[0]....
.L_229:
        /*05c4*/ 	.word	0x00000190


	//   ....[1]....
        /*05c8*/ 	.word	0x000001c0


	//   ....[2]....
        /*05cc*/ 	.word	0x00000290


	//   ....[3]....
        /*05d0*/ 	.word	0x00015830


	//   ....[4]....
        /*05d4*/ 	.word	0x000158c0


	//   ....[5]....
        /*05d8*/ 	.word	0x0001a1a0


	//   ....[6]....
        /*05dc*/ 	.word	0x0001a230


	//----- nvinfo : EIATTR_COOP_GROUP_MASK_REGIDS
	.align		4
.L_230:
        /*05e0*/ 	.byte	0x04, 0x29
        /*05e2*/ 	.short	(.L_232 - .L_231)


	//   ....[0]....
.L_231:
        /*05e4*/ 	.word	0xffffffff


	//   ....[1]....
        /*05e8*/ 	.word	0xffffffff


	//   ....[2]....
        /*05ec*/ 	.word	0xffffffff


	//   ....[3]....
        /*05f0*/ 	.word	0xffffffff


	//   ....[4]....
        /*05f4*/ 	.word	0xffffffff


	//   ....[5]....
        /*05f8*/ 	.word	0xffffffff


	//   ....[6]....
        /*05fc*/ 	.word	0xffffffff


	//   ....[7]....
        /*0600*/ 	.word	0xffffffff


	//   ....[8]....
        /*0604*/ 	.word	0xffffffff


	//   ....[9]....
        /*0608*/ 	.word	0xffffffff


	//   ....[10]....
        /*060c*/ 	.word	0xffffffff


	//   ....[11]....
        /*0610*/ 	.word	0xffffffff


	//   ....[12]....
        /*0614*/ 	.word	0xffffffff


	//   ....[13]....
        /*0618*/ 	.word	0xffffffff


	//   ....[14]....
        /*061c*/ 	.word	0xffffffff


	//   ....[15]....
        /*0620*/ 	.word	0xffffffff


	//   ....[16]....
        /*0624*/ 	.word	0xffffffff


	//   ....[17]....
        /*0628*/ 	.word	0xffffffff


	//   ....[18]....
        /*062c*/ 	.word	0xffffffff


	//   ....[19]....
        /*0630*/ 	.word	0xffffffff


	//   ....[20]....
        /*0634*/ 	.word	0xffffffff


	//   ....[21]....
        /*0638*/ 	.word	0xffffffff


	//   ....[22]....
        /*063c*/ 	.word	0xffffffff


	//   ....[23]....
        /*0640*/ 	.word	0xffffffff


	//   ....[24]....
        /*0644*/ 	.word	0xffffffff


	//   ....[25]....
        /*0648*/ 	.word	0xffffffff


	//   ....[26]....
        /*064c*/ 	.word	0xffffffff


	//   ....[27]....
        /*0650*/ 	.word	0xffffffff


	//   ....[28]....
        /*0654*/ 	.word	0xffffffff


	//   ....[29]....
        /*0658*/ 	.word	0xffffffff


	//   ....[30]....
        /*065c*/ 	.word	0xffffffff


	//   ....[31]....
        /*0660*/ 	.word	0xffffffff


	//   ....[32]....
        /*0664*/ 	.word	0xffffffff


	//   ....[33]....
        /*0668*/ 	.word	0xffffffff


	//   ....[34]....
        /*066c*/ 	.word	0xffffffff


	//   ....[35]....
        /*0670*/ 	.word	0xffffffff


	//   ....[36]....
        /*0674*/ 	.word	0xffffffff


	//   ....[37]....
        /*0678*/ 	.word	0xffffffff


	//   ....[38]....
        /*067c*/ 	.word	0xffffffff


	//   ....[39]....
        /*0680*/ 	.word	0xffffffff


	//   ....[40]....
        /*0684*/ 	.word	0xffffffff


	//   ....[41]....
        /*0688*/ 	.word	0xffffffff


	//   ....[42]....
        /*068c*/ 	.word	0xffffffff


	//   ....[43]....
        /*0690*/ 	.word	0xffffffff


	//   ....[44]....
        /*0694*/ 	.word	0xffffffff


	//   ....[45]....
        /*0698*/ 	.word	0xffffffff


	//   ....[46]....
        /*069c*/ 	.word	0xffffffff


	//   ....[47]....
        /*06a0*/ 	.word	0xffffffff


	//   ....[48]....
        /*06a4*/ 	.word	0xffffffff


	//   ....[49]....
        /*06a8*/ 	.word	0xffffffff


	//   ....[50]....
        /*06ac*/ 	.word	0xffffffff


	//   ....[51]....
        /*06b0*/ 	.word	0xffffffff


	//   ....[52]....
        /*06b4*/ 	.word	0xffffffff


	//   ....[53]....
        /*06b8*/ 	.word	0xffffffff


	//   ....[54]....
        /*06bc*/ 	.word	0xffffffff


	//   ....[55]....
        /*06c0*/ 	.word	0xffffffff


	//   ....[56]....
        /*06c4*/ 	.word	0xffffffff


	//   ....[57]....
        /*06c8*/ 	.word	0xffffffff


	//   ....[58]....
        /*06cc*/ 	.word	0xffffffff


	//   ....[59]....
        /*06d0*/ 	.word	0xffffffff


	//   ....[60]....
        /*06d4*/ 	.word	0xffffffff


	//   ....[61]....
        /*06d8*/ 	.word	0xffffffff


	//   ....[62]....
        /*06dc*/ 	.word	0xffffffff


	//   ....[63]....
        /*06e0*/ 	.word	0xffffffff


	//   ....[64]....
        /*06e4*/ 	.word	0xffffffff


	//   ....[65]....
        /*06e8*/ 	.word	0xffffffff


	//   ....[66]....
        /*06ec*/ 	.word	0xffffffff


	//   ....[67]....
        /*06f0*/ 	.word	0xffffffff


	//   ....[68]....
        /*06f4*/ 	.word	0xffffffff


	//   ....[69]....
        /*06f8*/ 	.word	0xffffffff


	//   ....[70]....
        /*06fc*/ 	.word	0xffffffff


	//   ....[71]....
        /*0700*/ 	.word	0xffffffff


	//   ....[72]....
        /*0704*/ 	.word	0xffffffff


	//   ....[73]....
        /*0708*/ 	.word	0xffffffff


	//   ....[74]....
        /*070c*/ 	.word	0xffffffff


	//   ....[75]....
        /*0710*/ 	.word	0xffffffff


	//   ....[76]....
        /*0714*/ 	.word	0xffffffff


	//   ....[77]....
        /*0718*/ 	.word	0xffffffff


	//   ....[78]....
        /*071c*/ 	.word	0xffffffff


	//   ....[79]....
        /*0720*/ 	.word	0xffffffff


	//   ....[80]....
        /*0724*/ 	.word	0xffffffff


	//   ....[81]....
        /*0728*/ 	.word	0xffffffff


	//   ....[82]....
        /*072c*/ 	.word	0xffffffff


	//   ....[83]....
        /*0730*/ 	.word	0xffffffff


	//   ....[84]....
        /*0734*/ 	.word	0xffffffff


	//   ....[85]....
        /*0738*/ 	.word	0xffffffff


	//   ....[86]....
        /*073c*/ 	.word	0xffffffff


	//   ....[87]....
        /*0740*/ 	.word	0xffffffff


	//   ....[88]....
        /*0744*/ 	.word	0xffffffff


	//   ....[89]....
        /*0748*/ 	.word	0xffffffff


	//   ....[90]....
        /*074c*/ 	.word	0xffffffff


	//   ....[91]....
        /*0750*/ 	.word	0xffffffff


	//   ....[92]....
        /*0754*/ 	.word	0xffffffff


	//   ....[93]....
        /*0758*/ 	.word	0xffffffff


	//   ....[94]....
        /*075c*/ 	.word	0x0500000f


	//   ....[95]....
        /*0760*/ 	.word	0x0500000f


	//   ....[96]....
        /*0764*/ 	.word	0x0500000f


	//   ....[97]....
        /*0768*/ 	.word	0x0500000f


	//   ....[98]....
        /*076c*/ 	.word	0x0500000f


	//   ....[99]....
        /*0770*/ 	.word	0x0500000f


	//   ....[100]....
        /*0774*/ 	.word	0x0500000f


	//   ....[101]....
        /*0778*/ 	.word	0x0500000f


	//   ....[102]....
        /*077c*/ 	.word	0x0500000f


	//   ....[103]....
        /*0780*/ 	.word	0x0500000f


	//   ....[104]....
        /*0784*/ 	.word	0x0500000f


	//   ....[105]....
        /*0788*/ 	.word	0x0500000f


	//   ....[106]....
        /*078c*/ 	.word	0x0500000f


	//   ....[107]....
        /*0790*/ 	.word	0x0500000f


	//   ....[108]....
        /*0794*/ 	.word	0x0500000f


	//   ....[109]....
        /*0798*/ 	.word	0x0500000f


	//   ....[110]....
        /*079c*/ 	.word	0x0500000f


	//   ....[111]....
        /*07a0*/ 	.word	0x0500000f


	//   ....[112]....
        /*07a4*/ 	.word	0x0500000f


	//   ....[113]....
        /*07a8*/ 	.word	0x0500000f


	//   ....[114]....
        /*07ac*/ 	.word	0x0500000f


	//   ....[115]....
        /*07b0*/ 	.word	0x0500000f


	//   ....[116]....
        /*07b4*/ 	.word	0x0500000f


	//   ....[117]....
        /*07b8*/ 	.word	0x0500000f


	//   ....[118]....
        /*07bc*/ 	.word	0x0500000f


	//   ....[119]....
        /*07c0*/ 	.word	0x0500000f


	//   ....[120]....
        /*07c4*/ 	.word	0x0500000f


	//   ....[121]....
        /*07c8*/ 	.word	0x0500000f


	//   ....[122]....
        /*07cc*/ 	.word	0x0500000f


	//   ....[123]....
        /*07d0*/ 	.word	0x0500000f


	//   ....[124]....
        /*07d4*/ 	.word	0x0500000f


	//   ....[125]....
        /*07d8*/ 	.word	0x0500000f


	//   ....[126]....
        /*07dc*/ 	.word	0x0500000f


	//   ....[127]....
        /*07e0*/ 	.word	0x0500000f


	//   ....[128]....
        /*07e4*/ 	.word	0x0500000f


	//   ....[129]....
        /*07e8*/ 	.word	0x0500000f


	//   ....[130]....
        /*07ec*/ 	.word	0x0500000f


	//----- nvinfo : EIATTR_COOP_GROUP_INSTR_OFFSETS
	.align		4
.L_232:
        /*07f0*/ 	.byte	0x04, 0x28
        /*07f2*/ 	.short	(.L_234 - .L_233)


	//   ....[0]....
.L_233:
        /*07f4*/ 	.word	0x00000060


	//   ....[1]....
        /*07f8*/ 	.word	0x00000180


	//   ....[2]....
        /*07fc*/ 	.word	0x00000250


	//   ....[3]....
        /*0800*/ 	.word	0x000003d0


	//   ....[4]....
        /*0804*/ 	.word	0x00000530


	//   ....[5]....
        /*0808*/ 	.word	0x00000650


	//   ....[6]....
        /*080c*/ 	.word	0x000007b0


	//   ....[7]....
        /*0810*/ 	.word	0x00005080


	//   ....[8]....
        /*0814*/ 	.word	0x00007200


	//   ....[9]....
        /*0818*/ 	.word	0x000077c0


	//   ....[10]....
        /*081c*/ 	.word	0x000077d0


	//   ....[11]....
        /*0820*/ 	.word	0x000077e0


	//   ....[12]....
        /*0824*/ 	.word	0x000077f0


	//   ....[13]....
        /*0828*/ 	.word	0x000087e0


	//   ....[14]....
        /*082c*/ 	.word	0x000087f0


	//   ....[15]....
        /*0830*/ 	.word	0x00008800


	//   ....[16]....
        /*0834*/ 	.word	0x00008810


	//   ....[17]....
        /*0838*/ 	.word	0x0000a3c0


	//   ....[18]....
        /*083c*/ 	.word	0x0000a4c0


	//   ....[19]....
        /*0840*/ 	.word	0x0000a5a0


	//   ....[20]....
        /*0844*/ 	.word	0x0000a6c0


	//   ....[21]....
        /*0848*/ 	.word	0x0000b0c0


	//   ....[22]....
        /*084c*/ 	.word	0x0000b8d0


	//   ....[23]....
        /*0850*/ 	.word	0x0000b930


	//   ....[24]....
        /*0854*/ 	.word	0x0000c190


	//   ....[25]....
        /*0858*/ 	.word	0x0000c1f0


	//   ....[26]....
        /*085c*/ 	.word	0x0000cf20


	//   ....[27]....
        /*0860*/ 	.word	0x0000cf70


	//   ....[28]....
        /*0864*/ 	.word	0x0000cfd0


	//   ....[29]....
        /*0868*/ 	.word	0x0000d060


	//   ....[30]....
        /*086c*/ 	.word	0x0000d220


	//   ....[31]....
        /*0870*/ 	.word	0x0000e760


	//   ....[32]....
        /*0874*/ 	.word	0x0000eb00


	//   ....[33]....
        /*0878*/ 	.word	0x0000eb10


	//   ....[34]....
        /*087c*/ 	.word	0x0000eb20


	//   ....[35]....
        /*0880*/ 	.word	0x0000eb30


	//   ....[36]....
        /*0884*/ 	.word	0x0000f7b0


	//   ....[37]....
        /*0888*/ 	.word	0x0000f7d0


	//   ....[38]....
        /*088c*/ 	.word	0x0000fa60


	//   ....[39]....
        /*0890*/ 	.word	0x0000fa80


	//   ....[40]....
        /*0894*/ 	.word	0x000102e0


	//   ....[41]....
        /*0898*/ 	.word	0x00010320


	//   ....[42]....
        /*089c*/ 	.word	0x00010b90


	//   ....[43]....
        /*08a0*/ 	.word	0x00010bb0


	//   ....[44]....
        /*08a4*/ 	.word	0x00011ea0


	//   ....[45]....
        /*08a8*/ 	.word	0x00011eb0


	//   ....[46]....
        /*08ac*/ 	.word	0x000120e0


	//   ....[47]....
        /*08b0*/ 	.word	0x00012100


	//   ....[48]....
        /*08b4*/ 	.word	0x000123b0


	//   ....[49]....
        /*08b8*/ 	.word	0x000125e0


	//   ....[50]....
        /*08bc*/ 	.word	0x00012610


	//   ....[51]....
        /*08c0*/ 	.word	0x00012640


	//   ....[52]....
        /*08c4*/ 	.word	0x00012670


	//   ....[53]....
        /*08c8*/ 	.word	0x000126a0


	//   ....[54]....
        /*08cc*/ 	.word	0x000126d0


	//   ....[55]....
        /*08d0*/ 	.word	0x00012870


	//   ....[56]....
        /*08d4*/ 	.word	0x000128a0


	//   ....[57]....
        /*08d8*/ 	.word	0x000128d0


	//   ....[58]....
        /*08dc*/ 	.word	0x00012900


	//   ....[59]....
        /*08e0*/ 	.word	0x00012930


	//   ....[60]....
        /*08e4*/ 	.word	0x00012960


	//   ....[61]....
        /*08e8*/ 	.word	0x000129f0


	//   ....[62]....
        /*08ec*/ 	.word	0x00012a20


	//   ....[63]....
        /*08f0*/ 	.word	0x00012a30


	//   ....[64]....
        /*08f4*/ 	.word	0x00012ae0


	//   ....[65]....
        /*08f8*/ 	.word	0x00013ae0


	//   ....[66]....
        /*08fc*/ 	.word	0x00015e10


	//   ....[67]....
        /*0900*/ 	.word	0x00016920


	//   ....[68]....
        /*0904*/ 	.word	0x00016930


	//   ....[69]....
        /*0908*/ 	.word	0x000169d0


	//   ....[70]....
        /*090c*/ 	.word	0x000169e0


	//   ....[71]....
        /*0910*/ 	.word	0x00016a60


	//   ....[72]....
        /*0914*/ 	.word	0x00016a70


	//   ....[73]....
        /*0918*/ 	.word	0x00016ac0


	//   ....[74]....
        /*091c*/ 	.word	0x00016ae0


	//   ....[75]....
        /*0920*/ 	.word	0x0001a4c0


	//   ....[76]....
        /*0924*/ 	.word	0x0001a540


	//   ....[77]....
        /*0928*/ 	.word	0x0001a570


	//   ....[78]....
        /*092c*/ 	.word	0x0001a580


	//   ....[79]....
        /*0930*/ 	.word	0x0001a5b0


	//   ....[80]....
        /*0934*/ 	.word	0x0001a5e0


	//   ....[81]....
        /*0938*/ 	.word	0x0001a610


	//   ....[82]....
        /*093c*/ 	.word	0x0001a640


	//   ....[83]....
        /*0940*/ 	.word	0x0001a810


	//   ....[84]....
        /*0944*/ 	.word	0x0001a840


	//   ....[85]....
        /*0948*/ 	.word	0x0001a870


	//   ....[86]....
        /*094c*/ 	.word	0x0001a8a0


	//   ....[87]....
        /*0950*/ 	.word	0x0001a8d0


	//   ....[88]....
        /*0954*/ 	.word	0x0001a900


	//   ....[89]....
        /*0958*/ 	.word	0x0001a9c0


	//   ....[90]....
        /*095c*/ 	.word	0x0001a9e0


	//   ....[91]....
        /*0960*/ 	.word	0x0001a9f0


	//   ....[92]....
        /*0964*/ 	.word	0x0001aa50


	//   ....[93]....
        /*0968*/ 	.word	0x0001b170


	//   ....[94]....
        /*096c*/ 	.word	0x0001b630


	//   ....[95]....
        /*0970*/ 	.word	0x0001b6c0


	//   ....[96]....
        /*0974*/ 	.word	0x0001b710


	//   ....[97]....
        /*0978*/ 	.word	0x0001b760


	//   ....[98]....
        /*097c*/ 	.word	0x0001b850


	//   ....[99]....
        /*0980*/ 	.word	0x0001b8e0


	//   ....[100]....
        /*0984*/ 	.word	0x0001b930


	//   ....[101]....
        /*0988*/ 	.word	0x0001b980


	//   ....[102]....
        /*098c*/ 	.word	0x0001bbf0


	//   ....[103]....
        /*0990*/ 	.word	0x0001bed0


	//   ....[104]....
        /*0994*/ 	.word	0x0001c0b0


	//   ....[105]....
        /*0998*/ 	.word	0x0001c100


	//   ....[106]....
        /*099c*/ 	.word	0x0001c160


	//   ....[107]....
        /*09a0*/ 	.word	0x0001c250


	//   ....[108]....
        /*09a4*/ 	.word	0x0001c2b0


	//   ....[109]....
        /*09a8*/ 	.word	0x0001c3a0


	//   ....[110]....
        /*09ac*/ 	.word	0x0001c400


	//   ....[111]....
        /*09b0*/ 	.word	0x0001c4d0


	//   ....[112]....
        /*09b4*/ 	.word	0x0001c800


	//   ....[113]....
        /*09b8*/ 	.word	0x0001c8a0


	//   ....[114]....
        /*09bc*/ 	.word	0x0001ca40


	//   ....[115]....
        /*09c0*/ 	.word	0x0001cac0


	//   ....[116]....
        /*09c4*/ 	.word	0x0001cb40


	//   ....[117]....
        /*09c8*/ 	.word	0x0001cbc0


	//   ....[118]....
        /*09cc*/ 	.word	0x0001cc40


	//   ....[119]....
        /*09d0*/ 	.word	0x0001ccd0


	//   ....[120]....
        /*09d4*/ 	.word	0x0001cd70


	//   ....[121]....
        /*09d8*/ 	.word	0x0001ce20


	//   ....[122]....
        /*09dc*/ 	.word	0x0001cea0


	//   ....[123]....
        /*09e0*/ 	.word	0x0001cf20


	//   ....[124]....
        /*09e4*/ 	.word	0x0001cfa0


	//   ....[125]....
        /*09e8*/ 	.word	0x0001d030


	//   ....[126]....
        /*09ec*/ 	.word	0x0001d0b0


	//   ....[127]....
        /*09f0*/ 	.word	0x0001d150


	//   ....[128]....
        /*09f4*/ 	.word	0x0001d1a0


	//   ....[129]....
        /*09f8*/ 	.word	0x0001d230


	//   ....[130]....
        /*09fc*/ 	.word	0x0001d360


	//----- nvinfo : EIATTR_REG_RECONFIG
	.align		4
.L_234:
        /*0a00*/ 	.byte	0x01, 0x54
	.zero		2


	//----- nvinfo : EIATTR_SYSCALL_OFFSETS
	.align		4
        /*0a04*/ 	.byte	0x04, 0x46
        /*0a06*/ 	.short	(.L_236 - .L_235)


	//   ....[0]....
.L_235:
        /*0a08*/ 	.word	0x00002010


	//   ....[1]....
        /*0a0c*/ 	.word	0x00002160


	//   ....[2]....
        /*0a10*/ 	.word	0x000073a0


	//   ....[3]....
        /*0a14*/ 	.word	0x00007720


	//   ....[4]....
        /*0a18*/ 	.word	0x00015a30


	//   ....[5]....
        /*0a1c*/ 	.word	0x00015b80


	//   ....[6]....
        /*0a20*/ 	.word	0x00015c80


	//   ....[7]....
        /*0a24*/ 	.word	0x00016540


	//----- nvinfo : EIATTR_MBARRIER_INSTR_OFFSETS
	.align		4
.L_236:
        /*0a28*/ 	.byte	0x04, 0x39
        /*0a2a*/ 	.short	(.L_238 - .L_237)


	//   ....[0]....
.L_237:
        /*0a2c*/ 	.word	0x000002b0
        /*0a30*/ 	.word	0x000000ff
        /*0a34*/ 	.word	0x00028c00
        /*0a38*/ 	.short	0x0100
        /*0a3a*/ 	.byte	0x08
	.zero		1


	//   ....[1]....
        /*0a3c*/ 	.word	0x000002d0
        /*0a40*/ 	.word	0x000000ff
        /*0a44*/ 	.word	0x00028c20
        /*0a48*/ 	.short	0x0100
        /*0a4a*/ 	.byte	0x08
	.zero		1


	//   ....[2]....
        /*0a4c*/ 	.word	0x00000380
        /*0a50*/ 	.word	0x000000ff
        /*0a54*/ 	.word	0x00028c30
        /*0a58*/ 	.short	0x0100
        /*0a5a*/ 	.byte	0x06
	.zero		1


	//   ....[3]....
        /*0a5c*/ 	.word	0x00000390
        /*0a60*/ 	.word	0x000000ff
        /*0a64*/ 	.word	0x00028c40
        /*0a68*/ 	.short	0x0100
        /*0a6a*/ 	.byte	0x06
	.zero		1


	//   ....[4]....
        /*0a6c*/ 	.word	0x000003a0
        /*0a70*/ 	.word	0x000000ff
        /*0a74*/ 	.word	0x00028c38
        /*0a78*/ 	.short	0x0100
        /*0a7a*/ 	.byte	0x06
	.zero		1


	//   ....[5]....
        /*0a7c*/ 	.word	0x000003b0
        /*0a80*/ 	.word	0x000000ff
        /*0a84*/ 	.word	0x00028c48
        /*0a88*/ 	.short	0x0100
        /*0a8a*/ 	.byte	0x06
	.zero		1


	//   ....[6]....
        /*0a8c*/ 	.word	0x000004e0
        /*0a90*/ 	.word	0x000000ff
        /*0a94*/ 	.word	0x00028c50
        /*0a98*/ 	.short	0x0100
        /*0a9a*/ 	.byte	0x08
	.zero		1


	//   ....[7]....
        /*0a9c*/ 	.word	0x000004f0
        /*0aa0*/ 	.word	0x000000ff
        /*0aa4*/ 	.word	0x00028c60
        /*0aa8*/ 	.short	0x0100
        /*0aaa*/ 	.byte	0x08
	.zero		1


	//   ....[8]....
        /*0aac*/ 	.word	0x00000500
        /*0ab0*/ 	.word	0x000000ff
        /*0ab4*/ 	.word	0x00028c58
        /*0ab8*/ 	.short	0x0100
        /*0aba*/ 	.byte	0x08
	.zero		1


	//   ....[9]....
        /*0abc*/ 	.word	0x00000510
        /*0ac0*/ 	.word	0x000000ff
        /*0ac4*/ 	.word	0x00028c68
        /*0ac8*/ 	.short	0x0100
        /*0aca*/ 	.byte	0x08
	.zero		1


	//   ....[10]....
        /*0acc*/ 	.word	0x00000600
        /*0ad0*/ 	.word	0x000000ff
        /*0ad4*/ 	.word	0x00028c70
        /*0ad8*/ 	.short	0x0100
        /*0ada*/ 	.byte	0x06
	.zero		1


	//   ....[11]....
        /*0adc*/ 	.word	0x00000610
        /*0ae0*/ 	.word	0x000000ff
        /*0ae4*/ 	.word	0x00028c80
        /*0ae8*/ 	.short	0x0100
        /*0aea*/ 	.byte	0x06
	.zero		1


	//   ....[12]....
        /*0aec*/ 	.word	0x00000620
        /*0af0*/ 	.word	0x000000ff
        /*0af4*/ 	.word	0x00028c78
        /*0af8*/ 	.short	0x0100
        /*0afa*/ 	.byte	0x06
	.zero		1


	//   ....[13]....
        /*0afc*/ 	.word	0x00000630
        /*0b00*/ 	.word	0x000000ff
        /*0b04*/ 	.word	0x00028c88
        /*0b08*/ 	.short	0x0100
        /*0b0a*/ 	.byte	0x06
	.zero		1


	//   ....[14]....
        /*0b0c*/ 	.word	0x00000760
        /*0b10*/ 	.word	0x000000ff
        /*0b14*/ 	.word	0x00028c90
        /*0b18*/ 	.short	0x0100
        /*0b1a*/ 	.byte	0x08
	.zero		1


	//   ....[15]....
        /*0b1c*/ 	.word	0x00000770
        /*0b20*/ 	.word	0x000000ff
        /*0b24*/ 	.word	0x00028ca0
        /*0b28*/ 	.short	0x0100
        /*0b2a*/ 	.byte	0x08
	.zero		1


	//   ....[16]....
        /*0b2c*/ 	.word	0x00000780
        /*0b30*/ 	.word	0x000000ff
        /*0b34*/ 	.word	0x00028c98
        /*0b38*/ 	.short	0x0100
        /*0b3a*/ 	.byte	0x08
	.zero		1


	//   ....[17]....
        /*0b3c*/ 	.word	0x00000790
        /*0b40*/ 	.word	0x000000ff
        /*0b44*/ 	.word	0x00028ca8
        /*0b48*/ 	.short	0x0100
        /*0b4a*/ 	.byte	0x08
	.zero		1


	//   ....[18]....
        /*0b4c*/ 	.word	0x000008c0
        /*0b50*/ 	.word	0x000000ff
        /*0b54*/ 	.word	0x00028cb0
        /*0b58*/ 	.short	0x0100
        /*0b5a*/ 	.byte	0x08
	.zero		1


	//   ....[19]....
        /*0b5c*/ 	.word	0x000008d0
        /*0b60*/ 	.word	0x000000ff
        /*0b64*/ 	.word	0x00028cc0
        /*0b68*/ 	.short	0x0100
        /*0b6a*/ 	.byte	0x08
	.zero		1


	//   ....[20]....
        /*0b6c*/ 	.word	0x000008e0
        /*0b70*/ 	.word	0x000000ff
        /*0b74*/ 	.word	0x00028cb8
        /*0b78*/ 	.short	0x0100
        /*0b7a*/ 	.byte	0x08
	.zero		1


	//   ....[21]....
        /*0b7c*/ 	.word	0x000008f0
        /*0b80*/ 	.word	0x000000ff
        /*0b84*/ 	.word	0x00028cc8
        /*0b88*/ 	.short	0x0100
        /*0b8a*/ 	.byte	0x08
	.zero		1


	//   ....[22]....
        /*0b8c*/ 	.word	0x00002d10
        /*0b90*/ 	.word	0x00000049
        /*0b94*/ 	.word	0x00028c90
        /*0b98*/ 	.short	0x010a
        /*0b9a*/ 	.byte	0x3f
	.zero		1


	//   ....[23]....
        /*0b9c*/ 	.word	0x00003750
        /*0ba0*/ 	.word	0x00000049
        /*0ba4*/ 	.word	0x00028c90
        /*0ba8*/ 	.short	0x010a
        /*0baa*/ 	.byte	0x3f
	.zero		1


	//   ....[24]....
        /*0bac*/ 	.word	0x00004060
        /*0bb0*/ 	.word	0x00000049
        /*0bb4*/ 	.word	0x00028c90
        /*0bb8*/ 	.short	0x010a
        /*0bba*/ 	.byte	0x3f
	.zero		1


	//   ....[25]....
        /*0bbc*/ 	.word	0x00004260
        /*0bc0*/ 	.word	0x00000004
        /*0bc4*/ 	.word	0x00000000
        /*0bc8*/ 	.short	0x0101
        /*0bca*/ 	.byte	0x3f
	.zero		1


	//   ....[26]....
        /*0bcc*/ 	.word	0x000042a0
        /*0bd0*/ 	.word	0x00000049
        /*0bd4*/ 	.word	0x00028cb0
        /*0bd8*/ 	.short	0x010a
        /*0bda*/ 	.byte	0x3f
	.zero		1


	//   ....[27]....
        /*0bdc*/ 	.word	0x000048d0
        /*0be0*/ 	.word	0x00000049
        /*0be4*/ 	.word	0x00000000
        /*0be8*/ 	.short	0x0101
        /*0bea*/ 	.byte	0x3f
	.zero		1


	//   ....[28]....
        /*0bec*/ 	.word	0x00005170
        /*0bf0*/ 	.word	0x00000005
        /*0bf4*/ 	.word	0x00028c50
        /*0bf8*/ 	.short	0x010a
        /*0bfa*/ 	.byte	0x3f
	.zero		1


	//   ....[29]....
        /*0bfc*/ 	.word	0x00005530
        /*0c00*/ 	.word	0x00000005
        /*0c04*/ 	.word	0x00000000
        /*0c08*/ 	.short	0x0101
        /*0c0a*/ 	.byte	0x3f
	.zero		1


	//   ....[30]....
        /*0c0c*/ 	.word	0x00005ea0
        /*0c10*/ 	.word	0x00000004
        /*0c14*/ 	.word	0x00028c50
        /*0c18*/ 	.short	0x010a
        /*0c1a*/ 	.byte	0x3f
	.zero		1


	//   ....[31]....
        /*0c1c*/ 	.word	0x00005ef0
        /*0c20*/ 	.word	0x00000004
        /*0c24*/ 	.word	0x00028c50
        /*0c28*/ 	.short	0x010a
        /*0c2a*/ 	.byte	0x3f
	.zero		1


	//   ....[32]....
        /*0c2c*/ 	.word	0x00006240
        /*0c30*/ 	.word	0x00000004
        /*0c34*/ 	.word	0x00000000
        /*0c38*/ 	.short	0x0101
        /*0c3a*/ 	.byte	0x3f
	.zero		1


	//   ....[33]....
        /*0c3c*/ 	.word	0x00007430
        /*0c40*/ 	.word	0x00000002
        /*0c44*/ 	.word	0x00028c00
        /*0c48*/ 	.short	0x010a
        /*0c4a*/ 	.byte	0x3f
	.zero		1


	//   ....[34]....
        /*0c4c*/ 	.word	0x00007480
        /*0c50*/ 	.word	0x00000002
        /*0c54*/ 	.word	0x00028c00
        /*0c58*/ 	.short	0x010a
        /*0c5a*/ 	.byte	0x3f
	.zero		1


	//   ....[35]....
        /*0c5c*/ 	.word	0x00007a80
        /*0c60*/ 	.word	0x00000002
        /*0c64*/ 	.word	0x00028c00
        /*0c68*/ 	.short	0x010a
        /*0c6a*/ 	.byte	0x3f
	.zero		1


	//   ....[36]....
        /*0c6c*/ 	.word	0x000089c0
        /*0c70*/ 	.word	0x00000002
        /*0c74*/ 	.word	0x00028c00
        /*0c78*/ 	.short	0x010a
        /*0c7a*/ 	.byte	0x3f
	.zero		1


	//   ....[37]....
        /*0c7c*/ 	.word	0x00009800
        /*0c80*/ 	.word	0x0000000c
        /*0c84*/ 	.word	0x00028c30
        /*0c88*/ 	.short	0x010a
        /*0c8a*/ 	.byte	0x3f
	.zero		1


	//   ....[38]....
        /*0c8c*/ 	.word	0x000098b0
        /*0c90*/ 	.word	0x0000000c
        /*0c94*/ 	.word	0x00028c30
        /*0c98*/ 	.short	0x010a
        /*0c9a*/ 	.byte	0x3f
	.zero		1


	//   ....[39]....
        /*0c9c*/ 	.word	0x0000a9c0
        /*0ca0*/ 	.word	0x00000003
        /*0ca4*/ 	.word	0x00000000
        /*0ca8*/ 	.short	0x0101
        /*0caa*/ 	.byte	0x3f
	.zero		1


	//   ....[40]....
        /*0cac*/ 	.word	0x0000ad70
        /*0cb0*/ 	.word	0x0000000c
        /*0cb4*/ 	.word	0x00028c50
        /*0cb8*/ 	.short	0x010a
        /*0cba*/ 	.byte	0x3f
	.zero		1


	//   ....[41]....
        /*0cbc*/ 	.word	0x0000ae10
        /*0cc0*/ 	.word	0x0000000c
        /*0cc4*/ 	.word	0x00028c50
        /*0cc8*/ 	.short	0x010a
        /*0cca*/ 	.byte	0x3f
	.zero		1


	//   ....[42]....
        /*0ccc*/ 	.word	0x0000b0e0
        /*0cd0*/ 	.word	0x0000000c
        /*0cd4*/ 	.word	0x00000000
        /*0cd8*/ 	.short	0x0101
        /*0cda*/ 	.byte	0x3f
	.zero		1


	//   ....[43]....
        /*0cdc*/ 	.word	0x0000b200
        /*0ce0*/ 	.word	0x000000da
        /*0ce4*/ 	.word	0x00028c30
        /*0ce8*/ 	.short	0x010a
        /*0cea*/ 	.byte	0x3f
	.zero		1


	//   ....[44]....
        /*0cec*/ 	.word	0x0000b2b0
        /*0cf0*/ 	.word	0x000000da
        /*0cf4*/ 	.word	0x00028c30
        /*0cf8*/ 	.short	0x010a
        /*0cfa*/ 	.byte	0x3f
	.zero		1


	//   ....[45]....
        /*0cfc*/ 	.word	0x0000bca0
        /*0d00*/ 	.word	0x000000a7
        /*0d04*/ 	.word	0x00000000
        /*0d08*/ 	.short	0x0101
        /*0d0a*/ 	.byte	0x3f
	.zero		1


	//   ....[46]....
        /*0d0c*/ 	.word	0x0000cc00
        /*0d10*/ 	.word	0x000000da
        /*0d14*/ 	.word	0x00028c50
        /*0d18*/ 	.short	0x010a
        /*0d1a*/ 	.byte	0x3f
	.zero		1


	//   ....[47]....
        /*0d1c*/ 	.word	0x0000cc50
        /*0d20*/ 	.word	0x000000da
        /*0d24*/ 	.word	0x00028c50
        /*0d28*/ 	.short	0x010a
        /*0d2a*/ 	.byte	0x3f
	.zero		1


	//   ....[48]....
        /*0d2c*/ 	.word	0x0000cf40
        /*0d30*/ 	.word	0x000000da
        /*0d34*/ 	.word	0x00000000
        /*0d38*/ 	.short	0x0101
        /*0d3a*/ 	.byte	0x3f
	.zero		1


	//   ....[49]....
        /*0d3c*/ 	.word	0x0000f780
        /*0d40*/ 	.word	0x00000004
        /*0d44*/ 	.word	0x00000000
        /*0d48*/ 	.short	0x0101
        /*0d4a*/ 	.byte	0x3f
	.zero		1


	//   ....[50]....
        /*0d4c*/ 	.word	0x00010340
        /*0d50*/ 	.word	0x00000004
        /*0d54*/ 	.word	0x00000000
        /*0d58*/ 	.short	0x0101
        /*0d5a*/ 	.byte	0x3f
	.zero		1


	//   ....[51]....
        /*0d5c*/ 	.word	0x00013bc0
        /*0d60*/ 	.word	0x00000012
        /*0d64*/ 	.word	0x00028c20
        /*0d68*/ 	.short	0x010a
        /*0d6a*/ 	.byte	0x3f
	.zero		1


	//   ....[52]....
        /*0d6c*/ 	.word	0x00013c90
        /*0d70*/ 	.word	0x00000005
        /*0d74*/ 	.word	0x00028ca0
        /*0d78*/ 	.short	0x010a
        /*0d7a*/ 	.byte	0x3f
	.zero		1


	//   ....[53]....
        /*0d7c*/ 	.word	0x00013ed0
        /*0d80*/ 	.word	0x00000005
        /*0d84*/ 	.word	0x00028cc0
        /*0d88*/ 	.short	0x010a
        /*0d8a*/ 	.byte	0x3f
	.zero		1


	//   ....[54]....
        /*0d8c*/ 	.word	0x00014930
        /*0d90*/ 	.word	0x00000005
        /*0d94*/ 	.word	0x00028ca0
        /*0d98*/ 	.short	0x010a
        /*0d9a*/ 	.byte	0x3f
	.zero		1


	//   ....[55]....
        /*0d9c*/ 	.word	0x00014b60
        /*0da0*/ 	.word	0x00000005
        /*0da4*/ 	.word	0x00028cc0
        /*0da8*/ 	.short	0x010a
        /*0daa*/ 	.byte	0x3f
	.zero		1


	//   ....[56]....
        /*0dac*/ 	.word	0x00016080
        /*0db0*/ 	.word	0x00000000
        /*0db4*/ 	.word	0x00028c40
        /*0db8*/ 	.short	0x010a
        /*0dba*/ 	.byte	0x3f
	.zero		1


	//   ....[57]....
        /*0dbc*/ 	.word	0x00016b80
        /*0dc0*/ 	.word	0x00000012
        /*0dc4*/ 	.word	0x00028c00
        /*0dc8*/ 	.short	0x0107
        /*0dca*/ 	.byte	0x3f
	.zero		1


	//   ....[58]....
        /*0dcc*/ 	.word	0x00016c70
        /*0dd0*/ 	.word	0x00000012
        /*0dd4*/ 	.word	0x00028c00
        /*0dd8*/ 	.short	0x0101
        /*0dda*/ 	.byte	0x3f
	.zero		1


	//   ....[59]....
        /*0ddc*/ 	.word	0x00016c90
        /*0de0*/ 	.word	0x00000012
        /*0de4*/ 	.word	0x00028c20
        /*0de8*/ 	.short	0x010a
        /*0dea*/ 	.byte	0x3f
	.zero		1


	//   ....[60]....
        /*0dec*/ 	.word	0x00016d70
        /*0df0*/ 	.word	0x00000000
        /*0df4*/ 	.word	0x00028c60
        /*0df8*/ 	.short	0x010a
        /*0dfa*/ 	.byte	0x3f
	.zero		1


	//   ....[61]....
        /*0dfc*/ 	.word	0x000179e0
        /*0e00*/ 	.word	0x00000002
        /*0e04*/ 	.word	0x00028c40
        /*0e08*/ 	.short	0x010a
        /*0e0a*/ 	.byte	0x3f
	.zero		1


	//   ....[62]....
        /*0e0c*/ 	.word	0x00017c30
        /*0e10*/ 	.word	0x00000002
        /*0e14*/ 	.word	0x00028c60
        /*0e18*/ 	.short	0x010a
        /*0e1a*/ 	.byte	0x3f
	.zero		1


	//   ....[63]....
        /*0e1c*/ 	.word	0x000187e0
        /*0e20*/ 	.word	0x00000002
        /*0e24*/ 	.word	0x00028c40
        /*0e28*/ 	.short	0x010a
        /*0e2a*/ 	.byte	0x3f
	.zero		1


	//   ....[64]....
        /*0e2c*/ 	.word	0x00018a30
        /*0e30*/ 	.word	0x00000002
        /*0e34*/ 	.word	0x00028c60
        /*0e38*/ 	.short	0x010a
        /*0e3a*/ 	.byte	0x3f
	.zero		1


	//   ....[65]....
        /*0e3c*/ 	.word	0x00019570
        /*0e40*/ 	.word	0x00000003
        /*0e44*/ 	.word	0x00028c40
        /*0e48*/ 	.short	0x010a
        /*0e4a*/ 	.byte	0x3f
	.zero		1


	//   ....[66]....
        /*0e4c*/ 	.word	0x000197c0
        /*0e50*/ 	.word	0x00000003
        /*0e54*/ 	.word	0x00028c60
        /*0e58*/ 	.short	0x010a
        /*0e5a*/ 	.byte	0x3f
	.zero		1


	//   ....[67]....
        /*0e5c*/ 	.word	0x0001b0f0
        /*0e60*/ 	.word	0x00000000
        /*0e64*/ 	.word	0x00028c20
        /*0e68*/ 	.short	0x010a
        /*0e6a*/ 	.byte	0x3f
	.zero		1


	//   ....[68]....
        /*0e6c*/ 	.word	0x0001b2d0
        /*0e70*/ 	.word	0x00000006
        /*0e74*/ 	.word	0x00000000
        /*0e78*/ 	.short	0x010a
        /*0e7a*/ 	.byte	0x3f
	.zero		1


	//   ....[69]....
        /*0e7c*/ 	.word	0x0001b300
        /*0e80*/ 	.word	0x00000007
        /*0e84*/ 	.word	0x00000000
        /*0e88*/ 	.short	0x010a
        /*0e8a*/ 	.byte	0x3f
	.zero		1


	//   ....[70]....
        /*0e8c*/ 	.word	0x0001b360
        /*0e90*/ 	.word	0x00000004
        /*0e94*/ 	.word	0x00000000
        /*0e98*/ 	.short	0x010a
        /*0e9a*/ 	.byte	0x3f
	.zero		1


	//   ....[71]....
        /*0e9c*/ 	.word	0x0001b390
        /*0ea0*/ 	.word	0x00000003
        /*0ea4*/ 	.word	0x00000000
        /*0ea8*/ 	.short	0x010a
        /*0eaa*/ 	.byte	0x3f
	.zero		1


	//   ....[72]....
        /*0eac*/ 	.word	0x0001b3f0
        /*0eb0*/ 	.word	0x00000049
        /*0eb4*/ 	.word	0x00028c90
        /*0eb8*/ 	.short	0x010a
        /*0eba*/ 	.byte	0x3f
	.zero		1


	//   ....[73]....
        /*0ebc*/ 	.word	0x0001b440
        /*0ec0*/ 	.word	0x00000049
        /*0ec4*/ 	.word	0x00028c90
        /*0ec8*/ 	.short	0x010a
        /*0eca*/ 	.byte	0x3f
	.zero		1


	//   ....[74]....
        /*0ecc*/ 	.word	0x0001b490
        /*0ed0*/ 	.word	0x00000049
        /*0ed4*/ 	.word	0x00028c90
        /*0ed8*/ 	.short	0x010a
        /*0eda*/ 	.byte	0x3f
	.zero		1


	//   ....[75]....
        /*0edc*/ 	.word	0x0001b4e0
        /*0ee0*/ 	.word	0x00000049
        /*0ee4*/ 	.word	0x00028cb0
        /*0ee8*/ 	.short	0x010a
        /*0eea*/ 	.byte	0x3f
	.zero		1


	//   ....[76]....
        /*0eec*/ 	.word	0x0001b530
        /*0ef0*/ 	.word	0x00000005
        /*0ef4*/ 	.word	0x00028c50
        /*0ef8*/ 	.short	0x010a
        /*0efa*/ 	.byte	0x3f
	.zero		1


	//   ....[77]....
        /*0efc*/ 	.word	0x0001b580
        /*0f00*/ 	.word	0x00000004
        /*0f04*/ 	.word	0x00028c50
        /*0f08*/ 	.short	0x010a
        /*0f0a*/ 	.byte	0x3f
	.zero		1


	//   ....[78]....
        /*0f0c*/ 	.word	0x0001b7a0
        /*0f10*/ 	.word	0x00000002
        /*0f14*/ 	.word	0x00028c00
        /*0f18*/ 	.short	0x010a
        /*0f1a*/ 	.byte	0x3f
	.zero		1


	//   ....[79]....
        /*0f1c*/ 	.word	0x0001b9d0
        /*0f20*/ 	.word	0x00000002
        /*0f24*/ 	.word	0x00028c00
        /*0f28*/ 	.short	0x010a
        /*0f2a*/ 	.byte	0x3f
	.zero		1


	//   ....[80]....
        /*0f2c*/ 	.word	0x0001ba20
        /*0f30*/ 	.word	0x0000000c
        /*0f34*/ 	.word	0x00028c30
        /*0f38*/ 	.short	0x010a
        /*0f3a*/ 	.byte	0x3f
	.zero		1


	//   ....[81]....
        /*0f3c*/ 	.word	0x0001ba70
        /*0f40*/ 	.word	0x0000000c
        /*0f44*/ 	.word	0x00028c50
        /*0f48*/ 	.short	0x010a
        /*0f4a*/ 	.byte	0x3f
	.zero		1


	//   ....[82]....
        /*0f4c*/ 	.word	0x0001bac0
        /*0f50*/ 	.word	0x000000da
        /*0f54*/ 	.word	0x00028c30
        /*0f58*/ 	.short	0x010a
        /*0f5a*/ 	.byte	0x3f
	.zero		1


	//   ....[83]....
        /*0f5c*/ 	.word	0x0001bb10
        /*0f60*/ 	.word	0x000000da
        /*0f64*/ 	.word	0x00028c50
        /*0f68*/ 	.short	0x010a
        /*0f6a*/ 	.byte	0x3f
	.zero		1


	//   ....[84]....
        /*0f6c*/ 	.word	0x0001bcb0
        /*0f70*/ 	.word	0x00000012
        /*0f74*/ 	.word	0x00028c20
        /*0f78*/ 	.short	0x010a
        /*0f7a*/ 	.byte	0x3f
	.zero		1


	//   ....[85]....
        /*0f7c*/ 	.word	0x0001bd00
        /*0f80*/ 	.word	0x00000005
        /*0f84*/ 	.word	0x00028ca0
        /*0f88*/ 	.short	0x010a
        /*0f8a*/ 	.byte	0x3f
	.zero		1


	//   ....[86]....
        /*0f8c*/ 	.word	0x0001bd50
        /*0f90*/ 	.word	0x00000005
        /*0f94*/ 	.word	0x00028cc0
        /*0f98*/ 	.short	0x010a
        /*0f9a*/ 	.byte	0x3f
	.zero		1


	//   ....[87]....
        /*0f9c*/ 	.word	0x0001bda0
        /*0fa0*/ 	.word	0x00000005
        /*0fa4*/ 	.word	0x00028ca0
        /*0fa8*/ 	.short	0x010a
        /*0faa*/ 	.byte	0x3f
	.zero		1


	//   ....[88]....
        /*0fac*/ 	.word	0x0001bdf0
        /*0fb0*/ 	.word	0x00000005
        /*0fb4*/ 	.word	0x00028cc0
        /*0fb8*/ 	.short	0x010a
        /*0fba*/ 	.byte	0x3f
	.zero		1


	//   ....[89]....
        /*0fbc*/ 	.word	0x0001bf90
        /*0fc0*/ 	.word	0x00000000
        /*0fc4*/ 	.word	0x00028c40
        /*0fc8*/ 	.short	0x010a
        /*0fca*/ 	.byte	0x3f
	.zero		1


	//   ....[90]....
        /*0fcc*/ 	.word	0x0001c510
        /*0fd0*/ 	.word	0x00000012
        /*0fd4*/ 	.word	0x00028c20
        /*0fd8*/ 	.short	0x010a
        /*0fda*/ 	.byte	0x3f
	.zero		1


	//   ....[91]....
        /*0fdc*/ 	.word	0x0001c560
        /*0fe0*/ 	.word	0x00000000
        /*0fe4*/ 	.word	0x00028c60
        /*0fe8*/ 	.short	0x010a
        /*0fea*/ 	.byte	0x3f
	.zero		1


	//   ....[92]....
        /*0fec*/ 	.word	0x0001c5b0
        /*0ff0*/ 	.word	0x00000002
        /*0ff4*/ 	.word	0x00028c40
        /*0ff8*/ 	.short	0x010a
        /*0ffa*/ 	.byte	0x3f
	.zero		1


	//   ....[93]....
        /*0ffc*/ 	.word	0x0001c600
        /*1000*/ 	.word	0x00000002
        /*1004*/ 	.word	0x00028c60
        /*1008*/ 	.short	0x010a
        /*100a*/ 	.byte	0x3f
	.zero		1


	//   ....[94]....
        /*100c*/ 	.word	0x0001c650
        /*1010*/ 	.word	0x00000002
        /*1014*/ 	.word	0x00028c40
        /*1018*/ 	.short	0x010a
        /*101a*/ 	.byte	0x3f
	.zero		1


	//   ....[95]....
        /*101c*/ 	.word	0x0001c6a0
        /*1020*/ 	.word	0x00000002
        /*1024*/ 	.word	0x00028c60
        /*1028*/ 	.short	0x010a
        /*102a*/ 	.byte	0x3f
	.zero		1


	//   ....[96]....
        /*102c*/ 	.word	0x0001c6f0
        /*1030*/ 	.word	0x00000003
        /*1034*/ 	.word	0x00028c40
        /*1038*/ 	.short	0x010a
        /*103a*/ 	.byte	0x3f
	.zero		1


	//   ....[97]....
        /*103c*/ 	.word	0x0001c740
        /*1040*/ 	.word	0x00000003
        /*1044*/ 	.word	0x00028c60
        /*1048*/ 	.short	0x010a
        /*104a*/ 	.byte	0x3f
	.zero		1


	//   ....[98]....
        /*104c*/ 	.word	0x0001d280
        /*1050*/ 	.word	0x00000000
        /*1054*/ 	.word	0x00028c20
        /*1058*/ 	.short	0x010a
        /*105a*/ 	.byte	0x3f
	.zero		1


	//   ....[99]....
        /*105c*/ 	.word	0x0001d420
        /*1060*/ 	.word	0x00000006
        /*1064*/ 	.word	0x00000000
        /*1068*/ 	.short	0x010a
        /*106a*/ 	.byte	0x3f
	.zero		1


	//   ....[100]....
        /*106c*/ 	.word	0x0001d470
        /*1070*/ 	.word	0x00000007
        /*1074*/ 	.word	0x00000000
        /*1078*/ 	.short	0x010a
        /*107a*/ 	.byte	0x3f
	.zero		1


	//   ....[101]....
        /*107c*/ 	.word	0x0001d4c0
        /*1080*/ 	.word	0x00000004
        /*1084*/ 	.word	0x00000000
        /*1088*/ 	.short	0x010a
        /*108a*/ 	.byte	0x3f
	.zero		1


	//----- nvinfo : EIATTR_NUM_MBARRIERS
	.align		4
.L_238:
        /*108c*/ 	.byte	0x03, 0x38
        /*108e*/ 	.short	0x0016


	//----- nvinfo : EIATTR_EXIT_INSTR_OFFSETS
	.align		4
        /*1090*/ 	.byte	0x04, 0x1c
        /*1092*/ 	.short	(.L_240 - .L_239)


	//   ....[0]....
.L_239:
        /*1094*/ 	.word	0x0001b3e0


	//----- nvinfo : EIATTR_MAX_THREADS
	.align		4
.L_240:
        /*1098*/ 	.byte	0x04, 0x05
        /*109a*/ 	.short	(.L_242 - .L_241)
.L_241:
        /*109c*/ 	.word	0x00000180
        /*10a0*/ 	.word	0x00000001
        /*10a4*/ 	.word	0x00000001


	//----- nvinfo : EIATTR_CRS_STACK_SIZE
	.align		4
.L_242:
        /*10a8*/ 	.byte	0x04, 0x1e
        /*10aa*/ 	.short	(.L_244 - .L_243)
.L_243:
        /*10ac*/ 	.word	0x00000000


	//----- nvinfo : EIATTR_CBANK_PARAM_SIZE
	.align		4
.L_244:
        /*10b0*/ 	.byte	0x03, 0x19
        /*10b2*/ 	.short	0x0af0


	//----- nvinfo : EIATTR_PARAM_CBANK
	.align		4
        /*10b4*/ 	.byte	0x04, 0x0a
        /*10b6*/ 	.short	(.L_246 - .L_245)
	.align		4
.L_245:
        /*10b8*/ 	.word	index@(.nv.constant0._ZN7cutlass13device_kernelIN5flash11enable_sm90INS1_16FlashAttnFwdSm90INS1_25CollectiveMainloopFwdSm90ILi2EN4cute5tupleIJNS5_1CILi1EEES8_S8_EEENS6_IJNS7_ILi64EEESA_SA_EEELi512ENS_10bfloat16_tEfNS_4arch4Sm90ELb0ELb0ELb1ELb1ELb0ELb1ELb0ELb0ELb0ELb1ELb1ELb0EEENS1_21CollectiveEpilogueFwdINS6_IJSA_NS7_ILi512EEESA_EEES9_SC_SE_Li256ELb1ELb1ELb1ELb0EEENS1_36VarlenDynamicPersistentTileSchedulerILi64ELi64ELi256ELi128ELb1ELb1ELb1ELb0ELb1ELb1EEEEEEEEEvNT_6ParamsE)
        /*10bc*/ 	.short	0x0210
        /*10be*/ 	.short	0x0af0


	//----- nvinfo : EIATTR_SW_WAR
	.align		4
.L_246:
        /*10c0*/ 	.byte	0x04, 0x36
        /*10c2*/ 	.short	(.L_248 - .L_247)
.L_247:
        /*10c4*/ 	.word	0x00000008
.L_248:


//--------------------- .nv.info._ZN7cutlass13device_kernelIN5flash11enable_sm90INS1_16FlashAttnFwdSm90INS1_25CollectiveMainloopFwdSm90ILi2EN4cute5tupleIJNS5_1CILi1EEES8_S8_EEENS6_IJNS7_ILi64EEESA_SA_EEELi512ENS_10bfloat16_tEfNS_4arch4Sm90ELb0ELb0ELb1ELb1ELb0ELb0ELb1ELb0ELb0ELb1ELb1ELb0EEENS1_21CollectiveEpilogueFwdINS6_IJSA_NS7_ILi512EEESA_EEES9_SC_SE_Li256ELb1ELb1ELb1ELb0EEENS1_36VarlenDynamicPersistentTileSchedulerILi64ELi64ELi256ELi128ELb1ELb1ELb1ELb0ELb1ELb1EEEEEEEEEvNT_6ParamsE --------------------------
	.section	.nv.info._ZN7cutlass13device_kernelIN5flash11enable_sm90INS1_16FlashAttnFwdSm90INS1_25CollectiveMainloopFwdSm90ILi2EN4cute5tupleIJNS5_1CILi1EEES8_S8_EEENS6_IJNS7_ILi64EEESA_SA_EEELi512ENS_10bfloat16_tEfNS_4arch4Sm90ELb0ELb0ELb1ELb1ELb0ELb0ELb1ELb0ELb0ELb1ELb1ELb0EEENS1_21CollectiveEpilogueFwdINS6_IJSA_NS7_ILi512EEESA_EEES9_SC_SE_Li256ELb1ELb1ELb1ELb0EEENS1_36VarlenDynamicPersistentTileSchedulerILi64ELi64ELi256ELi128ELb1ELb1ELb1ELb0ELb1ELb1EEEEEEEEEvNT_6ParamsE,"",@"SHT_CUDA_INFO"
	.sectionflags	@""
	.align	4


	//----- nvinfo : EIATTR_CUDA_API_VERSION
	.align		4
        /*0000*/ 	.byte	0x04, 0x37
        /*0002*/ 	.short	(.L_250 - .L_249)
.L_249:
        /*0004*/ 	.word	0x00000082


	//----- nvinfo : EIATTR_KPARAM_INFO
	.align		4
.L_250:
        /*0008*/ 	.byte	0x04, 0x17
        /*000a*/ 	.short	(.L_252 - .L_251)
.L_251:
        /*000c*/ 	.word	0x00000000
        /*0010*/ 	.short	0x0000
        /*0012*/ 	.short	0x0070
        /*0014*/ 	.byte	0x00, 0xf0, 0x01, 0x2e


	//----- nvinfo : EIATTR_SPARSE_MMA_MASK
	.align		4
.L_252:
        /*0018*/ 	.byte	0x03, 0x50
        /*001a*/ 	.short	0x0000


	//----- nvinfo : EIATTR_MAXREG_COUNT
	.align		4
        /*001c*/ 	.byte	0x03, 0x1b
        /*001e*/ 	.short	0x00a8


	//----- nvinfo : EIATTR_NUM_BARRIERS
	.align		4
        /*0020*/ 	.byte	0x02, 0x4c
        /*0022*/ 	.byte	0x10
	.zero		1


	//----- nvinfo : EIATTR_EXTERNS
	.align		4
        /*0024*/ 	.byte	0x04, 0x0f
        /*0026*/ 	.short	(.L_254 - .L_253)


	//   ....[0]....
	.align		4
.L_253:
        /*0028*/ 	.word	index@(__assertfail)


	//----- nvinfo : EIATTR_ANNOTATIONS
	.align		4
.L_254:
        /*002c*/ 	.byte	0x04, 0x55
        /*002e*/ 	.short	(.L_256 - .L_255)


	//   ....[0]....
.L_255:
        /* <DEDUP_REMOVED lines=88> */


	//----- nvinfo : EIATTR_MERCURY_ISA_VERSION
	.align		4
.L_256:
        /*0598*/ 	.byte	0x03, 0x5f
        /*059a*/ 	.short	0x0101


	//----- nvinfo : EIATTR_UNUSED_LOAD_BYTE_OFFSET
	.align		4
        /*059c*/ 	.byte	0x04, 0x44
        /*059e*/ 	.short	(.L_258 - .L_257)


	//   ....[0]....
.L_257:
        /*05a0*/ 	.word	0x00000a00
        /*05a4*/ 	.word	0x0000fff0


	//   ....[1]....
        /*05a8*/ 	.word	0x0000a050
        /*05ac*/ 	.word	0x0000fff0


	//----- nvinfo : EIATTR_INT_WARP_WIDE_INSTR_OFFSETS
	.align		4
.L_258:
        /*05b0*/ 	.byte	0x04, 0x31
        /*05b2*/ 	.short	(.L_260 - .L_259)


	//   ....[0]....
.L_259:
        /*05b4*/ 	.word	0x00000130


	//   ....[1]....
        /*05b8*/ 	.word	0x00000170


	//   ....[2]....
        /*05bc*/ 	.word	0x000001e0


	//   ....[3]....
        /*05c0*/ 	.word	0x00000250


	//   ....[4]....
        /*05c4*/ 	.word	0x0000ff30


	//   ....[5]....
        /*05c8*/ 	.word	0x0000ff90


	//   ....[6]....
        /*05cc*/ 	.word	0x00015920


	//   ....[7]....
        /*05d0*/ 	.word	0x000159b0


	//----- nvinfo : EIATTR_COOP_GROUP_MASK_REGIDS
	.align		4
.L_260:
        /*05d4*/ 	.byte	0x04, 0x29
        /*05d6*/ 	.short	(.L_262 - .L_261)


	//   ....[0]....
.L_261:
        /*05d8*/ 	.word	0xffffffff


	//   ....[1]....
        /*05dc*/ 	.word	0xffffffff


	//   ....[2]....
        /*05e0*/ 	.word	0xffffffff


	//   ....[3]....
        /*05e4*/ 	.word	0xffffffff


	//   ....[4]....
        /*05e8*/ 	.word	0xffffffff


	//   ....[5]....
        /*05ec*/ 	.word	0xffffffff


	//   ....[6]....
        /*05f0*/ 	.word	0xffffffff


	//   ....[7]....
        /*05f4*/ 	.word	0xffffffff


	//   ....[8]....
        /*05f8*/ 	.word	0xffffffff


	//   ....[9]....
        /*05fc*/ 	.word	0xffffffff


	//   ....[10]....
        /*0600*/ 	.word	0xffffffff


	//   ....[11]....
        /*0604*/ 	.word	0xffffffff


	//   ....[12]....
        /*0608*/ 	.word	0xffffffff


	//   ....[13]....
        /*060c*/ 	.word	0xffffffff


	//   ....[14]....
        /*0610*/ 	.word	0xffffffff


	//   ....[15]....
        /*0614*/ 	.word	0xffffffff


	//   ....[16]....
        /*0618*/ 	.word	0xffffffff


	//   ....[17]....
        /*061c*/ 	.word	0xffffffff


	//   ....[18]....
        /*0620*/ 	.word	0xffffffff


	//   ....[19]....
        /*0624*/ 	.word	0xffffffff


	//   ....[20]....
        /*0628*/ 	.word	0xffffffff


	//   ....[21]....
        /*062c*/ 	.word	0xffffffff


	//   ....[22]....
        /*0630*/ 	.word	0xffffffff


	//   ....[23]....
        /*0634*/ 	.word	0xffffffff


	//   ....[24]....
        /*0638*/ 	.word	0xffffffff


	//   ....[25]....
        /*063c*/ 	.word	0xffffffff


	//   ....[26]....
        /*0640*/ 	.word	0xffffffff


	//   ....[27]....
        /*0644*/ 	.word	0xffffffff


	//   ....[28]....
        /*0648*/ 	.word	0xffffffff


	//   ....[29]....
        /*064c*/ 	.word	0xffffffff


	//   ....[30]....
        /*0650*/ 	.word	0xffffffff


	//   ....[31]....
        /*0654*/ 	.word	0xffffffff


	//   ....[32]....
        /*0658*/ 	.word	0xffffffff


	//   ....[33]....
        /*065c*/ 	.word	0xffffffff


	//   ....[34]....
        /*0660*/ 	.word	0xffffffff


	//   ....[35]....
        /*0664*/ 	.word	0xffffffff


	//   ....[36]....
        /*0668*/ 	.word	0xffffffff


	//   ....[37]....
        /*066c*/ 	.word	0xffffffff


	//   ....[38]....
        /*0670*/ 	.word	0xffffffff


	//   ....[39]....
        /*0674*/ 	.word	0xffffffff


	//   ....[40]....
        /*0678*/ 	.word	0xffffffff


	//   ....[41]....
        /*067c*/ 	.word	0xffffffff


	//   ....[42]....
        /*0680*/ 	.word	0xffffffff


	//   ....[43]....
        /*0684*/ 	.word	0xffffffff


	//   ....[44]....
        /*0688*/ 	.word	0xffffffff


	//   ....[45]....
        /*068c*/ 	.word	0xffffffff


	//   ....[46]....
        /*0690*/ 	.word	0xffffffff


	//   ....[47]....
        /*0694*/ 	.word	0xffffffff


	//   ....[48]....
        /*0698*/ 	.word	0xffffffff


	//   ....[49]....
        /*069c*/ 	.word	0xffffffff


	//   ....[50]....
        /*06a0*/ 	.word	0xffffffff


	//   ....[51]....
        /*06a4*/ 	.word	0xffffffff


	//   ....[52]....
        /*06a8*/ 	.word	0xffffffff


	//   ....[53]....
        /*06ac*/ 	.word	0xffffffff


	//   ....[54]....
        /*06b0*/ 	.word	0xffffffff


	//   ....[55]....
        /*06b4*/ 	.word	0xffffffff


	//   ....[56]....
        /*06b8*/ 	.word	0xffffffff


	//   ....[57]....
        /*06bc*/ 	.word	0xffffffff


	//   ....[58]....
        /*06c0*/ 	.word	0xffffffff


	//   ....[59]....
        /*06c4*/ 	.word	0xffffffff


	//   ....[60]....
        /*06c8*/ 	.word	0xffffffff


	//   ....[61]....
        /*06cc*/ 	.word	0xffffffff


	//   ....[62]....
        /*06d0*/ 	.word	0xffffffff


	//   ....[63]....
        /*06d4*/ 	.word	0xffffffff


	//   ....[64]....
        /*06d8*/ 	.word	0xffffffff


	//   ....[65]....
        /*06dc*/ 	.word	0xffffffff


	//   ....[66]....
        /*06e0*/ 	.word	0xffffffff


	//   ....[67]....
        /*06e4*/ 	.word	0xffffffff


	//   ....[68]....
        /*06e8*/ 	.word	0xffffffff


	//   ....[69]....
        /*06ec*/ 	.word	0xffffffff


	//   ....[70]....
        /*06f0*/ 	.word	0xffffffff


	//   ....[71]....
        /*06f4*/ 	.word	0xffffffff


	//   ....[72]....
        /*06f8*/ 	.word	0xffffffff


	//   ....[73]....
        /*06fc*/ 	.word	0xffffffff


	//   ....[74]....
        /*0700*/ 	.word	0xffffffff


	//   ....[75]....
        /*0704*/ 	.word	0xffffffff


	//   ....[76]....
        /*0708*/ 	.word	0xffffffff


	//   ....[77]....
        /*070c*/ 	.word	0xffffffff


	//   ....[78]....
        /*0710*/ 	.word	0xffffffff


	//   ....[79]....
        /*0714*/ 	.word	0xffffffff


	//   ....[80]....
        /*0718*/ 	.word	0xffffffff


	//   ....[81]....
        /*071c*/ 	.word	0xffffffff


	//   ....[82]....
        /*0720*/ 	.word	0xffffffff


	//   ....[83]....
        /*0724*/ 	.word	0xffffffff


	//   ....[84]....
        /*0728*/ 	.word	0xffffffff


	//   ....[85]....
        /*072c*/ 	.word	0xffffffff


	//   ....[86]....
        /*0730*/ 	.word	0xffffffff


	//   ....[87]....
        /*0734*/ 	.word	0xffffffff


	//   ....[88]....
        /*0738*/ 	.word	0xffffffff


	//   ....[89]....
        /*073c*/ 	.word	0xffffffff


	//   ....[90]....
        /*0740*/ 	.word	0xffffffff


	//   ....[91]....
        /*0744*/ 	.word	0xffffffff


	//   ....[92]....
        /*0748*/ 	.word	0xffffffff


	//   ....[93]....
        /*074c*/ 	.word	0xffffffff


	//   ....[94]....
        /*0750*/ 	.word	0xffffffff


	//   ....[95]....
        /*0754*/ 	.word	0x0500000f


	//   ....[96]....
        /*0758*/ 	.word	0x0500000f


	//   ....[97]....
        /*075c*/ 	.word	0x0500000f


	//   ....[98]....
        /*0760*/ 	.word	0x0500000f


	//   ....[99]....
        /*0764*/ 	.word	0x0500000f


	//   ....[100]....
        /*0768*/ 	.word	0x0500000f


	//   ....[101]....
        /*076c*/ 	.word	0x0500000f


	//   ....[102]....
        /*0770*/ 	.word	0x0500000f


	//   ....[103]....
        /*0774*/ 	.word	0x0500000f


	//   ....[104]....
        /*0778*/ 	.word	0x0500000f


	//   ....[105]....
        /*077c*/ 	.word	0x0500000f


	//   ....[106]....
        /*0780*/ 	.word	0x0500000f


	//   ....[107]....
        /*0784*/ 	.word	0x0500000f


	//   ....[108]....
        /*0788*/ 	.word	0x0500000f


	//   ....[109]....
        /*078c*/ 	.word	0x0500000f


	//   ....[110]....
        /*0790*/ 	.word	0x0500000f


	//   ....[111]....
        /*0794*/ 	.word	0x0500000f


	//   ....[112]....
        /*0798*/ 	.word	0x0500000f


	//   ....[113]....
        /*079c*/ 	.word	0x0500000f


	//   ....[114]....
        /*07a0*/ 	.word	0x0500000f


	//   ....[115]....
        /*07a4*/ 	.word	0x0500000f


	//   ....[116]....
        /*07a8*/ 	.word	0x0500000f


	//   ....[117]....
        /*07ac*/ 	.word	0x0500000f


	//   ....[118]....
        /*07b0*/ 	.word	0x0500000f


	//   ....[119]....
        /*07b4*/ 	.word	0x0500000f


	//   ....[120]....
        /*07b8*/ 	.word	0x0500000f


	//   ....[121]....
        /*07bc*/ 	.word	0x0500000f


	//   ....[122]....
        /*07c0*/ 	.word	0x0500000f


	//   ....[123]....
        /*07c4*/ 	.word	0x0500000f


	//   ....[124]....
        /*07c8*/ 	.word	0x0500000f


	//   ....[125]....
        /*07cc*/ 	.word	0x0500000f


	//   ....[126]....
        /*07d0*/ 	.word	0x0500000f


	//   ....[127]....
        /*07d4*/ 	.word	0x0500000f


	//   ....[128]....
        /*07d8*/ 	.word	0x0500000f


	//   ....[129]....
        /*07dc*/ 	.word	0x0500000f


	//   ....[130]....
        /*07e0*/ 	.word	0x0500000f


	//----- nvinfo : EIATTR_COOP_GROUP_INSTR_OFFSETS
	.align		4
.L_262:
        /*07e4*/ 	.byte	0x04, 0x28
        /*07e6*/ 	.short	(.L_264 - .L_263)


	//   ....[0]....
.L_263:
        /*07e8*/ 	.word	0x00000060


	//   ....[1]....
        /*07ec*/ 	.word	0x00000140


	//   ....[2]....
        /*07f0*/ 	.word	0x00000180


	//   ....[3]....
        /*07f4*/ 	.word	0x00000390


	//   ....[4]....
        /*07f8*/ 	.word	0x000004f0


	//   ....[5]....
        /*07fc*/ 	.word	0x00000610


	//   ....[6]....
        /*0800*/ 	.word	0x00000770


	//   ....[7]....
        /*0804*/ 	.word	0x00001da0


	//   ....[8]....
        /*0808*/ 	.word	0x00003b40


	//   ....[9]....
        /*080c*/ 	.word	0x00004390


	//   ....[10]....
        /*0810*/ 	.word	0x00005ae0


	//   ....[11]....
        /*0814*/ 	.word	0x00005b90


	//   ....[12]....
        /*0818*/ 	.word	0x00005d40


	//   ....[13]....
        /*081c*/ 	.word	0x00005e40


	//   ....[14]....
        /*0820*/ 	.word	0x00006650


	//   ....[15]....
        /*0824*/ 	.word	0x00006bb0


	//   ....[16]....
        /*0828*/ 	.word	0x00008000


	//   ....[17]....
        /*082c*/ 	.word	0x00008060


	//   ....[18]....
        /*0830*/ 	.word	0x00008880


	//   ....[19]....
        /*0834*/ 	.word	0x000089c0


	//   ....[20]....
        /*0838*/ 	.word	0x00009520


	//   ....[21]....
        /*083c*/ 	.word	0x00009560


	//   ....[22]....
        /*0840*/ 	.word	0x00009590


	//   ....[23]....
        /*0844*/ 	.word	0x000095f0


	//   ....[24]....
        /*0848*/ 	.word	0x00009600


	//   ....[25]....
        /*084c*/ 	.word	0x0000add0


	//   ....[26]....
        /*0850*/ 	.word	0x0000b140


	//   ....[27]....
        /*0854*/ 	.word	0x0000b180


	//   ....[28]....
        /*0858*/ 	.word	0x0000b1a0


	//   ....[29]....
        /*085c*/ 	.word	0x0000b1b0


	//   ....[30]....
        /*0860*/ 	.word	0x0000bde0


	//   ....[31]....
        /*0864*/ 	.word	0x0000be10


	//   ....[32]....
        /*0868*/ 	.word	0x0000c0c0


	//   ....[33]....
        /*086c*/ 	.word	0x0000c0e0


	//   ....[34]....
        /*0870*/ 	.word	0x0000c840


	//   ....[35]....
        /*0874*/ 	.word	0x0000c860


	//   ....[36]....
        /*0878*/ 	.word	0x0000d0b0


	//   ....[37]....
        /*087c*/ 	.word	0x0000d0d0


	//   ....[38]....
        /*0880*/ 	.word	0x0000e390


	//   ....[39]....
        /*0884*/ 	.word	0x0000e3c0


	//   ....[40]....
        /*0888*/ 	.word	0x0000e600


	//   ....[41]....
        /*088c*/ 	.word	0x0000e620


	//   ....[42]....
        /*0890*/ 	.word	0x0000e8e0


	//   ....[43]....
        /*0894*/ 	.word	0x0000eaf0


	//   ....[44]....
        /*0898*/ 	.word	0x0000eb20


	//   ....[45]....
        /*089c*/ 	.word	0x0000eb50


	//   ....[46]....
        /*08a0*/ 	.word	0x0000eb80


	//   ....[47]....
        /*08a4*/ 	.word	0x0000ebb0


	//   ....[48]....
        /*08a8*/ 	.word	0x0000ebe0


	//   ....[49]....
        /*08ac*/ 	.word	0x0000ed80


	//   ....[50]....
        /*08b0*/ 	.word	0x0000edb0


	//   ....[51]....
        /*08b4*/ 	.word	0x0000ede0


	//   ....[52]....
        /*08b8*/ 	.word	0x0000ee10


	//   ....[53]....
        /*08bc*/ 	.word	0x0000ee40


	//   ....[54]....
        /*08c0*/ 	.word	0x0000ee70


	//   ....[55]....
        /*08c4*/ 	.word	0x0000ef00


	//   ....[56]....
        /*08c8*/ 	.word	0x0000ef30


	//   ....[57]....
        /*08cc*/ 	.word	0x0000ef40


	//   ....[58]....
        /*08d0*/ 	.word	0x0000eff0


	//   ....[59]....
        /*08d4*/ 	.word	0x00010510


	//   ....[60]....
        /*08d8*/ 	.word	0x00010fa0


	//   ....[61]....
        /*08dc*/ 	.word	0x00010fd0


	//   ....[62]....
        /*08e0*/ 	.word	0x00010ff0


	//   ....[63]....
        /*08e4*/ 	.word	0x000110a0


	//   ....[64]....
        /*08e8*/ 	.word	0x00011130


	//   ....[65]....
        /*08ec*/ 	.word	0x00011150


	//   ....[66]....
        /*08f0*/ 	.word	0x000111e0


	//   ....[67]....
        /*08f4*/ 	.word	0x000111f0


	//   ....[68]....
        /*08f8*/ 	.word	0x00011b80


	//   ....[69]....
        /*08fc*/ 	.word	0x00011c10


	//   ....[70]....
        /*0900*/ 	.word	0x00011c60


	//   ....[71]....
        /*0904*/ 	.word	0x00011d90


	//   ....[72]....
        /*0908*/ 	.word	0x00011f00


	//   ....[73]....
        /*090c*/ 	.word	0x00011f10


	//   ....[74]....
        /*0910*/ 	.word	0x00012070


	//   ....[75]....
        /*0914*/ 	.word	0x00012080


	//   ....[76]....
        /*0918*/ 	.word	0x00015c30


	//   ....[77]....
        /*091c*/ 	.word	0x00015c60


	//   ....[78]....
        /*0920*/ 	.word	0x00015cc0


	//   ....[79]....
        /*0924*/ 	.word	0x00015cf0


	//   ....[80]....
        /*0928*/ 	.word	0x00015d20


	//   ....[81]....
        /*092c*/ 	.word	0x00015d50


	//   ....[82]....
        /*0930*/ 	.word	0x00015d80


	//   ....[83]....
        /*0934*/ 	.word	0x00015db0


	//   ....[84]....
        /*0938*/ 	.word	0x00015f70


	//   ....[85]....
        /*093c*/ 	.word	0x00015fa0


	//   ....[86]....
        /*0940*/ 	.word	0x00015fd0


	//   ....[87]....
        /*0944*/ 	.word	0x00016000


	//   ....[88]....
        /*0948*/ 	.word	0x00016030


	//   ....[89]....
        /*094c*/ 	.word	0x00016060


	//   ....[90]....
        /*0950*/ 	.word	0x00016120


	//   ....[91]....
        /*0954*/ 	.word	0x00016140


	//   ....[92]....
        /*0958*/ 	.word	0x00016150


	//   ....[93]....
        /*095c*/ 	.word	0x000161b0


	//   ....[94]....
        /*0960*/ 	.word	0x000168d0


	//   ....[95]....
        /*0964*/ 	.word	0x00016dc0


	//   ....[96]....
        /*0968*/ 	.word	0x00016f40


	//   ....[97]....
        /*096c*/ 	.word	0x00016fa0


	//   ....[98]....
        /*0970*/ 	.word	0x00017030


	//   ....[99]....
        /*0974*/ 	.word	0x00017080


	//   ....[100]....
        /*0978*/ 	.word	0x000171e0


	//   ....[101]....
        /*097c*/ 	.word	0x00017280


	//   ....[102]....
        /*0980*/ 	.word	0x00017330


	//   ....[103]....
        /*0984*/ 	.word	0x00017410


	//   ....[104]....
        /*0988*/ 	.word	0x000175d0


	//   ....[105]....
        /*098c*/ 	.word	0x000176b0


	//   ....[106]....
        /*0990*/ 	.word	0x00017940


	//   ....[107]....
        /*0994*/ 	.word	0x00017a40


	//   ....[108]....
        /*0998*/ 	.word	0x00017c10


	//   ....[109]....
        /*099c*/ 	.word	0x00017cd0


	//   ....[110]....
        /*09a0*/ 	.word	0x00017ef0


	//   ....[111]....
        /*09a4*/ 	.word	0x00017f40


	//   ....[112]....
        /*09a8*/ 	.word	0x00018270


	//   ....[113]....
        /*09ac*/ 	.word	0x00018310


	//   ....[114]....
        /*09b0*/ 	.word	0x000184a0


	//   ....[115]....
        /*09b4*/ 	.word	0x00018520


	//   ....[116]....
        /*09b8*/ 	.word	0x000185a0


	//   ....[117]....
        /*09bc*/ 	.word	0x00018620


	//   ....[118]....
        /*09c0*/ 	.word	0x000186a0


	//   ....[119]....
        /*09c4*/ 	.word	0x00018730


	//   ....[120]....
        /*09c8*/ 	.word	0x000187d0


	//   ....[121]....
        /*09cc*/ 	.word	0x00018880


	//   ....[122]....
        /*09d0*/ 	.word	0x00018900


	//   ....[123]....
        /*09d4*/ 	.word	0x00018980


	//   ....[124]....
        /*09d8*/ 	.word	0x00018a00


	//   ....[125]....
        /*09dc*/ 	.word	0x00018a90


	//   ....[126]....
        /*09e0*/ 	.word	0x00018b10


	//   ....[127]....
        /*09e4*/ 	.word	0x00018bb0


	//   ....[128]....
        /*09e8*/ 	.word	0x00018c00


	//   ....[129]....
        /*09ec*/ 	.word	0x00018c90


	//   ....[130]....
        /*09f0*/ 	.word	0x00018dc0


	//----- nvinfo : EIATTR_REG_RECONFIG
	.align		4
.L_264:
        /*09f4*/ 	.byte	0x01, 0x54
	.zero		2


	//----- nvinfo : EIATTR_SYSCALL_OFFSETS
	.align		4
        /*09f8*/ 	.byte	0x04, 0x46
        /*09fa*/ 	.short	(.L_266 - .L_265)


	//   ....[0]....
.L_265:
        /*09fc*/ 	.word	0x00003d00


	//   ....[1]....
        /*0a00*/ 	.word	0x00010130


	//   ....[2]....
        /*0a04*/ 	.word	0x00010280


	//   ....[3]....
        /*0a08*/ 	.word	0x00010380


	//   ....[4]....
        /*0a0c*/ 	.word	0x00010bc0


	//   ....[5]....
        /*0a10*/ 	.word	0x00011500


	//----- nvinfo : EIATTR_MBARRIER_INSTR_OFFSETS
	.align		4
.L_266:
        /*0a14*/ 	.byte	0x04, 0x39
        /*0a16*/ 	.short	(.L_268 - .L_267)


	//   ....[0]....
.L_267:
        /*0a18*/ 	.word	0x00000270
        /*0a1c*/ 	.word	0x000000ff
        /*0a20*/ 	.word	0x00038800
        /*0a24*/ 	.short	0x0100
        /*0a26*/ 	.byte	0x08
	.zero		1


	//   ....[1]....
        /*0a28*/ 	.word	0x00000280
        /*0a2c*/ 	.word	0x000000ff
        /*0a30*/ 	.word	0x00038810
        /*0a34*/ 	.short	0x0100
        /*0a36*/ 	.byte	0x08
	.zero		1


	//   ....[2]....
        /*0a38*/ 	.word	0x00000290
        /*0a3c*/ 	.word	0x000000ff
        /*0a40*/ 	.word	0x00038820
        /*0a44*/ 	.short	0x0100
        /*0a46*/ 	.byte	0x08
	.zero		1


	//   ....[3]....
        /*0a48*/ 	.word	0x00000340
        /*0a4c*/ 	.word	0x000000ff
        /*0a50*/ 	.word	0x00038830
        /*0a54*/ 	.short	0x0100
        /*0a56*/ 	.byte	0x06
	.zero		1


	//   ....[4]....
        /*0a58*/ 	.word	0x00000350
        /*0a5c*/ 	.word	0x000000ff
        /*0a60*/ 	.word	0x00038840
        /*0a64*/ 	.short	0x0100
        /*0a66*/ 	.byte	0x06
	.zero		1


	//   ....[5]....
        /*0a68*/ 	.word	0x00000360
        /*0a6c*/ 	.word	0x000000ff
        /*0a70*/ 	.word	0x00038838
        /*0a74*/ 	.short	0x0100
        /*0a76*/ 	.byte	0x06
	.zero		1


	//   ....[6]....
        /*0a78*/ 	.word	0x00000370
        /*0a7c*/ 	.word	0x000000ff
        /*0a80*/ 	.word	0x00038848
        /*0a84*/ 	.short	0x0100
        /*0a86*/ 	.byte	0x06
	.zero		1


	//   ....[7]....
        /*0a88*/ 	.word	0x000004a0
        /*0a8c*/ 	.word	0x000000ff
        /*0a90*/ 	.word	0x00038850
        /*0a94*/ 	.short	0x0100
        /*0a96*/ 	.byte	0x08
	.zero		1


	//   ....[8]....
        /*0a98*/ 	.word	0x000004b0
        /*0a9c*/ 	.word	0x000000ff
        /*0aa0*/ 	.word	0x00038860
        /*0aa4*/ 	.short	0x0100
        /*0aa6*/ 	.byte	0x08
	.zero		1


	//   ....[9]....
        /*0aa8*/ 	.word	0x000004c0
        /*0aac*/ 	.word	0x000000ff
        /*0ab0*/ 	.word	0x00038858
        /*0ab4*/ 	.short	0x0100
        /*0ab6*/ 	.byte	0x08
	.zero		1


	//   ....[10]....
        /*0ab8*/ 	.word	0x000004d0
        /*0abc*/ 	.word	0x000000ff
        /*0ac0*/ 	.word	0x00038868
        /*0ac4*/ 	.short	0x0100
        /*0ac6*/ 	.byte	0x08
	.zero		1


	//   ....[11]....
        /*0ac8*/ 	.word	0x000005c0
        /*0acc*/ 	.word	0x000000ff
        /*0ad0*/ 	.word	0x00038870
        /*0ad4*/ 	.short	0x0100
        /*0ad6*/ 	.byte	0x06
	.zero		1


	//   ....[12]....
        /*0ad8*/ 	.word	0x000005d0
        /*0adc*/ 	.word	0x000000ff
        /*0ae0*/ 	.word	0x00038880
        /*0ae4*/ 	.short	0x0100
        /*0ae6*/ 	.byte	0x06
	.zero		1


	//   ....[13]....
        /*0ae8*/ 	.word	0x000005e0
        /*0aec*/ 	.word	0x000000ff
        /*0af0*/ 	.word	0x00038878
        /*0af4*/ 	.short	0x0100
        /*0af6*/ 	.byte	0x06
	.zero		1


	//   ....[14]....
        /*0af8*/ 	.word	0x000005f0
        /*0afc*/ 	.word	0x000000ff
        /*0b00*/ 	.word	0x00038888
        /*0b04*/ 	.short	0x0100
        /*0b06*/ 	.byte	0x06
	.zero		1


	//   ....[15]....
        /*0b08*/ 	.word	0x00000720
        /*0b0c*/ 	.word	0x000000ff
        /*0b10*/ 	.word	0x00038890
        /*0b14*/ 	.short	0x0100
        /*0b16*/ 	.byte	0x08
	.zero		1


	//   ....[16]....
        /*0b18*/ 	.word	0x00000730
        /*0b1c*/ 	.word	0x000000ff
        /*0b20*/ 	.word	0x000388a0
        /*0b24*/ 	.short	0x0100
        /*0b26*/ 	.byte	0x08
	.zero		1


	//   ....[17]....
        /*0b28*/ 	.word	0x00000740
        /*0b2c*/ 	.word	0x000000ff
        /*0b30*/ 	.word	0x00038898
        /*0b34*/ 	.short	0x0100
        /*0b36*/ 	.byte	0x08
	.zero		1


	//   ....[18]....
        /*0b38*/ 	.word	0x00000750
        /*0b3c*/ 	.word	0x000000ff
        /*0b40*/ 	.word	0x000388a8
        /*0b44*/ 	.short	0x0100
        /*0b46*/ 	.byte	0x08
	.zero		1


	//   ....[19]....
        /*0b48*/ 	.word	0x00000880
        /*0b4c*/ 	.word	0x000000ff
        /*0b50*/ 	.word	0x000388b0
        /*0b54*/ 	.short	0x0100
        /*0b56*/ 	.byte	0x08
	.zero		1


	//   ....[20]....
        /*0b58*/ 	.word	0x00000890
        /*0b5c*/ 	.word	0x000000ff
        /*0b60*/ 	.word	0x000388c0
        /*0b64*/ 	.short	0x0100
        /*0b66*/ 	.byte	0x08
	.zero		1


	//   ....[21]....
        /*0b68*/ 	.word	0x000008a0
        /*0b6c*/ 	.word	0x000000ff
        /*0b70*/ 	.word	0x000388b8
        /*0b74*/ 	.short	0x0100
        /*0b76*/ 	.byte	0x08
	.zero		1


	//   ....[22]....
        /*0b78*/ 	.word	0x000008b0
        /*0b7c*/ 	.word	0x000000ff
        /*0b80*/ 	.word	0x000388c8
        /*0b84*/ 	.short	0x0100
        /*0b86*/ 	.byte	0x08
	.zero		1


	//   ....[23]....
        /*0b88*/ 	.word	0x00002110
        /*0b8c*/ 	.word	0x00000003
        /*0b90*/ 	.word	0x00000000
        /*0b94*/ 	.short	0x0101
        /*0b96*/ 	.byte	0x3f
	.zero		1


	//   ....[24]....
        /*0b98*/ 	.word	0x00002be0
        /*0b9c*/ 	.word	0x00000003
        /*0ba0*/ 	.word	0x00000000
        /*0ba4*/ 	.short	0x0101
        /*0ba6*/ 	.byte	0x3f
	.zero		1


	//   ....[25]....
        /*0ba8*/ 	.word	0x00003d70
        /*0bac*/ 	.word	0x000000ff
        /*0bb0*/ 	.word	0x00038800
        /*0bb4*/ 	.short	0x010a
        /*0bb6*/ 	.byte	0x29
	.zero		1


	//   ....[26]....
        /*0bb8*/ 	.word	0x00003e00
        /*0bbc*/ 	.word	0x00000004
        /*0bc0*/ 	.word	0x00038830
        /*0bc4*/ 	.short	0x010a
        /*0bc6*/ 	.byte	0x3f
	.zero		1


	//   ....[27]....
        /*0bc8*/ 	.word	0x00003e40
        /*0bcc*/ 	.word	0x00000004
        /*0bd0*/ 	.word	0x00038830
        /*0bd4*/ 	.short	0x010a
        /*0bd6*/ 	.byte	0x3f
	.zero		1


	//   ....[28]....
        /*0bd8*/ 	.word	0x000040c0
        /*0bdc*/ 	.word	0x000000ff
        /*0be0*/ 	.word	0x00038810
        /*0be4*/ 	.short	0x010a
        /*0be6*/ 	.byte	0x29
	.zero		1


	//   ....[29]....
        /*0be8*/ 	.word	0x00004100
        /*0bec*/ 	.word	0x00000004
        /*0bf0*/ 	.word	0x00038850
        /*0bf4*/ 	.short	0x010a
        /*0bf6*/ 	.byte	0x3f
	.zero		1


	//   ....[30]....
        /*0bf8*/ 	.word	0x00004140
        /*0bfc*/ 	.word	0x00000004
        /*0c00*/ 	.word	0x00038850
        /*0c04*/ 	.short	0x010a
        /*0c06*/ 	.byte	0x3f
	.zero		1


	//   ....[31]....
        /*0c08*/ 	.word	0x00006070
        /*0c0c*/ 	.word	0x00000003
        /*0c10*/ 	.word	0x00000000
        /*0c14*/ 	.short	0x0101
        /*0c16*/ 	.byte	0x3f
	.zero		1


	//   ....[32]....
        /*0c18*/ 	.word	0x00006670
        /*0c1c*/ 	.word	0x00000004
        /*0c20*/ 	.word	0x00000000
        /*0c24*/ 	.short	0x0101
        /*0c26*/ 	.byte	0x3f
	.zero		1


	//   ....[33]....
        /*0c28*/ 	.word	0x000067a0
        /*0c2c*/ 	.word	0x000000ff
        /*0c30*/ 	.word	0x00038830
        /*0c34*/ 	.short	0x010a
        /*0c36*/ 	.byte	0x05
	.zero		1


	//   ....[34]....
        /*0c38*/ 	.word	0x000067e0
        /*0c3c*/ 	.word	0x000000ff
        /*0c40*/ 	.word	0x00038830
        /*0c44*/ 	.short	0x010a
        /*0c46*/ 	.byte	0x05
	.zero		1


	//   ....[35]....
        /*0c48*/ 	.word	0x000069f0
        /*0c4c*/ 	.word	0x000000ff
        /*0c50*/ 	.word	0x00038850
        /*0c54*/ 	.short	0x010a
        /*0c56*/ 	.byte	0x05
	.zero		1


	//   ....[36]....
        /*0c58*/ 	.word	0x00006a30
        /*0c5c*/ 	.word	0x000000ff
        /*0c60*/ 	.word	0x00038850
        /*0c64*/ 	.short	0x010a
        /*0c66*/ 	.byte	0x05
	.zero		1


	//   ....[37]....
        /*0c68*/ 	.word	0x000083f0
        /*0c6c*/ 	.word	0x00000007
        /*0c70*/ 	.word	0x00000000
        /*0c74*/ 	.short	0x0101
        /*0c76*/ 	.byte	0x3f
	.zero		1


	//   ....[38]....
        /*0c78*/ 	.word	0x00009540
        /*0c7c*/ 	.word	0x0000000f
        /*0c80*/ 	.word	0x00000000
        /*0c84*/ 	.short	0x0101
        /*0c86*/ 	.byte	0x3f
	.zero		1


	//   ....[39]....
        /*0c88*/ 	.word	0x0000be00
        /*0c8c*/ 	.word	0x000000ff
        /*0c90*/ 	.word	0x00000000
        /*0c94*/ 	.short	0x0101
        /*0c96*/ 	.byte	0x07
	.zero		1


	//   ....[40]....
        /*0c98*/ 	.word	0x0000c7c0
        /*0c9c*/ 	.word	0x000000ff
        /*0ca0*/ 	.word	0x00000000
        /*0ca4*/ 	.short	0x0101
        /*0ca6*/ 	.byte	0x07
	.zero		1


	//   ....[41]....
        /*0ca8*/ 	.word	0x00010770
        /*0cac*/ 	.word	0x00000000
        /*0cb0*/ 	.word	0x00038840
        /*0cb4*/ 	.short	0x010a
        /*0cb6*/ 	.byte	0x3f
	.zero		1


	//   ....[42]....
        /*0cb8*/ 	.word	0x000112b0
        /*0cbc*/ 	.word	0x00000012
        /*0cc0*/ 	.word	0x00038800
        /*0cc4*/ 	.short	0x0107
        /*0cc6*/ 	.byte	0x3f
	.zero		1


	//   ....[43]....
        /*0cc8*/ 	.word	0x00011350
        /*0ccc*/ 	.word	0x00000012
        /*0cd0*/ 	.word	0x00038800
        /*0cd4*/ 	.short	0x0101
        /*0cd6*/ 	.byte	0x3f
	.zero		1


	//   ....[44]....
        /*0cd8*/ 	.word	0x00012280
        /*0cdc*/ 	.word	0x00000012
        /*0ce0*/ 	.word	0x00038810
        /*0ce4*/ 	.short	0x0107
        /*0ce6*/ 	.byte	0x3f
	.zero		1


	//   ....[45]....
        /*0ce8*/ 	.word	0x00012380
        /*0cec*/ 	.word	0x00000012
        /*0cf0*/ 	.word	0x00038810
        /*0cf4*/ 	.short	0x0101
        /*0cf6*/ 	.byte	0x3f
	.zero		1


	//   ....[46]....
        /*0cf8*/ 	.word	0x000123a0
        /*0cfc*/ 	.word	0x00000012
        /*0d00*/ 	.word	0x00038820
        /*0d04*/ 	.short	0x010a
        /*0d06*/ 	.byte	0x3f
	.zero		1


	//   ....[47]....
        /*0d08*/ 	.word	0x00012480
        /*0d0c*/ 	.word	0x00000000
        /*0d10*/ 	.word	0x00038860
        /*0d14*/ 	.short	0x010a
        /*0d16*/ 	.byte	0x3f
	.zero		1


	//   ....[48]....
        /*0d18*/ 	.word	0x00013110
        /*0d1c*/ 	.word	0x00000003
        /*0d20*/ 	.word	0x00038840
        /*0d24*/ 	.short	0x010a
        /*0d26*/ 	.byte	0x3f
	.zero		1


	//   ....[49]....
        /*0d28*/ 	.word	0x00013370
        /*0d2c*/ 	.word	0x00000003
        /*0d30*/ 	.word	0x00038860
        /*0d34*/ 	.short	0x010a
        /*0d36*/ 	.byte	0x3f
	.zero		1


	//   ....[50]....
        /*0d38*/ 	.word	0x00013f30
        /*0d3c*/ 	.word	0x00000004
        /*0d40*/ 	.word	0x00038840
        /*0d44*/ 	.short	0x010a
        /*0d46*/ 	.byte	0x3f
	.zero		1


	//   ....[51]....
        /*0d48*/ 	.word	0x00014180
        /*0d4c*/ 	.word	0x00000004
        /*0d50*/ 	.word	0x00038860
        /*0d54*/ 	.short	0x010a
        /*0d56*/ 	.byte	0x3f
	.zero		1


	//   ....[52]....
        /*0d58*/ 	.word	0x00014cc0
        /*0d5c*/ 	.word	0x00000004
        /*0d60*/ 	.word	0x00038840
        /*0d64*/ 	.short	0x010a
        /*0d66*/ 	.byte	0x3f
	.zero		1


	//   ....[53]....
        /*0d68*/ 	.word	0x00014f20
        /*0d6c*/ 	.word	0x00000004
        /*0d70*/ 	.word	0x00038860
        /*0d74*/ 	.short	0x010a
        /*0d76*/ 	.byte	0x3f
	.zero		1


	//   ....[54]....
        /*0d78*/ 	.word	0x00016850
        /*0d7c*/ 	.word	0x00000009
        /*0d80*/ 	.word	0x00038820
        /*0d84*/ 	.short	0x010a
        /*0d86*/ 	.byte	0x3f
	.zero		1


	//   ....[55]....
        /*0d88*/ 	.word	0x000169c0
        /*0d8c*/ 	.word	0x00000005
        /*0d90*/ 	.word	0x00000000
        /*0d94*/ 	.short	0x010a
        /*0d96*/ 	.byte	0x3f
	.zero		1


	//   ....[56]....
        /*0d98*/ 	.word	0x00016a40
        /*0d9c*/ 	.word	0x00000007
        /*0da0*/ 	.word	0x00000000
        /*0da4*/ 	.short	0x010a
        /*0da6*/ 	.byte	0x3f
	.zero		1


	//   ....[57]....
        /*0da8*/ 	.word	0x00016a80
        /*0dac*/ 	.word	0x00000005
        /*0db0*/ 	.word	0x00000000
        /*0db4*/ 	.short	0x010a
        /*0db6*/ 	.byte	0x3f
	.zero		1


	//   ....[58]....
        /*0db8*/ 	.word	0x00016ab0
        /*0dbc*/ 	.word	0x00000003
        /*0dc0*/ 	.word	0x00000000
        /*0dc4*/ 	.short	0x010a
        /*0dc6*/ 	.byte	0x3f
	.zero		1


	//   ....[59]....
        /*0dc8*/ 	.word	0x00016b20
        /*0dcc*/ 	.word	0x00000000
        /*0dd0*/ 	.word	0x00038800
        /*0dd4*/ 	.short	0x010a
        /*0dd6*/ 	.byte	0x3f
	.zero		1


	//   ....[60]....
        /*0dd8*/ 	.word	0x00016b70
        /*0ddc*/ 	.word	0x00000004
        /*0de0*/ 	.word	0x00038830
        /*0de4*/ 	.short	0x010a
        /*0de6*/ 	.byte	0x3f
	.zero		1


	//   ....[61]....
        /*0de8*/ 	.word	0x00016bd0
        /*0dec*/ 	.word	0x00000006
        /*0df0*/ 	.word	0x00038810
        /*0df4*/ 	.short	0x010a
        /*0df6*/ 	.byte	0x3f
	.zero		1


	//   ....[62]....
        /*0df8*/ 	.word	0x00016c20
        /*0dfc*/ 	.word	0x00000004
        /*0e00*/ 	.word	0x00038850
        /*0e04*/ 	.short	0x010a
        /*0e06*/ 	.byte	0x3f
	.zero		1


	//   ....[63]....
        /*0e08*/ 	.word	0x00016c80
        /*0e0c*/ 	.word	0x00000007
        /*0e10*/ 	.word	0x00038830
        /*0e14*/ 	.short	0x010a
        /*0e16*/ 	.byte	0x3f
	.zero		1


	//   ....[64]....
        /*0e18*/ 	.word	0x00016ce0
        /*0e1c*/ 	.word	0x00000007
        /*0e20*/ 	.word	0x00038850
        /*0e24*/ 	.short	0x010a
        /*0e26*/ 	.byte	0x3f
	.zero		1


	//   ....[65]....
        /*0e28*/ 	.word	0x00016e80
        /*0e2c*/ 	.word	0x00000000
        /*0e30*/ 	.word	0x00038840
        /*0e34*/ 	.short	0x010a
        /*0e36*/ 	.byte	0x3f
	.zero		1


	//   ....[66]....
        /*0e38*/ 	.word	0x00017f80
        /*0e3c*/ 	.word	0x00000012
        /*0e40*/ 	.word	0x00038820
        /*0e44*/ 	.short	0x010a
        /*0e46*/ 	.byte	0x3f
	.zero		1


	//   ....[67]....
        /*0e48*/ 	.word	0x00017fd0
        /*0e4c*/ 	.word	0x00000000
        /*0e50*/ 	.word	0x00038860
        /*0e54*/ 	.short	0x010a
        /*0e56*/ 	.byte	0x3f
	.zero		1


	//   ....[68]....
        /*0e58*/ 	.word	0x00018020
        /*0e5c*/ 	.word	0x00000003
        /*0e60*/ 	.word	0x00038840
        /*0e64*/ 	.short	0x010a
        /*0e66*/ 	.byte	0x3f
	.zero		1


	//   ....[69]....
        /*0e68*/ 	.word	0x00018070
        /*0e6c*/ 	.word	0x00000003
        /*0e70*/ 	.word	0x00038860
        /*0e74*/ 	.short	0x010a
        /*0e76*/ 	.byte	0x3f
	.zero		1


	//   ....[70]....
        /*0e78*/ 	.word	0x000180c0
        /*0e7c*/ 	.word	0x00000004
        /*0e80*/ 	.word	0x00038840
        /*0e84*/ 	.short	0x010a
        /*0e86*/ 	.byte	0x3f
	.zero		1


	//   ....[71]....
        /*0e88*/ 	.word	0x00018110
        /*0e8c*/ 	.word	0x00000004
        /*0e90*/ 	.word	0x00038860
        /*0e94*/ 	.short	0x010a
        /*0e96*/ 	.byte	0x3f
	.zero		1


	//   ....[72]....
        /*0e98*/ 	.word	0x00018160
        /*0e9c*/ 	.word	0x00000004
        /*0ea0*/ 	.word	0x00038840
        /*0ea4*/ 	.short	0x010a
        /*0ea6*/ 	.byte	0x3f
	.zero		1


	//   ....[73]....
        /*0ea8*/ 	.word	0x000181b0
        /*0eac*/ 	.word	0x00000004
        /*0eb0*/ 	.word	0x00038860
        /*0eb4*/ 	.short	0x010a
        /*0eb6*/ 	.byte	0x3f
	.zero		1


	//   ....[74]....
        /*0eb8*/ 	.word	0x00018ce0
        /*0ebc*/ 	.word	0x00000009
        /*0ec0*/ 	.word	0x00038820
        /*0ec4*/ 	.short	0x010a
        /*0ec6*/ 	.byte	0x3f
	.zero		1


	//   ....[75]....
        /*0ec8*/ 	.word	0x00018e80
        /*0ecc*/ 	.word	0x00000005
        /*0ed0*/ 	.word	0x00000000
        /*0ed4*/ 	.short	0x010a
        /*0ed6*/ 	.byte	0x3f
	.zero		1


	//   ....[76]....
        /*0ed8*/ 	.word	0x00018ed0
        /*0edc*/ 	.word	0x00000007
        /*0ee0*/ 	.word	0x00000000
        /*0ee4*/ 	.short	0x010a
        /*0ee6*/ 	.byte	0x3f
	.zero		1


	//   ....[77]....
        /*0ee8*/ 	.word	0x00018f20
        /*0eec*/ 	.word	0x00000005
        /*0ef0*/ 	.word	0x00000000
        /*0ef4*/ 	.short	0x010a
        /*0ef6*/ 	.byte	0x3f
	.zero		1


	//----- nvinfo : EIATTR_NUM_MBARRIERS
	.align		4
.L_268:
        /*0ef8*/ 	.byte	0x03, 0x38
        /*0efa*/ 	.short	0x0017


	//----- nvinfo : EIATTR_EXIT_INSTR_OFFSETS
	.align		4
        /*0efc*/ 	.byte	0x04, 0x1c
        /*0efe*/ 	.short	(.L_270 - .L_269)


	//   ....[0]....
.L_269:
        /*0f00*/ 	.word	0x00000a30


	//   ....[1]....
        /*0f04*/ 	.word	0x0000e880


	//   ....[2]....
        /*0f08*/ 	.word	0x00016b00


	//----- nvinfo : EIATTR_MAX_THREADS
	.align		4
.L_270:
        /*0f0c*/ 	.byte	0x04, 0x05
        /*0f0e*/ 	.short	(.L_272 - .L_271)
.L_271:
        /*0f10*/ 	.word	0x00000180
        /*0f14*/ 	.word	0x00000001
        /*0f18*/ 	.word	0x00000001


	//----- nvinfo : EIATTR_CRS_STACK_SIZE
	.align		4
.L_272:
        /*0f1c*/ 	.byte	0x04, 0x1e
        /*0f1e*/ 	.short	(.L_274 - .L_273)
.L_273:
        /*0f20*/ 	.word	0x00000000


	//----- nvinfo : EIATTR_CBANK_PARAM_SIZE
	.align		4
.L_274:
        /*0f24*/ 	.byte	0x03, 0x19
        /*0f26*/ 	.short	0x0bf0


	//----- nvinfo : EIATTR_PARAM_CBANK
	.align		4
        /*0f28*/ 	.byte	0x04, 0x0a
        /*0f2a*/ 	.short	(.L_276 - .L_275)
	.align		4
.L_275:
        /*0f2c*/ 	.word	index@(.nv.constant0._ZN7cutlass13device_kernelIN5flash11enable_sm90INS1_16FlashAttnFwdSm90INS1_25CollectiveMainloopFwdSm90ILi2EN4cute5tupleIJNS5_1CILi1EEES8_S8_EEENS6_IJNS7_ILi64EEESA_SA_EEELi512ENS_10bfloat16_tEfNS_4arch4Sm90ELb0ELb0ELb1ELb1ELb0ELb0ELb1ELb0ELb0ELb1ELb1ELb0EEENS1_21CollectiveEpilogueFwdINS6_IJSA_NS7_ILi512EEESA_EEES9_SC_SE_Li256ELb1ELb1ELb1ELb0EEENS1_36VarlenDynamicPersistentTileSchedulerILi64ELi64ELi256ELi128ELb1ELb1ELb1ELb0ELb1ELb1EEEEEEEEEvNT_6ParamsE)
        /*0f30*/ 	.short	0x0210
        /*0f32*/ 	.short	0x0bf0


	//----- nvinfo : EIATTR_SW_WAR
	.align		4
.L_276:
        /*0f34*/ 	.byte	0x04, 0x36
        /*0f36*/ 	.short	(.L_278 - .L_277)
.L_277:
        /*0f38*/ 	.word	0x00000008
.L_278:


//--------------------- .nv.info._ZN7cutlass13device_kernelIN5flash11enable_sm90INS1_16FlashAttnFwdSm90INS1_25CollectiveMainloopFwdSm90ILi2EN4cute5tupleIJNS5_1CILi1EEES8_S8_EEENS6_IJNS7_ILi64EEESA_SA_EEELi512ENS_10bfloat16_tEfNS_4arch4Sm90ELb0ELb0ELb1ELb1ELb0ELb1ELb1ELb0ELb0ELb1ELb1ELb0EEENS1_21CollectiveEpilogueFwdINS6_IJSA_NS7_ILi512EEESA_EEES9_SC_SE_Li256ELb1ELb1ELb1ELb0EEENS1_36VarlenDynamicPersistentTileSchedulerILi64ELi64ELi256ELi128ELb1ELb1ELb1ELb0ELb1ELb1EEEEEEEEEvNT_6ParamsE --------------------------
	.section	.nv.info._ZN7cutlass13device_kernelIN5flash11enable_sm90INS1_16FlashAttnFwdSm90INS1_25CollectiveMainloopFwdSm90ILi2EN4cute5tupleIJNS5_1CILi1EEES8_S8_EEENS6_IJNS7_ILi64EEESA_SA_EEELi512ENS_10bfloat16_tEfNS_4arch4Sm90ELb0ELb0ELb1ELb1ELb0ELb1ELb1ELb0ELb0ELb1ELb1ELb0EEENS1_21CollectiveEpilogueFwdINS6_IJSA_NS7_ILi512EEESA_EEES9_SC_SE_Li256ELb1ELb1ELb1ELb0EEENS1_36VarlenDynamicPersistentTileSchedulerILi64ELi64ELi256ELi128ELb1ELb1ELb1ELb0ELb1ELb1EEEEEEEEEvNT_6ParamsE,"",@"SHT_CUDA_INFO"
	.sectionflags	@""
	.align	4


	//----- nvinfo : EIATTR_CUDA_API_VERSION
	.align		4
        /*0000*/ 	.byte	0x04, 0x37
        /*0002*/ 	.short	(.L_280 - .L_279)
.L_279:
        /*0004*/ 	.word	0x00000082


	//----- nvinfo : EIATTR_KPARAM_INFO
	.align		4
.L_280:
        /*0008*/ 	.byte	0x04, 0x17
        /*000a*/ 	.short	(.L_282 - .L_281)
.L_281:
        /*000c*/ 	.word	0x00000000
        /*0010*/ 	.short	0x0000
        /*0012*/ 	.short	0x0070
        /*0014*/ 	.byte	0x00, 0xf0, 0x01, 0x2e


	//----- nvinfo : EIATTR_SPARSE_MMA_MASK
	.align		4
.L_282:
        /*0018*/ 	.byte	0x03, 0x50
        /*001a*/ 	.short	0x0000


	//----- nvinfo : EIATTR_MAXREG_COUNT
	.align		4
        /*001c*/ 	.byte	0x03, 0x1b
        /*001e*/ 	.short	0x00a8


	//----- nvinfo : EIATTR_NUM_BARRIERS
	.align		4
        /*0020*/ 	.byte	0x02, 0x4c
        /*0022*/ 	.byte	0x10
	.zero		1


	//----- nvinfo : EIATTR_EXTERNS
	.align		4
        /*0024*/ 	.byte	0x04, 0x0f
        /*0026*/ 	.short	(.L_284 - .L_283)


	//   ....[0]....
	.align		4
.L_283:
        /*0028*/ 	.word	index@(__assertfail)


	//----- nvinfo : EIATTR_ANNOTATIONS
	.align		4
.L_284:
        /*002c*/ 	.byte	0x04, 0x55
        /*002e*/ 	.short	(.L_286 - .L_285)


	//   ....[0]....
.L_285:
        /* <DEDUP_REMOVED lines=110> */


	//----- nvinfo : EIATTR_MERCURY_ISA_VERSION
	.align		4
.L_286:
        /*06f8*/ 	.byte	0x03, 0x5f
        /*06fa*/ 	.short	0x0101


	//----- nvinfo : EIATTR_UNUSED_LOAD_BYTE_OFFSET
	.align		4
        /*06fc*/ 	.byte	0x04, 0x44
        /*06fe*/ 	.short	(.L_288 - .L_287)


	//   ....[0]....
.L_287:
        /*0700*/ 	.word	0x00000ab0
        /*0704*/ 	.word	0x0000fff0


	//   ....[1]....
        /*0708*/ 	.word	0x00010a20
        /*070c*/ 	.word	0x0000fff0


	//----- nvinfo : EIATTR_INT_WARP_WIDE_INSTR_OFFSETS
	.align		4
.L_288:
        /*0710*/ 	.byte	0x04, 0x31
        /*0712*/ 	.short	(.L_290 - .L_289)


	//   ....[0]....
.L_289:
        /*0714*/ 	.word	0x00000190


	//   ....[1]....
        /*0718*/ 	.word	0x000001d0


	//   ....[2]....
        /*071c*/ 	.word	0x00000240


	//   ....[3]....
        /*0720*/ 	.word	0x000002b0


	//   ....[4]....
        /*0724*/ 	.word	0x00018920


	//   ....[5]....
        /*0728*/ 	.word	0x00018980


	//   ....[6]....
        /*072c*/ 	.word	0x0001e310


	//   ....[7]....
        /*0730*/ 	.word	0x0001e370


	//----- nvinfo : EIATTR_COOP_GROUP_MASK_REGIDS
	.align		4
.L_290:
        /*0734*/ 	.byte	0x04, 0x29
        /*0736*/ 	.short	(.L_292 - .L_291)


	//   ....[0]....
.L_291:
        /*0738*/ 	.word	0xffffffff


	//   ....[1]....
        /*073c*/ 	.word	0xffffffff


	//   ....[2]....
        /*0740*/ 	.word	0xffffffff


	//   ....[3]....
        /*0744*/ 	.word	0xffffffff


	//   ....[4]....
        /*0748*/ 	.word	0xffffffff


	//   ....[5]....
        /*074c*/ 	.word	0xffffffff


	//   ....[6]....
        /*0750*/ 	.word	0xffffffff


	//   ....[7]....
        /*0754*/ 	.word	0xffffffff


	//   ....[8]....
        /*0758*/ 	.word	0xffffffff


	//   ....[9]....
        /*075c*/ 	.word	0xffffffff


	//   ....[10]....
        /*0760*/ 	.word	0xffffffff


	//   ....[11]....
        /*0764*/ 	.word	0xffffffff


	//   ....[12]....
        /*0768*/ 	.word	0xffffffff


	//   ....[13]....
        /*076c*/ 	.word	0xffffffff


	//   ....[14]....
        /*0770*/ 	.word	0xffffffff


	//   ....[15]....
        /*0774*/ 	.word	0xffffffff


	//   ....[16]....
        /*0778*/ 	.word	0xffffffff


	//   ....[17]....
        /*077c*/ 	.word	0xffffffff


	//   ....[18]....
        /*0780*/ 	.word	0xffffffff


	//   ....[19]....
        /*0784*/ 	.word	0xffffffff


	//   ....[20]....
        /*0788*/ 	.word	0xffffffff


	//   ....[21]....
        /*078c*/ 	.word	0xffffffff


	//   ....[22]....
        /*0790*/ 	.word	0xffffffff


	//   ....[23]....
        /*0794*/ 	.word	0xffffffff


	//   ....[24]....
        /*0798*/ 	.word	0xffffffff


	//   ....[25]....
        /*079c*/ 	.word	0xffffffff


	//   ....[26]....
        /*07a0*/ 	.word	0xffffffff


	//   ....[27]....
        /*07a4*/ 	.word	0xffffffff


	//   ....[28]....
        /*07a8*/ 	.word	0xffffffff


	//   ....[29]....
        /*07ac*/ 	.word	0xffffffff


	//   ....[30]....
        /*07b0*/ 	.word	0xffffffff


	//   ....[31]....
        /*07b4*/ 	.word	0xffffffff


	//   ....[32]....
        /*07b8*/ 	.word	0xffffffff


	//   ....[33]....
        /*07bc*/ 	.word	0xffffffff


	//   ....[34]....
        /*07c0*/ 	.word	0xffffffff


	//   ....[35]....
        /*07c4*/ 	.word	0xffffffff


	//   ....[36]....
        /*07c8*/ 	.word	0xffffffff


	//   ....[37]....
        /*07cc*/ 	.word	0xffffffff


	//   ....[38]....
        /*07d0*/ 	.word	0xffffffff


	//   ....[39]....
        /*07d4*/ 	.word	0xffffffff


	//   ....[40]....
        /*07d8*/ 	.word	0xffffffff


	//   ....[41]....
        /*07dc*/ 	.word	0xffffffff


	//   ....[42]....
        /*07e0*/ 	.word	0xffffffff


	//   ....[43]....
        /*07e4*/ 	.word	0xffffffff


	//   ....[44]....
        /*07e8*/ 	.word	0xffffffff


	//   ....[45]....
        /*07ec*/ 	.word	0xffffffff


	//   ....[46]....
        /*07f0*/ 	.word	0xffffffff


	//   ....[47]....
        /*07f4*/ 	.word	0xffffffff


	//   ....[48]....
        /*07f8*/ 	.word	0xffffffff


	//   ....[49]....
        /*07fc*/ 	.word	0xffffffff


	//   ....[50]....
        /*0800*/ 	.word	0xffffffff


	//   ....[51]....
        /*0804*/ 	.word	0xffffffff


	//   ....[52]....
        /*0808*/ 	.word	0xffffffff


	//   ....[53]....
        /*080c*/ 	.word	0xffffffff


	//   ....[54]....
        /*0810*/ 	.word	0xffffffff


	//   ....[55]....
        /*0814*/ 	.word	0xffffffff


	//   ....[56]....
        /*0818*/ 	.word	0xffffffff


	//   ....[57]....
        /*081c*/ 	.word	0xffffffff


	//   ....[58]....
        /*0820*/ 	.word	0xffffffff


	//   ....[59]....
        /*0824*/ 	.word	0xffffffff


	//   ....[60]....
        /*0828*/ 	.word	0xffffffff


	//   ....[61]....
        /*082c*/ 	.word	0xffffffff


	//   ....[62]....
        /*0830*/ 	.word	0xffffffff


	//   ....[63]....
        /*0834*/ 	.word	0xffffffff


	//   ....[64]....
        /*0838*/ 	.word	0xffffffff


	//   ....[65]....
        /*083c*/ 	.word	0xffffffff


	//   ....[66]....
        /*0840*/ 	.word	0xffffffff


	//   ....[67]....
        /*0844*/ 	.word	0xffffffff


	//   ....[68]....
        /*0848*/ 	.word	0xffffffff


	//   ....[69]....
        /*084c*/ 	.word	0xffffffff


	//   ....[70]....
        /*0850*/ 	.word	0xffffffff


	//   ....[71]....
        /*0854*/ 	.word	0xffffffff


	//   ....[72]....
        /*0858*/ 	.word	0xffffffff


	//   ....[73]....
        /*085c*/ 	.word	0xffffffff


	//   ....[74]....
        /*0860*/ 	.word	0xffffffff


	//   ....[75]....
        /*0864*/ 	.word	0xffffffff


	//   ....[76]....
        /*0868*/ 	.word	0xffffffff


	//   ....[77]....
        /*086c*/ 	.word	0xffffffff


	//   ....[78]....
        /*0870*/ 	.word	0xffffffff


	//   ....[79]....
        /*0874*/ 	.word	0xffffffff


	//   ....[80]....
        /*0878*/ 	.word	0xffffffff


	//   ....[81]....
        /*087c*/ 	.word	0xffffffff


	//   ....[82]....
        /*0880*/ 	.word	0xffffffff


	//   ....[83]....
        /*0884*/ 	.word	0xffffffff


	//   ....[84]....
        /*0888*/ 	.word	0xffffffff


	//   ....[85]....
        /*088c*/ 	.word	0xffffffff


	//   ....[86]....
        /*0890*/ 	.word	0xffffffff


	//   ....[87]....
        /*0894*/ 	.word	0xffffffff


	//   ....[88]....
        /*0898*/ 	.word	0xffffffff


	//   ....[89]....
        /*089c*/ 	.word	0xffffffff


	//   ....[90]....
        /*08a0*/ 	.word	0xffffffff


	//   ....[91]....
        /*08a4*/ 	.word	0xffffffff


	//   ....[92]....
        /*08a8*/ 	.word	0xffffffff


	//   ....[93]....
        /*08ac*/ 	.word	0xffffffff


	//   ....[94]....
        /*08b0*/ 	.word	0xffffffff


	//   ....[95]....
        /*08b4*/ 	.word	0xffffffff


	//   ....[96]....
        /*08b8*/ 	.word	0xffffffff


	//   ....[97]....
        /*08bc*/ 	.word	0xffffffff


	//   ....[98]....
        /*08c0*/ 	.word	0xffffffff


	//   ....[99]....
        /*08c4*/ 	.word	0xffffffff


	//   ....[100]....
        /*08c8*/ 	.word	0xffffffff


	//   ....[101]....
        /*08cc*/ 	.word	0xffffffff


	//   ....[102]....
        /*08d0*/ 	.word	0xffffffff


	//   ....[103]....
        /*08d4*/ 	.word	0xffffffff


	//   ....[104]....
        /*08d8*/ 	.word	0x0500000f


	//   ....[105]....
        /*08dc*/ 	.word	0x0500000f


	//   ....[106]....
        /*08e0*/ 	.word	0x0500000f


	//   ....[107]....
        /*08e4*/ 	.word	0x0500000f


	//   ....[108]....
        /*08e8*/ 	.word	0x0500000f


	//   ....[109]....
        /*08ec*/ 	.word	0x0500000f


	//   ....[110]....
        /*08f0*/ 	.word	0x0500000f


	//   ....[111]....
        /*08f4*/ 	.word	0x0500000f


	//   ....[112]....
        /*08f8*/ 	.word	0x0500000f


	//   ....[113]....
        /*08fc*/ 	.word	0x0500000f


	//   ....[114]....
        /*0900*/ 	.word	0x0500000f


	//   ....[115]....
        /*0904*/ 	.word	0x0500000f


	//   ....[116]....
        /*0908*/ 	.word	0x0500000f


	//   ....[117]....
        /*090c*/ 	.word	0x0500000f


	//   ....[118]....
        /*0910*/ 	.word	0x0500000f


	//   ....[119]....
        /*0914*/ 	.word	0x0500000f


	//   ....[120]....
        /*0918*/ 	.word	0x0500000f


	//   ....[121]....
        /*091c*/ 	.word	0x0500000f


	//   ....[122]....
        /*0920*/ 	.word	0x0500000f


	//   ....[123]....
        /*0924*/ 	.word	0x0500000f


	//   ....[124]....
        /*0928*/ 	.word	0x0500000f


	//   ....[125]....
        /*092c*/ 	.word	0x0500000f


	//   ....[126]....
        /*0930*/ 	.word	0x0500000f


	//   ....[127]....
        /*0934*/ 	.word	0x0500000f


	//   ....[128]....
        /*0938*/ 	.word	0x0500000f


	//   ....[129]....
        /*093c*/ 	.word	0x0500000f


	//   ....[130]....
        /*0940*/ 	.word	0x0500000f


	//   ....[131]....
        /*0944*/ 	.word	0x0500000f


	//   ....[132]....
        /*0948*/ 	.word	0x0500000f


	//   ....[133]....
        /*094c*/ 	.word	0x0500000f


	//   ....[134]....
        /*0950*/ 	.word	0x0500000f


	//   ....[135]....
        /*0954*/ 	.word	0x0500000f


	//   ....[136]....
        /*0958*/ 	.word	0x0500000f


	//   ....[137]....
        /*095c*/ 	.word	0x0500000f


	//   ....[138]....
        /*0960*/ 	.word	0x0500000f


	//   ....[139]....
        /*0964*/ 	.word	0x0500000f


	//   ....[140]....
        /*0968*/ 	.word	0x0500000f


	//   ....[141]....
        /*096c*/ 	.word	0x0500000f


	//   ....[142]....
        /*0970*/ 	.word	0x0500000f


	//   ....[143]....
        /*0974*/ 	.word	0x0500000f


	//   ....[144]....
        /*0978*/ 	.word	0x0500000f


	//   ....[145]....
        /*097c*/ 	.word	0x0500000f


	//   ....[146]....
        /*0980*/ 	.word	0x0500000f


	//   ....[147]....
        /*0984*/ 	.word	0x0500000f


	//   ....[148]....
        /*0988*/ 	.word	0x0500000f


	//----- nvinfo : EIATTR_COOP_GROUP_INSTR_OFFSETS
	.align		4
.L_292:
        /*098c*/ 	.byte	0x04, 0x28
        /*098e*/ 	.short	(.L_294 - .L_293)


	//   ....[0]....
.L_293:
        /*0990*/ 	.word	0x00000060


	//   ....[1]....
        /*0994*/ 	.word	0x000001a0


	//   ....[2]....
        /*0998*/ 	.word	0x000001e0


	//   ....[3]....
        /*099c*/ 	.word	0x000003f0


	//   ....[4]....
        /*09a0*/ 	.word	0x00000550


	//   ....[5]....
        /*09a4*/ 	.word	0x00000670


	//   ....[6]....
        /*09a8*/ 	.word	0x000007d0


	//   ....[7]....
        /*09ac*/ 	.word	0x00005170


	//   ....[8]....
        /*09b0*/ 	.word	0x00006ff0


	//   ....[9]....
        /*09b4*/ 	.word	0x000075a0


	//   ....[10]....
        /*09b8*/ 	.word	0x000075b0


	//   ....[11]....
        /*09bc*/ 	.word	0x000075c0


	//   ....[12]....
        /*09c0*/ 	.word	0x000075d0


	//   ....[13]....
        /*09c4*/ 	.word	0x000085d0


	//   ....[14]....
        /*09c8*/ 	.word	0x000085e0


	//   ....[15]....
        /*09cc*/ 	.word	0x000085f0


	//   ....[16]....
        /*09d0*/ 	.word	0x00008600


	//   ....[17]....
        /*09d4*/ 	.word	0x00009ca0


	//   ....[18]....
        /*09d8*/ 	.word	0x0000bac0


	//   ....[19]....
        /*09dc*/ 	.word	0x0000bb50


	//   ....[20]....
        /*09e0*/ 	.word	0x0000bd10


	//   ....[21]....
        /*09e4*/ 	.word	0x0000bd80


	//   ....[22]....
        /*09e8*/ 	.word	0x0000c7e0


	//   ....[23]....
        /*09ec*/ 	.word	0x0000d800


	//   ....[24]....
        /*09f0*/ 	.word	0x0000e9d0


	//   ....[25]....
        /*09f4*/ 	.word	0x0000ea90


	//   ....[26]....
        /*09f8*/ 	.word	0x0000ed40


	//   ....[27]....
        /*09fc*/ 	.word	0x0000ef00


	//   ....[28]....
        /*0a00*/ 	.word	0x0000fef0


	//   ....[29]....
        /*0a04*/ 	.word	0x0000ff40


	//   ....[30]....
        /*0a08*/ 	.word	0x0000ffb0


	//   ....[31]....
        /*0a0c*/ 	.word	0x00010030


	//   ....[32]....
        /*0a10*/ 	.word	0x00010200


	//   ....[33]....
        /*0a14*/ 	.word	0x00011730


	//   ....[34]....
        /*0a18*/ 	.word	0x00011ad0


	//   ....[35]....
        /*0a1c*/ 	.word	0x00011ae0


	//   ....[36]....
        /*0a20*/ 	.word	0x00011af0


	//   ....[37]....
        /*0a24*/ 	.word	0x00011b00


	//   ....[38]....
        /*0a28*/ 	.word	0x00012780


	//   ....[39]....
        /*0a2c*/ 	.word	0x000127a0


	//   ....[40]....
        /*0a30*/ 	.word	0x00012a30


	//   ....[41]....
        /*0a34*/ 	.word	0x00012a50


	//   ....[42]....
        /*0a38*/ 	.word	0x00013350


	//   ....[43]....
        /*0a3c*/ 	.word	0x00013390


	//   ....[44]....
        /*0a40*/ 	.word	0x00013c00


	//   ....[45]....
        /*0a44*/ 	.word	0x00013c20


	//   ....[46]....
        /*0a48*/ 	.word	0x00014f10


	//   ....[47]....
        /*0a4c*/ 	.word	0x00014f20


	//   ....[48]....
        /*0a50*/ 	.word	0x00015150


	//   ....[49]....
        /*0a54*/ 	.word	0x00015170


	//   ....[50]....
        /*0a58*/ 	.word	0x00015420


	//   ....[51]....
        /*0a5c*/ 	.word	0x00015650


	//   ....[52]....
        /*0a60*/ 	.word	0x00015680


	//   ....[53]....
        /*0a64*/ 	.word	0x000156b0


	//   ....[54]....
        /*0a68*/ 	.word	0x000156e0


	//   ....[55]....
        /*0a6c*/ 	.word	0x00015710


	//   ....[56]....
        /*0a70*/ 	.word	0x00015740


	//   ....[57]....
        /*0a74*/ 	.word	0x000158e0


	//   ....[58]....
        /*0a78*/ 	.word	0x00015910


	//   ....[59]....
        /*0a7c*/ 	.word	0x00015940


	//   ....[60]....
        /*0a80*/ 	.word	0x00015970


	//   ....[61]....
        /*0a84*/ 	.word	0x000159a0


	//   ....[62]....
        /*0a88*/ 	.word	0x000159d0


	//   ....[63]....
        /*0a8c*/ 	.word	0x00015a60


	//   ....[64]....
        /*0a90*/ 	.word	0x00015a90


	//   ....[65]....
        /*0a94*/ 	.word	0x00015aa0


	//   ....[66]....
        /*0a98*/ 	.word	0x00015b50


	//   ....[67]....
        /*0a9c*/ 	.word	0x00016bd0


	//   ....[68]....
        /*0aa0*/ 	.word	0x00018f00


	//   ....[69]....
        /*0aa4*/ 	.word	0x000199b0


	//   ....[70]....
        /*0aa8*/ 	.word	0x000199e0


	//   ....[71]....
        /*0aac*/ 	.word	0x00019a00


	//   ....[72]....
        /*0ab0*/ 	.word	0x00019ab0


	//   ....[73]....
        /*0ab4*/ 	.word	0x00019b40


	//   ....[74]....
        /*0ab8*/ 	.word	0x00019b60


	//   ....[75]....
        /*0abc*/ 	.word	0x00019bf0


	//   ....[76]....
        /*0ac0*/ 	.word	0x00019c00


	//   ....[77]....
        /*0ac4*/ 	.word	0x0001a570


	//   ....[78]....
        /*0ac8*/ 	.word	0x0001a580


	//   ....[79]....
        /*0acc*/ 	.word	0x0001a6a0


	//   ....[80]....
        /*0ad0*/ 	.word	0x0001a6b0


	//   ....[81]....
        /*0ad4*/ 	.word	0x0001a940


	//   ....[82]....
        /*0ad8*/ 	.word	0x0001a950


	//   ....[83]....
        /*0adc*/ 	.word	0x0001aac0


	//   ....[84]....
        /*0ae0*/ 	.word	0x0001aad0


	//   ....[85]....
        /*0ae4*/ 	.word	0x0001e630


	//   ....[86]....
        /*0ae8*/ 	.word	0x0001e660


	//   ....[87]....
        /*0aec*/ 	.word	0x0001e6c0


	//   ....[88]....
        /*0af0*/ 	.word	0x0001e6f0


	//   ....[89]....
        /*0af4*/ 	.word	0x0001e720


	//   ....[90]....
        /*0af8*/ 	.word	0x0001e750


	//   ....[91]....
        /*0afc*/ 	.word	0x0001e780


	//   ....[92]....
        /*0b00*/ 	.word	0x0001e7b0


	//   ....[93]....
        /*0b04*/ 	.word	0x0001e970


	//   ....[94]....
        /*0b08*/ 	.word	0x0001e9a0


	//   ....[95]....
        /*0b0c*/ 	.word	0x0001e9d0


	//   ....[96]....
        /*0b10*/ 	.word	0x0001ea00


	//   ....[97]....
        /*0b14*/ 	.word	0x0001ea30


	//   ....[98]....
        /*0b18*/ 	.word	0x0001ea60


	//   ....[99]....
        /*0b1c*/ 	.word	0x0001eb20


	//   ....[100]....
        /*0b20*/ 	.word	0x0001eb40


	//   ....[101]....
        /*0b24*/ 	.word	0x0001eb50


	//   ....[102]....
        /*0b28*/ 	.word	0x0001ebb0


	//   ....[103]....
        /*0b2c*/ 	.word	0x0001f2e0


	//   ....[104]....
        /*0b30*/ 	.word	0x0001f700


	//   ....[105]....
        /*0b34*/ 	.word	0x0001f790


	//   ....[106]....
        /*0b38*/ 	.word	0x0001f7e0


	//   ....[107]....
        /*0b3c*/ 	.word	0x0001f830


	//   ....[108]....
        /*0b40*/ 	.word	0x0001f920


	//   ....[109]....
        /*0b44*/ 	.word	0x0001f9b0


	//   ....[110]....
        /*0b48*/ 	.word	0x0001fa00


	//   ....[111]....
        /*0b4c*/ 	.word	0x0001fa50


	//   ....[112]....
        /*0b50*/ 	.word	0x0001fd10


	//   ....[113]....
        /*0b54*/ 	.word	0x0001fff0


	//   ....[114]....
        /*0b58*/ 	.word	0x00020170


	//   ....[115]....
        /*0b5c*/ 	.word	0x000201d0


	//   ....[116]....
        /*0b60*/ 	.word	0x00020260


	//   ....[117]....
        /*0b64*/ 	.word	0x000202b0


	//   ....[118]....
        /*0b68*/ 	.word	0x00020410


	//   ....[119]....
        /*0b6c*/ 	.word	0x000204b0


	//   ....[120]....
        /*0b70*/ 	.word	0x00020560


	//   ....[121]....
        /*0b74*/ 	.word	0x00020640


	//   ....[122]....
        /*0b78*/ 	.word	0x00020820


	//   ....[123]....
        /*0b7c*/ 	.word	0x000208f0


	//   ....[124]....
        /*0b80*/ 	.word	0x00020ba0


	//   ....[125]....
        /*0b84*/ 	.word	0x00020cb0


	//   ....[126]....
        /*0b88*/ 	.word	0x00020e80


	//   ....[127]....
        /*0b8c*/ 	.word	0x00020f50


	//   ....[128]....
        /*0b90*/ 	.word	0x00021180


	//   ....[129]....
        /*0b94*/ 	.word	0x000211d0


	//   ....[130]....
        /*0b98*/ 	.word	0x00021500


	//   ....[131]....
        /*0b9c*/ 	.word	0x000215a0


	//   ....[132]....
        /*0ba0*/ 	.word	0x00021740


	//   ....[133]....
        /*0ba4*/ 	.word	0x000217c0


	//   ....[134]....
        /*0ba8*/ 	.word	0x00021840


	//   ....[135]....
        /*0bac*/ 	.word	0x000218c0


	//   ....[136]....
        /*0bb0*/ 	.word	0x00021940


	//   ....[137]....
        /*0bb4*/ 	.word	0x000219d0


	//   ....[138]....
        /*0bb8*/ 	.word	0x00021a70


	//   ....[139]....
        /*0bbc*/ 	.word	0x00021b20


	//   ....[140]....
        /*0bc0*/ 	.word	0x00021ba0


	//   ....[141]....
        /*0bc4*/ 	.word	0x00021c20


	//   ....[142]....
        /*0bc8*/ 	.word	0x00021ca0


	//   ....[143]....
        /*0bcc*/ 	.word	0x00021d30


	//   ....[144]....
        /*0bd0*/ 	.word	0x00021db0


	//   ....[145]....
        /*0bd4*/ 	.word	0x00021e50


	//   ....[146]....
        /*0bd8*/ 	.word	0x00021ea0


	//   ....[147]....
        /*0bdc*/ 	.word	0x00021f30


	//   ....[148]....
        /*0be0*/ 	.word	0x00022060


	//----- nvinfo : EIATTR_REG_RECONFIG
	.align		4
.L_294:
        /*0be4*/ 	.byte	0x01, 0x54
	.zero		2


	//----- nvinfo : EIATTR_SYSCALL_OFFSETS
	.align		4
        /*0be8*/ 	.byte	0x04, 0x46
        /*0bea*/ 	.short	(.L_296 - .L_295)


	//   ....[0]....
.L_295:
        /*0bec*/ 	.word	0x00002040


	//   ....[1]....
        /*0bf0*/ 	.word	0x00002190


	//   ....[2]....
        /*0bf4*/ 	.word	0x00007190


	//   ....[3]....
        /*0bf8*/ 	.word	0x00007510


	//   ....[4]....
        /*0bfc*/ 	.word	0x00018b20


	//   ....[5]....
        /*0c00*/ 	.word	0x00018c70


	//   ....[6]....
        /*0c04*/ 	.word	0x00018d70


	//   ....[7]....
        /*0c08*/ 	.word	0x000195d0


	//   ....[8]....
        /*0c0c*/ 	.word	0x00019f10


	//----- nvinfo : EIATTR_MBARRIER_INSTR_OFFSETS
	.align		4
.L_296:
        /*0c10*/ 	.byte	0x04, 0x39
        /*0c12*/ 	.short	(.L_298 - .L_297)


	//   ....[0]....
.L_297:
        /*0c14*/ 	.word	0x000002d0
        /*0c18*/ 	.word	0x000000ff
        /*0c1c*/ 	.word	0x00038800
        /*0c20*/ 	.short	0x0100
        /*0c22*/ 	.byte	0x08
	.zero		1


	//   ....[1]....
        /*0c24*/ 	.word	0x000002e0
        /*0c28*/ 	.word	0x000000ff
        /*0c2c*/ 	.word	0x00038810
        /*0c30*/ 	.short	0x0100
        /*0c32*/ 	.byte	0x08
	.zero		1


	//   ....[2]....
        /*0c34*/ 	.word	0x000002f0
        /*0c38*/ 	.word	0x000000ff
        /*0c3c*/ 	.word	0x00038820
        /*0c40*/ 	.short	0x0100
        /*0c42*/ 	.byte	0x08
	.zero		1


	//   ....[3]....
        /*0c44*/ 	.word	0x000003a0
        /*0c48*/ 	.word	0x000000ff
        /*0c4c*/ 	.word	0x00038830
        /*0c50*/ 	.short	0x0100
        /*0c52*/ 	.byte	0x06
	.zero		1


	//   ....[4]....
        /*0c54*/ 	.word	0x000003b0
        /*0c58*/ 	.word	0x000000ff
        /*0c5c*/ 	.word	0x00038840
        /*0c60*/ 	.short	0x0100
        /*0c62*/ 	.byte	0x06
	.zero		1


	//   ....[5]....
        /*0c64*/ 	.word	0x000003c0
        /*0c68*/ 	.word	0x000000ff
        /*0c6c*/ 	.word	0x00038838
        /*0c70*/ 	.short	0x0100
        /*0c72*/ 	.byte	0x06
	.zero		1


	//   ....[6]....
        /*0c74*/ 	.word	0x000003d0
        /*0c78*/ 	.word	0x000000ff
        /*0c7c*/ 	.word	0x00038848
        /*0c80*/ 	.short	0x0100
        /*0c82*/ 	.byte	0x06
	.zero		1


	//   ....[7]....
        /*0c84*/ 	.word	0x00000500
        /*0c88*/ 	.word	0x000000ff
        /*0c8c*/ 	.word	0x00038850
        /*0c90*/ 	.short	0x0100
        /*0c92*/ 	.byte	0x08
	.zero		1


	//   ....[8]....
        /*0c94*/ 	.word	0x00000510
        /*0c98*/ 	.word	0x000000ff
        /*0c9c*/ 	.word	0x00038860
        /*0ca0*/ 	.short	0x0100
        /*0ca2*/ 	.byte	0x08
	.zero		1


	//   ....[9]....
        /*0ca4*/ 	.word	0x00000520
        /*0ca8*/ 	.word	0x000000ff
        /*0cac*/ 	.word	0x00038858
        /*0cb0*/ 	.short	0x0100
        /*0cb2*/ 	.byte	0x08
	.zero		1


	//   ....[10]....
        /*0cb4*/ 	.word	0x00000530
        /*0cb8*/ 	.word	0x000000ff
        /*0cbc*/ 	.word	0x00038868
        /*0cc0*/ 	.short	0x0100
        /*0cc2*/ 	.byte	0x08
	.zero		1


	//   ....[11]....
        /*0cc4*/ 	.word	0x00000620
        /*0cc8*/ 	.word	0x000000ff
        /*0ccc*/ 	.word	0x00038870
        /*0cd0*/ 	.short	0x0100
        /*0cd2*/ 	.byte	0x06
	.zero		1


	//   ....[12]....
        /*0cd4*/ 	.word	0x00000630
        /*0cd8*/ 	.word	0x000000ff
        /*0cdc*/ 	.word	0x00038880
        /*0ce0*/ 	.short	0x0100
        /*0ce2*/ 	.byte	0x06
	.zero		1


	//   ....[13]....
        /*0ce4*/ 	.word	0x00000640
        /*0ce8*/ 	.word	0x000000ff
        /*0cec*/ 	.word	0x00038878
        /*0cf0*/ 	.short	0x0100
        /*0cf2*/ 	.byte	0x06
	.zero		1


	//   ....[14]....
        /*0cf4*/ 	.word	0x00000650
        /*0cf8*/ 	.word	0x000000ff
        /*0cfc*/ 	.word	0x00038888
        /*0d00*/ 	.short	0x0100
        /*0d02*/ 	.byte	0x06
	.zero		1


	//   ....[15]....
        /*0d04*/ 	.word	0x00000780
        /*0d08*/ 	.word	0x000000ff
        /*0d0c*/ 	.word	0x00038890
        /*0d10*/ 	.short	0x0100
        /*0d12*/ 	.byte	0x08
	.zero		1


	//   ....[16]....
        /*0d14*/ 	.word	0x00000790
        /*0d18*/ 	.word	0x000000ff
        /*0d1c*/ 	.word	0x000388a0
        /*0d20*/ 	.short	0x0100
        /*0d22*/ 	.byte	0x08
	.zero		1


	//   ....[17]....
        /*0d24*/ 	.word	0x000007a0
        /*0d28*/ 	.word	0x000000ff
        /*0d2c*/ 	.word	0x00038898
        /*0d30*/ 	.short	0x0100
        /*0d32*/ 	.byte	0x08
	.zero		1


	//   ....[18]....
        /*0d34*/ 	.word	0x000007b0
        /*0d38*/ 	.word	0x000000ff
        /*0d3c*/ 	.word	0x000388a8
        /*0d40*/ 	.short	0x0100
        /*0d42*/ 	.byte	0x08
	.zero		1


	//   ....[19]....
        /*0d44*/ 	.word	0x000008e0
        /*0d48*/ 	.word	0x000000ff
        /*0d4c*/ 	.word	0x000388b0
        /*0d50*/ 	.short	0x0100
        /*0d52*/ 	.byte	0x08
	.zero		1


	//   ....[20]....
        /*0d54*/ 	.word	0x000008f0
        /*0d58*/ 	.word	0x000000ff
        /*0d5c*/ 	.word	0x000388c0
        /*0d60*/ 	.short	0x0100
        /*0d62*/ 	.byte	0x08
	.zero		1


	//   ....[21]....
        /*0d64*/ 	.word	0x00000900
        /*0d68*/ 	.word	0x000000ff
        /*0d6c*/ 	.word	0x000388b8
        /*0d70*/ 	.short	0x0100
        /*0d72*/ 	.byte	0x08
	.zero		1


	//   ....[22]....
        /*0d74*/ 	.word	0x00000910
        /*0d78*/ 	.word	0x000000ff
        /*0d7c*/ 	.word	0x000388c8
        /*0d80*/ 	.short	0x0100
        /*0d82*/ 	.byte	0x08
	.zero		1


	//   ....[23]....
        /*0d84*/ 	.word	0x00002d50
        /*0d88*/ 	.word	0x00000049
        /*0d8c*/ 	.word	0x00038890
        /*0d90*/ 	.short	0x010a
        /*0d92*/ 	.byte	0x3f
	.zero		1


	//   ....[24]....
        /*0d94*/ 	.word	0x00003750
        /*0d98*/ 	.word	0x00000049
        /*0d9c*/ 	.word	0x00038890
        /*0da0*/ 	.short	0x010a
        /*0da2*/ 	.byte	0x3f
	.zero		1


	//   ....[25]....
        /*0da4*/ 	.word	0x00004050
        /*0da8*/ 	.word	0x00000049
        /*0dac*/ 	.word	0x00038890
        /*0db0*/ 	.short	0x010a
        /*0db2*/ 	.byte	0x3f
	.zero		1


	//   ....[26]....
        /*0db4*/ 	.word	0x00004250
        /*0db8*/ 	.word	0x00000004
        /*0dbc*/ 	.word	0x00000000
        /*0dc0*/ 	.short	0x0101
        /*0dc2*/ 	.byte	0x3f
	.zero		1


	//   ....[27]....
        /*0dc4*/ 	.word	0x00004290
        /*0dc8*/ 	.word	0x00000049
        /*0dcc*/ 	.word	0x000388b0
        /*0dd0*/ 	.short	0x010a
        /*0dd2*/ 	.byte	0x3f
	.zero		1


	//   ....[28]....
        /*0dd4*/ 	.word	0x000048c0
        /*0dd8*/ 	.word	0x00000049
        /*0ddc*/ 	.word	0x00000000
        /*0de0*/ 	.short	0x0101
        /*0de2*/ 	.byte	0x3f
	.zero		1


	//   ....[29]....
        /*0de4*/ 	.word	0x000054a0
        /*0de8*/ 	.word	0x00000005
        /*0dec*/ 	.word	0x00000000
        /*0df0*/ 	.short	0x0101
        /*0df2*/ 	.byte	0x3f
	.zero		1


	//   ....[30]....
        /*0df4*/ 	.word	0x00006040
        /*0df8*/ 	.word	0x00000004
        /*0dfc*/ 	.word	0x00000000
        /*0e00*/ 	.short	0x0101
        /*0e02*/ 	.byte	0x3f
	.zero		1


	//   ....[31]....
        /*0e04*/ 	.word	0x00007220
        /*0e08*/ 	.word	0x00000002
        /*0e0c*/ 	.word	0x00038800
        /*0e10*/ 	.short	0x010a
        /*0e12*/ 	.byte	0x3f
	.zero		1


	//   ....[32]....
        /*0e14*/ 	.word	0x00007270
        /*0e18*/ 	.word	0x00000002
        /*0e1c*/ 	.word	0x00038800
        /*0e20*/ 	.short	0x010a
        /*0e22*/ 	.byte	0x3f
	.zero		1


	//   ....[33]....
        /*0e24*/ 	.word	0x00007860
        /*0e28*/ 	.word	0x00000002
        /*0e2c*/ 	.word	0x00038800
        /*0e30*/ 	.short	0x010a
        /*0e32*/ 	.byte	0x3f
	.zero		1


	//   ....[34]....
        /*0e34*/ 	.word	0x000087b0
        /*0e38*/ 	.word	0x00000002
        /*0e3c*/ 	.word	0x00038800
        /*0e40*/ 	.short	0x010a
        /*0e42*/ 	.byte	0x3f
	.zero		1


	//   ....[35]....
        /*0e44*/ 	.word	0x00009600
        /*0e48*/ 	.word	0x0000000e
        /*0e4c*/ 	.word	0x00038830
        /*0e50*/ 	.short	0x010a
        /*0e52*/ 	.byte	0x3f
	.zero		1


	//   ....[36]....
        /*0e54*/ 	.word	0x000096b0
        /*0e58*/ 	.word	0x0000000e
        /*0e5c*/ 	.word	0x00038830
        /*0e60*/ 	.short	0x010a
        /*0e62*/ 	.byte	0x3f
	.zero		1


	//   ....[37]....
        /*0e64*/ 	.word	0x000099c0
        /*0e68*/ 	.word	0x00000002
        /*0e6c*/ 	.word	0x00038810
        /*0e70*/ 	.short	0x010a
        /*0e72*/ 	.byte	0x3f
	.zero		1


	//   ....[38]....
        /*0e74*/ 	.word	0x00009a10
        /*0e78*/ 	.word	0x0000000e
        /*0e7c*/ 	.word	0x00038850
        /*0e80*/ 	.short	0x010a
        /*0e82*/ 	.byte	0x3f
	.zero		1


	//   ....[39]....
        /*0e84*/ 	.word	0x00009ad0
        /*0e88*/ 	.word	0x0000000e
        /*0e8c*/ 	.word	0x00038850
        /*0e90*/ 	.short	0x010a
        /*0e92*/ 	.byte	0x3f
	.zero		1


	//   ....[40]....
        /*0e94*/ 	.word	0x0000c180
        /*0e98*/ 	.word	0x0000000b
        /*0e9c*/ 	.word	0x00000000
        /*0ea0*/ 	.short	0x0101
        /*0ea2*/ 	.byte	0x3f
	.zero		1


	//   ....[41]....
        /*0ea4*/ 	.word	0x0000c800
        /*0ea8*/ 	.word	0x0000000e
        /*0eac*/ 	.word	0x00000000
        /*0eb0*/ 	.short	0x0101
        /*0eb2*/ 	.byte	0x3f
	.zero		1


	//   ....[42]....
        /*0eb4*/ 	.word	0x0000c900
        /*0eb8*/ 	.word	0x0000000e
        /*0ebc*/ 	.word	0x00038830
        /*0ec0*/ 	.short	0x010a
        /*0ec2*/ 	.byte	0x3f
	.zero		1


	//   ....[43]....
        /*0ec4*/ 	.word	0x0000c9b0
        /*0ec8*/ 	.word	0x0000000e
        /*0ecc*/ 	.word	0x00038830
        /*0ed0*/ 	.short	0x010a
        /*0ed2*/ 	.byte	0x3f
	.zero		1


	//   ....[44]....
        /*0ed4*/ 	.word	0x0000cc20
        /*0ed8*/ 	.word	0x0000000e
        /*0edc*/ 	.word	0x00038850
        /*0ee0*/ 	.short	0x010a
        /*0ee2*/ 	.byte	0x3f
	.zero		1


	//   ....[45]....
        /*0ee4*/ 	.word	0x0000cc70
        /*0ee8*/ 	.word	0x0000000e
        /*0eec*/ 	.word	0x00038850
        /*0ef0*/ 	.short	0x010a
        /*0ef2*/ 	.byte	0x3f
	.zero		1


	//   ....[46]....
        /*0ef4*/ 	.word	0x0000f240
        /*0ef8*/ 	.word	0x000000a3
        /*0efc*/ 	.word	0x00000000
        /*0f00*/ 	.short	0x0101
        /*0f02*/ 	.byte	0x3f
	.zero		1


	//   ....[47]....
        /*0f04*/ 	.word	0x0000ff10
        /*0f08*/ 	.word	0x0000000e
        /*0f0c*/ 	.word	0x00000000
        /*0f10*/ 	.short	0x0101
        /*0f12*/ 	.byte	0x3f
	.zero		1


	//   ....[48]....
        /*0f14*/ 	.word	0x00012750
        /*0f18*/ 	.word	0x00000004
        /*0f1c*/ 	.word	0x00000000
        /*0f20*/ 	.short	0x0101
        /*0f22*/ 	.byte	0x3f
	.zero		1


	//   ....[49]....
        /*0f24*/ 	.word	0x000133b0
        /*0f28*/ 	.word	0x00000004
        /*0f2c*/ 	.word	0x00000000
        /*0f30*/ 	.short	0x0101
        /*0f32*/ 	.byte	0x3f
	.zero		1


	//   ....[50]....
        /*0f34*/ 	.word	0x00016cb0
        /*0f38*/ 	.word	0x00000012
        /*0f3c*/ 	.word	0x00038820
        /*0f40*/ 	.short	0x010a
        /*0f42*/ 	.byte	0x3f
	.zero		1


	//   ....[51]....
        /*0f44*/ 	.word	0x00016d80
        /*0f48*/ 	.word	0x00000004
        /*0f4c*/ 	.word	0x000388a0
        /*0f50*/ 	.short	0x010a
        /*0f52*/ 	.byte	0x3f
	.zero		1


	//   ....[52]....
        /*0f54*/ 	.word	0x00016fc0
        /*0f58*/ 	.word	0x00000004
        /*0f5c*/ 	.word	0x000388c0
        /*0f60*/ 	.short	0x010a
        /*0f62*/ 	.byte	0x3f
	.zero		1


	//   ....[53]....
        /*0f64*/ 	.word	0x00017a20
        /*0f68*/ 	.word	0x00000004
        /*0f6c*/ 	.word	0x000388a0
        /*0f70*/ 	.short	0x010a
        /*0f72*/ 	.byte	0x3f
	.zero		1


	//   ....[54]....
        /*0f74*/ 	.word	0x00017c50
        /*0f78*/ 	.word	0x00000004
        /*0f7c*/ 	.word	0x000388c0
        /*0f80*/ 	.short	0x010a
        /*0f82*/ 	.byte	0x3f
	.zero		1


	//   ....[55]....
        /*0f84*/ 	.word	0x00019170
        /*0f88*/ 	.word	0x00000000
        /*0f8c*/ 	.word	0x00038840
        /*0f90*/ 	.short	0x010a
        /*0f92*/ 	.byte	0x3f
	.zero		1


	//   ....[56]....
        /*0f94*/ 	.word	0x00019cc0
        /*0f98*/ 	.word	0x00000012
        /*0f9c*/ 	.word	0x00038800
        /*0fa0*/ 	.short	0x0107
        /*0fa2*/ 	.byte	0x3f
	.zero		1


	//   ....[57]....
        /*0fa4*/ 	.word	0x00019d60
        /*0fa8*/ 	.word	0x00000012
        /*0fac*/ 	.word	0x00038800
        /*0fb0*/ 	.short	0x0101
        /*0fb2*/ 	.byte	0x3f
	.zero		1


	//   ....[58]....
        /*0fb4*/ 	.word	0x0001ace0
        /*0fb8*/ 	.word	0x00000012
        /*0fbc*/ 	.word	0x00038810
        /*0fc0*/ 	.short	0x0107
        /*0fc2*/ 	.byte	0x3f
	.zero		1


	//   ....[59]....
        /*0fc4*/ 	.word	0x0001ade0
        /*0fc8*/ 	.word	0x00000012
        /*0fcc*/ 	.word	0x00038810
        /*0fd0*/ 	.short	0x0101
        /*0fd2*/ 	.byte	0x3f
	.zero		1


	//   ....[60]....
        /*0fd4*/ 	.word	0x0001ae00
        /*0fd8*/ 	.word	0x00000012
        /*0fdc*/ 	.word	0x00038820
        /*0fe0*/ 	.short	0x010a
        /*0fe2*/ 	.byte	0x3f
	.zero		1


	//   ....[61]....
        /*0fe4*/ 	.word	0x0001aee0
        /*0fe8*/ 	.word	0x00000000
        /*0fec*/ 	.word	0x00038860
        /*0ff0*/ 	.short	0x010a
        /*0ff2*/ 	.byte	0x3f
	.zero		1


	//   ....[62]....
        /*0ff4*/ 	.word	0x0001bb50
        /*0ff8*/ 	.word	0x00000002
        /*0ffc*/ 	.word	0x00038840
        /*1000*/ 	.short	0x010a
        /*1002*/ 	.byte	0x3f
	.zero		1


	//   ....[63]....
        /*1004*/ 	.word	0x0001bda0
        /*1008*/ 	.word	0x00000002
        /*100c*/ 	.word	0x00038860
        /*1010*/ 	.short	0x010a
        /*1012*/ 	.byte	0x3f
	.zero		1


	//   ....[64]....
        /*1014*/ 	.word	0x0001c950
        /*1018*/ 	.word	0x00000003
        /*101c*/ 	.word	0x00038840
        /*1020*/ 	.short	0x010a
        /*1022*/ 	.byte	0x3f
	.zero		1


	//   ....[65]....
        /*1024*/ 	.word	0x0001cba0
        /*1028*/ 	.word	0x00000003
        /*102c*/ 	.word	0x00038860
        /*1030*/ 	.short	0x010a
        /*1032*/ 	.byte	0x3f
	.zero		1


	//   ....[66]....
        /*1034*/ 	.word	0x0001d6e0
        /*1038*/ 	.word	0x00000003
        /*103c*/ 	.word	0x00038840
        /*1040*/ 	.short	0x010a
        /*1042*/ 	.byte	0x3f
	.zero		1


	//   ....[67]....
        /*1044*/ 	.word	0x0001d930
        /*1048*/ 	.word	0x00000003
        /*104c*/ 	.word	0x00038860
        /*1050*/ 	.short	0x010a
        /*1052*/ 	.byte	0x3f
	.zero		1


	//   ....[68]....
        /*1054*/ 	.word	0x0001f260
        /*1058*/ 	.word	0x00000000
        /*105c*/ 	.word	0x00038820
        /*1060*/ 	.short	0x010a
        /*1062*/ 	.byte	0x3f
	.zero		1


	//   ....[69]....
        /*1064*/ 	.word	0x0001f440
        /*1068*/ 	.word	0x00000006
        /*106c*/ 	.word	0x00000000
        /*1070*/ 	.short	0x010a
        /*1072*/ 	.byte	0x3f
	.zero		1


	//   ....[70]....
        /*1074*/ 	.word	0x0001f470
        /*1078*/ 	.word	0x00000007
        /*107c*/ 	.word	0x00000000
        /*1080*/ 	.short	0x010a
        /*1082*/ 	.byte	0x3f
	.zero		1


	//   ....[71]....
        /*1084*/ 	.word	0x0001f4d0
        /*1088*/ 	.word	0x00000004
        /*108c*/ 	.word	0x00000000
        /*1090*/ 	.short	0x010a
        /*1092*/ 	.byte	0x3f
	.zero		1


	//   ....[72]....
        /*1094*/ 	.word	0x0001f500
        /*1098*/ 	.word	0x00000003
        /*109c*/ 	.word	0x00000000
        /*10a0*/ 	.short	0x010a
        /*10a2*/ 	.byte	0x3f
	.zero		1


	//   ....[73]....
        /*10a4*/ 	.word	0x0001f560
        /*10a8*/ 	.word	0x00000049
        /*10ac*/ 	.word	0x00038890
        /*10b0*/ 	.short	0x010a
        /*10b2*/ 	.byte	0x3f
	.zero		1


	//   ....[74]....
        /*10b4*/ 	.word	0x0001f5b0
        /*10b8*/ 	.word	0x00000049
        /*10bc*/ 	.word	0x00038890
        /*10c0*/ 	.short	0x010a
        /*10c2*/ 	.byte	0x3f
	.zero		1


	//   ....[75]....
        /*10c4*/ 	.word	0x0001f600
        /*10c8*/ 	.word	0x00000049
        /*10cc*/ 	.word	0x00038890
        /*10d0*/ 	.short	0x010a
        /*10d2*/ 	.byte	0x3f
	.zero		1


	//   ....[76]....
        /*10d4*/ 	.word	0x0001f650
        /*10d8*/ 	.word	0x00000049
        /*10dc*/ 	.word	0x000388b0
        /*10e0*/ 	.short	0x010a
        /*10e2*/ 	.byte	0x3f
	.zero		1


	//   ....[77]....
        /*10e4*/ 	.word	0x0001f870
        /*10e8*/ 	.word	0x00000002
        /*10ec*/ 	.word	0x00038800
        /*10f0*/ 	.short	0x010a
        /*10f2*/ 	.byte	0x3f
	.zero		1


	//   ....[78]....
        /*10f4*/ 	.word	0x0001faa0
        /*10f8*/ 	.word	0x00000002
        /*10fc*/ 	.word	0x00038800
        /*1100*/ 	.short	0x010a
        /*1102*/ 	.byte	0x3f
	.zero		1


	//   ....[79]....
        /*1104*/ 	.word	0x0001faf0
        /*1108*/ 	.word	0x0000000e
        /*110c*/ 	.word	0x00038830
        /*1110*/ 	.short	0x010a
        /*1112*/ 	.byte	0x3f
	.zero		1


	//   ....[80]....
        /*1114*/ 	.word	0x0001fb40
        /*1118*/ 	.word	0x00000002
        /*111c*/ 	.word	0x00038810
        /*1120*/ 	.short	0x010a
        /*1122*/ 	.byte	0x3f
	.zero		1


	//   ....[81]....
        /*1124*/ 	.word	0x0001fb90
        /*1128*/ 	.word	0x0000000e
        /*112c*/ 	.word	0x00038850
        /*1130*/ 	.short	0x010a
        /*1132*/ 	.byte	0x3f
	.zero		1


	//   ....[82]....
        /*1134*/ 	.word	0x0001fbe0
        /*1138*/ 	.word	0x0000000e
        /*113c*/ 	.word	0x00038830
        /*1140*/ 	.short	0x010a
        /*1142*/ 	.byte	0x3f
	.zero		1


	//   ....[83]....
        /*1144*/ 	.word	0x0001fc30
        /*1148*/ 	.word	0x0000000e
        /*114c*/ 	.word	0x00038850
        /*1150*/ 	.short	0x010a
        /*1152*/ 	.byte	0x3f
	.zero		1


	//   ....[84]....
        /*1154*/ 	.word	0x0001fdd0
        /*1158*/ 	.word	0x00000012
        /*115c*/ 	.word	0x00038820
        /*1160*/ 	.short	0x010a
        /*1162*/ 	.byte	0x3f
	.zero		1


	//   ....[85]....
        /*1164*/ 	.word	0x0001fe20
        /*1168*/ 	.word	0x00000004
        /*116c*/ 	.word	0x000388a0
        /*1170*/ 	.short	0x010a
        /*1172*/ 	.byte	0x3f
	.zero		1


	//   ....[86]....
        /*1174*/ 	.word	0x0001fe70
        /*1178*/ 	.word	0x00000004
        /*117c*/ 	.word	0x000388c0
        /*1180*/ 	.short	0x010a
        /*1182*/ 	.byte	0x3f
	.zero		1


	//   ....[87]....
        /*1184*/ 	.word	0x0001fec0
        /*1188*/ 	.word	0x00000004
        /*118c*/ 	.word	0x000388a0
        /*1190*/ 	.short	0x010a
        /*1192*/ 	.byte	0x3f
	.zero		1


	//   ....[88]....
        /*1194*/ 	.word	0x0001ff10
        /*1198*/ 	.word	0x00000004
        /*119c*/ 	.word	0x000388c0
        /*11a0*/ 	.short	0x010a
        /*11a2*/ 	.byte	0x3f
	.zero		1


	//   ....[89]....
        /*11a4*/ 	.word	0x000200b0
        /*11a8*/ 	.word	0x00000000
        /*11ac*/ 	.word	0x00038840
        /*11b0*/ 	.short	0x010a
        /*11b2*/ 	.byte	0x3f
	.zero		1


	//   ....[90]....
        /*11b4*/ 	.word	0x00021210
        /*11b8*/ 	.word	0x00000012
        /*11bc*/ 	.word	0x00038820
        /*11c0*/ 	.short	0x010a
        /*11c2*/ 	.byte	0x3f
	.zero		1


	//   ....[91]....
        /*11c4*/ 	.word	0x00021260
        /*11c8*/ 	.word	0x00000000
        /*11cc*/ 	.word	0x00038860
        /*11d0*/ 	.short	0x010a
        /*11d2*/ 	.byte	0x3f
	.zero		1


	//   ....[92]....
        /*11d4*/ 	.word	0x000212b0
        /*11d8*/ 	.word	0x00000002
        /*11dc*/ 	.word	0x00038840
        /*11e0*/ 	.short	0x010a
        /*11e2*/ 	.byte	0x3f
	.zero		1


	//   ....[93]....
        /*11e4*/ 	.word	0x00021300
        /*11e8*/ 	.word	0x00000002
        /*11ec*/ 	.word	0x00038860
        /*11f0*/ 	.short	0x010a
        /*11f2*/ 	.byte	0x3f
	.zero		1


	//   ....[94]....
        /*11f4*/ 	.word	0x00021350
        /*11f8*/ 	.word	0x00000003
        /*11fc*/ 	.word	0x00038840
        /*1200*/ 	.short	0x010a
        /*1202*/ 	.byte	0x3f
	.zero		1


	//   ....[95]....
        /*1204*/ 	.word	0x000213a0
        /*1208*/ 	.word	0x00000003
        /*120c*/ 	.word	0x00038860
        /*1210*/ 	.short	0x010a
        /*1212*/ 	.byte	0x3f
	.zero		1


	//   ....[96]....
        /*1214*/ 	.word	0x000213f0
        /*1218*/ 	.word	0x00000003
        /*121c*/ 	.word	0x00038840
        /*1220*/ 	.short	0x010a
        /*1222*/ 	.byte	0x3f
	.zero		1


	//   ....[97]....
        /*1224*/ 	.word	0x00021440
        /*1228*/ 	.word	0x00000003
        /*122c*/ 	.word	0x00038860
        /*1230*/ 	.short	0x010a
        /*1232*/ 	.byte	0x3f
	.zero		1


	//   ....[98]....
        /*1234*/ 	.word	0x00021f80
        /*1238*/ 	.word	0x00000000
        /*123c*/ 	.word	0x00038820
        /*1240*/ 	.short	0x010a
        /*1242*/ 	.byte	0x3f
	.zero		1


	//   ....[99]....
        /*1244*/ 	.word	0x00022120
        /*1248*/ 	.word	0x00000006
        /*124c*/ 	.word	0x00000000
        /*1250*/ 	.short	0x010a
        /*1252*/ 	.byte	0x3f
	.zero		1


	//   ....[100]....
        /*1254*/ 	.word	0x00022170
        /*1258*/ 	.word	0x00000007
        /*125c*/ 	.word	0x00000000
        /*1260*/ 	.short	0x010a
        /*1262*/ 	.byte	0x3f
	.zero		1


	//   ....[101]....
        /*1264*/ 	.word	0x000221c0
        /*1268*/ 	.word	0x00000004
        /*126c*/ 	.word	0x00000000
        /*1270*/ 	.short	0x010a
        /*1272*/ 	.byte	0x3f
	.zero		1


	//----- nvinfo : EIATTR_NUM_MBARRIERS
	.align		4
.L_298:
        /*1274*/ 	.byte	0x03, 0x38
        /*1276*/ 	.short	0x0017


	//----- nvinfo : EIATTR_EXIT_INSTR_OFFSETS
	.align		4
        /*1278*/ 	.byte	0x04, 0x1c
        /*127a*/ 	.short	(.L_300 - .L_299)


	//   ....[0]....
.L_299:
        /*127c*/ 	.word	0x0001f550


	//----- nvinfo : EIATTR_MAX_THREADS
	.align		4
.L_300:
        /*1280*/ 	.byte	0x04, 0x05
        /*1282*/ 	.short	(.L_302 - .L_301)
.L_301:
        /*1284*/ 	.word	0x00000180
        /*1288*/ 	.word	0x00000001
        /*128c*/ 	.word	0x00000001


	//----- nvinfo : EIATTR_CRS_STACK_SIZE
	.align		4
.L_302:
        /*1290*/ 	.byte	0x04, 0x1e
        /*1292*/ 	.short	(.L_304 - .L_303)
.L_303:
        /*1294*/ 	.word	0x00000000


	//----- nvinfo : EIATTR_CBANK_PARAM_SIZE
	.align		4
.L_304:
        /*1298*/ 	.byte	0x03, 0x19
        /*129a*/ 	.short	0x0bf0


	//----- nvinfo : EIATTR_PARAM_CBANK
	.align		4
        /*129c*/ 	.byte	0x04, 0x0a
        /*129e*/ 	.short	(.L_306 - .L_305)
	.align		4
.L_305:
        /*12a0*/ 	.word	index@(.nv.constant0._ZN7cutlass13device_kernelIN5flash11enable_sm90INS1_16FlashAttnFwdSm90INS1_25CollectiveMainloopFwdSm90ILi2EN4cute5tupleIJNS5_1CILi1EEES8_S8_EEENS6_IJNS7_ILi64EEESA_SA_EEELi512ENS_10bfloat16_tEfNS_4arch4Sm90ELb0ELb0ELb1ELb1ELb0ELb1ELb1ELb0ELb0ELb1ELb1ELb0EEENS1_21CollectiveEpilogueFwdINS6_IJSA_NS7_ILi512EEESA_EEES9_SC_SE_Li256ELb1ELb1ELb1ELb0EEENS1_36VarlenDynamicPersistentTileSchedulerILi64ELi64ELi256ELi128ELb1ELb1ELb1ELb0ELb1ELb1EEEEEEEEEvNT_6ParamsE)
        /*12a4*/ 	.short	0x0210
        /*12a6*/ 	.short	0x0bf0


	//----- nvinfo : EIATTR_SW_WAR
	.align		4
.L_306:
        /*12a8*/ 	.byte	0x04, 0x36
        /*12aa*/ 	.short	(.L_308 - .L_307)
.L_307:
        /*12ac*/ 	.word	0x00000008
.L_308:


//--------------------- .nv.info._ZN7cutlass13device_kernelIN5flash11enable_sm90INS1_16FlashAttnFwdSm90INS1_25CollectiveMainloopFwdSm90ILi2EN4cute5tupleIJNS5_1CILi1EEES8_S8_EEENS6_IJNS7_ILi64EEESA_SA_EEELi512ENS_10bfloat16_tEfNS_4arch4Sm90ELb0ELb1ELb1ELb0ELb0ELb0ELb0ELb0ELb0ELb1ELb1ELb0EEENS1_21CollectiveEpilogueFwdINS6_IJSA_NS7_ILi512EEESA_EEES9_SC_SE_Li256ELb0ELb1ELb1ELb0EEENS1_19SingleTileSchedulerILb0ELb1ELb1ELi64EEEEEEEEEvNT_6ParamsE --------------------------
	.section	.nv.info._ZN7cutlass13device_kernelIN5flash11enable_sm90INS1_16FlashAttnFwdSm90INS1_25CollectiveMainloopFwdSm90ILi2EN4cute5tupleIJNS5_1CILi1EEES8_S8_EEENS6_IJNS7_ILi64EEESA_SA_EEELi512ENS_10bfloat16_tEfNS_4arch4Sm90ELb0ELb1ELb1ELb0ELb0ELb0ELb0ELb0ELb0ELb1ELb1ELb0EEENS1_21CollectiveEpilogueFwdINS6_IJSA_NS7_ILi512EEESA_EEES9_SC_SE_Li256ELb0ELb1ELb1ELb0EEENS1_19SingleTileSchedulerILb0ELb1ELb1ELi64EEEEEEEEEvNT_6ParamsE,"",@"SHT_CUDA_INFO"
	.sectionflags	@""
	.align	4


	//----- nvinfo : EIATTR_CUDA_API_VERSION
	.align		4
        /*0000*/ 	.byte	0x04, 0x37
        /*0002*/ 	.short	(.L_310 - .L_309)
.L_309:
        /*0004*/ 	.word	0x00000082


	//----- nvinfo : EIATTR_KPARAM_INFO
	.align		4
.L_310:
        /*0008*/ 	.byte	0x04, 0x17
        /*000a*/ 	.short	(.L_312 - .L_311)
.L_311:
        /*000c*/ 	.word	0x00000000
        /*0010*/ 	.short	0x0000
        /*0012*/ 	.short	0x0070
        /*0014*/ 	.byte	0x00, 0xf0, 0x01, 0x28


	//----- nvinfo : EIATTR_SPARSE_MMA_MASK
	.align		4
.L_312:
        /*0018*/ 	.byte	0x03, 0x50
        /*001a*/ 	.short	0x0000


	//----- nvinfo : EIATTR_MAXREG_COUNT
	.align		4
        /*001c*/ 	.byte	0x03, 0x1b
        /*001e*/ 	.short	0x00a8


	//----- nvinfo : EIATTR_NUM_BARRIERS
	.align		4
        /*0020*/ 	.byte	0x02, 0x4c
        /*0022*/ 	.byte	0x10
	.zero		1


	//----- nvinfo : EIATTR_EXTERNS
	.align		4
        /*0024*/ 	.byte	0x04, 0x0f
        /*0026*/ 	.short	(.L_314 - .L_313)


	//   ....[0]....
	.align		4
.L_313:
        /*0028*/ 	.word	index@(__assertfail)


	//----- nvinfo : EIATTR_ANNOTATIONS
	.align		4
.L_314:
        /*002c*/ 	.byte	0x04, 0x55
        /*002e*/ 	.short	(.L_316 - .L_315)


	//   ....[0]....
.L_315:
        /*0030*/ 	.word	0x00000001
        /*0034*/ 	.byte	0x80, 0x12, 0x01, 0x00, 0x01, 0x00, 0x00, 0x00, 0x00, 0x17, 0x01, 0x00, 0x01, 0x00, 0x00, 0x00
        /*0044*/ 	.byte	0x50, 0x17, 0x01, 0x00, 0x01, 0x00, 0x00, 0x00, 0x30, 0x19, 0x01, 0x00, 0x01, 0x00, 0x00, 0x00
        /*0054*/ 	.byte	0x20, 0x1a, 0x01, 0x00, 0x01, 0x00, 0x00, 0x00, 0x10, 0x24, 0x01, 0x00, 0x01, 0x00, 0x00, 0x00
        /*0064*/ 	.byte	0x00, 0x2b, 0x01, 0x00, 0x01, 0x00, 0x00, 0x00, 0x30, 0x2d, 0x01, 0x00, 0x01, 0x00, 0x00, 0x00
        /*0074*/ 	.byte	0xb0, 0x38, 0x01, 0x00, 0x01, 0x00, 0x00, 0x00, 0x80, 0x44, 0x01, 0x00


	//----- nvinfo : EIATTR_MERCURY_ISA_VERSION
	.align		4
.L_316:
        /*0080*/ 	.byte	0x03, 0x5f
        /*0082*/ 	.short	0x0101


	//----- nvinfo : EIATTR_INT_WARP_WIDE_INSTR_OFFSETS
	.align		4
        /*0084*/ 	.byte	0x04, 0x31
        /*0086*/ 	.short	(.L_318 - .L_317)


	//   ....[0]....
.L_317:
        /*0088*/ 	.word	0x00000130


	//   ....[1]....
        /*008c*/ 	.word	0x00000170


	//   ....[2]....
        /*0090*/ 	.word	0x000001e0


	//----- nvinfo : EIATTR_COOP_GROUP_MASK_REGIDS
	.align		4
.L_318:
        /*0094*/ 	.byte	0x04, 0x29
        /*0096*/ 	.short	(.L_320 - .L_319)


	//   ....[0]....
.L_319:
        /*0098*/ 	.word	0xffffffff


	//   ....[1]....
        /*009c*/ 	.word	0xffffffff


	//   ....[2]....
        /*00a0*/ 	.word	0xffffffff


	//   ....[3]....
        /*00a4*/ 	.word	0xffffffff


	//   ....[4]....
        /*00a8*/ 	.word	0xffffffff


	//   ....[5]....
        /*00ac*/ 	.word	0xffffffff


	//   ....[6]....
        /*00b0*/ 	.word	0xffffffff


	//   ....[7]....
        /*00b4*/ 	.word	0xffffffff


	//   ....[8]....
        /*00b8*/ 	.word	0xffffffff


	//   ....[9]....
        /*00bc*/ 	.word	0xffffffff


	//   ....[10]....
        /*00c0*/ 	.word	0xffffffff


	//   ....[11]....
        /*00c4*/ 	.word	0xffffffff


	//   ....[12]....
        /*00c8*/ 	.word	0xffffffff


	//   ....[13]....
        /*00cc*/ 	.word	0xffffffff


	//   ....[14]....
        /*00d0*/ 	.word	0xffffffff


	//   ....[15]....
        /*00d4*/ 	.word	0xffffffff


	//   ....[16]....
        /*00d8*/ 	.word	0xffffffff


	//   ....[17]....
        /*00dc*/ 	.word	0xffffffff


	//   ....[18]....
        /*00e0*/ 	.word	0xffffffff


	//   ....[19]....
        /*00e4*/ 	.word	0xffffffff


	//   ....[20]....
        /*00e8*/ 	.word	0xffffffff


	//   ....[21]....
        /*00ec*/ 	.word	0xffffffff


	//   ....[22]....
        /*00f0*/ 	.word	0xffffffff


	//   ....[23]....
        /*00f4*/ 	.word	0xffffffff


	//   ....[24]....
        /*00f8*/ 	.word	0xffffffff


	//   ....[25]....
        /*00fc*/ 	.word	0xffffffff


	//   ....[26]....
        /*0100*/ 	.word	0xffffffff


	//   ....[27]....
        /*0104*/ 	.word	0xffffffff


	//   ....[28]....
        /*0108*/ 	.word	0xffffffff


	//   ....[29]....
        /*010c*/ 	.word	0xffffffff


	//   ....[30]....
        /*0110*/ 	.word	0xffffffff


	//   ....[31]....
        /*0114*/ 	.word	0xffffffff


	//   ....[32]....
        /*0118*/ 	.word	0xffffffff


	//   ....[33]....
        /*011c*/ 	.word	0xffffffff


	//   ....[34]....
        /*0120*/ 	.word	0xffffffff


	//   ....[35]....
        /*0124*/ 	.word	0xffffffff


	//   ....[36]....
        /*0128*/ 	.word	0xffffffff


	//   ....[37]....
        /*012c*/ 	.word	0xffffffff


	//   ....[38]....
        /*0130*/ 	.word	0xffffffff


	//   ....[39]....
        /*0134*/ 	.word	0xffffffff


	//   ....[40]....
        /*0138*/ 	.word	0xffffffff


	//   ....[41]....
        /*013c*/ 	.word	0xffffffff


	//   ....[42]....
        /*0140*/ 	.word	0xffffffff


	//   ....[43]....
        /*0144*/ 	.word	0xffffffff


	//   ....[44]....
        /*0148*/ 	.word	0xffffffff


	//   ....[45]....
        /*014c*/ 	.word	0xffffffff


	//   ....[46]....
        /*0150*/ 	.word	0xffffffff


	//   ....[47]....
        /*0154*/ 	.word	0xffffffff


	//   ....[48]....
        /*0158*/ 	.word	0xffffffff


	//   ....[49]....
        /*015c*/ 	.word	0xffffffff


	//   ....[50]....
        /*0160*/ 	.word	0xffffffff


	//   ....[51]....
        /*0164*/ 	.word	0xffffffff


	//   ....[52]....
        /*0168*/ 	.word	0xffffffff


	//   ....[53]....
        /*016c*/ 	.word	0xffffffff


	//   ....[54]....
        /*0170*/ 	.word	0xffffffff


	//   ....[55]....
        /*0174*/ 	.word	0xffffffff


	//   ....[56]....
        /*0178*/ 	.word	0xffffffff


	//   ....[57]....
        /*017c*/ 	.word	0xffffffff


	//   ....[58]....
        /*0180*/ 	.word	0xffffffff


	//   ....[59]....
        /*0184*/ 	.word	0x0500000f


	//   ....[60]....
        /*0188*/ 	.word	0x0500000f


	//   ....[61]....
        /*018c*/ 	.word	0x0500000f


	//   ....[62]....
        /*0190*/ 	.word	0x0500000f


	//   ....[63]....
        /*0194*/ 	.word	0x0500000f


	//   ....[64]....
        /*0198*/ 	.word	0x0500000f


	//   ....[65]....
        /*019c*/ 	.word	0x0500000f


	//   ....[66]....
        /*01a0*/ 	.word	0x0500000f


	//   ....[67]....
        /*01a4*/ 	.word	0x0500000f


	//   ....[68]....
        /*01a8*/ 	.word	0x0500000f


	//----- nvinfo : EIATTR_COOP_GROUP_INSTR_OFFSETS
	.align		4
.L_320:
        /*01ac*/ 	.byte	0x04, 0x28
        /*01ae*/ 	.short	(.L_322 - .L_321)


	//   ....[0]....
.L_321:
        /*01b0*/ 	.word	0x00000060


	//   ....[1]....
        /*01b4*/ 	.word	0x00000140


	//   ....[2]....
        /*01b8*/ 	.word	0x00000190


	//   ....[3]....
        /*01bc*/ 	.word	0x00000380


	//   ....[4]....
        /*01c0*/ 	.word	0x000004e0


	//   ....[5]....
        /*01c4*/ 	.word	0x00000600


	//   ....[6]....
        /*01c8*/ 	.word	0x00000760


	//   ....[7]....
        /*01cc*/ 	.word	0x00001720


	//   ....[8]....
        /*01d0*/ 	.word	0x00003c10


	//   ....[9]....
        /*01d4*/ 	.word	0x00004350


	//   ....[10]....
        /*01d8*/ 	.word	0x00004ad0


	//   ....[11]....
        /*01dc*/ 	.word	0x00005570


	//   ....[12]....
        /*01e0*/ 	.word	0x000055b0


	//   ....[13]....
        /*01e4*/ 	.word	0x00005990


	//   ....[14]....
        /*01e8*/ 	.word	0x00005a10


	//   ....[15]....
        /*01ec*/ 	.word	0x000064e0


	//   ....[16]....
        /*01f0*/ 	.word	0x00006af0


	//   ....[17]....
        /*01f4*/ 	.word	0x000070c0


	//   ....[18]....
        /*01f8*/ 	.word	0x000077c0


	//   ....[19]....
        /*01fc*/ 	.word	0x000078c0


	//   ....[20]....
        /*0200*/ 	.word	0x00007c90


	//   ....[21]....
        /*0204*/ 	.word	0x00007e30


	//   ....[22]....
        /*0208*/ 	.word	0x00008ea0


	//   ....[23]....
        /*020c*/ 	.word	0x000098b0


	//   ....[24]....
        /*0210*/ 	.word	0x00009930


	//   ....[25]....
        /*0214*/ 	.word	0x00009c30


	//   ....[26]....
        /*0218*/ 	.word	0x00009db0


	//   ....[27]....
        /*021c*/ 	.word	0x0000ae30


	//   ....[28]....
        /*0220*/ 	.word	0x0000b2a0


	//   ....[29]....
        /*0224*/ 	.word	0x0000b860


	//   ....[30]....
        /*0228*/ 	.word	0x0000bf40


	//   ....[31]....
        /*022c*/ 	.word	0x0000c010


	//   ....[32]....
        /*0230*/ 	.word	0x0000c3d0


	//   ....[33]....
        /*0234*/ 	.word	0x0000c480


	//   ....[34]....
        /*0238*/ 	.word	0x0000d620


	//   ....[35]....
        /*023c*/ 	.word	0x0000d660


	//   ....[36]....
        /*0240*/ 	.word	0x0000d6b0


	//   ....[37]....
        /*0244*/ 	.word	0x0000d6e0


	//   ....[38]....
        /*0248*/ 	.word	0x0000d700


	//   ....[39]....
        /*024c*/ 	.word	0x0000e1e0


	//   ....[40]....
        /*0250*/ 	.word	0x0000e6b0


	//   ....[41]....
        /*0254*/ 	.word	0x0000e6e0


	//   ....[42]....
        /*0258*/ 	.word	0x0000e700


	//   ....[43]....
        /*025c*/ 	.word	0x0000e720


	//   ....[44]....
        /*0260*/ 	.word	0x0000ebc0


	//   ....[45]....
        /*0264*/ 	.word	0x0000ebe0


	//   ....[46]....
        /*0268*/ 	.word	0x0000f830


	//   ....[47]....
        /*026c*/ 	.word	0x0000f850


	//   ....[48]....
        /*0270*/ 	.word	0x000108a0


	//   ....[49]....
        /*0274*/ 	.word	0x00011740


	//   ....[50]....
        /*0278*/ 	.word	0x00011fe0


	//   ....[51]....
        /*027c*/ 	.word	0x00012020


	//   ....[52]....
        /*0280*/ 	.word	0x00012090


	//   ....[53]....
        /*0284*/ 	.word	0x000120c0


	//   ....[54]....
        /*0288*/ 	.word	0x00012120


	//   ....[55]....
        /*028c*/ 	.word	0x00012150


	//   ....[56]....
        /*0290*/ 	.word	0x00012170


	//   ....[57]....
        /*0294*/ 	.word	0x000121b0


	//   ....[58]....
        /*0298*/ 	.word	0x000150a0


	//   ....[59]....
        /*029c*/ 	.word	0x00015740


	//   ....[60]....
        /*02a0*/ 	.word	0x000158b0


	//   ....[61]....
        /*02a4*/ 	.word	0x00015900


	//   ....[62]....
        /*02a8*/ 	.word	0x00015a30


	//   ....[63]....
        /*02ac*/ 	.word	0x00015aa0


	//   ....[64]....
        /*02b0*/ 	.word	0x00015b20


	//   ....[65]....
        /*02b4*/ 	.word	0x00015bd0


	//   ....[66]....
        /*02b8*/ 	.word	0x00015c50


	//   ....[67]....
        /*02bc*/ 	.word	0x00015ce0


	//   ....[68]....
        /*02c0*/ 	.word	0x000160f0


	//----- nvinfo : EIATTR_REG_RECONFIG
	.align		4
.L_322:
        /*02c4*/ 	.byte	0x01, 0x54
	.zero		2


	//----- nvinfo : EIATTR_SYSCALL_OFFSETS
	.align		4
        /*02c8*/ 	.byte	0x04, 0x46
        /*02ca*/ 	.short	(.L_324 - .L_323)


	//   ....[0]....
.L_323:
        /*02cc*/ 	.word	0x00003df0


	//   ....[1]....
        /*02d0*/ 	.word	0x00011400


	//   ....[2]....
        /*02d4*/ 	.word	0x00011540


	//   ....[3]....
        /*02d8*/ 	.word	0x00011630


	//   ....[4]....
        /*02dc*/ 	.word	0x00011c80


	//----- nvinfo : EIATTR_MBARRIER_INSTR_OFFSETS
	.align		4
.L_324:
        /*02e0*/ 	.byte	0x04, 0x39
        /*02e2*/ 	.short	(.L_326 - .L_325)


	//   ....[0]....
.L_325:
        /*02e4*/ 	.word	0x00000270
        /*02e8*/ 	.word	0x000000ff
        /*02ec*/ 	.word	0x00028c00
        /*02f0*/ 	.short	0x0100
        /*02f2*/ 	.byte	0x08
	.zero		1


	//   ....[1]....
        /*02f4*/ 	.word	0x00000280
        /*02f8*/ 	.word	0x000000ff
        /*02fc*/ 	.word	0x00028c20
        /*0300*/ 	.short	0x0100
        /*0302*/ 	.byte	0x08
	.zero		1


	//   ....[2]....
        /*0304*/ 	.word	0x00000330
        /*0308*/ 	.word	0x000000ff
        /*030c*/ 	.word	0x00028c30
        /*0310*/ 	.short	0x0100
        /*0312*/ 	.byte	0x06
	.zero		1


	//   ....[3]....
        /*0314*/ 	.word	0x00000340
        /*0318*/ 	.word	0x000000ff
        /*031c*/ 	.word	0x00028c40
        /*0320*/ 	.short	0x0100
        /*0322*/ 	.byte	0x06
	.zero		1


	//   ....[4]....
        /*0324*/ 	.word	0x00000350
        /*0328*/ 	.word	0x000000ff
        /*032c*/ 	.word	0x00028c38
        /*0330*/ 	.short	0x0100
        /*0332*/ 	.byte	0x06
	.zero		1


	//   ....[5]....
        /*0334*/ 	.word	0x00000360
        /*0338*/ 	.word	0x000000ff
        /*033c*/ 	.word	0x00028c48
        /*0340*/ 	.short	0x0100
        /*0342*/ 	.byte	0x06
	.zero		1


	//   ....[6]....
        /*0344*/ 	.word	0x00000490
        /*0348*/ 	.word	0x000000ff
        /*034c*/ 	.word	0x00028c50
        /*0350*/ 	.short	0x0100
        /*0352*/ 	.byte	0x08
	.zero		1


	//   ....[7]....
        /*0354*/ 	.word	0x000004a0
        /*0358*/ 	.word	0x000000ff
        /*035c*/ 	.word	0x00028c60
        /*0360*/ 	.short	0x0100
        /*0362*/ 	.byte	0x08
	.zero		1


	//   ....[8]....
        /*0364*/ 	.word	0x000004b0
        /*0368*/ 	.word	0x000000ff
        /*036c*/ 	.word	0x00028c58
        /*0370*/ 	.short	0x0100
        /*0372*/ 	.byte	0x08
	.zero		1


	//   ....[9]....
        /*0374*/ 	.word	0x000004c0
        /*0378*/ 	.word	0x000000ff
        /*037c*/ 	.word	0x00028c68
        /*0380*/ 	.short	0x0100
        /*0382*/ 	.byte	0x08
	.zero		1


	//   ....[10]....
        /*0384*/ 	.word	0x000005b0
        /*0388*/ 	.word	0x000000ff
        /*038c*/ 	.word	0x00028c70
        /*0390*/ 	.short	0x0100
        /*0392*/ 	.byte	0x06
	.zero		1


	//   ....[11]....
        /*0394*/ 	.word	0x000005c0
        /*0398*/ 	.word	0x000000ff
        /*039c*/ 	.word	0x00028c80
        /*03a0*/ 	.short	0x0100
        /*03a2*/ 	.byte	0x06
	.zero		1


	//   ....[12]....
        /*03a4*/ 	.word	0x000005d0
        /*03a8*/ 	.word	0x000000ff
        /*03ac*/ 	.word	0x00028c78
        /*03b0*/ 	.short	0x0100
        /*03b2*/ 	.byte	0x06
	.zero		1


	//   ....[13]....
        /*03b4*/ 	.word	0x000005e0
        /*03b8*/ 	.word	0x000000ff
        /*03bc*/ 	.word	0x00028c88
        /*03c0*/ 	.short	0x0100
        /*03c2*/ 	.byte	0x06
	.zero		1


	//   ....[14]....
        /*03c4*/ 	.word	0x00000710
        /*03c8*/ 	.word	0x000000ff
        /*03cc*/ 	.word	0x00028c90
        /*03d0*/ 	.short	0x0100
        /*03d2*/ 	.byte	0x08
	.zero		1


	//   ....[15]....
        /*03d4*/ 	.word	0x00000720
        /*03d8*/ 	.word	0x000000ff
        /*03dc*/ 	.word	0x00028ca0
        /*03e0*/ 	.short	0x0100
        /*03e2*/ 	.byte	0x08
	.zero		1


	//   ....[16]....
        /*03e4*/ 	.word	0x00000730
        /*03e8*/ 	.word	0x000000ff
        /*03ec*/ 	.word	0x00028c98
        /*03f0*/ 	.short	0x0100
        /*03f2*/ 	.byte	0x08
	.zero		1


	//   ....[17]....
        /*03f4*/ 	.word	0x00000740
        /*03f8*/ 	.word	0x000000ff
        /*03fc*/ 	.word	0x00028ca8
        /*0400*/ 	.short	0x0100
        /*0402*/ 	.byte	0x08
	.zero		1


	//   ....[18]....
        /*0404*/ 	.word	0x00000870
        /*0408*/ 	.word	0x000000ff
        /*040c*/ 	.word	0x00028cb0
        /*0410*/ 	.short	0x0100
        /*0412*/ 	.byte	0x08
	.zero		1


	//   ....[19]....
        /*0414*/ 	.word	0x00000880
        /*0418*/ 	.word	0x000000ff
        /*041c*/ 	.word	0x00028cc0
        /*0420*/ 	.short	0x0100
        /*0422*/ 	.byte	0x08
	.zero		1


	//   ....[20]....
        /*0424*/ 	.word	0x00000890
        /*0428*/ 	.word	0x000000ff
        /*042c*/ 	.word	0x00028cb8
        /*0430*/ 	.short	0x0100
        /*0432*/ 	.byte	0x08
	.zero		1


	//   ....[21]....
        /*0434*/ 	.word	0x000008a0
        /*0438*/ 	.word	0x000000ff
        /*043c*/ 	.word	0x00028cc8
        /*0440*/ 	.short	0x0100
        /*0442*/ 	.byte	0x08
	.zero		1


	//   ....[22]....
        /*0444*/ 	.word	0x000018e0
        /*0448*/ 	.word	0x000000ff
        /*044c*/ 	.word	0x00028c50
        /*0450*/ 	.short	0x010a
        /*0452*/ 	.byte	0x05
	.zero		1


	//   ....[23]....
        /*0454*/ 	.word	0x00001bd0
        /*0458*/ 	.word	0x00000002
        /*045c*/ 	.word	0x00000000
        /*0460*/ 	.short	0x0101
        /*0462*/ 	.byte	0x3f
	.zero		1


	//   ....[24]....
        /*0464*/ 	.word	0x00002520
        /*0468*/ 	.word	0x000000ff
        /*046c*/ 	.word	0x00028c50
        /*0470*/ 	.short	0x010a
        /*0472*/ 	.byte	0x07
	.zero		1


	//   ....[25]....
        /*0474*/ 	.word	0x00002560
        /*0478*/ 	.word	0x000000ff
        /*047c*/ 	.word	0x00028c50
        /*0480*/ 	.short	0x010a
        /*0482*/ 	.byte	0x07
	.zero		1


	//   ....[26]....
        /*0484*/ 	.word	0x00002730
        /*0488*/ 	.word	0x00000002
        /*048c*/ 	.word	0x00000000
        /*0490*/ 	.short	0x0101
        /*0492*/ 	.byte	0x3f
	.zero		1


	//   ....[27]....
        /*0494*/ 	.word	0x00003e20
        /*0498*/ 	.word	0x000000ff
        /*049c*/ 	.word	0x00028c00
        /*04a0*/ 	.short	0x010a
        /*04a2*/ 	.byte	0x25
	.zero		1


	//   ....[28]....
        /*04a4*/ 	.word	0x00003fb0
        /*04a8*/ 	.word	0x000000ff
        /*04ac*/ 	.word	0x00028c30
        /*04b0*/ 	.short	0x010a
        /*04b2*/ 	.byte	0x25
	.zero		1


	//   ....[29]....
        /*04b4*/ 	.word	0x00004020
        /*04b8*/ 	.word	0x000000ff
        /*04bc*/ 	.word	0x00028c30
        /*04c0*/ 	.short	0x010a
        /*04c2*/ 	.byte	0x25
	.zero		1


	//   ....[30]....
        /*04c4*/ 	.word	0x00004690
        /*04c8*/ 	.word	0x00000005
        /*04cc*/ 	.word	0x00000000
        /*04d0*/ 	.short	0x0101
        /*04d2*/ 	.byte	0x3f
	.zero		1


	//   ....[31]....
        /*04d4*/ 	.word	0x000061e0
        /*04d8*/ 	.word	0x000000ff
        /*04dc*/ 	.word	0x00028c50
        /*04e0*/ 	.short	0x010a
        /*04e2*/ 	.byte	0x25
	.zero		1


	//   ....[32]....
        /*04e4*/ 	.word	0x00006220
        /*04e8*/ 	.word	0x000000ff
        /*04ec*/ 	.word	0x00028c50
        /*04f0*/ 	.short	0x010a
        /*04f2*/ 	.byte	0x25
	.zero		1


	//   ....[33]....
        /*04f4*/ 	.word	0x00006500
        /*04f8*/ 	.word	0x0000000d
        /*04fc*/ 	.word	0x00000000
        /*0500*/ 	.short	0x0101
        /*0502*/ 	.byte	0x3f
	.zero		1


	//   ....[34]....
        /*0504*/ 	.word	0x000067f0
        /*0508*/ 	.word	0x000000ff
        /*050c*/ 	.word	0x00028c30
        /*0510*/ 	.short	0x010a
        /*0512*/ 	.byte	0x20
	.zero		1


	//   ....[35]....
        /*0514*/ 	.word	0x00006830
        /*0518*/ 	.word	0x000000ff
        /*051c*/ 	.word	0x00028c30
        /*0520*/ 	.short	0x010a
        /*0522*/ 	.byte	0x20
	.zero		1


	//   ....[36]....
        /*0524*/ 	.word	0x00006bd0
        /*0528*/ 	.word	0x000000a2
        /*052c*/ 	.word	0x00000000
        /*0530*/ 	.short	0x0101
        /*0532*/ 	.byte	0x3f
	.zero		1


	//   ....[37]....
        /*0534*/ 	.word	0x00008be0
        /*0538*/ 	.word	0x000000ff
        /*053c*/ 	.word	0x00028c50
        /*0540*/ 	.short	0x010a
        /*0542*/ 	.byte	0x20
	.zero		1


	//   ....[38]....
        /*0544*/ 	.word	0x00008c20
        /*0548*/ 	.word	0x000000ff
        /*054c*/ 	.word	0x00028c50
        /*0550*/ 	.short	0x010a
        /*0552*/ 	.byte	0x20
	.zero		1


	//   ....[39]....
        /*0554*/ 	.word	0x00008ec0
        /*0558*/ 	.word	0x0000000e
        /*055c*/ 	.word	0x00000000
        /*0560*/ 	.short	0x0101
        /*0562*/ 	.byte	0x3f
	.zero		1


	//   ....[40]....
        /*0564*/ 	.word	0x000092e0
        /*0568*/ 	.word	0x000000ff
        /*056c*/ 	.word	0x00028c30
        /*0570*/ 	.short	0x010a
        /*0572*/ 	.byte	0x1d
	.zero		1


	//   ....[41]....
        /*0574*/ 	.word	0x00009320
        /*0578*/ 	.word	0x000000ff
        /*057c*/ 	.word	0x00028c30
        /*0580*/ 	.short	0x010a
        /*0582*/ 	.byte	0x1d
	.zero		1


	//   ....[42]....
        /*0584*/ 	.word	0x0000a100
        /*0588*/ 	.word	0x00000098
        /*058c*/ 	.word	0x00000000
        /*0590*/ 	.short	0x0101
        /*0592*/ 	.byte	0x3f
	.zero		1


	//   ....[43]....
        /*0594*/ 	.word	0x0000aba0
        /*0598*/ 	.word	0x000000ff
        /*059c*/ 	.word	0x00028c50
        /*05a0*/ 	.short	0x010a
        /*05a2*/ 	.byte	0x1d
	.zero		1


	//   ....[44]....
        /*05a4*/ 	.word	0x0000abe0
        /*05a8*/ 	.word	0x000000ff
        /*05ac*/ 	.word	0x00028c50
        /*05b0*/ 	.short	0x010a
        /*05b2*/ 	.byte	0x1d
	.zero		1


	//   ....[45]....
        /*05b4*/ 	.word	0x0000ae50
        /*05b8*/ 	.word	0x0000000d
        /*05bc*/ 	.word	0x00000000
        /*05c0*/ 	.short	0x0101
        /*05c2*/ 	.byte	0x3f
	.zero		1


	//   ....[46]....
        /*05c4*/ 	.word	0x0000afe0
        /*05c8*/ 	.word	0x000000ff
        /*05cc*/ 	.word	0x00028c30
        /*05d0*/ 	.short	0x010a
        /*05d2*/ 	.byte	0x1f
	.zero		1


	//   ....[47]....
        /*05d4*/ 	.word	0x0000b020
        /*05d8*/ 	.word	0x000000ff
        /*05dc*/ 	.word	0x00028c30
        /*05e0*/ 	.short	0x010a
        /*05e2*/ 	.byte	0x1f
	.zero		1


	//   ....[48]....
        /*05e4*/ 	.word	0x0000b350
        /*05e8*/ 	.word	0x000000a2
        /*05ec*/ 	.word	0x00000000
        /*05f0*/ 	.short	0x0101
        /*05f2*/ 	.byte	0x3f
	.zero		1


	//   ....[49]....
        /*05f4*/ 	.word	0x0000d360
        /*05f8*/ 	.word	0x000000ff
        /*05fc*/ 	.word	0x00028c50
        /*0600*/ 	.short	0x010a
        /*0602*/ 	.byte	0x1f
	.zero		1


	//   ....[50]....
        /*0604*/ 	.word	0x0000d3a0
        /*0608*/ 	.word	0x000000ff
        /*060c*/ 	.word	0x00028c50
        /*0610*/ 	.short	0x010a
        /*0612*/ 	.byte	0x1f
	.zero		1


	//   ....[51]....
        /*0614*/ 	.word	0x0000d640
        /*0618*/ 	.word	0x00000010
        /*061c*/ 	.word	0x00000000
        /*0620*/ 	.short	0x0101
        /*0622*/ 	.byte	0x3f
	.zero		1


	//   ....[52]....
        /*0624*/ 	.word	0x0000e1b0
        /*0628*/ 	.word	0x000000ff
        /*062c*/ 	.word	0x00000000
        /*0630*/ 	.short	0x0101
        /*0632*/ 	.byte	0x04
	.zero		1


	//   ....[53]....
        /*0634*/ 	.word	0x00011970
        /*0638*/ 	.word	0x000000ff
        /*063c*/ 	.word	0x00028c40
        /*0640*/ 	.short	0x010a
        /*0642*/ 	.byte	0x26
	.zero		1


	//   ....[54]....
        /*0644*/ 	.word	0x00012280
        /*0648*/ 	.word	0x000000ff
        /*064c*/ 	.word	0x00028c00
        /*0650*/ 	.short	0x0107
        /*0652*/ 	.byte	0x26
	.zero		1


	//   ....[55]....
        /*0654*/ 	.word	0x000122c0
        /*0658*/ 	.word	0x000000ff
        /*065c*/ 	.word	0x00028c00
        /*0660*/ 	.short	0x0101
        /*0662*/ 	.byte	0x26
	.zero		1


	//   ....[56]....
        /*0664*/ 	.word	0x000122d0
        /*0668*/ 	.word	0x000000ff
        /*066c*/ 	.word	0x00028c20
        /*0670*/ 	.short	0x010a
        /*0672*/ 	.byte	0x26
	.zero		1


	//   ....[57]....
        /*0674*/ 	.word	0x00012330
        /*0678*/ 	.word	0x000000ff
        /*067c*/ 	.word	0x00028c60
        /*0680*/ 	.short	0x010a
        /*0682*/ 	.byte	0x26
	.zero		1


	//   ....[58]....
        /*0684*/ 	.word	0x00012ef0
        /*0688*/ 	.word	0x000000ff
        /*068c*/ 	.word	0x00028c48
        /*0690*/ 	.short	0x010a
        /*0692*/ 	.byte	0x26
	.zero		1


	//   ....[59]....
        /*0694*/ 	.word	0x000130c0
        /*0698*/ 	.word	0x000000ff
        /*069c*/ 	.word	0x00028c68
        /*06a0*/ 	.short	0x010a
        /*06a2*/ 	.byte	0x26
	.zero		1


	//   ....[60]....
        /*06a4*/ 	.word	0x00013a70
        /*06a8*/ 	.word	0x000000ff
        /*06ac*/ 	.word	0x00028c40
        /*06b0*/ 	.short	0x010a
        /*06b2*/ 	.byte	0x26
	.zero		1


	//   ....[61]....
        /*06b4*/ 	.word	0x00013c50
        /*06b8*/ 	.word	0x000000ff
        /*06bc*/ 	.word	0x00028c60
        /*06c0*/ 	.short	0x010a
        /*06c2*/ 	.byte	0x26
	.zero		1


	//   ....[62]....
        /*06c4*/ 	.word	0x00014630
        /*06c8*/ 	.word	0x000000ff
        /*06cc*/ 	.word	0x00028c48
        /*06d0*/ 	.short	0x010a
        /*06d2*/ 	.byte	0x26
	.zero		1


	//   ....[63]....
        /*06d4*/ 	.word	0x00014810
        /*06d8*/ 	.word	0x000000ff
        /*06dc*/ 	.word	0x00028c68
        /*06e0*/ 	.short	0x010a
        /*06e2*/ 	.byte	0x26
	.zero		1


	//   ....[64]....
        /*06e4*/ 	.word	0x00015030
        /*06e8*/ 	.word	0x00000002
        /*06ec*/ 	.word	0x00028c20
        /*06f0*/ 	.short	0x010a
        /*06f2*/ 	.byte	0x3f
	.zero		1


	//   ....[65]....
        /*06f4*/ 	.word	0x000151b0
        /*06f8*/ 	.word	0x00000007
        /*06fc*/ 	.word	0x00000000
        /*0700*/ 	.short	0x010a
        /*0702*/ 	.byte	0x3f
	.zero		1


	//   ....[66]....
        /*0704*/ 	.word	0x00015220
        /*0708*/ 	.word	0x00000005
        /*070c*/ 	.word	0x00000000
        /*0710*/ 	.short	0x010a
        /*0712*/ 	.byte	0x3f
	.zero		1


	//   ....[67]....
        /*0714*/ 	.word	0x00015280
        /*0718*/ 	.word	0x00000005
        /*071c*/ 	.word	0x00000000
        /*0720*/ 	.short	0x010a
        /*0722*/ 	.byte	0x3f
	.zero		1


	//   ....[68]....
        /*0724*/ 	.word	0x000152b0
        /*0728*/ 	.word	0x00000003
        /*072c*/ 	.word	0x00000000
        /*0730*/ 	.short	0x010a
        /*0732*/ 	.byte	0x3f
	.zero		1


	//   ....[69]....
        /*0734*/ 	.word	0x00015320
        /*0738*/ 	.word	0x00000005
        /*073c*/ 	.word	0x00028c50
        /*0740*/ 	.short	0x010a
        /*0742*/ 	.byte	0x3f
	.zero		1


	//   ....[70]....
        /*0744*/ 	.word	0x00015380
        /*0748*/ 	.word	0x00000005
        /*074c*/ 	.word	0x00028c50
        /*0750*/ 	.short	0x010a
        /*0752*/ 	.byte	0x3f
	.zero		1


	//   ....[71]....
        /*0754*/ 	.word	0x000153e0
        /*0758*/ 	.word	0x00000009
        /*075c*/ 	.word	0x00028c00
        /*0760*/ 	.short	0x010a
        /*0762*/ 	.byte	0x3f
	.zero		1


	//   ....[72]....
        /*0764*/ 	.word	0x00015440
        /*0768*/ 	.word	0x00000005
        /*076c*/ 	.word	0x00028c30
        /*0770*/ 	.short	0x010a
        /*0772*/ 	.byte	0x3f
	.zero		1


	//   ....[73]....
        /*0774*/ 	.word	0x00015490
        /*0778*/ 	.word	0x0000000d
        /*077c*/ 	.word	0x00028c50
        /*0780*/ 	.short	0x010a
        /*0782*/ 	.byte	0x3f
	.zero		1


	//   ....[74]....
        /*0784*/ 	.word	0x000154f0
        /*0788*/ 	.word	0x0000000e
        /*078c*/ 	.word	0x00028c30
        /*0790*/ 	.short	0x010a
        /*0792*/ 	.byte	0x3f
	.zero		1


	//   ....[75]....
        /*0794*/ 	.word	0x00015540
        /*0798*/ 	.word	0x0000000e
        /*079c*/ 	.word	0x00028c50
        /*07a0*/ 	.short	0x010a
        /*07a2*/ 	.byte	0x3f
	.zero		1


	//   ....[76]....
        /*07a4*/ 	.word	0x000155a0
        /*07a8*/ 	.word	0x00000006
        /*07ac*/ 	.word	0x00028c30
        /*07b0*/ 	.short	0x010a
        /*07b2*/ 	.byte	0x3f
	.zero		1


	//   ....[77]....
        /*07b4*/ 	.word	0x000155f0
        /*07b8*/ 	.word	0x000000c0
        /*07bc*/ 	.word	0x00028c50
        /*07c0*/ 	.short	0x010a
        /*07c2*/ 	.byte	0x3f
	.zero		1


	//   ....[78]....
        /*07c4*/ 	.word	0x00015650
        /*07c8*/ 	.word	0x00000006
        /*07cc*/ 	.word	0x00028c30
        /*07d0*/ 	.short	0x010a
        /*07d2*/ 	.byte	0x3f
	.zero		1


	//   ....[79]....
        /*07d4*/ 	.word	0x000156a0
        /*07d8*/ 	.word	0x00000010
        /*07dc*/ 	.word	0x00028c50
        /*07e0*/ 	.short	0x010a
        /*07e2*/ 	.byte	0x3f
	.zero		1


	//   ....[80]....
        /*07e4*/ 	.word	0x00015800
        /*07e8*/ 	.word	0x00000003
        /*07ec*/ 	.word	0x00028c40
        /*07f0*/ 	.short	0x010a
        /*07f2*/ 	.byte	0x3f
	.zero		1


	//   ....[81]....
        /*07f4*/ 	.word	0x00015d20
        /*07f8*/ 	.word	0x00000003
        /*07fc*/ 	.word	0x00028c20
        /*0800*/ 	.short	0x010a
        /*0802*/ 	.byte	0x3f
	.zero		1


	//   ....[82]....
        /*0804*/ 	.word	0x00015d80
        /*0808*/ 	.word	0x00000003
        /*080c*/ 	.word	0x00028c60
        /*0810*/ 	.short	0x010a
        /*0812*/ 	.byte	0x3f
	.zero		1


	//   ....[83]....
        /*0814*/ 	.word	0x00015de0
        /*0818*/ 	.word	0x00000003
        /*081c*/ 	.word	0x00028c48
        /*0820*/ 	.short	0x010a
        /*0822*/ 	.byte	0x3f
	.zero		1


	//   ....[84]....
        /*0824*/ 	.word	0x00015e40
        /*0828*/ 	.word	0x00000003
        /*082c*/ 	.word	0x00028c68
        /*0830*/ 	.short	0x010a
        /*0832*/ 	.byte	0x3f
	.zero		1


	//   ....[85]....
        /*0834*/ 	.word	0x00015ea0
        /*0838*/ 	.word	0x00000003
        /*083c*/ 	.word	0x00028c40
        /*0840*/ 	.short	0x010a
        /*0842*/ 	.byte	0x3f
	.zero		1


	//   ....[86]....
        /*0844*/ 	.word	0x00015f00
        /*0848*/ 	.word	0x00000003
        /*084c*/ 	.word	0x00028c60
        /*0850*/ 	.short	0x010a
        /*0852*/ 	.byte	0x3f
	.zero		1


	//   ....[87]....
        /*0854*/ 	.word	0x00015f60
        /*0858*/ 	.word	0x00000003
        /*085c*/ 	.word	0x00028c48
        /*0860*/ 	.short	0x010a
        /*0862*/ 	.byte	0x3f
	.zero		1


	//   ....[88]....
        /*0864*/ 	.word	0x00015fc0
        /*0868*/ 	.word	0x00000003
        /*086c*/ 	.word	0x00028c68
        /*0870*/ 	.short	0x010a
        /*0872*/ 	.byte	0x3f
	.zero		1


	//   ....[89]....
        /*0874*/ 	.word	0x00016010
        /*0878*/ 	.word	0x00000002
        /*087c*/ 	.word	0x00028c20
        /*0880*/ 	.short	0x010a
        /*0882*/ 	.byte	0x3f
	.zero		1


	//   ....[90]....
        /*0884*/ 	.word	0x000161b0
        /*0888*/ 	.word	0x00000007
        /*088c*/ 	.word	0x00000000
        /*0890*/ 	.short	0x010a
        /*0892*/ 	.byte	0x3f
	.zero		1


	//   ....[91]....
        /*0894*/ 	.word	0x00016200
        /*0898*/ 	.word	0x00000005
        /*089c*/ 	.word	0x00000000
        /*08a0*/ 	.short	0x010a
        /*08a2*/ 	.byte	0x3f
	.zero		1


	//   ....[92]....
        /*08a4*/ 	.word	0x00016250
        /*08a8*/ 	.word	0x00000005
        /*08ac*/ 	.word	0x00000000
        /*08b0*/ 	.short	0x010a
        /*08b2*/ 	.byte	0x3f
	.zero		1


	//----- nvinfo : EIATTR_NUM_MBARRIERS
	.align		4
.L_326:
        /*08b4*/ 	.byte	0x03, 0x38
        /*08b6*/ 	.short	0x0016


	//----- nvinfo : EIATTR_EXIT_INSTR_OFFSETS
	.align		4
        /*08b8*/ 	.byte	0x04, 0x1c
        /*08ba*/ 	.short	(.L_328 - .L_327)


	//   ....[0]....
.L_327:
        /*08bc*/ 	.word	0x00015300


	//----- nvinfo : EIATTR_MAX_THREADS
	.align		4
.L_328:
        /*08c0*/ 	.byte	0x04, 0x05
        /*08c2*/ 	.short	(.L_330 - .L_329)
.L_329:
        /*08c4*/ 	.word	0x00000180
        /*08c8*/ 	.word	0x00000001
        /*08cc*/ 	.word	0x00000001


	//----- nvinfo : EIATTR_CRS_STACK_SIZE
	.align		4
.L_330:
        /*08d0*/ 	.byte	0x04, 0x1e
        /*08d2*/ 	.short	(.L_332 - .L_331)
.L_331:
        /*08d4*/ 	.word	0x00000000


	//----- nvinfo : EIATTR_CBANK_PARAM_SIZE
	.align		4
.L_332:
        /*08d8*/ 	.byte	0x03, 0x19
        /*08da*/ 	.short	0x0a70


	//----- nvinfo : EIATTR_PARAM_CBANK
	.align		4
        /*08dc*/ 	.byte	0x04, 0x0a
        /*08de*/ 	.short	(.L_334 - .L_333)
	.align		4
.L_333:
        /*08e0*/ 	.word	index@(.nv.constant0._ZN7cutlass13device_kernelIN5flash11enable_sm90INS1_16FlashAttnFwdSm90INS1_25CollectiveMainloopFwdSm90ILi2EN4cute5tupleIJNS5_1CILi1EEES8_S8_EEENS6_IJNS7_ILi64EEESA_SA_EEELi512ENS_10bfloat16_tEfNS_4arch4Sm90ELb0ELb1ELb1ELb0ELb0ELb0ELb0ELb0ELb0ELb1ELb1ELb0EEENS1_21CollectiveEpilogueFwdINS6_IJSA_NS7_ILi512EEESA_EEES9_SC_SE_Li256ELb0ELb1ELb1ELb0EEENS1_19SingleTileSchedulerILb0ELb1ELb1ELi64EEEEEEEEEvNT_6ParamsE)
        /*08e4*/ 	.short	0x0210
        /*08e6*/ 	.short	0x0a70


	//----- nvinfo : EIATTR_SW_WAR
	.align		4
.L_334:
        /*08e8*/ 	.byte	0x04, 0x36
        /*08ea*/ 	.short	(.L_336 - .L_335)
.L_335:
        /*08ec*/ 	.word	0x00000008
.L_336:


//--------------------- .nv.info._ZN7cutlass13device_kernelIN5flash11enable_sm90INS1_16FlashAttnFwdSm90INS1_25CollectiveMainloopFwdSm90ILi2EN4cute5tupleIJNS5_1CILi1EEES8_S8_EEENS6_IJNS7_ILi64EEESA_SA_EEELi512ENS_10bfloat16_tEfNS_4arch4Sm90ELb0ELb1ELb1ELb0ELb0ELb0ELb1ELb0ELb0ELb1ELb1ELb0EEENS1_21CollectiveEpilogueFwdINS6_IJSA_NS7_ILi512EEESA_EEES9_SC_SE_Li256ELb0ELb1ELb1ELb0EEENS1_19SingleTileSchedulerILb0ELb1ELb1ELi64EEEEEEEEEvNT_6ParamsE --------------------------
	.section	.nv.info._ZN7cutlass13device_kernelIN5flash11enable_sm90INS1_16FlashAttnFwdSm90INS1_25CollectiveMainloopFwdSm90ILi2EN4cute5tupleIJNS5_1CILi1EEES8_S8_EEENS6_IJNS7_ILi64EEESA_SA_EEELi512ENS_10bfloat16_tEfNS_4arch4Sm90ELb0ELb1ELb1ELb0ELb0ELb0ELb1ELb0ELb0ELb1ELb1ELb0EEENS1_21CollectiveEpilogueFwdINS6_IJSA_NS7_ILi512EEESA_EEES9_SC_SE_Li256ELb0ELb1ELb1ELb0EEENS1_19SingleTileSchedulerILb0ELb1ELb1ELi64EEEEEEEEEvNT_6ParamsE,"",@"SHT_CUDA_INFO"
	.sectionflags	@""
	.align	4


	//----- nvinfo : EIATTR_CUDA_API_VERSION
	.align		4
        /*0000*/ 	.byte	0x04, 0x37
        /*0002*/ 	.short	(.L_338 - .L_337)
.L_337:
        /*0004*/ 	.word	0x00000082


	//----- nvinfo : EIATTR_KPARAM_INFO
	.align		4
.L_338:
        /*0008*/ 	.byte	0x04, 0x17
        /*000a*/ 	.short	(.L_340 - .L_339)
.L_339:
        /*000c*/ 	.word	0x00000000
        /*0010*/ 	.short	0x0000
        /*0012*/ 	.short	0x0070
        /*0014*/ 	.byte	0x00, 0xf0, 0x01, 0x2c


	//----- nvinfo : EIATTR_SPARSE_MMA_MASK
	.align		4
.L_340:
        /*0018*/ 	.byte	0x03, 0x50
        /*001a*/ 	.short	0x0000


	//----- nvinfo : EIATTR_MAXREG_COUNT
	.align		4
        /*001c*/ 	.byte	0x03, 0x1b
        /*001e*/ 	.short	0x00a8


	//----- nvinfo : EIATTR_NUM_BARRIERS
	.align		4
        /*0020*/ 	.byte	0x02, 0x4c
        /*0022*/ 	.byte	0x10
	.zero		1


	//----- nvinfo : EIATTR_EXTERNS
	.align		4
        /*0024*/ 	.byte	0x04, 0x0f
        /*0026*/ 	.short	(.L_342 - .L_341)


	//   ....[0]....
	.align		4
.L_341:
        /*0028*/ 	.word	index@(__assertfail)


	//----- nvinfo : EIATTR_ANNOTATIONS
	.align		4
.L_342:
        /*002c*/ 	.byte	0x04, 0x55
        /*002e*/ 	.short	(.L_344 - .L_343)


	//   ....[0]....
.L_343:
        /* <DEDUP_REMOVED lines=19> */


	//----- nvinfo : EIATTR_MERCURY_ISA_VERSION
	.align		4
.L_344:
        /*0150*/ 	.byte	0x03, 0x5f
        /*0152*/ 	.short	0x0101


	//----- nvinfo : EIATTR_INT_WARP_WIDE_INSTR_OFFSETS
	.align		4
        /*0154*/ 	.byte	0x04, 0x31
        /*0156*/ 	.short	(.L_346 - .L_345)


	//   ....[0]....
.L_345:
        /*0158*/ 	.word	0x00000160


	//   ....[1]....
        /*015c*/ 	.word	0x000001a0


	//   ....[2]....
        /*0160*/ 	.word	0x00000210


	//   ....[3]....
        /*0164*/ 	.word	0x00000280


	//----- nvinfo : EIATTR_COOP_GROUP_MASK_REGIDS
	.align		4
.L_346:
        /*0168*/ 	.byte	0x04, 0x29
        /*016a*/ 	.short	(.L_348 - .L_347)


	//   ....[0]....
.L_347:
        /*016c*/ 	.word	0xffffffff


	//   ....[1]....
        /*0170*/ 	.word	0xffffffff


	//   ....[2]....
        /*0174*/ 	.word	0xffffffff


	//   ....[3]....
        /*0178*/ 	.word	0xffffffff


	//   ....[4]....
        /*017c*/ 	.word	0xffffffff


	//   ....[5]....
        /*0180*/ 	.word	0xffffffff


	//   ....[6]....
        /*0184*/ 	.word	0xffffffff


	//   ....[7]....
        /*0188*/ 	.word	0xffffffff


	//   ....[8]....
        /*018c*/ 	.word	0xffffffff


	//   ....[9]....
        /*0190*/ 	.word	0xffffffff


	//   ....[10]....
        /*0194*/ 	.word	0xffffffff


	//   ....[11]....
        /*0198*/ 	.word	0xffffffff


	//   ....[12]....
        /*019c*/ 	.word	0xffffffff


	//   ....[13]....
        /*01a0*/ 	.word	0xffffffff


	//   ....[14]....
        /*01a4*/ 	.word	0xffffffff


	//   ....[15]....
        /*01a8*/ 	.word	0xffffffff


	//   ....[16]....
        /*01ac*/ 	.word	0xffffffff


	//   ....[17]....
        /*01b0*/ 	.word	0xffffffff


	//   ....[18]....
        /*01b4*/ 	.word	0xffffffff


	//   ....[19]....
        /*01b8*/ 	.word	0xffffffff


	//   ....[20]....
        /*01bc*/ 	.word	0xffffffff


	//   ....[21]....
        /*01c0*/ 	.word	0xffffffff


	//   ....[22]....
        /*01c4*/ 	.word	0xffffffff


	//   ....[23]....
        /*01c8*/ 	.word	0xffffffff


	//   ....[24]....
        /*01cc*/ 	.word	0xffffffff


	//   ....[25]....
        /*01d0*/ 	.word	0xffffffff


	//   ....[26]....
        /*01d4*/ 	.word	0xffffffff


	//   ....[27]....
        /*01d8*/ 	.word	0xffffffff


	//   ....[28]....
        /*01dc*/ 	.word	0xffffffff


	//   ....[29]....
        /*01e0*/ 	.word	0xffffffff


	//   ....[30]....
        /*01e4*/ 	.word	0xffffffff


	//   ....[31]....
        /*01e8*/ 	.word	0xffffffff


	//   ....[32]....
        /*01ec*/ 	.word	0xffffffff


	//   ....[33]....
        /*01f0*/ 	.word	0xffffffff


	//   ....[34]....
        /*01f4*/ 	.word	0xffffffff


	//   ....[35]....
        /*01f8*/ 	.word	0xffffffff


	//   ....[36]....
        /*01fc*/ 	.word	0xffffffff


	//   ....[37]....
        /*0200*/ 	.word	0xffffffff


	//   ....[38]....
        /*0204*/ 	.word	0xffffffff


	//   ....[39]....
        /*0208*/ 	.word	0xffffffff


	//   ....[40]....
        /*020c*/ 	.word	0xffffffff


	//   ....[41]....
        /*0210*/ 	.word	0xffffffff


	//   ....[42]....
        /*0214*/ 	.word	0xffffffff


	//   ....[43]....
        /*0218*/ 	.word	0xffffffff


	//   ....[44]....
        /*021c*/ 	.word	0xffffffff


	//   ....[45]....
        /*0220*/ 	.word	0xffffffff


	//   ....[46]....
        /*0224*/ 	.word	0xffffffff


	//   ....[47]....
        /*0228*/ 	.word	0xffffffff


	//   ....[48]....
        /*022c*/ 	.word	0xffffffff


	//   ....[49]....
        /*0230*/ 	.word	0xffffffff


	//   ....[50]....
        /*0234*/ 	.word	0xffffffff


	//   ....[51]....
        /*0238*/ 	.word	0xffffffff


	//   ....[52]....
        /*023c*/ 	.word	0xffffffff


	//   ....[53]....
        /*0240*/ 	.word	0xffffffff


	//   ....[54]....
        /*0244*/ 	.word	0xffffffff


	//   ....[55]....
        /*0248*/ 	.word	0xffffffff


	//   ....[56]....
        /*024c*/ 	.word	0xffffffff


	//   ....[57]....
        /*0250*/ 	.word	0xffffffff


	//   ....[58]....
        /*0254*/ 	.word	0xffffffff


	//   ....[59]....
        /*0258*/ 	.word	0xffffffff


	//   ....[60]....
        /*025c*/ 	.word	0xffffffff


	//   ....[61]....
        /*0260*/ 	.word	0xffffffff


	//   ....[62]....
        /*0264*/ 	.word	0xffffffff


	//   ....[63]....
        /*0268*/ 	.word	0x0500000f


	//   ....[64]....
        /*026c*/ 	.word	0x0500000f


	//   ....[65]....
        /*0270*/ 	.word	0x0500000f


	//   ....[66]....
        /*0274*/ 	.word	0x0500000f


	//   ....[67]....
        /*0278*/ 	.word	0x0500000f


	//   ....[68]....
        /*027c*/ 	.word	0x0500000f


	//   ....[69]....
        /*0280*/ 	.word	0x0500000f


	//   ....[70]....
        /*0284*/ 	.word	0x0500000f


	//   ....[71]....
        /*0288*/ 	.word	0x0500000f


	//   ....[72]....
        /*028c*/ 	.word	0x0500000f


	//   ....[73]....
        /*0290*/ 	.word	0x0500000f


	//   ....[74]....
        /*0294*/ 	.word	0x0500000f


	//   ....[75]....
        /*0298*/ 	.word	0x0500000f


	//   ....[76]....
        /*029c*/ 	.word	0x0500000f


	//   ....[77]....
        /*02a0*/ 	.word	0x0500000f


	//   ....[78]....
        /*02a4*/ 	.word	0x0500000f


	//   ....[79]....
        /*02a8*/ 	.word	0x0500000f


	//   ....[80]....
        /*02ac*/ 	.word	0x0500000f


	//   ....[81]....
        /*02b0*/ 	.word	0xffffffff


	//   ....[82]....
        /*02b4*/ 	.word	0xffffffff


	//   ....[83]....
        /*02b8*/ 	.word	0xffffffff


	//   ....[84]....
        /*02bc*/ 	.word	0xffffffff


	//   ....[85]....
        /*02c0*/ 	.word	0xffffffff


	//   ....[86]....
        /*02c4*/ 	.word	0xffffffff


	//   ....[87]....
        /*02c8*/ 	.word	0xffffffff


	//   ....[88]....
        /*02cc*/ 	.word	0xffffffff


	//----- nvinfo : EIATTR_COOP_GROUP_INSTR_OFFSETS
	.align		4
.L_348:
        /*02d0*/ 	.byte	0x04, 0x28
        /*02d2*/ 	.short	(.L_350 - .L_349)


	//   ....[0]....
.L_349:
        /*02d4*/ 	.word	0x000000a0


	//   ....[1]....
        /*02d8*/ 	.word	0x00000170


	//   ....[2]....
        /*02dc*/ 	.word	0x00000220


	//   ....[3]....
        /*02e0*/ 	.word	0x000003c0


	//   ....[4]....
        /*02e4*/ 	.word	0x00000520


	//   ....[5]....
        /*02e8*/ 	.word	0x00000640


	//   ....[6]....
        /*02ec*/ 	.word	0x000007a0


	//   ....[7]....
        /*02f0*/ 	.word	0x00002080


	//   ....[8]....
        /*02f4*/ 	.word	0x00009e90


	//   ....[9]....
        /*02f8*/ 	.word	0x0000c0e0


	//   ....[10]....
        /*02fc*/ 	.word	0x0000d1e0


	//   ....[11]....
        /*0300*/ 	.word	0x0000d760


	//   ....[12]....
        /*0304*/ 	.word	0x0000e370


	//   ....[13]....
        /*0308*/ 	.word	0x0000e3c0


	//   ....[14]....
        /*030c*/ 	.word	0x0000e400


	//   ....[15]....
        /*0310*/ 	.word	0x0000e420


	//   ....[16]....
        /*0314*/ 	.word	0x00012b30


	//   ....[17]....
        /*0318*/ 	.word	0x00014220


	//   ....[18]....
        /*031c*/ 	.word	0x000156f0


	//   ....[19]....
        /*0320*/ 	.word	0x00015730


	//   ....[20]....
        /*0324*/ 	.word	0x00015770


	//   ....[21]....
        /*0328*/ 	.word	0x00015790


	//   ....[22]....
        /*032c*/ 	.word	0x00019e20


	//   ....[23]....
        /*0330*/ 	.word	0x0001b3f0


	//   ....[24]....
        /*0334*/ 	.word	0x0001c6c0


	//   ....[25]....
        /*0338*/ 	.word	0x0001cc40


	//   ....[26]....
        /*033c*/ 	.word	0x0001d770


	//   ....[27]....
        /*0340*/ 	.word	0x0001d800


	//   ....[28]....
        /*0344*/ 	.word	0x0001d8c0


	//   ....[29]....
        /*0348*/ 	.word	0x0001d8e0


	//   ....[30]....
        /*034c*/ 	.word	0x000246a0


	//   ....[31]....
        /*0350*/ 	.word	0x000247e0


	//   ....[32]....
        /*0354*/ 	.word	0x00024800


	//   ....[33]....
        /*0358*/ 	.word	0x00024840


	//   ....[34]....
        /*035c*/ 	.word	0x00024860


	//   ....[35]....
        /*0360*/ 	.word	0x00025d70


	//   ....[36]....
        /*0364*/ 	.word	0x000262b0


	//   ....[37]....
        /*0368*/ 	.word	0x000262d0


	//   ....[38]....
        /*036c*/ 	.word	0x000262e0


	//   ....[39]....
        /*0370*/ 	.word	0x000262f0


	//   ....[40]....
        /*0374*/ 	.word	0x00026670


	//   ....[41]....
        /*0378*/ 	.word	0x000266c0


	//   ....[42]....
        /*037c*/ 	.word	0x00027530


	//   ....[43]....
        /*0380*/ 	.word	0x00027550


	//   ....[44]....
        /*0384*/ 	.word	0x00028730


	//   ....[45]....
        /*0388*/ 	.word	0x000295b0


	//   ....[46]....
        /*038c*/ 	.word	0x00029e70


	//   ....[47]....
        /*0390*/ 	.word	0x00029ea0


	//   ....[48]....
        /*0394*/ 	.word	0x00029fb0


	//   ....[49]....
        /*0398*/ 	.word	0x00029fd0


	//   ....[50]....
        /*039c*/ 	.word	0x0002a050


	//   ....[51]....
        /*03a0*/ 	.word	0x0002a070


	//   ....[52]....
        /*03a4*/ 	.word	0x0002a080


	//   ....[53]....
        /*03a8*/ 	.word	0x0002a090


	//   ....[54]....
        /*03ac*/ 	.word	0x0002a960


	//   ....[55]....
        /*03b0*/ 	.word	0x0002aa20


	//   ....[56]....
        /*03b4*/ 	.word	0x0002aa40


	//   ....[57]....
        /*03b8*/ 	.word	0x0002ab60


	//   ....[58]....
        /*03bc*/ 	.word	0x0002ad30


	//   ....[59]....
        /*03c0*/ 	.word	0x0002ad40


	//   ....[60]....
        /*03c4*/ 	.word	0x0002ae90


	//   ....[61]....
        /*03c8*/ 	.word	0x0002aea0


	//   ....[62]....
        /*03cc*/ 	.word	0x0002df10


	//   ....[63]....
        /*03d0*/ 	.word	0x0002e400


	//   ....[64]....
        /*03d4*/ 	.word	0x0002e570


	//   ....[65]....
        /*03d8*/ 	.word	0x0002e5d0


	//   ....[66]....
        /*03dc*/ 	.word	0x0002e690


	//   ....[67]....
        /*03e0*/ 	.word	0x0002e7a0


	//   ....[68]....
        /*03e4*/ 	.word	0x0002e810


	//   ....[69]....
        /*03e8*/ 	.word	0x0002e900


	//   ....[70]....
        /*03ec*/ 	.word	0x0002e970


	//   ....[71]....
        /*03f0*/ 	.word	0x0002ea10


	//   ....[72]....
        /*03f4*/ 	.word	0x0002eaf0


	//   ....[73]....
        /*03f8*/ 	.word	0x0002ebb0


	//   ....[74]....
        /*03fc*/ 	.word	0x0002ef10


	//   ....[75]....
        /*0400*/ 	.word	0x0002ef60


	//   ....[76]....
        /*0404*/ 	.word	0x0002f0b0


	//   ....[77]....
        /*0408*/ 	.word	0x0002f1c0


	//   ....[78]....
        /*040c*/ 	.word	0x0002f360


	//   ....[79]....
        /*0410*/ 	.word	0x0002f460


	//   ....[80]....
        /*0414*/ 	.word	0x0002f8b0


	//   ....[81]....
        /*0418*/ 	.word	0x000317d0


	//   ....[82]....
        /*041c*/ 	.word	0x00032ec0


	//   ....[83]....
        /*0420*/ 	.word	0x000335d0


	//   ....[84]....
        /*0424*/ 	.word	0x00034300


	//   ....[85]....
        /*0428*/ 	.word	0x00034350


	//   ....[86]....
        /*042c*/ 	.word	0x00034370


	//   ....[87]....
        /*0430*/ 	.word	0x00034380


	//   ....[88]....
        /*0434*/ 	.word	0x0003efd0


	//----- nvinfo : EIATTR_REG_RECONFIG
	.align		4
.L_350:
        /*0438*/ 	.byte	0x01, 0x54
	.zero		2


	//----- nvinfo : EIATTR_SYSCALL_OFFSETS
	.align		4
        /*043c*/ 	.byte	0x04, 0x46
        /*043e*/ 	.short	(.L_352 - .L_351)


	//   ....[0]....
.L_351:
        /*0440*/ 	.word	0x0000a1b0


	//   ....[1]....
        /*0444*/ 	.word	0x00029240


	//   ....[2]....
        /*0448*/ 	.word	0x00029380


	//   ....[3]....
        /*044c*/ 	.word	0x00029470


	//   ....[4]....
        /*0450*/ 	.word	0x00029b10


	//   ....[5]....
        /*0454*/ 	.word	0x0002a3a0


	//----- nvinfo : EIATTR_MBARRIER_INSTR_OFFSETS
	.align		4
.L_352:
        /*0458*/ 	.byte	0x04, 0x39
        /*045a*/ 	.short	(.L_354 - .L_353)


	//   ....[0]....
.L_353:
        /*045c*/ 	.word	0x000002a0
        /*0460*/ 	.word	0x000000ff
        /*0464*/ 	.word	0x00038800
        /*0468*/ 	.short	0x0100
        /*046a*/ 	.byte	0x08
	.zero		1


	//   ....[1]....
        /*046c*/ 	.word	0x000002b0
        /*0470*/ 	.word	0x000000ff
        /*0474*/ 	.word	0x00038810
        /*0478*/ 	.short	0x0100
        /*047a*/ 	.byte	0x08
	.zero		1


	//   ....[2]....
        /*047c*/ 	.word	0x000002c0
        /*0480*/ 	.word	0x000000ff
        /*0484*/ 	.word	0x00038820
        /*0488*/ 	.short	0x0100
        /*048a*/ 	.byte	0x08
	.zero		1


	//   ....[3]....
        /*048c*/ 	.word	0x00000370
        /*0490*/ 	.word	0x000000ff
        /*0494*/ 	.word	0x00038830
        /*0498*/ 	.short	0x0100
        /*049a*/ 	.byte	0x06
	.zero		1


	//   ....[4]....
        /*049c*/ 	.word	0x00000380
        /*04a0*/ 	.word	0x000000ff
        /*04a4*/ 	.word	0x00038840
        /*04a8*/ 	.short	0x0100
        /*04aa*/ 	.byte	0x06
	.zero		1


	//   ....[5]....
        /*04ac*/ 	.word	0x00000390
        /*04b0*/ 	.word	0x000000ff
        /*04b4*/ 	.word	0x00038838
        /*04b8*/ 	.short	0x0100
        /*04ba*/ 	.byte	0x06
	.zero		1


	//   ....[6]....
        /*04bc*/ 	.word	0x000003a0
        /*04c0*/ 	.word	0x000000ff
        /*04c4*/ 	.word	0x00038848
        /*04c8*/ 	.short	0x0100
        /*04ca*/ 	.byte	0x06
	.zero		1


	//   ....[7]....
        /*04cc*/ 	.word	0x000004d0
        /*04d0*/ 	.word	0x000000ff
        /*04d4*/ 	.word	0x00038850
        /*04d8*/ 	.short	0x0100
        /*04da*/ 	.byte	0x08
	.zero		1


	//   ....[8]....
        /*04dc*/ 	.word	0x000004e0
        /*04e0*/ 	.word	0x000000ff
        /*04e4*/ 	.word	0x00038860
        /*04e8*/ 	.short	0x0100
        /*04ea*/ 	.byte	0x08
	.zero		1


	//   ....[9]....
        /*04ec*/ 	.word	0x000004f0
        /*04f0*/ 	.word	0x000000ff
        /*04f4*/ 	.word	0x00038858
        /*04f8*/ 	.short	0x0100
        /*04fa*/ 	.byte	0x08
	.zero		1


	//   ....[10]....
        /*04fc*/ 	.word	0x00000500
        /*0500*/ 	.word	0x000000ff
        /*0504*/ 	.word	0x00038868
        /*0508*/ 	.short	0x0100
        /*050a*/ 	.byte	0x08
	.zero		1


	//   ....[11]....
        /*050c*/ 	.word	0x000005f0
        /*0510*/ 	.word	0x000000ff
        /*0514*/ 	.word	0x00038870
        /*0518*/ 	.short	0x0100
        /*051a*/ 	.byte	0x06
	.zero		1


	//   ....[12]....
        /*051c*/ 	.word	0x00000600
        /*0520*/ 	.word	0x000000ff
        /*0524*/ 	.word	0x00038880
        /*0528*/ 	.short	0x0100
        /*052a*/ 	.byte	0x06
	.zero		1


	//   ....[13]....
        /*052c*/ 	.word	0x00000610
        /*0530*/ 	.word	0x000000ff
        /*0534*/ 	.word	0x00038878
        /*0538*/ 	.short	0x0100
        /*053a*/ 	.byte	0x06
	.zero		1


	//   ....[14]....
        /*053c*/ 	.word	0x00000620
        /*0540*/ 	.word	0x000000ff
        /*0544*/ 	.word	0x00038888
        /*0548*/ 	.short	0x0100
        /*054a*/ 	.byte	0x06
	.zero		1


	//   ....[15]....
        /*054c*/ 	.word	0x00000750
        /*0550*/ 	.word	0x000000ff
        /*0554*/ 	.word	0x00038890
        /*0558*/ 	.short	0x0100
        /*055a*/ 	.byte	0x08
	.zero		1


	//   ....[16]....
        /*055c*/ 	.word	0x00000760
        /*0560*/ 	.word	0x000000ff
        /*0564*/ 	.word	0x000388a0
        /*0568*/ 	.short	0x0100
        /*056a*/ 	.byte	0x08
	.zero		1


	//   ....[17]....
        /*056c*/ 	.word	0x00000770
        /*0570*/ 	.word	0x000000ff
        /*0574*/ 	.word	0x00038898
        /*0578*/ 	.short	0x0100
        /*057a*/ 	.byte	0x08
	.zero		1


	//   ....[18]....
        /*057c*/ 	.word	0x00000780
        /*0580*/ 	.word	0x000000ff
        /*0584*/ 	.word	0x000388a8
        /*0588*/ 	.short	0x0100
        /*058a*/ 	.byte	0x08
	.zero		1


	//   ....[19]....
        /*058c*/ 	.word	0x000008b0
        /*0590*/ 	.word	0x000000ff
        /*0594*/ 	.word	0x000388b0
        /*0598*/ 	.short	0x0100
        /*059a*/ 	.byte	0x08
	.zero		1


	//   ....[20]....
        /*059c*/ 	.word	0x000008c0
        /*05a0*/ 	.word	0x000000ff
        /*05a4*/ 	.word	0x000388c0
        /*05a8*/ 	.short	0x0100
        /*05aa*/ 	.byte	0x08
	.zero		1


	//   ....[21]....
        /*05ac*/ 	.word	0x000008d0
        /*05b0*/ 	.word	0x000000ff
        /*05b4*/ 	.word	0x000388b8
        /*05b8*/ 	.short	0x0100
        /*05ba*/ 	.byte	0x08
	.zero		1


	//   ....[22]....
        /*05bc*/ 	.word	0x000008e0
        /*05c0*/ 	.word	0x000000ff
        /*05c4*/ 	.word	0x000388c8
        /*05c8*/ 	.short	0x0100
        /*05ca*/ 	.byte	0x08
	.zero		1


	//   ....[23]....
        /*05cc*/ 	.word	0x00004550
        /*05d0*/ 	.word	0x00000004
        /*05d4*/ 	.word	0x00000000
        /*05d8*/ 	.short	0x0101
        /*05da*/ 	.byte	0x3f
	.zero		1


	//   ....[24]....
        /*05dc*/ 	.word	0x000082d0
        /*05e0*/ 	.word	0x00000002
        /*05e4*/ 	.word	0x00000000
        /*05e8*/ 	.short	0x0101
        /*05ea*/ 	.byte	0x3f
	.zero		1


	//   ....[25]....
        /*05ec*/ 	.word	0x0000a7a0
        /*05f0*/ 	.word	0x00000047
        /*05f4*/ 	.word	0x00038800
        /*05f8*/ 	.short	0x010a
        /*05fa*/ 	.byte	0x3f
	.zero		1


	//   ....[26]....
        /*05fc*/ 	.word	0x0000aec0
        /*0600*/ 	.word	0x00000006
        /*0604*/ 	.word	0x00000000
        /*0608*/ 	.short	0x010a
        /*060a*/ 	.byte	0x3f
	.zero		1


	//   ....[27]....
        /*060c*/ 	.word	0x0000af60
        /*0610*/ 	.word	0x00000008
        /*0614*/ 	.word	0x00000000
        /*0618*/ 	.short	0x010a
        /*061a*/ 	.byte	0x3f
	.zero		1


	//   ....[28]....
        /*061c*/ 	.word	0x0000b380
        /*0620*/ 	.word	0x00000012
        /*0624*/ 	.word	0x00000000
        /*0628*/ 	.short	0x010a
        /*062a*/ 	.byte	0x3f
	.zero		1


	//   ....[29]....
        /*062c*/ 	.word	0x0000b3e0
        /*0630*/ 	.word	0x00000012
        /*0634*/ 	.word	0x00000000
        /*0638*/ 	.short	0x010a
        /*063a*/ 	.byte	0x3f
	.zero		1


	//   ....[30]....
        /*063c*/ 	.word	0x0000cf00
        /*0640*/ 	.word	0x0000000a
        /*0644*/ 	.word	0x00000000
        /*0648*/ 	.short	0x0101
        /*064a*/ 	.byte	0x3f
	.zero		1


	//   ....[31]....
        /*064c*/ 	.word	0x00012bb0
        /*0650*/ 	.word	0x00000004
        /*0654*/ 	.word	0x00000000
        /*0658*/ 	.short	0x0101
        /*065a*/ 	.byte	0x3f
	.zero		1


	//   ....[32]....
        /*065c*/ 	.word	0x00013030
        /*0660*/ 	.word	0x00000006
        /*0664*/ 	.word	0x00000000
        /*0668*/ 	.short	0x010a
        /*066a*/ 	.byte	0x3f
	.zero		1


	//   ....[33]....
        /*066c*/ 	.word	0x000130d0
        /*0670*/ 	.word	0x00000008
        /*0674*/ 	.word	0x00000000
        /*0678*/ 	.short	0x010a
        /*067a*/ 	.byte	0x3f
	.zero		1


	//   ....[34]....
        /*067c*/ 	.word	0x000134f0
        /*0680*/ 	.word	0x00000012
        /*0684*/ 	.word	0x00000000
        /*0688*/ 	.short	0x010a
        /*068a*/ 	.byte	0x3f
	.zero		1


	//   ....[35]....
        /*068c*/ 	.word	0x00013550
        /*0690*/ 	.word	0x00000012
        /*0694*/ 	.word	0x00000000
        /*0698*/ 	.short	0x010a
        /*069a*/ 	.byte	0x3f
	.zero		1


	//   ....[36]....
        /*069c*/ 	.word	0x00015080
        /*06a0*/ 	.word	0x0000003b
        /*06a4*/ 	.word	0x00000000
        /*06a8*/ 	.short	0x0101
        /*06aa*/ 	.byte	0x3f
	.zero		1


	//   ....[37]....
        /*06ac*/ 	.word	0x00019ea0
        /*06b0*/ 	.word	0x00000003
        /*06b4*/ 	.word	0x00000000
        /*06b8*/ 	.short	0x0101
        /*06ba*/ 	.byte	0x3f
	.zero		1


	//   ....[38]....
        /*06bc*/ 	.word	0x0001a080
        /*06c0*/ 	.word	0x00000007
        /*06c4*/ 	.word	0x00000000
        /*06c8*/ 	.short	0x010a
        /*06ca*/ 	.byte	0x3f
	.zero		1


	//   ....[39]....
        /*06cc*/ 	.word	0x0001a180
        /*06d0*/ 	.word	0x00000003
        /*06d4*/ 	.word	0x00000000
        /*06d8*/ 	.short	0x010a
        /*06da*/ 	.byte	0x3f
	.zero		1


	//   ....[40]....
        /*06dc*/ 	.word	0x0001a5c0
        /*06e0*/ 	.word	0x00000003
        /*06e4*/ 	.word	0x00000000
        /*06e8*/ 	.short	0x010a
        /*06ea*/ 	.byte	0x3f
	.zero		1


	//   ....[41]....
        /*06ec*/ 	.word	0x0001a6c0
        /*06f0*/ 	.word	0x00000006
        /*06f4*/ 	.word	0x00000000
        /*06f8*/ 	.short	0x010a
        /*06fa*/ 	.byte	0x3f
	.zero		1


	//   ....[42]....
        /*06fc*/ 	.word	0x0001c3e0
        /*0700*/ 	.word	0x0000000e
        /*0704*/ 	.word	0x00000000
        /*0708*/ 	.short	0x0101
        /*070a*/ 	.byte	0x3f
	.zero		1


	//   ....[43]....
        /*070c*/ 	.word	0x00024720
        /*0710*/ 	.word	0x00000003
        /*0714*/ 	.word	0x00000000
        /*0718*/ 	.short	0x0101
        /*071a*/ 	.byte	0x3f
	.zero		1


	//   ....[44]....
        /*071c*/ 	.word	0x00025d40
        /*0720*/ 	.word	0x000000ff
        /*0724*/ 	.word	0x00000000
        /*0728*/ 	.short	0x0101
        /*072a*/ 	.byte	0x04
	.zero		1


	//   ....[45]....
        /*072c*/ 	.word	0x000297e0
        /*0730*/ 	.word	0x000000ff
        /*0734*/ 	.word	0x00038840
        /*0738*/ 	.short	0x010a
        /*073a*/ 	.byte	0x26
	.zero		1


	//   ....[46]....
        /*073c*/ 	.word	0x0002a1b0
        /*0740*/ 	.word	0x000000ff
        /*0744*/ 	.word	0x00038800
        /*0748*/ 	.short	0x0107
        /*074a*/ 	.byte	0x26
	.zero		1


	//   ....[47]....
        /*074c*/ 	.word	0x0002a230
        /*0750*/ 	.word	0x000000ff
        /*0754*/ 	.word	0x00038800
        /*0758*/ 	.short	0x0101
        /*075a*/ 	.byte	0x26
	.zero		1


	//   ....[48]....
        /*075c*/ 	.word	0x0002b120
        /*0760*/ 	.word	0x000000ff
        /*0764*/ 	.word	0x00038810
        /*0768*/ 	.short	0x0107
        /*076a*/ 	.byte	0x26
	.zero		1


	//   ....[49]....
        /*076c*/ 	.word	0x0002b180
        /*0770*/ 	.word	0x000000ff
        /*0774*/ 	.word	0x00038810
        /*0778*/ 	.short	0x0101
        /*077a*/ 	.byte	0x26
	.zero		1


	//   ....[50]....
        /*077c*/ 	.word	0x0002b190
        /*0780*/ 	.word	0x000000ff
        /*0784*/ 	.word	0x00038820
        /*0788*/ 	.short	0x010a
        /*078a*/ 	.byte	0x26
	.zero		1


	//   ....[51]....
        /*078c*/ 	.word	0x0002b1f0
        /*0790*/ 	.word	0x000000ff
        /*0794*/ 	.word	0x00038860
        /*0798*/ 	.short	0x010a
        /*079a*/ 	.byte	0x26
	.zero		1


	//   ....[52]....
        /*079c*/ 	.word	0x0002bdb0
        /*07a0*/ 	.word	0x000000ff
        /*07a4*/ 	.word	0x00038848
        /*07a8*/ 	.short	0x010a
        /*07aa*/ 	.byte	0x26
	.zero		1


	//   ....[53]....
        /*07ac*/ 	.word	0x0002bf80
        /*07b0*/ 	.word	0x000000ff
        /*07b4*/ 	.word	0x00038868
        /*07b8*/ 	.short	0x010a
        /*07ba*/ 	.byte	0x26
	.zero		1


	//   ....[54]....
        /*07bc*/ 	.word	0x0002c910
        /*07c0*/ 	.word	0x000000ff
        /*07c4*/ 	.word	0x00038840
        /*07c8*/ 	.short	0x010a
        /*07ca*/ 	.byte	0x26
	.zero		1


	//   ....[55]....
        /*07cc*/ 	.word	0x0002caf0
        /*07d0*/ 	.word	0x000000ff
        /*07d4*/ 	.word	0x00038860
        /*07d8*/ 	.short	0x010a
        /*07da*/ 	.byte	0x26
	.zero		1


	//   ....[56]....
        /*07dc*/ 	.word	0x0002d4b0
        /*07e0*/ 	.word	0x000000ff
        /*07e4*/ 	.word	0x00038848
        /*07e8*/ 	.short	0x010a
        /*07ea*/ 	.byte	0x26
	.zero		1


	//   ....[57]....
        /*07ec*/ 	.word	0x0002d690
        /*07f0*/ 	.word	0x000000ff
        /*07f4*/ 	.word	0x00038868
        /*07f8*/ 	.short	0x010a
        /*07fa*/ 	.byte	0x26
	.zero		1


	//   ....[58]....
        /*07fc*/ 	.word	0x0002dea0
        /*0800*/ 	.word	0x00000002
        /*0804*/ 	.word	0x00038820
        /*0808*/ 	.short	0x010a
        /*080a*/ 	.byte	0x3f
	.zero		1


	//   ....[59]....
        /*080c*/ 	.word	0x0002e020
        /*0810*/ 	.word	0x00000008
        /*0814*/ 	.word	0x00000000
        /*0818*/ 	.short	0x010a
        /*081a*/ 	.byte	0x3f
	.zero		1


	//   ....[60]....
        /*081c*/ 	.word	0x0002e090
        /*0820*/ 	.word	0x00000003
        /*0824*/ 	.word	0x00000000
        /*0828*/ 	.short	0x010a
        /*082a*/ 	.byte	0x3f
	.zero		1


	//   ....[61]....
        /*082c*/ 	.word	0x0002e0f0
        /*0830*/ 	.word	0x00000006
        /*0834*/ 	.word	0x00000000
        /*0838*/ 	.short	0x010a
        /*083a*/ 	.byte	0x3f
	.zero		1


	//   ....[62]....
        /*083c*/ 	.word	0x0002e120
        /*0840*/ 	.word	0x00000003
        /*0844*/ 	.word	0x00000000
        /*0848*/ 	.short	0x010a
        /*084a*/ 	.byte	0x3f
	.zero		1


	//   ....[63]....
        /*084c*/ 	.word	0x0002e180
        /*0850*/ 	.word	0x00000047
        /*0854*/ 	.word	0x00038800
        /*0858*/ 	.short	0x010a
        /*085a*/ 	.byte	0x3f
	.zero		1


	//   ....[64]....
        /*085c*/ 	.word	0x0002e1d0
        /*0860*/ 	.word	0x00000008
        /*0864*/ 	.word	0x00000000
        /*0868*/ 	.short	0x010a
        /*086a*/ 	.byte	0x3f
	.zero		1


	//   ....[65]....
        /*086c*/ 	.word	0x0002e220
        /*0870*/ 	.word	0x00000012
        /*0874*/ 	.word	0x00000000
        /*0878*/ 	.short	0x010a
        /*087a*/ 	.byte	0x3f
	.zero		1


	//   ....[66]....
        /*087c*/ 	.word	0x0002e270
        /*0880*/ 	.word	0x00000008
        /*0884*/ 	.word	0x00000000
        /*0888*/ 	.short	0x010a
        /*088a*/ 	.byte	0x3f
	.zero		1


	//   ....[67]....
        /*088c*/ 	.word	0x0002e2c0
        /*0890*/ 	.word	0x00000012
        /*0894*/ 	.word	0x00000000
        /*0898*/ 	.short	0x010a
        /*089a*/ 	.byte	0x3f
	.zero		1


	//   ....[68]....
        /*089c*/ 	.word	0x0002e310
        /*08a0*/ 	.word	0x00000003
        /*08a4*/ 	.word	0x00000000
        /*08a8*/ 	.short	0x010a
        /*08aa*/ 	.byte	0x3f
	.zero		1


	//   ....[69]....
        /*08ac*/ 	.word	0x0002e360
        /*08b0*/ 	.word	0x00000006
        /*08b4*/ 	.word	0x00000000
        /*08b8*/ 	.short	0x010a
        /*08ba*/ 	.byte	0x3f
	.zero		1


	//   ....[70]....
        /*08bc*/ 	.word	0x0002e4c0
        /*08c0*/ 	.word	0x00000003
        /*08c4*/ 	.word	0x00038840
        /*08c8*/ 	.short	0x010a
        /*08ca*/ 	.byte	0x3f
	.zero		1


	//   ....[71]....
        /*08cc*/ 	.word	0x0002f4e0
        /*08d0*/ 	.word	0x00000003
        /*08d4*/ 	.word	0x00038820
        /*08d8*/ 	.short	0x010a
        /*08da*/ 	.byte	0x3f
	.zero		1


	//   ....[72]....
        /*08dc*/ 	.word	0x0002f540
        /*08e0*/ 	.word	0x00000003
        /*08e4*/ 	.word	0x00038860
        /*08e8*/ 	.short	0x010a
        /*08ea*/ 	.byte	0x3f
	.zero		1


	//   ....[73]....
        /*08ec*/ 	.word	0x0002f5a0
        /*08f0*/ 	.word	0x00000003
        /*08f4*/ 	.word	0x00038848
        /*08f8*/ 	.short	0x010a
        /*08fa*/ 	.byte	0x3f
	.zero		1


	//   ....[74]....
        /*08fc*/ 	.word	0x0002f600
        /*0900*/ 	.word	0x00000003
        /*0904*/ 	.word	0x00038868
        /*0908*/ 	.short	0x010a
        /*090a*/ 	.byte	0x3f
	.zero		1


	//   ....[75]....
        /*090c*/ 	.word	0x0002f660
        /*0910*/ 	.word	0x00000003
        /*0914*/ 	.word	0x00038840
        /*0918*/ 	.short	0x010a
        /*091a*/ 	.byte	0x3f
	.zero		1


	//   ....[76]....
        /*091c*/ 	.word	0x0002f6c0
        /*0920*/ 	.word	0x00000003
        /*0924*/ 	.word	0x00038860
        /*0928*/ 	.short	0x010a
        /*092a*/ 	.byte	0x3f
	.zero		1


	//   ....[77]....
        /*092c*/ 	.word	0x0002f720
        /*0930*/ 	.word	0x00000003
        /*0934*/ 	.word	0x00038848
        /*0938*/ 	.short	0x010a
        /*093a*/ 	.byte	0x3f
	.zero		1


	//   ....[78]....
        /*093c*/ 	.word	0x0002f780
        /*0940*/ 	.word	0x00000003
        /*0944*/ 	.word	0x00038868
        /*0948*/ 	.short	0x010a
        /*094a*/ 	.byte	0x3f
	.zero		1


	//   ....[79]....
        /*094c*/ 	.word	0x0002f7d0
        /*0950*/ 	.word	0x00000002
        /*0954*/ 	.word	0x00038820
        /*0958*/ 	.short	0x010a
        /*095a*/ 	.byte	0x3f
	.zero		1


	//   ....[80]....
        /*095c*/ 	.word	0x0002f970
        /*0960*/ 	.word	0x00000008
        /*0964*/ 	.word	0x00000000
        /*0968*/ 	.short	0x010a
        /*096a*/ 	.byte	0x3f
	.zero		1


	//   ....[81]....
        /*096c*/ 	.word	0x0002f9c0
        /*0970*/ 	.word	0x00000003
        /*0974*/ 	.word	0x00000000
        /*0978*/ 	.short	0x010a
        /*097a*/ 	.byte	0x3f
	.zero		1


	//   ....[82]....
        /*097c*/ 	.word	0x0002fa10
        /*0980*/ 	.word	0x00000006
        /*0984*/ 	.word	0x00000000
        /*0988*/ 	.short	0x010a
        /*098a*/ 	.byte	0x3f
	.zero		1


	//   ....[83]....
        /*098c*/ 	.word	0x0002fc30
        /*0990*/ 	.word	0x00000007
        /*0994*/ 	.word	0x00000000
        /*0998*/ 	.short	0x010a
        /*099a*/ 	.byte	0x3f
	.zero		1


	//   ....[84]....
        /*099c*/ 	.word	0x0002fd70
        /*09a0*/ 	.word	0x0000000e
        /*09a4*/ 	.word	0x00000000
        /*09a8*/ 	.short	0x010a
        /*09aa*/ 	.byte	0x3f
	.zero		1


	//   ....[85]....
        /*09ac*/ 	.word	0x00030310
        /*09b0*/ 	.word	0x0000000a
        /*09b4*/ 	.word	0x00038810
        /*09b8*/ 	.short	0x010a
        /*09ba*/ 	.byte	0x3f
	.zero		1


	//   ....[86]....
        /*09bc*/ 	.word	0x00030490
        /*09c0*/ 	.word	0x00000012
        /*09c4*/ 	.word	0x00000000
        /*09c8*/ 	.short	0x010a
        /*09ca*/ 	.byte	0x3f
	.zero		1


	//   ....[87]....
        /*09cc*/ 	.word	0x000305d0
        /*09d0*/ 	.word	0x0000000e
        /*09d4*/ 	.word	0x00000000
        /*09d8*/ 	.short	0x010a
        /*09da*/ 	.byte	0x3f
	.zero		1


	//   ....[88]....
        /*09dc*/ 	.word	0x00032a40
        /*09e0*/ 	.word	0x00000012
        /*09e4*/ 	.word	0x00000000
        /*09e8*/ 	.short	0x0101
        /*09ea*/ 	.byte	0x3f
	.zero		1


	//   ....[89]....
        /*09ec*/ 	.word	0x0003f0b0
        /*09f0*/ 	.word	0x00000003
        /*09f4*/ 	.word	0x00000000
        /*09f8*/ 	.short	0x0101
        /*09fa*/ 	.byte	0x3f
	.zero		1


	//   ....[90]....
        /*09fc*/ 	.word	0x0003f0f0
        /*0a00*/ 	.word	0x0000000e
        /*0a04*/ 	.word	0x00000000
        /*0a08*/ 	.short	0x010a
        /*0a0a*/ 	.byte	0x3f
	.zero		1


	//   ....[91]....
        /*0a0c*/ 	.word	0x0003f140
        /*0a10*/ 	.word	0x0000000a
        /*0a14*/ 	.word	0x00038810
        /*0a18*/ 	.short	0x010a
        /*0a1a*/ 	.byte	0x3f
	.zero		1


	//   ....[92]....
        /*0a1c*/ 	.word	0x0003f190
        /*0a20*/ 	.word	0x0000000e
        /*0a24*/ 	.word	0x00000000
        /*0a28*/ 	.short	0x010a
        /*0a2a*/ 	.byte	0x3f
	.zero		1


	//----- nvinfo : EIATTR_NUM_MBARRIERS
	.align		4
.L_354:
        /*0a2c*/ 	.byte	0x03, 0x38
        /*0a2e*/ 	.short	0x0017


	//----- nvinfo : EIATTR_EXIT_INSTR_OFFSETS
	.align		4
        /*0a30*/ 	.byte	0x04, 0x1c
        /*0a32*/ 	.short	(.L_356 - .L_355)


	//   ....[0]....
.L_355:
        /*0a34*/ 	.word	0x0002e170


	//----- nvinfo : EIATTR_MAX_THREADS
	.align		4
.L_356:
        /*0a38*/ 	.byte	0x04, 0x05
        /*0a3a*/ 	.short	(.L_358 - .L_357)
.L_357:
        /*0a3c*/ 	.word	0x00000180
        /*0a40*/ 	.word	0x00000001
        /*0a44*/ 	.word	0x00000001


	//----- nvinfo : EIATTR_CRS_STACK_SIZE
	.align		4
.L_358:
        /*0a48*/ 	.byte	0x04, 0x1e
        /*0a4a*/ 	.short	(.L_360 - .L_359)
.L_359:
        /*0a4c*/ 	.word	0x00000000


	//----- nvinfo : EIATTR_CBANK_PARAM_SIZE
	.align		4
.L_360:
        /*0a50*/ 	.byte	0x03, 0x19
        /*0a52*/ 	.short	0x0b70


	//----- nvinfo : EIATTR_PARAM_CBANK
	.align		4
        /*0a54*/ 	.byte	0x04, 0x0a
        /*0a56*/ 	.short	(.L_362 - .L_361)
	.align		4
.L_361:
        /*0a58*/ 	.word	index@(.nv.constant0._ZN7cutlass13device_kernelIN5flash11enable_sm90INS1_16FlashAttnFwdSm90INS1_25CollectiveMainloopFwdSm90ILi2EN4cute5tupleIJNS5_1CILi1EEES8_S8_EEENS6_IJNS7_ILi64EEESA_SA_EEELi512ENS_10bfloat16_tEfNS_4arch4Sm90ELb0ELb1ELb1ELb0ELb0ELb0ELb1ELb0ELb0ELb1ELb1ELb0EEENS1_21CollectiveEpilogueFwdINS6_IJSA_NS7_ILi512EEESA_EEES9_SC_SE_Li256ELb0ELb1ELb1ELb0EEENS1_19SingleTileSchedulerILb0ELb1ELb1ELi64EEEEEEEEEvNT_6ParamsE)
        /*0a5c*/ 	.short	0x0210
        /*0a5e*/ 	.short	0x0b70


	//----- nvinfo : EIATTR_SW_WAR
	.align		4
.L_362:
        /*0a60*/ 	.byte	0x04, 0x36
        /*0a62*/ 	.short	(.L_364 - .L_363)
.L_363:
        /*0a64*/ 	.word	0x00000008
.L_364:


//--------------------- .nv.info._ZN7cutlass13device_kernelIN5flash11enable_sm90INS1_16FlashAttnFwdSm90INS1_25CollectiveMainloopFwdSm90ILi2EN4cute5tupleIJNS5_1CILi1EEES8_S8_EEENS6_IJNS7_ILi64EEESA_SA_EEELi512ENS_10bfloat16_tEfNS_4arch4Sm90ELb0ELb1ELb1ELb1ELb0ELb0ELb0ELb0ELb0ELb1ELb1ELb0EEENS1_21CollectiveEpilogueFwdINS6_IJSA_NS7_ILi512EEESA_EEES9_SC_SE_Li256ELb1ELb1ELb1ELb0EEENS1_36VarlenDynamicPersistentTileSchedulerILi64ELi64ELi256ELi128ELb1ELb1ELb1ELb1ELb0ELb1EEEEEEEEEvNT_6ParamsE --------------------------
	.section	.nv.info._ZN7cutlass13device_kernelIN5flash11enable_sm90INS1_16FlashAttnFwdSm90INS1_25CollectiveMainloopFwdSm90ILi2EN4cute5tupleIJNS5_1CILi1EEES8_S8_EEENS6_IJNS7_ILi64EEESA_SA_EEELi512ENS_10bfloat16_tEfNS_4arch4Sm90ELb0ELb1ELb1ELb1ELb0ELb0ELb0ELb0ELb0ELb1ELb1ELb0EEENS1_21CollectiveEpilogueFwdINS6_IJSA_NS7_ILi512EEESA_EEES9_SC_SE_Li256ELb1ELb1ELb1ELb0EEENS1_36VarlenDynamicPersistentTileSchedulerILi64ELi64ELi256ELi128ELb1ELb1ELb1ELb1ELb0ELb1EEEEEEEEEvNT_6ParamsE,"",@"SHT_CUDA_INFO"
	.sectionflags	@""
	.align	4


	//----- nvinfo : EIATTR_CUDA_API_VERSION
	.align		4
        /*0000*/ 	.byte	0x04, 0x37
        /*0002*/ 	.short	(.L_366 - .L_365)
.L_365:
        /*0004*/ 	.word	0x00000082


	//----- nvinfo : EIATTR_KPARAM_INFO
	.align		4
.L_366:
        /*0008*/ 	.byte	0x04, 0x17
        /*000a*/ 	.short	(.L_368 - .L_367)
.L_367:
        /*000c*/ 	.word	0x00000000
        /*0010*/ 	.short	0x0000
        /*0012*/ 	.short	0x0070
        /*0014*/ 	.byte	0x00, 0xf0, 0x01, 0x2a


	//----- nvinfo : EIATTR_SPARSE_MMA_MASK
	.align		4
.L_368:
        /*0018*/ 	.byte	0x03, 0x50
        /*001a*/ 	.short	0x0000


	//----- nvinfo : EIATTR_MAXREG_COUNT
	.align		4
        /*001c*/ 	.byte	0x03, 0x1b
        /*001e*/ 	.short	0x00a8


	//----- nvinfo : EIATTR_NUM_BARRIERS
	.align		4
        /*0020*/ 	.byte	0x02, 0x4c
        /*0022*/ 	.byte	0x10
	.zero		1


	//----- nvinfo : EIATTR_EXTERNS
	.align		4
        /*0024*/ 	.byte	0x04, 0x0f
        /*0026*/ 	.short	(.L_370 - .L_369)


	//   ....[0]....
	.align		4
.L_369:
        /*0028*/ 	.word	index@(__assertfail)


	//----- nvinfo : EIATTR_ANNOTATIONS
	.align		4
.L_370:
        /*002c*/ 	.byte	0x04, 0x55
        /*002e*/ 	.short	(.L_372 - .L_371)


	//   ....[0]....
.L_371:
        /* <DEDUP_REMOVED lines=70> */


	//----- nvinfo : EIATTR_MERCURY_ISA_VERSION
	.align		4
.L_372:
        /*0480*/ 	.byte	0x03, 0x5f
        /*0482*/ 	.short	0x0101


	//----- nvinfo : EIATTR_UNUSED_LOAD_BYTE_OFFSET
	.align		4
        /*0484*/ 	.byte	0x04, 0x44
        /*0486*/ 	.short	(.L_374 - .L_373)


	//   ....[0]....
.L_373:
        /*0488*/ 	.word	0x00000a10
        /*048c*/ 	.word	0x0000fff0


	//   ....[1]....
        /*0490*/ 	.word	0x0000eaf0
        /*0494*/ 	.word	0x0000fff0


	//----- nvinfo : EIATTR_INT_WARP_WIDE_INSTR_OFFSETS
	.align		4
.L_374:
        /*0498*/ 	.byte	0x04, 0x31
        /*049a*/ 	.short	(.L_376 - .L_375)


	//   ....[0]....
.L_375:
        /*049c*/ 	.word	0x00000130


	//   ....[1]....
        /*04a0*/ 	.word	0x00000170


	//   ....[2]....
        /*04a4*/ 	.word	0x000001e0


	//   ....[3]....
        /*04a8*/ 	.word	0x00015250


	//   ....[4]....
        /*04ac*/ 	.word	0x000152e0


	//   ....[5]....
        /*04b0*/ 	.word	0x00019c20


	//   ....[6]....
        /*04b4*/ 	.word	0x00019cb0


	//----- nvinfo : EIATTR_COOP_GROUP_MASK_REGIDS
	.align		4
.L_376:
        /*04b8*/ 	.byte	0x04, 0x29
        /*04ba*/ 	.short	(.L_378 - .L_377)


	//   ....[0]....
.L_377:
        /*04bc*/ 	.word	0xffffffff


	//   ....[1]....
        /*04c0*/ 	.word	0xffffffff


	//   ....[2]....
        /*04c4*/ 	.word	0xffffffff


	//   ....[3]....
        /*04c8*/ 	.word	0xffffffff


	//   ....[4]....
        /*04cc*/ 	.word	0xffffffff


	//   ....[5]....
        /*04d0*/ 	.word	0xffffffff


	//   ....[6]....
        /*04d4*/ 	.word	0xffffffff


	//   ....[7]....
        /*04d8*/ 	.word	0xffffffff


	//   ....[8]....
        /*04dc*/ 	.word	0xffffffff


	//   ....[9]....
        /*04e0*/ 	.word	0xffffffff


	//   ....[10]....
        /*04e4*/ 	.word	0xffffffff


	//   ....[11]....
        /*04e8*/ 	.word	0xffffffff


	//   ....[12]....
        /*04ec*/ 	.word	0xffffffff


	//   ....[13]....
        /*04f0*/ 	.word	0xffffffff


	//   ....[14]....
        /*04f4*/ 	.word	0xffffffff


	//   ....[15]....
        /*04f8*/ 	.word	0xffffffff


	//   ....[16]....
        /*04fc*/ 	.word	0xffffffff


	//   ....[17]....
        /*0500*/ 	.word	0xffffffff


	//   ....[18]....
        /*0504*/ 	.word	0xffffffff


	//   ....[19]....
        /*0508*/ 	.word	0xffffffff


	//   ....[20]....
        /*050c*/ 	.word	0xffffffff


	//   ....[21]....
        /*0510*/ 	.word	0xffffffff


	//   ....[22]....
        /*0514*/ 	.word	0xffffffff


	//   ....[23]....
        /*0518*/ 	.word	0xffffffff


	//   ....[24]....
        /*051c*/ 	.word	0xffffffff


	//   ....[25]....
        /*0520*/ 	.word	0xffffffff


	//   ....[26]....
        /*0524*/ 	.word	0xffffffff


	//   ....[27]....
        /*0528*/ 	.word	0xffffffff


	//   ....[28]....
        /*052c*/ 	.word	0xffffffff


	//   ....[29]....
        /*0530*/ 	.word	0xffffffff


	//   ....[30]....
        /*0534*/ 	.word	0xffffffff


	//   ....[31]....
        /*0538*/ 	.word	0xffffffff


	//   ....[32]....
        /*053c*/ 	.word	0xffffffff


	//   ....[33]....
        /*0540*/ 	.word	0xffffffff


	//   ....[34]....
        /*0544*/ 	.word	0xffffffff


	//   ....[35]....
        /*0548*/ 	.word	0xffffffff


	//   ....[36]....
        /*054c*/ 	.word	0xffffffff


	//   ....[37]....
        /*0550*/ 	.word	0xffffffff


	//   ....[38]....
        /*0554*/ 	.word	0xffffffff


	//   ....[39]....
        /*0558*/ 	.word	0xffffffff


	//   ....[40]....
        /*055c*/ 	.word	0xffffffff


	//   ....[41]....
        /*0560*/ 	.word	0xffffffff


	//   ....[42]....
        /*0564*/ 	.word	0xffffffff


	//   ....[43]....
        /*0568*/ 	.word	0xffffffff


	//   ....[44]....
        /*056c*/ 	.word	0xffffffff


	//   ....[45]....
        /*0570*/ 	.word	0xffffffff


	//   ....[46]....
        /*0574*/ 	.word	0xffffffff


	//   ....[47]....
        /*0578*/ 	.word	0xffffffff


	//   ....[48]....
        /*057c*/ 	.word	0xffffffff


	//   ....[49]....
        /*0580*/ 	.word	0xffffffff


	//   ....[50]....
        /*0584*/ 	.word	0xffffffff


	//   ....[51]....
        /*0588*/ 	.word	0xffffffff


	//   ....[52]....
        /*058c*/ 	.word	0xffffffff


	//   ....[53]....
        /*0590*/ 	.word	0xffffffff


	//   ....[54]....
        /*0594*/ 	.word	0xffffffff


	//   ....[55]....
        /*0598*/ 	.word	0xffffffff


	//   ....[56]....
        /*059c*/ 	.word	0xffffffff


	//   ....[57]....
        /*05a0*/ 	.word	0xffffffff


	//   ....[58]....
        /*05a4*/ 	.word	0xffffffff


	//   ....[59]....
        /*05a8*/ 	.word	0xffffffff


	//   ....[60]....
        /*05ac*/ 	.word	0xffffffff


	//   ....[61]....
        /*05b0*/ 	.word	0xffffffff


	//   ....[62]....
        /*05b4*/ 	.word	0xffffffff


	//   ....[63]....
        /*05b8*/ 	.word	0xffffffff


	//   ....[64]....
        /*05bc*/ 	.word	0xffffffff


	//   ....[65]....
        /*05c0*/ 	.word	0xffffffff


	//   ....[66]....
        /*05c4*/ 	.word	0xffffffff


	//   ....[67]....
        /*05c8*/ 	.word	0xffffffff


	//   ....[68]....
        /*05cc*/ 	.word	0xffffffff


	//   ....[69]....
        /*05d0*/ 	.word	0xffffffff


	//   ....[70]....
        /*05d4*/ 	.word	0xffffffff


	//   ....[71]....
        /*05d8*/ 	.word	0xffffffff


	//   ....[72]....
        /*05dc*/ 	.word	0xffffffff


	//   ....[73]....
        /*05e0*/ 	.word	0xffffffff


	//   ....[74]....
        /*05e4*/ 	.word	0xffffffff


	//   ....[75]....
        /*05e8*/ 	.word	0xffffffff


	//   ....[76]....
        /*05ec*/ 	.word	0xffffffff


	//   ....[77]....
        /*05f0*/ 	.word	0xffffffff


	//   ....[78]....
        /*05f4*/ 	.word	0xffffffff


	//   ....[79]....
        /*05f8*/ 	.word	0xffffffff


	//   ....[80]....
        /*05fc*/ 	.word	0xffffffff


	//   ....[81]....
        /*0600*/ 	.word	0xffffffff


	//   ....[82]....
        /*0604*/ 	.word	0xffffffff


	//   ....[83]....
        /*0608*/ 	.word	0xffffffff


	//   ....[84]....
        /*060c*/ 	.word	0xffffffff


	//   ....[85]....
        /*0610*/ 	.word	0xffffffff


	//   ....[86]....
        /*0614*/ 	.word	0xffffffff


	//   ....[87]....
        /*0618*/ 	.word	0xffffffff


	//   ....[88]....
        /*061c*/ 	.word	0xffffffff


	//   ....[89]....
        /*0620*/ 	.word	0xffffffff


	//   ....[90]....
        /*0624*/ 	.word	0xffffffff


	//   ....[91]....
        /*0628*/ 	.word	0xffffffff


	//   ....[92]....
        /*062c*/ 	.word	0xffffffff


	//   ....[93]....
        /*0630*/ 	.word	0xffffffff


	//   ....[94]....
        /*0634*/ 	.word	0xffffffff


	//   ....[95]....
        /*0638*/ 	.word	0xffffffff


	//   ....[96]....
        /*063c*/ 	.word	0xffffffff


	//   ....[97]....
        /*0640*/ 	.word	0xffffffff


	//   ....[98]....
        /*0644*/ 	.word	0xffffffff


	//   ....[99]....
        /*0648*/ 	.word	0xffffffff


	//   ....[100]....
        /*064c*/ 	.word	0xffffffff


	//   ....[101]....
        /*0650*/ 	.word	0x0500000f


	//   ....[102]....
        /*0654*/ 	.word	0x0500000f


	//   ....[103]....
        /*0658*/ 	.word	0x0500000f


	//   ....[104]....
        /*065c*/ 	.word	0x0500000f


	//   ....[105]....
        /*0660*/ 	.word	0x0500000f


	//   ....[106]....
        /*0664*/ 	.word	0x0500000f


	//   ....[107]....
        /*0668*/ 	.word	0x0500000f


	//   ....[108]....
        /*066c*/ 	.word	0x0500000f


	//   ....[109]....
        /*0670*/ 	.word	0x0500000f


	//   ....[110]....
        /*0674*/ 	.word	0x0500000f


	//   ....[111]....
        /*0678*/ 	.word	0x0500000f


	//   ....[112]....
        /*067c*/ 	.word	0x0500000f


	//   ....[113]....
        /*0680*/ 	.word	0x0500000f


	//   ....[114]....
        /*0684*/ 	.word	0x0500000f


	//   ....[115]....
        /*0688*/ 	.word	0x0500000f


	//   ....[116]....
        /*068c*/ 	.word	0x0500000f


	//   ....[117]....
        /*0690*/ 	.word	0x0500000f


	//   ....[118]....
        /*0694*/ 	.word	0x0500000f


	//   ....[119]....
        /*0698*/ 	.word	0x0500000f


	//   ....[120]....
        /*069c*/ 	.word	0x0500000f


	//   ....[121]....
        /*06a0*/ 	.word	0x0500000f


	//   ....[122]....
        /*06a4*/ 	.word	0x0500000f


	//   ....[123]....
        /*06a8*/ 	.word	0x0500000f


	//   ....[124]....
        /*06ac*/ 	.word	0x0500000f


	//   ....[125]....
        /*06b0*/ 	.word	0x0500000f


	//   ....[126]....
        /*06b4*/ 	.word	0x0500000f


	//   ....[127]....
        /*06b8*/ 	.word	0x0500000f


	//   ....[128]....
        /*06bc*/ 	.word	0x0500000f


	//----- nvinfo : EIATTR_COOP_GROUP_INSTR_OFFSETS
	.align		4
.L_378:
        /*06c0*/ 	.byte	0x04, 0x28
        /*06c2*/ 	.short	(.L_380 - .L_379)


	//   ....[0]....
.L_379:
        /*06c4*/ 	.word	0x00000060


	//   ....[1]....
        /*06c8*/ 	.word	0x00000140


	//   ....[2]....
        /*06cc*/ 	.word	0x00000190


	//   ....[3]....
        /*06d0*/ 	.word	0x00000380


	//   ....[4]....
        /*06d4*/ 	.word	0x000004e0


	//   ....[5]....
        /*06d8*/ 	.word	0x00000600


	//   ....[6]....
        /*06dc*/ 	.word	0x00000760


	//   ....[7]....
        /*06e0*/ 	.word	0x00002440


	//   ....[8]....
        /*06e4*/ 	.word	0x00004860


	//   ....[9]....
        /*06e8*/ 	.word	0x00005060


	//   ....[10]....
        /*06ec*/ 	.word	0x00005a40


	//   ....[11]....
        /*06f0*/ 	.word	0x00005ef0


	//   ....[12]....
        /*06f4*/ 	.word	0x00006000


	//   ....[13]....
        /*06f8*/ 	.word	0x00006370


	//   ....[14]....
        /*06fc*/ 	.word	0x000063e0


	//   ....[15]....
        /*0700*/ 	.word	0x00006d40


	//   ....[16]....
        /*0704*/ 	.word	0x00007480


	//   ....[17]....
        /*0708*/ 	.word	0x00007890


	//   ....[18]....
        /*070c*/ 	.word	0x00007fe0


	//   ....[19]....
        /*0710*/ 	.word	0x00008130


	//   ....[20]....
        /*0714*/ 	.word	0x00008680


	//   ....[21]....
        /*0718*/ 	.word	0x000086e0


	//   ....[22]....
        /*071c*/ 	.word	0x00009840


	//   ....[23]....
        /*0720*/ 	.word	0x0000a190


	//   ....[24]....
        /*0724*/ 	.word	0x0000a1c0


	//   ....[25]....
        /*0728*/ 	.word	0x0000aaf0


	//   ....[26]....
        /*072c*/ 	.word	0x0000ab70


	//   ....[27]....
        /*0730*/ 	.word	0x0000b7d0


	//   ....[28]....
        /*0734*/ 	.word	0x0000bc80


	//   ....[29]....
        /*0738*/ 	.word	0x0000c1f0


	//   ....[30]....
        /*073c*/ 	.word	0x0000c8c0


	//   ....[31]....
        /*0740*/ 	.word	0x0000c970


	//   ....[32]....
        /*0744*/ 	.word	0x0000d0c0


	//   ....[33]....
        /*0748*/ 	.word	0x0000d290


	//   ....[34]....
        /*074c*/ 	.word	0x0000dfb0


	//   ....[35]....
        /*0750*/ 	.word	0x0000dff0


	//   ....[36]....
        /*0754*/ 	.word	0x0000e080


	//   ....[37]....
        /*0758*/ 	.word	0x0000e0e0


	//   ....[38]....
        /*075c*/ 	.word	0x0000e110


	//   ....[39]....
        /*0760*/ 	.word	0x0000f8f0


	//   ....[40]....
        /*0764*/ 	.word	0x0000fcd0


	//   ....[41]....
        /*0768*/ 	.word	0x0000fcf0


	//   ....[42]....
        /*076c*/ 	.word	0x0000fd00


	//   ....[43]....
        /*0770*/ 	.word	0x0000fd10


	//   ....[44]....
        /*0774*/ 	.word	0x00010940


	//   ....[45]....
        /*0778*/ 	.word	0x00010970


	//   ....[46]....
        /*077c*/ 	.word	0x00010c20


	//   ....[47]....
        /*0780*/ 	.word	0x00010c40


	//   ....[48]....
        /*0784*/ 	.word	0x00011320


	//   ....[49]....
        /*0788*/ 	.word	0x00011330


	//   ....[50]....
        /*078c*/ 	.word	0x00011b80


	//   ....[51]....
        /*0790*/ 	.word	0x00011ba0


	//   ....[52]....
        /*0794*/ 	.word	0x00012f20


	//   ....[53]....
        /*0798*/ 	.word	0x00012f60


	//   ....[54]....
        /*079c*/ 	.word	0x000131a0


	//   ....[55]....
        /*07a0*/ 	.word	0x000131c0


	//   ....[56]....
        /*07a4*/ 	.word	0x00013480


	//   ....[57]....
        /*07a8*/ 	.word	0x00013690


	//   ....[58]....
        /*07ac*/ 	.word	0x000136c0


	//   ....[59]....
        /*07b0*/ 	.word	0x000136f0


	//   ....[60]....
        /*07b4*/ 	.word	0x00013720


	//   ....[61]....
        /*07b8*/ 	.word	0x00013750


	//   ....[62]....
        /*07bc*/ 	.word	0x00013780


	//   ....[63]....
        /*07c0*/ 	.word	0x00013920


	//   ....[64]....
        /*07c4*/ 	.word	0x00013950


	//   ....[65]....
        /*07c8*/ 	.word	0x00013980


	//   ....[66]....
        /*07cc*/ 	.word	0x000139b0


	//   ....[67]....
        /*07d0*/ 	.word	0x000139e0


	//   ....[68]....
        /*07d4*/ 	.word	0x00013a10


	//   ....[69]....
        /*07d8*/ 	.word	0x00013ab0


	//   ....[70]....
        /*07dc*/ 	.word	0x00013ae0


	//   ....[71]....
        /*07e0*/ 	.word	0x00013af0


	//   ....[72]....
        /*07e4*/ 	.word	0x00013b20


	//   ....[73]....
        /*07e8*/ 	.word	0x00015820


	//   ....[74]....
        /*07ec*/ 	.word	0x000162c0


	//   ....[75]....
        /*07f0*/ 	.word	0x000162e0


	//   ....[76]....
        /*07f4*/ 	.word	0x00016390


	//   ....[77]....
        /*07f8*/ 	.word	0x000163a0


	//   ....[78]....
        /*07fc*/ 	.word	0x00016420


	//   ....[79]....
        /*0800*/ 	.word	0x00016430


	//   ....[80]....
        /*0804*/ 	.word	0x00016440


	//   ....[81]....
        /*0808*/ 	.word	0x00016450


	//   ....[82]....
        /*080c*/ 	.word	0x00019f40


	//   ....[83]....
        /*0810*/ 	.word	0x00019f70


	//   ....[84]....
        /*0814*/ 	.word	0x00019fd0


	//   ....[85]....
        /*0818*/ 	.word	0x0001a000


	//   ....[86]....
        /*081c*/ 	.word	0x0001a030


	//   ....[87]....
        /*0820*/ 	.word	0x0001a060


	//   ....[88]....
        /*0824*/ 	.word	0x0001a090


	//   ....[89]....
        /*0828*/ 	.word	0x0001a0c0


	//   ....[90]....
        /*082c*/ 	.word	0x0001a280


	//   ....[91]....
        /*0830*/ 	.word	0x0001a2b0


	//   ....[92]....
        /*0834*/ 	.word	0x0001a2e0


	//   ....[93]....
        /*0838*/ 	.word	0x0001a310


	//   ....[94]....
        /*083c*/ 	.word	0x0001a340


	//   ....[95]....
        /*0840*/ 	.word	0x0001a370


	//   ....[96]....
        /*0844*/ 	.word	0x0001a440


	//   ....[97]....
        /*0848*/ 	.word	0x0001a460


	//   ....[98]....
        /*084c*/ 	.word	0x0001a470


	//   ....[99]....
        /*0850*/ 	.word	0x0001a4f0


	//   ....[100]....
        /*0854*/ 	.word	0x0001b020


	//   ....[101]....
        /*0858*/ 	.word	0x0001b730


	//   ....[102]....
        /*085c*/ 	.word	0x0001b8f0


	//   ....[103]....
        /*0860*/ 	.word	0x0001b940


	//   ....[104]....
        /*0864*/ 	.word	0x0001b9a0


	//   ....[105]....
        /*0868*/ 	.word	0x0001ba90


	//   ....[106]....
        /*086c*/ 	.word	0x0001baf0


	//   ....[107]....
        /*0870*/ 	.word	0x0001bbe0


	//   ....[108]....
        /*0874*/ 	.word	0x0001bc40


	//   ....[109]....
        /*0878*/ 	.word	0x0001bd10


	//   ....[110]....
        /*087c*/ 	.word	0x0001c040


	//   ....[111]....
        /*0880*/ 	.word	0x0001c0e0


	//   ....[112]....
        /*0884*/ 	.word	0x0001c280


	//   ....[113]....
        /*0888*/ 	.word	0x0001c2f0


	//   ....[114]....
        /*088c*/ 	.word	0x0001c360


	//   ....[115]....
        /*0890*/ 	.word	0x0001c3d0


	//   ....[116]....
        /*0894*/ 	.word	0x0001c440


	//   ....[117]....
        /*0898*/ 	.word	0x0001c4c0


	//   ....[118]....
        /*089c*/ 	.word	0x0001c550


	//   ....[119]....
        /*08a0*/ 	.word	0x0001c5f0


	//   ....[120]....
        /*08a4*/ 	.word	0x0001c660


	//   ....[121]....
        /*08a8*/ 	.word	0x0001c6d0


	//   ....[122]....
        /*08ac*/ 	.word	0x0001c740


	//   ....[123]....
        /*08b0*/ 	.word	0x0001c7c0


	//   ....[124]....
        /*08b4*/ 	.word	0x0001c830


	//   ....[125]....
        /*08b8*/ 	.word	0x0001c8e0


	//   ....[126]....
        /*08bc*/ 	.word	0x0001c930


	//   ....[127]....
        /*08c0*/ 	.word	0x0001c9e0


	//   ....[128]....
        /*08c4*/ 	.word	0x0001cb10


	//----- nvinfo : EIATTR_REG_RECONFIG
	.align		4
.L_380:
        /*08c8*/ 	.byte	0x01, 0x54
	.zero		2


	//----- nvinfo : EIATTR_SYSCALL_OFFSETS
	.align		4
        /*08cc*/ 	.byte	0x04, 0x46
        /*08ce*/ 	.short	(.L_382 - .L_381)


	//   ....[0]....
.L_381:
        /*08d0*/ 	.word	0x00004a30


	//   ....[1]....
        /*08d4*/ 	.word	0x00015450


	//   ....[2]....
        /*08d8*/ 	.word	0x000155a0


	//   ....[3]....
        /*08dc*/ 	.word	0x00015690


	//   ....[4]....
        /*08e0*/ 	.word	0x00015ea0


	//----- nvinfo : EIATTR_MBARRIER_INSTR_OFFSETS
	.align		4
.L_382:
        /*08e4*/ 	.byte	0x04, 0x39
        /*08e6*/ 	.short	(.L_384 - .L_383)


	//   ....[0]....
.L_383:
        /*08e8*/ 	.word	0x00000270
        /*08ec*/ 	.word	0x000000ff
        /*08f0*/ 	.word	0x00028c00
        /*08f4*/ 	.short	0x0100
        /*08f6*/ 	.byte	0x08
	.zero		1


	//   ....[1]....
        /*08f8*/ 	.word	0x00000280
        /*08fc*/ 	.word	0x000000ff
        /*0900*/ 	.word	0x00028c20
        /*0904*/ 	.short	0x0100
        /*0906*/ 	.byte	0x08
	.zero		1


	//   ....[2]....
        /*0908*/ 	.word	0x00000330
        /*090c*/ 	.word	0x000000ff
        /*0910*/ 	.word	0x00028c30
        /*0914*/ 	.short	0x0100
        /*0916*/ 	.byte	0x06
	.zero		1


	//   ....[3]....
        /*0918*/ 	.word	0x00000340
        /*091c*/ 	.word	0x000000ff
        /*0920*/ 	.word	0x00028c40
        /*0924*/ 	.short	0x0100
        /*0926*/ 	.byte	0x06
	.zero		1


	//   ....[4]....
        /*0928*/ 	.word	0x00000350
        /*092c*/ 	.word	0x000000ff
        /*0930*/ 	.word	0x00028c38
        /*0934*/ 	.short	0x0100
        /*0936*/ 	.byte	0x06
	.zero		1


	//   ....[5]....
        /*0938*/ 	.word	0x00000360
        /*093c*/ 	.word	0x000000ff
        /*0940*/ 	.word	0x00028c48
        /*0944*/ 	.short	0x0100
        /*0946*/ 	.byte	0x06
	.zero		1


	//   ....[6]....
        /*0948*/ 	.word	0x00000490
        /*094c*/ 	.word	0x000000ff
        /*0950*/ 	.word	0x00028c50
        /*0954*/ 	.short	0x0100
        /*0956*/ 	.byte	0x08
	.zero		1


	//   ....[7]....
        /*0958*/ 	.word	0x000004a0
        /*095c*/ 	.word	0x000000ff
        /*0960*/ 	.word	0x00028c60
        /*0964*/ 	.short	0x0100
        /*0966*/ 	.byte	0x08
	.zero		1


	//   ....[8]....
        /*0968*/ 	.word	0x000004b0
        /*096c*/ 	.word	0x000000ff
        /*0970*/ 	.word	0x00028c58
        /*0974*/ 	.short	0x0100
        /*0976*/ 	.byte	0x08
	.zero		1


	//   ....[9]....
        /*0978*/ 	.word	0x000004c0
        /*097c*/ 	.word	0x000000ff
        /*0980*/ 	.word	0x00028c68
        /*0984*/ 	.short	0x0100
        /*0986*/ 	.byte	0x08
	.zero		1


	//   ....[10]....
        /*0988*/ 	.word	0x000005b0
        /*098c*/ 	.word	0x000000ff
        /*0990*/ 	.word	0x00028c70
        /*0994*/ 	.short	0x0100
        /*0996*/ 	.byte	0x06
	.zero		1


	//   ....[11]....
        /*0998*/ 	.word	0x000005c0
        /*099c*/ 	.word	0x000000ff
        /*09a0*/ 	.word	0x00028c80
        /*09a4*/ 	.short	0x0100
        /*09a6*/ 	.byte	0x06
	.zero		1


	//   ....[12]....
        /*09a8*/ 	.word	0x000005d0
        /*09ac*/ 	.word	0x000000ff
        /*09b0*/ 	.word	0x00028c78
        /*09b4*/ 	.short	0x0100
        /*09b6*/ 	.byte	0x06
	.zero		1


	//   ....[13]....
        /*09b8*/ 	.word	0x000005e0
        /*09bc*/ 	.word	0x000000ff
        /*09c0*/ 	.word	0x00028c88
        /*09c4*/ 	.short	0x0100
        /*09c6*/ 	.byte	0x06
	.zero		1


	//   ....[14]....
        /*09c8*/ 	.word	0x00000710
        /*09cc*/ 	.word	0x000000ff
        /*09d0*/ 	.word	0x00028c90
        /*09d4*/ 	.short	0x0100
        /*09d6*/ 	.byte	0x08
	.zero		1


	//   ....[15]....
        /*09d8*/ 	.word	0x00000720
        /*09dc*/ 	.word	0x000000ff
        /*09e0*/ 	.word	0x00028ca0
        /*09e4*/ 	.short	0x0100
        /*09e6*/ 	.byte	0x08
	.zero		1


	//   ....[16]....
        /*09e8*/ 	.word	0x00000730
        /*09ec*/ 	.word	0x000000ff
        /*09f0*/ 	.word	0x00028c98
        /*09f4*/ 	.short	0x0100
        /*09f6*/ 	.byte	0x08
	.zero		1


	//   ....[17]....
        /*09f8*/ 	.word	0x00000740
        /*09fc*/ 	.word	0x000000ff
        /*0a00*/ 	.word	0x00028ca8
        /*0a04*/ 	.short	0x0100
        /*0a06*/ 	.byte	0x08
	.zero		1


	//   ....[18]....
        /*0a08*/ 	.word	0x00000870
        /*0a0c*/ 	.word	0x000000ff
        /*0a10*/ 	.word	0x00028cb0
        /*0a14*/ 	.short	0x0100
        /*0a16*/ 	.byte	0x08
	.zero		1


	//   ....[19]....
        /*0a18*/ 	.word	0x00000880
        /*0a1c*/ 	.word	0x000000ff
        /*0a20*/ 	.word	0x00028cc0
        /*0a24*/ 	.short	0x0100
        /*0a26*/ 	.byte	0x08
	.zero		1


	//   ....[20]....
        /*0a28*/ 	.word	0x00000890
        /*0a2c*/ 	.word	0x000000ff
        /*0a30*/ 	.word	0x00028cb8
        /*0a34*/ 	.short	0x0100
        /*0a36*/ 	.byte	0x08
	.zero		1


	//   ....[21]....
        /*0a38*/ 	.word	0x000008a0
        /*0a3c*/ 	.word	0x000000ff
        /*0a40*/ 	.word	0x00028cc8
        /*0a44*/ 	.short	0x0100
        /*0a46*/ 	.byte	0x08
	.zero		1


	//   ....[22]....
        /*0a48*/ 	.word	0x00002580
        /*0a4c*/ 	.word	0x000000ff
        /*0a50*/ 	.word	0x00028c50
        /*0a54*/ 	.short	0x010a
        /*0a56*/ 	.byte	0x17
	.zero		1


	//   ....[23]....
        /*0a58*/ 	.word	0x00002850
        /*0a5c*/ 	.word	0x00000000
        /*0a60*/ 	.word	0x00000000
        /*0a64*/ 	.short	0x0101
        /*0a66*/ 	.byte	0x3f
	.zero		1


	//   ....[24]....
        /*0a68*/ 	.word	0x000031b0
        /*0a6c*/ 	.word	0x000000ff
        /*0a70*/ 	.word	0x00028c50
        /*0a74*/ 	.short	0x010a
        /*0a76*/ 	.byte	0x17
	.zero		1


	//   ....[25]....
        /*0a78*/ 	.word	0x000031f0
        /*0a7c*/ 	.word	0x000000ff
        /*0a80*/ 	.word	0x00028c50
        /*0a84*/ 	.short	0x010a
        /*0a86*/ 	.byte	0x17
	.zero		1


	//   ....[26]....
        /*0a88*/ 	.word	0x000033d0
        /*0a8c*/ 	.word	0x00000000
        /*0a90*/ 	.word	0x00000000
        /*0a94*/ 	.short	0x0101
        /*0a96*/ 	.byte	0x3f
	.zero		1


	//   ....[27]....
        /*0a98*/ 	.word	0x00004ae0
        /*0a9c*/ 	.word	0x000000ff
        /*0aa0*/ 	.word	0x00028c00
        /*0aa4*/ 	.short	0x010a
        /*0aa6*/ 	.byte	0x2e
	.zero		1


	//   ....[28]....
        /*0aa8*/ 	.word	0x00004b60
        /*0aac*/ 	.word	0x00000007
        /*0ab0*/ 	.word	0x00028c30
        /*0ab4*/ 	.short	0x010a
        /*0ab6*/ 	.byte	0x3f
	.zero		1


	//   ....[29]....
        /*0ab8*/ 	.word	0x00004ba0
        /*0abc*/ 	.word	0x00000007
        /*0ac0*/ 	.word	0x00028c30
        /*0ac4*/ 	.short	0x010a
        /*0ac6*/ 	.byte	0x3f
	.zero		1


	//   ....[30]....
        /*0ac8*/ 	.word	0x00005170
        /*0acc*/ 	.word	0x00000004
        /*0ad0*/ 	.word	0x00000000
        /*0ad4*/ 	.short	0x0101
        /*0ad6*/ 	.byte	0x3f
	.zero		1


	//   ....[31]....
        /*0ad8*/ 	.word	0x00006a40
        /*0adc*/ 	.word	0x00000007
        /*0ae0*/ 	.word	0x00028c50
        /*0ae4*/ 	.short	0x010a
        /*0ae6*/ 	.byte	0x3f
	.zero		1


	//   ....[32]....
        /*0ae8*/ 	.word	0x00006a80
        /*0aec*/ 	.word	0x00000007
        /*0af0*/ 	.word	0x00028c50
        /*0af4*/ 	.short	0x010a
        /*0af6*/ 	.byte	0x3f
	.zero		1


	//   ....[33]....
        /*0af8*/ 	.word	0x00006d60
        /*0afc*/ 	.word	0x00000007
        /*0b00*/ 	.word	0x00000000
        /*0b04*/ 	.short	0x0101
        /*0b06*/ 	.byte	0x3f
	.zero		1


	//   ....[34]....
        /*0b08*/ 	.word	0x00006ff0
        /*0b0c*/ 	.word	0x000000ff
        /*0b10*/ 	.word	0x00028c30
        /*0b14*/ 	.short	0x010a
        /*0b16*/ 	.byte	0x1c
	.zero		1


	//   ....[35]....
        /*0b18*/ 	.word	0x00007030
        /*0b1c*/ 	.word	0x000000ff
        /*0b20*/ 	.word	0x00028c30
        /*0b24*/ 	.short	0x010a
        /*0b26*/ 	.byte	0x1c
	.zero		1


	//   ....[36]....
        /*0b28*/ 	.word	0x00007350
        /*0b2c*/ 	.word	0x00000008
        /*0b30*/ 	.word	0x00000000
        /*0b34*/ 	.short	0x0101
        /*0b36*/ 	.byte	0x3f
	.zero		1


	//   ....[37]....
        /*0b38*/ 	.word	0x00009580
        /*0b3c*/ 	.word	0x000000ff
        /*0b40*/ 	.word	0x00028c50
        /*0b44*/ 	.short	0x010a
        /*0b46*/ 	.byte	0x1c
	.zero		1


	//   ....[38]....
        /*0b48*/ 	.word	0x000095c0
        /*0b4c*/ 	.word	0x000000ff
        /*0b50*/ 	.word	0x00028c50
        /*0b54*/ 	.short	0x010a
        /*0b56*/ 	.byte	0x1c
	.zero		1


	//   ....[39]....
        /*0b58*/ 	.word	0x00009860
        /*0b5c*/ 	.word	0x000000a8
        /*0b60*/ 	.word	0x00000000
        /*0b64*/ 	.short	0x0101
        /*0b66*/ 	.byte	0x3f
	.zero		1


	//   ....[40]....
        /*0b68*/ 	.word	0x00009c70
        /*0b6c*/ 	.word	0x000000ff
        /*0b70*/ 	.word	0x00028c30
        /*0b74*/ 	.short	0x010a
        /*0b76*/ 	.byte	0x1a
	.zero		1


	//   ....[41]....
        /*0b78*/ 	.word	0x00009cb0
        /*0b7c*/ 	.word	0x000000ff
        /*0b80*/ 	.word	0x00028c30
        /*0b84*/ 	.short	0x010a
        /*0b86*/ 	.byte	0x1a
	.zero		1


	//   ....[42]....
        /*0b88*/ 	.word	0x0000af20
        /*0b8c*/ 	.word	0x000000a0
        /*0b90*/ 	.word	0x00000000
        /*0b94*/ 	.short	0x0101
        /*0b96*/ 	.byte	0x3f
	.zero		1


	//   ....[43]....
        /*0b98*/ 	.word	0x0000b540
        /*0b9c*/ 	.word	0x000000ff
        /*0ba0*/ 	.word	0x00028c50
        /*0ba4*/ 	.short	0x010a
        /*0ba6*/ 	.byte	0x1a
	.zero		1


	//   ....[44]....
        /*0ba8*/ 	.word	0x0000b580
        /*0bac*/ 	.word	0x000000ff
        /*0bb0*/ 	.word	0x00028c50
        /*0bb4*/ 	.short	0x010a
        /*0bb6*/ 	.byte	0x1a
	.zero		1


	//   ....[45]....
        /*0bb8*/ 	.word	0x0000b7f0
        /*0bbc*/ 	.word	0x00000009
        /*0bc0*/ 	.word	0x00000000
        /*0bc4*/ 	.short	0x0101
        /*0bc6*/ 	.byte	0x3f
	.zero		1


	//   ....[46]....
        /*0bc8*/ 	.word	0x0000b970
        /*0bcc*/ 	.word	0x000000ff
        /*0bd0*/ 	.word	0x00028c30
        /*0bd4*/ 	.short	0x010a
        /*0bd6*/ 	.byte	0x1b
	.zero		1


	//   ....[47]....
        /*0bd8*/ 	.word	0x0000b9b0
        /*0bdc*/ 	.word	0x000000ff
        /*0be0*/ 	.word	0x00028c30
        /*0be4*/ 	.short	0x010a
        /*0be6*/ 	.byte	0x1b
	.zero		1


	//   ....[48]....
        /*0be8*/ 	.word	0x0000bd90
        /*0bec*/ 	.word	0x00000008
        /*0bf0*/ 	.word	0x00000000
        /*0bf4*/ 	.short	0x0101
        /*0bf6*/ 	.byte	0x3f
	.zero		1


	//   ....[49]....
        /*0bf8*/ 	.word	0x0000dcf0
        /*0bfc*/ 	.word	0x000000ff
        /*0c00*/ 	.word	0x00028c50
        /*0c04*/ 	.short	0x010a
        /*0c06*/ 	.byte	0x1b
	.zero		1


	//   ....[50]....
        /*0c08*/ 	.word	0x0000dd30
        /*0c0c*/ 	.word	0x000000ff
        /*0c10*/ 	.word	0x00028c50
        /*0c14*/ 	.short	0x010a
        /*0c16*/ 	.byte	0x1b
	.zero		1


	//   ....[51]....
        /*0c18*/ 	.word	0x0000dfd0
        /*0c1c*/ 	.word	0x00000014
        /*0c20*/ 	.word	0x00000000
        /*0c24*/ 	.short	0x0101
        /*0c26*/ 	.byte	0x3f
	.zero		1


	//   ....[52]....
        /*0c28*/ 	.word	0x00010920
        /*0c2c*/ 	.word	0x000000ff
        /*0c30*/ 	.word	0x00000000
        /*0c34*/ 	.short	0x0101
        /*0c36*/ 	.byte	0x04
	.zero		1


	//   ....[53]....
        /*0c38*/ 	.word	0x00011280
        /*0c3c*/ 	.word	0x000000ff
        /*0c40*/ 	.word	0x00000000
        /*0c44*/ 	.short	0x0101
        /*0c46*/ 	.byte	0x04
	.zero		1


	//   ....[54]....
        /*0c48*/ 	.word	0x00015a80
        /*0c4c*/ 	.word	0x00000000
        /*0c50*/ 	.word	0x00028c40
        /*0c54*/ 	.short	0x010a
        /*0c56*/ 	.byte	0x3f
	.zero		1


	//   ....[55]....
        /*0c58*/ 	.word	0x00016540
        /*0c5c*/ 	.word	0x00000013
        /*0c60*/ 	.word	0x00028c00
        /*0c64*/ 	.short	0x0107
        /*0c66*/ 	.byte	0x3f
	.zero		1


	//   ....[56]....
        /*0c68*/ 	.word	0x00016630
        /*0c6c*/ 	.word	0x00000013
        /*0c70*/ 	.word	0x00028c00
        /*0c74*/ 	.short	0x0101
        /*0c76*/ 	.byte	0x3f
	.zero		1


	//   ....[57]....
        /*0c78*/ 	.word	0x00016650
        /*0c7c*/ 	.word	0x00000013
        /*0c80*/ 	.word	0x00028c20
        /*0c84*/ 	.short	0x010a
        /*0c86*/ 	.byte	0x3f
	.zero		1


	//   ....[58]....
        /*0c88*/ 	.word	0x00016730
        /*0c8c*/ 	.word	0x00000000
        /*0c90*/ 	.word	0x00028c60
        /*0c94*/ 	.short	0x010a
        /*0c96*/ 	.byte	0x3f
	.zero		1


	//   ....[59]....
        /*0c98*/ 	.word	0x00017420
        /*0c9c*/ 	.word	0x00000003
        /*0ca0*/ 	.word	0x00028c40
        /*0ca4*/ 	.short	0x010a
        /*0ca6*/ 	.byte	0x3f
	.zero		1


	//   ....[60]....
        /*0ca8*/ 	.word	0x00017680
        /*0cac*/ 	.word	0x00000003
        /*0cb0*/ 	.word	0x00028c60
        /*0cb4*/ 	.short	0x010a
        /*0cb6*/ 	.byte	0x3f
	.zero		1


	//   ....[61]....
        /*0cb8*/ 	.word	0x00018230
        /*0cbc*/ 	.word	0x00000004
        /*0cc0*/ 	.word	0x00028c40
        /*0cc4*/ 	.short	0x010a
        /*0cc6*/ 	.byte	0x3f
	.zero		1


	//   ....[62]....
        /*0cc8*/ 	.word	0x00018480
        /*0ccc*/ 	.word	0x00000004
        /*0cd0*/ 	.word	0x00028c60
        /*0cd4*/ 	.short	0x010a
        /*0cd6*/ 	.byte	0x3f
	.zero		1


	//   ....[63]....
        /*0cd8*/ 	.word	0x00018fc0
        /*0cdc*/ 	.word	0x00000004
        /*0ce0*/ 	.word	0x00028c40
        /*0ce4*/ 	.short	0x010a
        /*0ce6*/ 	.byte	0x3f
	.zero		1


	//   ....[64]....
        /*0ce8*/ 	.word	0x00019220
        /*0cec*/ 	.word	0x00000004
        /*0cf0*/ 	.word	0x00028c60
        /*0cf4*/ 	.short	0x010a
        /*0cf6*/ 	.byte	0x3f
	.zero		1


	//   ....[65]....
        /*0cf8*/ 	.word	0x0001afa0
        /*0cfc*/ 	.word	0x00000000
        /*0d00*/ 	.word	0x00028c20
        /*0d04*/ 	.short	0x010a
        /*0d06*/ 	.byte	0x3f
	.zero		1


	//   ....[66]....
        /*0d08*/ 	.word	0x0001b160
        /*0d0c*/ 	.word	0x00000006
        /*0d10*/ 	.word	0x00000000
        /*0d14*/ 	.short	0x010a
        /*0d16*/ 	.byte	0x3f
	.zero		1


	//   ....[67]....
        /*0d18*/ 	.word	0x0001b1d0
        /*0d1c*/ 	.word	0x00000007
        /*0d20*/ 	.word	0x00000000
        /*0d24*/ 	.short	0x010a
        /*0d26*/ 	.byte	0x3f
	.zero		1


	//   ....[68]....
        /*0d28*/ 	.word	0x0001b240
        /*0d2c*/ 	.word	0x00000004
        /*0d30*/ 	.word	0x00000000
        /*0d34*/ 	.short	0x010a
        /*0d36*/ 	.byte	0x3f
	.zero		1


	//   ....[69]....
        /*0d38*/ 	.word	0x0001b270
        /*0d3c*/ 	.word	0x00000003
        /*0d40*/ 	.word	0x00000000
        /*0d44*/ 	.short	0x010a
        /*0d46*/ 	.byte	0x3f
	.zero		1


	//   ....[70]....
        /*0d48*/ 	.word	0x0001b2e0
        /*0d4c*/ 	.word	0x00000003
        /*0d50*/ 	.word	0x00028c50
        /*0d54*/ 	.short	0x010a
        /*0d56*/ 	.byte	0x3f
	.zero		1


	//   ....[71]....
        /*0d58*/ 	.word	0x0001b340
        /*0d5c*/ 	.word	0x00000003
        /*0d60*/ 	.word	0x00028c50
        /*0d64*/ 	.short	0x010a
        /*0d66*/ 	.byte	0x3f
	.zero		1


	//   ....[72]....
        /*0d68*/ 	.word	0x0001b3a0
        /*0d6c*/ 	.word	0x00000003
        /*0d70*/ 	.word	0x00028c00
        /*0d74*/ 	.short	0x010a
        /*0d76*/ 	.byte	0x3f
	.zero		1


	//   ....[73]....
        /*0d78*/ 	.word	0x0001b3f0
        /*0d7c*/ 	.word	0x00000007
        /*0d80*/ 	.word	0x00028c30
        /*0d84*/ 	.short	0x010a
        /*0d86*/ 	.byte	0x3f
	.zero		1


	//   ....[74]....
        /*0d88*/ 	.word	0x0001b440
        /*0d8c*/ 	.word	0x00000007
        /*0d90*/ 	.word	0x00028c50
        /*0d94*/ 	.short	0x010a
        /*0d96*/ 	.byte	0x3f
	.zero		1


	//   ....[75]....
        /*0d98*/ 	.word	0x0001b4a0
        /*0d9c*/ 	.word	0x00000008
        /*0da0*/ 	.word	0x00028c30
        /*0da4*/ 	.short	0x010a
        /*0da6*/ 	.byte	0x3f
	.zero		1


	//   ....[76]....
        /*0da8*/ 	.word	0x0001b4f0
        /*0dac*/ 	.word	0x000000a8
        /*0db0*/ 	.word	0x00028c50
        /*0db4*/ 	.short	0x010a
        /*0db6*/ 	.byte	0x3f
	.zero		1


	//   ....[77]....
        /*0db8*/ 	.word	0x0001b550
        /*0dbc*/ 	.word	0x00000006
        /*0dc0*/ 	.word	0x00028c30
        /*0dc4*/ 	.short	0x010a
        /*0dc6*/ 	.byte	0x3f
	.zero		1


	//   ....[78]....
        /*0dc8*/ 	.word	0x0001b5a0
        /*0dcc*/ 	.word	0x00000009
        /*0dd0*/ 	.word	0x00028c50
        /*0dd4*/ 	.short	0x010a
        /*0dd6*/ 	.byte	0x3f
	.zero		1


	//   ....[79]....
        /*0dd8*/ 	.word	0x0001b600
        /*0ddc*/ 	.word	0x00000006
        /*0de0*/ 	.word	0x00028c30
        /*0de4*/ 	.short	0x010a
        /*0de6*/ 	.byte	0x3f
	.zero		1


	//   ....[80]....
        /*0de8*/ 	.word	0x0001b650
        /*0dec*/ 	.word	0x00000014
        /*0df0*/ 	.word	0x00028c50
        /*0df4*/ 	.short	0x010a
        /*0df6*/ 	.byte	0x3f
	.zero		1


	//   ....[81]....
        /*0df8*/ 	.word	0x0001b7f0
        /*0dfc*/ 	.word	0x00000000
        /*0e00*/ 	.word	0x00028c40
        /*0e04*/ 	.short	0x010a
        /*0e06*/ 	.byte	0x3f
	.zero		1


	//   ....[82]....
        /*0e08*/ 	.word	0x0001bd50
        /*0e0c*/ 	.word	0x00000013
        /*0e10*/ 	.word	0x00028c20
        /*0e14*/ 	.short	0x010a
        /*0e16*/ 	.byte	0x3f
	.zero		1


	//   ....[83]....
        /*0e18*/ 	.word	0x0001bda0
        /*0e1c*/ 	.word	0x00000000
        /*0e20*/ 	.word	0x00028c60
        /*0e24*/ 	.short	0x010a
        /*0e26*/ 	.byte	0x3f
	.zero		1


	//   ....[84]....
        /*0e28*/ 	.word	0x0001bdf0
        /*0e2c*/ 	.word	0x00000003
        /*0e30*/ 	.word	0x00028c40
        /*0e34*/ 	.short	0x010a
        /*0e36*/ 	.byte	0x3f
	.zero		1


	//   ....[85]....
        /*0e38*/ 	.word	0x0001be40
        /*0e3c*/ 	.word	0x00000003
        /*0e40*/ 	.word	0x00028c60
        /*0e44*/ 	.short	0x010a
        /*0e46*/ 	.byte	0x3f
	.zero		1


	//   ....[86]....
        /*0e48*/ 	.word	0x0001be90
        /*0e4c*/ 	.word	0x00000004
        /*0e50*/ 	.word	0x00028c40
        /*0e54*/ 	.short	0x010a
        /*0e56*/ 	.byte	0x3f
	.zero		1


	//   ....[87]....
        /*0e58*/ 	.word	0x0001bee0
        /*0e5c*/ 	.word	0x00000004
        /*0e60*/ 	.word	0x00028c60
        /*0e64*/ 	.short	0x010a
        /*0e66*/ 	.byte	0x3f
	.zero		1


	//   ....[88]....
        /*0e68*/ 	.word	0x0001bf30
        /*0e6c*/ 	.word	0x00000004
        /*0e70*/ 	.word	0x00028c40
        /*0e74*/ 	.short	0x010a
        /*0e76*/ 	.byte	0x3f
	.zero		1


	//   ....[89]....
        /*0e78*/ 	.word	0x0001bf80
        /*0e7c*/ 	.word	0x00000004
        /*0e80*/ 	.word	0x00028c60
        /*0e84*/ 	.short	0x010a
        /*0e86*/ 	.byte	0x3f
	.zero		1


	//   ....[90]....
        /*0e88*/ 	.word	0x0001ca30
        /*0e8c*/ 	.word	0x00000000
        /*0e90*/ 	.word	0x00028c20
        /*0e94*/ 	.short	0x010a
        /*0e96*/ 	.byte	0x3f
	.zero		1


	//   ....[91]....
        /*0e98*/ 	.word	0x0001cbd0
        /*0e9c*/ 	.word	0x00000006
        /*0ea0*/ 	.word	0x00000000
        /*0ea4*/ 	.short	0x010a
        /*0ea6*/ 	.byte	0x3f
	.zero		1


	//   ....[92]....
        /*0ea8*/ 	.word	0x0001cc20
        /*0eac*/ 	.word	0x00000007
        /*0eb0*/ 	.word	0x00000000
        /*0eb4*/ 	.short	0x010a
        /*0eb6*/ 	.byte	0x3f
	.zero		1


	//   ....[93]....
        /*0eb8*/ 	.word	0x0001cc70
        /*0ebc*/ 	.word	0x00000004
        /*0ec0*/ 	.word	0x00000000
        /*0ec4*/ 	.short	0x010a
        /*0ec6*/ 	.byte	0x3f
	.zero		1


	//----- nvinfo : EIATTR_NUM_MBARRIERS
	.align		4
.L_384:
        /*0ec8*/ 	.byte	0x03, 0x38
        /*0eca*/ 	.short	0x0016


	//----- nvinfo : EIATTR_EXIT_INSTR_OFFSETS
	.align		4
        /*0ecc*/ 	.byte	0x04, 0x1c
        /*0ece*/ 	.short	(.L_386 - .L_385)


	//   ....[0]....
.L_385:
        /*0ed0*/ 	.word	0x00000a40


	//   ....[1]....
        /*0ed4*/ 	.word	0x00013420


	//   ....[2]....
        /*0ed8*/ 	.word	0x0001b2c0


	//----- nvinfo : EIATTR_MAX_THREADS
	.align		4
.L_386:
        /*0edc*/ 	.byte	0x04, 0x05
        /*0ede*/ 	.short	(.L_388 - .L_387)
.L_387:
        /*0ee0*/ 	.word	0x00000180
        /*0ee4*/ 	.word	0x00000001
        /*0ee8*/ 	.word	0x00000001


	//----- nvinfo : EIATTR_CRS_STACK_SIZE
	.align		4
.L_388:
        /*0eec*/ 	.byte	0x04, 0x1e
        /*0eee*/ 	.short	(.L_390 - .L_389)
.L_389:
        /*0ef0*/ 	.word	0x00000000


	//----- nvinfo : EIATTR_CBANK_PARAM_SIZE
	.align		4
.L_390:
        /*0ef4*/ 	.byte	0x03, 0x19
        /*0ef6*/ 	.short	0x0af0


	//----- nvinfo : EIATTR_PARAM_CBANK
	.align		4
        /*0ef8*/ 	.byte	0x04, 0x0a
        /*0efa*/ 	.short	(.L_392 - .L_391)
	.align		4
.L_391:
        /*0efc*/ 	.word	index@(.nv.constant0._ZN7cutlass13device_kernelIN5flash11enable_sm90INS1_16FlashAttnFwdSm90INS1_25CollectiveMainloopFwdSm90ILi2EN4cute5tupleIJNS5_1CILi1EEES8_S8_EEENS6_IJNS7_ILi64EEESA_SA_EEELi512ENS_10bfloat16_tEfNS_4arch4Sm90ELb0ELb1ELb1ELb1ELb0ELb0ELb0ELb0ELb0ELb1ELb1ELb0EEENS1_21CollectiveEpilogueFwdINS6_IJSA_NS7_ILi512EEESA_EEES9_SC_SE_Li256ELb1ELb1ELb1ELb0EEENS1_36VarlenDynamicPersistentTileSchedulerILi64ELi64ELi256ELi128ELb1ELb1ELb1ELb1ELb0ELb1EEEEEEEEEvNT_6ParamsE)
        /*0f00*/ 	.short	0x0210
        /*0f02*/ 	.short	0x0af0


	//----- nvinfo : EIATTR_SW_WAR
	.align		4
.L_392:
        /*0f04*/ 	.byte	0x04, 0x36
        /*0f06*/ 	.short	(.L_394 - .L_393)
.L_393:
        /*0f08*/ 	.word	0x00000008
.L_394:


//--------------------- .nv.info._ZN7cutlass13device_kernelIN5flash11enable_sm90INS1_16FlashAttnFwdSm90INS1_25CollectiveMainloopFwdSm90ILi2EN4cute5tupleIJNS5_1CILi1EEES8_S8_EEENS6_IJNS7_ILi64EEESA_SA_EEELi512ENS_10bfloat16_tEfNS_4arch4Sm90ELb0ELb1ELb1ELb1ELb0ELb1ELb0ELb0ELb0ELb1ELb1ELb0EEENS1_21CollectiveEpilogueFwdINS6_IJSA_NS7_ILi512EEESA_EEES9_SC_SE_Li256ELb1ELb1ELb1ELb0EEENS1_36VarlenDynamicPersistentTileSchedulerILi64ELi64ELi256ELi128ELb1ELb1ELb1ELb1ELb0ELb1EEEEEEEEEvNT_6ParamsE --------------------------
	.section	.nv.info._ZN7cutlass13device_kernelIN5flash11enable_sm90INS1_16FlashAttnFwdSm90INS1_25CollectiveMainloopFwdSm90ILi2EN4cute5tupleIJNS5_1CILi1EEES8_S8_EEENS6_IJNS7_ILi64EEESA_SA_EEELi512ENS_10bfloat16_tEfNS_4arch4Sm90ELb0ELb1ELb1ELb1ELb0ELb1ELb0ELb0ELb0ELb1ELb1ELb0EEENS1_21CollectiveEpilogueFwdINS6_IJSA_NS7_ILi512EEESA_EEES9_SC_SE_Li256ELb1ELb1ELb1ELb0EEENS1_36VarlenDynamicPersistentTileSchedulerILi64ELi64ELi256ELi128ELb1ELb1ELb1ELb1ELb0ELb1EEEEEEEEEvNT_6ParamsE,"",@"SHT_CUDA_INFO"
	.sectionflags	@""
	.align	4


	//----- nvinfo : EIATTR_CUDA_API_VERSION
	.align		4
        /*0000*/ 	.byte	0x04, 0x37
        /*0002*/ 	.short	(.L_396 - .L_395)
.L_395:
        /*0004*/ 	.word	0x00000082


	//----- nvinfo : EIATTR_KPARAM_INFO
	.align		4
.L_396:
        /*0008*/ 	.byte	0x04, 0x17
        /*000a*/ 	.short	(.L_398 - .L_397)
.L_397:
        /*000c*/ 	.word	0x00000000
        /*0010*/ 	.short	0x0000
        /*0012*/ 	.short	0x0070
        /*0014*/ 	.byte	0x00, 0xf0, 0x01, 0x2a


	//----- nvinfo : EIATTR_SPARSE_MMA_MASK
	.align		4
.L_398:
        /*0018*/ 	.byte	0x03, 0x50
        /*001a*/ 	.short	0x0000


	//----- nvinfo : EIATTR_MAXREG_COUNT
	.align		4
        /*001c*/ 	.byte	0x03, 0x1b
        /*001e*/ 	.short	0x00a8


	//----- nvinfo : EIATTR_NUM_BARRIERS
	.align		4
        /*0020*/ 	.byte	0x02, 0x4c
        /*0022*/ 	.byte	0x10
	.zero		1


	//----- nvinfo : EIATTR_EXTERNS
	.align		4
        /*0024*/ 	.byte	0x04, 0x0f
        /*0026*/ 	.short	(.L_400 - .L_399)


	//   ....[0]....
	.align		4
.L_399:
        /*0028*/ 	.word	index@(__assertfail)


	//----- nvinfo : EIATTR_ANNOTATIONS
	.align		4
.L_400:
        /*002c*/ 	.byte	0x04, 0x55
        /*002e*/ 	.short	(.L_402 - .L_401)


	//   ....[0]....
.L_401:
        /* <DEDUP_REMOVED lines=82> */


	//----- nvinfo : EIATTR_MERCURY_ISA_VERSION
	.align		4
.L_402:
        /*0538*/ 	.byte	0x03, 0x5f
        /*053a*/ 	.short	0x0101


	//----- nvinfo : EIATTR_UNUSED_LOAD_BYTE_OFFSET
	.align		4
        /*053c*/ 	.byte	0x04, 0x44
        /*053e*/ 	.short	(.L_404 - .L_403)


	//   ....[0]....
.L_403:
        /*0540*/ 	.word	0x00000a80
        /*0544*/ 	.word	0x0000fff0


	//   ....[1]....
        /*0548*/ 	.word	0x00015200
        /*054c*/ 	.word	0x0000fff0


	//----- nvinfo : EIATTR_INT_WARP_WIDE_INSTR_OFFSETS
	.align		4
.L_404:
        /*0550*/ 	.byte	0x04, 0x31
        /*0552*/ 	.short	(.L_406 - .L_405)


	//   ....[0]....
.L_405:
        /*0554*/ 	.word	0x00000190


	//   ....[1]....
        /*0558*/ 	.word	0x000001d0


	//   ....[2]....
        /*055c*/ 	.word	0x00000240


	//   ....[3]....
        /*0560*/ 	.word	0x0001dd30


	//   ....[4]....
        /*0564*/ 	.word	0x0001ddc0


	//   ....[5]....
        /*0568*/ 	.word	0x000226b0


	//   ....[6]....
        /*056c*/ 	.word	0x00022740


	//----- nvinfo : EIATTR_COOP_GROUP_MASK_REGIDS
	.align		4
.L_406:
        /*0570*/ 	.byte	0x04, 0x29
        /*0572*/ 	.short	(.L_408 - .L_407)


	//   ....[0]....
.L_407:
        /*0574*/ 	.word	0xffffffff


	//   ....[1]....
        /*0578*/ 	.word	0xffffffff


	//   ....[2]....
        /*057c*/ 	.word	0xffffffff


	//   ....[3]....
        /*0580*/ 	.word	0xffffffff


	//   ....[4]....
        /*0584*/ 	.word	0xffffffff


	//   ....[5]....
        /*0588*/ 	.word	0xffffffff


	//   ....[6]....
        /*058c*/ 	.word	0xffffffff


	//   ....[7]....
        /*0590*/ 	.word	0xffffffff


	//   ....[8]....
        /*0594*/ 	.word	0xffffffff


	//   ....[9]....
        /*0598*/ 	.word	0xffffffff


	//   ....[10]....
        /*059c*/ 	.word	0xffffffff


	//   ....[11]....
        /*05a0*/ 	.word	0xffffffff


	//   ....[12]....
        /*05a4*/ 	.word	0xffffffff


	//   ....[13]....
        /*05a8*/ 	.word	0xffffffff


	//   ....[14]....
        /*05ac*/ 	.word	0xffffffff


	//   ....[15]....
        /*05b0*/ 	.word	0xffffffff


	//   ....[16]....
        /*05b4*/ 	.word	0xffffffff


	//   ....[17]....
        /*05b8*/ 	.word	0xffffffff


	//   ....[18]....
        /*05bc*/ 	.word	0xffffffff


	//   ....[19]....
        /*05c0*/ 	.word	0xffffffff


	//   ....[20]....
        /*05c4*/ 	.word	0xffffffff


	//   ....[21]....
        /*05c8*/ 	.word	0xffffffff


	//   ....[22]....
        /*05cc*/ 	.word	0xffffffff


	//   ....[23]....
        /*05d0*/ 	.word	0xffffffff


	//   ....[24]....
        /*05d4*/ 	.word	0xffffffff


	//   ....[25]....
        /*05d8*/ 	.word	0xffffffff


	//   ....[26]....
        /*05dc*/ 	.word	0xffffffff


	//   ....[27]....
        /*05e0*/ 	.word	0xffffffff


	//   ....[28]....
        /*05e4*/ 	.word	0xffffffff


	//   ....[29]....
        /*05e8*/ 	.word	0xffffffff


	//   ....[30]....
        /*05ec*/ 	.word	0xffffffff


	//   ....[31]....
        /*05f0*/ 	.word	0xffffffff


	//   ....[32]....
        /*05f4*/ 	.word	0xffffffff


	//   ....[33]....
        /*05f8*/ 	.word	0xffffffff


	//   ....[34]....
        /*05fc*/ 	.word	0xffffffff


	//   ....[35]....
        /*0600*/ 	.word	0xffffffff


	//   ....[36]....
        /*0604*/ 	.word	0xffffffff


	//   ....[37]....
        /*0608*/ 	.word	0xffffffff


	//   ....[38]....
        /*060c*/ 	.word	0xffffffff


	//   ....[39]....
        /*0610*/ 	.word	0xffffffff


	//   ....[40]....
        /*0614*/ 	.word	0xffffffff


	//   ....[41]....
        /*0618*/ 	.word	0xffffffff


	//   ....[42]....
        /*061c*/ 	.word	0xffffffff


	//   ....[43]....
        /*0620*/ 	.word	0xffffffff


	//   ....[44]....
        /*0624*/ 	.word	0xffffffff


	//   ....[45]....
        /*0628*/ 	.word	0xffffffff


	//   ....[46]....
        /*062c*/ 	.word	0xffffffff


	//   ....[47]....
        /*0630*/ 	.word	0xffffffff


	//   ....[48]....
        /*0634*/ 	.word	0xffffffff


	//   ....[49]....
        /*0638*/ 	.word	0xffffffff


	//   ....[50]....
        /*063c*/ 	.word	0xffffffff


	//   ....[51]....
        /*0640*/ 	.word	0xffffffff


	//   ....[52]....
        /*0644*/ 	.word	0xffffffff


	//   ....[53]....
        /*0648*/ 	.word	0xffffffff


	//   ....[54]....
        /*064c*/ 	.word	0xffffffff


	//   ....[55]....
        /*0650*/ 	.word	0xffffffff


	//   ....[56]....
        /*0654*/ 	.word	0xffffffff


	//   ....[57]....
        /*0658*/ 	.word	0xffffffff


	//   ....[58]....
        /*065c*/ 	.word	0xffffffff


	//   ....[59]....
        /*0660*/ 	.word	0xffffffff


	//   ....[60]....
        /*0664*/ 	.word	0xffffffff


	//   ....[61]....
        /*0668*/ 	.word	0xffffffff


	//   ....[62]....
        /*066c*/ 	.word	0xffffffff


	//   ....[63]....
        /*0670*/ 	.word	0xffffffff


	//   ....[64]....
        /*0674*/ 	.word	0xffffffff


	//   ....[65]....
        /*0678*/ 	.word	0xffffffff


	//   ....[66]....
        /*067c*/ 	.word	0xffffffff


	//   ....[67]....
        /*0680*/ 	.word	0xffffffff


	//   ....[68]....
        /*0684*/ 	.word	0xffffffff


	//   ....[69]....
        /*0688*/ 	.word	0xffffffff


	//   ....[70]....
        /*068c*/ 	.word	0xffffffff


	//   ....[71]....
        /*0690*/ 	.word	0xffffffff


	//   ....[72]....
        /*0694*/ 	.word	0xffffffff


	//   ....[73]....
        /*0698*/ 	.word	0xffffffff


	//   ....[74]....
        /*069c*/ 	.word	0xffffffff


	//   ....[75]....
        /*06a0*/ 	.word	0xffffffff


	//   ....[76]....
        /*06a4*/ 	.word	0xffffffff


	//   ....[77]....
        /*06a8*/ 	.word	0xffffffff


	//   ....[78]....
        /*06ac*/ 	.word	0xffffffff


	//   ....[79]....
        /*06b0*/ 	.word	0xffffffff


	//   ....[80]....
        /*06b4*/ 	.word	0xffffffff


	//   ....[81]....
        /*06b8*/ 	.word	0xffffffff


	//   ....[82]....
        /*06bc*/ 	.word	0xffffffff


	//   ....[83]....
        /*06c0*/ 	.word	0xffffffff


	//   ....[84]....
        /*06c4*/ 	.word	0xffffffff


	//   ....[85]....
        /*06c8*/ 	.word	0xffffffff


	//   ....[86]....
        /*06cc*/ 	.word	0xffffffff


	//   ....[87]....
        /*06d0*/ 	.word	0xffffffff


	//   ....[88]....
        /*06d4*/ 	.word	0xffffffff


	//   ....[89]....
        /*06d8*/ 	.word	0xffffffff


	//   ....[90]....
        /*06dc*/ 	.word	0xffffffff


	//   ....[91]....
        /*06e0*/ 	.word	0xffffffff


	//   ....[92]....
        /*06e4*/ 	.word	0xffffffff


	//   ....[93]....
        /*06e8*/ 	.word	0xffffffff


	//   ....[94]....
        /*06ec*/ 	.word	0xffffffff


	//   ....[95]....
        /*06f0*/ 	.word	0xffffffff


	//   ....[96]....
        /*06f4*/ 	.word	0xffffffff


	//   ....[97]....
        /*06f8*/ 	.word	0xffffffff


	//   ....[98]....
        /*06fc*/ 	.word	0xffffffff


	//   ....[99]....
        /*0700*/ 	.word	0xffffffff


	//   ....[100]....
        /*0704*/ 	.word	0xffffffff


	//   ....[101]....
        /*0708*/ 	.word	0xffffffff


	//   ....[102]....
        /*070c*/ 	.word	0xffffffff


	//   ....[103]....
        /*0710*/ 	.word	0xffffffff


	//   ....[104]....
        /*0714*/ 	.word	0xffffffff


	//   ....[105]....
        /*0718*/ 	.word	0xffffffff


	//   ....[106]....
        /*071c*/ 	.word	0xffffffff


	//   ....[107]....
        /*0720*/ 	.word	0xffffffff


	//   ....[108]....
        /*0724*/ 	.word	0xffffffff


	//   ....[109]....
        /*0728*/ 	.word	0xffffffff


	//   ....[110]....
        /*072c*/ 	.word	0xffffffff


	//   ....[111]....
        /*0730*/ 	.word	0xffffffff


	//   ....[112]....
        /*0734*/ 	.word	0xffffffff


	//   ....[113]....
        /*0738*/ 	.word	0xffffffff


	//   ....[114]....
        /*073c*/ 	.word	0xffffffff


	//   ....[115]....
        /*0740*/ 	.word	0xffffffff


	//   ....[116]....
        /*0744*/ 	.word	0xffffffff


	//   ....[117]....
        /*0748*/ 	.word	0xffffffff


	//   ....[118]....
        /*074c*/ 	.word	0x0500000f


	//   ....[119]....
        /*0750*/ 	.word	0x0500000f


	//   ....[120]....
        /*0754*/ 	.word	0x0500000f


	//   ....[121]....
        /*0758*/ 	.word	0x0500000f


	//   ....[122]....
        /*075c*/ 	.word	0x0500000f


	//   ....[123]....
        /*0760*/ 	.word	0x0500000f


	//   ....[124]....
        /*0764*/ 	.word	0x0500000f


	//   ....[125]....
        /*0768*/ 	.word	0x0500000f


	//   ....[126]....
        /*076c*/ 	.word	0x0500000f


	//   ....[127]....
        /*0770*/ 	.word	0x0500000f


	//   ....[128]....
        /*0774*/ 	.word	0x0500000f


	//   ....[129]....
        /*0778*/ 	.word	0x0500000f


	//   ....[130]....
        /*077c*/ 	.word	0x0500000f


	//   ....[131]....
        /*0780*/ 	.word	0x0500000f


	//   ....[132]....
        /*0784*/ 	.word	0x0500000f


	//   ....[133]....
        /*0788*/ 	.word	0x0500000f


	//   ....[134]....
        /*078c*/ 	.word	0x0500000f


	//   ....[135]....
        /*0790*/ 	.word	0x0500000f


	//   ....[136]....
        /*0794*/ 	.word	0x0500000f


	//   ....[137]....
        /*0798*/ 	.word	0x0500000f


	//   ....[138]....
        /*079c*/ 	.word	0x0500000f


	//   ....[139]....
        /*07a0*/ 	.word	0x0500000f


	//   ....[140]....
        /*07a4*/ 	.word	0x0500000f


	//   ....[141]....
        /*07a8*/ 	.word	0x0500000f


	//   ....[142]....
        /*07ac*/ 	.word	0x0500000f


	//   ....[143]....
        /*07b0*/ 	.word	0x0500000f


	//   ....[144]....
        /*07b4*/ 	.word	0x0500000f


	//   ....[145]....
        /*07b8*/ 	.word	0x0500000f


	//   ....[146]....
        /*07bc*/ 	.word	0x0500000f


	//   ....[147]....
        /*07c0*/ 	.word	0x0500000f


	//   ....[148]....
        /*07c4*/ 	.word	0x0500000f


	//   ....[149]....
        /*07c8*/ 	.word	0x0500000f


	//   ....[150]....
        /*07cc*/ 	.word	0x0500000f


	//   ....[151]....
        /*07d0*/ 	.word	0x0500000f


	//   ....[152]....
        /*07d4*/ 	.word	0x0500000f


	//   ....[153]....
        /*07d8*/ 	.word	0x0500000f


	//   ....[154]....
        /*07dc*/ 	.word	0x0500000f


	//   ....[155]....
        /*07e0*/ 	.word	0x0500000f


	//   ....[156]....
        /*07e4*/ 	.word	0x0500000f


	//   ....[157]....
        /*07e8*/ 	.word	0x0500000f


	//   ....[158]....
        /*07ec*/ 	.word	0x0500000f


	//   ....[159]....
        /*07f0*/ 	.word	0x0500000f


	//   ....[160]....
        /*07f4*/ 	.word	0x0500000f


	//   ....[161]....
        /*07f8*/ 	.word	0x0500000f


	//   ....[162]....
        /*07fc*/ 	.word	0x0500000f


	//----- nvinfo : EIATTR_COOP_GROUP_INSTR_OFFSETS
	.align		4
.L_408:
        /*0800*/ 	.byte	0x04, 0x28
        /*0802*/ 	.short	(.L_410 - .L_409)


	//   ....[0]....
.L_409:
        /*0804*/ 	.word	0x00000060


	//   ....[1]....
        /*0808*/ 	.word	0x000001a0


	//   ....[2]....
        /*080c*/ 	.word	0x000001f0


	//   ....[3]....
        /*0810*/ 	.word	0x000003e0


	//   ....[4]....
        /*0814*/ 	.word	0x00000540


	//   ....[5]....
        /*0818*/ 	.word	0x00000660


	//   ....[6]....
        /*081c*/ 	.word	0x000007c0


	//   ....[7]....
        /*0820*/ 	.word	0x000057c0


	//   ....[8]....
        /*0824*/ 	.word	0x00007d00


	//   ....[9]....
        /*0828*/ 	.word	0x000084a0


	//   ....[10]....
        /*082c*/ 	.word	0x000084b0


	//   ....[11]....
        /*0830*/ 	.word	0x000084c0


	//   ....[12]....
        /*0834*/ 	.word	0x000084d0


	//   ....[13]....
        /*0838*/ 	.word	0x000087f0


	//   ....[14]....
        /*083c*/ 	.word	0x00008800


	//   ....[15]....
        /*0840*/ 	.word	0x00008810


	//   ....[16]....
        /*0844*/ 	.word	0x00008820


	//   ....[17]....
        /*0848*/ 	.word	0x00009ae0


	//   ....[18]....
        /*084c*/ 	.word	0x00009af0


	//   ....[19]....
        /*0850*/ 	.word	0x00009b00


	//   ....[20]....
        /*0854*/ 	.word	0x00009b10


	//   ....[21]....
        /*0858*/ 	.word	0x00009d70


	//   ....[22]....
        /*085c*/ 	.word	0x00009d80


	//   ....[23]....
        /*0860*/ 	.word	0x00009d90


	//   ....[24]....
        /*0864*/ 	.word	0x00009da0


	//   ....[25]....
        /*0868*/ 	.word	0x0000b680


	//   ....[26]....
        /*086c*/ 	.word	0x0000beb0


	//   ....[27]....
        /*0870*/ 	.word	0x0000c4a0


	//   ....[28]....
        /*0874*/ 	.word	0x0000c570


	//   ....[29]....
        /*0878*/ 	.word	0x0000c8b0


	//   ....[30]....
        /*087c*/ 	.word	0x0000c910


	//   ....[31]....
        /*0880*/ 	.word	0x0000d280


	//   ....[32]....
        /*0884*/ 	.word	0x0000d830


	//   ....[33]....
        /*0888*/ 	.word	0x0000de90


	//   ....[34]....
        /*088c*/ 	.word	0x0000e560


	//   ....[35]....
        /*0890*/ 	.word	0x0000e630


	//   ....[36]....
        /*0894*/ 	.word	0x0000ec90


	//   ....[37]....
        /*0898*/ 	.word	0x0000ee60


	//   ....[38]....
        /*089c*/ 	.word	0x0000fcb0


	//   ....[39]....
        /*08a0*/ 	.word	0x000107f0


	//   ....[40]....
        /*08a4*/ 	.word	0x00010850


	//   ....[41]....
        /*08a8*/ 	.word	0x00011080


	//   ....[42]....
        /*08ac*/ 	.word	0x00011120


	//   ....[43]....
        /*08b0*/ 	.word	0x00011dc0


	//   ....[44]....
        /*08b4*/ 	.word	0x00012200


	//   ....[45]....
        /*08b8*/ 	.word	0x000128a0


	//   ....[46]....
        /*08bc*/ 	.word	0x00012e80


	//   ....[47]....
        /*08c0*/ 	.word	0x00012ea0


	//   ....[48]....
        /*08c4*/ 	.word	0x000136f0


	//   ....[49]....
        /*08c8*/ 	.word	0x000138c0


	//   ....[50]....
        /*08cc*/ 	.word	0x000146d0


	//   ....[51]....
        /*08d0*/ 	.word	0x00014720


	//   ....[52]....
        /*08d4*/ 	.word	0x00014780


	//   ....[53]....
        /*08d8*/ 	.word	0x000148d0


	//   ....[54]....
        /*08dc*/ 	.word	0x00014aa0


	//   ....[55]....
        /*08e0*/ 	.word	0x00015f10


	//   ....[56]....
        /*08e4*/ 	.word	0x00016270


	//   ....[57]....
        /*08e8*/ 	.word	0x00016280


	//   ....[58]....
        /*08ec*/ 	.word	0x000162b0


	//   ....[59]....
        /*08f0*/ 	.word	0x000162c0


	//   ....[60]....
        /*08f4*/ 	.word	0x00016f40


	//   ....[61]....
        /*08f8*/ 	.word	0x00016f60


	//   ....[62]....
        /*08fc*/ 	.word	0x000171f0


	//   ....[63]....
        /*0900*/ 	.word	0x00017210


	//   ....[64]....
        /*0904*/ 	.word	0x00017b80


	//   ....[65]....
        /*0908*/ 	.word	0x00017bc0


	//   ....[66]....
        /*090c*/ 	.word	0x00018420


	//   ....[67]....
        /*0910*/ 	.word	0x00018440


	//   ....[68]....
        /*0914*/ 	.word	0x000196d0


	//   ....[69]....
        /*0918*/ 	.word	0x00019730


	//   ....[70]....
        /*091c*/ 	.word	0x00019980


	//   ....[71]....
        /*0920*/ 	.word	0x000199a0


	//   ....[72]....
        /*0924*/ 	.word	0x00019c50


	//   ....[73]....
        /*0928*/ 	.word	0x00019e80


	//   ....[74]....
        /*092c*/ 	.word	0x00019eb0


	//   ....[75]....
        /*0930*/ 	.word	0x00019ee0


	//   ....[76]....
        /*0934*/ 	.word	0x00019f10


	//   ....[77]....
        /*0938*/ 	.word	0x00019f40


	//   ....[78]....
        /*093c*/ 	.word	0x00019f70


	//   ....[79]....
        /*0940*/ 	.word	0x0001a110


	//   ....[80]....
        /*0944*/ 	.word	0x0001a140


	//   ....[81]....
        /*0948*/ 	.word	0x0001a170


	//   ....[82]....
        /*094c*/ 	.word	0x0001a1a0


	//   ....[83]....
        /*0950*/ 	.word	0x0001a1d0


	//   ....[84]....
        /*0954*/ 	.word	0x0001a200


	//   ....[85]....
        /*0958*/ 	.word	0x0001a2a0


	//   ....[86]....
        /*095c*/ 	.word	0x0001a2d0


	//   ....[87]....
        /*0960*/ 	.word	0x0001a2e0


	//   ....[88]....
        /*0964*/ 	.word	0x0001a310


	//   ....[89]....
        /*0968*/ 	.word	0x0001bb90


	//   ....[90]....
        /*096c*/ 	.word	0x0001e300


	//   ....[91]....
        /*0970*/ 	.word	0x0001edc0


	//   ....[92]....
        /*0974*/ 	.word	0x0001ede0


	//   ....[93]....
        /*0978*/ 	.word	0x0001ee90


	//   ....[94]....
        /*097c*/ 	.word	0x0001eea0


	//   ....[95]....
        /*0980*/ 	.word	0x0001ef20


	//   ....[96]....
        /*0984*/ 	.word	0x0001ef30


	//   ....[97]....
        /*0988*/ 	.word	0x0001ef80


	//   ....[98]....
        /*098c*/ 	.word	0x0001efa0


	//   ....[99]....
        /*0990*/ 	.word	0x000229d0


	//   ....[100]....
        /*0994*/ 	.word	0x00022a50


	//   ....[101]....
        /*0998*/ 	.word	0x00022a80


	//   ....[102]....
        /*099c*/ 	.word	0x00022a90


	//   ....[103]....
        /*09a0*/ 	.word	0x00022ac0


	//   ....[104]....
        /*09a4*/ 	.word	0x00022af0


	//   ....[105]....
        /*09a8*/ 	.word	0x00022b20


	//   ....[106]....
        /*09ac*/ 	.word	0x00022b50


	//   ....[107]....
        /*09b0*/ 	.word	0x00022d10


	//   ....[108]....
        /*09b4*/ 	.word	0x00022d40


	//   ....[109]....
        /*09b8*/ 	.word	0x00022d70


	//   ....[110]....
        /*09bc*/ 	.word	0x00022da0


	//   ....[111]....
        /*09c0*/ 	.word	0x00022dd0


	//   ....[112]....
        /*09c4*/ 	.word	0x00022e00


	//   ....[113]....
        /*09c8*/ 	.word	0x00022ed0


	//   ....[114]....
        /*09cc*/ 	.word	0x00022ef0


	//   ....[115]....
        /*09d0*/ 	.word	0x00022f00


	//   ....[116]....
        /*09d4*/ 	.word	0x00022f80


	//   ....[117]....
        /*09d8*/ 	.word	0x00023ab0


	//   ....[118]....
        /*09dc*/ 	.word	0x00023f70


	//   ....[119]....
        /*09e0*/ 	.word	0x00024000


	//   ....[120]....
        /*09e4*/ 	.word	0x00024050


	//   ....[121]....
        /*09e8*/ 	.word	0x000240a0


	//   ....[122]....
        /*09ec*/ 	.word	0x00024130


	//   ....[123]....
        /*09f0*/ 	.word	0x000241c0


	//   ....[124]....
        /*09f4*/ 	.word	0x00024210


	//   ....[125]....
        /*09f8*/ 	.word	0x00024260


	//   ....[126]....
        /*09fc*/ 	.word	0x00024350


	//   ....[127]....
        /*0a00*/ 	.word	0x000243e0


	//   ....[128]....
        /*0a04*/ 	.word	0x00024430


	//   ....[129]....
        /*0a08*/ 	.word	0x00024490


	//   ....[130]....
        /*0a0c*/ 	.word	0x00024530


	//   ....[131]....
        /*0a10*/ 	.word	0x000245c0


	//   ....[132]....
        /*0a14*/ 	.word	0x00024610


	//   ....[133]....
        /*0a18*/ 	.word	0x00024660


	//   ....[134]....
        /*0a1c*/ 	.word	0x00024a10


	//   ....[135]....
        /*0a20*/ 	.word	0x00024cf0


	//   ....[136]....
        /*0a24*/ 	.word	0x00024eb0


	//   ....[137]....
        /*0a28*/ 	.word	0x00024f00


	//   ....[138]....
        /*0a2c*/ 	.word	0x00024f60


	//   ....[139]....
        /*0a30*/ 	.word	0x00025050


	//   ....[140]....
        /*0a34*/ 	.word	0x000250b0


	//   ....[141]....
        /*0a38*/ 	.word	0x000251a0


	//   ....[142]....
        /*0a3c*/ 	.word	0x00025200


	//   ....[143]....
        /*0a40*/ 	.word	0x000252d0


	//   ....[144]....
        /*0a44*/ 	.word	0x00025600


	//   ....[145]....
        /*0a48*/ 	.word	0x000256a0


	//   ....[146]....
        /*0a4c*/ 	.word	0x00025840


	//   ....[147]....
        /*0a50*/ 	.word	0x000258c0


	//   ....[148]....
        /*0a54*/ 	.word	0x00025940


	//   ....[149]....
        /*0a58*/ 	.word	0x000259c0


	//   ....[150]....
        /*0a5c*/ 	.word	0x00025a40


	//   ....[151]....
        /*0a60*/ 	.word	0x00025ad0


	//   ....[152]....
        /*0a64*/ 	.word	0x00025b70


	//   ....[153]....
        /*0a68*/ 	.word	0x00025c20


	//   ....[154]....
        /*0a6c*/ 	.word	0x00025ca0


	//   ....[155]....
        /*0a70*/ 	.word	0x00025d20


	//   ....[156]....
        /*0a74*/ 	.word	0x00025da0


	//   ....[157]....
        /*0a78*/ 	.word	0x00025e30


	//   ....[158]....
        /*0a7c*/ 	.word	0x00025eb0


	//   ....[159]....
        /*0a80*/ 	.word	0x00025f60


	//   ....[160]....
        /*0a84*/ 	.word	0x00025fb0


	//   ....[161]....
        /*0a88*/ 	.word	0x00026070


	//   ....[162]....
        /*0a8c*/ 	.word	0x000261a0


	//----- nvinfo : EIATTR_REG_RECONFIG
	.align		4
.L_410:
        /*0a90*/ 	.byte	0x01, 0x54
	.zero		2


	//----- nvinfo : EIATTR_SYSCALL_OFFSETS
	.align		4
        /*0a94*/ 	.byte	0x04, 0x46
        /*0a96*/ 	.short	(.L_412 - .L_411)


	//   ....[0]....
.L_411:
        /*0a98*/ 	.word	0x00002370


	//   ....[1]....
        /*0a9c*/ 	.word	0x000024c0


	//   ....[2]....
        /*0aa0*/ 	.word	0x00007eb0


	//   ....[3]....
        /*0aa4*/ 	.word	0x000081d0


	//   ....[4]....
        /*0aa8*/ 	.word	0x0001df30


	//   ....[5]....
        /*0aac*/ 	.word	0x0001e080


	//   ....[6]....
        /*0ab0*/ 	.word	0x0001e170


	//   ....[7]....
        /*0ab4*/ 	.word	0x0001e9a0


	//----- nvinfo : EIATTR_MBARRIER_INSTR_OFFSETS
	.align		4
.L_412:
        /*0ab8*/ 	.byte	0x04, 0x39
        /*0aba*/ 	.short	(.L_414 - .L_413)


	//   ....[0]....
.L_413:
        /*0abc*/ 	.word	0x000002d0
        /*0ac0*/ 	.word	0x000000ff
        /*0ac4*/ 	.word	0x00028c00
        /*0ac8*/ 	.short	0x0100
        /*0aca*/ 	.byte	0x08
	.zero		1


	//   ....[1]....
        /*0acc*/ 	.word	0x000002e0
        /*0ad0*/ 	.word	0x000000ff
        /*0ad4*/ 	.word	0x00028c20
        /*0ad8*/ 	.short	0x0100
        /*0ada*/ 	.byte	0x08
	.zero		1


	//   ....[2]....
        /*0adc*/ 	.word	0x00000390
        /*0ae0*/ 	.word	0x000000ff
        /*0ae4*/ 	.word	0x00028c30
        /*0ae8*/ 	.short	0x0100
        /*0aea*/ 	.byte	0x06
	.zero		1


	//   ....[3]....
        /*0aec*/ 	.word	0x000003a0
        /*0af0*/ 	.word	0x000000ff
        /*0af4*/ 	.word	0x00028c40
        /*0af8*/ 	.short	0x0100
        /*0afa*/ 	.byte	0x06
	.zero		1


	//   ....[4]....
        /*0afc*/ 	.word	0x000003b0
        /*0b00*/ 	.word	0x000000ff
        /*0b04*/ 	.word	0x00028c38
        /*0b08*/ 	.short	0x0100
        /*0b0a*/ 	.byte	0x06
	.zero		1


	//   ....[5]....
        /*0b0c*/ 	.word	0x000003c0
        /*0b10*/ 	.word	0x000000ff
        /*0b14*/ 	.word	0x00028c48
        /*0b18*/ 	.short	0x0100
        /*0b1a*/ 	.byte	0x06
	.zero		1


	//   ....[6]....
        /*0b1c*/ 	.word	0x000004f0
        /*0b20*/ 	.word	0x000000ff
        /*0b24*/ 	.word	0x00028c50
        /*0b28*/ 	.short	0x0100
        /*0b2a*/ 	.byte	0x08
	.zero		1


	//   ....[7]....
        /*0b2c*/ 	.word	0x00000500
        /*0b30*/ 	.word	0x000000ff
        /*0b34*/ 	.word	0x00028c60
        /*0b38*/ 	.short	0x0100
        /*0b3a*/ 	.byte	0x08
	.zero		1


	//   ....[8]....
        /*0b3c*/ 	.word	0x00000510
        /*0b40*/ 	.word	0x000000ff
        /*0b44*/ 	.word	0x00028c58
        /*0b48*/ 	.short	0x0100
        /*0b4a*/ 	.byte	0x08
	.zero		1


	//   ....[9]....
        /*0b4c*/ 	.word	0x00000520
        /*0b50*/ 	.word	0x000000ff
        /*0b54*/ 	.word	0x00028c68
        /*0b58*/ 	.short	0x0100
        /*0b5a*/ 	.byte	0x08
	.zero		1


	//   ....[10]....
        /*0b5c*/ 	.word	0x00000610
        /*0b60*/ 	.word	0x000000ff
        /*0b64*/ 	.word	0x00028c70
        /*0b68*/ 	.short	0x0100
        /*0b6a*/ 	.byte	0x06
	.zero		1


	//   ....[11]....
        /*0b6c*/ 	.word	0x00000620
        /*0b70*/ 	.word	0x000000ff
        /*0b74*/ 	.word	0x00028c80
        /*0b78*/ 	.short	0x0100
        /*0b7a*/ 	.byte	0x06
	.zero		1


	//   ....[12]....
        /*0b7c*/ 	.word	0x00000630
        /*0b80*/ 	.word	0x000000ff
        /*0b84*/ 	.word	0x00028c78
        /*0b88*/ 	.short	0x0100
        /*0b8a*/ 	.byte	0x06
	.zero		1


	//   ....[13]....
        /*0b8c*/ 	.word	0x00000640
        /*0b90*/ 	.word	0x000000ff
        /*0b94*/ 	.word	0x00028c88
        /*0b98*/ 	.short	0x0100
        /*0b9a*/ 	.byte	0x06
	.zero		1


	//   ....[14]....
        /*0b9c*/ 	.word	0x00000770
        /*0ba0*/ 	.word	0x000000ff
        /*0ba4*/ 	.word	0x00028c90
        /*0ba8*/ 	.short	0x0100
        /*0baa*/ 	.byte	0x08
	.zero		1


	//   ....[15]....
        /*0bac*/ 	.word	0x00000780
        /*0bb0*/ 	.word	0x000000ff
        /*0bb4*/ 	.word	0x00028ca0
        /*0bb8*/ 	.short	0x0100
        /*0bba*/ 	.byte	0x08
	.zero		1


	//   ....[16]....
        /*0bbc*/ 	.word	0x00000790
        /*0bc0*/ 	.word	0x000000ff
        /*0bc4*/ 	.word	0x00028c98
        /*0bc8*/ 	.short	0x0100
        /*0bca*/ 	.byte	0x08
	.zero		1


	//   ....[17]....
        /*0bcc*/ 	.word	0x000007a0
        /*0bd0*/ 	.word	0x000000ff
        /*0bd4*/ 	.word	0x00028ca8
        /*0bd8*/ 	.short	0x0100
        /*0bda*/ 	.byte	0x08
	.zero		1


	//   ....[18]....
        /*0bdc*/ 	.word	0x000008d0
        /*0be0*/ 	.word	0x000000ff
        /*0be4*/ 	.word	0x00028cb0
        /*0be8*/ 	.short	0x0100
        /*0bea*/ 	.byte	0x08
	.zero		1


	//   ....[19]....
        /*0bec*/ 	.word	0x000008e0
        /*0bf0*/ 	.word	0x000000ff
        /*0bf4*/ 	.word	0x00028cc0
        /*0bf8*/ 	.short	0x0100
        /*0bfa*/ 	.byte	0x08
	.zero		1


	//   ....[20]....
        /*0bfc*/ 	.word	0x000008f0
        /*0c00*/ 	.word	0x000000ff
        /*0c04*/ 	.word	0x00028cb8
        /*0c08*/ 	.short	0x0100
        /*0c0a*/ 	.byte	0x08
	.zero		1


	//   ....[21]....
        /*0c0c*/ 	.word	0x00000900
        /*0c10*/ 	.word	0x000000ff
        /*0c14*/ 	.word	0x00028cc8
        /*0c18*/ 	.short	0x0100
        /*0c1a*/ 	.byte	0x08
	.zero		1


	//   ....[22]....
        /*0c1c*/ 	.word	0x00003060
        /*0c20*/ 	.word	0x0000004a
        /*0c24*/ 	.word	0x00028c90
        /*0c28*/ 	.short	0x010a
        /*0c2a*/ 	.byte	0x3f
	.zero		1


	//   ....[23]....
        /*0c2c*/ 	.word	0x00003a80
        /*0c30*/ 	.word	0x0000004a
        /*0c34*/ 	.word	0x00028c90
        /*0c38*/ 	.short	0x010a
        /*0c3a*/ 	.byte	0x3f
	.zero		1


	//   ....[24]....
        /*0c3c*/ 	.word	0x00004390
        /*0c40*/ 	.word	0x0000004a
        /*0c44*/ 	.word	0x00028c90
        /*0c48*/ 	.short	0x010a
        /*0c4a*/ 	.byte	0x3f
	.zero		1


	//   ....[25]....
        /*0c4c*/ 	.word	0x00004590
        /*0c50*/ 	.word	0x00000004
        /*0c54*/ 	.word	0x00000000
        /*0c58*/ 	.short	0x0101
        /*0c5a*/ 	.byte	0x3f
	.zero		1


	//   ....[26]....
        /*0c5c*/ 	.word	0x000045d0
        /*0c60*/ 	.word	0x0000004a
        /*0c64*/ 	.word	0x00028cb0
        /*0c68*/ 	.short	0x010a
        /*0c6a*/ 	.byte	0x3f
	.zero		1


	//   ....[27]....
        /*0c6c*/ 	.word	0x00004c00
        /*0c70*/ 	.word	0x0000004a
        /*0c74*/ 	.word	0x00000000
        /*0c78*/ 	.short	0x0101
        /*0c7a*/ 	.byte	0x3f
	.zero		1


	//   ....[28]....
        /*0c7c*/ 	.word	0x000058e0
        /*0c80*/ 	.word	0x00000009
        /*0c84*/ 	.word	0x00028c50
        /*0c88*/ 	.short	0x010a
        /*0c8a*/ 	.byte	0x3f
	.zero		1


	//   ....[29]....
        /*0c8c*/ 	.word	0x00005ca0
        /*0c90*/ 	.word	0x00000009
        /*0c94*/ 	.word	0x00000000
        /*0c98*/ 	.short	0x0101
        /*0c9a*/ 	.byte	0x3f
	.zero		1


	//   ....[30]....
        /*0c9c*/ 	.word	0x000065e0
        /*0ca0*/ 	.word	0x00000015
        /*0ca4*/ 	.word	0x00028c50
        /*0ca8*/ 	.short	0x010a
        /*0caa*/ 	.byte	0x3f
	.zero		1


	//   ....[31]....
        /*0cac*/ 	.word	0x00006630
        /*0cb0*/ 	.word	0x00000015
        /*0cb4*/ 	.word	0x00028c50
        /*0cb8*/ 	.short	0x010a
        /*0cba*/ 	.byte	0x3f
	.zero		1


	//   ....[32]....
        /*0cbc*/ 	.word	0x00006900
        /*0cc0*/ 	.word	0x00000015
        /*0cc4*/ 	.word	0x00000000
        /*0cc8*/ 	.short	0x0101
        /*0cca*/ 	.byte	0x3f
	.zero		1


	//   ....[33]....
        /*0ccc*/ 	.word	0x00007f40
        /*0cd0*/ 	.word	0x00000002
        /*0cd4*/ 	.word	0x00028c00
        /*0cd8*/ 	.short	0x010a
        /*0cda*/ 	.byte	0x3f
	.zero		1


	//   ....[34]....
        /*0cdc*/ 	.word	0x00007f90
        /*0ce0*/ 	.word	0x00000002
        /*0ce4*/ 	.word	0x00028c00
        /*0ce8*/ 	.short	0x010a
        /*0cea*/ 	.byte	0x3f
	.zero		1


	//   ....[35]....
        /*0cec*/ 	.word	0x00008a60
        /*0cf0*/ 	.word	0x00000002
        /*0cf4*/ 	.word	0x00028c00
        /*0cf8*/ 	.short	0x010a
        /*0cfa*/ 	.byte	0x3f
	.zero		1


	//   ....[36]....
        /*0cfc*/ 	.word	0x00009f50
        /*0d00*/ 	.word	0x00000002
        /*0d04*/ 	.word	0x00028c00
        /*0d08*/ 	.short	0x010a
        /*0d0a*/ 	.byte	0x3f
	.zero		1


	//   ....[37]....
        /*0d0c*/ 	.word	0x0000aef0
        /*0d10*/ 	.word	0x0000000c
        /*0d14*/ 	.word	0x00028c30
        /*0d18*/ 	.short	0x010a
        /*0d1a*/ 	.byte	0x3f
	.zero		1


	//   ....[38]....
        /*0d1c*/ 	.word	0x0000af80
        /*0d20*/ 	.word	0x0000000c
        /*0d24*/ 	.word	0x00028c30
        /*0d28*/ 	.short	0x010a
        /*0d2a*/ 	.byte	0x3f
	.zero		1


	//   ....[39]....
        /*0d2c*/ 	.word	0x0000b690
        /*0d30*/ 	.word	0x00000003
        /*0d34*/ 	.word	0x00000000
        /*0d38*/ 	.short	0x0101
        /*0d3a*/ 	.byte	0x3f
	.zero		1


	//   ....[40]....
        /*0d3c*/ 	.word	0x0000cec0
        /*0d40*/ 	.word	0x0000000c
        /*0d44*/ 	.word	0x00028c50
        /*0d48*/ 	.short	0x010a
        /*0d4a*/ 	.byte	0x3f
	.zero		1


	//   ....[41]....
        /*0d4c*/ 	.word	0x0000cf80
        /*0d50*/ 	.word	0x0000000c
        /*0d54*/ 	.word	0x00028c50
        /*0d58*/ 	.short	0x010a
        /*0d5a*/ 	.byte	0x3f
	.zero		1


	//   ....[42]....
        /*0d5c*/ 	.word	0x0000d2a0
        /*0d60*/ 	.word	0x0000000c
        /*0d64*/ 	.word	0x00000000
        /*0d68*/ 	.short	0x0101
        /*0d6a*/ 	.byte	0x3f
	.zero		1


	//   ....[43]....
        /*0d6c*/ 	.word	0x0000d530
        /*0d70*/ 	.word	0x000000d7
        /*0d74*/ 	.word	0x00028c30
        /*0d78*/ 	.short	0x010a
        /*0d7a*/ 	.byte	0x3f
	.zero		1


	//   ....[44]....
        /*0d7c*/ 	.word	0x0000d5a0
        /*0d80*/ 	.word	0x000000d7
        /*0d84*/ 	.word	0x00028c30
        /*0d88*/ 	.short	0x010a
        /*0d8a*/ 	.byte	0x3f
	.zero		1


	//   ....[45]....
        /*0d8c*/ 	.word	0x0000dac0
        /*0d90*/ 	.word	0x00000014
        /*0d94*/ 	.word	0x00000000
        /*0d98*/ 	.short	0x0101
        /*0d9a*/ 	.byte	0x3f
	.zero		1


	//   ....[46]....
        /*0d9c*/ 	.word	0x0000f980
        /*0da0*/ 	.word	0x000000d7
        /*0da4*/ 	.word	0x00028c50
        /*0da8*/ 	.short	0x010a
        /*0daa*/ 	.byte	0x3f
	.zero		1


	//   ....[47]....
        /*0dac*/ 	.word	0x0000f9d0
        /*0db0*/ 	.word	0x000000d7
        /*0db4*/ 	.word	0x00028c50
        /*0db8*/ 	.short	0x010a
        /*0dba*/ 	.byte	0x3f
	.zero		1


	//   ....[48]....
        /*0dbc*/ 	.word	0x0000fcd0
        /*0dc0*/ 	.word	0x000000d7
        /*0dc4*/ 	.word	0x00000000
        /*0dc8*/ 	.short	0x0101
        /*0dca*/ 	.byte	0x3f
	.zero		1


	//   ....[49]....
        /*0dcc*/ 	.word	0x000100d0
        /*0dd0*/ 	.word	0x0000000c
        /*0dd4*/ 	.word	0x00028c30
        /*0dd8*/ 	.short	0x010a
        /*0dda*/ 	.byte	0x3f
	.zero		1


	//   ....[50]....
        /*0ddc*/ 	.word	0x00010140
        /*0de0*/ 	.word	0x0000000c
        /*0de4*/ 	.word	0x00028c30
        /*0de8*/ 	.short	0x010a
        /*0dea*/ 	.byte	0x3f
	.zero		1


	//   ....[51]....
        /*0dec*/ 	.word	0x00010c50
        /*0df0*/ 	.word	0x0000000f
        /*0df4*/ 	.word	0x00000000
        /*0df8*/ 	.short	0x0101
        /*0dfa*/ 	.byte	0x3f
	.zero		1


	//   ....[52]....
        /*0dfc*/ 	.word	0x00011ab0
        /*0e00*/ 	.word	0x0000000c
        /*0e04*/ 	.word	0x00028c50
        /*0e08*/ 	.short	0x010a
        /*0e0a*/ 	.byte	0x3f
	.zero		1


	//   ....[53]....
        /*0e0c*/ 	.word	0x00011b00
        /*0e10*/ 	.word	0x0000000c
        /*0e14*/ 	.word	0x00028c50
        /*0e18*/ 	.short	0x010a
        /*0e1a*/ 	.byte	0x3f
	.zero		1


	//   ....[54]....
        /*0e1c*/ 	.word	0x00011de0
        /*0e20*/ 	.word	0x0000000c
        /*0e24*/ 	.word	0x00000000
        /*0e28*/ 	.short	0x0101
        /*0e2a*/ 	.byte	0x3f
	.zero		1


	//   ....[55]....
        /*0e2c*/ 	.word	0x00011f20
        /*0e30*/ 	.word	0x000000ce
        /*0e34*/ 	.word	0x00028c30
        /*0e38*/ 	.short	0x010a
        /*0e3a*/ 	.byte	0x3f
	.zero		1


	//   ....[56]....
        /*0e3c*/ 	.word	0x00011f90
        /*0e40*/ 	.word	0x000000ce
        /*0e44*/ 	.word	0x00028c30
        /*0e48*/ 	.short	0x010a
        /*0e4a*/ 	.byte	0x3f
	.zero		1


	//   ....[57]....
        /*0e4c*/ 	.word	0x000124b0
        /*0e50*/ 	.word	0x0000000e
        /*0e54*/ 	.word	0x00000000
        /*0e58*/ 	.short	0x0101
        /*0e5a*/ 	.byte	0x3f
	.zero		1


	//   ....[58]....
        /*0e5c*/ 	.word	0x000143a0
        /*0e60*/ 	.word	0x000000ce
        /*0e64*/ 	.word	0x00028c50
        /*0e68*/ 	.short	0x010a
        /*0e6a*/ 	.byte	0x3f
	.zero		1


	//   ....[59]....
        /*0e6c*/ 	.word	0x000143f0
        /*0e70*/ 	.word	0x000000ce
        /*0e74*/ 	.word	0x00028c50
        /*0e78*/ 	.short	0x010a
        /*0e7a*/ 	.byte	0x3f
	.zero		1


	//   ....[60]....
        /*0e7c*/ 	.word	0x000146f0
        /*0e80*/ 	.word	0x000000ce
        /*0e84*/ 	.word	0x00000000
        /*0e88*/ 	.short	0x0101
        /*0e8a*/ 	.byte	0x3f
	.zero		1


	//   ....[61]....
        /*0e8c*/ 	.word	0x00016f10
        /*0e90*/ 	.word	0x00000008
        /*0e94*/ 	.word	0x00000000
        /*0e98*/ 	.short	0x0101
        /*0e9a*/ 	.byte	0x3f
	.zero		1


	//   ....[62]....
        /*0e9c*/ 	.word	0x00017bd0
        /*0ea0*/ 	.word	0x00000008
        /*0ea4*/ 	.word	0x00000000
        /*0ea8*/ 	.short	0x0101
        /*0eaa*/ 	.byte	0x3f
	.zero		1


	//   ....[63]....
        /*0eac*/ 	.word	0x0001bc70
        /*0eb0*/ 	.word	0x00000012
        /*0eb4*/ 	.word	0x00028c20
        /*0eb8*/ 	.short	0x010a
        /*0eba*/ 	.byte	0x3f
	.zero		1


	//   ....[64]....
        /*0ebc*/ 	.word	0x0001bd40
        /*0ec0*/ 	.word	0x00000007
        /*0ec4*/ 	.word	0x00028ca0
        /*0ec8*/ 	.short	0x010a
        /*0eca*/ 	.byte	0x3f
	.zero		1


	//   ....[65]....
        /*0ecc*/ 	.word	0x0001bf80
        /*0ed0*/ 	.word	0x00000007
        /*0ed4*/ 	.word	0x00028cc0
        /*0ed8*/ 	.short	0x010a
        /*0eda*/ 	.byte	0x3f
	.zero		1


	//   ....[66]....
        /*0edc*/ 	.word	0x0001c9e0
        /*0ee0*/ 	.word	0x00000006
        /*0ee4*/ 	.word	0x00028ca0
        /*0ee8*/ 	.short	0x010a
        /*0eea*/ 	.byte	0x3f
	.zero		1


	//   ....[67]....
        /*0eec*/ 	.word	0x0001cc10
        /*0ef0*/ 	.word	0x00000006
        /*0ef4*/ 	.word	0x00028cc0
        /*0ef8*/ 	.short	0x010a
        /*0efa*/ 	.byte	0x3f
	.zero		1


	//   ....[68]....
        /*0efc*/ 	.word	0x0001e570
        /*0f00*/ 	.word	0x00000000
        /*0f04*/ 	.word	0x00028c40
        /*0f08*/ 	.short	0x010a
        /*0f0a*/ 	.byte	0x3f
	.zero		1


	//   ....[69]....
        /*0f0c*/ 	.word	0x0001f040
        /*0f10*/ 	.word	0x00000012
        /*0f14*/ 	.word	0x00028c00
        /*0f18*/ 	.short	0x0107
        /*0f1a*/ 	.byte	0x3f
	.zero		1


	//   ....[70]....
        /*0f1c*/ 	.word	0x0001f130
        /*0f20*/ 	.word	0x00000012
        /*0f24*/ 	.word	0x00028c00
        /*0f28*/ 	.short	0x0101
        /*0f2a*/ 	.byte	0x3f
	.zero		1


	//   ....[71]....
        /*0f2c*/ 	.word	0x0001f150
        /*0f30*/ 	.word	0x00000012
        /*0f34*/ 	.word	0x00028c20
        /*0f38*/ 	.short	0x010a
        /*0f3a*/ 	.byte	0x3f
	.zero		1


	//   ....[72]....
        /*0f3c*/ 	.word	0x0001f230
        /*0f40*/ 	.word	0x00000000
        /*0f44*/ 	.word	0x00028c60
        /*0f48*/ 	.short	0x010a
        /*0f4a*/ 	.byte	0x3f
	.zero		1


	//   ....[73]....
        /*0f4c*/ 	.word	0x0001ff00
        /*0f50*/ 	.word	0x00000002
        /*0f54*/ 	.word	0x00028c40
        /*0f58*/ 	.short	0x010a
        /*0f5a*/ 	.byte	0x3f
	.zero		1


	//   ....[74]....
        /*0f5c*/ 	.word	0x00020150
        /*0f60*/ 	.word	0x00000002
        /*0f64*/ 	.word	0x00028c60
        /*0f68*/ 	.short	0x010a
        /*0f6a*/ 	.byte	0x3f
	.zero		1


	//   ....[75]....
        /*0f6c*/ 	.word	0x00020cf0
        /*0f70*/ 	.word	0x00000002
        /*0f74*/ 	.word	0x00028c40
        /*0f78*/ 	.short	0x010a
        /*0f7a*/ 	.byte	0x3f
	.zero		1


	//   ....[76]....
        /*0f7c*/ 	.word	0x00020f40
        /*0f80*/ 	.word	0x00000002
        /*0f84*/ 	.word	0x00028c60
        /*0f88*/ 	.short	0x010a
        /*0f8a*/ 	.byte	0x3f
	.zero		1


	//   ....[77]....
        /*0f8c*/ 	.word	0x00021a80
        /*0f90*/ 	.word	0x00000003
        /*0f94*/ 	.word	0x00028c40
        /*0f98*/ 	.short	0x010a
        /*0f9a*/ 	.byte	0x3f
	.zero		1


	//   ....[78]....
        /*0f9c*/ 	.word	0x00021cd0
        /*0fa0*/ 	.word	0x00000003
        /*0fa4*/ 	.word	0x00028c60
        /*0fa8*/ 	.short	0x010a
        /*0faa*/ 	.byte	0x3f
	.zero		1


	//   ....[79]....
        /*0fac*/ 	.word	0x00023a30
        /*0fb0*/ 	.word	0x00000000
        /*0fb4*/ 	.word	0x00028c20
        /*0fb8*/ 	.short	0x010a
        /*0fba*/ 	.byte	0x3f
	.zero		1


	//   ....[80]....
        /*0fbc*/ 	.word	0x00023c10
        /*0fc0*/ 	.word	0x00000006
        /*0fc4*/ 	.word	0x00000000
        /*0fc8*/ 	.short	0x010a
        /*0fca*/ 	.byte	0x3f
	.zero		1


	//   ....[81]....
        /*0fcc*/ 	.word	0x00023c40
        /*0fd0*/ 	.word	0x00000007
        /*0fd4*/ 	.word	0x00000000
        /*0fd8*/ 	.short	0x010a
        /*0fda*/ 	.byte	0x3f
	.zero		1


	//   ....[82]....
        /*0fdc*/ 	.word	0x00023ca0
        /*0fe0*/ 	.word	0x00000004
        /*0fe4*/ 	.word	0x00000000
        /*0fe8*/ 	.short	0x010a
        /*0fea*/ 	.byte	0x3f
	.zero		1


	//   ....[83]....
        /*0fec*/ 	.word	0x00023cd0
        /*0ff0*/ 	.word	0x00000003
        /*0ff4*/ 	.word	0x00000000
        /*0ff8*/ 	.short	0x010a
        /*0ffa*/ 	.byte	0x3f
	.zero		1


	//   ....[84]....
        /*0ffc*/ 	.word	0x00023d30
        /*1000*/ 	.word	0x0000004a
        /*1004*/ 	.word	0x00028c90
        /*1008*/ 	.short	0x010a
        /*100a*/ 	.byte	0x3f
	.zero		1


	//   ....[85]....
        /*100c*/ 	.word	0x00023d80
        /*1010*/ 	.word	0x0000004a
        /*1014*/ 	.word	0x00028c90
        /*1018*/ 	.short	0x010a
        /*101a*/ 	.byte	0x3f
	.zero		1


	//   ....[86]....
        /*101c*/ 	.word	0x00023dd0
        /*1020*/ 	.word	0x0000004a
        /*1024*/ 	.word	0x00028c90
        /*1028*/ 	.short	0x010a
        /*102a*/ 	.byte	0x3f
	.zero		1


	//   ....[87]....
        /*102c*/ 	.word	0x00023e20
        /*1030*/ 	.word	0x0000004a
        /*1034*/ 	.word	0x00028cb0
        /*1038*/ 	.short	0x010a
        /*103a*/ 	.byte	0x3f
	.zero		1


	//   ....[88]....
        /*103c*/ 	.word	0x00023e70
        /*1040*/ 	.word	0x00000009
        /*1044*/ 	.word	0x00028c50
        /*1048*/ 	.short	0x010a
        /*104a*/ 	.byte	0x3f
	.zero		1


	//   ....[89]....
        /*104c*/ 	.word	0x00023ec0
        /*1050*/ 	.word	0x00000015
        /*1054*/ 	.word	0x00028c50
        /*1058*/ 	.short	0x010a
        /*105a*/ 	.byte	0x3f
	.zero		1


	//   ....[90]....
        /*105c*/ 	.word	0x000242a0
        /*1060*/ 	.word	0x00000002
        /*1064*/ 	.word	0x00028c00
        /*1068*/ 	.short	0x010a
        /*106a*/ 	.byte	0x3f
	.zero		1


	//   ....[91]....
        /*106c*/ 	.word	0x000246b0
        /*1070*/ 	.word	0x00000002
        /*1074*/ 	.word	0x00028c00
        /*1078*/ 	.short	0x010a
        /*107a*/ 	.byte	0x3f
	.zero		1


	//   ....[92]....
        /*107c*/ 	.word	0x00024700
        /*1080*/ 	.word	0x0000000c
        /*1084*/ 	.word	0x00028c30
        /*1088*/ 	.short	0x010a
        /*108a*/ 	.byte	0x3f
	.zero		1


	//   ....[93]....
        /*108c*/ 	.word	0x00024750
        /*1090*/ 	.word	0x0000000c
        /*1094*/ 	.word	0x00028c50
        /*1098*/ 	.short	0x010a
        /*109a*/ 	.byte	0x3f
	.zero		1


	//   ....[94]....
        /*109c*/ 	.word	0x000247a0
        /*10a0*/ 	.word	0x000000d7
        /*10a4*/ 	.word	0x00028c30
        /*10a8*/ 	.short	0x010a
        /*10aa*/ 	.byte	0x3f
	.zero		1


	//   ....[95]....
        /*10ac*/ 	.word	0x000247f0
        /*10b0*/ 	.word	0x000000d7
        /*10b4*/ 	.word	0x00028c50
        /*10b8*/ 	.short	0x010a
        /*10ba*/ 	.byte	0x3f
	.zero		1


	//   ....[96]....
        /*10bc*/ 	.word	0x00024840
        /*10c0*/ 	.word	0x0000000c
        /*10c4*/ 	.word	0x00028c30
        /*10c8*/ 	.short	0x010a
        /*10ca*/ 	.byte	0x3f
	.zero		1


	//   ....[97]....
        /*10cc*/ 	.word	0x00024890
        /*10d0*/ 	.word	0x0000000c
        /*10d4*/ 	.word	0x00028c50
        /*10d8*/ 	.short	0x010a
        /*10da*/ 	.byte	0x3f
	.zero		1


	//   ....[98]....
        /*10dc*/ 	.word	0x000248e0
        /*10e0*/ 	.word	0x000000ce
        /*10e4*/ 	.word	0x00028c30
        /*10e8*/ 	.short	0x010a
        /*10ea*/ 	.byte	0x3f
	.zero		1


	//   ....[99]....
        /*10ec*/ 	.word	0x00024930
        /*10f0*/ 	.word	0x000000ce
        /*10f4*/ 	.word	0x00028c50
        /*10f8*/ 	.short	0x010a
        /*10fa*/ 	.byte	0x3f
	.zero		1


	//   ....[100]....
        /*10fc*/ 	.word	0x00024ad0
        /*1100*/ 	.word	0x00000012
        /*1104*/ 	.word	0x00028c20
        /*1108*/ 	.short	0x010a
        /*110a*/ 	.byte	0x3f
	.zero		1


	//   ....[101]....
        /*110c*/ 	.word	0x00024b20
        /*1110*/ 	.word	0x00000007
        /*1114*/ 	.word	0x00028ca0
        /*1118*/ 	.short	0x010a
        /*111a*/ 	.byte	0x3f
	.zero		1


	//   ....[102]....
        /*111c*/ 	.word	0x00024b70
        /*1120*/ 	.word	0x00000007
        /*1124*/ 	.word	0x00028cc0
        /*1128*/ 	.short	0x010a
        /*112a*/ 	.byte	0x3f
	.zero		1


	//   ....[103]....
        /*112c*/ 	.word	0x00024bc0
        /*1130*/ 	.word	0x00000006
        /*1134*/ 	.word	0x00028ca0
        /*1138*/ 	.short	0x010a
        /*113a*/ 	.byte	0x3f
	.zero		1


	//   ....[104]....
        /*113c*/ 	.word	0x00024c10
        /*1140*/ 	.word	0x00000006
        /*1144*/ 	.word	0x00028cc0
        /*1148*/ 	.short	0x010a
        /*114a*/ 	.byte	0x3f
	.zero		1


	//   ....[105]....
        /*114c*/ 	.word	0x00024db0
        /*1150*/ 	.word	0x00000000
        /*1154*/ 	.word	0x00028c40
        /*1158*/ 	.short	0x010a
        /*115a*/ 	.byte	0x3f
	.zero		1


	//   ....[106]....
        /*115c*/ 	.word	0x00025310
        /*1160*/ 	.word	0x00000012
        /*1164*/ 	.word	0x00028c20
        /*1168*/ 	.short	0x010a
        /*116a*/ 	.byte	0x3f
	.zero		1


	//   ....[107]....
        /*116c*/ 	.word	0x00025360
        /*1170*/ 	.word	0x00000000
        /*1174*/ 	.word	0x00028c60
        /*1178*/ 	.short	0x010a
        /*117a*/ 	.byte	0x3f
	.zero		1


	//   ....[108]....
        /*117c*/ 	.word	0x000253b0
        /*1180*/ 	.word	0x00000002
        /*1184*/ 	.word	0x00028c40
        /*1188*/ 	.short	0x010a
        /*118a*/ 	.byte	0x3f
	.zero		1


	//   ....[109]....
        /*118c*/ 	.word	0x00025400
        /*1190*/ 	.word	0x00000002
        /*1194*/ 	.word	0x00028c60
        /*1198*/ 	.short	0x010a
        /*119a*/ 	.byte	0x3f
	.zero		1


	//   ....[110]....
        /*119c*/ 	.word	0x00025450
        /*11a0*/ 	.word	0x00000002
        /*11a4*/ 	.word	0x00028c40
        /*11a8*/ 	.short	0x010a
        /*11aa*/ 	.byte	0x3f
	.zero		1


	//   ....[111]....
        /*11ac*/ 	.word	0x000254a0
        /*11b0*/ 	.word	0x00000002
        /*11b4*/ 	.word	0x00028c60
        /*11b8*/ 	.short	0x010a
        /*11ba*/ 	.byte	0x3f
	.zero		1


	//   ....[112]....
        /*11bc*/ 	.word	0x000254f0
        /*11c0*/ 	.word	0x00000003
        /*11c4*/ 	.word	0x00028c40
        /*11c8*/ 	.short	0x010a
        /*11ca*/ 	.byte	0x3f
	.zero		1


	//   ....[113]....
        /*11cc*/ 	.word	0x00025540
        /*11d0*/ 	.word	0x00000003
        /*11d4*/ 	.word	0x00028c60
        /*11d8*/ 	.short	0x010a
        /*11da*/ 	.byte	0x3f
	.zero		1


	//   ....[114]....
        /*11dc*/ 	.word	0x000260c0
        /*11e0*/ 	.word	0x00000000
        /*11e4*/ 	.word	0x00028c20
        /*11e8*/ 	.short	0x010a
        /*11ea*/ 	.byte	0x3f
	.zero		1


	//   ....[115]....
        /*11ec*/ 	.word	0x00026260
        /*11f0*/ 	.word	0x00000006
        /*11f4*/ 	.word	0x00000000
        /*11f8*/ 	.short	0x010a
        /*11fa*/ 	.byte	0x3f
	.zero		1


	//   ....[116]....
        /*11fc*/ 	.word	0x000262b0
        /*1200*/ 	.word	0x00000007
        /*1204*/ 	.word	0x00000000
        /*1208*/ 	.short	0x010a
        /*120a*/ 	.byte	0x3f
	.zero		1


	//   ....[117]....
        /*120c*/ 	.word	0x00026300
        /*1210*/ 	.word	0x00000004
        /*1214*/ 	.word	0x00000000
        /*1218*/ 	.short	0x010a
        /*121a*/ 	.byte	0x3f
	.zero		1


	//----- nvinfo : EIATTR_NUM_MBARRIERS
	.align		4
.L_414:
        /*121c*/ 	.byte	0x03, 0x38
        /*121e*/ 	.short	0x0016


	//----- nvinfo : EIATTR_EXIT_INSTR_OFFSETS
	.align		4
        /*1220*/ 	.byte	0x04, 0x1c
        /*1222*/ 	.short	(.L_416 - .L_415)


	//   ....[0]....
.L_415:
        /*1224*/ 	.word	0x00023d20


	//----- nvinfo : EIATTR_MAX_THREADS
	.align		4
.L_416:
        /*1228*/ 	.byte	0x04, 0x05
        /*122a*/ 	.short	(.L_418 - .L_417)
.L_417:
        /*122c*/ 	.word	0x00000180
        /*1230*/ 	.word	0x00000001
        /*1234*/ 	.word	0x00000001


	//----- nvinfo : EIATTR_CRS_STACK_SIZE
	.align		4
.L_418:
        /*1238*/ 	.byte	0x04, 0x1e
        /*123a*/ 	.short	(.L_420 - .L_419)
.L_419:
        /*123c*/ 	.word	0x00000000


	//----- nvinfo : EIATTR_CBANK_PARAM_SIZE
	.align		4
.L_420:
        /*1240*/ 	.byte	0x03, 0x19
        /*1242*/ 	.short	0x0af0


	//----- nvinfo : EIATTR_PARAM_CBANK
	.align		4
        /*1244*/ 	.byte	0x04, 0x0a
        /*1246*/ 	.short	(.L_422 - .L_421)
	.align		4
.L_421:
        /*1248*/ 	.word	index@(.nv.constant0._ZN7cutlass13device_kernelIN5flash11enable_sm90INS1_16FlashAttnFwdSm90INS1_25CollectiveMainloopFwdSm90ILi2EN4cute5tupleIJNS5_1CILi1EEES8_S8_EEENS6_IJNS7_ILi64EEESA_SA_EEELi512ENS_10bfloat16_tEfNS_4arch4Sm90ELb0ELb1ELb1ELb1ELb0ELb1ELb0ELb0ELb0ELb1ELb1ELb0EEENS1_21CollectiveEpilogueFwdINS6_IJSA_NS7_ILi512EEESA_EEES9_SC_SE_Li256ELb1ELb1ELb1ELb0EEENS1_36VarlenDynamicPersistentTileSchedulerILi64ELi64ELi256ELi128ELb1ELb1ELb1ELb1ELb0ELb1EEEEEEEEEvNT_6ParamsE)
        /*124c*/ 	.short	0x0210
        /*124e*/ 	.short	0x0af0


	//----- nvinfo : EIATTR_SW_WAR
	.align		4
.L_422:
        /*1250*/ 	.byte	0x04, 0x36
        /*1252*/ 	.short	(.L_424 - .L_423)
.L_423:
        /*1254*/ 	.word	0x00000008
.L_424:


//--------------------- .nv.info._ZN7cutlass13device_kernelIN5flash11enable_sm90INS1_16FlashAttnFwdSm90INS1_25CollectiveMainloopFwdSm90ILi2EN4cute5tupleIJNS5_1CILi1EEES8_S8_EEENS6_IJNS7_ILi64EEESA_SA_EEELi512ENS_10bfloat16_tEfNS_4arch4Sm90ELb0ELb1ELb1ELb1ELb0ELb0ELb1ELb0ELb0ELb1ELb1ELb0EEENS1_21CollectiveEpilogueFwdINS6_IJSA_NS7_ILi512EEESA_EEES9_SC_SE_Li256ELb1ELb1ELb1ELb0EEENS1_36VarlenDynamicPersistentTileSchedulerILi64ELi64ELi256ELi128ELb1ELb1ELb1ELb1ELb0ELb1EEEEEEEEEvNT_6ParamsE --------------------------
	.section	.nv.info._ZN7cutlass13device_kernelIN5flash11enable_sm90INS1_16FlashAttnFwdSm90INS1_25CollectiveMainloopFwdSm90ILi2EN4cute5tupleIJNS5_1CILi1EEES8_S8_EEENS6_IJNS7_ILi64EEESA_SA_EEELi512ENS_10bfloat16_tEfNS_4arch4Sm90ELb0ELb1ELb1ELb1ELb0ELb0ELb1ELb0ELb0ELb1ELb1ELb0EEENS1_21CollectiveEpilogueFwdINS6_IJSA_NS7_ILi512EEESA_EEES9_SC_SE_Li256ELb1ELb1ELb1ELb0EEENS1_36VarlenDynamicPersistentTileSchedulerILi64ELi64ELi256ELi128ELb1ELb1ELb1ELb1ELb0ELb1EEEEEEEEEvNT_6ParamsE,"",@"SHT_CUDA_INFO"
	.sectionflags	@""
	.align	4


	//----- nvinfo : EIATTR_CUDA_API_VERSION
	.align		4
        /*0000*/ 	.byte	0x04, 0x37
        /*0002*/ 	.short	(.L_426 - .L_425)
.L_425:
        /*0004*/ 	.word	0x00000082


	//----- nvinfo : EIATTR_KPARAM_INFO
	.align		4
.L_426:
        /*0008*/ 	.byte	0x04, 0x17
        /*000a*/ 	.short	(.L_428 - .L_427)
.L_427:
        /*000c*/ 	.word	0x00000000
        /*0010*/ 	.short	0x0000
        /*0012*/ 	.short	0x0070
        /*0014*/ 	.byte	0x00, 0xf0, 0x01, 0x2e


	//----- nvinfo : EIATTR_SPARSE_MMA_MASK
	.align		4
.L_428:
        /*0018*/ 	.byte	0x03, 0x50
        /*001a*/ 	.short	0x0000


	//----- nvinfo : EIATTR_MAXREG_COUNT
	.align		4
        /*001c*/ 	.byte	0x03, 0x1b
        /*001e*/ 	.short	0x00a8


	//----- nvinfo : EIATTR_NUM_BARRIERS
	.align		4
        /*0020*/ 	.byte	0x02, 0x4c
        /*0022*/ 	.byte	0x10
	.zero		1


	//----- nvinfo : EIATTR_EXTERNS
	.align		4
        /*0024*/ 	.byte	0x04, 0x0f
        /*0026*/ 	.short	(.L_430 - .L_429)


	//   ....[0]....
	.align		4
.L_429:
        /*0028*/ 	.word	index@(__assertfail)


	//----- nvinfo : EIATTR_ANNOTATIONS
	.align		4
.L_430:
        /*002c*/ 	.byte	0x04, 0x55
        /*002e*/ 	.short	(.L_432 - .L_431)


	//   ....[0]....
.L_431:
        /* <DEDUP_REMOVED lines=110> */


	//----- nvinfo : EIATTR_MERCURY_ISA_VERSION
	.align		4
.L_432:
        /*0700*/ 	.byte	0x03, 0x5f
        /*0702*/ 	.short	0x0101


	//----- nvinfo : EIATTR_UNUSED_LOAD_BYTE_OFFSET
	.align		4
        /*0704*/ 	.byte	0x04, 0x44
        /*0706*/ 	.short	(.L_434 - .L_433)


	//   ....[0]....
.L_433:
        /*0708*/ 	.word	0x00000b30
        /*070c*/ 	.word	0x0000fff0


	//   ....[1]....
        /*0710*/ 	.word	0x00027c20
        /*0714*/ 	.word	0x0000fff0


	//----- nvinfo : EIATTR_INT_WARP_WIDE_INSTR_OFFSETS
	.align		4
.L_434:
        /*0718*/ 	.byte	0x04, 0x31
        /*071a*/ 	.short	(.L_436 - .L_435)


	//   ....[0]....
.L_435:
        /*071c*/ 	.word	0x00000160


	//   ....[1]....
        /*0720*/ 	.word	0x00000200


	//   ....[2]....
        /*0724*/ 	.word	0x00000210


	//   ....[3]....
        /*0728*/ 	.word	0x00000280


	//   ....[4]....
        /*072c*/ 	.word	0x0002e8a0


	//   ....[5]....
        /*0730*/ 	.word	0x0002e900


	//   ....[6]....
        /*0734*/ 	.word	0x000342c0


	//   ....[7]....
        /*0738*/ 	.word	0x00034350


	//----- nvinfo : EIATTR_COOP_GROUP_MASK_REGIDS
	.align		4
.L_436:
        /*073c*/ 	.byte	0x04, 0x29
        /*073e*/ 	.short	(.L_438 - .L_437)


	//   ....[0]....
.L_437:
        /*0740*/ 	.word	0xffffffff


	//   ....[1]....
        /*0744*/ 	.word	0xffffffff


	//   ....[2]....
        /*0748*/ 	.word	0xffffffff


	//   ....[3]....
        /*074c*/ 	.word	0xffffffff


	//   ....[4]....
        /*0750*/ 	.word	0xffffffff


	//   ....[5]....
        /*0754*/ 	.word	0xffffffff


	//   ....[6]....
        /*0758*/ 	.word	0xffffffff


	//   ....[7]....
        /*075c*/ 	.word	0xffffffff


	//   ....[8]....
        /*0760*/ 	.word	0xffffffff


	//   ....[9]....
        /*0764*/ 	.word	0xffffffff


	//   ....[10]....
        /*0768*/ 	.word	0xffffffff


	//   ....[11]....
        /*076c*/ 	.word	0xffffffff


	//   ....[12]....
        /*0770*/ 	.word	0xffffffff


	//   ....[13]....
        /*0774*/ 	.word	0xffffffff


	//   ....[14]....
        /*0778*/ 	.word	0xffffffff


	//   ....[15]....
        /*077c*/ 	.word	0xffffffff


	//   ....[16]....
        /*0780*/ 	.word	0xffffffff


	//   ....[17]....
        /*0784*/ 	.word	0xffffffff


	//   ....[18]....
        /*0788*/ 	.word	0xffffffff


	//   ....[19]....
        /*078c*/ 	.word	0xffffffff


	//   ....[20]....
        /*0790*/ 	.word	0xffffffff


	//   ....[21]....
        /*0794*/ 	.word	0xffffffff


	//   ....[22]....
        /*0798*/ 	.word	0xffffffff


	//   ....[23]....
        /*079c*/ 	.word	0xffffffff


	//   ....[24]....
        /*07a0*/ 	.word	0xffffffff


	//   ....[25]....
        /*07a4*/ 	.word	0xffffffff


	//   ....[26]....
        /*07a8*/ 	.word	0xffffffff


	//   ....[27]....
        /*07ac*/ 	.word	0xffffffff


	//   ....[28]....
        /*07b0*/ 	.word	0xffffffff


	//   ....[29]....
        /*07b4*/ 	.word	0xffffffff


	//   ....[30]....
        /*07b8*/ 	.word	0xffffffff


	//   ....[31]....
        /*07bc*/ 	.word	0xffffffff


	//   ....[32]....
        /*07c0*/ 	.word	0xffffffff


	//   ....[33]....
        /*07c4*/ 	.word	0xffffffff


	//   ....[34]....
        /*07c8*/ 	.word	0xffffffff


	//   ....[35]....
        /*07cc*/ 	.word	0xffffffff


	//   ....[36]....
        /*07d0*/ 	.word	0xffffffff


	//   ....[37]....
        /*07d4*/ 	.word	0xffffffff


	//   ....[38]....
        /*07d8*/ 	.word	0xffffffff


	//   ....[39]....
        /*07dc*/ 	.word	0xffffffff


	//   ....[40]....
        /*07e0*/ 	.word	0xffffffff


	//   ....[41]....
        /*07e4*/ 	.word	0xffffffff


	//   ....[42]....
        /*07e8*/ 	.word	0xffffffff


	//   ....[43]....
        /*07ec*/ 	.word	0xffffffff


	//   ....[44]....
        /*07f0*/ 	.word	0xffffffff


	//   ....[45]....
        /*07f4*/ 	.word	0xffffffff


	//   ....[46]....
        /*07f8*/ 	.word	0xffffffff


	//   ....[47]....
        /*07fc*/ 	.word	0xffffffff


	//   ....[48]....
        /*0800*/ 	.word	0xffffffff


	//   ....[49]....
        /*0804*/ 	.word	0xffffffff


	//   ....[50]....
        /*0808*/ 	.word	0xffffffff


	//   ....[51]....
        /*080c*/ 	.word	0xffffffff


	//   ....[52]....
        /*0810*/ 	.word	0xffffffff


	//   ....[53]....
        /*0814*/ 	.word	0xffffffff


	//   ....[54]....
        /*0818*/ 	.word	0xffffffff


	//   ....[55]....
        /*081c*/ 	.word	0xffffffff


	//   ....[56]....
        /*0820*/ 	.word	0xffffffff


	//   ....[57]....
        /*0824*/ 	.word	0xffffffff


	//   ....[58]....
        /*0828*/ 	.word	0xffffffff


	//   ....[59]....
        /*082c*/ 	.word	0xffffffff


	//   ....[60]....
        /*0830*/ 	.word	0xffffffff


	//   ....[61]....
        /*0834*/ 	.word	0xffffffff


	//   ....[62]....
        /*0838*/ 	.word	0xffffffff


	//   ....[63]....
        /*083c*/ 	.word	0xffffffff


	//   ....[64]....
        /*0840*/ 	.word	0xffffffff


	//   ....[65]....
        /*0844*/ 	.word	0xffffffff


	//   ....[66]....
        /*0848*/ 	.word	0xffffffff


	//   ....[67]....
        /*084c*/ 	.word	0xffffffff


	//   ....[68]....
        /*0850*/ 	.word	0xffffffff


	//   ....[69]....
        /*0854*/ 	.word	0xffffffff


	//   ....[70]....
        /*0858*/ 	.word	0xffffffff


	//   ....[71]....
        /*085c*/ 	.word	0xffffffff


	//   ....[72]....
        /*0860*/ 	.word	0xffffffff


	//   ....[73]....
        /*0864*/ 	.word	0xffffffff


	//   ....[74]....
        /*0868*/ 	.word	0xffffffff


	//   ....[75]....
        /*086c*/ 	.word	0xffffffff


	//   ....[76]....
        /*0870*/ 	.word	0xffffffff


	//   ....[77]....
        /*0874*/ 	.word	0xffffffff


	//   ....[78]....
        /*0878*/ 	.word	0xffffffff


	//   ....[79]....
        /*087c*/ 	.word	0xffffffff


	//   ....[80]....
        /*0880*/ 	.word	0xffffffff


	//   ....[81]....
        /*0884*/ 	.word	0xffffffff


	//   ....[82]....
        /*0888*/ 	.word	0xffffffff


	//   ....[83]....
        /*088c*/ 	.word	0xffffffff


	//   ....[84]....
        /*0890*/ 	.word	0xffffffff


	//   ....[85]....
        /*0894*/ 	.word	0xffffffff


	//   ....[86]....
        /*0898*/ 	.word	0xffffffff


	//   ....[87]....
        /*089c*/ 	.word	0xffffffff


	//   ....[88]....
        /*08a0*/ 	.word	0xffffffff


	//   ....[89]....
        /*08a4*/ 	.word	0xffffffff


	//   ....[90]....
        /*08a8*/ 	.word	0xffffffff


	//   ....[91]....
        /*08ac*/ 	.word	0xffffffff


	//   ....[92]....
        /*08b0*/ 	.word	0xffffffff


	//   ....[93]....
        /*08b4*/ 	.word	0xffffffff


	//   ....[94]....
        /*08b8*/ 	.word	0xffffffff


	//   ....[95]....
        /*08bc*/ 	.word	0xffffffff


	//   ....[96]....
        /*08c0*/ 	.word	0xffffffff


	//   ....[97]....
        /*08c4*/ 	.word	0xffffffff


	//   ....[98]....
        /*08c8*/ 	.word	0xffffffff


	//   ....[99]....
        /*08cc*/ 	.word	0xffffffff


	//   ....[100]....
        /*08d0*/ 	.word	0xffffffff


	//   ....[101]....
        /*08d4*/ 	.word	0xffffffff


	//   ....[102]....
        /*08d8*/ 	.word	0xffffffff


	//   ....[103]....
        /*08dc*/ 	.word	0xffffffff


	//   ....[104]....
        /*08e0*/ 	.word	0xffffffff


	//   ....[105]....
        /*08e4*/ 	.word	0x0500000f


	//   ....[106]....
        /*08e8*/ 	.word	0x0500000f


	//   ....[107]....
        /*08ec*/ 	.word	0x0500000f


	//   ....[108]....
        /*08f0*/ 	.word	0x0500000f


	//   ....[109]....
        /*08f4*/ 	.word	0x0500000f


	//   ....[110]....
        /*08f8*/ 	.word	0x0500000f


	//   ....[111]....
        /*08fc*/ 	.word	0x0500000f


	//   ....[112]....
        /*0900*/ 	.word	0x0500000f


	//   ....[113]....
        /*0904*/ 	.word	0x0500000f


	//   ....[114]....
        /*0908*/ 	.word	0x0500000f


	//   ....[115]....
        /*090c*/ 	.word	0x0500000f


	//   ....[116]....
        /*0910*/ 	.word	0x0500000f


	//   ....[117]....
        /*0914*/ 	.word	0x0500000f


	//   ....[118]....
        /*0918*/ 	.word	0x0500000f


	//   ....[119]....
        /*091c*/ 	.word	0x0500000f


	//   ....[120]....
        /*0920*/ 	.word	0x0500000f


	//   ....[121]....
        /*0924*/ 	.word	0x0500000f


	//   ....[122]....
        /*0928*/ 	.word	0x0500000f


	//   ....[123]....
        /*092c*/ 	.word	0x0500000f


	//   ....[124]....
        /*0930*/ 	.word	0x0500000f


	//   ....[125]....
        /*0934*/ 	.word	0x0500000f


	//   ....[126]....
        /*0938*/ 	.word	0x0500000f


	//   ....[127]....
        /*093c*/ 	.word	0x0500000f


	//   ....[128]....
        /*0940*/ 	.word	0x0500000f


	//   ....[129]....
        /*0944*/ 	.word	0x0500000f


	//   ....[130]....
        /*0948*/ 	.word	0x0500000f


	//   ....[131]....
        /*094c*/ 	.word	0x0500000f


	//   ....[132]....
        /*0950*/ 	.word	0x0500000f


	//   ....[133]....
        /*0954*/ 	.word	0x0500000f


	//   ....[134]....
        /*0958*/ 	.word	0x0500000f


	//   ....[135]....
        /*095c*/ 	.word	0x0500000f


	//   ....[136]....
        /*0960*/ 	.word	0x0500000f


	//   ....[137]....
        /*0964*/ 	.word	0x0500000f


	//   ....[138]....
        /*0968*/ 	.word	0x0500000f


	//   ....[139]....
        /*096c*/ 	.word	0x0500000f


	//   ....[140]....
        /*0970*/ 	.word	0x0500000f


	//   ....[141]....
        /*0974*/ 	.word	0xffffffff


	//   ....[142]....
        /*0978*/ 	.word	0xffffffff


	//   ....[143]....
        /*097c*/ 	.word	0xffffffff


	//   ....[144]....
        /*0980*/ 	.word	0xffffffff


	//   ....[145]....
        /*0984*/ 	.word	0xffffffff


	//   ....[146]....
        /*0988*/ 	.word	0xffffffff


	//   ....[147]....
        /*098c*/ 	.word	0xffffffff


	//   ....[148]....
        /*0990*/ 	.word	0xffffffff


	//----- nvinfo : EIATTR_COOP_GROUP_INSTR_OFFSETS
	.align		4
.L_438:
        /*0994*/ 	.byte	0x04, 0x28
        /*0996*/ 	.short	(.L_440 - .L_439)


	//   ....[0]....
.L_439:
        /*0998*/ 	.word	0x00000070


	//   ....[1]....
        /*099c*/ 	.word	0x00000170


	//   ....[2]....
        /*09a0*/ 	.word	0x00000220


	//   ....[3]....
        /*09a4*/ 	.word	0x000003c0


	//   ....[4]....
        /*09a8*/ 	.word	0x00000520


	//   ....[5]....
        /*09ac*/ 	.word	0x00000640


	//   ....[6]....
        /*09b0*/ 	.word	0x000007a0


	//   ....[7]....
        /*09b4*/ 	.word	0x00002b30


	//   ....[8]....
        /*09b8*/ 	.word	0x0000aae0


	//   ....[9]....
        /*09bc*/ 	.word	0x0000cb70


	//   ....[10]....
        /*09c0*/ 	.word	0x0000dec0


	//   ....[11]....
        /*09c4*/ 	.word	0x0000e360


	//   ....[12]....
        /*09c8*/ 	.word	0x0000ee10


	//   ....[13]....
        /*09cc*/ 	.word	0x0000f1f0


	//   ....[14]....
        /*09d0*/ 	.word	0x0000f500


	//   ....[15]....
        /*09d4*/ 	.word	0x0000f520


	//   ....[16]....
        /*09d8*/ 	.word	0x00012230


	//   ....[17]....
        /*09dc*/ 	.word	0x00013cc0


	//   ....[18]....
        /*09e0*/ 	.word	0x00014fc0


	//   ....[19]....
        /*09e4*/ 	.word	0x00015070


	//   ....[20]....
        /*09e8*/ 	.word	0x00015220


	//   ....[21]....
        /*09ec*/ 	.word	0x00015240


	//   ....[22]....
        /*09f0*/ 	.word	0x0001bfa0


	//   ....[23]....
        /*09f4*/ 	.word	0x0001d4d0


	//   ....[24]....
        /*09f8*/ 	.word	0x0001e6b0


	//   ....[25]....
        /*09fc*/ 	.word	0x0001eb90


	//   ....[26]....
        /*0a00*/ 	.word	0x0001f6b0


	//   ....[27]....
        /*0a04*/ 	.word	0x0001f740


	//   ....[28]....
        /*0a08*/ 	.word	0x0001f830


	//   ....[29]....
        /*0a0c*/ 	.word	0x0001f850


	//   ....[30]....
        /*0a10*/ 	.word	0x00026630


	//   ....[31]....
        /*0a14*/ 	.word	0x00026760


	//   ....[32]....
        /*0a18*/ 	.word	0x00026780


	//   ....[33]....
        /*0a1c*/ 	.word	0x000267c0


	//   ....[34]....
        /*0a20*/ 	.word	0x000267e0


	//   ....[35]....
        /*0a24*/ 	.word	0x00028b60


	//   ....[36]....
        /*0a28*/ 	.word	0x00028fd0


	//   ....[37]....
        /*0a2c*/ 	.word	0x00028fe0


	//   ....[38]....
        /*0a30*/ 	.word	0x00028ff0


	//   ....[39]....
        /*0a34*/ 	.word	0x00029000


	//   ....[40]....
        /*0a38*/ 	.word	0x00029c20


	//   ....[41]....
        /*0a3c*/ 	.word	0x00029c50


	//   ....[42]....
        /*0a40*/ 	.word	0x00029e90


	//   ....[43]....
        /*0a44*/ 	.word	0x00029eb0


	//   ....[44]....
        /*0a48*/ 	.word	0x0002a550


	//   ....[45]....
        /*0a4c*/ 	.word	0x0002a560


	//   ....[46]....
        /*0a50*/ 	.word	0x0002afb0


	//   ....[47]....
        /*0a54*/ 	.word	0x0002afd0


	//   ....[48]....
        /*0a58*/ 	.word	0x0002c4e0


	//   ....[49]....
        /*0a5c*/ 	.word	0x0002c520


	//   ....[50]....
        /*0a60*/ 	.word	0x0002c760


	//   ....[51]....
        /*0a64*/ 	.word	0x0002c780


	//   ....[52]....
        /*0a68*/ 	.word	0x0002ca40


	//   ....[53]....
        /*0a6c*/ 	.word	0x0002cc50


	//   ....[54]....
        /*0a70*/ 	.word	0x0002cc80


	//   ....[55]....
        /*0a74*/ 	.word	0x0002ccb0


	//   ....[56]....
        /*0a78*/ 	.word	0x0002cce0


	//   ....[57]....
        /*0a7c*/ 	.word	0x0002cd10


	//   ....[58]....
        /*0a80*/ 	.word	0x0002cd40


	//   ....[59]....
        /*0a84*/ 	.word	0x0002cee0


	//   ....[60]....
        /*0a88*/ 	.word	0x0002cf10


	//   ....[61]....
        /*0a8c*/ 	.word	0x0002cf40


	//   ....[62]....
        /*0a90*/ 	.word	0x0002cf70


	//   ....[63]....
        /*0a94*/ 	.word	0x0002cfa0


	//   ....[64]....
        /*0a98*/ 	.word	0x0002cfd0


	//   ....[65]....
        /*0a9c*/ 	.word	0x0002d070


	//   ....[66]....
        /*0aa0*/ 	.word	0x0002d0a0


	//   ....[67]....
        /*0aa4*/ 	.word	0x0002d0b0


	//   ....[68]....
        /*0aa8*/ 	.word	0x0002d0e0


	//   ....[69]....
        /*0aac*/ 	.word	0x0002ee70


	//   ....[70]....
        /*0ab0*/ 	.word	0x0002f920


	//   ....[71]....
        /*0ab4*/ 	.word	0x0002f930


	//   ....[72]....
        /*0ab8*/ 	.word	0x0002f960


	//   ....[73]....
        /*0abc*/ 	.word	0x0002fa40


	//   ....[74]....
        /*0ac0*/ 	.word	0x0002fa70


	//   ....[75]....
        /*0ac4*/ 	.word	0x0002fad0


	//   ....[76]....
        /*0ac8*/ 	.word	0x0002fae0


	//   ....[77]....
        /*0acc*/ 	.word	0x0002fb50


	//   ....[78]....
        /*0ad0*/ 	.word	0x00030490


	//   ....[79]....
        /*0ad4*/ 	.word	0x00030570


	//   ....[80]....
        /*0ad8*/ 	.word	0x000305a0


	//   ....[81]....
        /*0adc*/ 	.word	0x000306d0


	//   ....[82]....
        /*0ae0*/ 	.word	0x00030840


	//   ....[83]....
        /*0ae4*/ 	.word	0x00030850


	//   ....[84]....
        /*0ae8*/ 	.word	0x000309b0


	//   ....[85]....
        /*0aec*/ 	.word	0x000309c0


	//   ....[86]....
        /*0af0*/ 	.word	0x000345e0


	//   ....[87]....
        /*0af4*/ 	.word	0x000345f0


	//   ....[88]....
        /*0af8*/ 	.word	0x00034640


	//   ....[89]....
        /*0afc*/ 	.word	0x00034680


	//   ....[90]....
        /*0b00*/ 	.word	0x000346b0


	//   ....[91]....
        /*0b04*/ 	.word	0x000346e0


	//   ....[92]....
        /*0b08*/ 	.word	0x00034710


	//   ....[93]....
        /*0b0c*/ 	.word	0x00034740


	//   ....[94]....
        /*0b10*/ 	.word	0x00034900


	//   ....[95]....
        /*0b14*/ 	.word	0x00034930


	//   ....[96]....
        /*0b18*/ 	.word	0x00034960


	//   ....[97]....
        /*0b1c*/ 	.word	0x00034990


	//   ....[98]....
        /*0b20*/ 	.word	0x000349c0


	//   ....[99]....
        /*0b24*/ 	.word	0x000349f0


	//   ....[100]....
        /*0b28*/ 	.word	0x00034ac0


	//   ....[101]....
        /*0b2c*/ 	.word	0x00034ae0


	//   ....[102]....
        /*0b30*/ 	.word	0x00034af0


	//   ....[103]....
        /*0b34*/ 	.word	0x00034b70


	//   ....[104]....
        /*0b38*/ 	.word	0x000356b0


	//   ....[105]....
        /*0b3c*/ 	.word	0x00035c20


	//   ....[106]....
        /*0b40*/ 	.word	0x00035db0


	//   ....[107]....
        /*0b44*/ 	.word	0x00035e10


	//   ....[108]....
        /*0b48*/ 	.word	0x00035e70


	//   ....[109]....
        /*0b4c*/ 	.word	0x00035ec0


	//   ....[110]....
        /*0b50*/ 	.word	0x00036020


	//   ....[111]....
        /*0b54*/ 	.word	0x000360c0


	//   ....[112]....
        /*0b58*/ 	.word	0x00036170


	//   ....[113]....
        /*0b5c*/ 	.word	0x00036250


	//   ....[114]....
        /*0b60*/ 	.word	0x00036410


	//   ....[115]....
        /*0b64*/ 	.word	0x000364f0


	//   ....[116]....
        /*0b68*/ 	.word	0x00036780


	//   ....[117]....
        /*0b6c*/ 	.word	0x00036880


	//   ....[118]....
        /*0b70*/ 	.word	0x00036a60


	//   ....[119]....
        /*0b74*/ 	.word	0x00036b20


	//   ....[120]....
        /*0b78*/ 	.word	0x00036d30


	//   ....[121]....
        /*0b7c*/ 	.word	0x00036d80


	//   ....[122]....
        /*0b80*/ 	.word	0x000370b0


	//   ....[123]....
        /*0b84*/ 	.word	0x00037150


	//   ....[124]....
        /*0b88*/ 	.word	0x000372e0


	//   ....[125]....
        /*0b8c*/ 	.word	0x00037360


	//   ....[126]....
        /*0b90*/ 	.word	0x000373e0


	//   ....[127]....
        /*0b94*/ 	.word	0x00037460


	//   ....[128]....
        /*0b98*/ 	.word	0x000374e0


	//   ....[129]....
        /*0b9c*/ 	.word	0x00037570


	//   ....[130]....
        /*0ba0*/ 	.word	0x00037610


	//   ....[131]....
        /*0ba4*/ 	.word	0x000376c0


	//   ....[132]....
        /*0ba8*/ 	.word	0x00037740


	//   ....[133]....
        /*0bac*/ 	.word	0x000377c0


	//   ....[134]....
        /*0bb0*/ 	.word	0x00037840


	//   ....[135]....
        /*0bb4*/ 	.word	0x000378d0


	//   ....[136]....
        /*0bb8*/ 	.word	0x00037950


	//   ....[137]....
        /*0bbc*/ 	.word	0x00037a00


	//   ....[138]....
        /*0bc0*/ 	.word	0x00037a50


	//   ....[139]....
        /*0bc4*/ 	.word	0x00037b10


	//   ....[140]....
        /*0bc8*/ 	.word	0x00037c40


	//   ....[141]....
        /*0bcc*/ 	.word	0x00039c40


	//   ....[142]....
        /*0bd0*/ 	.word	0x0003b430


	//   ....[143]....
        /*0bd4*/ 	.word	0x0003be50


	//   ....[144]....
        /*0bd8*/ 	.word	0x0003c750


	//   ....[145]....
        /*0bdc*/ 	.word	0x0003c790


	//   ....[146]....
        /*0be0*/ 	.word	0x0003c800


	//   ....[147]....
        /*0be4*/ 	.word	0x0003c820


	//   ....[148]....
        /*0be8*/ 	.word	0x00049940


	//----- nvinfo : EIATTR_REG_RECONFIG
	.align		4
.L_440:
        /*0bec*/ 	.byte	0x01, 0x54
	.zero		2


	//----- nvinfo : EIATTR_SYSCALL_OFFSETS
	.align		4
        /*0bf0*/ 	.byte	0x04, 0x46
        /*0bf2*/ 	.short	(.L_442 - .L_441)


	//   ....[0]....
.L_441:
        /*0bf4*/ 	.word	0x0000b070


	//   ....[1]....
        /*0bf8*/ 	.word	0x0002eaa0


	//   ....[2]....
        /*0bfc*/ 	.word	0x0002ebf0


	//   ....[3]....
        /*0c00*/ 	.word	0x0002ece0


	//   ....[4]....
        /*0c04*/ 	.word	0x0002f520


	//   ....[5]....
        /*0c08*/ 	.word	0x0002fe60


	//----- nvinfo : EIATTR_MBARRIER_INSTR_OFFSETS
	.align		4
.L_442:
        /*0c0c*/ 	.byte	0x04, 0x39
        /*0c0e*/ 	.short	(.L_444 - .L_443)


	//   ....[0]....
.L_443:
        /*0c10*/ 	.word	0x000002a0
        /*0c14*/ 	.word	0x000000ff
        /*0c18*/ 	.word	0x00038800
        /*0c1c*/ 	.short	0x0100
        /*0c1e*/ 	.byte	0x08
	.zero		1


	//   ....[1]....
        /*0c20*/ 	.word	0x000002b0
        /*0c24*/ 	.word	0x000000ff
        /*0c28*/ 	.word	0x00038810
        /*0c2c*/ 	.short	0x0100
        /*0c2e*/ 	.byte	0x08
	.zero		1


	//   ....[2]....
        /*0c30*/ 	.word	0x000002c0
        /*0c34*/ 	.word	0x000000ff
        /*0c38*/ 	.word	0x00038820
        /*0c3c*/ 	.short	0x0100
        /*0c3e*/ 	.byte	0x08
	.zero		1


	//   ....[3]....
        /*0c40*/ 	.word	0x00000370
        /*0c44*/ 	.word	0x000000ff
        /*0c48*/ 	.word	0x00038830
        /*0c4c*/ 	.short	0x0100
        /*0c4e*/ 	.byte	0x06
	.zero		1


	//   ....[4]....
        /*0c50*/ 	.word	0x00000380
        /*0c54*/ 	.word	0x000000ff
        /*0c58*/ 	.word	0x00038840
        /*0c5c*/ 	.short	0x0100
        /*0c5e*/ 	.byte	0x06
	.zero		1


	//   ....[5]....
        /*0c60*/ 	.word	0x00000390
        /*0c64*/ 	.word	0x000000ff
        /*0c68*/ 	.word	0x00038838
        /*0c6c*/ 	.short	0x0100
        /*0c6e*/ 	.byte	0x06
	.zero		1


	//   ....[6]....
        /*0c70*/ 	.word	0x000003a0
        /*0c74*/ 	.word	0x000000ff
        /*0c78*/ 	.word	0x00038848
        /*0c7c*/ 	.short	0x0100
        /*0c7e*/ 	.byte	0x06
	.zero		1


	//   ....[7]....
        /*0c80*/ 	.word	0x000004d0
        /*0c84*/ 	.word	0x000000ff
        /*0c88*/ 	.word	0x00038850
        /*0c8c*/ 	.short	0x0100
        /*0c8e*/ 	.byte	0x08
	.zero		1


	//   ....[8]....
        /*0c90*/ 	.word	0x000004e0
        /*0c94*/ 	.word	0x000000ff
        /*0c98*/ 	.word	0x00038860
        /*0c9c*/ 	.short	0x0100
        /*0c9e*/ 	.byte	0x08
	.zero		1


	//   ....[9]....
        /*0ca0*/ 	.word	0x000004f0
        /*0ca4*/ 	.word	0x000000ff
        /*0ca8*/ 	.word	0x00038858
        /*0cac*/ 	.short	0x0100
        /*0cae*/ 	.byte	0x08
	.zero		1


	//   ....[10]....
        /*0cb0*/ 	.word	0x00000500
        /*0cb4*/ 	.word	0x000000ff
        /*0cb8*/ 	.word	0x00038868
        /*0cbc*/ 	.short	0x0100
        /*0cbe*/ 	.byte	0x08
	.zero		1


	//   ....[11]....
        /*0cc0*/ 	.word	0x000005f0
        /*0cc4*/ 	.word	0x000000ff
        /*0cc8*/ 	.word	0x00038870
        /*0ccc*/ 	.short	0x0100
        /*0cce*/ 	.byte	0x06
	.zero		1


	//   ....[12]....
        /*0cd0*/ 	.word	0x00000600
        /*0cd4*/ 	.word	0x000000ff
        /*0cd8*/ 	.word	0x00038880
        /*0cdc*/ 	.short	0x0100
        /*0cde*/ 	.byte	0x06
	.zero		1


	//   ....[13]....
        /*0ce0*/ 	.word	0x00000610
        /*0ce4*/ 	.word	0x000000ff
        /*0ce8*/ 	.word	0x00038878
        /*0cec*/ 	.short	0x0100
        /*0cee*/ 	.byte	0x06
	.zero		1


	//   ....[14]....
        /*0cf0*/ 	.word	0x00000620
        /*0cf4*/ 	.word	0x000000ff
        /*0cf8*/ 	.word	0x00038888
        /*0cfc*/ 	.short	0x0100
        /*0cfe*/ 	.byte	0x06
	.zero		1


	//   ....[15]....
        /*0d00*/ 	.word	0x00000750
        /*0d04*/ 	.word	0x000000ff
        /*0d08*/ 	.word	0x00038890
        /*0d0c*/ 	.short	0x0100
        /*0d0e*/ 	.byte	0x08
	.zero		1


	//   ....[16]....
        /*0d10*/ 	.word	0x00000760
        /*0d14*/ 	.word	0x000000ff
        /*0d18*/ 	.word	0x000388a0
        /*0d1c*/ 	.short	0x0100
        /*0d1e*/ 	.byte	0x08
	.zero		1


	//   ....[17]....
        /*0d20*/ 	.word	0x00000770
        /*0d24*/ 	.word	0x000000ff
        /*0d28*/ 	.word	0x00038898
        /*0d2c*/ 	.short	0x0100
        /*0d2e*/ 	.byte	0x08
	.zero		1


	//   ....[18]....
        /*0d30*/ 	.word	0x00000780
        /*0d34*/ 	.word	0x000000ff
        /*0d38*/ 	.word	0x000388a8
        /*0d3c*/ 	.short	0x0100
        /*0d3e*/ 	.byte	0x08
	.zero		1


	//   ....[19]....
        /*0d40*/ 	.word	0x000008c0
        /*0d44*/ 	.word	0x000000ff
        /*0d48*/ 	.word	0x000388b0
        /*0d4c*/ 	.short	0x0100
        /*0d4e*/ 	.byte	0x08
	.zero		1


	//   ....[20]....
        /*0d50*/ 	.word	0x000008d0
        /*0d54*/ 	.word	0x000000ff
        /*0d58*/ 	.word	0x000388c0
        /*0d5c*/ 	.short	0x0100
        /*0d5e*/ 	.byte	0x08
	.zero		1


	//   ....[21]....
        /*0d60*/ 	.word	0x000008e0
        /*0d64*/ 	.word	0x000000ff
        /*0d68*/ 	.word	0x000388b8
        /*0d6c*/ 	.short	0x0100
        /*0d6e*/ 	.byte	0x08
	.zero		1


	//   ....[22]....
        /*0d70*/ 	.word	0x000008f0
        /*0d74*/ 	.word	0x000000ff
        /*0d78*/ 	.word	0x000388c8
        /*0d7c*/ 	.short	0x0100
        /*0d7e*/ 	.byte	0x08
	.zero		1


	//   ....[23]....
        /*0d80*/ 	.word	0x00005070
        /*0d84*/ 	.word	0x00000000
        /*0d88*/ 	.word	0x00000000
        /*0d8c*/ 	.short	0x0101
        /*0d8e*/ 	.byte	0x3f
	.zero		1


	//   ....[24]....
        /*0d90*/ 	.word	0x00008e40
        /*0d94*/ 	.word	0x00000000
        /*0d98*/ 	.word	0x00000000
        /*0d9c*/ 	.short	0x0101
        /*0d9e*/ 	.byte	0x3f
	.zero		1


	//   ....[25]....
        /*0da0*/ 	.word	0x0000b5b0
        /*0da4*/ 	.word	0x000000ff
        /*0da8*/ 	.word	0x00038800
        /*0dac*/ 	.short	0x010a
        /*0dae*/ 	.byte	0x2f
	.zero		1


	//   ....[26]....
        /*0db0*/ 	.word	0x0000ba10
        /*0db4*/ 	.word	0x00000014
        /*0db8*/ 	.word	0x00000000
        /*0dbc*/ 	.short	0x010a
        /*0dbe*/ 	.byte	0x3f
	.zero		1


	//   ....[27]....
        /*0dc0*/ 	.word	0x0000ba70
        /*0dc4*/ 	.word	0x00000014
        /*0dc8*/ 	.word	0x00000000
        /*0dcc*/ 	.short	0x010a
        /*0dce*/ 	.byte	0x3f
	.zero		1


	//   ....[28]....
        /*0dd0*/ 	.word	0x0000be20
        /*0dd4*/ 	.word	0x000000ff
        /*0dd8*/ 	.word	0x00038810
        /*0ddc*/ 	.short	0x010a
        /*0dde*/ 	.byte	0x2f
	.zero		1


	//   ....[29]....
        /*0de0*/ 	.word	0x0000bf20
        /*0de4*/ 	.word	0x0000000c
        /*0de8*/ 	.word	0x00000000
        /*0dec*/ 	.short	0x010a
        /*0dee*/ 	.byte	0x3f
	.zero		1


	//   ....[30]....
        /*0df0*/ 	.word	0x0000bf80
        /*0df4*/ 	.word	0x0000000c
        /*0df8*/ 	.word	0x00000000
        /*0dfc*/ 	.short	0x010a
        /*0dfe*/ 	.byte	0x3f
	.zero		1


	//   ....[31]....
        /*0e00*/ 	.word	0x0000dac0
        /*0e04*/ 	.word	0x00000003
        /*0e08*/ 	.word	0x00000000
        /*0e0c*/ 	.short	0x0101
        /*0e0e*/ 	.byte	0x3f
	.zero		1


	//   ....[32]....
        /*0e10*/ 	.word	0x000122a0
        /*0e14*/ 	.word	0x00000000
        /*0e18*/ 	.word	0x00000000
        /*0e1c*/ 	.short	0x0101
        /*0e1e*/ 	.byte	0x3f
	.zero		1


	//   ....[33]....
        /*0e20*/ 	.word	0x00012a00
        /*0e24*/ 	.word	0x00000009
        /*0e28*/ 	.word	0x00000000
        /*0e2c*/ 	.short	0x010a
        /*0e2e*/ 	.byte	0x3f
	.zero		1


	//   ....[34]....
        /*0e30*/ 	.word	0x00012b00
        /*0e34*/ 	.word	0x00000005
        /*0e38*/ 	.word	0x00000000
        /*0e3c*/ 	.short	0x010a
        /*0e3e*/ 	.byte	0x3f
	.zero		1


	//   ....[35]....
        /*0e40*/ 	.word	0x00012f20
        /*0e44*/ 	.word	0x00000014
        /*0e48*/ 	.word	0x00000000
        /*0e4c*/ 	.short	0x010a
        /*0e4e*/ 	.byte	0x3f
	.zero		1


	//   ....[36]....
        /*0e50*/ 	.word	0x00013020
        /*0e54*/ 	.word	0x00000008
        /*0e58*/ 	.word	0x00000000
        /*0e5c*/ 	.short	0x010a
        /*0e5e*/ 	.byte	0x3f
	.zero		1


	//   ....[37]....
        /*0e60*/ 	.word	0x00014b30
        /*0e64*/ 	.word	0x0000003c
        /*0e68*/ 	.word	0x00000000
        /*0e6c*/ 	.short	0x0101
        /*0e6e*/ 	.byte	0x3f
	.zero		1


	//   ....[38]....
        /*0e70*/ 	.word	0x0001c020
        /*0e74*/ 	.word	0x00000006
        /*0e78*/ 	.word	0x00000000
        /*0e7c*/ 	.short	0x0101
        /*0e7e*/ 	.byte	0x3f
	.zero		1


	//   ....[39]....
        /*0e80*/ 	.word	0x0001c200
        /*0e84*/ 	.word	0x00000007
        /*0e88*/ 	.word	0x00000000
        /*0e8c*/ 	.short	0x010a
        /*0e8e*/ 	.byte	0x3f
	.zero		1


	//   ....[40]....
        /*0e90*/ 	.word	0x0001c300
        /*0e94*/ 	.word	0x00000006
        /*0e98*/ 	.word	0x00000000
        /*0e9c*/ 	.short	0x010a
        /*0e9e*/ 	.byte	0x3f
	.zero		1


	//   ....[41]....
        /*0ea0*/ 	.word	0x0001c720
        /*0ea4*/ 	.word	0x0000000e
        /*0ea8*/ 	.word	0x00000000
        /*0eac*/ 	.short	0x010a
        /*0eae*/ 	.byte	0x3f
	.zero		1


	//   ....[42]....
        /*0eb0*/ 	.word	0x0001c820
        /*0eb4*/ 	.word	0x00000005
        /*0eb8*/ 	.word	0x00000000
        /*0ebc*/ 	.short	0x010a
        /*0ebe*/ 	.byte	0x3f
	.zero		1


	//   ....[43]....
        /*0ec0*/ 	.word	0x0001e330
        /*0ec4*/ 	.word	0x0000003c
        /*0ec8*/ 	.word	0x00000000
        /*0ecc*/ 	.short	0x0101
        /*0ece*/ 	.byte	0x3f
	.zero		1


	//   ....[44]....
        /*0ed0*/ 	.word	0x000266b0
        /*0ed4*/ 	.word	0x00000003
        /*0ed8*/ 	.word	0x00000000
        /*0edc*/ 	.short	0x0101
        /*0ede*/ 	.byte	0x3f
	.zero		1


	//   ....[45]....
        /*0ee0*/ 	.word	0x00029c40
        /*0ee4*/ 	.word	0x000000ff
        /*0ee8*/ 	.word	0x00000000
        /*0eec*/ 	.short	0x0101
        /*0eee*/ 	.byte	0x04
	.zero		1


	//   ....[46]....
        /*0ef0*/ 	.word	0x0002a390
        /*0ef4*/ 	.word	0x000000ff
        /*0ef8*/ 	.word	0x00000000
        /*0efc*/ 	.short	0x0101
        /*0efe*/ 	.byte	0x04
	.zero		1


	//   ....[47]....
        /*0f00*/ 	.word	0x0002f0d0
        /*0f04*/ 	.word	0x00000000
        /*0f08*/ 	.word	0x00038840
        /*0f0c*/ 	.short	0x010a
        /*0f0e*/ 	.byte	0x3f
	.zero		1


	//   ....[48]....
        /*0f10*/ 	.word	0x0002fc10
        /*0f14*/ 	.word	0x00000012
        /*0f18*/ 	.word	0x00038800
        /*0f1c*/ 	.short	0x0107
        /*0f1e*/ 	.byte	0x3f
	.zero		1


	//   ....[49]....
        /*0f20*/ 	.word	0x0002fcb0
        /*0f24*/ 	.word	0x00000012
        /*0f28*/ 	.word	0x00038800
        /*0f2c*/ 	.short	0x0101
        /*0f2e*/ 	.byte	0x3f
	.zero		1


	//   ....[50]....
        /*0f30*/ 	.word	0x00030bd0
        /*0f34*/ 	.word	0x00000012
        /*0f38*/ 	.word	0x00038810
        /*0f3c*/ 	.short	0x0107
        /*0f3e*/ 	.byte	0x3f
	.zero		1


	//   ....[51]....
        /*0f40*/ 	.word	0x00030cd0
        /*0f44*/ 	.word	0x00000012
        /*0f48*/ 	.word	0x00038810
        /*0f4c*/ 	.short	0x0101
        /*0f4e*/ 	.byte	0x3f
	.zero		1


	//   ....[52]....
        /*0f50*/ 	.word	0x00030cf0
        /*0f54*/ 	.word	0x00000012
        /*0f58*/ 	.word	0x00038820
        /*0f5c*/ 	.short	0x010a
        /*0f5e*/ 	.byte	0x3f
	.zero		1


	//   ....[53]....
        /*0f60*/ 	.word	0x00030dd0
        /*0f64*/ 	.word	0x00000000
        /*0f68*/ 	.word	0x00038860
        /*0f6c*/ 	.short	0x010a
        /*0f6e*/ 	.byte	0x3f
	.zero		1


	//   ....[54]....
        /*0f70*/ 	.word	0x00031ae0
        /*0f74*/ 	.word	0x00000003
        /*0f78*/ 	.word	0x00038840
        /*0f7c*/ 	.short	0x010a
        /*0f7e*/ 	.byte	0x3f
	.zero		1


	//   ....[55]....
        /*0f80*/ 	.word	0x00031d20
        /*0f84*/ 	.word	0x00000003
        /*0f88*/ 	.word	0x00038860
        /*0f8c*/ 	.short	0x010a
        /*0f8e*/ 	.byte	0x3f
	.zero		1


	//   ....[56]....
        /*0f90*/ 	.word	0x000328f0
        /*0f94*/ 	.word	0x00000004
        /*0f98*/ 	.word	0x00038840
        /*0f9c*/ 	.short	0x010a
        /*0f9e*/ 	.byte	0x3f
	.zero		1


	//   ....[57]....
        /*0fa0*/ 	.word	0x00032b20
        /*0fa4*/ 	.word	0x00000004
        /*0fa8*/ 	.word	0x00038860
        /*0fac*/ 	.short	0x010a
        /*0fae*/ 	.byte	0x3f
	.zero		1


	//   ....[58]....
        /*0fb0*/ 	.word	0x00033680
        /*0fb4*/ 	.word	0x00000004
        /*0fb8*/ 	.word	0x00038840
        /*0fbc*/ 	.short	0x010a
        /*0fbe*/ 	.byte	0x3f
	.zero		1


	//   ....[59]....
        /*0fc0*/ 	.word	0x000338c0
        /*0fc4*/ 	.word	0x00000004
        /*0fc8*/ 	.word	0x00038860
        /*0fcc*/ 	.short	0x010a
        /*0fce*/ 	.byte	0x3f
	.zero		1


	//   ....[60]....
        /*0fd0*/ 	.word	0x00035630
        /*0fd4*/ 	.word	0x00000009
        /*0fd8*/ 	.word	0x00038820
        /*0fdc*/ 	.short	0x010a
        /*0fde*/ 	.byte	0x3f
	.zero		1


	//   ....[61]....
        /*0fe0*/ 	.word	0x000357a0
        /*0fe4*/ 	.word	0x00000005
        /*0fe8*/ 	.word	0x00000000
        /*0fec*/ 	.short	0x010a
        /*0fee*/ 	.byte	0x3f
	.zero		1


	//   ....[62]....
        /*0ff0*/ 	.word	0x00035820
        /*0ff4*/ 	.word	0x00000007
        /*0ff8*/ 	.word	0x00000000
        /*0ffc*/ 	.short	0x010a
        /*0ffe*/ 	.byte	0x3f
	.zero		1


	//   ....[63]....
        /*1000*/ 	.word	0x00035860
        /*1004*/ 	.word	0x00000005
        /*1008*/ 	.word	0x00000000
        /*100c*/ 	.short	0x010a
        /*100e*/ 	.byte	0x3f
	.zero		1


	//   ....[64]....
        /*1010*/ 	.word	0x00035890
        /*1014*/ 	.word	0x00000003
        /*1018*/ 	.word	0x00000000
        /*101c*/ 	.short	0x010a
        /*101e*/ 	.byte	0x3f
	.zero		1


	//   ....[65]....
        /*1020*/ 	.word	0x00035900
        /*1024*/ 	.word	0x00000003
        /*1028*/ 	.word	0x00038800
        /*102c*/ 	.short	0x010a
        /*102e*/ 	.byte	0x3f
	.zero		1


	//   ....[66]....
        /*1030*/ 	.word	0x00035950
        /*1034*/ 	.word	0x00000014
        /*1038*/ 	.word	0x00000000
        /*103c*/ 	.short	0x010a
        /*103e*/ 	.byte	0x3f
	.zero		1


	//   ....[67]....
        /*1040*/ 	.word	0x000359b0
        /*1044*/ 	.word	0x0000000c
        /*1048*/ 	.word	0x00038810
        /*104c*/ 	.short	0x010a
        /*104e*/ 	.byte	0x3f
	.zero		1


	//   ....[68]....
        /*1050*/ 	.word	0x00035a00
        /*1054*/ 	.word	0x0000000c
        /*1058*/ 	.word	0x00000000
        /*105c*/ 	.short	0x010a
        /*105e*/ 	.byte	0x3f
	.zero		1


	//   ....[69]....
        /*1060*/ 	.word	0x00035a50
        /*1064*/ 	.word	0x00000005
        /*1068*/ 	.word	0x00000000
        /*106c*/ 	.short	0x010a
        /*106e*/ 	.byte	0x3f
	.zero		1


	//   ....[70]....
        /*1070*/ 	.word	0x00035aa0
        /*1074*/ 	.word	0x00000008
        /*1078*/ 	.word	0x00000000
        /*107c*/ 	.short	0x010a
        /*107e*/ 	.byte	0x3f
	.zero		1


	//   ....[71]....
        /*1080*/ 	.word	0x00035af0
        /*1084*/ 	.word	0x00000006
        /*1088*/ 	.word	0x00000000
        /*108c*/ 	.short	0x010a
        /*108e*/ 	.byte	0x3f
	.zero		1


	//   ....[72]....
        /*1090*/ 	.word	0x00035b40
        /*1094*/ 	.word	0x00000005
        /*1098*/ 	.word	0x00000000
        /*109c*/ 	.short	0x010a
        /*109e*/ 	.byte	0x3f
	.zero		1


	//   ....[73]....
        /*10a0*/ 	.word	0x00035ce0
        /*10a4*/ 	.word	0x00000000
        /*10a8*/ 	.word	0x00038840
        /*10ac*/ 	.short	0x010a
        /*10ae*/ 	.byte	0x3f
	.zero		1


	//   ....[74]....
        /*10b0*/ 	.word	0x00036dc0
        /*10b4*/ 	.word	0x00000012
        /*10b8*/ 	.word	0x00038820
        /*10bc*/ 	.short	0x010a
        /*10be*/ 	.byte	0x3f
	.zero		1


	//   ....[75]....
        /*10c0*/ 	.word	0x00036e10
        /*10c4*/ 	.word	0x00000000
        /*10c8*/ 	.word	0x00038860
        /*10cc*/ 	.short	0x010a
        /*10ce*/ 	.byte	0x3f
	.zero		1


	//   ....[76]....
        /*10d0*/ 	.word	0x00036e60
        /*10d4*/ 	.word	0x00000003
        /*10d8*/ 	.word	0x00038840
        /*10dc*/ 	.short	0x010a
        /*10de*/ 	.byte	0x3f
	.zero		1


	//   ....[77]....
        /*10e0*/ 	.word	0x00036eb0
        /*10e4*/ 	.word	0x00000003
        /*10e8*/ 	.word	0x00038860
        /*10ec*/ 	.short	0x010a
        /*10ee*/ 	.byte	0x3f
	.zero		1


	//   ....[78]....
        /*10f0*/ 	.word	0x00036f00
        /*10f4*/ 	.word	0x00000004
        /*10f8*/ 	.word	0x00038840
        /*10fc*/ 	.short	0x010a
        /*10fe*/ 	.byte	0x3f
	.zero		1


	//   ....[79]....
        /*1100*/ 	.word	0x00036f50
        /*1104*/ 	.word	0x00000004
        /*1108*/ 	.word	0x00038860
        /*110c*/ 	.short	0x010a
        /*110e*/ 	.byte	0x3f
	.zero		1


	//   ....[80]....
        /*1110*/ 	.word	0x00036fa0
        /*1114*/ 	.word	0x00000004
        /*1118*/ 	.word	0x00038840
        /*111c*/ 	.short	0x010a
        /*111e*/ 	.byte	0x3f
	.zero		1


	//   ....[81]....
        /*1120*/ 	.word	0x00036ff0
        /*1124*/ 	.word	0x00000004
        /*1128*/ 	.word	0x00038860
        /*112c*/ 	.short	0x010a
        /*112e*/ 	.byte	0x3f
	.zero		1


	//   ....[82]....
        /*1130*/ 	.word	0x00037b60
        /*1134*/ 	.word	0x00000009
        /*1138*/ 	.word	0x00038820
        /*113c*/ 	.short	0x010a
        /*113e*/ 	.byte	0x3f
	.zero		1


	//   ....[83]....
        /*1140*/ 	.word	0x00037d00
        /*1144*/ 	.word	0x00000005
        /*1148*/ 	.word	0x00000000
        /*114c*/ 	.short	0x010a
        /*114e*/ 	.byte	0x3f
	.zero		1


	//   ....[84]....
        /*1150*/ 	.word	0x00037d50
        /*1154*/ 	.word	0x00000007
        /*1158*/ 	.word	0x00000000
        /*115c*/ 	.short	0x010a
        /*115e*/ 	.byte	0x3f
	.zero		1


	//   ....[85]....
        /*1160*/ 	.word	0x00037da0
        /*1164*/ 	.word	0x00000005
        /*1168*/ 	.word	0x00000000
        /*116c*/ 	.short	0x010a
        /*116e*/ 	.byte	0x3f
	.zero		1


	//   ....[86]....
        /*1170*/ 	.word	0x00038160
        /*1174*/ 	.word	0x0000001a
        /*1178*/ 	.word	0x00000000
        /*117c*/ 	.short	0x010a
        /*117e*/ 	.byte	0x3f
	.zero		1


	//   ....[87]....
        /*1180*/ 	.word	0x000382a0
        /*1184*/ 	.word	0x00000009
        /*1188*/ 	.word	0x00000000
        /*118c*/ 	.short	0x010a
        /*118e*/ 	.byte	0x3f
	.zero		1


	//   ....[88]....
        /*1190*/ 	.word	0x00038900
        /*1194*/ 	.word	0x0000003a
        /*1198*/ 	.word	0x00000000
        /*119c*/ 	.short	0x010a
        /*119e*/ 	.byte	0x3f
	.zero		1


	//   ....[89]....
        /*11a0*/ 	.word	0x00038a40
        /*11a4*/ 	.word	0x00000038
        /*11a8*/ 	.word	0x00000000
        /*11ac*/ 	.short	0x010a
        /*11ae*/ 	.byte	0x3f
	.zero		1


	//   ....[90]....
        /*11b0*/ 	.word	0x0003ae60
        /*11b4*/ 	.word	0x00000038
        /*11b8*/ 	.word	0x00000000
        /*11bc*/ 	.short	0x0101
        /*11be*/ 	.byte	0x3f
	.zero		1


	//   ....[91]....
        /*11c0*/ 	.word	0x00049a20
        /*11c4*/ 	.word	0x00000004
        /*11c8*/ 	.word	0x00000000
        /*11cc*/ 	.short	0x0101
        /*11ce*/ 	.byte	0x3f
	.zero		1


	//   ....[92]....
        /*11d0*/ 	.word	0x00049a60
        /*11d4*/ 	.word	0x00000009
        /*11d8*/ 	.word	0x00000000
        /*11dc*/ 	.short	0x010a
        /*11de*/ 	.byte	0x3f
	.zero		1


	//   ....[93]....
        /*11e0*/ 	.word	0x00049ab0
        /*11e4*/ 	.word	0x00000038
        /*11e8*/ 	.word	0x00000000
        /*11ec*/ 	.short	0x010a
        /*11ee*/ 	.byte	0x3f
	.zero		1


	//----- nvinfo : EIATTR_NUM_MBARRIERS
	.align		4
.L_444:
        /*11f0*/ 	.byte	0x03, 0x38
        /*11f2*/ 	.short	0x0017


	//----- nvinfo : EIATTR_EXIT_INSTR_OFFSETS
	.align		4
        /*11f4*/ 	.byte	0x04, 0x1c
        /*11f6*/ 	.short	(.L_446 - .L_445)


	//   ....[0]....
.L_445:
        /*11f8*/ 	.word	0x00000b60


	//   ....[1]....
        /*11fc*/ 	.word	0x0002c9e0


	//   ....[2]....
        /*1200*/ 	.word	0x000358e0


	//----- nvinfo : EIATTR_MAX_THREADS
	.align		4
.L_446:
        /*1204*/ 	.byte	0x04, 0x05
        /*1206*/ 	.short	(.L_448 - .L_447)
.L_447:
        /*1208*/ 	.word	0x00000180
        /*120c*/ 	.word	0x00000001
        /*1210*/ 	.word	0x00000001


	//----- nvinfo : EIATTR_CRS_STACK_SIZE
	.align		4
.L_448:
        /*1214*/ 	.byte	0x04, 0x1e
        /*1216*/ 	.short	(.L_450 - .L_449)
.L_449:
        /*1218*/ 	.word	0x00000000


	//----- nvinfo : EIATTR_CBANK_PARAM_SIZE
	.align		4
.L_450:
        /*121c*/ 	.byte	0x03, 0x19
        /*121e*/ 	.short	0x0bf0


	//----- nvinfo : EIATTR_PARAM_CBANK
	.align		4
        /*1220*/ 	.byte	0x04, 0x0a
        /*1222*/ 	.short	(.L_452 - .L_451)
	.align		4
.L_451:
        /*1224*/ 	.word	index@(.nv.constant0._ZN7cutlass13device_kernelIN5flash11enable_sm90INS1_16FlashAttnFwdSm90INS1_25CollectiveMainloopFwdSm90ILi2EN4cute5tupleIJNS5_1CILi1EEES8_S8_EEENS6_IJNS7_ILi64EEESA_SA_EEELi512ENS_10bfloat16_tEfNS_4arch4Sm90ELb0ELb1ELb1ELb1ELb0ELb0ELb1ELb0ELb0ELb1ELb1ELb0EEENS1_21CollectiveEpilogueFwdINS6_IJSA_NS7_ILi512EEESA_EEES9_SC_SE_Li256ELb1ELb1ELb1ELb0EEENS1_36VarlenDynamicPersistentTileSchedulerILi64ELi64ELi256ELi128ELb1ELb1ELb1ELb1ELb0ELb1EEEEEEEEEvNT_6ParamsE)
        /*1228*/ 	.short	0x0210
        /*122a*/ 	.short	0x0bf0


	//----- nvinfo : EIATTR_SW_WAR
	.align		4
.L_452:
        /*122c*/ 	.byte	0x04, 0x36
        /*122e*/ 	.short	(.L_454 - .L_453)
.L_453:
        /*1230*/ 	.word	0x00000008
.L_454:


//--------------------- .nv.info._ZN7cutlass13device_kernelIN5flash11enable_sm90INS1_16FlashAttnFwdSm90INS1_25CollectiveMainloopFwdSm90ILi2EN4cute5tupleIJNS5_1CILi1EEES8_S8_EEENS6_IJNS7_ILi64EEESA_SA_EEELi512ENS_10bfloat16_tEfNS_4arch4Sm90ELb0ELb1ELb1ELb1ELb0ELb1ELb1ELb0ELb0ELb1ELb1ELb0EEENS1_21CollectiveEpilogueFwdINS6_IJSA_NS7_ILi512EEESA_EEES9_SC_SE_Li256ELb1ELb1ELb1ELb0EEENS1_36VarlenDynamicPersistentTileSchedulerILi64ELi64ELi256ELi128ELb1ELb1ELb1ELb1ELb0ELb1EEEEEEEEEvNT_6ParamsE --------------------------
	.section	.nv.info._ZN7cutlass13device_kernelIN5flash11enable_sm90INS1_16FlashAttnFwdSm90INS1_25CollectiveMainloopFwdSm90ILi2EN4cute5tupleIJNS5_1CILi1EEES8_S8_EEENS6_IJNS7_ILi64EEESA_SA_EEELi512ENS_10bfloat16_tEfNS_4arch4Sm90ELb0ELb1ELb1ELb1ELb0ELb1ELb1ELb0ELb0ELb1ELb1ELb0EEENS1_21CollectiveEpilogueFwdINS6_IJSA_NS7_ILi512EEESA_EEES9_SC_SE_Li256ELb1ELb1ELb1ELb0EEENS1_36VarlenDynamicPersistentTileSchedulerILi64ELi64ELi256ELi128ELb1ELb1ELb1ELb1ELb0ELb1EEEEEEEEEvNT_6ParamsE,"",@"SHT_CUDA_INFO"
	.sectionflags	@""
	.align	4


	//----- nvinfo : EIATTR_CUDA_API_VERSION
	.align		4
        /*0000*/ 	.byte	0x04, 0x37
        /*0002*/ 	.short	(.L_456 - .L_455)
.L_455:
        /*0004*/ 	.word	0x00000082


	//----- nvinfo : EIATTR_KPARAM_INFO
	.align		4
.L_456:
        /*0008*/ 	.byte	0x04, 0x17
        /*000a*/ 	.short	(.L_458 - .L_457)
.L_457:
        /*000c*/ 	.word	0x00000000
        /*0010*/ 	.short	0x0000
        /*0012*/ 	.short	0x0070
        /*0014*/ 	.byte	0x00, 0xf0, 0x01, 0x2e


	//----- nvinfo : EIATTR_SPARSE_MMA_MASK
	.align		4
.L_458:
        /*0018*/ 	.byte	0x03, 0x50
        /*001a*/ 	.short	0x0000


	//----- nvinfo : EIATTR_MAXREG_COUNT
	.align		4
        /*001c*/ 	.byte	0x03, 0x1b
        /*001e*/ 	.short	0x00a8


	//----- nvinfo : EIATTR_NUM_BARRIERS
	.align		4
        /*0020*/ 	.byte	0x02, 0x4c
        /*0022*/ 	.byte	0x10
	.zero		1


	//----- nvinfo : EIATTR_EXTERNS
	.align		4
        /*0024*/ 	.byte	0x04, 0x0f
        /*0026*/ 	.short	(.L_460 - .L_459)


	//   ....[0]....
	.align		4
.L_459:
        /*0028*/ 	.word	index@(__assertfail)


	//----- nvinfo : EIATTR_ANNOTATIONS
	.align		4
.L_460:
        /*002c*/ 	.byte	0x04, 0x55
        /*002e*/ 	.short	(.L_462 - .L_461)


	//   ....[0]....
.L_461:
        /* <DEDUP_REMOVED lines=145> */


	//----- nvinfo : EIATTR_MERCURY_ISA_VERSION
	.align		4
.L_462:
        /*0928*/ 	.byte	0x03, 0x5f
        /*092a*/ 	.short	0x0101


	//----- nvinfo : EIATTR_UNUSED_LOAD_BYTE_OFFSET
	.align		4
        /*092c*/ 	.byte	0x04, 0x44
        /*092e*/ 	.short	(.L_464 - .L_463)


	//   ....[0]....
.L_463:
        /*0930*/ 	.word	0x00000b60
        /*0934*/ 	.word	0x0000fff0


	//   ....[1]....
        /*0938*/ 	.word	0x000321e0
        /*093c*/ 	.word	0x0000fff0


	//----- nvinfo : EIATTR_INT_WARP_WIDE_INSTR_OFFSETS
	.align		4
.L_464:
        /*0940*/ 	.byte	0x04, 0x31
        /*0942*/ 	.short	(.L_466 - .L_465)


	//   ....[0]....
.L_465:
        /*0944*/ 	.word	0x000001d0


	//   ....[1]....
        /*0948*/ 	.word	0x00000270


	//   ....[2]....
        /*094c*/ 	.word	0x00000280


	//   ....[3]....
        /*0950*/ 	.word	0x000002f0


	//   ....[4]....
        /*0954*/ 	.word	0x0003af80


	//   ....[5]....
        /*0958*/ 	.word	0x0003afe0


	//   ....[6]....
        /*095c*/ 	.word	0x000409a0


	//   ....[7]....
        /*0960*/ 	.word	0x00040a00


	//----- nvinfo : EIATTR_COOP_GROUP_MASK_REGIDS
	.align		4
.L_466:
        /*0964*/ 	.byte	0x04, 0x29
        /*0966*/ 	.short	(.L_468 - .L_467)


	//   ....[0]....
.L_467:
        /*0968*/ 	.word	0xffffffff


	//   ....[1]....
        /*096c*/ 	.word	0xffffffff


	//   ....[2]....
        /*0970*/ 	.word	0xffffffff


	//   ....[3]....
        /*0974*/ 	.word	0xffffffff


	//   ....[4]....
        /*0978*/ 	.word	0xffffffff


	//   ....[5]....
        /*097c*/ 	.word	0xffffffff


	//   ....[6]....
        /*0980*/ 	.word	0xffffffff


	//   ....[7]....
        /*0984*/ 	.word	0xffffffff


	//   ....[8]....
        /*0988*/ 	.word	0xffffffff


	//   ....[9]....
        /*098c*/ 	.word	0xffffffff


	//   ....[10]....
        /*0990*/ 	.word	0xffffffff


	//   ....[11]....
        /*0994*/ 	.word	0xffffffff


	//   ....[12]....
        /*0998*/ 	.word	0xffffffff


	//   ....[13]....
        /*099c*/ 	.word	0xffffffff


	//   ....[14]....
        /*09a0*/ 	.word	0xffffffff


	//   ....[15]....
        /*09a4*/ 	.word	0xffffffff


	//   ....[16]....
        /*09a8*/ 	.word	0xffffffff


	//   ....[17]....
        /*09ac*/ 	.word	0xffffffff


	//   ....[18]....
        /*09b0*/ 	.word	0xffffffff


	//   ....[19]....
        /*09b4*/ 	.word	0xffffffff


	//   ....[20]....
        /*09b8*/ 	.word	0xffffffff


	//   ....[21]....
        /*09bc*/ 	.word	0xffffffff


	//   ....[22]....
        /*09c0*/ 	.word	0xffffffff


	//   ....[23]....
        /*09c4*/ 	.word	0xffffffff


	//   ....[24]....
        /*09c8*/ 	.word	0xffffffff


	//   ....[25]....
        /*09cc*/ 	.word	0xffffffff


	//   ....[26]....
        /*09d0*/ 	.word	0xffffffff


	//   ....[27]....
        /*09d4*/ 	.word	0xffffffff


	//   ....[28]....
        /*09d8*/ 	.word	0xffffffff


	//   ....[29]....
        /*09dc*/ 	.word	0xffffffff


	//   ....[30]....
        /*09e0*/ 	.word	0xffffffff


	//   ....[31]....
        /*09e4*/ 	.word	0xffffffff


	//   ....[32]....
        /*09e8*/ 	.word	0xffffffff


	//   ....[33]....
        /*09ec*/ 	.word	0xffffffff


	//   ....[34]....
        /*09f0*/ 	.word	0xffffffff


	//   ....[35]....
        /*09f4*/ 	.word	0xffffffff


	//   ....[36]....
        /*09f8*/ 	.word	0xffffffff


	//   ....[37]....
        /*09fc*/ 	.word	0xffffffff


	//   ....[38]....
        /*0a00*/ 	.word	0xffffffff


	//   ....[39]....
        /*0a04*/ 	.word	0xffffffff


	//   ....[40]....
        /*0a08*/ 	.word	0xffffffff


	//   ....[41]....
        /*0a0c*/ 	.word	0xffffffff


	//   ....[42]....
        /*0a10*/ 	.word	0xffffffff


	//   ....[43]....
        /*0a14*/ 	.word	0xffffffff


	//   ....[44]....
        /*0a18*/ 	.word	0xffffffff


	//   ....[45]....
        /*0a1c*/ 	.word	0xffffffff


	//   ....[46]....
        /*0a20*/ 	.word	0xffffffff


	//   ....[47]....
        /*0a24*/ 	.word	0xffffffff


	//   ....[48]....
        /*0a28*/ 	.word	0xffffffff


	//   ....[49]....
        /*0a2c*/ 	.word	0xffffffff


	//   ....[50]....
        /*0a30*/ 	.word	0xffffffff


	//   ....[51]....
        /*0a34*/ 	.word	0xffffffff


	//   ....[52]....
        /*0a38*/ 	.word	0xffffffff


	//   ....[53]....
        /*0a3c*/ 	.word	0xffffffff


	//   ....[54]....
        /*0a40*/ 	.word	0xffffffff


	//   ....[55]....
        /*0a44*/ 	.word	0xffffffff


	//   ....[56]....
        /*0a48*/ 	.word	0xffffffff


	//   ....[57]....
        /*0a4c*/ 	.word	0xffffffff


	//   ....[58]....
        /*0a50*/ 	.word	0xffffffff


	//   ....[59]....
        /*0a54*/ 	.word	0xffffffff


	//   ....[60]....
        /*0a58*/ 	.word	0xffffffff


	//   ....[61]....
        /*0a5c*/ 	.word	0xffffffff


	//   ....[62]....
        /*0a60*/ 	.word	0xffffffff


	//   ....[63]....
        /*0a64*/ 	.word	0xffffffff


	//   ....[64]....
        /*0a68*/ 	.word	0xffffffff


	//   ....[65]....
        /*0a6c*/ 	.word	0xffffffff


	//   ....[66]....
        /*0a70*/ 	.word	0xffffffff


	//   ....[67]....
        /*0a74*/ 	.word	0xffffffff


	//   ....[68]....
        /*0a78*/ 	.word	0xffffffff


	//   ....[69]....
        /*0a7c*/ 	.word	0xffffffff


	//   ....[70]....
        /*0a80*/ 	.word	0xffffffff


	//   ....[71]....
        /*0a84*/ 	.word	0xffffffff


	//   ....[72]....
        /*0a88*/ 	.word	0xffffffff


	//   ....[73]....
        /*0a8c*/ 	.word	0xffffffff


	//   ....[74]....
        /*0a90*/ 	.word	0xffffffff


	//   ....[75]....
        /*0a94*/ 	.word	0xffffffff


	//   ....[76]....
        /*0a98*/ 	.word	0xffffffff


	//   ....[77]....
        /*0a9c*/ 	.word	0xffffffff


	//   ....[78]....
        /*0aa0*/ 	.word	0xffffffff


	//   ....[79]....
        /*0aa4*/ 	.word	0xffffffff


	//   ....[80]....
        /*0aa8*/ 	.word	0xffffffff


	//   ....[81]....
        /*0aac*/ 	.word	0xffffffff


	//   ....[82]....
        /*0ab0*/ 	.word	0xffffffff


	//   ....[83]....
        /*0ab4*/ 	.word	0xffffffff


	//   ....[84]....
        /*0ab8*/ 	.word	0xffffffff


	//   ....[85]....
        /*0abc*/ 	.word	0xffffffff


	//   ....[86]....
        /*0ac0*/ 	.word	0xffffffff


	//   ....[87]....
        /*0ac4*/ 	.word	0xffffffff


	//   ....[88]....
        /*0ac8*/ 	.word	0xffffffff


	//   ....[89]....
        /*0acc*/ 	.word	0xffffffff


	//   ....[90]....
        /*0ad0*/ 	.word	0xffffffff


	//   ....[91]....
        /*0ad4*/ 	.word	0xffffffff


	//   ....[92]....
        /*0ad8*/ 	.word	0xffffffff


	//   ....[93]....
        /*0adc*/ 	.word	0xffffffff


	//   ....[94]....
        /*0ae0*/ 	.word	0xffffffff


	//   ....[95]....
        /*0ae4*/ 	.word	0xffffffff


	//   ....[96]....
        /*0ae8*/ 	.word	0xffffffff


	//   ....[97]....
        /*0aec*/ 	.word	0xffffffff


	//   ....[98]....
        /*0af0*/ 	.word	0xffffffff


	//   ....[99]....
        /*0af4*/ 	.word	0xffffffff


	//   ....[100]....
        /*0af8*/ 	.word	0xffffffff


	//   ....[101]....
        /*0afc*/ 	.word	0xffffffff


	//   ....[102]....
        /*0b00*/ 	.word	0xffffffff


	//   ....[103]....
        /*0b04*/ 	.word	0xffffffff


	//   ....[104]....
        /*0b08*/ 	.word	0xffffffff


	//   ....[105]....
        /*0b0c*/ 	.word	0xffffffff


	//   ....[106]....
        /*0b10*/ 	.word	0xffffffff


	//   ....[107]....
        /*0b14*/ 	.word	0xffffffff


	//   ....[108]....
        /*0b18*/ 	.word	0xffffffff


	//   ....[109]....
        /*0b1c*/ 	.word	0xffffffff


	//   ....[110]....
        /*0b20*/ 	.word	0xffffffff


	//   ....[111]....
        /*0b24*/ 	.word	0xffffffff


	//   ....[112]....
        /*0b28*/ 	.word	0xffffffff


	//   ....[113]....
        /*0b2c*/ 	.word	0xffffffff


	//   ....[114]....
        /*0b30*/ 	.word	0xffffffff


	//   ....[115]....
        /*0b34*/ 	.word	0xffffffff


	//   ....[116]....
        /*0b38*/ 	.word	0xffffffff


	//   ....[117]....
        /*0b3c*/ 	.word	0xffffffff


	//   ....[118]....
        /*0b40*/ 	.word	0xffffffff


	//   ....[119]....
        /*0b44*/ 	.word	0xffffffff


	//   ....[120]....
        /*0b48*/ 	.word	0xffffffff


	//   ....[121]....
        /*0b4c*/ 	.word	0xffffffff


	//   ....[122]....
        /*0b50*/ 	.word	0x0500000f


	//   ....[123]....
        /*0b54*/ 	.word	0x0500000f


	//   ....[124]....
        /*0b58*/ 	.word	0x0500000f


	//   ....[125]....
        /*0b5c*/ 	.word	0x0500000f


	//   ....[126]....
        /*0b60*/ 	.word	0x0500000f


	//   ....[127]....
        /*0b64*/ 	.word	0x0500000f


	//   ....[128]....
        /*0b68*/ 	.word	0x0500000f


	//   ....[129]....
        /*0b6c*/ 	.word	0x0500000f


	//   ....[130]....
        /*0b70*/ 	.word	0x0500000f


	//   ....[131]....
        /*0b74*/ 	.word	0x0500000f


	//   ....[132]....
        /*0b78*/ 	.word	0x0500000f


	//   ....[133]....
        /*0b7c*/ 	.word	0x0500000f


	//   ....[134]....
        /*0b80*/ 	.word	0x0500000f


	//   ....[135]....
        /*0b84*/ 	.word	0x0500000f


	//   ....[136]....
        /*0b88*/ 	.word	0x0500000f


	//   ....[137]....
        /*0b8c*/ 	.word	0x0500000f


	//   ....[138]....
        /*0b90*/ 	.word	0x0500000f


	//   ....[139]....
        /*0b94*/ 	.word	0x0500000f


	//   ....[140]....
        /*0b98*/ 	.word	0x0500000f


	//   ....[141]....
        /*0b9c*/ 	.word	0x0500000f


	//   ....[142]....
        /*0ba0*/ 	.word	0x0500000f


	//   ....[143]....
        /*0ba4*/ 	.word	0x0500000f


	//   ....[144]....
        /*0ba8*/ 	.word	0x0500000f


	//   ....[145]....
        /*0bac*/ 	.word	0x0500000f


	//   ....[146]....
        /*0bb0*/ 	.word	0x0500000f


	//   ....[147]....
        /*0bb4*/ 	.word	0x0500000f


	//   ....[148]....
        /*0bb8*/ 	.word	0x0500000f


	//   ....[149]....
        /*0bbc*/ 	.word	0x0500000f


	//   ....[150]....
        /*0bc0*/ 	.word	0x0500000f


	//   ....[151]....
        /*0bc4*/ 	.word	0x0500000f


	//   ....[152]....
        /*0bc8*/ 	.word	0x0500000f


	//   ....[153]....
        /*0bcc*/ 	.word	0x0500000f


	//   ....[154]....
        /*0bd0*/ 	.word	0x0500000f


	//   ....[155]....
        /*0bd4*/ 	.word	0x0500000f


	//   ....[156]....
        /*0bd8*/ 	.word	0x0500000f


	//   ....[157]....
        /*0bdc*/ 	.word	0x0500000f


	//   ....[158]....
        /*0be0*/ 	.word	0x0500000f


	//   ....[159]....
        /*0be4*/ 	.word	0x0500000f


	//   ....[160]....
        /*0be8*/ 	.word	0x0500000f


	//   ....[161]....
        /*0bec*/ 	.word	0x0500000f


	//   ....[162]....
        /*0bf0*/ 	.word	0x0500000f


	//   ....[163]....
        /*0bf4*/ 	.word	0x0500000f


	//   ....[164]....
        /*0bf8*/ 	.word	0x0500000f


	//   ....[165]....
        /*0bfc*/ 	.word	0x0500000f


	//   ....[166]....
        /*0c00*/ 	.word	0x0500000f


	//   ....[167]....
        /*0c04*/ 	.word	0x0500000f


	//   ....[168]....
        /*0c08*/ 	.word	0x0500000f


	//   ....[169]....
        /*0c0c*/ 	.word	0x0500000f


	//   ....[170]....
        /*0c10*/ 	.word	0x0500000f


	//   ....[171]....
        /*0c14*/ 	.word	0x0500000f


	//   ....[172]....
        /*0c18*/ 	.word	0x0500000f


	//   ....[173]....
        /*0c1c*/ 	.word	0x0500000f


	//   ....[174]....
        /*0c20*/ 	.word	0x0500000f


	//   ....[175]....
        /*0c24*/ 	.word	0xffffffff


	//   ....[176]....
        /*0c28*/ 	.word	0xffffffff


	//   ....[177]....
        /*0c2c*/ 	.word	0xffffffff


	//   ....[178]....
        /*0c30*/ 	.word	0xffffffff


	//   ....[179]....
        /*0c34*/ 	.word	0xffffffff


	//   ....[180]....
        /*0c38*/ 	.word	0xffffffff


	//   ....[181]....
        /*0c3c*/ 	.word	0xffffffff


	//   ....[182]....
        /*0c40*/ 	.word	0xffffffff


	//----- nvinfo : EIATTR_COOP_GROUP_INSTR_OFFSETS
	.align		4
.L_468:
        /*0c44*/ 	.byte	0x04, 0x28
        /*0c46*/ 	.short	(.L_470 - .L_469)


	//   ....[0]....
.L_469:
        /*0c48*/ 	.word	0x000000b0


	//   ....[1]....
        /*0c4c*/ 	.word	0x000001e0


	//   ....[2]....
        /*0c50*/ 	.word	0x00000290


	//   ....[3]....
        /*0c54*/ 	.word	0x00000430


	//   ....[4]....
        /*0c58*/ 	.word	0x00000590


	//   ....[5]....
        /*0c5c*/ 	.word	0x000006b0


	//   ....[6]....
        /*0c60*/ 	.word	0x00000810


	//   ....[7]....
        /*0c64*/ 	.word	0x000061b0


	//   ....[8]....
        /*0c68*/ 	.word	0x0000e090


	//   ....[9]....
        /*0c6c*/ 	.word	0x0000f1d0


	//   ....[10]....
        /*0c70*/ 	.word	0x0000f1e0


	//   ....[11]....
        /*0c74*/ 	.word	0x0000f1f0


	//   ....[12]....
        /*0c78*/ 	.word	0x0000f200


	//   ....[13]....
        /*0c7c*/ 	.word	0x0000f530


	//   ....[14]....
        /*0c80*/ 	.word	0x0000f540


	//   ....[15]....
        /*0c84*/ 	.word	0x0000f550


	//   ....[16]....
        /*0c88*/ 	.word	0x0000f560


	//   ....[17]....
        /*0c8c*/ 	.word	0x00010880


	//   ....[18]....
        /*0c90*/ 	.word	0x00010890


	//   ....[19]....
        /*0c94*/ 	.word	0x000108a0


	//   ....[20]....
        /*0c98*/ 	.word	0x000108b0


	//   ....[21]....
        /*0c9c*/ 	.word	0x00010af0


	//   ....[22]....
        /*0ca0*/ 	.word	0x00010b00


	//   ....[23]....
        /*0ca4*/ 	.word	0x00010b10


	//   ....[24]....
        /*0ca8*/ 	.word	0x00010b20


	//   ....[25]....
        /*0cac*/ 	.word	0x000136a0


	//   ....[26]....
        /*0cb0*/ 	.word	0x00014910


	//   ....[27]....
        /*0cb4*/ 	.word	0x00015180


	//   ....[28]....
        /*0cb8*/ 	.word	0x000158e0


	//   ....[29]....
        /*0cbc*/ 	.word	0x00015970


	//   ....[30]....
        /*0cc0*/ 	.word	0x00015a50


	//   ....[31]....
        /*0cc4*/ 	.word	0x00015a70


	//   ....[32]....
        /*0cc8*/ 	.word	0x0001c890


	//   ....[33]....
        /*0ccc*/ 	.word	0x0001e090


	//   ....[34]....
        /*0cd0*/ 	.word	0x0001f3a0


	//   ....[35]....
        /*0cd4*/ 	.word	0x0001f450


	//   ....[36]....
        /*0cd8*/ 	.word	0x0001f600


	//   ....[37]....
        /*0cdc*/ 	.word	0x0001f620


	//   ....[38]....
        /*0ce0*/ 	.word	0x000263c0


	//   ....[39]....
        /*0ce4*/ 	.word	0x000278f0


	//   ....[40]....
        /*0ce8*/ 	.word	0x00028b80


	//   ....[41]....
        /*0cec*/ 	.word	0x00029470


	//   ....[42]....
        /*0cf0*/ 	.word	0x00029b30


	//   ....[43]....
        /*0cf4*/ 	.word	0x00029bc0


	//   ....[44]....
        /*0cf8*/ 	.word	0x00029ca0


	//   ....[45]....
        /*0cfc*/ 	.word	0x00029cc0


	//   ....[46]....
        /*0d00*/ 	.word	0x00030be0


	//   ....[47]....
        /*0d04*/ 	.word	0x00030d20


	//   ....[48]....
        /*0d08*/ 	.word	0x00030d40


	//   ....[49]....
        /*0d0c*/ 	.word	0x00030d80


	//   ....[50]....
        /*0d10*/ 	.word	0x00030da0


	//   ....[51]....
        /*0d14*/ 	.word	0x00033090


	//   ....[52]....
        /*0d18*/ 	.word	0x000334b0


	//   ....[53]....
        /*0d1c*/ 	.word	0x000334c0


	//   ....[54]....
        /*0d20*/ 	.word	0x000334e0


	//   ....[55]....
        /*0d24*/ 	.word	0x000334f0


	//   ....[56]....
        /*0d28*/ 	.word	0x000340a0


	//   ....[57]....
        /*0d2c*/ 	.word	0x000340c0


	//   ....[58]....
        /*0d30*/ 	.word	0x000342f0


	//   ....[59]....
        /*0d34*/ 	.word	0x00034310


	//   ....[60]....
        /*0d38*/ 	.word	0x00034a40


	//   ....[61]....
        /*0d3c*/ 	.word	0x00034a60


	//   ....[62]....
        /*0d40*/ 	.word	0x000354c0


	//   ....[63]....
        /*0d44*/ 	.word	0x000354e0


	//   ....[64]....
        /*0d48*/ 	.word	0x00036910


	//   ....[65]....
        /*0d4c*/ 	.word	0x00036920


	//   ....[66]....
        /*0d50*/ 	.word	0x00036b50


	//   ....[67]....
        /*0d54*/ 	.word	0x00036b70


	//   ....[68]....
        /*0d58*/ 	.word	0x00036e20


	//   ....[69]....
        /*0d5c*/ 	.word	0x00037030


	//   ....[70]....
        /*0d60*/ 	.word	0x00037060


	//   ....[71]....
        /*0d64*/ 	.word	0x00037090


	//   ....[72]....
        /*0d68*/ 	.word	0x000370c0


	//   ....[73]....
        /*0d6c*/ 	.word	0x000370f0


	//   ....[74]....
        /*0d70*/ 	.word	0x00037120


	//   ....[75]....
        /*0d74*/ 	.word	0x000372c0


	//   ....[76]....
        /*0d78*/ 	.word	0x000372f0


	//   ....[77]....
        /*0d7c*/ 	.word	0x00037320


	//   ....[78]....
        /*0d80*/ 	.word	0x00037350


	//   ....[79]....
        /*0d84*/ 	.word	0x00037380


	//   ....[80]....
        /*0d88*/ 	.word	0x000373b0


	//   ....[81]....
        /*0d8c*/ 	.word	0x00037450


	//   ....[82]....
        /*0d90*/ 	.word	0x00037480


	//   ....[83]....
        /*0d94*/ 	.word	0x00037490


	//   ....[84]....
        /*0d98*/ 	.word	0x000374c0


	//   ....[85]....
        /*0d9c*/ 	.word	0x00038dd0


	//   ....[86]....
        /*0da0*/ 	.word	0x0003b550


	//   ....[87]....
        /*0da4*/ 	.word	0x0003c000


	//   ....[88]....
        /*0da8*/ 	.word	0x0003c010


	//   ....[89]....
        /*0dac*/ 	.word	0x0003c040


	//   ....[90]....
        /*0db0*/ 	.word	0x0003c120


	//   ....[91]....
        /*0db4*/ 	.word	0x0003c150


	//   ....[92]....
        /*0db8*/ 	.word	0x0003c1b0


	//   ....[93]....
        /*0dbc*/ 	.word	0x0003c1c0


	//   ....[94]....
        /*0dc0*/ 	.word	0x0003c230


	//   ....[95]....
        /*0dc4*/ 	.word	0x0003cb70


	//   ....[96]....
        /*0dc8*/ 	.word	0x0003cb80


	//   ....[97]....
        /*0dcc*/ 	.word	0x0003cc40


	//   ....[98]....
        /*0dd0*/ 	.word	0x0003cc80


	//   ....[99]....
        /*0dd4*/ 	.word	0x0003cf20


	//   ....[100]....
        /*0dd8*/ 	.word	0x0003cf30


	//   ....[101]....
        /*0ddc*/ 	.word	0x0003d090


	//   ....[102]....
        /*0de0*/ 	.word	0x0003d0a0


	//   ....[103]....
        /*0de4*/ 	.word	0x00040cd0


	//   ....[104]....
        /*0de8*/ 	.word	0x00040ce0


	//   ....[105]....
        /*0dec*/ 	.word	0x00040d20


	//   ....[106]....
        /*0df0*/ 	.word	0x00040d60


	//   ....[107]....
        /*0df4*/ 	.word	0x00040d90


	//   ....[108]....
        /*0df8*/ 	.word	0x00040dc0


	//   ....[109]....
        /*0dfc*/ 	.word	0x00040df0


	//   ....[110]....
        /*0e00*/ 	.word	0x00040e20


	//   ....[111]....
        /*0e04*/ 	.word	0x00040ff0


	//   ....[112]....
        /*0e08*/ 	.word	0x00041020


	//   ....[113]....
        /*0e0c*/ 	.word	0x00041050


	//   ....[114]....
        /*0e10*/ 	.word	0x00041080


	//   ....[115]....
        /*0e14*/ 	.word	0x000410b0


	//   ....[116]....
        /*0e18*/ 	.word	0x000410e0


	//   ....[117]....
        /*0e1c*/ 	.word	0x000411b0


	//   ....[118]....
        /*0e20*/ 	.word	0x000411d0


	//   ....[119]....
        /*0e24*/ 	.word	0x000411e0


	//   ....[120]....
        /*0e28*/ 	.word	0x00041260


	//   ....[121]....
        /*0e2c*/ 	.word	0x00041da0


	//   ....[122]....
        /*0e30*/ 	.word	0x00042170


	//   ....[123]....
        /*0e34*/ 	.word	0x00042200


	//   ....[124]....
        /*0e38*/ 	.word	0x00042250


	//   ....[125]....
        /*0e3c*/ 	.word	0x000422a0


	//   ....[126]....
        /*0e40*/ 	.word	0x00042340


	//   ....[127]....
        /*0e44*/ 	.word	0x000423d0


	//   ....[128]....
        /*0e48*/ 	.word	0x00042420


	//   ....[129]....
        /*0e4c*/ 	.word	0x00042470


	//   ....[130]....
        /*0e50*/ 	.word	0x00042550


	//   ....[131]....
        /*0e54*/ 	.word	0x000425e0


	//   ....[132]....
        /*0e58*/ 	.word	0x00042630


	//   ....[133]....
        /*0e5c*/ 	.word	0x00042680


	//   ....[134]....
        /*0e60*/ 	.word	0x00042720


	//   ....[135]....
        /*0e64*/ 	.word	0x000427b0


	//   ....[136]....
        /*0e68*/ 	.word	0x00042800


	//   ....[137]....
        /*0e6c*/ 	.word	0x00042850


	//   ....[138]....
        /*0e70*/ 	.word	0x00042b60


	//   ....[139]....
        /*0e74*/ 	.word	0x00042e40


	//   ....[140]....
        /*0e78*/ 	.word	0x00042fd0


	//   ....[141]....
        /*0e7c*/ 	.word	0x00043030


	//   ....[142]....
        /*0e80*/ 	.word	0x00043090


	//   ....[143]....
        /*0e84*/ 	.word	0x000430e0


	//   ....[144]....
        /*0e88*/ 	.word	0x00043240


	//   ....[145]....
        /*0e8c*/ 	.word	0x000432e0


	//   ....[146]....
        /*0e90*/ 	.word	0x00043390


	//   ....[147]....
        /*0e94*/ 	.word	0x00043470


	//   ....[148]....
        /*0e98*/ 	.word	0x00043630


	//   ....[149]....
        /*0e9c*/ 	.word	0x00043710


	//   ....[150]....
        /*0ea0*/ 	.word	0x00043990


	//   ....[151]....
        /*0ea4*/ 	.word	0x00043ab0


	//   ....[152]....
        /*0ea8*/ 	.word	0x00043c80


	//   ....[153]....
        /*0eac*/ 	.word	0x00043d40


	//   ....[154]....
        /*0eb0*/ 	.word	0x00043f50


	//   ....[155]....
        /*0eb4*/ 	.word	0x00043fa0


	//   ....[156]....
        /*0eb8*/ 	.word	0x000442d0


	//   ....[157]....
        /*0ebc*/ 	.word	0x00044370


	//   ....[158]....
        /*0ec0*/ 	.word	0x00044510


	//   ....[159]....
        /*0ec4*/ 	.word	0x00044590


	//   ....[160]....
        /*0ec8*/ 	.word	0x00044610


	//   ....[161]....
        /*0ecc*/ 	.word	0x00044690


	//   ....[162]....
        /*0ed0*/ 	.word	0x00044710


	//   ....[163]....
        /*0ed4*/ 	.word	0x000447a0


	//   ....[164]....
        /*0ed8*/ 	.word	0x00044840


	//   ....[165]....
        /*0edc*/ 	.word	0x000448f0


	//   ....[166]....
        /*0ee0*/ 	.word	0x00044970


	//   ....[167]....
        /*0ee4*/ 	.word	0x000449f0


	//   ....[168]....
        /*0ee8*/ 	.word	0x00044a70


	//   ....[169]....
        /*0eec*/ 	.word	0x00044b00


	//   ....[170]....
        /*0ef0*/ 	.word	0x00044b80


	//   ....[171]....
        /*0ef4*/ 	.word	0x00044c30


	//   ....[172]....
        /*0ef8*/ 	.word	0x00044c80


	//   ....[173]....
        /*0efc*/ 	.word	0x00044d40


	//   ....[174]....
        /*0f00*/ 	.word	0x00044e70


	//   ....[175]....
        /*0f04*/ 	.word	0x00046d90


	//   ....[176]....
        /*0f08*/ 	.word	0x000485a0


	//   ....[177]....
        /*0f0c*/ 	.word	0x00048fd0


	//   ....[178]....
        /*0f10*/ 	.word	0x00049860


	//   ....[179]....
        /*0f14*/ 	.word	0x000498b0


	//   ....[180]....
        /*0f18*/ 	.word	0x000498d0


	//   ....[181]....
        /*0f1c*/ 	.word	0x000498e0


	//   ....[182]....
        /*0f20*/ 	.word	0x00054530


	//----- nvinfo : EIATTR_REG_RECONFIG
	.align		4
.L_470:
        /*0f24*/ 	.byte	0x01, 0x54
	.zero		2


	//----- nvinfo : EIATTR_SYSCALL_OFFSETS
	.align		4
        /*0f28*/ 	.byte	0x04, 0x46
        /*0f2a*/ 	.short	(.L_472 - .L_471)


	//   ....[0]....
.L_471:
        /*0f2c*/ 	.word	0x00002680


	//   ....[1]....
        /*0f30*/ 	.word	0x000027d0


	//   ....[2]....
        /*0f34*/ 	.word	0x0000e630


	//   ....[3]....
        /*0f38*/ 	.word	0x0000ef80


	//   ....[4]....
        /*0f3c*/ 	.word	0x0003b180


	//   ....[5]....
        /*0f40*/ 	.word	0x0003b2d0


	//   ....[6]....
        /*0f44*/ 	.word	0x0003b3c0


	//   ....[7]....
        /*0f48*/ 	.word	0x0003bc00


	//   ....[8]....
        /*0f4c*/ 	.word	0x0003c540


	//----- nvinfo : EIATTR_MBARRIER_INSTR_OFFSETS
	.align		4
.L_472:
        /*0f50*/ 	.byte	0x04, 0x39
        /*0f52*/ 	.short	(.L_474 - .L_473)


	//   ....[0]....
.L_473:
        /*0f54*/ 	.word	0x00000310
        /*0f58*/ 	.word	0x000000ff
        /*0f5c*/ 	.word	0x00038800
        /*0f60*/ 	.short	0x0100
        /*0f62*/ 	.byte	0x08
	.zero		1


	//   ....[1]....
        /*0f64*/ 	.word	0x00000320
        /*0f68*/ 	.word	0x000000ff
        /*0f6c*/ 	.word	0x00038810
        /*0f70*/ 	.short	0x0100
        /*0f72*/ 	.byte	0x08
	.zero		1


	//   ....[2]....
        /*0f74*/ 	.word	0x00000330
        /*0f78*/ 	.word	0x000000ff
        /*0f7c*/ 	.word	0x00038820
        /*0f80*/ 	.short	0x0100
        /*0f82*/ 	.byte	0x08
	.zero		1


	//   ....[3]....
        /*0f84*/ 	.word	0x000003e0
        /*0f88*/ 	.word	0x000000ff
        /*0f8c*/ 	.word	0x00038830
        /*0f90*/ 	.short	0x0100
        /*0f92*/ 	.byte	0x06
	.zero		1


	//   ....[4]....
        /*0f94*/ 	.word	0x000003f0
        /*0f98*/ 	.word	0x000000ff
        /*0f9c*/ 	.word	0x00038840
        /*0fa0*/ 	.short	0x0100
        /*0fa2*/ 	.byte	0x06
	.zero		1


	//   ....[5]....
        /*0fa4*/ 	.word	0x00000400
        /*0fa8*/ 	.word	0x000000ff
        /*0fac*/ 	.word	0x00038838
        /*0fb0*/ 	.short	0x0100
        /*0fb2*/ 	.byte	0x06
	.zero		1


	//   ....[6]....
        /*0fb4*/ 	.word	0x00000410
        /*0fb8*/ 	.word	0x000000ff
        /*0fbc*/ 	.word	0x00038848
        /*0fc0*/ 	.short	0x0100
        /*0fc2*/ 	.byte	0x06
	.zero		1


	//   ....[7]....
        /*0fc4*/ 	.word	0x00000540
        /*0fc8*/ 	.word	0x000000ff
        /*0fcc*/ 	.word	0x00038850
        /*0fd0*/ 	.short	0x0100
        /*0fd2*/ 	.byte	0x08
	.zero		1


	//   ....[8]....
        /*0fd4*/ 	.word	0x00000550
        /*0fd8*/ 	.word	0x000000ff
        /*0fdc*/ 	.word	0x00038860
        /*0fe0*/ 	.short	0x0100
        /*0fe2*/ 	.byte	0x08
	.zero		1


	//   ....[9]....
        /*0fe4*/ 	.word	0x00000560
        /*0fe8*/ 	.word	0x000000ff
        /*0fec*/ 	.word	0x00038858
        /*0ff0*/ 	.short	0x0100
        /*0ff2*/ 	.byte	0x08
	.zero		1


	//   ....[10]....
        /*0ff4*/ 	.word	0x00000570
        /*0ff8*/ 	.word	0x000000ff
        /*0ffc*/ 	.word	0x00038868
        /*1000*/ 	.short	0x0100
        /*1002*/ 	.byte	0x08
	.zero		1


	//   ....[11]....
        /*1004*/ 	.word	0x00000660
        /*1008*/ 	.word	0x000000ff
        /*100c*/ 	.word	0x00038870
        /*1010*/ 	.short	0x0100
        /*1012*/ 	.byte	0x06
	.zero		1


	//   ....[12]....
        /*1014*/ 	.word	0x00000670
        /*1018*/ 	.word	0x000000ff
        /*101c*/ 	.word	0x00038880
        /*1020*/ 	.short	0x0100
        /*1022*/ 	.byte	0x06
	.zero		1


	//   ....[13]....
        /*1024*/ 	.word	0x00000680
        /*1028*/ 	.word	0x000000ff
        /*102c*/ 	.word	0x00038878
        /*1030*/ 	.short	0x0100
        /*1032*/ 	.byte	0x06
	.zero		1


	//   ....[14]....
        /*1034*/ 	.word	0x00000690
        /*1038*/ 	.word	0x000000ff
        /*103c*/ 	.word	0x00038888
        /*1040*/ 	.short	0x0100
        /*1042*/ 	.byte	0x06
	.zero		1


	//   ....[15]....
        /*1044*/ 	.word	0x000007c0
        /*1048*/ 	.word	0x000000ff
        /*104c*/ 	.word	0x00038890
        /*1050*/ 	.short	0x0100
        /*1052*/ 	.byte	0x08
	.zero		1


	//   ....[16]....
        /*1054*/ 	.word	0x000007d0
        /*1058*/ 	.word	0x000000ff
        /*105c*/ 	.word	0x000388a0
        /*1060*/ 	.short	0x0100
        /*1062*/ 	.byte	0x08
	.zero		1


	//   ....[17]....
        /*1064*/ 	.word	0x000007e0
        /*1068*/ 	.word	0x000000ff
        /*106c*/ 	.word	0x00038898
        /*1070*/ 	.short	0x0100
        /*1072*/ 	.byte	0x08
	.zero		1


	//   ....[18]....
        /*1074*/ 	.word	0x000007f0
        /*1078*/ 	.word	0x000000ff
        /*107c*/ 	.word	0x000388a8
        /*1080*/ 	.short	0x0100
        /*1082*/ 	.byte	0x08
	.zero		1


	//   ....[19]....
        /*1084*/ 	.word	0x00000930
        /*1088*/ 	.word	0x000000ff
        /*108c*/ 	.word	0x000388b0
        /*1090*/ 	.short	0x0100
        /*1092*/ 	.byte	0x08
	.zero		1


	//   ....[20]....
        /*1094*/ 	.word	0x00000940
        /*1098*/ 	.word	0x000000ff
        /*109c*/ 	.word	0x000388c0
        /*10a0*/ 	.short	0x0100
        /*10a2*/ 	.byte	0x08
	.zero		1


	//   ....[21]....
        /*10a4*/ 	.word	0x00000950
        /*10a8*/ 	.word	0x000000ff
        /*10ac*/ 	.word	0x000388b8
        /*10b0*/ 	.short	0x0100
        /*10b2*/ 	.byte	0x08
	.zero		1


	//   ....[22]....
        /*10b4*/ 	.word	0x00000960
        /*10b8*/ 	.word	0x000000ff
        /*10bc*/ 	.word	0x000388c8
        /*10c0*/ 	.short	0x0100
        /*10c2*/ 	.byte	0x08
	.zero		1


	//   ....[23]....
        /*10c4*/ 	.word	0x00003260
        /*10c8*/ 	.word	0x0000002d
        /*10cc*/ 	.word	0x00038890
        /*10d0*/ 	.short	0x010a
        /*10d2*/ 	.byte	0x3f
	.zero		1


	//   ....[24]....
        /*10d4*/ 	.word	0x00003e20
        /*10d8*/ 	.word	0x0000002d
        /*10dc*/ 	.word	0x00038890
        /*10e0*/ 	.short	0x010a
        /*10e2*/ 	.byte	0x3f
	.zero		1


	//   ....[25]....
        /*10e4*/ 	.word	0x00004740
        /*10e8*/ 	.word	0x0000002d
        /*10ec*/ 	.word	0x00038890
        /*10f0*/ 	.short	0x010a
        /*10f2*/ 	.byte	0x3f
	.zero		1


	//   ....[26]....
        /*10f4*/ 	.word	0x000049a0
        /*10f8*/ 	.word	0x00000004
        /*10fc*/ 	.word	0x00000000
        /*1100*/ 	.short	0x0101
        /*1102*/ 	.byte	0x3f
	.zero		1


	//   ....[27]....
        /*1104*/ 	.word	0x000049e0
        /*1108*/ 	.word	0x0000002d
        /*110c*/ 	.word	0x000388b0
        /*1110*/ 	.short	0x010a
        /*1112*/ 	.byte	0x3f
	.zero		1


	//   ....[28]....
        /*1114*/ 	.word	0x00005050
        /*1118*/ 	.word	0x0000002d
        /*111c*/ 	.word	0x00000000
        /*1120*/ 	.short	0x0101
        /*1122*/ 	.byte	0x3f
	.zero		1


	//   ....[29]....
        /*1124*/ 	.word	0x000086b0
        /*1128*/ 	.word	0x0000000c
        /*112c*/ 	.word	0x00000000
        /*1130*/ 	.short	0x0101
        /*1132*/ 	.byte	0x3f
	.zero		1


	//   ....[30]....
        /*1134*/ 	.word	0x0000c4b0
        /*1138*/ 	.word	0x0000000c
        /*113c*/ 	.word	0x00000000
        /*1140*/ 	.short	0x0101
        /*1142*/ 	.byte	0x3f
	.zero		1


	//   ....[31]....
        /*1144*/ 	.word	0x0000ed00
        /*1148*/ 	.word	0x00000002
        /*114c*/ 	.word	0x00038800
        /*1150*/ 	.short	0x010a
        /*1152*/ 	.byte	0x3f
	.zero		1


	//   ....[32]....
        /*1154*/ 	.word	0x0000ed50
        /*1158*/ 	.word	0x00000002
        /*115c*/ 	.word	0x00038800
        /*1160*/ 	.short	0x010a
        /*1162*/ 	.byte	0x3f
	.zero		1


	//   ....[33]....
        /*1164*/ 	.word	0x0000f7c0
        /*1168*/ 	.word	0x00000002
        /*116c*/ 	.word	0x00038800
        /*1170*/ 	.short	0x010a
        /*1172*/ 	.byte	0x3f
	.zero		1


	//   ....[34]....
        /*1174*/ 	.word	0x00010cd0
        /*1178*/ 	.word	0x00000002
        /*117c*/ 	.word	0x00038800
        /*1180*/ 	.short	0x010a
        /*1182*/ 	.byte	0x3f
	.zero		1


	//   ....[35]....
        /*1184*/ 	.word	0x000123d0
        /*1188*/ 	.word	0x00000007
        /*118c*/ 	.word	0x00000000
        /*1190*/ 	.short	0x010a
        /*1192*/ 	.byte	0x3f
	.zero		1


	//   ....[36]....
        /*1194*/ 	.word	0x000124d0
        /*1198*/ 	.word	0x00000003
        /*119c*/ 	.word	0x00000000
        /*11a0*/ 	.short	0x010a
        /*11a2*/ 	.byte	0x3f
	.zero		1


	//   ....[37]....
        /*11a4*/ 	.word	0x000128f0
        /*11a8*/ 	.word	0x0000000d
        /*11ac*/ 	.word	0x00000000
        /*11b0*/ 	.short	0x010a
        /*11b2*/ 	.byte	0x3f
	.zero		1


	//   ....[38]....
        /*11b4*/ 	.word	0x000129f0
        /*11b8*/ 	.word	0x00000006
        /*11bc*/ 	.word	0x00000000
        /*11c0*/ 	.short	0x010a
        /*11c2*/ 	.byte	0x3f
	.zero		1


	//   ....[39]....
        /*11c4*/ 	.word	0x00014530
        /*11c8*/ 	.word	0x0000003b
        /*11cc*/ 	.word	0x00000000
        /*11d0*/ 	.short	0x0101
        /*11d2*/ 	.byte	0x3f
	.zero		1


	//   ....[40]....
        /*11d4*/ 	.word	0x0001c910
        /*11d8*/ 	.word	0x00000004
        /*11dc*/ 	.word	0x00000000
        /*11e0*/ 	.short	0x0101
        /*11e2*/ 	.byte	0x3f
	.zero		1


	//   ....[41]....
        /*11e4*/ 	.word	0x0001cd90
        /*11e8*/ 	.word	0x00000007
        /*11ec*/ 	.word	0x00000000
        /*11f0*/ 	.short	0x010a
        /*11f2*/ 	.byte	0x3f
	.zero		1


	//   ....[42]....
        /*11f4*/ 	.word	0x0001ce90
        /*11f8*/ 	.word	0x00000003
        /*11fc*/ 	.word	0x00000000
        /*1200*/ 	.short	0x010a
        /*1202*/ 	.byte	0x3f
	.zero		1


	//   ....[43]....
        /*1204*/ 	.word	0x0001d2b0
        /*1208*/ 	.word	0x0000000b
        /*120c*/ 	.word	0x00000000
        /*1210*/ 	.short	0x010a
        /*1212*/ 	.byte	0x3f
	.zero		1


	//   ....[44]....
        /*1214*/ 	.word	0x0001d3b0
        /*1218*/ 	.word	0x00000006
        /*121c*/ 	.word	0x00000000
        /*1220*/ 	.short	0x010a
        /*1222*/ 	.byte	0x3f
	.zero		1


	//   ....[45]....
        /*1224*/ 	.word	0x0001eef0
        /*1228*/ 	.word	0x0000003b
        /*122c*/ 	.word	0x00000000
        /*1230*/ 	.short	0x0101
        /*1232*/ 	.byte	0x3f
	.zero		1


	//   ....[46]....
        /*1234*/ 	.word	0x00026440
        /*1238*/ 	.word	0x00000004
        /*123c*/ 	.word	0x00000000
        /*1240*/ 	.short	0x0101
        /*1242*/ 	.byte	0x3f
	.zero		1


	//   ....[47]....
        /*1244*/ 	.word	0x00026620
        /*1248*/ 	.word	0x00000007
        /*124c*/ 	.word	0x00000000
        /*1250*/ 	.short	0x010a
        /*1252*/ 	.byte	0x3f
	.zero		1


	//   ....[48]....
        /*1254*/ 	.word	0x00026720
        /*1258*/ 	.word	0x00000003
        /*125c*/ 	.word	0x00000000
        /*1260*/ 	.short	0x010a
        /*1262*/ 	.byte	0x3f
	.zero		1


	//   ....[49]....
        /*1264*/ 	.word	0x00026b40
        /*1268*/ 	.word	0x0000000e
        /*126c*/ 	.word	0x00000000
        /*1270*/ 	.short	0x010a
        /*1272*/ 	.byte	0x3f
	.zero		1


	//   ....[50]....
        /*1274*/ 	.word	0x00026c40
        /*1278*/ 	.word	0x00000006
        /*127c*/ 	.word	0x00000000
        /*1280*/ 	.short	0x010a
        /*1282*/ 	.byte	0x3f
	.zero		1


	//   ....[51]....
        /*1284*/ 	.word	0x00028780
        /*1288*/ 	.word	0x0000003a
        /*128c*/ 	.word	0x00000000
        /*1290*/ 	.short	0x0101
        /*1292*/ 	.byte	0x3f
	.zero		1


	//   ....[52]....
        /*1294*/ 	.word	0x00030c60
        /*1298*/ 	.word	0x00000004
        /*129c*/ 	.word	0x00000000
        /*12a0*/ 	.short	0x0101
        /*12a2*/ 	.byte	0x3f
	.zero		1


	//   ....[53]....
        /*12a4*/ 	.word	0x00034090
        /*12a8*/ 	.word	0x00000000
        /*12ac*/ 	.word	0x00000000
        /*12b0*/ 	.short	0x0101
        /*12b2*/ 	.byte	0x3f
	.zero		1


	//   ....[54]....
        /*12b4*/ 	.word	0x00034a50
        /*12b8*/ 	.word	0x00000004
        /*12bc*/ 	.word	0x00000000
        /*12c0*/ 	.short	0x0101
        /*12c2*/ 	.byte	0x3f
	.zero		1


	//   ....[55]....
        /*12c4*/ 	.word	0x00038eb0
        /*12c8*/ 	.word	0x00000012
        /*12cc*/ 	.word	0x00038820
        /*12d0*/ 	.short	0x010a
        /*12d2*/ 	.byte	0x3f
	.zero		1


	//   ....[56]....
        /*12d4*/ 	.word	0x00038f80
        /*12d8*/ 	.word	0x00000006
        /*12dc*/ 	.word	0x000388a0
        /*12e0*/ 	.short	0x010a
        /*12e2*/ 	.byte	0x3f
	.zero		1


	//   ....[57]....
        /*12e4*/ 	.word	0x000391c0
        /*12e8*/ 	.word	0x00000006
        /*12ec*/ 	.word	0x000388c0
        /*12f0*/ 	.short	0x010a
        /*12f2*/ 	.byte	0x3f
	.zero		1


	//   ....[58]....
        /*12f4*/ 	.word	0x00039c20
        /*12f8*/ 	.word	0x00000006
        /*12fc*/ 	.word	0x000388a0
        /*1300*/ 	.short	0x010a
        /*1302*/ 	.byte	0x3f
	.zero		1


	//   ....[59]....
        /*1304*/ 	.word	0x00039e50
        /*1308*/ 	.word	0x00000006
        /*130c*/ 	.word	0x000388c0
        /*1310*/ 	.short	0x010a
        /*1312*/ 	.byte	0x3f
	.zero		1


	//   ....[60]....
        /*1314*/ 	.word	0x0003b7b0
        /*1318*/ 	.word	0x00000000
        /*131c*/ 	.word	0x00038840
        /*1320*/ 	.short	0x010a
        /*1322*/ 	.byte	0x3f
	.zero		1


	//   ....[61]....
        /*1324*/ 	.word	0x0003c2f0
        /*1328*/ 	.word	0x00000012
        /*132c*/ 	.word	0x00038800
        /*1330*/ 	.short	0x0107
        /*1332*/ 	.byte	0x3f
	.zero		1


	//   ....[62]....
        /*1334*/ 	.word	0x0003c390
        /*1338*/ 	.word	0x00000012
        /*133c*/ 	.word	0x00038800
        /*1340*/ 	.short	0x0101
        /*1342*/ 	.byte	0x3f
	.zero		1


	//   ....[63]....
        /*1344*/ 	.word	0x0003d2b0
        /*1348*/ 	.word	0x00000012
        /*134c*/ 	.word	0x00038810
        /*1350*/ 	.short	0x0107
        /*1352*/ 	.byte	0x3f
	.zero		1


	//   ....[64]....
        /*1354*/ 	.word	0x0003d3b0
        /*1358*/ 	.word	0x00000012
        /*135c*/ 	.word	0x00038810
        /*1360*/ 	.short	0x0101
        /*1362*/ 	.byte	0x3f
	.zero		1


	//   ....[65]....
        /*1364*/ 	.word	0x0003d3d0
        /*1368*/ 	.word	0x00000012
        /*136c*/ 	.word	0x00038820
        /*1370*/ 	.short	0x010a
        /*1372*/ 	.byte	0x3f
	.zero		1


	//   ....[66]....
        /*1374*/ 	.word	0x0003d4b0
        /*1378*/ 	.word	0x00000000
        /*137c*/ 	.word	0x00038860
        /*1380*/ 	.short	0x010a
        /*1382*/ 	.byte	0x3f
	.zero		1


	//   ....[67]....
        /*1384*/ 	.word	0x0003e1c0
        /*1388*/ 	.word	0x00000002
        /*138c*/ 	.word	0x00038840
        /*1390*/ 	.short	0x010a
        /*1392*/ 	.byte	0x3f
	.zero		1


	//   ....[68]....
        /*1394*/ 	.word	0x0003e400
        /*1398*/ 	.word	0x00000002
        /*139c*/ 	.word	0x00038860
        /*13a0*/ 	.short	0x010a
        /*13a2*/ 	.byte	0x3f
	.zero		1


	//   ....[69]....
        /*13a4*/ 	.word	0x0003efd0
        /*13a8*/ 	.word	0x00000003
        /*13ac*/ 	.word	0x00038840
        /*13b0*/ 	.short	0x010a
        /*13b2*/ 	.byte	0x3f
	.zero		1


	//   ....[70]....
        /*13b4*/ 	.word	0x0003f200
        /*13b8*/ 	.word	0x00000003
        /*13bc*/ 	.word	0x00038860
        /*13c0*/ 	.short	0x010a
        /*13c2*/ 	.byte	0x3f
	.zero		1


	//   ....[71]....
        /*13c4*/ 	.word	0x0003fd60
        /*13c8*/ 	.word	0x00000003
        /*13cc*/ 	.word	0x00038840
        /*13d0*/ 	.short	0x010a
        /*13d2*/ 	.byte	0x3f
	.zero		1


	//   ....[72]....
        /*13d4*/ 	.word	0x0003ffa0
        /*13d8*/ 	.word	0x00000003
        /*13dc*/ 	.word	0x00038860
        /*13e0*/ 	.short	0x010a
        /*13e2*/ 	.byte	0x3f
	.zero		1


	//   ....[73]....
        /*13e4*/ 	.word	0x00041d20
        /*13e8*/ 	.word	0x00000009
        /*13ec*/ 	.word	0x00038820
        /*13f0*/ 	.short	0x010a
        /*13f2*/ 	.byte	0x3f
	.zero		1


	//   ....[74]....
        /*13f4*/ 	.word	0x00041e80
        /*13f8*/ 	.word	0x00000005
        /*13fc*/ 	.word	0x00000000
        /*1400*/ 	.short	0x010a
        /*1402*/ 	.byte	0x3f
	.zero		1


	//   ....[75]....
        /*1404*/ 	.word	0x00041f00
        /*1408*/ 	.word	0x00000007
        /*140c*/ 	.word	0x00000000
        /*1410*/ 	.short	0x010a
        /*1412*/ 	.byte	0x3f
	.zero		1


	//   ....[76]....
        /*1414*/ 	.word	0x00041f40
        /*1418*/ 	.word	0x00000005
        /*141c*/ 	.word	0x00000000
        /*1420*/ 	.short	0x010a
        /*1422*/ 	.byte	0x3f
	.zero		1


	//   ....[77]....
        /*1424*/ 	.word	0x00041f70
        /*1428*/ 	.word	0x00000003
        /*142c*/ 	.word	0x00000000
        /*1430*/ 	.short	0x010a
        /*1432*/ 	.byte	0x3f
	.zero		1


	//   ....[78]....
        /*1434*/ 	.word	0x00041fd0
        /*1438*/ 	.word	0x0000002d
        /*143c*/ 	.word	0x00038890
        /*1440*/ 	.short	0x010a
        /*1442*/ 	.byte	0x3f
	.zero		1


	//   ....[79]....
        /*1444*/ 	.word	0x00042020
        /*1448*/ 	.word	0x0000002d
        /*144c*/ 	.word	0x00038890
        /*1450*/ 	.short	0x010a
        /*1452*/ 	.byte	0x3f
	.zero		1


	//   ....[80]....
        /*1454*/ 	.word	0x00042070
        /*1458*/ 	.word	0x0000002d
        /*145c*/ 	.word	0x00038890
        /*1460*/ 	.short	0x010a
        /*1462*/ 	.byte	0x3f
	.zero		1


	//   ....[81]....
        /*1464*/ 	.word	0x000420c0
        /*1468*/ 	.word	0x0000002d
        /*146c*/ 	.word	0x000388b0
        /*1470*/ 	.short	0x010a
        /*1472*/ 	.byte	0x3f
	.zero		1


	//   ....[82]....
        /*1474*/ 	.word	0x000424a0
        /*1478*/ 	.word	0x00000002
        /*147c*/ 	.word	0x00038800
        /*1480*/ 	.short	0x010a
        /*1482*/ 	.byte	0x3f
	.zero		1


	//   ....[83]....
        /*1484*/ 	.word	0x000428a0
        /*1488*/ 	.word	0x00000002
        /*148c*/ 	.word	0x00038800
        /*1490*/ 	.short	0x010a
        /*1492*/ 	.byte	0x3f
	.zero		1


	//   ....[84]....
        /*1494*/ 	.word	0x000428f0
        /*1498*/ 	.word	0x00000003
        /*149c*/ 	.word	0x00000000
        /*14a0*/ 	.short	0x010a
        /*14a2*/ 	.byte	0x3f
	.zero		1


	//   ....[85]....
        /*14a4*/ 	.word	0x00042940
        /*14a8*/ 	.word	0x00000006
        /*14ac*/ 	.word	0x00000000
        /*14b0*/ 	.short	0x010a
        /*14b2*/ 	.byte	0x3f
	.zero		1


	//   ....[86]....
        /*14b4*/ 	.word	0x00042990
        /*14b8*/ 	.word	0x00000003
        /*14bc*/ 	.word	0x00000000
        /*14c0*/ 	.short	0x010a
        /*14c2*/ 	.byte	0x3f
	.zero		1


	//   ....[87]....
        /*14c4*/ 	.word	0x000429e0
        /*14c8*/ 	.word	0x00000006
        /*14cc*/ 	.word	0x00000000
        /*14d0*/ 	.short	0x010a
        /*14d2*/ 	.byte	0x3f
	.zero		1


	//   ....[88]....
        /*14d4*/ 	.word	0x00042a30
        /*14d8*/ 	.word	0x00000003
        /*14dc*/ 	.word	0x00000000
        /*14e0*/ 	.short	0x010a
        /*14e2*/ 	.byte	0x3f
	.zero		1


	//   ....[89]....
        /*14e4*/ 	.word	0x00042a80
        /*14e8*/ 	.word	0x00000006
        /*14ec*/ 	.word	0x00000000
        /*14f0*/ 	.short	0x010a
        /*14f2*/ 	.byte	0x3f
	.zero		1


	//   ....[90]....
        /*14f4*/ 	.word	0x00042c20
        /*14f8*/ 	.word	0x00000012
        /*14fc*/ 	.word	0x00038820
        /*1500*/ 	.short	0x010a
        /*1502*/ 	.byte	0x3f
	.zero		1


	//   ....[91]....
        /*1504*/ 	.word	0x00042c70
        /*1508*/ 	.word	0x00000006
        /*150c*/ 	.word	0x000388a0
        /*1510*/ 	.short	0x010a
        /*1512*/ 	.byte	0x3f
	.zero		1


	//   ....[92]....
        /*1514*/ 	.word	0x00042cc0
        /*1518*/ 	.word	0x00000006
        /*151c*/ 	.word	0x000388c0
        /*1520*/ 	.short	0x010a
        /*1522*/ 	.byte	0x3f
	.zero		1


	//   ....[93]....
        /*1524*/ 	.word	0x00042d10
        /*1528*/ 	.word	0x00000006
        /*152c*/ 	.word	0x000388a0
        /*1530*/ 	.short	0x010a
        /*1532*/ 	.byte	0x3f
	.zero		1


	//   ....[94]....
        /*1534*/ 	.word	0x00042d60
        /*1538*/ 	.word	0x00000006
        /*153c*/ 	.word	0x000388c0
        /*1540*/ 	.short	0x010a
        /*1542*/ 	.byte	0x3f
	.zero		1


	//   ....[95]....
        /*1544*/ 	.word	0x00042f00
        /*1548*/ 	.word	0x00000000
        /*154c*/ 	.word	0x00038840
        /*1550*/ 	.short	0x010a
        /*1552*/ 	.byte	0x3f
	.zero		1


	//   ....[96]....
        /*1554*/ 	.word	0x00043fe0
        /*1558*/ 	.word	0x00000012
        /*155c*/ 	.word	0x00038820
        /*1560*/ 	.short	0x010a
        /*1562*/ 	.byte	0x3f
	.zero		1


	//   ....[97]....
        /*1564*/ 	.word	0x00044030
        /*1568*/ 	.word	0x00000000
        /*156c*/ 	.word	0x00038860
        /*1570*/ 	.short	0x010a
        /*1572*/ 	.byte	0x3f
	.zero		1


	//   ....[98]....
        /*1574*/ 	.word	0x00044080
        /*1578*/ 	.word	0x00000002
        /*157c*/ 	.word	0x00038840
        /*1580*/ 	.short	0x010a
        /*1582*/ 	.byte	0x3f
	.zero		1


	//   ....[99]....
        /*1584*/ 	.word	0x000440d0
        /*1588*/ 	.word	0x00000002
        /*158c*/ 	.word	0x00038860
        /*1590*/ 	.short	0x010a
        /*1592*/ 	.byte	0x3f
	.zero		1


	//   ....[100]....
        /*1594*/ 	.word	0x00044120
        /*1598*/ 	.word	0x00000003
        /*159c*/ 	.word	0x00038840
        /*15a0*/ 	.short	0x010a
        /*15a2*/ 	.byte	0x3f
	.zero		1


	//   ....[101]....
        /*15a4*/ 	.word	0x00044170
        /*15a8*/ 	.word	0x00000003
        /*15ac*/ 	.word	0x00038860
        /*15b0*/ 	.short	0x010a
        /*15b2*/ 	.byte	0x3f
	.zero		1


	//   ....[102]....
        /*15b4*/ 	.word	0x000441c0
        /*15b8*/ 	.word	0x00000003
        /*15bc*/ 	.word	0x00038840
        /*15c0*/ 	.short	0x010a
        /*15c2*/ 	.byte	0x3f
	.zero		1


	//   ....[103]....
        /*15c4*/ 	.word	0x00044210
        /*15c8*/ 	.word	0x00000003
        /*15cc*/ 	.word	0x00038860
        /*15d0*/ 	.short	0x010a
        /*15d2*/ 	.byte	0x3f
	.zero		1


	//   ....[104]....
        /*15d4*/ 	.word	0x00044d90
        /*15d8*/ 	.word	0x00000009
        /*15dc*/ 	.word	0x00038820
        /*15e0*/ 	.short	0x010a
        /*15e2*/ 	.byte	0x3f
	.zero		1


	//   ....[105]....
        /*15e4*/ 	.word	0x00044f30
        /*15e8*/ 	.word	0x00000005
        /*15ec*/ 	.word	0x00000000
        /*15f0*/ 	.short	0x010a
        /*15f2*/ 	.byte	0x3f
	.zero		1


	//   ....[106]....
        /*15f4*/ 	.word	0x00044f80
        /*15f8*/ 	.word	0x00000007
        /*15fc*/ 	.word	0x00000000
        /*1600*/ 	.short	0x010a
        /*1602*/ 	.byte	0x3f
	.zero		1


	//   ....[107]....
        /*1604*/ 	.word	0x00044fd0
        /*1608*/ 	.word	0x00000005
        /*160c*/ 	.word	0x00000000
        /*1610*/ 	.short	0x010a
        /*1612*/ 	.byte	0x3f
	.zero		1


	//   ....[108]....
        /*1614*/ 	.word	0x000451f0
        /*1618*/ 	.word	0x00000005
        /*161c*/ 	.word	0x00000000
        /*1620*/ 	.short	0x010a
        /*1622*/ 	.byte	0x3f
	.zero		1


	//   ....[109]....
        /*1624*/ 	.word	0x00045330
        /*1628*/ 	.word	0x0000000c
        /*162c*/ 	.word	0x00000000
        /*1630*/ 	.short	0x010a
        /*1632*/ 	.byte	0x3f
	.zero		1


	//   ....[110]....
        /*1634*/ 	.word	0x000458d0
        /*1638*/ 	.word	0x0000000c
        /*163c*/ 	.word	0x00038810
        /*1640*/ 	.short	0x010a
        /*1642*/ 	.byte	0x3f
	.zero		1


	//   ....[111]....
        /*1644*/ 	.word	0x00045a50
        /*1648*/ 	.word	0x0000000e
        /*164c*/ 	.word	0x00000000
        /*1650*/ 	.short	0x010a
        /*1652*/ 	.byte	0x3f
	.zero		1


	//   ....[112]....
        /*1654*/ 	.word	0x00045b90
        /*1658*/ 	.word	0x0000000c
        /*165c*/ 	.word	0x00000000
        /*1660*/ 	.short	0x010a
        /*1662*/ 	.byte	0x3f
	.zero		1


	//   ....[113]....
        /*1664*/ 	.word	0x00047fb0
        /*1668*/ 	.word	0x0000000c
        /*166c*/ 	.word	0x00000000
        /*1670*/ 	.short	0x0101
        /*1672*/ 	.byte	0x3f
	.zero		1


	//   ....[114]....
        /*1674*/ 	.word	0x00054610
        /*1678*/ 	.word	0x00000002
        /*167c*/ 	.word	0x00000000
        /*1680*/ 	.short	0x0101
        /*1682*/ 	.byte	0x3f
	.zero		1


	//   ....[115]....
        /*1684*/ 	.word	0x00054660
        /*1688*/ 	.word	0x0000000c
        /*168c*/ 	.word	0x00000000
        /*1690*/ 	.short	0x010a
        /*1692*/ 	.byte	0x3f
	.zero		1


	//   ....[116]....
        /*1694*/ 	.word	0x000546b0
        /*1698*/ 	.word	0x0000000c
        /*169c*/ 	.word	0x00038810
        /*16a0*/ 	.short	0x010a
        /*16a2*/ 	.byte	0x3f
	.zero		1


	//   ....[117]....
        /*16a4*/ 	.word	0x00054700
        /*16a8*/ 	.word	0x0000000c
        /*16ac*/ 	.word	0x00000000
        /*16b0*/ 	.short	0x010a
        /*16b2*/ 	.byte	0x3f
	.zero		1


	//----- nvinfo : EIATTR_NUM_MBARRIERS
	.align		4
.L_474:
        /*16b4*/ 	.byte	0x03, 0x38
        /*16b6*/ 	.short	0x0017


	//----- nvinfo : EIATTR_EXIT_INSTR_OFFSETS
	.align		4
        /*16b8*/ 	.byte	0x04, 0x1c
        /*16ba*/ 	.short	(.L_476 - .L_475)


	//   ....[0]....
.L_475:
        /*16bc*/ 	.word	0x00041fc0


	//----- nvinfo : EIATTR_MAX_THREADS
	.align		4
.L_476:
        /*16c0*/ 	.byte	0x04, 0x05
        /*16c2*/ 	.short	(.L_478 - .L_477)
.L_477:
        /*16c4*/ 	.word	0x00000180
        /*16c8*/ 	.word	0x00000001
        /*16cc*/ 	.word	0x00000001


	//----- nvinfo : EIATTR_CRS_STACK_SIZE
	.align		4
.L_478:
        /*16d0*/ 	.byte	0x04, 0x1e
        /*16d2*/ 	.short	(.L_480 - .L_479)
.L_479:
        /*16d4*/ 	.word	0x00000000


	//----- nvinfo : EIATTR_CBANK_PARAM_SIZE
	.align		4
.L_480:
        /*16d8*/ 	.byte	0x03, 0x19
        /*16da*/ 	.short	0x0bf0


	//----- nvinfo : EIATTR_PARAM_CBANK
	.align		4
        /*16dc*/ 	.byte	0x04, 0x0a
        /*16de*/ 	.short	(.L_482 - .L_481)
	.align		4
.L_481:
        /*16e0*/ 	.word	index@(.nv.constant0._ZN7cutlass13device_kernelIN5flash11enable_sm90INS1_16FlashAttnFwdSm90INS1_25CollectiveMainloopFwdSm90ILi2EN4cute5tupleIJNS5_1CILi1EEES8_S8_EEENS6_IJNS7_ILi64EEESA_SA_EEELi512ENS_10bfloat16_tEfNS_4arch4Sm90ELb0ELb1ELb1ELb1ELb0ELb1ELb1ELb0ELb0ELb1ELb1ELb0EEENS1_21CollectiveEpilogueFwdINS6_IJSA_NS7_ILi512EEESA_EEES9_SC_SE_Li256ELb1ELb1ELb1ELb0EEENS1_36VarlenDynamicPersistentTileSchedulerILi64ELi64ELi256ELi128ELb1ELb1ELb1ELb1ELb0ELb1EEEEEEEEEvNT_6ParamsE)
        /*16e4*/ 	.short	0x0210
        /*16e6*/ 	.short	0x0bf0


	//----- nvinfo : EIATTR_SW_WAR
	.align		4
.L_482:
        /*16e8*/ 	.byte	0x04, 0x36
        /*16ea*/ 	.short	(.L_484 - .L_483)
.L_483:
        /*16ec*/ 	.word	0x00000008
.L_484:


//--------------------- .nv.info._ZN7cutlass13device_kernelIN5flash11enable_sm90INS1_16FlashAttnFwdSm90INS1_25CollectiveMainloopFwdSm90ILi2EN4cute5tupleIJNS5_1CILi1EEES8_S8_EEENS6_IJNS7_ILi64EEESA_SA_EEELi512ENS_10bfloat16_tEfNS_4arch4Sm90ELb1ELb0ELb1ELb0ELb0ELb0ELb0ELb0ELb0ELb1ELb1ELb0EEENS1_21CollectiveEpilogueFwdINS6_IJSA_NS7_ILi512EEESA_EEES9_SC_SE_Li256ELb0ELb1ELb1ELb0EEENS1_19SingleTileSchedulerILb0ELb1ELb1ELi64EEEEEEEEEvNT_6ParamsE --------------------------
	.section	.nv.info._ZN7cutlass13device_kernelIN5flash11enable_sm90INS1_16FlashAttnFwdSm90INS1_25CollectiveMainloopFwdSm90ILi2EN4cute5tupleIJNS5_1CILi1EEES8_S8_EEENS6_IJNS7_ILi64EEESA_SA_EEELi512ENS_10bfloat16_tEfNS_4arch4Sm90ELb1ELb0ELb1ELb0ELb0ELb0ELb0ELb0ELb0ELb1ELb1ELb0EEENS1_21CollectiveEpilogueFwdINS6_IJSA_NS7_ILi512EEESA_EEES9_SC_SE_Li256ELb0ELb1ELb1ELb0EEENS1_19SingleTileSchedulerILb0ELb1ELb1ELi64EEEEEEEEEvNT_6ParamsE,"",@"SHT_CUDA_INFO"
	.sectionflags	@""
	.align	4


	//----- nvinfo : EIATTR_CUDA_API_VERSION
	.align		4
        /*0000*/ 	.byte	0x04, 0x37
        /*0002*/ 	.short	(.L_486 - .L_485)
.L_485:
        /*0004*/ 	.word	0x00000082


	//----- nvinfo : EIATTR_KPARAM_INFO
	.align		4
.L_486:
        /*0008*/ 	.byte	0x04, 0x17
        /*000a*/ 	.short	(.L_488 - .L_487)
.L_487:
        /*000c*/ 	.word	0x00000000
        /*0010*/ 	.short	0x0000
        /*0012*/ 	.short	0x0070
        /*0014*/ 	.byte	0x00, 0xf0, 0x01, 0x28


	//----- nvinfo : EIATTR_SPARSE_MMA_MASK
	.align		4
.L_488:
        /*0018*/ 	.byte	0x03, 0x50
        /*001a*/ 	.short	0x0000


	//----- nvinfo : EIATTR_MAXREG_COUNT
	.align		4
        /*001c*/ 	.byte	0x03, 0x1b
        /*001e*/ 	.short	0x00a8


	//----- nvinfo : EIATTR_NUM_BARRIERS
	.align		4
        /*0020*/ 	.byte	0x02, 0x4c
        /*0022*/ 	.byte	0x10
	.zero		1


	//----- nvinfo : EIATTR_EXTERNS
	.align		4
        /*0024*/ 	.byte	0x04, 0x0f
        /*0026*/ 	.short	(.L_490 - .L_489)


	//   ....[0]....
	.align		4
.L_489:
        /*0028*/ 	.word	index@(__assertfail)


	//----- nvinfo : EIATTR_ANNOTATIONS
	.align		4
.L_490:
        /*002c*/ 	.byte	0x04, 0x55
        /*002e*/ 	.short	(.L_492 - .L_491)


	//   ....[0]....
.L_491:
        /*0030*/ 	.word	0x00000001
        /*0034*/ 	.byte	0x80, 0xcd, 0x00, 0x00, 0x01, 0x00, 0x00, 0x00, 0x00, 0xd2, 0x00, 0x00, 0x01, 0x00, 0x00, 0x00
        /*0044*/ 	.byte	0x50, 0xd2, 0x00, 0x00, 0x01, 0x00, 0x00, 0x00, 0x30, 0xd4, 0x00, 0x00, 0x01, 0x00, 0x00, 0x00
        /*0054*/ 	.byte	0x20, 0xd5, 0x00, 0x00, 0x01, 0x00, 0x00, 0x00, 0x20, 0xdf, 0x00, 0x00, 0x01, 0x00, 0x00, 0x00
        /*0064*/ 	.byte	0x10, 0xe6, 0x00, 0x00, 0x01, 0x00, 0x00, 0x00, 0x40, 0xe8, 0x00, 0x00, 0x01, 0x00, 0x00, 0x00
        /*0074*/ 	.byte	0xc0, 0xf3, 0x00, 0x00, 0x01, 0x00, 0x00, 0x00, 0x90, 0xff, 0x00, 0x00


	//----- nvinfo : EIATTR_MERCURY_ISA_VERSION
	.align		4
.L_492:
        /*0080*/ 	.byte	0x03, 0x5f
        /*0082*/ 	.short	0x0101


	//----- nvinfo : EIATTR_INT_WARP_WIDE_INSTR_OFFSETS
	.align		4
        /*0084*/ 	.byte	0x04, 0x31
        /*0086*/ 	.short	(.L_494 - .L_493)


	//   ....[0]....
.L_493:
        /*0088*/ 	.word	0x00000130


	//   ....[1]....
        /*008c*/ 	.word	0x00000170


	//   ....[2]....
        /*0090*/ 	.word	0x000001e0


	//----- nvinfo : EIATTR_COOP_GROUP_MASK_REGIDS
	.align		4
.L_494:
        /*0094*/ 	.byte	0x04, 0x29
        /*0096*/ 	.short	(.L_496 - .L_495)


	//   ....[0]....
.L_495:
        /*0098*/ 	.word	0xffffffff


	//   ....[1]....
        /*009c*/ 	.word	0xffffffff


	//   ....[2]....
        /*00a0*/ 	.word	0xffffffff


	//   ....[3]....
        /*00a4*/ 	.word	0xffffffff


	//   ....[4]....
        /*00a8*/ 	.word	0xffffffff


	//   ....[5]....
        /*00ac*/ 	.word	0xffffffff


	//   ....[6]....
        /*00b0*/ 	.word	0xffffffff


	//   ....[7]....
        /*00b4*/ 	.word	0xffffffff


	//   ....[8]....
        /*00b8*/ 	.word	0xffffffff


	//   ....[9]....
        /*00bc*/ 	.word	0xffffffff


	//   ....[10]....
        /*00c0*/ 	.word	0xffffffff


	//   ....[11]....
        /*00c4*/ 	.word	0xffffffff


	//   ....[12]....
        /*00c8*/ 	.word	0xffffffff


	//   ....[13]....
        /*00cc*/ 	.word	0xffffffff


	//   ....[14]....
        /*00d0*/ 	.word	0xffffffff


	//   ....[15]....
        /*00d4*/ 	.word	0xffffffff


	//   ....[16]....
        /*00d8*/ 	.word	0xffffffff


	//   ....[17]....
        /*00dc*/ 	.word	0xffffffff


	//   ....[18]....
        /*00e0*/ 	.word	0xffffffff


	//   ....[19]....
        /*00e4*/ 	.word	0xffffffff


	//   ....[20]....
        /*00e8*/ 	.word	0xffffffff


	//   ....[21]....
        /*00ec*/ 	.word	0xffffffff


	//   ....[22]....
        /*00f0*/ 	.word	0xffffffff


	//   ....[23]....
        /*00f4*/ 	.word	0xffffffff


	//   ....[24]....
        /*00f8*/ 	.word	0xffffffff


	//   ....[25]....
        /*00fc*/ 	.word	0xffffffff


	//   ....[26]....
        /*0100*/ 	.word	0xffffffff


	//   ....[27]....
        /*0104*/ 	.word	0xffffffff


	//   ....[28]....
        /*0108*/ 	.word	0xffffffff


	//   ....[29]....
        /*010c*/ 	.word	0xffffffff


	//   ....[30]....
        /*0110*/ 	.word	0xffffffff


	//   ....[31]....
        /*0114*/ 	.word	0xffffffff


	//   ....[32]....
        /*0118*/ 	.word	0xffffffff


	//   ....[33]....
        /*011c*/ 	.word	0xffffffff


	//   ....[34]....
        /*0120*/ 	.word	0xffffffff


	//   ....[35]....
        /*0124*/ 	.word	0xffffffff


	//   ....[36]....
        /*0128*/ 	.word	0xffffffff


	//   ....[37]....
        /*012c*/ 	.word	0xffffffff


	//   ....[38]....
        /*0130*/ 	.word	0xffffffff


	//   ....[39]....
        /*0134*/ 	.word	0xffffffff


	//   ....[40]....
        /*0138*/ 	.word	0xffffffff


	//   ....[41]....
        /*013c*/ 	.word	0xffffffff


	//   ....[42]....
        /*0140*/ 	.word	0xffffffff


	//   ....[43]....
        /*0144*/ 	.word	0xffffffff


	//   ....[44]....
        /*0148*/ 	.word	0xffffffff


	//   ....[45]....
        /*014c*/ 	.word	0xffffffff


	//   ....[46]....
        /*0150*/ 	.word	0xffffffff


	//   ....[47]....
        /*0154*/ 	.word	0xffffffff


	//   ....[48]....
        /*0158*/ 	.word	0xffffffff


	//   ....[49]....
        /*015c*/ 	.word	0xffffffff


	//   ....[50]....
        /*0160*/ 	.word	0xffffffff


	//   ....[51]....
        /*0164*/ 	.word	0xffffffff


	//   ....[52]....
        /*0168*/ 	.word	0x0500000f


	//   ....[53]....
        /*016c*/ 	.word	0x0500000f


	//   ....[54]....
        /*0170*/ 	.word	0x0500000f


	//   ....[55]....
        /*0174*/ 	.word	0x0500000f


	//   ....[56]....
        /*0178*/ 	.word	0x0500000f


	//   ....[57]....
        /*017c*/ 	.word	0x0500000f


	//   ....[58]....
        /*0180*/ 	.word	0x0500000f


	//   ....[59]....
        /*0184*/ 	.word	0x0500000f


	//   ....[60]....
        /*0188*/ 	.word	0x0500000f


	//   ....[61]....
        /*018c*/ 	.word	0x0500000f


	//----- nvinfo : EIATTR_COOP_GROUP_INSTR_OFFSETS
	.align		4
.L_496:
        /*0190*/ 	.byte	0x04, 0x28
        /*0192*/ 	.short	(.L_498 - .L_497)


	//   ....[0]....
.L_497:
        /*0194*/ 	.word	0x00000060


	//   ....[1]....
        /*0198*/ 	.word	0x00000140


	//   ....[2]....
        /*019c*/ 	.word	0x00000190


	//   ....[3]....
        /*01a0*/ 	.word	0x00000380


	//   ....[4]....
        /*01a4*/ 	.word	0x000004e0


	//   ....[5]....
        /*01a8*/ 	.word	0x00000600


	//   ....[6]....
        /*01ac*/ 	.word	0x00000760


	//   ....[7]....
        /*01b0*/ 	.word	0x000013c0


	//   ....[8]....
        /*01b4*/ 	.word	0x00003530


	//   ....[9]....
        /*01b8*/ 	.word	0x00003c80


	//   ....[10]....
        /*01bc*/ 	.word	0x00003cb0


	//   ....[11]....
        /*01c0*/ 	.word	0x00004420


	//   ....[12]....
        /*01c4*/ 	.word	0x00004490


	//   ....[13]....
        /*01c8*/ 	.word	0x00004930


	//   ....[14]....
        /*01cc*/ 	.word	0x000049a0


	//   ....[15]....
        /*01d0*/ 	.word	0x00005590


	//   ....[16]....
        /*01d4*/ 	.word	0x00005870


	//   ....[17]....
        /*01d8*/ 	.word	0x00005f70


	//   ....[18]....
        /*01dc*/ 	.word	0x00005fa0


	//   ....[19]....
        /*01e0*/ 	.word	0x00006040


	//   ....[20]....
        /*01e4*/ 	.word	0x00006500


	//   ....[21]....
        /*01e8*/ 	.word	0x00006570


	//   ....[22]....
        /*01ec*/ 	.word	0x000077b0


	//   ....[23]....
        /*01f0*/ 	.word	0x00007ef0


	//   ....[24]....
        /*01f4*/ 	.word	0x00007f70


	//   ....[25]....
        /*01f8*/ 	.word	0x000082a0


	//   ....[26]....
        /*01fc*/ 	.word	0x00008460


	//   ....[27]....
        /*0200*/ 	.word	0x000094a0


	//   ....[28]....
        /*0204*/ 	.word	0x000094e0


	//   ....[29]....
        /*0208*/ 	.word	0x00009530


	//   ....[30]....
        /*020c*/ 	.word	0x00009560


	//   ....[31]....
        /*0210*/ 	.word	0x000095c0


	//   ....[32]....
        /*0214*/ 	.word	0x0000a070


	//   ....[33]....
        /*0218*/ 	.word	0x0000a530


	//   ....[34]....
        /*021c*/ 	.word	0x0000a560


	//   ....[35]....
        /*0220*/ 	.word	0x0000a580


	//   ....[36]....
        /*0224*/ 	.word	0x0000a5b0


	//   ....[37]....
        /*0228*/ 	.word	0x0000aa40


	//   ....[38]....
        /*022c*/ 	.word	0x0000aa60


	//   ....[39]....
        /*0230*/ 	.word	0x0000b6b0


	//   ....[40]....
        /*0234*/ 	.word	0x0000b6d0


	//   ....[41]....
        /*0238*/ 	.word	0x0000c720


	//   ....[42]....
        /*023c*/ 	.word	0x0000d240


	//   ....[43]....
        /*0240*/ 	.word	0x0000daf0


	//   ....[44]....
        /*0244*/ 	.word	0x0000db20


	//   ....[45]....
        /*0248*/ 	.word	0x0000dba0


	//   ....[46]....
        /*024c*/ 	.word	0x0000dbd0


	//   ....[47]....
        /*0250*/ 	.word	0x0000dc30


	//   ....[48]....
        /*0254*/ 	.word	0x0000dc60


	//   ....[49]....
        /*0258*/ 	.word	0x0000dc80


	//   ....[50]....
        /*025c*/ 	.word	0x0000dcc0


	//   ....[51]....
        /*0260*/ 	.word	0x00010bb0


	//   ....[52]....
        /*0264*/ 	.word	0x000111a0


	//   ....[53]....
        /*0268*/ 	.word	0x00011310


	//   ....[54]....
        /*026c*/ 	.word	0x00011370


	//   ....[55]....
        /*0270*/ 	.word	0x00011430


	//   ....[56]....
        /*0274*/ 	.word	0x000114f0


	//   ....[57]....
        /*0278*/ 	.word	0x00011570


	//   ....[58]....
        /*027c*/ 	.word	0x00011620


	//   ....[59]....
        /*0280*/ 	.word	0x000116a0


	//   ....[60]....
        /*0284*/ 	.word	0x00011730


	//   ....[61]....
        /*0288*/ 	.word	0x00011b40


	//----- nvinfo : EIATTR_REG_RECONFIG
	.align		4
.L_498:
        /*028c*/ 	.byte	0x01, 0x54
	.zero		2


	//----- nvinfo : EIATTR_SYSCALL_OFFSETS
	.align		4
        /*0290*/ 	.byte	0x04, 0x46
        /*0292*/ 	.short	(.L_500 - .L_499)


	//   ....[0]....
.L_499:
        /*0294*/ 	.word	0x00003710


	//   ....[1]....
        /*0298*/ 	.word	0x0000cf00


	//   ....[2]....
        /*029c*/ 	.word	0x0000d040


	//   ....[3]....
        /*02a0*/ 	.word	0x0000d130


	//   ....[4]....
        /*02a4*/ 	.word	0x0000d780


	//----- nvinfo : EIATTR_MBARRIER_INSTR_OFFSETS
	.align		4
.L_500:
        /*02a8*/ 	.byte	0x04, 0x39
        /*02aa*/ 	.short	(.L_502 - .L_501)


	//   ....[0]....
.L_501:
        /*02ac*/ 	.word	0x00000270
        /*02b0*/ 	.word	0x000000ff
        /*02b4*/ 	.word	0x00028c00
        /*02b8*/ 	.short	0x0100
        /*02ba*/ 	.byte	0x08
	.zero		1


	//   ....[1]....
        /*02bc*/ 	.word	0x00000280
        /*02c0*/ 	.word	0x000000ff
        /*02c4*/ 	.word	0x00028c20
        /*02c8*/ 	.short	0x0100
        /*02ca*/ 	.byte	0x08
	.zero		1


	//   ....[2]....
        /*02cc*/ 	.word	0x00000330
        /*02d0*/ 	.word	0x000000ff
        /*02d4*/ 	.word	0x00028c30
        /*02d8*/ 	.short	0x0100
        /*02da*/ 	.byte	0x06
	.zero		1


	//   ....[3]....
        /*02dc*/ 	.word	0x00000340
        /*02e0*/ 	.word	0x000000ff
        /*02e4*/ 	.word	0x00028c40
        /*02e8*/ 	.short	0x0100
        /*02ea*/ 	.byte	0x06
	.zero		1


	//   ....[4]....
        /*02ec*/ 	.word	0x00000350
        /*02f0*/ 	.word	0x000000ff
        /*02f4*/ 	.word	0x00028c38
        /*02f8*/ 	.short	0x0100
        /*02fa*/ 	.byte	0x06
	.zero		1


	//   ....[5]....
        /*02fc*/ 	.word	0x00000360
        /*0300*/ 	.word	0x000000ff
        /*0304*/ 	.word	0x00028c48
        /*0308*/ 	.short	0x0100
        /*030a*/ 	.byte	0x06
	.zero		1


	//   ....[6]....
        /*030c*/ 	.word	0x00000490
        /*0310*/ 	.word	0x000000ff
        /*0314*/ 	.word	0x00028c50
        /*0318*/ 	.short	0x0100
        /*031a*/ 	.byte	0x08
	.zero		1


	//   ....[7]....
        /*031c*/ 	.word	0x000004a0
        /*0320*/ 	.word	0x000000ff
        /*0324*/ 	.word	0x00028c60
        /*0328*/ 	.short	0x0100
        /*032a*/ 	.byte	0x08
	.zero		1


	//   ....[8]....
        /*032c*/ 	.word	0x000004b0
        /*0330*/ 	.word	0x000000ff
        /*0334*/ 	.word	0x00028c58
        /*0338*/ 	.short	0x0100
        /*033a*/ 	.byte	0x08
	.zero		1


	//   ....[9]....
        /*033c*/ 	.word	0x000004c0
        /*0340*/ 	.word	0x000000ff
        /*0344*/ 	.word	0x00028c68
        /*0348*/ 	.short	0x0100
        /*034a*/ 	.byte	0x08
	.zero		1


	//   ....[10]....
        /*034c*/ 	.word	0x000005b0
        /*0350*/ 	.word	0x000000ff
        /*0354*/ 	.word	0x00028c70
        /*0358*/ 	.short	0x0100
        /*035a*/ 	.byte	0x06
	.zero		1


	//   ....[11]....
        /*035c*/ 	.word	0x000005c0
        /*0360*/ 	.word	0x000000ff
        /*0364*/ 	.word	0x00028c80
        /*0368*/ 	.short	0x0100
        /*036a*/ 	.byte	0x06
	.zero		1


	//   ....[12]....
        /*036c*/ 	.word	0x000005d0
        /*0370*/ 	.word	0x000000ff
        /*0374*/ 	.word	0x00028c78
        /*0378*/ 	.short	0x0100
        /*037a*/ 	.byte	0x06
	.zero		1


	//   ....[13]....
        /*037c*/ 	.word	0x000005e0
        /*0380*/ 	.word	0x000000ff
        /*0384*/ 	.word	0x00028c88
        /*0388*/ 	.short	0x0100
        /*038a*/ 	.byte	0x06
	.zero		1


	//   ....[14]....
        /*038c*/ 	.word	0x00000710
        /*0390*/ 	.word	0x000000ff
        /*0394*/ 	.word	0x00028c90
        /*0398*/ 	.short	0x0100
        /*039a*/ 	.byte	0x08
	.zero		1


	//   ....[15]....
        /*039c*/ 	.word	0x00000720
        /*03a0*/ 	.word	0x000000ff
        /*03a4*/ 	.word	0x00028ca0
        /*03a8*/ 	.short	0x0100
        /*03aa*/ 	.byte	0x08
	.zero		1


	//   ....[16]....
        /*03ac*/ 	.word	0x00000730
        /*03b0*/ 	.word	0x000000ff
        /*03b4*/ 	.word	0x00028c98
        /*03b8*/ 	.short	0x0100
        /*03ba*/ 	.byte	0x08
	.zero		1


	//   ....[17]....
        /*03bc*/ 	.word	0x00000740
        /*03c0*/ 	.word	0x000000ff
        /*03c4*/ 	.word	0x00028ca8
        /*03c8*/ 	.short	0x0100
        /*03ca*/ 	.byte	0x08
	.zero		1


	//   ....[18]....
        /*03cc*/ 	.word	0x00000870
        /*03d0*/ 	.word	0x000000ff
        /*03d4*/ 	.word	0x00028cb0
        /*03d8*/ 	.short	0x0100
        /*03da*/ 	.byte	0x08
	.zero		1


	//   ....[19]....
        /*03dc*/ 	.word	0x00000880
        /*03e0*/ 	.word	0x000000ff
        /*03e4*/ 	.word	0x00028cc0
        /*03e8*/ 	.short	0x0100
        /*03ea*/ 	.byte	0x08
	.zero		1


	//   ....[20]....
        /*03ec*/ 	.word	0x00000890
        /*03f0*/ 	.word	0x000000ff
        /*03f4*/ 	.word	0x00028cb8
        /*03f8*/ 	.short	0x0100
        /*03fa*/ 	.byte	0x08
	.zero		1


	//   ....[21]....
        /*03fc*/ 	.word	0x000008a0
        /*0400*/ 	.word	0x000000ff
        /*0404*/ 	.word	0x00028cc8
        /*0408*/ 	.short	0x0100
        /*040a*/ 	.byte	0x08
	.zero		1


	//   ....[22]....
        /*040c*/ 	.word	0x00001580
        /*0410*/ 	.word	0x000000ff
        /*0414*/ 	.word	0x00028c50
        /*0418*/ 	.short	0x010a
        /*041a*/ 	.byte	0x05
	.zero		1


	//   ....[23]....
        /*041c*/ 	.word	0x00001870
        /*0420*/ 	.word	0x00000002
        /*0424*/ 	.word	0x00000000
        /*0428*/ 	.short	0x0101
        /*042a*/ 	.byte	0x3f
	.zero		1


	//   ....[24]....
        /*042c*/ 	.word	0x000021c0
        /*0430*/ 	.word	0x000000ff
        /*0434*/ 	.word	0x00028c50
        /*0438*/ 	.short	0x010a
        /*043a*/ 	.byte	0x07
	.zero		1


	//   ....[25]....
        /*043c*/ 	.word	0x00002200
        /*0440*/ 	.word	0x000000ff
        /*0444*/ 	.word	0x00028c50
        /*0448*/ 	.short	0x010a
        /*044a*/ 	.byte	0x07
	.zero		1


	//   ....[26]....
        /*044c*/ 	.word	0x000023d0
        /*0450*/ 	.word	0x00000002
        /*0454*/ 	.word	0x00000000
        /*0458*/ 	.short	0x0101
        /*045a*/ 	.byte	0x3f
	.zero		1


	//   ....[27]....
        /*045c*/ 	.word	0x00003740
        /*0460*/ 	.word	0x000000ff
        /*0464*/ 	.word	0x00028c00
        /*0468*/ 	.short	0x010a
        /*046a*/ 	.byte	0x27
	.zero		1


	//   ....[28]....
        /*046c*/ 	.word	0x000038d0
        /*0470*/ 	.word	0x000000ff
        /*0474*/ 	.word	0x00028c30
        /*0478*/ 	.short	0x010a
        /*047a*/ 	.byte	0x27
	.zero		1


	//   ....[29]....
        /*047c*/ 	.word	0x00003940
        /*0480*/ 	.word	0x000000ff
        /*0484*/ 	.word	0x00028c30
        /*0488*/ 	.short	0x010a
        /*048a*/ 	.byte	0x27
	.zero		1


	//   ....[30]....
        /*048c*/ 	.word	0x00004e10
        /*0490*/ 	.word	0x00000005
        /*0494*/ 	.word	0x00000000
        /*0498*/ 	.short	0x0101
        /*049a*/ 	.byte	0x3f
	.zero		1


	//   ....[31]....
        /*049c*/ 	.word	0x000051f0
        /*04a0*/ 	.word	0x000000ff
        /*04a4*/ 	.word	0x00028c50
        /*04a8*/ 	.short	0x010a
        /*04aa*/ 	.byte	0x27
	.zero		1


	//   ....[32]....
        /*04ac*/ 	.word	0x00005230
        /*04b0*/ 	.word	0x000000ff
        /*04b4*/ 	.word	0x00028c50
        /*04b8*/ 	.short	0x010a
        /*04ba*/ 	.byte	0x27
	.zero		1


	//   ....[33]....
        /*04bc*/ 	.word	0x000055b0
        /*04c0*/ 	.word	0x0000000e
        /*04c4*/ 	.word	0x00000000
        /*04c8*/ 	.short	0x0101
        /*04ca*/ 	.byte	0x3f
	.zero		1


	//   ....[34]....
        /*04cc*/ 	.word	0x000056f0
        /*04d0*/ 	.word	0x000000ff
        /*04d4*/ 	.word	0x00028c30
        /*04d8*/ 	.short	0x010a
        /*04da*/ 	.byte	0x1e
	.zero		1


	//   ....[35]....
        /*04dc*/ 	.word	0x00005730
        /*04e0*/ 	.word	0x000000ff
        /*04e4*/ 	.word	0x00028c30
        /*04e8*/ 	.short	0x010a
        /*04ea*/ 	.byte	0x1e
	.zero		1


	//   ....[36]....
        /*04ec*/ 	.word	0x00006770
        /*04f0*/ 	.word	0x00000098
        /*04f4*/ 	.word	0x00000000
        /*04f8*/ 	.short	0x0101
        /*04fa*/ 	.byte	0x3f
	.zero		1


	//   ....[37]....
        /*04fc*/ 	.word	0x000074f0
        /*0500*/ 	.word	0x000000ff
        /*0504*/ 	.word	0x00028c50
        /*0508*/ 	.short	0x010a
        /*050a*/ 	.byte	0x1e
	.zero		1


	//   ....[38]....
        /*050c*/ 	.word	0x00007530
        /*0510*/ 	.word	0x000000ff
        /*0514*/ 	.word	0x00028c50
        /*0518*/ 	.short	0x010a
        /*051a*/ 	.byte	0x1e
	.zero		1


	//   ....[39]....
        /*051c*/ 	.word	0x000077d0
        /*0520*/ 	.word	0x0000000e
        /*0524*/ 	.word	0x00000000
        /*0528*/ 	.short	0x0101
        /*052a*/ 	.byte	0x3f
	.zero		1


	//   ....[40]....
        /*052c*/ 	.word	0x00007920
        /*0530*/ 	.word	0x000000ff
        /*0534*/ 	.word	0x00028c30
        /*0538*/ 	.short	0x010a
        /*053a*/ 	.byte	0x1a
	.zero		1


	//   ....[41]....
        /*053c*/ 	.word	0x00007960
        /*0540*/ 	.word	0x000000ff
        /*0544*/ 	.word	0x00028c30
        /*0548*/ 	.short	0x010a
        /*054a*/ 	.byte	0x1a
	.zero		1


	//   ....[42]....
        /*054c*/ 	.word	0x000086d0
        /*0550*/ 	.word	0x00000098
        /*0554*/ 	.word	0x00000000
        /*0558*/ 	.short	0x0101
        /*055a*/ 	.byte	0x3f
	.zero		1


	//   ....[43]....
        /*055c*/ 	.word	0x000091d0
        /*0560*/ 	.word	0x000000ff
        /*0564*/ 	.word	0x00028c50
        /*0568*/ 	.short	0x010a
        /*056a*/ 	.byte	0x1a
	.zero		1


	//   ....[44]....
        /*056c*/ 	.word	0x00009210
        /*0570*/ 	.word	0x000000ff
        /*0574*/ 	.word	0x00028c50
        /*0578*/ 	.short	0x010a
        /*057a*/ 	.byte	0x1a
	.zero		1


	//   ....[45]....
        /*057c*/ 	.word	0x000094c0
        /*0580*/ 	.word	0x0000000b
        /*0584*/ 	.word	0x00000000
        /*0588*/ 	.short	0x0101
        /*058a*/ 	.byte	0x3f
	.zero		1


	//   ....[46]....
        /*058c*/ 	.word	0x0000a030
        /*0590*/ 	.word	0x000000ff
        /*0594*/ 	.word	0x00000000
        /*0598*/ 	.short	0x0101
        /*059a*/ 	.byte	0x04
	.zero		1


	//   ....[47]....
        /*059c*/ 	.word	0x0000d470
        /*05a0*/ 	.word	0x000000ff
        /*05a4*/ 	.word	0x00028c40
        /*05a8*/ 	.short	0x010a
        /*05aa*/ 	.byte	0x26
	.zero		1


	//   ....[48]....
        /*05ac*/ 	.word	0x0000dd90
        /*05b0*/ 	.word	0x000000ff
        /*05b4*/ 	.word	0x00028c00
        /*05b8*/ 	.short	0x0107
        /*05ba*/ 	.byte	0x26
	.zero		1


	//   ....[49]....
        /*05bc*/ 	.word	0x0000ddd0
        /*05c0*/ 	.word	0x000000ff
        /*05c4*/ 	.word	0x00028c00
        /*05c8*/ 	.short	0x0101
        /*05ca*/ 	.byte	0x26
	.zero		1


	//   ....[50]....
        /*05cc*/ 	.word	0x0000dde0
        /*05d0*/ 	.word	0x000000ff
        /*05d4*/ 	.word	0x00028c20
        /*05d8*/ 	.short	0x010a
        /*05da*/ 	.byte	0x26
	.zero		1


	//   ....[51]....
        /*05dc*/ 	.word	0x0000de40
        /*05e0*/ 	.word	0x000000ff
        /*05e4*/ 	.word	0x00028c60
        /*05e8*/ 	.short	0x010a
        /*05ea*/ 	.byte	0x26
	.zero		1


	//   ....[52]....
        /*05ec*/ 	.word	0x0000ea00
        /*05f0*/ 	.word	0x000000ff
        /*05f4*/ 	.word	0x00028c48
        /*05f8*/ 	.short	0x010a
        /*05fa*/ 	.byte	0x26
	.zero		1


	//   ....[53]....
        /*05fc*/ 	.word	0x0000ebd0
        /*0600*/ 	.word	0x000000ff
        /*0604*/ 	.word	0x00028c68
        /*0608*/ 	.short	0x010a
        /*060a*/ 	.byte	0x26
	.zero		1


	//   ....[54]....
        /*060c*/ 	.word	0x0000f580
        /*0610*/ 	.word	0x000000ff
        /*0614*/ 	.word	0x00028c40
        /*0618*/ 	.short	0x010a
        /*061a*/ 	.byte	0x26
	.zero		1


	//   ....[55]....
        /*061c*/ 	.word	0x0000f760
        /*0620*/ 	.word	0x000000ff
        /*0624*/ 	.word	0x00028c60
        /*0628*/ 	.short	0x010a
        /*062a*/ 	.byte	0x26
	.zero		1


	//   ....[56]....
        /*062c*/ 	.word	0x00010140
        /*0630*/ 	.word	0x000000ff
        /*0634*/ 	.word	0x00028c48
        /*0638*/ 	.short	0x010a
        /*063a*/ 	.byte	0x26
	.zero		1


	//   ....[57]....
        /*063c*/ 	.word	0x00010320
        /*0640*/ 	.word	0x000000ff
        /*0644*/ 	.word	0x00028c68
        /*0648*/ 	.short	0x010a
        /*064a*/ 	.byte	0x26
	.zero		1


	//   ....[58]....
        /*064c*/ 	.word	0x00010b40
        /*0650*/ 	.word	0x00000002
        /*0654*/ 	.word	0x00028c20
        /*0658*/ 	.short	0x010a
        /*065a*/ 	.byte	0x3f
	.zero		1


	//   ....[59]....
        /*065c*/ 	.word	0x00010cc0
        /*0660*/ 	.word	0x00000007
        /*0664*/ 	.word	0x00000000
        /*0668*/ 	.short	0x010a
        /*066a*/ 	.byte	0x3f
	.zero		1


	//   ....[60]....
        /*066c*/ 	.word	0x00010d30
        /*0670*/ 	.word	0x00000005
        /*0674*/ 	.word	0x00000000
        /*0678*/ 	.short	0x010a
        /*067a*/ 	.byte	0x3f
	.zero		1


	//   ....[61]....
        /*067c*/ 	.word	0x00010d90
        /*0680*/ 	.word	0x00000005
        /*0684*/ 	.word	0x00000000
        /*0688*/ 	.short	0x010a
        /*068a*/ 	.byte	0x3f
	.zero		1


	//   ....[62]....
        /*068c*/ 	.word	0x00010dc0
        /*0690*/ 	.word	0x00000003
        /*0694*/ 	.word	0x00000000
        /*0698*/ 	.short	0x010a
        /*069a*/ 	.byte	0x3f
	.zero		1


	//   ....[63]....
        /*069c*/ 	.word	0x00010e30
        /*06a0*/ 	.word	0x00000005
        /*06a4*/ 	.word	0x00028c50
        /*06a8*/ 	.short	0x010a
        /*06aa*/ 	.byte	0x3f
	.zero		1


	//   ....[64]....
        /*06ac*/ 	.word	0x00010e90
        /*06b0*/ 	.word	0x00000005
        /*06b4*/ 	.word	0x00028c50
        /*06b8*/ 	.short	0x010a
        /*06ba*/ 	.byte	0x3f
	.zero		1


	//   ....[65]....
        /*06bc*/ 	.word	0x00010ef0
        /*06c0*/ 	.word	0x00000000
        /*06c4*/ 	.word	0x00028c00
        /*06c8*/ 	.short	0x010a
        /*06ca*/ 	.byte	0x3f
	.zero		1


	//   ....[66]....
        /*06cc*/ 	.word	0x00010f50
        /*06d0*/ 	.word	0x00000004
        /*06d4*/ 	.word	0x00028c30
        /*06d8*/ 	.short	0x010a
        /*06da*/ 	.byte	0x3f
	.zero		1


	//   ....[67]....
        /*06dc*/ 	.word	0x00010fa0
        /*06e0*/ 	.word	0x0000000e
        /*06e4*/ 	.word	0x00028c50
        /*06e8*/ 	.short	0x010a
        /*06ea*/ 	.byte	0x3f
	.zero		1


	//   ....[68]....
        /*06ec*/ 	.word	0x00011000
        /*06f0*/ 	.word	0x00000004
        /*06f4*/ 	.word	0x00028c30
        /*06f8*/ 	.short	0x010a
        /*06fa*/ 	.byte	0x3f
	.zero		1


	//   ....[69]....
        /*06fc*/ 	.word	0x00011050
        /*0700*/ 	.word	0x0000000e
        /*0704*/ 	.word	0x00028c50
        /*0708*/ 	.short	0x010a
        /*070a*/ 	.byte	0x3f
	.zero		1


	//   ....[70]....
        /*070c*/ 	.word	0x000110b0
        /*0710*/ 	.word	0x00000004
        /*0714*/ 	.word	0x00028c30
        /*0718*/ 	.short	0x010a
        /*071a*/ 	.byte	0x3f
	.zero		1


	//   ....[71]....
        /*071c*/ 	.word	0x00011100
        /*0720*/ 	.word	0x000000be
        /*0724*/ 	.word	0x00028c50
        /*0728*/ 	.short	0x010a
        /*072a*/ 	.byte	0x3f
	.zero		1


	//   ....[72]....
        /*072c*/ 	.word	0x00011260
        /*0730*/ 	.word	0x00000003
        /*0734*/ 	.word	0x00028c40
        /*0738*/ 	.short	0x010a
        /*073a*/ 	.byte	0x3f
	.zero		1


	//   ....[73]....
        /*073c*/ 	.word	0x00011770
        /*0740*/ 	.word	0x00000003
        /*0744*/ 	.word	0x00028c20
        /*0748*/ 	.short	0x010a
        /*074a*/ 	.byte	0x3f
	.zero		1


	//   ....[74]....
        /*074c*/ 	.word	0x000117d0
        /*0750*/ 	.word	0x00000003
        /*0754*/ 	.word	0x00028c60
        /*0758*/ 	.short	0x010a
        /*075a*/ 	.byte	0x3f
	.zero		1


	//   ....[75]....
        /*075c*/ 	.word	0x00011830
        /*0760*/ 	.word	0x00000003
        /*0764*/ 	.word	0x00028c48
        /*0768*/ 	.short	0x010a
        /*076a*/ 	.byte	0x3f
	.zero		1


	//   ....[76]....
        /*076c*/ 	.word	0x00011890
        /*0770*/ 	.word	0x00000003
        /*0774*/ 	.word	0x00028c68
        /*0778*/ 	.short	0x010a
        /*077a*/ 	.byte	0x3f
	.zero		1


	//   ....[77]....
        /*077c*/ 	.word	0x000118f0
        /*0780*/ 	.word	0x00000003
        /*0784*/ 	.word	0x00028c40
        /*0788*/ 	.short	0x010a
        /*078a*/ 	.byte	0x3f
	.zero		1


	//   ....[78]....
        /*078c*/ 	.word	0x00011950
        /*0790*/ 	.word	0x00000003
        /*0794*/ 	.word	0x00028c60
        /*0798*/ 	.short	0x010a
        /*079a*/ 	.byte	0x3f
	.zero		1


	//   ....[79]....
        /*079c*/ 	.word	0x000119b0
        /*07a0*/ 	.word	0x00000003
        /*07a4*/ 	.word	0x00028c48
        /*07a8*/ 	.short	0x010a
        /*07aa*/ 	.byte	0x3f
	.zero		1


	//   ....[80]....
        /*07ac*/ 	.word	0x00011a10
        /*07b0*/ 	.word	0x00000003
        /*07b4*/ 	.word	0x00028c68
        /*07b8*/ 	.short	0x010a
        /*07ba*/ 	.byte	0x3f
	.zero		1


	//   ....[81]....
        /*07bc*/ 	.word	0x00011a60
        /*07c0*/ 	.word	0x00000002
        /*07c4*/ 	.word	0x00028c20
        /*07c8*/ 	.short	0x010a
        /*07ca*/ 	.byte	0x3f
	.zero		1


	//   ....[82]....
        /*07cc*/ 	.word	0x00011c00
        /*07d0*/ 	.word	0x00000007
        /*07d4*/ 	.word	0x00000000
        /*07d8*/ 	.short	0x010a
        /*07da*/ 	.byte	0x3f
	.zero		1


	//   ....[83]....
        /*07dc*/ 	.word	0x00011c50
        /*07e0*/ 	.word	0x00000005
        /*07e4*/ 	.word	0x00000000
        /*07e8*/ 	.short	0x010a
        /*07ea*/ 	.byte	0x3f
	.zero		1


	//   ....[84]....
        /*07ec*/ 	.word	0x00011ca0
        /*07f0*/ 	.word	0x00000005
        /*07f4*/ 	.word	0x00000000
        /*07f8*/ 	.short	0x010a
        /*07fa*/ 	.byte	0x3f
	.zero		1


	//----- nvinfo : EIATTR_NUM_MBARRIERS
	.align		4
.L_502:
        /*07fc*/ 	.byte	0x03, 0x38
        /*07fe*/ 	.short	0x0016


	//----- nvinfo : EIATTR_EXIT_INSTR_OFFSETS
	.align		4
        /*0800*/ 	.byte	0x04, 0x1c
        /*0802*/ 	.short	(.L_504 - .L_503)


	//   ....[0]....
.L_503:
        /*0804*/ 	.word	0x00010e10


	//----- nvinfo : EIATTR_MAX_THREADS
	.align		4
.L_504:
        /*0808*/ 	.byte	0x04, 0x05
        /*080a*/ 	.short	(.L_506 - .L_505)
.L_505:
        /*080c*/ 	.word	0x00000180
        /*0810*/ 	.word	0x00000001
        /*0814*/ 	.word	0x00000001


	//----- nvinfo : EIATTR_CRS_STACK_SIZE
	.align		4
.L_506:
        /*0818*/ 	.byte	0x04, 0x1e
        /*081a*/ 	.short	(.L_508 - .L_507)
.L_507:
        /*081c*/ 	.word	0x00000000


	//----- nvinfo : EIATTR_CBANK_PARAM_SIZE
	.align		4
.L_508:
        /*0820*/ 	.byte	0x03, 0x19
        /*0822*/ 	.short	0x0a70


	//----- nvinfo : EIATTR_PARAM_CBANK
	.align		4
        /*0824*/ 	.byte	0x04, 0x0a
        /*0826*/ 	.short	(.L_510 - .L_509)
	.align		4
.L_509:
        /*0828*/ 	.word	index@(.nv.constant0._ZN7cutlass13device_kernelIN5flash11enable_sm90INS1_16FlashAttnFwdSm90INS1_25CollectiveMainloopFwdSm90ILi2EN4cute5tupleIJNS5_1CILi1EEES8_S8_EEENS6_IJNS7_ILi64EEESA_SA_EEELi512ENS_10bfloat16_tEfNS_4arch4Sm90ELb1ELb0ELb1ELb0ELb0ELb0ELb0ELb0ELb0ELb1ELb1ELb0EEENS1_21CollectiveEpilogueFwdINS6_IJSA_NS7_ILi512EEESA_EEES9_SC_SE_Li256ELb0ELb1ELb1ELb0EEENS1_19SingleTileSchedulerILb0ELb1ELb1ELi64EEEEEEEEEvNT_6ParamsE)
        /*082c*/ 	.short	0x0210
        /*082e*/ 	.short	0x0a70


	//----- nvinfo : EIATTR_SW_WAR
	.align		4
.L_510:
        /*0830*/ 	.byte	0x04, 0x36
        /*0832*/ 	.short	(.L_512 - .L_511)
.L_511:
        /*0834*/ 	.word	0x00000008
.L_512:


//--------------------- .nv.info._ZN7cutlass13device_kernelIN5flash11enable_sm90INS1_16FlashAttnFwdSm90INS1_25CollectiveMainloopFwdSm90ILi2EN4cute5tupleIJNS5_1CILi1EEES8_S8_EEENS6_IJNS7_ILi64EEESA_SA_EEELi512ENS_10bfloat16_tEfNS_4arch4Sm90ELb1ELb0ELb1ELb0ELb0ELb0ELb1ELb0ELb0ELb1ELb1ELb0EEENS1_21CollectiveEpilogueFwdINS6_IJSA_NS7_ILi512EEESA_EEES9_SC_SE_Li256ELb0ELb1ELb1ELb0EEENS1_19SingleTileSchedulerILb0ELb1ELb1ELi64EEEEEEEEEvNT_6ParamsE --------------------------
	.section	.nv.info._ZN7cutlass13device_kernelIN5flash11enable_sm90INS1_16FlashAttnFwdSm90INS1_25CollectiveMainloopFwdSm90ILi2EN4cute5tupleIJNS5_1CILi1EEES8_S8_EEENS6_IJNS7_ILi64EEESA_SA_EEELi512ENS_10bfloat16_tEfNS_4arch4Sm90ELb1ELb0ELb1ELb0ELb0ELb0ELb1ELb0ELb0ELb1ELb1ELb0EEENS1_21CollectiveEpilogueFwdINS6_IJSA_NS7_ILi512EEESA_EEES9_SC_SE_Li256ELb0ELb1ELb1ELb0EEENS1_19SingleTileSchedulerILb0ELb1ELb1ELi64EEEEEEEEEvNT_6ParamsE,"",@"SHT_CUDA_INFO"
	.sectionflags	@""
	.align	4


	//----- nvinfo : EIATTR_CUDA_API_VERSION
	.align		4
        /*0000*/ 	.byte	0x04, 0x37
        /*0002*/ 	.short	(.L_514 - .L_513)
.L_513:
        /*0004*/ 	.word	0x00000082


	//----- nvinfo : EIATTR_KPARAM_INFO
	.align		4
.L_514:
        /*0008*/ 	.byte	0x04, 0x17
        /*000a*/ 	.short	(.L_516 - .L_515)
.L_515:
        /*000c*/ 	.word	0x00000000
        /*0010*/ 	.short	0x0000
        /*0012*/ 	.short	0x0070
        /*0014*/ 	.byte	0x00, 0xf0, 0x01, 0x2c


	//----- nvinfo : EIATTR_SPARSE_MMA_MASK
	.align		4
.L_516:
        /*0018*/ 	.byte	0x03, 0x50
        /*001a*/ 	.short	0x0000


	//----- nvinfo : EIATTR_MAXREG_COUNT
	.align		4
        /*001c*/ 	.byte	0x03, 0x1b
        /*001e*/ 	.short	0x00a8


	//----- nvinfo : EIATTR_NUM_BARRIERS
	.align		4
        /*0020*/ 	.byte	0x02, 0x4c
        /*0022*/ 	.byte	0x10
	.zero		1


	//----- nvinfo : EIATTR_EXTERNS
	.align		4
        /*0024*/ 	.byte	0x04, 0x0f
        /*0026*/ 	.short	(.L_518 - .L_517)


	//   ....[0]....
	.align		4
.L_517:
        /*0028*/ 	.word	index@(__assertfail)


	//----- nvinfo : EIATTR_ANNOTATIONS
	.align		4
.L_518:
        /*002c*/ 	.byte	0x04, 0x55
        /*002e*/ 	.short	(.L_520 - .L_519)


	//   ....[0]....
.L_519:
        /* <DEDUP_REMOVED lines=18> */


	//----- nvinfo : EIATTR_MERCURY_ISA_VERSION
	.align		4
.L_520:
        /*0138*/ 	.byte	0x03, 0x5f
        /*013a*/ 	.short	0x0101


	//----- nvinfo : EIATTR_INT_WARP_WIDE_INSTR_OFFSETS
	.align		4
        /*013c*/ 	.byte	0x04, 0x31
        /*013e*/ 	.short	(.L_522 - .L_521)


	//   ....[0]....
.L_521:
        /*0140*/ 	.word	0x00000130


	//   ....[1]....
        /*0144*/ 	.word	0x00000170


	//   ....[2]....
        /*0148*/ 	.word	0x000001e0


	//   ....[3]....
        /*014c*/ 	.word	0x000001f0


	//----- nvinfo : EIATTR_COOP_GROUP_MASK_REGIDS
	.align		4
.L_522:
        /*0150*/ 	.byte	0x04, 0x29
        /*0152*/ 	.short	(.L_524 - .L_523)


	//   ....[0]....
.L_523:
        /*0154*/ 	.word	0xffffffff


	//   ....[1]....
        /*0158*/ 	.word	0xffffffff


	//   ....[2]....
        /*015c*/ 	.word	0xffffffff


	//   ....[3]....
        /*0160*/ 	.word	0xffffffff


	//   ....[4]....
        /*0164*/ 	.word	0xffffffff


	//   ....[5]....
        /*0168*/ 	.word	0xffffffff


	//   ....[6]....
        /*016c*/ 	.word	0xffffffff


	//   ....[7]....
        /*0170*/ 	.word	0xffffffff


	//   ....[8]....
        /*0174*/ 	.word	0xffffffff


	//   ....[9]....
        /*0178*/ 	.word	0xffffffff


	//   ....[10]....
        /*017c*/ 	.word	0xffffffff


	//   ....[11]....
        /*0180*/ 	.word	0xffffffff


	//   ....[12]....
        /*0184*/ 	.word	0xffffffff


	//   ....[13]....
        /*0188*/ 	.word	0xffffffff


	//   ....[14]....
        /*018c*/ 	.word	0xffffffff


	//   ....[15]....
        /*0190*/ 	.word	0xffffffff


	//   ....[16]....
        /*0194*/ 	.word	0xffffffff


	//   ....[17]....
        /*0198*/ 	.word	0xffffffff


	//   ....[18]....
        /*019c*/ 	.word	0xffffffff


	//   ....[19]....
        /*01a0*/ 	.word	0xffffffff


	//   ....[20]....
        /*01a4*/ 	.word	0xffffffff


	//   ....[21]....
        /*01a8*/ 	.word	0xffffffff


	//   ....[22]....
        /*01ac*/ 	.word	0xffffffff


	//   ....[23]....
        /*01b0*/ 	.word	0xffffffff


	//   ....[24]....
        /*01b4*/ 	.word	0xffffffff


	//   ....[25]....
        /*01b8*/ 	.word	0xffffffff


	//   ....[26]....
        /*01bc*/ 	.word	0xffffffff


	//   ....[27]....
        /*01c0*/ 	.word	0xffffffff


	//   ....[28]....
        /*01c4*/ 	.word	0xffffffff


	//   ....[29]....
        /*01c8*/ 	.word	0xffffffff


	//   ....[30]....
        /*01cc*/ 	.word	0xffffffff


	//   ....[31]....
        /*01d0*/ 	.word	0xffffffff


	//   ....[32]....
        /*01d4*/ 	.word	0xffffffff


	//   ....[33]....
        /*01d8*/ 	.word	0xffffffff


	//   ....[34]....
        /*01dc*/ 	.word	0xffffffff


	//   ....[35]....
        /*01e0*/ 	.word	0xffffffff


	//   ....[36]....
        /*01e4*/ 	.word	0xffffffff


	//   ....[37]....
        /*01e8*/ 	.word	0xffffffff


	//   ....[38]....
        /*01ec*/ 	.word	0xffffffff


	//   ....[39]....
        /*01f0*/ 	.word	0xffffffff


	//   ....[40]....
        /*01f4*/ 	.word	0xffffffff


	//   ....[41]....
        /*01f8*/ 	.word	0xffffffff


	//   ....[42]....
        /*01fc*/ 	.word	0xffffffff


	//   ....[43]....
        /*0200*/ 	.word	0xffffffff


	//   ....[44]....
        /*0204*/ 	.word	0xffffffff


	//   ....[45]....
        /*0208*/ 	.word	0xffffffff


	//   ....[46]....
        /*020c*/ 	.word	0xffffffff


	//   ....[47]....
        /*0210*/ 	.word	0xffffffff


	//   ....[48]....
        /*0214*/ 	.word	0xffffffff


	//   ....[49]....
        /*0218*/ 	.word	0xffffffff


	//   ....[50]....
        /*021c*/ 	.word	0xffffffff


	//   ....[51]....
        /*0220*/ 	.word	0xffffffff


	//   ....[52]....
        /*0224*/ 	.word	0xffffffff


	//   ....[53]....
        /*0228*/ 	.word	0xffffffff


	//   ....[54]....
        /*022c*/ 	.word	0xffffffff


	//   ....[55]....
        /*0230*/ 	.word	0xffffffff


	//   ....[56]....
        /*0234*/ 	.word	0xffffffff


	//   ....[57]....
        /*0238*/ 	.word	0xffffffff


	//   ....[58]....
        /*023c*/ 	.word	0xffffffff


	//   ....[59]....
        /*0240*/ 	.word	0xffffffff


	//   ....[60]....
        /*0244*/ 	.word	0xffffffff


	//   ....[61]....
        /*0248*/ 	.word	0xffffffff


	//   ....[62]....
        /*024c*/ 	.word	0xffffffff


	//   ....[63]....
        /*0250*/ 	.word	0x0500000f


	//   ....[64]....
        /*0254*/ 	.word	0x0500000f


	//   ....[65]....
        /*0258*/ 	.word	0x0500000f


	//   ....[66]....
        /*025c*/ 	.word	0x0500000f


	//   ....[67]....
        /*0260*/ 	.word	0x0500000f


	//   ....[68]....
        /*0264*/ 	.word	0x0500000f


	//   ....[69]....
        /*0268*/ 	.word	0x0500000f


	//   ....[70]....
        /*026c*/ 	.word	0x0500000f


	//   ....[71]....
        /*0270*/ 	.word	0x0500000f


	//   ....[72]....
        /*0274*/ 	.word	0x0500000f


	//   ....[73]....
        /*0278*/ 	.word	0x0500000f


	//   ....[74]....
        /*027c*/ 	.word	0x0500000f


	//   ....[75]....
        /*0280*/ 	.word	0x0500000f


	//   ....[76]....
        /*0284*/ 	.word	0x0500000f


	//   ....[77]....
        /*0288*/ 	.word	0x0500000f


	//   ....[78]....
        /*028c*/ 	.word	0x0500000f


	//   ....[79]....
        /*0290*/ 	.word	0x0500000f


	//   ....[80]....
        /*0294*/ 	.word	0x0500000f


	//----- nvinfo : EIATTR_COOP_GROUP_INSTR_OFFSETS
	.align		4
.L_524:
        /*0298*/ 	.byte	0x04, 0x28
        /*029a*/ 	.short	(.L_526 - .L_525)


	//   ....[0]....
.L_525:
        /*029c*/ 	.word	0x00000070


	//   ....[1]....
        /*02a0*/ 	.word	0x00000140


	//   ....[2]....
        /*02a4*/ 	.word	0x00000190


	//   ....[3]....
        /*02a8*/ 	.word	0x000003a0


	//   ....[4]....
        /*02ac*/ 	.word	0x00000500


	//   ....[5]....
        /*02b0*/ 	.word	0x00000620


	//   ....[6]....
        /*02b4*/ 	.word	0x00000780


	//   ....[7]....
        /*02b8*/ 	.word	0x000014c0


	//   ....[8]....
        /*02bc*/ 	.word	0x00003420


	//   ....[9]....
        /*02c0*/ 	.word	0x00004550


	//   ....[10]....
        /*02c4*/ 	.word	0x000053e0


	//   ....[11]....
        /*02c8*/ 	.word	0x000053f0


	//   ....[12]....
        /*02cc*/ 	.word	0x00005b60


	//   ....[13]....
        /*02d0*/ 	.word	0x00005c00


	//   ....[14]....
        /*02d4*/ 	.word	0x00006050


	//   ....[15]....
        /*02d8*/ 	.word	0x000060c0


	//   ....[16]....
        /*02dc*/ 	.word	0x00006b90


	//   ....[17]....
        /*02e0*/ 	.word	0x00007580


	//   ....[18]....
        /*02e4*/ 	.word	0x00008390


	//   ....[19]....
        /*02e8*/ 	.word	0x00008960


	//   ....[20]....
        /*02ec*/ 	.word	0x00008ab0


	//   ....[21]....
        /*02f0*/ 	.word	0x00008c00


	//   ....[22]....
        /*02f4*/ 	.word	0x00008fe0


	//   ....[23]....
        /*02f8*/ 	.word	0x00009060


	//   ....[24]....
        /*02fc*/ 	.word	0x0000a1e0


	//   ....[25]....
        /*0300*/ 	.word	0x0000aa70


	//   ....[26]....
        /*0304*/ 	.word	0x0000bc40


	//   ....[27]....
        /*0308*/ 	.word	0x0000bd00


	//   ....[28]....
        /*030c*/ 	.word	0x0000c000


	//   ....[29]....
        /*0310*/ 	.word	0x0000c1d0


	//   ....[30]....
        /*0314*/ 	.word	0x0000d150


	//   ....[31]....
        /*0318*/ 	.word	0x0000d190


	//   ....[32]....
        /*031c*/ 	.word	0x0000d1e0


	//   ....[33]....
        /*0320*/ 	.word	0x0000d200


	//   ....[34]....
        /*0324*/ 	.word	0x0000d220


	//   ....[35]....
        /*0328*/ 	.word	0x0000dce0


	//   ....[36]....
        /*032c*/ 	.word	0x0000e210


	//   ....[37]....
        /*0330*/ 	.word	0x0000e240


	//   ....[38]....
        /*0334*/ 	.word	0x0000e260


	//   ....[39]....
        /*0338*/ 	.word	0x0000e270


	//   ....[40]....
        /*033c*/ 	.word	0x0000e710


	//   ....[41]....
        /*0340*/ 	.word	0x0000e740


	//   ....[42]....
        /*0344*/ 	.word	0x0000f3b0


	//   ....[43]....
        /*0348*/ 	.word	0x0000f3d0


	//   ....[44]....
        /*034c*/ 	.word	0x00010460


	//   ....[45]....
        /*0350*/ 	.word	0x00011010


	//   ....[46]....
        /*0354*/ 	.word	0x00011980


	//   ....[47]....
        /*0358*/ 	.word	0x00011a20


	//   ....[48]....
        /*035c*/ 	.word	0x00011a70


	//   ....[49]....
        /*0360*/ 	.word	0x00011aa0


	//   ....[50]....
        /*0364*/ 	.word	0x00011ad0


	//   ....[51]....
        /*0368*/ 	.word	0x00011b20


	//   ....[52]....
        /*036c*/ 	.word	0x00011b50


	//   ....[53]....
        /*0370*/ 	.word	0x00011b60


	//   ....[54]....
        /*0374*/ 	.word	0x000124d0


	//   ....[55]....
        /*0378*/ 	.word	0x000124f0


	//   ....[56]....
        /*037c*/ 	.word	0x00012510


	//   ....[57]....
        /*0380*/ 	.word	0x00012630


	//   ....[58]....
        /*0384*/ 	.word	0x000127e0


	//   ....[59]....
        /*0388*/ 	.word	0x00012810


	//   ....[60]....
        /*038c*/ 	.word	0x00012960


	//   ....[61]....
        /*0390*/ 	.word	0x00012970


	//   ....[62]....
        /*0394*/ 	.word	0x00015a30


	//   ....[63]....
        /*0398*/ 	.word	0x00015f90


	//   ....[64]....
        /*039c*/ 	.word	0x00016110


	//   ....[65]....
        /*03a0*/ 	.word	0x00016180


	//   ....[66]....
        /*03a4*/ 	.word	0x00016290


	//   ....[67]....
        /*03a8*/ 	.word	0x00016340


	//   ....[68]....
        /*03ac*/ 	.word	0x00016430


	//   ....[69]....
        /*03b0*/ 	.word	0x00016490


	//   ....[70]....
        /*03b4*/ 	.word	0x00016580


	//   ....[71]....
        /*03b8*/ 	.word	0x000165d0


	//   ....[72]....
        /*03bc*/ 	.word	0x00016660


	//   ....[73]....
        /*03c0*/ 	.word	0x00016780


	//   ....[74]....
        /*03c4*/ 	.word	0x00016a90


	//   ....[75]....
        /*03c8*/ 	.word	0x00016ae0


	//   ....[76]....
        /*03cc*/ 	.word	0x00016cd0


	//   ....[77]....
        /*03d0*/ 	.word	0x00016d20


	//   ....[78]....
        /*03d4*/ 	.word	0x00016f50


	//   ....[79]....
        /*03d8*/ 	.word	0x00016fa0


	//   ....[80]....
        /*03dc*/ 	.word	0x000173b0


	//----- nvinfo : EIATTR_REG_RECONFIG
	.align		4
.L_526:
        /*03e0*/ 	.byte	0x01, 0x54
	.zero		2


	//----- nvinfo : EIATTR_SYSCALL_OFFSETS
	.align		4
        /*03e4*/ 	.byte	0x04, 0x46
        /*03e6*/ 	.short	(.L_528 - .L_527)


	//   ....[0]....
.L_527:
        /*03e8*/ 	.word	0x000035e0


	//   ....[1]....
        /*03ec*/ 	.word	0x00010c50


	//   ....[2]....
        /*03f0*/ 	.word	0x00010d90


	//   ....[3]....
        /*03f4*/ 	.word	0x00010e80


	//   ....[4]....
        /*03f8*/ 	.word	0x000115a0


	//   ....[5]....
        /*03fc*/ 	.word	0x00011ea0


	//----- nvinfo : EIATTR_MBARRIER_INSTR_OFFSETS
	.align		4
.L_528:
        /*0400*/ 	.byte	0x04, 0x39
        /*0402*/ 	.short	(.L_530 - .L_529)


	//   ....[0]....
.L_529:
        /*0404*/ 	.word	0x00000280
        /*0408*/ 	.word	0x000000ff
        /*040c*/ 	.word	0x00038800
        /*0410*/ 	.short	0x0100
        /*0412*/ 	.byte	0x08
	.zero		1


	//   ....[1]....
        /*0414*/ 	.word	0x00000290
        /*0418*/ 	.word	0x000000ff
        /*041c*/ 	.word	0x00038810
        /*0420*/ 	.short	0x0100
        /*0422*/ 	.byte	0x08
	.zero		1


	//   ....[2]....
        /*0424*/ 	.word	0x000002a0
        /*0428*/ 	.word	0x000000ff
        /*042c*/ 	.word	0x00038820
        /*0430*/ 	.short	0x0100
        /*0432*/ 	.byte	0x08
	.zero		1


	//   ....[3]....
        /*0434*/ 	.word	0x00000350
        /*0438*/ 	.word	0x000000ff
        /*043c*/ 	.word	0x00038830
        /*0440*/ 	.short	0x0100
        /*0442*/ 	.byte	0x06
	.zero		1


	//   ....[4]....
        /*0444*/ 	.word	0x00000360
        /*0448*/ 	.word	0x000000ff
        /*044c*/ 	.word	0x00038840
        /*0450*/ 	.short	0x0100
        /*0452*/ 	.byte	0x06
	.zero		1


	//   ....[5]....
        /*0454*/ 	.word	0x00000370
        /*0458*/ 	.word	0x000000ff
        /*045c*/ 	.word	0x00038838
        /*0460*/ 	.short	0x0100
        /*0462*/ 	.byte	0x06
	.zero		1


	//   ....[6]....
        /*0464*/ 	.word	0x00000380
        /*0468*/ 	.word	0x000000ff
        /*046c*/ 	.word	0x00038848
        /*0470*/ 	.short	0x0100
        /*0472*/ 	.byte	0x06
	.zero		1


	//   ....[7]....
        /*0474*/ 	.word	0x000004b0
        /*0478*/ 	.word	0x000000ff
        /*047c*/ 	.word	0x00038850
        /*0480*/ 	.short	0x0100
        /*0482*/ 	.byte	0x08
	.zero		1


	//   ....[8]....
        /*0484*/ 	.word	0x000004c0
        /*0488*/ 	.word	0x000000ff
        /*048c*/ 	.word	0x00038860
        /*0490*/ 	.short	0x0100
        /*0492*/ 	.byte	0x08
	.zero		1


	//   ....[9]....
        /*0494*/ 	.word	0x000004d0
        /*0498*/ 	.word	0x000000ff
        /*049c*/ 	.word	0x00038858
        /*04a0*/ 	.short	0x0100
        /*04a2*/ 	.byte	0x08
	.zero		1


	//   ....[10]....
        /*04a4*/ 	.word	0x000004e0
        /*04a8*/ 	.word	0x000000ff
        /*04ac*/ 	.word	0x00038868
        /*04b0*/ 	.short	0x0100
        /*04b2*/ 	.byte	0x08
	.zero		1


	//   ....[11]....
        /*04b4*/ 	.word	0x000005d0
        /*04b8*/ 	.word	0x000000ff
        /*04bc*/ 	.word	0x00038870
        /*04c0*/ 	.short	0x0100
        /*04c2*/ 	.byte	0x06
	.zero		1


	//   ....[12]....
        /*04c4*/ 	.word	0x000005e0
        /*04c8*/ 	.word	0x000000ff
        /*04cc*/ 	.word	0x00038880
        /*04d0*/ 	.short	0x0100
        /*04d2*/ 	.byte	0x06
	.zero		1


	//   ....[13]....
        /*04d4*/ 	.word	0x000005f0
        /*04d8*/ 	.word	0x000000ff
        /*04dc*/ 	.word	0x00038878
        /*04e0*/ 	.short	0x0100
        /*04e2*/ 	.byte	0x06
	.zero		1


	//   ....[14]....
        /*04e4*/ 	.word	0x00000600
        /*04e8*/ 	.word	0x000000ff
        /*04ec*/ 	.word	0x00038888
        /*04f0*/ 	.short	0x0100
        /*04f2*/ 	.byte	0x06
	.zero		1


	//   ....[15]....
        /*04f4*/ 	.word	0x00000730
        /*04f8*/ 	.word	0x000000ff
        /*04fc*/ 	.word	0x00038890
        /*0500*/ 	.short	0x0100
        /*0502*/ 	.byte	0x08
	.zero		1


	//   ....[16]....
        /*0504*/ 	.word	0x00000740
        /*0508*/ 	.word	0x000000ff
        /*050c*/ 	.word	0x000388a0
        /*0510*/ 	.short	0x0100
        /*0512*/ 	.byte	0x08
	.zero		1


	//   ....[17]....
        /*0514*/ 	.word	0x00000750
        /*0518*/ 	.word	0x000000ff
        /*051c*/ 	.word	0x00038898
        /*0520*/ 	.short	0x0100
        /*0522*/ 	.byte	0x08
	.zero		1


	//   ....[18]....
        /*0524*/ 	.word	0x00000760
        /*0528*/ 	.word	0x000000ff
        /*052c*/ 	.word	0x000388a8
        /*0530*/ 	.short	0x0100
        /*0532*/ 	.byte	0x08
	.zero		1


	//   ....[19]....
        /*0534*/ 	.word	0x00000890
        /*0538*/ 	.word	0x000000ff
        /*053c*/ 	.word	0x000388b0
        /*0540*/ 	.short	0x0100
        /*0542*/ 	.byte	0x08
	.zero		1


	//   ....[20]....
        /*0544*/ 	.word	0x000008a0
        /*0548*/ 	.word	0x000000ff
        /*054c*/ 	.word	0x000388c0
        /*0550*/ 	.short	0x0100
        /*0552*/ 	.byte	0x08
	.zero		1


	//   ....[21]....
        /*0554*/ 	.word	0x000008b0
        /*0558*/ 	.word	0x000000ff
        /*055c*/ 	.word	0x000388b8
        /*0560*/ 	.short	0x0100
        /*0562*/ 	.byte	0x08
	.zero		1


	//   ....[22]....
        /*0564*/ 	.word	0x000008c0
        /*0568*/ 	.word	0x000000ff
        /*056c*/ 	.word	0x000388c8
        /*0570*/ 	.short	0x0100
        /*0572*/ 	.byte	0x08
	.zero		1


	//   ....[23]....
        /*0574*/ 	.word	0x00001860
        /*0578*/ 	.word	0x00000008
        /*057c*/ 	.word	0x00000000
        /*0580*/ 	.short	0x0101
        /*0582*/ 	.byte	0x3f
	.zero		1


	//   ....[24]....
        /*0584*/ 	.word	0x00002300
        /*0588*/ 	.word	0x00000004
        /*058c*/ 	.word	0x00000000
        /*0590*/ 	.short	0x0101
        /*0592*/ 	.byte	0x3f
	.zero		1


	//   ....[25]....
        /*0594*/ 	.word	0x00003610
        /*0598*/ 	.word	0x000000c3
        /*059c*/ 	.word	0x00038800
        /*05a0*/ 	.short	0x010a
        /*05a2*/ 	.byte	0x3f
	.zero		1


	//   ....[26]....
        /*05a4*/ 	.word	0x000037c0
        /*05a8*/ 	.word	0x000000c3
        /*05ac*/ 	.word	0x00038830
        /*05b0*/ 	.short	0x010a
        /*05b2*/ 	.byte	0x3f
	.zero		1


	//   ....[27]....
        /*05b4*/ 	.word	0x00003800
        /*05b8*/ 	.word	0x000000c3
        /*05bc*/ 	.word	0x00038830
        /*05c0*/ 	.short	0x010a
        /*05c2*/ 	.byte	0x3f
	.zero		1


	//   ....[28]....
        /*05c4*/ 	.word	0x00003c10
        /*05c8*/ 	.word	0x000000c3
        /*05cc*/ 	.word	0x00038810
        /*05d0*/ 	.short	0x010a
        /*05d2*/ 	.byte	0x3f
	.zero		1


	//   ....[29]....
        /*05d4*/ 	.word	0x00003c50
        /*05d8*/ 	.word	0x000000c3
        /*05dc*/ 	.word	0x00038850
        /*05e0*/ 	.short	0x010a
        /*05e2*/ 	.byte	0x3f
	.zero		1


	//   ....[30]....
        /*05e4*/ 	.word	0x00003d10
        /*05e8*/ 	.word	0x000000c3
        /*05ec*/ 	.word	0x00038850
        /*05f0*/ 	.short	0x010a
        /*05f2*/ 	.byte	0x3f
	.zero		1


	//   ....[31]....
        /*05f4*/ 	.word	0x00006520
        /*05f8*/ 	.word	0x00000018
        /*05fc*/ 	.word	0x00000000
        /*0600*/ 	.short	0x0101
        /*0602*/ 	.byte	0x3f
	.zero		1


	//   ....[32]....
        /*0604*/ 	.word	0x00006bb0
        /*0608*/ 	.word	0x00000015
        /*060c*/ 	.word	0x00000000
        /*0610*/ 	.short	0x0101
        /*0612*/ 	.byte	0x3f
	.zero		1


	//   ....[33]....
        /*0614*/ 	.word	0x00006cf0
        /*0618*/ 	.word	0x000000c5
        /*061c*/ 	.word	0x00038830
        /*0620*/ 	.short	0x010a
        /*0622*/ 	.byte	0x3f
	.zero		1


	//   ....[34]....
        /*0624*/ 	.word	0x00006d40
        /*0628*/ 	.word	0x000000c5
        /*062c*/ 	.word	0x00038830
        /*0630*/ 	.short	0x010a
        /*0632*/ 	.byte	0x3f
	.zero		1


	//   ....[35]....
        /*0634*/ 	.word	0x00007070
        /*0638*/ 	.word	0x000000c5
        /*063c*/ 	.word	0x00038850
        /*0640*/ 	.short	0x010a
        /*0642*/ 	.byte	0x3f
	.zero		1


	//   ....[36]....
        /*0644*/ 	.word	0x000070b0
        /*0648*/ 	.word	0x000000c5
        /*064c*/ 	.word	0x00038850
        /*0650*/ 	.short	0x010a
        /*0652*/ 	.byte	0x3f
	.zero		1


	//   ....[37]....
        /*0654*/ 	.word	0x00009280
        /*0658*/ 	.word	0x00000099
        /*065c*/ 	.word	0x00000000
        /*0660*/ 	.short	0x0101
        /*0662*/ 	.byte	0x3f
	.zero		1


	//   ....[38]....
        /*0664*/ 	.word	0x0000a200
        /*0668*/ 	.word	0x000000c5
        /*066c*/ 	.word	0x00000000
        /*0670*/ 	.short	0x0101
        /*0672*/ 	.byte	0x3f
	.zero		1


	//   ....[39]....
        /*0674*/ 	.word	0x0000a350
        /*0678*/ 	.word	0x000000ba
        /*067c*/ 	.word	0x00038830
        /*0680*/ 	.short	0x010a
        /*0682*/ 	.byte	0x3f
	.zero		1


	//   ....[40]....
        /*0684*/ 	.word	0x0000a3a0
        /*0688*/ 	.word	0x000000ba
        /*068c*/ 	.word	0x00038830
        /*0690*/ 	.short	0x010a
        /*0692*/ 	.byte	0x3f
	.zero		1


	//   ....[41]....
        /*0694*/ 	.word	0x0000a5d0
        /*0698*/ 	.word	0x000000ba
        /*069c*/ 	.word	0x00038850
        /*06a0*/ 	.short	0x010a
        /*06a2*/ 	.byte	0x3f
	.zero		1


	//   ....[42]....
        /*06a4*/ 	.word	0x0000a610
        /*06a8*/ 	.word	0x000000ba
        /*06ac*/ 	.word	0x00038850
        /*06b0*/ 	.short	0x010a
        /*06b2*/ 	.byte	0x3f
	.zero		1


	//   ....[43]....
        /*06b4*/ 	.word	0x0000c530
        /*06b8*/ 	.word	0x00000098
        /*06bc*/ 	.word	0x00000000
        /*06c0*/ 	.short	0x0101
        /*06c2*/ 	.byte	0x3f
	.zero		1


	//   ....[44]....
        /*06c4*/ 	.word	0x0000d170
        /*06c8*/ 	.word	0x000000ba
        /*06cc*/ 	.word	0x00000000
        /*06d0*/ 	.short	0x0101
        /*06d2*/ 	.byte	0x3f
	.zero		1


	//   ....[45]....
        /*06d4*/ 	.word	0x0000dd00
        /*06d8*/ 	.word	0x000000ff
        /*06dc*/ 	.word	0x00000000
        /*06e0*/ 	.short	0x0101
        /*06e2*/ 	.byte	0x04
	.zero		1


	//   ....[46]....
        /*06e4*/ 	.word	0x00011260
        /*06e8*/ 	.word	0x000000ff
        /*06ec*/ 	.word	0x00038840
        /*06f0*/ 	.short	0x010a
        /*06f2*/ 	.byte	0x26
	.zero		1


	//   ....[47]....
        /*06f4*/ 	.word	0x00011cb0
        /*06f8*/ 	.word	0x000000ff
        /*06fc*/ 	.word	0x00038800
        /*0700*/ 	.short	0x0107
        /*0702*/ 	.byte	0x26
	.zero		1


	//   ....[48]....
        /*0704*/ 	.word	0x00011d30
        /*0708*/ 	.word	0x000000ff
        /*070c*/ 	.word	0x00038800
        /*0710*/ 	.short	0x0101
        /*0712*/ 	.byte	0x26
	.zero		1


	//   ....[49]....
        /*0714*/ 	.word	0x00012c00
        /*0718*/ 	.word	0x000000ff
        /*071c*/ 	.word	0x00038810
        /*0720*/ 	.short	0x0107
        /*0722*/ 	.byte	0x26
	.zero		1


	//   ....[50]....
        /*0724*/ 	.word	0x00012c60
        /*0728*/ 	.word	0x000000ff
        /*072c*/ 	.word	0x00038810
        /*0730*/ 	.short	0x0101
        /*0732*/ 	.byte	0x26
	.zero		1


	//   ....[51]....
        /*0734*/ 	.word	0x00012c70
        /*0738*/ 	.word	0x000000ff
        /*073c*/ 	.word	0x00038820
        /*0740*/ 	.short	0x010a
        /*0742*/ 	.byte	0x26
	.zero		1


	//   ....[52]....
        /*0744*/ 	.word	0x00012cd0
        /*0748*/ 	.word	0x000000ff
        /*074c*/ 	.word	0x00038860
        /*0750*/ 	.short	0x010a
        /*0752*/ 	.byte	0x26
	.zero		1


	//   ....[53]....
        /*0754*/ 	.word	0x00013890
        /*0758*/ 	.word	0x000000ff
        /*075c*/ 	.word	0x00038848
        /*0760*/ 	.short	0x010a
        /*0762*/ 	.byte	0x26
	.zero		1


	//   ....[54]....
        /*0764*/ 	.word	0x00013a60
        /*0768*/ 	.word	0x000000ff
        /*076c*/ 	.word	0x00038868
        /*0770*/ 	.short	0x010a
        /*0772*/ 	.byte	0x26
	.zero		1


	//   ....[55]....
        /*0774*/ 	.word	0x00014410
        /*0778*/ 	.word	0x000000ff
        /*077c*/ 	.word	0x00038840
        /*0780*/ 	.short	0x010a
        /*0782*/ 	.byte	0x26
	.zero		1


	//   ....[56]....
        /*0784*/ 	.word	0x000145f0
        /*0788*/ 	.word	0x000000ff
        /*078c*/ 	.word	0x00038860
        /*0790*/ 	.short	0x010a
        /*0792*/ 	.byte	0x26
	.zero		1


	//   ....[57]....
        /*0794*/ 	.word	0x00014fc0
        /*0798*/ 	.word	0x000000ff
        /*079c*/ 	.word	0x00038848
        /*07a0*/ 	.short	0x010a
        /*07a2*/ 	.byte	0x26
	.zero		1


	//   ....[58]....
        /*07a4*/ 	.word	0x000151a0
        /*07a8*/ 	.word	0x000000ff
        /*07ac*/ 	.word	0x00038868
        /*07b0*/ 	.short	0x010a
        /*07b2*/ 	.byte	0x26
	.zero		1


	//   ....[59]....
        /*07b4*/ 	.word	0x000159c0
        /*07b8*/ 	.word	0x00000002
        /*07bc*/ 	.word	0x00038820
        /*07c0*/ 	.short	0x010a
        /*07c2*/ 	.byte	0x3f
	.zero		1


	//   ....[60]....
        /*07c4*/ 	.word	0x00015b60
        /*07c8*/ 	.word	0x00000007
        /*07cc*/ 	.word	0x00000000
        /*07d0*/ 	.short	0x010a
        /*07d2*/ 	.byte	0x3f
	.zero		1


	//   ....[61]....
        /*07d4*/ 	.word	0x00015bd0
        /*07d8*/ 	.word	0x00000005
        /*07dc*/ 	.word	0x00000000
        /*07e0*/ 	.short	0x010a
        /*07e2*/ 	.byte	0x3f
	.zero		1


	//   ....[62]....
        /*07e4*/ 	.word	0x00015c30
        /*07e8*/ 	.word	0x00000005
        /*07ec*/ 	.word	0x00000000
        /*07f0*/ 	.short	0x010a
        /*07f2*/ 	.byte	0x3f
	.zero		1


	//   ....[63]....
        /*07f4*/ 	.word	0x00015c60
        /*07f8*/ 	.word	0x00000003
        /*07fc*/ 	.word	0x00000000
        /*0800*/ 	.short	0x010a
        /*0802*/ 	.byte	0x3f
	.zero		1


	//   ....[64]....
        /*0804*/ 	.word	0x00015cc0
        /*0808*/ 	.word	0x000000c3
        /*080c*/ 	.word	0x00038800
        /*0810*/ 	.short	0x010a
        /*0812*/ 	.byte	0x3f
	.zero		1


	//   ....[65]....
        /*0814*/ 	.word	0x00015d10
        /*0818*/ 	.word	0x000000c3
        /*081c*/ 	.word	0x00038830
        /*0820*/ 	.short	0x010a
        /*0822*/ 	.byte	0x3f
	.zero		1


	//   ....[66]....
        /*0824*/ 	.word	0x00015d60
        /*0828*/ 	.word	0x000000c3
        /*082c*/ 	.word	0x00038810
        /*0830*/ 	.short	0x010a
        /*0832*/ 	.byte	0x3f
	.zero		1


	//   ....[67]....
        /*0834*/ 	.word	0x00015db0
        /*0838*/ 	.word	0x000000c3
        /*083c*/ 	.word	0x00038850
        /*0840*/ 	.short	0x010a
        /*0842*/ 	.byte	0x3f
	.zero		1


	//   ....[68]....
        /*0844*/ 	.word	0x00015e00
        /*0848*/ 	.word	0x000000c5
        /*084c*/ 	.word	0x00038830
        /*0850*/ 	.short	0x010a
        /*0852*/ 	.byte	0x3f
	.zero		1


	//   ....[69]....
        /*0854*/ 	.word	0x00015e50
        /*0858*/ 	.word	0x000000c5
        /*085c*/ 	.word	0x00038850
        /*0860*/ 	.short	0x010a
        /*0862*/ 	.byte	0x3f
	.zero		1


	//   ....[70]....
        /*0864*/ 	.word	0x00015ea0
        /*0868*/ 	.word	0x000000ba
        /*086c*/ 	.word	0x00038830
        /*0870*/ 	.short	0x010a
        /*0872*/ 	.byte	0x3f
	.zero		1


	//   ....[71]....
        /*0874*/ 	.word	0x00015ef0
        /*0878*/ 	.word	0x000000ba
        /*087c*/ 	.word	0x00038850
        /*0880*/ 	.short	0x010a
        /*0882*/ 	.byte	0x3f
	.zero		1


	//   ....[72]....
        /*0884*/ 	.word	0x00016050
        /*0888*/ 	.word	0x00000003
        /*088c*/ 	.word	0x00038840
        /*0890*/ 	.short	0x010a
        /*0892*/ 	.byte	0x3f
	.zero		1


	//   ....[73]....
        /*0894*/ 	.word	0x00016fe0
        /*0898*/ 	.word	0x00000003
        /*089c*/ 	.word	0x00038820
        /*08a0*/ 	.short	0x010a
        /*08a2*/ 	.byte	0x3f
	.zero		1


	//   ....[74]....
        /*08a4*/ 	.word	0x00017040
        /*08a8*/ 	.word	0x00000003
        /*08ac*/ 	.word	0x00038860
        /*08b0*/ 	.short	0x010a
        /*08b2*/ 	.byte	0x3f
	.zero		1


	//   ....[75]....
        /*08b4*/ 	.word	0x000170a0
        /*08b8*/ 	.word	0x00000003
        /*08bc*/ 	.word	0x00038848
        /*08c0*/ 	.short	0x010a
        /*08c2*/ 	.byte	0x3f
	.zero		1


	//   ....[76]....
        /*08c4*/ 	.word	0x00017100
        /*08c8*/ 	.word	0x00000003
        /*08cc*/ 	.word	0x00038868
        /*08d0*/ 	.short	0x010a
        /*08d2*/ 	.byte	0x3f
	.zero		1


	//   ....[77]....
        /*08d4*/ 	.word	0x00017160
        /*08d8*/ 	.word	0x00000003
        /*08dc*/ 	.word	0x00038840
        /*08e0*/ 	.short	0x010a
        /*08e2*/ 	.byte	0x3f
	.zero		1


	//   ....[78]....
        /*08e4*/ 	.word	0x000171c0
        /*08e8*/ 	.word	0x00000003
        /*08ec*/ 	.word	0x00038860
        /*08f0*/ 	.short	0x010a
        /*08f2*/ 	.byte	0x3f
	.zero		1


	//   ....[79]....
        /*08f4*/ 	.word	0x00017220
        /*08f8*/ 	.word	0x00000003
        /*08fc*/ 	.word	0x00038848
        /*0900*/ 	.short	0x010a
        /*0902*/ 	.byte	0x3f
	.zero		1


	//   ....[80]....
        /*0904*/ 	.word	0x00017280
        /*0908*/ 	.word	0x00000003
        /*090c*/ 	.word	0x00038868
        /*0910*/ 	.short	0x010a
        /*0912*/ 	.byte	0x3f
	.zero		1


	//   ....[81]....
        /*0914*/ 	.word	0x000172d0
        /*0918*/ 	.word	0x00000002
        /*091c*/ 	.word	0x00038820
        /*0920*/ 	.short	0x010a
        /*0922*/ 	.byte	0x3f
	.zero		1


	//   ....[82]....
        /*0924*/ 	.word	0x00017470
        /*0928*/ 	.word	0x00000007
        /*092c*/ 	.word	0x00000000
        /*0930*/ 	.short	0x010a
        /*0932*/ 	.byte	0x3f
	.zero		1


	//   ....[83]....
        /*0934*/ 	.word	0x000174c0
        /*0938*/ 	.word	0x00000005
        /*093c*/ 	.word	0x00000000
        /*0940*/ 	.short	0x010a
        /*0942*/ 	.byte	0x3f
	.zero		1


	//   ....[84]....
        /*0944*/ 	.word	0x00017510
        /*0948*/ 	.word	0x00000005
        /*094c*/ 	.word	0x00000000
        /*0950*/ 	.short	0x010a
        /*0952*/ 	.byte	0x3f
	.zero		1


	//----- nvinfo : EIATTR_NUM_MBARRIERS
	.align		4
.L_530:
        /*0954*/ 	.byte	0x03, 0x38
        /*0956*/ 	.short	0x0017


	//----- nvinfo : EIATTR_EXIT_INSTR_OFFSETS
	.align		4
        /*0958*/ 	.byte	0x04, 0x1c
        /*095a*/ 	.short	(.L_532 - .L_531)


	//   ....[0]....
.L_531:
        /*095c*/ 	.word	0x00015cb0


	//----- nvinfo : EIATTR_MAX_THREADS
	.align		4
.L_532:
        /*0960*/ 	.byte	0x04, 0x05
        /*0962*/ 	.short	(.L_534 - .L_533)
.L_533:
        /*0964*/ 	.word	0x00000180
        /*0968*/ 	.word	0x00000001
        /*096c*/ 	.word	0x00000001


	//----- nvinfo : EIATTR_CRS_STACK_SIZE
	.align		4
.L_534:
        /*0970*/ 	.byte	0x04, 0x1e
        /*0972*/ 	.short	(.L_536 - .L_535)
.L_535:
        /*0974*/ 	.word	0x00000000


	//----- nvinfo : EIATTR_CBANK_PARAM_SIZE
	.align		4
.L_536:
        /*0978*/ 	.byte	0x03, 0x19
        /*097a*/ 	.short	0x0b70


	//----- nvinfo : EIATTR_PARAM_CBANK
	.align		4
        /*097c*/ 	.byte	0x04, 0x0a
        /*097e*/ 	.short	(.L_538 - .L_537)
	.align		4
.L_537:
        /*0980*/ 	.word	index@(.nv.constant0._ZN7cutlass13device_kernelIN5flash11enable_sm90INS1_16FlashAttnFwdSm90INS1_25CollectiveMainloopFwdSm90ILi2EN4cute5tupleIJNS5_1CILi1EEES8_S8_EEENS6_IJNS7_ILi64EEESA_SA_EEELi512ENS_10bfloat16_tEfNS_4arch4Sm90ELb1ELb0ELb1ELb0ELb0ELb0ELb1ELb0ELb0ELb1ELb1ELb0EEENS1_21CollectiveEpilogueFwdINS6_IJSA_NS7_ILi512EEESA_EEES9_SC_SE_Li256ELb0ELb1ELb1ELb0EEENS1_19SingleTileSchedulerILb0ELb1ELb1ELi64EEEEEEEEEvNT_6ParamsE)
        /*0984*/ 	.short	0x0210
        /*0986*/ 	.short	0x0b70


	//----- nvinfo : EIATTR_SW_WAR
	.align		4
.L_538:
        /*0988*/ 	.byte	0x04, 0x36
        /*098a*/ 	.short	(.L_540 - .L_539)
.L_539:
        /*098c*/ 	.word	0x00000008
.L_540:


//--------------------- .nv.info._ZN7cutlass13device_kernelIN5flash11enable_sm90INS1_16FlashAttnFwdSm90INS1_25CollectiveMainloopFwdSm90ILi2EN4cute5tupleIJNS5_1CILi1EEES8_S8_EEENS6_IJNS7_ILi64EEESA_SA_EEELi512ENS_10bfloat16_tEfNS_4arch4Sm90ELb1ELb0ELb1ELb1ELb0ELb0ELb0ELb0ELb0ELb1ELb1ELb0EEENS1_21CollectiveEpilogueFwdINS6_IJSA_NS7_ILi512EEESA_EEES9_SC_SE_Li256ELb1ELb1ELb1ELb0EEENS1_36VarlenDynamicPersistentTileSchedulerILi64ELi64ELi256ELi128ELb1ELb1ELb1ELb1ELb1ELb1EEEEEEEEEvNT_6ParamsE --------------------------
	.section	.nv.info._ZN7cutlass13device_kernelIN5flash11enable_sm90INS1_16FlashAttnFwdSm90INS1_25CollectiveMainloopFwdSm90ILi2EN4cute5tupleIJNS5_1CILi1EEES8_S8_EEENS6_IJNS7_ILi64EEESA_SA_EEELi512ENS_10bfloat16_tEfNS_4arch4Sm90ELb1ELb0ELb1ELb1ELb0ELb0ELb0ELb0ELb0ELb1ELb1ELb0EEENS1_21CollectiveEpilogueFwdINS6_IJSA_NS7_ILi512EEESA_EEES9_SC_SE_Li256ELb1ELb1ELb1ELb0EEENS1_36VarlenDynamicPersistentTileSchedulerILi64ELi64ELi256ELi128ELb1ELb1ELb1ELb1ELb1ELb1EEEEEEEEEvNT_6ParamsE,"",@"SHT_CUDA_INFO"
	.sectionflags	@""
	.align	4


	//----- nvinfo : EIATTR_CUDA_API_VERSION
	.align		4
        /*0000*/ 	.byte	0x04, 0x37
        /*0002*/ 	.short	(.L_542 - .L_541)
.L_541:
        /*0004*/ 	.word	0x00000082


	//----- nvinfo : EIATTR_KPARAM_INFO
	.align		4
.L_542:
        /*0008*/ 	.byte	0x04, 0x17
        /*000a*/ 	.short	(.L_544 - .L_543)
.L_543:
        /*000c*/ 	.word	0x00000000
        /*0010*/ 	.short	0x0000
        /*0012*/ 	.short	0x0070
        /*0014*/ 	.byte	0x00, 0xf0, 0x01, 0x2a


	//----- nvinfo : EIATTR_SPARSE_MMA_MASK
	.align		4
.L_544:
        /*0018*/ 	.byte	0x03, 0x50
        /*001a*/ 	.short	0x0000


	//----- nvinfo : EIATTR_MAXREG_COUNT
	.align		4
        /*001c*/ 	.byte	0x03, 0x1b
        /*001e*/ 	.short	0x00a8


	//----- nvinfo : EIATTR_NUM_BARRIERS
	.align		4
        /*0020*/ 	.byte	0x02, 0x4c
        /*0022*/ 	.byte	0x10
	.zero		1


	//----- nvinfo : EIATTR_EXTERNS
	.align		4
        /*0024*/ 	.byte	0x04, 0x0f
        /*0026*/ 	.short	(.L_546 - .L_545)


	//   ....[0]....
	.align		4
.L_545:
        /*0028*/ 	.word	index@(__assertfail)


	//----- nvinfo : EIATTR_ANNOTATIONS
	.align		4
.L_546:
        /*002c*/ 	.byte	0x04, 0x55
        /*002e*/ 	.short	(.L_548 - .L_547)


	//   ....[0]....
.L_547:
        /* <DEDUP_REMOVED lines=72> */


	//----- nvinfo : EIATTR_MERCURY_ISA_VERSION
	.align		4
.L_548:
        /*04a0*/ 	.byte	0x03, 0x5f
        /*04a2*/ 	.short	0x0101


	//----- nvinfo : EIATTR_UNUSED_LOAD_BYTE_OFFSET
	.align		4
        /*04a4*/ 	.byte	0x04, 0x44
        /*04a6*/ 	.short	(.L_550 - .L_549)


	//   ....[0]....
.L_549:
        /*04a8*/ 	.word	0x00000a10
        /*04ac*/ 	.word	0x0000fff0


	//   ....[1]....
        /*04b0*/ 	.word	0x0000aa00
        /*04b4*/ 	.word	0x0000fff0


	//----- nvinfo : EIATTR_INT_WARP_WIDE_INSTR_OFFSETS
	.align		4
.L_550:
        /*04b8*/ 	.byte	0x04, 0x31
        /*04ba*/ 	.short	(.L_552 - .L_551)


	//   ....[0]....
.L_551:
        /*04bc*/ 	.word	0x00000130


	//   ....[1]....
        /*04c0*/ 	.word	0x00000170


	//   ....[2]....
        /*04c4*/ 	.word	0x000001e0


	//   ....[3]....
        /*04c8*/ 	.word	0x00010e90


	//   ....[4]....
        /*04cc*/ 	.word	0x00010f20


	//   ....[5]....
        /*04d0*/ 	.word	0x00015850


	//   ....[6]....
        /*04d4*/ 	.word	0x000158e0


	//----- nvinfo : EIATTR_COOP_GROUP_MASK_REGIDS
	.align		4
.L_552:
        /*04d8*/ 	.byte	0x04, 0x29
        /*04da*/ 	.short	(.L_554 - .L_553)


	//   ....[0]....
.L_553:
        /*04dc*/ 	.word	0xffffffff


	//   ....[1]....
        /*04e0*/ 	.word	0xffffffff


	//   ....[2]....
        /*04e4*/ 	.word	0xffffffff


	//   ....[3]....
        /*04e8*/ 	.word	0xffffffff


	//   ....[4]....
        /*04ec*/ 	.word	0xffffffff


	//   ....[5]....
        /*04f0*/ 	.word	0xffffffff


	//   ....[6]....
        /*04f4*/ 	.word	0xffffffff


	//   ....[7]....
        /*04f8*/ 	.word	0xffffffff


	//   ....[8]....
        /*04fc*/ 	.word	0xffffffff


	//   ....[9]....
        /*0500*/ 	.word	0xffffffff


	//   ....[10]....
        /*0504*/ 	.word	0xffffffff


	//   ....[11]....
        /*0508*/ 	.word	0xffffffff


	//   ....[12]....
        /*050c*/ 	.word	0xffffffff


	//   ....[13]....
        /*0510*/ 	.word	0xffffffff


	//   ....[14]....
        /*0514*/ 	.word	0xffffffff


	//   ....[15]....
        /*0518*/ 	.word	0xffffffff


	//   ....[16]....
        /*051c*/ 	.word	0xffffffff


	//   ....[17]....
        /*0520*/ 	.word	0xffffffff


	//   ....[18]....
        /*0524*/ 	.word	0xffffffff


	//   ....[19]....
        /*0528*/ 	.word	0xffffffff


	//   ....[20]....
        /*052c*/ 	.word	0xffffffff


	//   ....[21]....
        /*0530*/ 	.word	0xffffffff


	//   ....[22]....
        /*0534*/ 	.word	0xffffffff


	//   ....[23]....
        /*0538*/ 	.word	0xffffffff


	//   ....[24]....
        /*053c*/ 	.word	0xffffffff


	//   ....[25]....
        /*0540*/ 	.word	0xffffffff


	//   ....[26]....
        /*0544*/ 	.word	0xffffffff


	//   ....[27]....
        /*0548*/ 	.word	0xffffffff


	//   ....[28]....
        /*054c*/ 	.word	0xffffffff


	//   ....[29]....
        /*0550*/ 	.word	0xffffffff


	//   ....[30]....
        /*0554*/ 	.word	0xffffffff


	//   ....[31]....
        /*0558*/ 	.word	0xffffffff


	//   ....[32]....
        /*055c*/ 	.word	0xffffffff


	//   ....[33]....
        /*0560*/ 	.word	0xffffffff


	//   ....[34]....
        /*0564*/ 	.word	0xffffffff


	//   ....[35]....
        /*0568*/ 	.word	0xffffffff


	//   ....[36]....
        /*056c*/ 	.word	0xffffffff


	//   ....[37]....
        /*0570*/ 	.word	0xffffffff


	//   ....[38]....
        /*0574*/ 	.word	0xffffffff


	//   ....[39]....
        /*0578*/ 	.word	0xffffffff


	//   ....[40]....
        /*057c*/ 	.word	0xffffffff


	//   ....[41]....
        /*0580*/ 	.word	0xffffffff


	//   ....[42]....
        /*0584*/ 	.word	0xffffffff


	//   ....[43]....
        /*0588*/ 	.word	0xffffffff


	//   ....[44]....
        /*058c*/ 	.word	0xffffffff


	//   ....[45]....
        /*0590*/ 	.word	0xffffffff


	//   ....[46]....
        /*0594*/ 	.word	0xffffffff


	//   ....[47]....
        /*0598*/ 	.word	0xffffffff


	//   ....[48]....
        /*059c*/ 	.word	0xffffffff


	//   ....[49]....
        /*05a0*/ 	.word	0xffffffff


	//   ....[50]....
        /*05a4*/ 	.word	0xffffffff


	//   ....[51]....
        /*05a8*/ 	.word	0xffffffff


	//   ....[52]....
        /*05ac*/ 	.word	0xffffffff


	//   ....[53]....
        /*05b0*/ 	.word	0xffffffff


	//   ....[54]....
        /*05b4*/ 	.word	0xffffffff


	//   ....[55]....
        /*05b8*/ 	.word	0xffffffff


	//   ....[56]....
        /*05bc*/ 	.word	0xffffffff


	//   ....[57]....
        /*05c0*/ 	.word	0xffffffff


	//   ....[58]....
        /*05c4*/ 	.word	0xffffffff


	//   ....[59]....
        /*05c8*/ 	.word	0xffffffff


	//   ....[60]....
        /*05cc*/ 	.word	0xffffffff


	//   ....[61]....
        /*05d0*/ 	.word	0xffffffff


	//   ....[62]....
        /*05d4*/ 	.word	0xffffffff


	//   ....[63]....
        /*05d8*/ 	.word	0xffffffff


	//   ....[64]....
        /*05dc*/ 	.word	0xffffffff


	//   ....[65]....
        /*05e0*/ 	.word	0xffffffff


	//   ....[66]....
        /*05e4*/ 	.word	0xffffffff


	//   ....[67]....
        /*05e8*/ 	.word	0xffffffff


	//   ....[68]....
        /*05ec*/ 	.word	0xffffffff


	//   ....[69]....
        /*05f0*/ 	.word	0xffffffff


	//   ....[70]....
        /*05f4*/ 	.word	0xffffffff


	//   ....[71]....
        /*05f8*/ 	.word	0xffffffff


	//   ....[72]....
        /*05fc*/ 	.word	0xffffffff


	//   ....[73]....
        /*0600*/ 	.word	0xffffffff


	//   ....[74]....
        /*0604*/ 	.word	0xffffffff


	//   ....[75]....
        /*0608*/ 	.word	0xffffffff


	//   ....[76]....
        /*060c*/ 	.word	0xffffffff


	//   ....[77]....
        /*0610*/ 	.word	0xffffffff


	//   ....[78]....
        /*0614*/ 	.word	0xffffffff


	//   ....[79]....
        /*0618*/ 	.word	0xffffffff


	//   ....[80]....
        /*061c*/ 	.word	0xffffffff


	//   ....[81]....
        /*0620*/ 	.word	0xffffffff


	//   ....[82]....
        /*0624*/ 	.word	0xffffffff


	//   ....[83]....
        /*0628*/ 	.word	0xffffffff


	//   ....[84]....
        /*062c*/ 	.word	0xffffffff


	//   ....[85]....
        /*0630*/ 	.word	0xffffffff


	//   ....[86]....
        /*0634*/ 	.word	0xffffffff


	//   ....[87]....
        /*0638*/ 	.word	0xffffffff


	//   ....[88]....
        /*063c*/ 	.word	0xffffffff


	//   ....[89]....
        /*0640*/ 	.word	0xffffffff


	//   ....[90]....
        /*0644*/ 	.word	0xffffffff


	//   ....[91]....
        /*0648*/ 	.word	0xffffffff


	//   ....[92]....
        /*064c*/ 	.word	0xffffffff


	//   ....[93]....
        /*0650*/ 	.word	0xffffffff


	//   ....[94]....
        /*0654*/ 	.word	0x0500000f


	//   ....[95]....
        /*0658*/ 	.word	0x0500000f


	//   ....[96]....
        /*065c*/ 	.word	0x0500000f


	//   ....[97]....
        /*0660*/ 	.word	0x0500000f


	//   ....[98]....
        /*0664*/ 	.word	0x0500000f


	//   ....[99]....
        /*0668*/ 	.word	0x0500000f


	//   ....[100]....
        /*066c*/ 	.word	0x0500000f


	//   ....[101]....
        /*0670*/ 	.word	0x0500000f


	//   ....[102]....
        /*0674*/ 	.word	0x0500000f


	//   ....[103]....
        /*0678*/ 	.word	0x0500000f


	//   ....[104]....
        /*067c*/ 	.word	0x0500000f


	//   ....[105]....
        /*0680*/ 	.word	0x0500000f


	//   ....[106]....
        /*0684*/ 	.word	0x0500000f


	//   ....[107]....
        /*0688*/ 	.word	0x0500000f


	//   ....[108]....
        /*068c*/ 	.word	0x0500000f


	//   ....[109]....
        /*0690*/ 	.word	0x0500000f


	//   ....[110]....
        /*0694*/ 	.word	0x0500000f


	//   ....[111]....
        /*0698*/ 	.word	0x0500000f


	//   ....[112]....
        /*069c*/ 	.word	0x0500000f


	//   ....[113]....
        /*06a0*/ 	.word	0x0500000f


	//   ....[114]....
        /*06a4*/ 	.word	0x0500000f


	//   ....[115]....
        /*06a8*/ 	.word	0x0500000f


	//   ....[116]....
        /*06ac*/ 	.word	0x0500000f


	//   ....[117]....
        /*06b0*/ 	.word	0x0500000f


	//   ....[118]....
        /*06b4*/ 	.word	0x0500000f


	//   ....[119]....
        /*06b8*/ 	.word	0x0500000f


	//   ....[120]....
        /*06bc*/ 	.word	0x0500000f


	//   ....[121]....
        /*06c0*/ 	.word	0x0500000f


	//----- nvinfo : EIATTR_COOP_GROUP_INSTR_OFFSETS
	.align		4
.L_554:
        /*06c4*/ 	.byte	0x04, 0x28
        /*06c6*/ 	.short	(.L_556 - .L_555)


	//   ....[0]....
.L_555:
        /*06c8*/ 	.word	0x00000060


	//   ....[1]....
        /*06cc*/ 	.word	0x00000140


	//   ....[2]....
        /*06d0*/ 	.word	0x00000190


	//   ....[3]....
        /*06d4*/ 	.word	0x00000380


	//   ....[4]....
        /*06d8*/ 	.word	0x000004e0


	//   ....[5]....
        /*06dc*/ 	.word	0x00000600


	//   ....[6]....
        /*06e0*/ 	.word	0x00000760


	//   ....[7]....
        /*06e4*/ 	.word	0x00002170


	//   ....[8]....
        /*06e8*/ 	.word	0x00004220


	//   ....[9]....
        /*06ec*/ 	.word	0x00004860


	//   ....[10]....
        /*06f0*/ 	.word	0x00004890


	//   ....[11]....
        /*06f4*/ 	.word	0x00004ff0


	//   ....[12]....
        /*06f8*/ 	.word	0x00005090


	//   ....[13]....
        /*06fc*/ 	.word	0x00005500


	//   ....[14]....
        /*0700*/ 	.word	0x00005560


	//   ....[15]....
        /*0704*/ 	.word	0x00005f00


	//   ....[16]....
        /*0708*/ 	.word	0x000061f0


	//   ....[17]....
        /*070c*/ 	.word	0x00006210


	//   ....[18]....
        /*0710*/ 	.word	0x00006b40


	//   ....[19]....
        /*0714*/ 	.word	0x00006c00


	//   ....[20]....
        /*0718*/ 	.word	0x000073b0


	//   ....[21]....
        /*071c*/ 	.word	0x00007520


	//   ....[22]....
        /*0720*/ 	.word	0x000081d0


	//   ....[23]....
        /*0724*/ 	.word	0x00008850


	//   ....[24]....
        /*0728*/ 	.word	0x00008880


	//   ....[25]....
        /*072c*/ 	.word	0x000091b0


	//   ....[26]....
        /*0730*/ 	.word	0x00009230


	//   ....[27]....
        /*0734*/ 	.word	0x00009eb0


	//   ....[28]....
        /*0738*/ 	.word	0x00009f00


	//   ....[29]....
        /*073c*/ 	.word	0x00009f70


	//   ....[30]....
        /*0740*/ 	.word	0x00009fa0


	//   ....[31]....
        /*0744*/ 	.word	0x00009fd0


	//   ....[32]....
        /*0748*/ 	.word	0x0000b7e0


	//   ....[33]....
        /*074c*/ 	.word	0x0000bbd0


	//   ....[34]....
        /*0750*/ 	.word	0x0000bbe0


	//   ....[35]....
        /*0754*/ 	.word	0x0000bbf0


	//   ....[36]....
        /*0758*/ 	.word	0x0000bc20


	//   ....[37]....
        /*075c*/ 	.word	0x0000c840


	//   ....[38]....
        /*0760*/ 	.word	0x0000c860


	//   ....[39]....
        /*0764*/ 	.word	0x0000cb10


	//   ....[40]....
        /*0768*/ 	.word	0x0000cb30


	//   ....[41]....
        /*076c*/ 	.word	0x0000d250


	//   ....[42]....
        /*0770*/ 	.word	0x0000d260


	//   ....[43]....
        /*0774*/ 	.word	0x0000dab0


	//   ....[44]....
        /*0778*/ 	.word	0x0000dad0


	//   ....[45]....
        /*077c*/ 	.word	0x0000ee40


	//   ....[46]....
        /*0780*/ 	.word	0x0000ee80


	//   ....[47]....
        /*0784*/ 	.word	0x0000f0c0


	//   ....[48]....
        /*0788*/ 	.word	0x0000f0e0


	//   ....[49]....
        /*078c*/ 	.word	0x0000f3a0


	//   ....[50]....
        /*0790*/ 	.word	0x0000f5b0


	//   ....[51]....
        /*0794*/ 	.word	0x0000f5e0


	//   ....[52]....
        /*0798*/ 	.word	0x0000f610


	//   ....[53]....
        /*079c*/ 	.word	0x0000f640


	//   ....[54]....
        /*07a0*/ 	.word	0x0000f670


	//   ....[55]....
        /*07a4*/ 	.word	0x0000f6a0


	//   ....[56]....
        /*07a8*/ 	.word	0x0000f840


	//   ....[57]....
        /*07ac*/ 	.word	0x0000f870


	//   ....[58]....
        /*07b0*/ 	.word	0x0000f8a0


	//   ....[59]....
        /*07b4*/ 	.word	0x0000f8d0


	//   ....[60]....
        /*07b8*/ 	.word	0x0000f900


	//   ....[61]....
        /*07bc*/ 	.word	0x0000f930


	//   ....[62]....
        /*07c0*/ 	.word	0x0000f9d0


	//   ....[63]....
        /*07c4*/ 	.word	0x0000fa00


	//   ....[64]....
        /*07c8*/ 	.word	0x0000fa10


	//   ....[65]....
        /*07cc*/ 	.word	0x0000fa40


	//   ....[66]....
        /*07d0*/ 	.word	0x00011470


	//   ....[67]....
        /*07d4*/ 	.word	0x00011f60


	//   ....[68]....
        /*07d8*/ 	.word	0x00011f70


	//   ....[69]....
        /*07dc*/ 	.word	0x00012010


	//   ....[70]....
        /*07e0*/ 	.word	0x00012020


	//   ....[71]....
        /*07e4*/ 	.word	0x000120a0


	//   ....[72]....
        /*07e8*/ 	.word	0x000120b0


	//   ....[73]....
        /*07ec*/ 	.word	0x00012100


	//   ....[74]....
        /*07f0*/ 	.word	0x00012120


	//   ....[75]....
        /*07f4*/ 	.word	0x00015b70


	//   ....[76]....
        /*07f8*/ 	.word	0x00015ba0


	//   ....[77]....
        /*07fc*/ 	.word	0x00015c00


	//   ....[78]....
        /*0800*/ 	.word	0x00015c30


	//   ....[79]....
        /*0804*/ 	.word	0x00015c60


	//   ....[80]....
        /*0808*/ 	.word	0x00015c90


	//   ....[81]....
        /*080c*/ 	.word	0x00015cc0


	//   ....[82]....
        /*0810*/ 	.word	0x00015cf0


	//   ....[83]....
        /*0814*/ 	.word	0x00015eb0


	//   ....[84]....
        /*0818*/ 	.word	0x00015ee0


	//   ....[85]....
        /*081c*/ 	.word	0x00015f10


	//   ....[86]....
        /*0820*/ 	.word	0x00015f40


	//   ....[87]....
        /*0824*/ 	.word	0x00015f70


	//   ....[88]....
        /*0828*/ 	.word	0x00015fa0


	//   ....[89]....
        /*082c*/ 	.word	0x00016070


	//   ....[90]....
        /*0830*/ 	.word	0x00016090


	//   ....[91]....
        /*0834*/ 	.word	0x000160a0


	//   ....[92]....
        /*0838*/ 	.word	0x00016120


	//   ....[93]....
        /*083c*/ 	.word	0x00016c50


	//   ....[94]....
        /*0840*/ 	.word	0x000172b0


	//   ....[95]....
        /*0844*/ 	.word	0x00017490


	//   ....[96]....
        /*0848*/ 	.word	0x000174e0


	//   ....[97]....
        /*084c*/ 	.word	0x00017540


	//   ....[98]....
        /*0850*/ 	.word	0x00017630


	//   ....[99]....
        /*0854*/ 	.word	0x00017690


	//   ....[100]....
        /*0858*/ 	.word	0x00017780


	//   ....[101]....
        /*085c*/ 	.word	0x000177e0


	//   ....[102]....
        /*0860*/ 	.word	0x000178b0


	//   ....[103]....
        /*0864*/ 	.word	0x00017be0


	//   ....[104]....
        /*0868*/ 	.word	0x00017c80


	//   ....[105]....
        /*086c*/ 	.word	0x00017e20


	//   ....[106]....
        /*0870*/ 	.word	0x00017e90


	//   ....[107]....
        /*0874*/ 	.word	0x00017f00


	//   ....[108]....
        /*0878*/ 	.word	0x00017f70


	//   ....[109]....
        /*087c*/ 	.word	0x00017fe0


	//   ....[110]....
        /*0880*/ 	.word	0x00018060


	//   ....[111]....
        /*0884*/ 	.word	0x000180f0


	//   ....[112]....
        /*0888*/ 	.word	0x00018190


	//   ....[113]....
        /*088c*/ 	.word	0x00018200


	//   ....[114]....
        /*0890*/ 	.word	0x00018270


	//   ....[115]....
        /*0894*/ 	.word	0x000182e0


	//   ....[116]....
        /*0898*/ 	.word	0x00018360


	//   ....[117]....
        /*089c*/ 	.word	0x000183d0


	//   ....[118]....
        /*08a0*/ 	.word	0x00018480


	//   ....[119]....
        /*08a4*/ 	.word	0x000184d0


	//   ....[120]....
        /*08a8*/ 	.word	0x00018580


	//   ....[121]....
        /*08ac*/ 	.word	0x000186b0


	//----- nvinfo : EIATTR_REG_RECONFIG
	.align		4
.L_556:
        /*08b0*/ 	.byte	0x01, 0x54
	.zero		2


	//----- nvinfo : EIATTR_SYSCALL_OFFSETS
	.align		4
        /*08b4*/ 	.byte	0x04, 0x46
        /*08b6*/ 	.short	(.L_558 - .L_557)


	//   ....[0]....
.L_557:
        /*08b8*/ 	.word	0x000043f0


	//   ....[1]....
        /*08bc*/ 	.word	0x00011090


	//   ....[2]....
        /*08c0*/ 	.word	0x000111e0


	//   ....[3]....
        /*08c4*/ 	.word	0x000112e0


	//   ....[4]....
        /*08c8*/ 	.word	0x00011b80


	//----- nvinfo : EIATTR_MBARRIER_INSTR_OFFSETS
	.align		4
.L_558:
        /*08cc*/ 	.byte	0x04, 0x39
        /*08ce*/ 	.short	(.L_560 - .L_559)


	//   ....[0]....
.L_559:
        /*08d0*/ 	.word	0x00000270
        /*08d4*/ 	.word	0x000000ff
        /*08d8*/ 	.word	0x00028c00
        /*08dc*/ 	.short	0x0100
        /*08de*/ 	.byte	0x08
	.zero		1


	//   ....[1]....
        /*08e0*/ 	.word	0x00000280
        /*08e4*/ 	.word	0x000000ff
        /*08e8*/ 	.word	0x00028c20
        /*08ec*/ 	.short	0x0100
        /*08ee*/ 	.byte	0x08
	.zero		1


	//   ....[2]....
        /*08f0*/ 	.word	0x00000330
        /*08f4*/ 	.word	0x000000ff
        /*08f8*/ 	.word	0x00028c30
        /*08fc*/ 	.short	0x0100
        /*08fe*/ 	.byte	0x06
	.zero		1


	//   ....[3]....
        /*0900*/ 	.word	0x00000340
        /*0904*/ 	.word	0x000000ff
        /*0908*/ 	.word	0x00028c40
        /*090c*/ 	.short	0x0100
        /*090e*/ 	.byte	0x06
	.zero		1


	//   ....[4]....
        /*0910*/ 	.word	0x00000350
        /*0914*/ 	.word	0x000000ff
        /*0918*/ 	.word	0x00028c38
        /*091c*/ 	.short	0x0100
        /*091e*/ 	.byte	0x06
	.zero		1


	//   ....[5]....
        /*0920*/ 	.word	0x00000360
        /*0924*/ 	.word	0x000000ff
        /*0928*/ 	.word	0x00028c48
        /*092c*/ 	.short	0x0100
        /*092e*/ 	.byte	0x06
	.zero		1


	//   ....[6]....
        /*0930*/ 	.word	0x00000490
        /*0934*/ 	.word	0x000000ff
        /*0938*/ 	.word	0x00028c50
        /*093c*/ 	.short	0x0100
        /*093e*/ 	.byte	0x08
	.zero		1


	//   ....[7]....
        /*0940*/ 	.word	0x000004a0
        /*0944*/ 	.word	0x000000ff
        /*0948*/ 	.word	0x00028c60
        /*094c*/ 	.short	0x0100
        /*094e*/ 	.byte	0x08
	.zero		1


	//   ....[8]....
        /*0950*/ 	.word	0x000004b0
        /*0954*/ 	.word	0x000000ff
        /*0958*/ 	.word	0x00028c58
        /*095c*/ 	.short	0x0100
        /*095e*/ 	.byte	0x08
	.zero		1


	//   ....[9]....
        /*0960*/ 	.word	0x000004c0
        /*0964*/ 	.word	0x000000ff
        /*0968*/ 	.word	0x00028c68
        /*096c*/ 	.short	0x0100
        /*096e*/ 	.byte	0x08
	.zero		1


	//   ....[10]....
        /*0970*/ 	.word	0x000005b0
        /*0974*/ 	.word	0x000000ff
        /*0978*/ 	.word	0x00028c70
        /*097c*/ 	.short	0x0100
        /*097e*/ 	.byte	0x06
	.zero		1


	//   ....[11]....
        /*0980*/ 	.word	0x000005c0
        /*0984*/ 	.word	0x000000ff
        /*0988*/ 	.word	0x00028c80
        /*098c*/ 	.short	0x0100
        /*098e*/ 	.byte	0x06
	.zero		1


	//   ....[12]....
        /*0990*/ 	.word	0x000005d0
        /*0994*/ 	.word	0x000000ff
        /*0998*/ 	.word	0x00028c78
        /*099c*/ 	.short	0x0100
        /*099e*/ 	.byte	0x06
	.zero		1


	//   ....[13]....
        /*09a0*/ 	.word	0x000005e0
        /*09a4*/ 	.word	0x000000ff
        /*09a8*/ 	.word	0x00028c88
        /*09ac*/ 	.short	0x0100
        /*09ae*/ 	.byte	0x06
	.zero		1


	//   ....[14]....
        /*09b0*/ 	.word	0x00000710
        /*09b4*/ 	.word	0x000000ff
        /*09b8*/ 	.word	0x00028c90
        /*09bc*/ 	.short	0x0100
        /*09be*/ 	.byte	0x08
	.zero		1


	//   ....[15]....
        /*09c0*/ 	.word	0x00000720
        /*09c4*/ 	.word	0x000000ff
        /*09c8*/ 	.word	0x00028ca0
        /*09cc*/ 	.short	0x0100
        /*09ce*/ 	.byte	0x08
	.zero		1


	//   ....[16]....
        /*09d0*/ 	.word	0x00000730
        /*09d4*/ 	.word	0x000000ff
        /*09d8*/ 	.word	0x00028c98
        /*09dc*/ 	.short	0x0100
        /*09de*/ 	.byte	0x08
	.zero		1


	//   ....[17]....
        /*09e0*/ 	.word	0x00000740
        /*09e4*/ 	.word	0x000000ff
        /*09e8*/ 	.word	0x00028ca8
        /*09ec*/ 	.short	0x0100
        /*09ee*/ 	.byte	0x08
	.zero		1


	//   ....[18]....
        /*09f0*/ 	.word	0x00000870
        /*09f4*/ 	.word	0x000000ff
        /*09f8*/ 	.word	0x00028cb0
        /*09fc*/ 	.short	0x0100
        /*09fe*/ 	.byte	0x08
	.zero		1


	//   ....[19]....
        /*0a00*/ 	.word	0x00000880
        /*0a04*/ 	.word	0x000000ff
        /*0a08*/ 	.word	0x00028cc0
        /*0a0c*/ 	.short	0x0100
        /*0a0e*/ 	.byte	0x08
	.zero		1


	//   ....[20]....
        /*0a10*/ 	.word	0x00000890
        /*0a14*/ 	.word	0x000000ff
        /*0a18*/ 	.word	0x00028cb8
        /*0a1c*/ 	.short	0x0100
        /*0a1e*/ 	.byte	0x08
	.zero		1


	//   ....[21]....
        /*0a20*/ 	.word	0x000008a0
        /*0a24*/ 	.word	0x000000ff
        /*0a28*/ 	.word	0x00028cc8
        /*0a2c*/ 	.short	0x0100
        /*0a2e*/ 	.byte	0x08
	.zero		1


	//   ....[22]....
        /*0a30*/ 	.word	0x000022b0
        /*0a34*/ 	.word	0x000000ff
        /*0a38*/ 	.word	0x00028c50
        /*0a3c*/ 	.short	0x010a
        /*0a3e*/ 	.byte	0x17
	.zero		1


	//   ....[23]....
        /*0a40*/ 	.word	0x00002580
        /*0a44*/ 	.word	0x00000000
        /*0a48*/ 	.word	0x00000000
        /*0a4c*/ 	.short	0x0101
        /*0a4e*/ 	.byte	0x3f
	.zero		1


	//   ....[24]....
        /*0a50*/ 	.word	0x00002ee0
        /*0a54*/ 	.word	0x000000ff
        /*0a58*/ 	.word	0x00028c50
        /*0a5c*/ 	.short	0x010a
        /*0a5e*/ 	.byte	0x17
	.zero		1


	//   ....[25]....
        /*0a60*/ 	.word	0x00002f20
        /*0a64*/ 	.word	0x000000ff
        /*0a68*/ 	.word	0x00028c50
        /*0a6c*/ 	.short	0x010a
        /*0a6e*/ 	.byte	0x17
	.zero		1


	//   ....[26]....
        /*0a70*/ 	.word	0x00003100
        /*0a74*/ 	.word	0x00000000
        /*0a78*/ 	.word	0x00000000
        /*0a7c*/ 	.short	0x0101
        /*0a7e*/ 	.byte	0x3f
	.zero		1


	//   ....[27]....
        /*0a80*/ 	.word	0x000044a0
        /*0a84*/ 	.word	0x000000ff
        /*0a88*/ 	.word	0x00028c00
        /*0a8c*/ 	.short	0x010a
        /*0a8e*/ 	.byte	0x2e
	.zero		1


	//   ....[28]....
        /*0a90*/ 	.word	0x00004520
        /*0a94*/ 	.word	0x00000007
        /*0a98*/ 	.word	0x00028c30
        /*0a9c*/ 	.short	0x010a
        /*0a9e*/ 	.byte	0x3f
	.zero		1


	//   ....[29]....
        /*0aa0*/ 	.word	0x00004560
        /*0aa4*/ 	.word	0x00000007
        /*0aa8*/ 	.word	0x00028c30
        /*0aac*/ 	.short	0x010a
        /*0aae*/ 	.byte	0x3f
	.zero		1


	//   ....[30]....
        /*0ab0*/ 	.word	0x00005840
        /*0ab4*/ 	.word	0x00000004
        /*0ab8*/ 	.word	0x00000000
        /*0abc*/ 	.short	0x0101
        /*0abe*/ 	.byte	0x3f
	.zero		1


	//   ....[31]....
        /*0ac0*/ 	.word	0x00005bc0
        /*0ac4*/ 	.word	0x00000007
        /*0ac8*/ 	.word	0x00028c50
        /*0acc*/ 	.short	0x010a
        /*0ace*/ 	.byte	0x3f
	.zero		1


	//   ....[32]....
        /*0ad0*/ 	.word	0x00005c00
        /*0ad4*/ 	.word	0x00000007
        /*0ad8*/ 	.word	0x00028c50
        /*0adc*/ 	.short	0x010a
        /*0ade*/ 	.byte	0x3f
	.zero		1


	//   ....[33]....
        /*0ae0*/ 	.word	0x00005f20
        /*0ae4*/ 	.word	0x00000007
        /*0ae8*/ 	.word	0x00000000
        /*0aec*/ 	.short	0x0101
        /*0aee*/ 	.byte	0x3f
	.zero		1


	//   ....[34]....
        /*0af0*/ 	.word	0x00006030
        /*0af4*/ 	.word	0x000000ff
        /*0af8*/ 	.word	0x00028c30
        /*0afc*/ 	.short	0x010a
        /*0afe*/ 	.byte	0x19
	.zero		1


	//   ....[35]....
        /*0b00*/ 	.word	0x00006080
        /*0b04*/ 	.word	0x000000ff
        /*0b08*/ 	.word	0x00028c30
        /*0b0c*/ 	.short	0x010a
        /*0b0e*/ 	.byte	0x19
	.zero		1


	//   ....[36]....
        /*0b10*/ 	.word	0x00006f20
        /*0b14*/ 	.word	0x00000000
        /*0b18*/ 	.word	0x00000000
        /*0b1c*/ 	.short	0x0101
        /*0b1e*/ 	.byte	0x3f
	.zero		1


	//   ....[37]....
        /*0b20*/ 	.word	0x00007f10
        /*0b24*/ 	.word	0x000000ff
        /*0b28*/ 	.word	0x00028c50
        /*0b2c*/ 	.short	0x010a
        /*0b2e*/ 	.byte	0x19
	.zero		1


	//   ....[38]....
        /*0b30*/ 	.word	0x00007f50
        /*0b34*/ 	.word	0x000000ff
        /*0b38*/ 	.word	0x00028c50
        /*0b3c*/ 	.short	0x010a
        /*0b3e*/ 	.byte	0x19
	.zero		1


	//   ....[39]....
        /*0b40*/ 	.word	0x000081f0
        /*0b44*/ 	.word	0x0000000b
        /*0b48*/ 	.word	0x00000000
        /*0b4c*/ 	.short	0x0101
        /*0b4e*/ 	.byte	0x3f
	.zero		1


	//   ....[40]....
        /*0b50*/ 	.word	0x00008330
        /*0b54*/ 	.word	0x000000ff
        /*0b58*/ 	.word	0x00028c30
        /*0b5c*/ 	.short	0x010a
        /*0b5e*/ 	.byte	0x18
	.zero		1


	//   ....[41]....
        /*0b60*/ 	.word	0x00008370
        /*0b64*/ 	.word	0x000000ff
        /*0b68*/ 	.word	0x00028c30
        /*0b6c*/ 	.short	0x010a
        /*0b6e*/ 	.byte	0x18
	.zero		1


	//   ....[42]....
        /*0b70*/ 	.word	0x000095e0
        /*0b74*/ 	.word	0x000000a0
        /*0b78*/ 	.word	0x00000000
        /*0b7c*/ 	.short	0x0101
        /*0b7e*/ 	.byte	0x3f
	.zero		1


	//   ....[43]....
        /*0b80*/ 	.word	0x00009c00
        /*0b84*/ 	.word	0x000000ff
        /*0b88*/ 	.word	0x00028c50
        /*0b8c*/ 	.short	0x010a
        /*0b8e*/ 	.byte	0x18
	.zero		1


	//   ....[44]....
        /*0b90*/ 	.word	0x00009c40
        /*0b94*/ 	.word	0x000000ff
        /*0b98*/ 	.word	0x00028c50
        /*0b9c*/ 	.short	0x010a
        /*0b9e*/ 	.byte	0x18
	.zero		1


	//   ....[45]....
        /*0ba0*/ 	.word	0x00009ed0
        /*0ba4*/ 	.word	0x00000009
        /*0ba8*/ 	.word	0x00000000
        /*0bac*/ 	.short	0x0101
        /*0bae*/ 	.byte	0x3f
	.zero		1


	//   ....[46]....
        /*0bb0*/ 	.word	0x0000c850
        /*0bb4*/ 	.word	0x000000ff
        /*0bb8*/ 	.word	0x00000000
        /*0bbc*/ 	.short	0x0101
        /*0bbe*/ 	.byte	0x04
	.zero		1


	//   ....[47]....
        /*0bc0*/ 	.word	0x0000d170
        /*0bc4*/ 	.word	0x000000ff
        /*0bc8*/ 	.word	0x00000000
        /*0bcc*/ 	.short	0x0101
        /*0bce*/ 	.byte	0x04
	.zero		1


	//   ....[48]....
        /*0bd0*/ 	.word	0x000116d0
        /*0bd4*/ 	.word	0x00000000
        /*0bd8*/ 	.word	0x00028c40
        /*0bdc*/ 	.short	0x010a
        /*0bde*/ 	.byte	0x3f
	.zero		1


	//   ....[49]....
        /*0be0*/ 	.word	0x000121c0
        /*0be4*/ 	.word	0x00000013
        /*0be8*/ 	.word	0x00028c00
        /*0bec*/ 	.short	0x0107
        /*0bee*/ 	.byte	0x3f
	.zero		1


	//   ....[50]....
        /*0bf0*/ 	.word	0x000122b0
        /*0bf4*/ 	.word	0x00000013
        /*0bf8*/ 	.word	0x00028c00
        /*0bfc*/ 	.short	0x0101
        /*0bfe*/ 	.byte	0x3f
	.zero		1


	//   ....[51]....
        /*0c00*/ 	.word	0x000122d0
        /*0c04*/ 	.word	0x00000013
        /*0c08*/ 	.word	0x00028c20
        /*0c0c*/ 	.short	0x010a
        /*0c0e*/ 	.byte	0x3f
	.zero		1


	//   ....[52]....
        /*0c10*/ 	.word	0x000123b0
        /*0c14*/ 	.word	0x00000000
        /*0c18*/ 	.word	0x00028c60
        /*0c1c*/ 	.short	0x010a
        /*0c1e*/ 	.byte	0x3f
	.zero		1


	//   ....[53]....
        /*0c20*/ 	.word	0x00013040
        /*0c24*/ 	.word	0x00000003
        /*0c28*/ 	.word	0x00028c40
        /*0c2c*/ 	.short	0x010a
        /*0c2e*/ 	.byte	0x3f
	.zero		1


	//   ....[54]....
        /*0c30*/ 	.word	0x000132a0
        /*0c34*/ 	.word	0x00000003
        /*0c38*/ 	.word	0x00028c60
        /*0c3c*/ 	.short	0x010a
        /*0c3e*/ 	.byte	0x3f
	.zero		1


	//   ....[55]....
        /*0c40*/ 	.word	0x00013e60
        /*0c44*/ 	.word	0x00000004
        /*0c48*/ 	.word	0x00028c40
        /*0c4c*/ 	.short	0x010a
        /*0c4e*/ 	.byte	0x3f
	.zero		1


	//   ....[56]....
        /*0c50*/ 	.word	0x000140b0
        /*0c54*/ 	.word	0x00000004
        /*0c58*/ 	.word	0x00028c60
        /*0c5c*/ 	.short	0x010a
        /*0c5e*/ 	.byte	0x3f
	.zero		1


	//   ....[57]....
        /*0c60*/ 	.word	0x00014bf0
        /*0c64*/ 	.word	0x00000004
        /*0c68*/ 	.word	0x00028c40
        /*0c6c*/ 	.short	0x010a
        /*0c6e*/ 	.byte	0x3f
	.zero		1


	//   ....[58]....
        /*0c70*/ 	.word	0x00014e50
        /*0c74*/ 	.word	0x00000004
        /*0c78*/ 	.word	0x00028c60
        /*0c7c*/ 	.short	0x010a
        /*0c7e*/ 	.byte	0x3f
	.zero		1


	//   ....[59]....
        /*0c80*/ 	.word	0x00016bd0
        /*0c84*/ 	.word	0x00000000
        /*0c88*/ 	.word	0x00028c20
        /*0c8c*/ 	.short	0x010a
        /*0c8e*/ 	.byte	0x3f
	.zero		1


	//   ....[60]....
        /*0c90*/ 	.word	0x00016d90
        /*0c94*/ 	.word	0x00000006
        /*0c98*/ 	.word	0x00000000
        /*0c9c*/ 	.short	0x010a
        /*0c9e*/ 	.byte	0x3f
	.zero		1


	//   ....[61]....
        /*0ca0*/ 	.word	0x00016e00
        /*0ca4*/ 	.word	0x00000007
        /*0ca8*/ 	.word	0x00000000
        /*0cac*/ 	.short	0x010a
        /*0cae*/ 	.byte	0x3f
	.zero		1


	//   ....[62]....
        /*0cb0*/ 	.word	0x00016e70
        /*0cb4*/ 	.word	0x00000004
        /*0cb8*/ 	.word	0x00000000
        /*0cbc*/ 	.short	0x010a
        /*0cbe*/ 	.byte	0x3f
	.zero		1


	//   ....[63]....
        /*0cc0*/ 	.word	0x00016ea0
        /*0cc4*/ 	.word	0x00000003
        /*0cc8*/ 	.word	0x00000000
        /*0ccc*/ 	.short	0x010a
        /*0cce*/ 	.byte	0x3f
	.zero		1


	//   ....[64]....
        /*0cd0*/ 	.word	0x00016f10
        /*0cd4*/ 	.word	0x00000003
        /*0cd8*/ 	.word	0x00028c50
        /*0cdc*/ 	.short	0x010a
        /*0cde*/ 	.byte	0x3f
	.zero		1


	//   ....[65]....
        /*0ce0*/ 	.word	0x00016f70
        /*0ce4*/ 	.word	0x00000003
        /*0ce8*/ 	.word	0x00028c50
        /*0cec*/ 	.short	0x010a
        /*0cee*/ 	.byte	0x3f
	.zero		1


	//   ....[66]....
        /*0cf0*/ 	.word	0x00016fd0
        /*0cf4*/ 	.word	0x00000003
        /*0cf8*/ 	.word	0x00028c00
        /*0cfc*/ 	.short	0x010a
        /*0cfe*/ 	.byte	0x3f
	.zero		1


	//   ....[67]....
        /*0d00*/ 	.word	0x00017020
        /*0d04*/ 	.word	0x00000007
        /*0d08*/ 	.word	0x00028c30
        /*0d0c*/ 	.short	0x010a
        /*0d0e*/ 	.byte	0x3f
	.zero		1


	//   ....[68]....
        /*0d10*/ 	.word	0x00017070
        /*0d14*/ 	.word	0x00000007
        /*0d18*/ 	.word	0x00028c50
        /*0d1c*/ 	.short	0x010a
        /*0d1e*/ 	.byte	0x3f
	.zero		1


	//   ....[69]....
        /*0d20*/ 	.word	0x000170d0
        /*0d24*/ 	.word	0x00000000
        /*0d28*/ 	.word	0x00028c30
        /*0d2c*/ 	.short	0x010a
        /*0d2e*/ 	.byte	0x3f
	.zero		1


	//   ....[70]....
        /*0d30*/ 	.word	0x00017120
        /*0d34*/ 	.word	0x0000000b
        /*0d38*/ 	.word	0x00028c50
        /*0d3c*/ 	.short	0x010a
        /*0d3e*/ 	.byte	0x3f
	.zero		1


	//   ....[71]....
        /*0d40*/ 	.word	0x00017180
        /*0d44*/ 	.word	0x00000000
        /*0d48*/ 	.word	0x00028c30
        /*0d4c*/ 	.short	0x010a
        /*0d4e*/ 	.byte	0x3f
	.zero		1


	//   ....[72]....
        /*0d50*/ 	.word	0x000171d0
        /*0d54*/ 	.word	0x00000009
        /*0d58*/ 	.word	0x00028c50
        /*0d5c*/ 	.short	0x010a
        /*0d5e*/ 	.byte	0x3f
	.zero		1


	//   ....[73]....
        /*0d60*/ 	.word	0x00017370
        /*0d64*/ 	.word	0x00000000
        /*0d68*/ 	.word	0x00028c40
        /*0d6c*/ 	.short	0x010a
        /*0d6e*/ 	.byte	0x3f
	.zero		1


	//   ....[74]....
        /*0d70*/ 	.word	0x000178f0
        /*0d74*/ 	.word	0x00000013
        /*0d78*/ 	.word	0x00028c20
        /*0d7c*/ 	.short	0x010a
        /*0d7e*/ 	.byte	0x3f
	.zero		1


	//   ....[75]....
        /*0d80*/ 	.word	0x00017940
        /*0d84*/ 	.word	0x00000000
        /*0d88*/ 	.word	0x00028c60
        /*0d8c*/ 	.short	0x010a
        /*0d8e*/ 	.byte	0x3f
	.zero		1


	//   ....[76]....
        /*0d90*/ 	.word	0x00017990
        /*0d94*/ 	.word	0x00000003
        /*0d98*/ 	.word	0x00028c40
        /*0d9c*/ 	.short	0x010a
        /*0d9e*/ 	.byte	0x3f
	.zero		1


	//   ....[77]....
        /*0da0*/ 	.word	0x000179e0
        /*0da4*/ 	.word	0x00000003
        /*0da8*/ 	.word	0x00028c60
        /*0dac*/ 	.short	0x010a
        /*0dae*/ 	.byte	0x3f
	.zero		1


	//   ....[78]....
        /*0db0*/ 	.word	0x00017a30
        /*0db4*/ 	.word	0x00000004
        /*0db8*/ 	.word	0x00028c40
        /*0dbc*/ 	.short	0x010a
        /*0dbe*/ 	.byte	0x3f
	.zero		1


	//   ....[79]....
        /*0dc0*/ 	.word	0x00017a80
        /*0dc4*/ 	.word	0x00000004
        /*0dc8*/ 	.word	0x00028c60
        /*0dcc*/ 	.short	0x010a
        /*0dce*/ 	.byte	0x3f
	.zero		1


	//   ....[80]....
        /*0dd0*/ 	.word	0x00017ad0
        /*0dd4*/ 	.word	0x00000004
        /*0dd8*/ 	.word	0x00028c40
        /*0ddc*/ 	.short	0x010a
        /*0dde*/ 	.byte	0x3f
	.zero		1


	//   ....[81]....
        /*0de0*/ 	.word	0x00017b20
        /*0de4*/ 	.word	0x00000004
        /*0de8*/ 	.word	0x00028c60
        /*0dec*/ 	.short	0x010a
        /*0dee*/ 	.byte	0x3f
	.zero		1


	//   ....[82]....
        /*0df0*/ 	.word	0x000185d0
        /*0df4*/ 	.word	0x00000000
        /*0df8*/ 	.word	0x00028c20
        /*0dfc*/ 	.short	0x010a
        /*0dfe*/ 	.byte	0x3f
	.zero		1


	//   ....[83]....
        /*0e00*/ 	.word	0x00018770
        /*0e04*/ 	.word	0x00000006
        /*0e08*/ 	.word	0x00000000
        /*0e0c*/ 	.short	0x010a
        /*0e0e*/ 	.byte	0x3f
	.zero		1


	//   ....[84]....
        /*0e10*/ 	.word	0x000187c0
        /*0e14*/ 	.word	0x00000007
        /*0e18*/ 	.word	0x00000000
        /*0e1c*/ 	.short	0x010a
        /*0e1e*/ 	.byte	0x3f
	.zero		1


	//   ....[85]....
        /*0e20*/ 	.word	0x00018810
        /*0e24*/ 	.word	0x00000004
        /*0e28*/ 	.word	0x00000000
        /*0e2c*/ 	.short	0x010a
        /*0e2e*/ 	.byte	0x3f
	.zero		1


	//----- nvinfo : EIATTR_NUM_MBARRIERS
	.align		4
.L_560:
        /*0e30*/ 	.byte	0x03, 0x38
        /*0e32*/ 	.short	0x0016


	//----- nvinfo : EIATTR_EXIT_INSTR_OFFSETS
	.align		4
        /*0e34*/ 	.byte	0x04, 0x1c
        /*0e36*/ 	.short	(.L_562 - .L_561)


	//   ....[0]....
.L_561:
        /*0e38*/ 	.word	0x00000a40


	//   ....[1]....
        /*0e3c*/ 	.word	0x0000f340


	//   ....[2]....
        /*0e40*/ 	.word	0x00016ef0


	//----- nvinfo : EIATTR_MAX_THREADS
	.align		4
.L_562:
        /*0e44*/ 	.byte	0x04, 0x05
        /*0e46*/ 	.short	(.L_564 - .L_563)
.L_563:
        /*0e48*/ 	.word	0x00000180
        /*0e4c*/ 	.word	0x00000001
        /*0e50*/ 	.word	0x00000001


	//----- nvinfo : EIATTR_CRS_STACK_SIZE
	.align		4
.L_564:
        /*0e54*/ 	.byte	0x04, 0x1e
        /*0e56*/ 	.short	(.L_566 - .L_565)
.L_565:
        /*0e58*/ 	.word	0x00000000


	//----- nvinfo : EIATTR_CBANK_PARAM_SIZE
	.align		4
.L_566:
        /*0e5c*/ 	.byte	0x03, 0x19
        /*0e5e*/ 	.short	0x0af0


	//----- nvinfo : EIATTR_PARAM_CBANK
	.align		4
        /*0e60*/ 	.byte	0x04, 0x0a
        /*0e62*/ 	.short	(.L_568 - .L_567)
	.align		4
.L_567:
        /*0e64*/ 	.word	index@(.nv.constant0._ZN7cutlass13device_kernelIN5flash11enable_sm90INS1_16FlashAttnFwdSm90INS1_25CollectiveMainloopFwdSm90ILi2EN4cute5tupleIJNS5_1CILi1EEES8_S8_EEENS6_IJNS7_ILi64EEESA_SA_EEELi512ENS_10bfloat16_tEfNS_4arch4Sm90ELb1ELb0ELb1ELb1ELb0ELb0ELb0ELb0ELb0ELb1ELb1ELb0EEENS1_21CollectiveEpilogueFwdINS6_IJSA_NS7_ILi512EEESA_EEES9_SC_SE_Li256ELb1ELb1ELb1ELb0EEENS1_36VarlenDynamicPersistentTileSchedulerILi64ELi64ELi256ELi128ELb1ELb1ELb1ELb1ELb1ELb1EEEEEEEEEvNT_6ParamsE)
        /*0e68*/ 	.short	0x0210
        /*0e6a*/ 	.short	0x0af0


	//----- nvinfo : EIATTR_SW_WAR
	.align		4
.L_568:
        /*0e6c*/ 	.byte	0x04, 0x36
        /*0e6e*/ 	.short	(.L_570 - .L_569)
.L_569:
        /*0e70*/ 	.word	0x00000008
.L_570:


//--------------------- .nv.info._ZN7cutlass13device_kernelIN5flash11enable_sm90INS1_16FlashAttnFwdSm90INS1_25CollectiveMainloopFwdSm90ILi2EN4cute5tupleIJNS5_1CILi1EEES8_S8_EEENS6_IJNS7_ILi64EEESA_SA_EEELi512ENS_10bfloat16_tEfNS_4arch4Sm90ELb1ELb0ELb1ELb1ELb0ELb1ELb0ELb0ELb0ELb1ELb1ELb0EEENS1_21CollectiveEpilogueFwdINS6_IJSA_NS7_ILi512EEESA_EEES9_SC_SE_Li256ELb1ELb1ELb1ELb0EEENS1_36VarlenDynamicPersistentTileSchedulerILi64ELi64ELi256ELi128ELb1ELb1ELb1ELb1ELb1ELb1EEEEEEEEEvNT_6ParamsE --------------------------
	.section	.nv.info._ZN7cutlass13device_kernelIN5flash11enable_sm90INS1_16FlashAttnFwdSm90INS1_25CollectiveMainloopFwdSm90ILi2EN4cute5tupleIJNS5_1CILi1EEES8_S8_EEENS6_IJNS7_ILi64EEESA_SA_EEELi512ENS_10bfloat16_tEfNS_4arch4Sm90ELb1ELb0ELb1ELb1ELb0ELb1ELb0ELb0ELb0ELb1ELb1ELb0EEENS1_21CollectiveEpilogueFwdINS6_IJSA_NS7_ILi512EEESA_EEES9_SC_SE_Li256ELb1ELb1ELb1ELb0EEENS1_36VarlenDynamicPersistentTileSchedulerILi64ELi64ELi256ELi128ELb1ELb1ELb1ELb1ELb1ELb1EEEEEEEEEvNT_6ParamsE,"",@"SHT_CUDA_INFO"
	.sectionflags	@""
	.align	4


	//----- nvinfo : EIATTR_CUDA_API_VERSION
	.align		4
        /*0000*/ 	.byte	0x04, 0x37
        /*0002*/ 	.short	(.L_572 - .L_571)
.L_571:
        /*0004*/ 	.word	0x00000082


	//----- nvinfo : EIATTR_KPARAM_INFO
	.align		4
.L_572:
        /*0008*/ 	.byte	0x04, 0x17
        /*000a*/ 	.short	(.L_574 - .L_573)
.L_573:
        /*000c*/ 	.word	0x00000000
        /*0010*/ 	.short	0x0000
        /*0012*/ 	.short	0x0070
        /*0014*/ 	.byte	0x00, 0xf0, 0x01, 0x2a


	//----- nvinfo : EIATTR_SPARSE_MMA_MASK
	.align		4
.L_574:
        /*0018*/ 	.byte	0x03, 0x50
        /*001a*/ 	.short	0x0000


	//----- nvinfo : EIATTR_MAXREG_COUNT
	.align		4
        /*001c*/ 	.byte	0x03, 0x1b
        /*001e*/ 	.short	0x00a8


	//----- nvinfo : EIATTR_NUM_BARRIERS
	.align		4
        /*0020*/ 	.byte	0x02, 0x4c
        /*0022*/ 	.byte	0x10
	.zero		1


	//----- nvinfo : EIATTR_EXTERNS
	.align		4
        /*0024*/ 	.byte	0x04, 0x0f
        /*0026*/ 	.short	(.L_576 - .L_575)


	//   ....[0]....
	.align		4
.L_575:
        /*0028*/ 	.word	index@(__assertfail)


	//----- nvinfo : EIATTR_ANNOTATIONS
	.align		4
.L_576:
        /*002c*/ 	.byte	0x04, 0x55
        /*002e*/ 	.short	(.L_578 - .L_577)


	//   ....[0]....
.L_577:
        /* <DEDUP_REMOVED lines=88> */


	//----- nvinfo : EIATTR_MERCURY_ISA_VERSION
	.align		4
.L_578:
        /*05a0*/ 	.byte	0x03, 0x5f
        /*05a2*/ 	.short	0x0101


	//----- nvinfo : EIATTR_UNUSED_LOAD_BYTE_OFFSET
	.align		4
        /*05a4*/ 	.byte	0x04, 0x44
        /*05a6*/ 	.short	(.L_580 - .L_579)


	//   ....[0]....
.L_579:
        /*05a8*/ 	.word	0x00000a80
        /*05ac*/ 	.word	0x0000fff0


	//   ....[1]....
        /*05b0*/ 	.word	0x00010e60
        /*05b4*/ 	.word	0x0000fff0


	//----- nvinfo : EIATTR_INT_WARP_WIDE_INSTR_OFFSETS
	.align		4
.L_580:
        /*05b8*/ 	.byte	0x04, 0x31
        /*05ba*/ 	.short	(.L_582 - .L_581)


	//   ....[0]....
.L_581:
        /*05bc*/ 	.word	0x00000190


	//   ....[1]....
        /*05c0*/ 	.word	0x000001d0


	//   ....[2]....
        /*05c4*/ 	.word	0x00000240


	//   ....[3]....
        /*05c8*/ 	.word	0x000192c0


	//   ....[4]....
        /*05cc*/ 	.word	0x00019350


	//   ....[5]....
        /*05d0*/ 	.word	0x0001dc80


	//   ....[6]....
        /*05d4*/ 	.word	0x0001dd10


	//----- nvinfo : EIATTR_COOP_GROUP_MASK_REGIDS
	.align		4
.L_582:
        /*05d8*/ 	.byte	0x04, 0x29
        /*05da*/ 	.short	(.L_584 - .L_583)


	//   ....[0]....
.L_583:
        /*05dc*/ 	.word	0xffffffff


	//   ....[1]....
        /*05e0*/ 	.word	0xffffffff


	//   ....[2]....
        /*05e4*/ 	.word	0xffffffff


	//   ....[3]....
        /*05e8*/ 	.word	0xffffffff


	//   ....[4]....
        /*05ec*/ 	.word	0xffffffff


	//   ....[5]....
        /*05f0*/ 	.word	0xffffffff


	//   ....[6]....
        /*05f4*/ 	.word	0xffffffff


	//   ....[7]....
        /*05f8*/ 	.word	0xffffffff


	//   ....[8]....
        /*05fc*/ 	.word	0xffffffff


	//   ....[9]....
        /*0600*/ 	.word	0xffffffff


	//   ....[10]....
        /*0604*/ 	.word	0xffffffff


	//   ....[11]....
        /*0608*/ 	.word	0xffffffff


	//   ....[12]....
        /*060c*/ 	.word	0xffffffff


	//   ....[13]....
        /*0610*/ 	.word	0xffffffff


	//   ....[14]....
        /*0614*/ 	.word	0xffffffff


	//   ....[15]....
        /*0618*/ 	.word	0xffffffff


	//   ....[16]....
        /*061c*/ 	.word	0xffffffff


	//   ....[17]....
        /*0620*/ 	.word	0xffffffff


	//   ....[18]....
        /*0624*/ 	.word	0xffffffff


	//   ....[19]....
        /*0628*/ 	.word	0xffffffff


	//   ....[20]....
        /*062c*/ 	.word	0xffffffff


	//   ....[21]....
        /*0630*/ 	.word	0xffffffff


	//   ....[22]....
        /*0634*/ 	.word	0xffffffff


	//   ....[23]....
        /*0638*/ 	.word	0xffffffff


	//   ....[24]....
        /*063c*/ 	.word	0xffffffff


	//   ....[25]....
        /*0640*/ 	.word	0xffffffff


	//   ....[26]....
        /*0644*/ 	.word	0xffffffff


	//   ....[27]....
        /*0648*/ 	.word	0xffffffff


	//   ....[28]....
        /*064c*/ 	.word	0xffffffff


	//   ....[29]....
        /*0650*/ 	.word	0xffffffff


	//   ....[30]....
        /*0654*/ 	.word	0xffffffff


	//   ....[31]....
        /*0658*/ 	.word	0xffffffff


	//   ....[32]....
        /*065c*/ 	.word	0xffffffff


	//   ....[33]....
        /*0660*/ 	.word	0xffffffff


	//   ....[34]....
        /*0664*/ 	.word	0xffffffff


	//   ....[35]....
        /*0668*/ 	.word	0xffffffff


	//   ....[36]....
        /*066c*/ 	.word	0xffffffff


	//   ....[37]....
        /*0670*/ 	.word	0xffffffff


	//   ....[38]....
        /*0674*/ 	.word	0xffffffff


	//   ....[39]....
        /*0678*/ 	.word	0xffffffff


	//   ....[40]....
        /*067c*/ 	.word	0xffffffff


	//   ....[41]....
        /*0680*/ 	.word	0xffffffff


	//   ....[42]....
        /*0684*/ 	.word	0xffffffff


	//   ....[43]....
        /*0688*/ 	.word	0xffffffff


	//   ....[44]....
        /*068c*/ 	.word	0xffffffff


	//   ....[45]....
        /*0690*/ 	.word	0xffffffff


	//   ....[46]....
        /*0694*/ 	.word	0xffffffff


	//   ....[47]....
        /*0698*/ 	.word	0xffffffff


	//   ....[48]....
        /*069c*/ 	.word	0xffffffff


	//   ....[49]....
        /*06a0*/ 	.word	0xffffffff


	//   ....[50]....
        /*06a4*/ 	.word	0xffffffff


	//   ....[51]....
        /*06a8*/ 	.word	0xffffffff


	//   ....[52]....
        /*06ac*/ 	.word	0xffffffff


	//   ....[53]....
        /*06b0*/ 	.word	0xffffffff


	//   ....[54]....
        /*06b4*/ 	.word	0xffffffff


	//   ....[55]....
        /*06b8*/ 	.word	0xffffffff


	//   ....[56]....
        /*06bc*/ 	.word	0xffffffff


	//   ....[57]....
        /*06c0*/ 	.word	0xffffffff


	//   ....[58]....
        /*06c4*/ 	.word	0xffffffff


	//   ....[59]....
        /*06c8*/ 	.word	0xffffffff


	//   ....[60]....
        /*06cc*/ 	.word	0xffffffff


	//   ....[61]....
        /*06d0*/ 	.word	0xffffffff


	//   ....[62]....
        /*06d4*/ 	.word	0xffffffff


	//   ....[63]....
        /*06d8*/ 	.word	0xffffffff


	//   ....[64]....
        /*06dc*/ 	.word	0xffffffff


	//   ....[65]....
        /*06e0*/ 	.word	0xffffffff


	//   ....[66]....
        /*06e4*/ 	.word	0xffffffff


	//   ....[67]....
        /*06e8*/ 	.word	0xffffffff


	//   ....[68]....
        /*06ec*/ 	.word	0xffffffff


	//   ....[69]....
        /*06f0*/ 	.word	0xffffffff


	//   ....[70]....
        /*06f4*/ 	.word	0xffffffff


	//   ....[71]....
        /*06f8*/ 	.word	0xffffffff


	//   ....[72]....
        /*06fc*/ 	.word	0xffffffff


	//   ....[73]....
        /*0700*/ 	.word	0xffffffff


	//   ....[74]....
        /*0704*/ 	.word	0xffffffff


	//   ....[75]....
        /*0708*/ 	.word	0xffffffff


	//   ....[76]....
        /*070c*/ 	.word	0xffffffff


	//   ....[77]....
        /*0710*/ 	.word	0xffffffff


	//   ....[78]....
        /*0714*/ 	.word	0xffffffff


	//   ....[79]....
        /*0718*/ 	.word	0xffffffff


	//   ....[80]....
        /*071c*/ 	.word	0xffffffff


	//   ....[81]....
        /*0720*/ 	.word	0xffffffff


	//   ....[82]....
        /*0724*/ 	.word	0xffffffff


	//   ....[83]....
        /*0728*/ 	.word	0xffffffff


	//   ....[84]....
        /*072c*/ 	.word	0xffffffff


	//   ....[85]....
        /*0730*/ 	.word	0xffffffff


	//   ....[86]....
        /*0734*/ 	.word	0xffffffff


	//   ....[87]....
        /*0738*/ 	.word	0xffffffff


	//   ....[88]....
        /*073c*/ 	.word	0xffffffff


	//   ....[89]....
        /*0740*/ 	.word	0xffffffff


	//   ....[90]....
        /*0744*/ 	.word	0xffffffff


	//   ....[91]....
        /*0748*/ 	.word	0xffffffff


	//   ....[92]....
        /*074c*/ 	.word	0xffffffff


	//   ....[93]....
        /*0750*/ 	.word	0xffffffff


	//   ....[94]....
        /*0754*/ 	.word	0xffffffff


	//   ....[95]....
        /*0758*/ 	.word	0xffffffff


	//   ....[96]....
        /*075c*/ 	.word	0xffffffff


	//   ....[97]....
        /*0760*/ 	.word	0xffffffff


	//   ....[98]....
        /*0764*/ 	.word	0xffffffff


	//   ....[99]....
        /*0768*/ 	.word	0xffffffff


	//   ....[100]....
        /*076c*/ 	.word	0xffffffff


	//   ....[101]....
        /*0770*/ 	.word	0xffffffff


	//   ....[102]....
        /*0774*/ 	.word	0xffffffff


	//   ....[103]....
        /*0778*/ 	.word	0xffffffff


	//   ....[104]....
        /*077c*/ 	.word	0xffffffff


	//   ....[105]....
        /*0780*/ 	.word	0xffffffff


	//   ....[106]....
        /*0784*/ 	.word	0xffffffff


	//   ....[107]....
        /*0788*/ 	.word	0xffffffff


	//   ....[108]....
        /*078c*/ 	.word	0xffffffff


	//   ....[109]....
        /*0790*/ 	.word	0xffffffff


	//   ....[110]....
        /*0794*/ 	.word	0xffffffff


	//   ....[111]....
        /*0798*/ 	.word	0x0500000f


	//   ....[112]....
        /*079c*/ 	.word	0x0500000f


	//   ....[113]....
        /*07a0*/ 	.word	0x0500000f


	//   ....[114]....
        /*07a4*/ 	.word	0x0500000f


	//   ....[115]....
        /*07a8*/ 	.word	0x0500000f


	//   ....[116]....
        /*07ac*/ 	.word	0x0500000f


	//   ....[117]....
        /*07b0*/ 	.word	0x0500000f


	//   ....[118]....
        /*07b4*/ 	.word	0x0500000f


	//   ....[119]....
        /*07b8*/ 	.word	0x0500000f


	//   ....[120]....
        /*07bc*/ 	.word	0x0500000f


	//   ....[121]....
        /*07c0*/ 	.word	0x0500000f


	//   ....[122]....
        /*07c4*/ 	.word	0x0500000f


	//   ....[123]....
        /*07c8*/ 	.word	0x0500000f


	//   ....[124]....
        /*07cc*/ 	.word	0x0500000f


	//   ....[125]....
        /*07d0*/ 	.word	0x0500000f


	//   ....[126]....
        /*07d4*/ 	.word	0x0500000f


	//   ....[127]....
        /*07d8*/ 	.word	0x0500000f


	//   ....[128]....
        /*07dc*/ 	.word	0x0500000f


	//   ....[129]....
        /*07e0*/ 	.word	0x0500000f


	//   ....[130]....
        /*07e4*/ 	.word	0x0500000f


	//   ....[131]....
        /*07e8*/ 	.word	0x0500000f


	//   ....[132]....
        /*07ec*/ 	.word	0x0500000f


	//   ....[133]....
        /*07f0*/ 	.word	0x0500000f


	//   ....[134]....
        /*07f4*/ 	.word	0x0500000f


	//   ....[135]....
        /*07f8*/ 	.word	0x0500000f


	//   ....[136]....
        /*07fc*/ 	.word	0x0500000f


	//   ....[137]....
        /*0800*/ 	.word	0x0500000f


	//   ....[138]....
        /*0804*/ 	.word	0x0500000f


	//   ....[139]....
        /*0808*/ 	.word	0x0500000f


	//   ....[140]....
        /*080c*/ 	.word	0x0500000f


	//   ....[141]....
        /*0810*/ 	.word	0x0500000f


	//   ....[142]....
        /*0814*/ 	.word	0x0500000f


	//   ....[143]....
        /*0818*/ 	.word	0x0500000f


	//   ....[144]....
        /*081c*/ 	.word	0x0500000f


	//   ....[145]....
        /*0820*/ 	.word	0x0500000f


	//   ....[146]....
        /*0824*/ 	.word	0x0500000f


	//   ....[147]....
        /*0828*/ 	.word	0x0500000f


	//   ....[148]....
        /*082c*/ 	.word	0x0500000f


	//   ....[149]....
        /*0830*/ 	.word	0x0500000f


	//   ....[150]....
        /*0834*/ 	.word	0x0500000f


	//   ....[151]....
        /*0838*/ 	.word	0x0500000f


	//   ....[152]....
        /*083c*/ 	.word	0x0500000f


	//   ....[153]....
        /*0840*/ 	.word	0x0500000f


	//   ....[154]....
        /*0844*/ 	.word	0x0500000f


	//   ....[155]....
        /*0848*/ 	.word	0x0500000f


	//----- nvinfo : EIATTR_COOP_GROUP_INSTR_OFFSETS
	.align		4
.L_584:
        /*084c*/ 	.byte	0x04, 0x28
        /*084e*/ 	.short	(.L_586 - .L_585)


	//   ....[0]....
.L_585:
        /*0850*/ 	.word	0x00000060


	//   ....[1]....
        /*0854*/ 	.word	0x000001a0


	//   ....[2]....
        /*0858*/ 	.word	0x000001f0


	//   ....[3]....
        /*085c*/ 	.word	0x000003e0


	//   ....[4]....
        /*0860*/ 	.word	0x00000540


	//   ....[5]....
        /*0864*/ 	.word	0x00000660


	//   ....[6]....
        /*0868*/ 	.word	0x000007c0


	//   ....[7]....
        /*086c*/ 	.word	0x000051e0


	//   ....[8]....
        /*0870*/ 	.word	0x000073b0


	//   ....[9]....
        /*0874*/ 	.word	0x00007b30


	//   ....[10]....
        /*0878*/ 	.word	0x00007b40


	//   ....[11]....
        /*087c*/ 	.word	0x00007b50


	//   ....[12]....
        /*0880*/ 	.word	0x00007b60


	//   ....[13]....
        /*0884*/ 	.word	0x00007e60


	//   ....[14]....
        /*0888*/ 	.word	0x00007e70


	//   ....[15]....
        /*088c*/ 	.word	0x00007e80


	//   ....[16]....
        /*0890*/ 	.word	0x00007e90


	//   ....[17]....
        /*0894*/ 	.word	0x00009170


	//   ....[18]....
        /*0898*/ 	.word	0x00009180


	//   ....[19]....
        /*089c*/ 	.word	0x00009190


	//   ....[20]....
        /*08a0*/ 	.word	0x000091a0


	//   ....[21]....
        /*08a4*/ 	.word	0x000093d0


	//   ....[22]....
        /*08a8*/ 	.word	0x000093e0


	//   ....[23]....
        /*08ac*/ 	.word	0x000093f0


	//   ....[24]....
        /*08b0*/ 	.word	0x00009400


	//   ....[25]....
        /*08b4*/ 	.word	0x0000a9a0


	//   ....[26]....
        /*08b8*/ 	.word	0x0000a9c0


	//   ....[27]....
        /*08bc*/ 	.word	0x0000b080


	//   ....[28]....
        /*08c0*/ 	.word	0x0000b170


	//   ....[29]....
        /*08c4*/ 	.word	0x0000b510


	//   ....[30]....
        /*08c8*/ 	.word	0x0000b620


	//   ....[31]....
        /*08cc*/ 	.word	0x0000c0f0


	//   ....[32]....
        /*08d0*/ 	.word	0x0000c3b0


	//   ....[33]....
        /*08d4*/ 	.word	0x0000c430


	//   ....[34]....
        /*08d8*/ 	.word	0x0000ce70


	//   ....[35]....
        /*08dc*/ 	.word	0x0000cea0


	//   ....[36]....
        /*08e0*/ 	.word	0x0000d660


	//   ....[37]....
        /*08e4*/ 	.word	0x0000d810


	//   ....[38]....
        /*08e8*/ 	.word	0x0000e4f0


	//   ....[39]....
        /*08ec*/ 	.word	0x0000ed30


	//   ....[40]....
        /*08f0*/ 	.word	0x0000ed90


	//   ....[41]....
        /*08f4*/ 	.word	0x0000f5e0


	//   ....[42]....
        /*08f8*/ 	.word	0x0000f690


	//   ....[43]....
        /*08fc*/ 	.word	0x00010330


	//   ....[44]....
        /*0900*/ 	.word	0x00010380


	//   ....[45]....
        /*0904*/ 	.word	0x000103e0


	//   ....[46]....
        /*0908*/ 	.word	0x00010530


	//   ....[47]....
        /*090c*/ 	.word	0x00010700


	//   ....[48]....
        /*0910*/ 	.word	0x00011b70


	//   ....[49]....
        /*0914*/ 	.word	0x00011ef0


	//   ....[50]....
        /*0918*/ 	.word	0x00011f00


	//   ....[51]....
        /*091c*/ 	.word	0x00011f10


	//   ....[52]....
        /*0920*/ 	.word	0x00011f20


	//   ....[53]....
        /*0924*/ 	.word	0x00012b80


	//   ....[54]....
        /*0928*/ 	.word	0x00012bc0


	//   ....[55]....
        /*092c*/ 	.word	0x00012e50


	//   ....[56]....
        /*0930*/ 	.word	0x00012e70


	//   ....[57]....
        /*0934*/ 	.word	0x000136b0


	//   ....[58]....
        /*0938*/ 	.word	0x00013700


	//   ....[59]....
        /*093c*/ 	.word	0x00014050


	//   ....[60]....
        /*0940*/ 	.word	0x00014070


	//   ....[61]....
        /*0944*/ 	.word	0x00015350


	//   ....[62]....
        /*0948*/ 	.word	0x00015360


	//   ....[63]....
        /*094c*/ 	.word	0x00015590


	//   ....[64]....
        /*0950*/ 	.word	0x000155b0


	//   ....[65]....
        /*0954*/ 	.word	0x00015860


	//   ....[66]....
        /*0958*/ 	.word	0x00015a70


	//   ....[67]....
        /*095c*/ 	.word	0x00015aa0


	//   ....[68]....
        /*0960*/ 	.word	0x00015ad0


	//   ....[69]....
        /*0964*/ 	.word	0x00015b00


	//   ....[70]....
        /*0968*/ 	.word	0x00015b30


	//   ....[71]....
        /*096c*/ 	.word	0x00015b60


	//   ....[72]....
        /*0970*/ 	.word	0x00015d00


	//   ....[73]....
        /*0974*/ 	.word	0x00015d30


	//   ....[74]....
        /*0978*/ 	.word	0x00015d60


	//   ....[75]....
        /*097c*/ 	.word	0x00015d90


	//   ....[76]....
        /*0980*/ 	.word	0x00015dc0


	//   ....[77]....
        /*0984*/ 	.word	0x00015df0


	//   ....[78]....
        /*0988*/ 	.word	0x00015e90


	//   ....[79]....
        /*098c*/ 	.word	0x00015ec0


	//   ....[80]....
        /*0990*/ 	.word	0x00015ed0


	//   ....[81]....
        /*0994*/ 	.word	0x00015f00


	//   ....[82]....
        /*0998*/ 	.word	0x00017490


	//   ....[83]....
        /*099c*/ 	.word	0x000198a0


	//   ....[84]....
        /*09a0*/ 	.word	0x0001a390


	//   ....[85]....
        /*09a4*/ 	.word	0x0001a3a0


	//   ....[86]....
        /*09a8*/ 	.word	0x0001a440


	//   ....[87]....
        /*09ac*/ 	.word	0x0001a450


	//   ....[88]....
        /*09b0*/ 	.word	0x0001a4d0


	//   ....[89]....
        /*09b4*/ 	.word	0x0001a4e0


	//   ....[90]....
        /*09b8*/ 	.word	0x0001a530


	//   ....[91]....
        /*09bc*/ 	.word	0x0001a550


	//   ....[92]....
        /*09c0*/ 	.word	0x0001dfa0


	//   ....[93]....
        /*09c4*/ 	.word	0x0001e020


	//   ....[94]....
        /*09c8*/ 	.word	0x0001e050


	//   ....[95]....
        /*09cc*/ 	.word	0x0001e060


	//   ....[96]....
        /*09d0*/ 	.word	0x0001e090


	//   ....[97]....
        /*09d4*/ 	.word	0x0001e0c0


	//   ....[98]....
        /*09d8*/ 	.word	0x0001e0f0


	//   ....[99]....
        /*09dc*/ 	.word	0x0001e120


	//   ....[100]....
        /*09e0*/ 	.word	0x0001e2e0


	//   ....[101]....
        /*09e4*/ 	.word	0x0001e310


	//   ....[102]....
        /*09e8*/ 	.word	0x0001e340


	//   ....[103]....
        /*09ec*/ 	.word	0x0001e370


	//   ....[104]....
        /*09f0*/ 	.word	0x0001e3a0


	//   ....[105]....
        /*09f4*/ 	.word	0x0001e3d0


	//   ....[106]....
        /*09f8*/ 	.word	0x0001e4a0


	//   ....[107]....
        /*09fc*/ 	.word	0x0001e4c0


	//   ....[108]....
        /*0a00*/ 	.word	0x0001e4d0


	//   ....[109]....
        /*0a04*/ 	.word	0x0001e550


	//   ....[110]....
        /*0a08*/ 	.word	0x0001f080


	//   ....[111]....
        /*0a0c*/ 	.word	0x0001f560


	//   ....[112]....
        /*0a10*/ 	.word	0x0001f5f0


	//   ....[113]....
        /*0a14*/ 	.word	0x0001f640


	//   ....[114]....
        /*0a18*/ 	.word	0x0001f690


	//   ....[115]....
        /*0a1c*/ 	.word	0x0001f730


	//   ....[116]....
        /*0a20*/ 	.word	0x0001f7c0


	//   ....[117]....
        /*0a24*/ 	.word	0x0001f810


	//   ....[118]....
        /*0a28*/ 	.word	0x0001f860


	//   ....[119]....
        /*0a2c*/ 	.word	0x0001f950


	//   ....[120]....
        /*0a30*/ 	.word	0x0001f9e0


	//   ....[121]....
        /*0a34*/ 	.word	0x0001fa30


	//   ....[122]....
        /*0a38*/ 	.word	0x0001fa80


	//   ....[123]....
        /*0a3c*/ 	.word	0x0001fb20


	//   ....[124]....
        /*0a40*/ 	.word	0x0001fbb0


	//   ....[125]....
        /*0a44*/ 	.word	0x0001fc00


	//   ....[126]....
        /*0a48*/ 	.word	0x0001fc50


	//   ....[127]....
        /*0a4c*/ 	.word	0x0001ff60


	//   ....[128]....
        /*0a50*/ 	.word	0x00020240


	//   ....[129]....
        /*0a54*/ 	.word	0x00020420


	//   ....[130]....
        /*0a58*/ 	.word	0x00020470


	//   ....[131]....
        /*0a5c*/ 	.word	0x000204d0


	//   ....[132]....
        /*0a60*/ 	.word	0x000205c0


	//   ....[133]....
        /*0a64*/ 	.word	0x00020620


	//   ....[134]....
        /*0a68*/ 	.word	0x00020710


	//   ....[135]....
        /*0a6c*/ 	.word	0x00020770


	//   ....[136]....
        /*0a70*/ 	.word	0x00020840


	//   ....[137]....
        /*0a74*/ 	.word	0x00020b70


	//   ....[138]....
        /*0a78*/ 	.word	0x00020c10


	//   ....[139]....
        /*0a7c*/ 	.word	0x00020db0


	//   ....[140]....
        /*0a80*/ 	.word	0x00020e30


	//   ....[141]....
        /*0a84*/ 	.word	0x00020eb0


	//   ....[142]....
        /*0a88*/ 	.word	0x00020f30


	//   ....[143]....
        /*0a8c*/ 	.word	0x00020fb0


	//   ....[144]....
        /*0a90*/ 	.word	0x00021040


	//   ....[145]....
        /*0a94*/ 	.word	0x000210e0


	//   ....[146]....
        /*0a98*/ 	.word	0x00021190


	//   ....[147]....
        /*0a9c*/ 	.word	0x00021210


	//   ....[148]....
        /*0aa0*/ 	.word	0x00021290


	//   ....[149]....
        /*0aa4*/ 	.word	0x00021310


	//   ....[150]....
        /*0aa8*/ 	.word	0x000213a0


	//   ....[151]....
        /*0aac*/ 	.word	0x00021420


	//   ....[152]....
        /*0ab0*/ 	.word	0x000214d0


	//   ....[153]....
        /*0ab4*/ 	.word	0x00021520


	//   ....[154]....
        /*0ab8*/ 	.word	0x000215e0


	//   ....[155]....
        /*0abc*/ 	.word	0x00021710


	//----- nvinfo : EIATTR_REG_RECONFIG
	.align		4
.L_586:
        /*0ac0*/ 	.byte	0x01, 0x54
	.zero		2


	//----- nvinfo : EIATTR_SYSCALL_OFFSETS
	.align		4
        /*0ac4*/ 	.byte	0x04, 0x46
        /*0ac6*/ 	.short	(.L_588 - .L_587)


	//   ....[0]....
.L_587:
        /*0ac8*/ 	.word	0x000020a0


	//   ....[1]....
        /*0acc*/ 	.word	0x000021f0


	//   ....[2]....
        /*0ad0*/ 	.word	0x00007560


	//   ....[3]....
        /*0ad4*/ 	.word	0x00007880


	//   ....[4]....
        /*0ad8*/ 	.word	0x000194c0


	//   ....[5]....
        /*0adc*/ 	.word	0x00019610


	//   ....[6]....
        /*0ae0*/ 	.word	0x00019710


	//   ....[7]....
        /*0ae4*/ 	.word	0x00019fb0


	//----- nvinfo : EIATTR_MBARRIER_INSTR_OFFSETS
	.align		4
.L_588:
        /*0ae8*/ 	.byte	0x04, 0x39
        /*0aea*/ 	.short	(.L_590 - .L_589)


	//   ....[0]....
.L_589:
        /*0aec*/ 	.word	0x000002d0
        /*0af0*/ 	.word	0x000000ff
        /*0af4*/ 	.word	0x00028c00
        /*0af8*/ 	.short	0x0100
        /*0afa*/ 	.byte	0x08
	.zero		1


	//   ....[1]....
        /*0afc*/ 	.word	0x000002e0
        /*0b00*/ 	.word	0x000000ff
        /*0b04*/ 	.word	0x00028c20
        /*0b08*/ 	.short	0x0100
        /*0b0a*/ 	.byte	0x08
	.zero		1


	//   ....[2]....
        /*0b0c*/ 	.word	0x00000390
        /*0b10*/ 	.word	0x000000ff
        /*0b14*/ 	.word	0x00028c30
        /*0b18*/ 	.short	0x0100
        /*0b1a*/ 	.byte	0x06
	.zero		1


	//   ....[3]....
        /*0b1c*/ 	.word	0x000003a0
        /*0b20*/ 	.word	0x000000ff
        /*0b24*/ 	.word	0x00028c40
        /*0b28*/ 	.short	0x0100
        /*0b2a*/ 	.byte	0x06
	.zero		1


	//   ....[4]....
        /*0b2c*/ 	.word	0x000003b0
        /*0b30*/ 	.word	0x000000ff
        /*0b34*/ 	.word	0x00028c38
        /*0b38*/ 	.short	0x0100
        /*0b3a*/ 	.byte	0x06
	.zero		1


	//   ....[5]....
        /*0b3c*/ 	.word	0x000003c0
        /*0b40*/ 	.word	0x000000ff
        /*0b44*/ 	.word	0x00028c48
        /*0b48*/ 	.short	0x0100
        /*0b4a*/ 	.byte	0x06
	.zero		1


	//   ....[6]....
        /*0b4c*/ 	.word	0x000004f0
        /*0b50*/ 	.word	0x000000ff
        /*0b54*/ 	.word	0x00028c50
        /*0b58*/ 	.short	0x0100
        /*0b5a*/ 	.byte	0x08
	.zero		1


	//   ....[7]....
        /*0b5c*/ 	.word	0x00000500
        /*0b60*/ 	.word	0x000000ff
        /*0b64*/ 	.word	0x00028c60
        /*0b68*/ 	.short	0x0100
        /*0b6a*/ 	.byte	0x08
	.zero		1


	//   ....[8]....
        /*0b6c*/ 	.word	0x00000510
        /*0b70*/ 	.word	0x000000ff
        /*0b74*/ 	.word	0x00028c58
        /*0b78*/ 	.short	0x0100
        /*0b7a*/ 	.byte	0x08
	.zero		1


	//   ....[9]....
        /*0b7c*/ 	.word	0x00000520
        /*0b80*/ 	.word	0x000000ff
        /*0b84*/ 	.word	0x00028c68
        /*0b88*/ 	.short	0x0100
        /*0b8a*/ 	.byte	0x08
	.zero		1


	//   ....[10]....
        /*0b8c*/ 	.word	0x00000610
        /*0b90*/ 	.word	0x000000ff
        /*0b94*/ 	.word	0x00028c70
        /*0b98*/ 	.short	0x0100
        /*0b9a*/ 	.byte	0x06
	.zero		1


	//   ....[11]....
        /*0b9c*/ 	.word	0x00000620
        /*0ba0*/ 	.word	0x000000ff
        /*0ba4*/ 	.word	0x00028c80
        /*0ba8*/ 	.short	0x0100
        /*0baa*/ 	.byte	0x06
	.zero		1


	//   ....[12]....
        /*0bac*/ 	.word	0x00000630
        /*0bb0*/ 	.word	0x000000ff
        /*0bb4*/ 	.word	0x00028c78
        /*0bb8*/ 	.short	0x0100
        /*0bba*/ 	.byte	0x06
	.zero		1


	//   ....[13]....
        /*0bbc*/ 	.word	0x00000640
        /*0bc0*/ 	.word	0x000000ff
        /*0bc4*/ 	.word	0x00028c88
        /*0bc8*/ 	.short	0x0100
        /*0bca*/ 	.byte	0x06
	.zero		1


	//   ....[14]....
        /*0bcc*/ 	.word	0x00000770
        /*0bd0*/ 	.word	0x000000ff
        /*0bd4*/ 	.word	0x00028c90
        /*0bd8*/ 	.short	0x0100
        /*0bda*/ 	.byte	0x08
	.zero		1


	//   ....[15]....
        /*0bdc*/ 	.word	0x00000780
        /*0be0*/ 	.word	0x000000ff
        /*0be4*/ 	.word	0x00028ca0
        /*0be8*/ 	.short	0x0100
        /*0bea*/ 	.byte	0x08
	.zero		1


	//   ....[16]....
        /*0bec*/ 	.word	0x00000790
        /*0bf0*/ 	.word	0x000000ff
        /*0bf4*/ 	.word	0x00028c98
        /*0bf8*/ 	.short	0x0100
        /*0bfa*/ 	.byte	0x08
	.zero		1


	//   ....[17]....
        /*0bfc*/ 	.word	0x000007a0
        /*0c00*/ 	.word	0x000000ff
        /*0c04*/ 	.word	0x00028ca8
        /*0c08*/ 	.short	0x0100
        /*0c0a*/ 	.byte	0x08
	.zero		1


	//   ....[18]....
        /*0c0c*/ 	.word	0x000008d0
        /*0c10*/ 	.word	0x000000ff
        /*0c14*/ 	.word	0x00028cb0
        /*0c18*/ 	.short	0x0100
        /*0c1a*/ 	.byte	0x08
	.zero		1


	//   ....[19]....
        /*0c1c*/ 	.word	0x000008e0
        /*0c20*/ 	.word	0x000000ff
        /*0c24*/ 	.word	0x00028cc0
        /*0c28*/ 	.short	0x0100
        /*0c2a*/ 	.byte	0x08
	.zero		1


	//   ....[20]....
        /*0c2c*/ 	.word	0x000008f0
        /*0c30*/ 	.word	0x000000ff
        /*0c34*/ 	.word	0x00028cb8
        /*0c38*/ 	.short	0x0100
        /*0c3a*/ 	.byte	0x08
	.zero		1


	//   ....[21]....
        /*0c3c*/ 	.word	0x00000900
        /*0c40*/ 	.word	0x000000ff
        /*0c44*/ 	.word	0x00028cc8
        /*0c48*/ 	.short	0x0100
        /*0c4a*/ 	.byte	0x08
	.zero		1


	//   ....[22]....
        /*0c4c*/ 	.word	0x00002db0
        /*0c50*/ 	.word	0x0000004b
        /*0c54*/ 	.word	0x00028c90
        /*0c58*/ 	.short	0x010a
        /*0c5a*/ 	.byte	0x3f
	.zero		1


	//   ....[23]....
        /*0c5c*/ 	.word	0x00003800
        /*0c60*/ 	.word	0x0000004b
        /*0c64*/ 	.word	0x00028c90
        /*0c68*/ 	.short	0x010a
        /*0c6a*/ 	.byte	0x3f
	.zero		1


	//   ....[24]....
        /*0c6c*/ 	.word	0x00004120
        /*0c70*/ 	.word	0x0000004b
        /*0c74*/ 	.word	0x00028c90
        /*0c78*/ 	.short	0x010a
        /*0c7a*/ 	.byte	0x3f
	.zero		1


	//   ....[25]....
        /*0c7c*/ 	.word	0x00004320
        /*0c80*/ 	.word	0x00000004
        /*0c84*/ 	.word	0x00000000
        /*0c88*/ 	.short	0x0101
        /*0c8a*/ 	.byte	0x3f
	.zero		1


	//   ....[26]....
        /*0c8c*/ 	.word	0x00004360
        /*0c90*/ 	.word	0x0000004b
        /*0c94*/ 	.word	0x00028cb0
        /*0c98*/ 	.short	0x010a
        /*0c9a*/ 	.byte	0x3f
	.zero		1


	//   ....[27]....
        /*0c9c*/ 	.word	0x00004990
        /*0ca0*/ 	.word	0x0000004b
        /*0ca4*/ 	.word	0x00000000
        /*0ca8*/ 	.short	0x0101
        /*0caa*/ 	.byte	0x3f
	.zero		1


	//   ....[28]....
        /*0cac*/ 	.word	0x00005300
        /*0cb0*/ 	.word	0x00000005
        /*0cb4*/ 	.word	0x00028c50
        /*0cb8*/ 	.short	0x010a
        /*0cba*/ 	.byte	0x3f
	.zero		1


	//   ....[29]....
        /*0cbc*/ 	.word	0x000056c0
        /*0cc0*/ 	.word	0x00000005
        /*0cc4*/ 	.word	0x00000000
        /*0cc8*/ 	.short	0x0101
        /*0cca*/ 	.byte	0x3f
	.zero		1


	//   ....[30]....
        /*0ccc*/ 	.word	0x00006000
        /*0cd0*/ 	.word	0x00000015
        /*0cd4*/ 	.word	0x00028c50
        /*0cd8*/ 	.short	0x010a
        /*0cda*/ 	.byte	0x3f
	.zero		1


	//   ....[31]....
        /*0cdc*/ 	.word	0x00006050
        /*0ce0*/ 	.word	0x00000015
        /*0ce4*/ 	.word	0x00028c50
        /*0ce8*/ 	.short	0x010a
        /*0cea*/ 	.byte	0x3f
	.zero		1


	//   ....[32]....
        /*0cec*/ 	.word	0x00006320
        /*0cf0*/ 	.word	0x00000015
        /*0cf4*/ 	.word	0x00000000
        /*0cf8*/ 	.short	0x0101
        /*0cfa*/ 	.byte	0x3f
	.zero		1


	//   ....[33]....
        /*0cfc*/ 	.word	0x000075f0
        /*0d00*/ 	.word	0x00000002
        /*0d04*/ 	.word	0x00028c00
        /*0d08*/ 	.short	0x010a
        /*0d0a*/ 	.byte	0x3f
	.zero		1


	//   ....[34]....
        /*0d0c*/ 	.word	0x00007640
        /*0d10*/ 	.word	0x00000002
        /*0d14*/ 	.word	0x00028c00
        /*0d18*/ 	.short	0x010a
        /*0d1a*/ 	.byte	0x3f
	.zero		1


	//   ....[35]....
        /*0d1c*/ 	.word	0x000080e0
        /*0d20*/ 	.word	0x00000002
        /*0d24*/ 	.word	0x00028c00
        /*0d28*/ 	.short	0x010a
        /*0d2a*/ 	.byte	0x3f
	.zero		1


	//   ....[36]....
        /*0d2c*/ 	.word	0x000095b0
        /*0d30*/ 	.word	0x00000002
        /*0d34*/ 	.word	0x00028c00
        /*0d38*/ 	.short	0x010a
        /*0d3a*/ 	.byte	0x3f
	.zero		1


	//   ....[37]....
        /*0d3c*/ 	.word	0x0000a560
        /*0d40*/ 	.word	0x00000014
        /*0d44*/ 	.word	0x00028c30
        /*0d48*/ 	.short	0x010a
        /*0d4a*/ 	.byte	0x3f
	.zero		1


	//   ....[38]....
        /*0d4c*/ 	.word	0x0000a600
        /*0d50*/ 	.word	0x00000014
        /*0d54*/ 	.word	0x00028c30
        /*0d58*/ 	.short	0x010a
        /*0d5a*/ 	.byte	0x3f
	.zero		1


	//   ....[39]....
        /*0d5c*/ 	.word	0x0000b820
        /*0d60*/ 	.word	0x0000001d
        /*0d64*/ 	.word	0x00000000
        /*0d68*/ 	.short	0x0101
        /*0d6a*/ 	.byte	0x3f
	.zero		1


	//   ....[40]....
        /*0d6c*/ 	.word	0x0000bcd0
        /*0d70*/ 	.word	0x00000014
        /*0d74*/ 	.word	0x00028c50
        /*0d78*/ 	.short	0x010a
        /*0d7a*/ 	.byte	0x3f
	.zero		1


	//   ....[41]....
        /*0d7c*/ 	.word	0x0000bd90
        /*0d80*/ 	.word	0x00000014
        /*0d84*/ 	.word	0x00028c50
        /*0d88*/ 	.short	0x010a
        /*0d8a*/ 	.byte	0x3f
	.zero		1


	//   ....[42]....
        /*0d8c*/ 	.word	0x0000c110
        /*0d90*/ 	.word	0x00000014
        /*0d94*/ 	.word	0x00000000
        /*0d98*/ 	.short	0x0101
        /*0d9a*/ 	.byte	0x3f
	.zero		1


	//   ....[43]....
        /*0d9c*/ 	.word	0x0000c200
        /*0da0*/ 	.word	0x000000d9
        /*0da4*/ 	.word	0x00028c30
        /*0da8*/ 	.short	0x010a
        /*0daa*/ 	.byte	0x3f
	.zero		1


	//   ....[44]....
        /*0dac*/ 	.word	0x0000c2c0
        /*0db0*/ 	.word	0x000000d9
        /*0db4*/ 	.word	0x00028c30
        /*0db8*/ 	.short	0x010a
        /*0dba*/ 	.byte	0x3f
	.zero		1


	//   ....[45]....
        /*0dbc*/ 	.word	0x0000d1d0
        /*0dc0*/ 	.word	0x0000000e
        /*0dc4*/ 	.word	0x00000000
        /*0dc8*/ 	.short	0x0101
        /*0dca*/ 	.byte	0x3f
	.zero		1


	//   ....[46]....
        /*0dcc*/ 	.word	0x0000e1c0
        /*0dd0*/ 	.word	0x000000d9
        /*0dd4*/ 	.word	0x00028c50
        /*0dd8*/ 	.short	0x010a
        /*0dda*/ 	.byte	0x3f
	.zero		1


	//   ....[47]....
        /*0ddc*/ 	.word	0x0000e210
        /*0de0*/ 	.word	0x000000d9
        /*0de4*/ 	.word	0x00028c50
        /*0de8*/ 	.short	0x010a
        /*0dea*/ 	.byte	0x3f
	.zero		1


	//   ....[48]....
        /*0dec*/ 	.word	0x0000e510
        /*0df0*/ 	.word	0x000000d9
        /*0df4*/ 	.word	0x00000000
        /*0df8*/ 	.short	0x0101
        /*0dfa*/ 	.byte	0x3f
	.zero		1


	//   ....[49]....
        /*0dfc*/ 	.word	0x0000e640
        /*0e00*/ 	.word	0x000000c2
        /*0e04*/ 	.word	0x00028c30
        /*0e08*/ 	.short	0x010a
        /*0e0a*/ 	.byte	0x3f
	.zero		1


	//   ....[50]....
        /*0e0c*/ 	.word	0x0000e6b0
        /*0e10*/ 	.word	0x000000c2
        /*0e14*/ 	.word	0x00028c30
        /*0e18*/ 	.short	0x010a
        /*0e1a*/ 	.byte	0x3f
	.zero		1


	//   ....[51]....
        /*0e1c*/ 	.word	0x0000f190
        /*0e20*/ 	.word	0x0000000f
        /*0e24*/ 	.word	0x00000000
        /*0e28*/ 	.short	0x0101
        /*0e2a*/ 	.byte	0x3f
	.zero		1


	//   ....[52]....
        /*0e2c*/ 	.word	0x00010000
        /*0e30*/ 	.word	0x000000c2
        /*0e34*/ 	.word	0x00028c50
        /*0e38*/ 	.short	0x010a
        /*0e3a*/ 	.byte	0x3f
	.zero		1


	//   ....[53]....
        /*0e3c*/ 	.word	0x00010050
        /*0e40*/ 	.word	0x000000c2
        /*0e44*/ 	.word	0x00028c50
        /*0e48*/ 	.short	0x010a
        /*0e4a*/ 	.byte	0x3f
	.zero		1


	//   ....[54]....
        /*0e4c*/ 	.word	0x00010350
        /*0e50*/ 	.word	0x000000c2
        /*0e54*/ 	.word	0x00000000
        /*0e58*/ 	.short	0x0101
        /*0e5a*/ 	.byte	0x3f
	.zero		1


	//   ....[55]....
        /*0e5c*/ 	.word	0x00012b70
        /*0e60*/ 	.word	0x00000004
        /*0e64*/ 	.word	0x00000000
        /*0e68*/ 	.short	0x0101
        /*0e6a*/ 	.byte	0x3f
	.zero		1


	//   ....[56]....
        /*0e6c*/ 	.word	0x00013740
        /*0e70*/ 	.word	0x00000008
        /*0e74*/ 	.word	0x00000000
        /*0e78*/ 	.short	0x0101
        /*0e7a*/ 	.byte	0x3f
	.zero		1


	//   ....[57]....
        /*0e7c*/ 	.word	0x00017570
        /*0e80*/ 	.word	0x00000012
        /*0e84*/ 	.word	0x00028c20
        /*0e88*/ 	.short	0x010a
        /*0e8a*/ 	.byte	0x3f
	.zero		1


	//   ....[58]....
        /*0e8c*/ 	.word	0x00017640
        /*0e90*/ 	.word	0x00000005
        /*0e94*/ 	.word	0x00028ca0
        /*0e98*/ 	.short	0x010a
        /*0e9a*/ 	.byte	0x3f
	.zero		1


	//   ....[59]....
        /*0e9c*/ 	.word	0x00017880
        /*0ea0*/ 	.word	0x00000005
        /*0ea4*/ 	.word	0x00028cc0
        /*0ea8*/ 	.short	0x010a
        /*0eaa*/ 	.byte	0x3f
	.zero		1


	//   ....[60]....
        /*0eac*/ 	.word	0x000182e0
        /*0eb0*/ 	.word	0x00000005
        /*0eb4*/ 	.word	0x00028ca0
        /*0eb8*/ 	.short	0x010a
        /*0eba*/ 	.byte	0x3f
	.zero		1


	//   ....[61]....
        /*0ebc*/ 	.word	0x00018510
        /*0ec0*/ 	.word	0x00000005
        /*0ec4*/ 	.word	0x00028cc0
        /*0ec8*/ 	.short	0x010a
        /*0eca*/ 	.byte	0x3f
	.zero		1


	//   ....[62]....
        /*0ecc*/ 	.word	0x00019b00
        /*0ed0*/ 	.word	0x00000000
        /*0ed4*/ 	.word	0x00028c40
        /*0ed8*/ 	.short	0x010a
        /*0eda*/ 	.byte	0x3f
	.zero		1


	//   ....[63]....
        /*0edc*/ 	.word	0x0001a5f0
        /*0ee0*/ 	.word	0x00000012
        /*0ee4*/ 	.word	0x00028c00
        /*0ee8*/ 	.short	0x0107
        /*0eea*/ 	.byte	0x3f
	.zero		1


	//   ....[64]....
        /*0eec*/ 	.word	0x0001a6e0
        /*0ef0*/ 	.word	0x00000012
        /*0ef4*/ 	.word	0x00028c00
        /*0ef8*/ 	.short	0x0101
        /*0efa*/ 	.byte	0x3f
	.zero		1


	//   ....[65]....
        /*0efc*/ 	.word	0x0001a700
        /*0f00*/ 	.word	0x00000012
        /*0f04*/ 	.word	0x00028c20
        /*0f08*/ 	.short	0x010a
        /*0f0a*/ 	.byte	0x3f
	.zero		1


	//   ....[66]....
        /*0f0c*/ 	.word	0x0001a7e0
        /*0f10*/ 	.word	0x00000000
        /*0f14*/ 	.word	0x00028c60
        /*0f18*/ 	.short	0x010a
        /*0f1a*/ 	.byte	0x3f
	.zero		1


	//   ....[67]....
        /*0f1c*/ 	.word	0x0001b470
        /*0f20*/ 	.word	0x00000002
        /*0f24*/ 	.word	0x00028c40
        /*0f28*/ 	.short	0x010a
        /*0f2a*/ 	.byte	0x3f
	.zero		1


	//   ....[68]....
        /*0f2c*/ 	.word	0x0001b6d0
        /*0f30*/ 	.word	0x00000002
        /*0f34*/ 	.word	0x00028c60
        /*0f38*/ 	.short	0x010a
        /*0f3a*/ 	.byte	0x3f
	.zero		1


	//   ....[69]....
        /*0f3c*/ 	.word	0x0001c290
        /*0f40*/ 	.word	0x00000002
        /*0f44*/ 	.word	0x00028c40
        /*0f48*/ 	.short	0x010a
        /*0f4a*/ 	.byte	0x3f
	.zero		1


	//   ....[70]....
        /*0f4c*/ 	.word	0x0001c4e0
        /*0f50*/ 	.word	0x00000002
        /*0f54*/ 	.word	0x00028c60
        /*0f58*/ 	.short	0x010a
        /*0f5a*/ 	.byte	0x3f
	.zero		1


	//   ....[71]....
        /*0f5c*/ 	.word	0x0001d020
        /*0f60*/ 	.word	0x00000003
        /*0f64*/ 	.word	0x00028c40
        /*0f68*/ 	.short	0x010a
        /*0f6a*/ 	.byte	0x3f
	.zero		1


	//   ....[72]....
        /*0f6c*/ 	.word	0x0001d280
        /*0f70*/ 	.word	0x00000003
        /*0f74*/ 	.word	0x00028c60
        /*0f78*/ 	.short	0x010a
        /*0f7a*/ 	.byte	0x3f
	.zero		1


	//   ....[73]....
        /*0f7c*/ 	.word	0x0001f000
        /*0f80*/ 	.word	0x00000000
        /*0f84*/ 	.word	0x00028c20
        /*0f88*/ 	.short	0x010a
        /*0f8a*/ 	.byte	0x3f
	.zero		1


	//   ....[74]....
        /*0f8c*/ 	.word	0x0001f1b0
        /*0f90*/ 	.word	0x00000006
        /*0f94*/ 	.word	0x00000000
        /*0f98*/ 	.short	0x010a
        /*0f9a*/ 	.byte	0x3f
	.zero		1


	//   ....[75]....
        /*0f9c*/ 	.word	0x0001f220
        /*0fa0*/ 	.word	0x00000007
        /*0fa4*/ 	.word	0x00000000
        /*0fa8*/ 	.short	0x010a
        /*0faa*/ 	.byte	0x3f
	.zero		1


	//   ....[76]....
        /*0fac*/ 	.word	0x0001f290
        /*0fb0*/ 	.word	0x00000004
        /*0fb4*/ 	.word	0x00000000
        /*0fb8*/ 	.short	0x010a
        /*0fba*/ 	.byte	0x3f
	.zero		1


	//   ....[77]....
        /*0fbc*/ 	.word	0x0001f2c0
        /*0fc0*/ 	.word	0x00000003
        /*0fc4*/ 	.word	0x00000000
        /*0fc8*/ 	.short	0x010a
        /*0fca*/ 	.byte	0x3f
	.zero		1


	//   ....[78]....
        /*0fcc*/ 	.word	0x0001f320
        /*0fd0*/ 	.word	0x0000004b
        /*0fd4*/ 	.word	0x00028c90
        /*0fd8*/ 	.short	0x010a
        /*0fda*/ 	.byte	0x3f
	.zero		1


	//   ....[79]....
        /*0fdc*/ 	.word	0x0001f370
        /*0fe0*/ 	.word	0x0000004b
        /*0fe4*/ 	.word	0x00028c90
        /*0fe8*/ 	.short	0x010a
        /*0fea*/ 	.byte	0x3f
	.zero		1


	//   ....[80]....
        /*0fec*/ 	.word	0x0001f3c0
        /*0ff0*/ 	.word	0x0000004b
        /*0ff4*/ 	.word	0x00028c90
        /*0ff8*/ 	.short	0x010a
        /*0ffa*/ 	.byte	0x3f
	.zero		1


	//   ....[81]....
        /*0ffc*/ 	.word	0x0001f410
        /*1000*/ 	.word	0x0000004b
        /*1004*/ 	.word	0x00028cb0
        /*1008*/ 	.short	0x010a
        /*100a*/ 	.byte	0x3f
	.zero		1


	//   ....[82]....
        /*100c*/ 	.word	0x0001f460
        /*1010*/ 	.word	0x00000005
        /*1014*/ 	.word	0x00028c50
        /*1018*/ 	.short	0x010a
        /*101a*/ 	.byte	0x3f
	.zero		1


	//   ....[83]....
        /*101c*/ 	.word	0x0001f4b0
        /*1020*/ 	.word	0x00000015
        /*1024*/ 	.word	0x00028c50
        /*1028*/ 	.short	0x010a
        /*102a*/ 	.byte	0x3f
	.zero		1


	//   ....[84]....
        /*102c*/ 	.word	0x0001f8a0
        /*1030*/ 	.word	0x00000002
        /*1034*/ 	.word	0x00028c00
        /*1038*/ 	.short	0x010a
        /*103a*/ 	.byte	0x3f
	.zero		1


	//   ....[85]....
        /*103c*/ 	.word	0x0001fca0
        /*1040*/ 	.word	0x00000002
        /*1044*/ 	.word	0x00028c00
        /*1048*/ 	.short	0x010a
        /*104a*/ 	.byte	0x3f
	.zero		1


	//   ....[86]....
        /*104c*/ 	.word	0x0001fcf0
        /*1050*/ 	.word	0x00000014
        /*1054*/ 	.word	0x00028c30
        /*1058*/ 	.short	0x010a
        /*105a*/ 	.byte	0x3f
	.zero		1


	//   ....[87]....
        /*105c*/ 	.word	0x0001fd40
        /*1060*/ 	.word	0x00000014
        /*1064*/ 	.word	0x00028c50
        /*1068*/ 	.short	0x010a
        /*106a*/ 	.byte	0x3f
	.zero		1


	//   ....[88]....
        /*106c*/ 	.word	0x0001fd90
        /*1070*/ 	.word	0x000000d9
        /*1074*/ 	.word	0x00028c30
        /*1078*/ 	.short	0x010a
        /*107a*/ 	.byte	0x3f
	.zero		1


	//   ....[89]....
        /*107c*/ 	.word	0x0001fde0
        /*1080*/ 	.word	0x000000d9
        /*1084*/ 	.word	0x00028c50
        /*1088*/ 	.short	0x010a
        /*108a*/ 	.byte	0x3f
	.zero		1


	//   ....[90]....
        /*108c*/ 	.word	0x0001fe30
        /*1090*/ 	.word	0x000000c2
        /*1094*/ 	.word	0x00028c30
        /*1098*/ 	.short	0x010a
        /*109a*/ 	.byte	0x3f
	.zero		1


	//   ....[91]....
        /*109c*/ 	.word	0x0001fe80
        /*10a0*/ 	.word	0x000000c2
        /*10a4*/ 	.word	0x00028c50
        /*10a8*/ 	.short	0x010a
        /*10aa*/ 	.byte	0x3f
	.zero		1


	//   ....[92]....
        /*10ac*/ 	.word	0x00020020
        /*10b0*/ 	.word	0x00000012
        /*10b4*/ 	.word	0x00028c20
        /*10b8*/ 	.short	0x010a
        /*10ba*/ 	.byte	0x3f
	.zero		1


	//   ....[93]....
        /*10bc*/ 	.word	0x00020070
        /*10c0*/ 	.word	0x00000005
        /*10c4*/ 	.word	0x00028ca0
        /*10c8*/ 	.short	0x010a
        /*10ca*/ 	.byte	0x3f
	.zero		1


	//   ....[94]....
        /*10cc*/ 	.word	0x000200c0
        /*10d0*/ 	.word	0x00000005
        /*10d4*/ 	.word	0x00028cc0
        /*10d8*/ 	.short	0x010a
        /*10da*/ 	.byte	0x3f
	.zero		1


	//   ....[95]....
        /*10dc*/ 	.word	0x00020110
        /*10e0*/ 	.word	0x00000005
        /*10e4*/ 	.word	0x00028ca0
        /*10e8*/ 	.short	0x010a
        /*10ea*/ 	.byte	0x3f
	.zero		1


	//   ....[96]....
        /*10ec*/ 	.word	0x00020160
        /*10f0*/ 	.word	0x00000005
        /*10f4*/ 	.word	0x00028cc0
        /*10f8*/ 	.short	0x010a
        /*10fa*/ 	.byte	0x3f
	.zero		1


	//   ....[97]....
        /*10fc*/ 	.word	0x00020300
        /*1100*/ 	.word	0x00000000
        /*1104*/ 	.word	0x00028c40
        /*1108*/ 	.short	0x010a
        /*110a*/ 	.byte	0x3f
	.zero		1


	//   ....[98]....
        /*110c*/ 	.word	0x00020880
        /*1110*/ 	.word	0x00000012
        /*1114*/ 	.word	0x00028c20
        /*1118*/ 	.short	0x010a
        /*111a*/ 	.byte	0x3f
	.zero		1


	//   ....[99]....
        /*111c*/ 	.word	0x000208d0
        /*1120*/ 	.word	0x00000000
        /*1124*/ 	.word	0x00028c60
        /*1128*/ 	.short	0x010a
        /*112a*/ 	.byte	0x3f
	.zero		1


	//   ....[100]....
        /*112c*/ 	.word	0x00020920
        /*1130*/ 	.word	0x00000002
        /*1134*/ 	.word	0x00028c40
        /*1138*/ 	.short	0x010a
        /*113a*/ 	.byte	0x3f
	.zero		1


	//   ....[101]....
        /*113c*/ 	.word	0x00020970
        /*1140*/ 	.word	0x00000002
        /*1144*/ 	.word	0x00028c60
        /*1148*/ 	.short	0x010a
        /*114a*/ 	.byte	0x3f
	.zero		1


	//   ....[102]....
        /*114c*/ 	.word	0x000209c0
        /*1150*/ 	.word	0x00000002
        /*1154*/ 	.word	0x00028c40
        /*1158*/ 	.short	0x010a
        /*115a*/ 	.byte	0x3f
	.zero		1


	//   ....[103]....
        /*115c*/ 	.word	0x00020a10
        /*1160*/ 	.word	0x00000002
        /*1164*/ 	.word	0x00028c60
        /*1168*/ 	.short	0x010a
        /*116a*/ 	.byte	0x3f
	.zero		1


	//   ....[104]....
        /*116c*/ 	.word	0x00020a60
        /*1170*/ 	.word	0x00000003
        /*1174*/ 	.word	0x00028c40
        /*1178*/ 	.short	0x010a
        /*117a*/ 	.byte	0x3f
	.zero		1


	//   ....[105]....
        /*117c*/ 	.word	0x00020ab0
        /*1180*/ 	.word	0x00000003
        /*1184*/ 	.word	0x00028c60
        /*1188*/ 	.short	0x010a
        /*118a*/ 	.byte	0x3f
	.zero		1


	//   ....[106]....
        /*118c*/ 	.word	0x00021630
        /*1190*/ 	.word	0x00000000
        /*1194*/ 	.word	0x00028c20
        /*1198*/ 	.short	0x010a
        /*119a*/ 	.byte	0x3f
	.zero		1


	//   ....[107]....
        /*119c*/ 	.word	0x000217d0
        /*11a0*/ 	.word	0x00000006
        /*11a4*/ 	.word	0x00000000
        /*11a8*/ 	.short	0x010a
        /*11aa*/ 	.byte	0x3f
	.zero		1


	//   ....[108]....
        /*11ac*/ 	.word	0x00021820
        /*11b0*/ 	.word	0x00000007
        /*11b4*/ 	.word	0x00000000
        /*11b8*/ 	.short	0x010a
        /*11ba*/ 	.byte	0x3f
	.zero		1


	//   ....[109]....
        /*11bc*/ 	.word	0x00021870
        /*11c0*/ 	.word	0x00000004
        /*11c4*/ 	.word	0x00000000
        /*11c8*/ 	.short	0x010a
        /*11ca*/ 	.byte	0x3f
	.zero		1


	//----- nvinfo : EIATTR_NUM_MBARRIERS
	.align		4
.L_590:
        /*11cc*/ 	.byte	0x03, 0x38
        /*11ce*/ 	.short	0x0016


	//----- nvinfo : EIATTR_EXIT_INSTR_OFFSETS
	.align		4
        /*11d0*/ 	.byte	0x04, 0x1c
        /*11d2*/ 	.short	(.L_592 - .L_591)


	//   ....[0]....
.L_591:
        /*11d4*/ 	.word	0x0001f310


	//----- nvinfo : EIATTR_MAX_THREADS
	.align		4
.L_592:
        /*11d8*/ 	.byte	0x04, 0x05
        /*11da*/ 	.short	(.L_594 - .L_593)
.L_593:
        /*11dc*/ 	.word	0x00000180
        /*11e0*/ 	.word	0x00000001
        /*11e4*/ 	.word	0x00000001


	//----- nvinfo : EIATTR_CRS_STACK_SIZE
	.align		4
.L_594:
        /*11e8*/ 	.byte	0x04, 0x1e
        /*11ea*/ 	.short	(.L_596 - .L_595)
.L_595:
        /*11ec*/ 	.word	0x00000000


	//----- nvinfo : EIATTR_CBANK_PARAM_SIZE
	.align		4
.L_596:
        /*11f0*/ 	.byte	0x03, 0x19
        /*11f2*/ 	.short	0x0af0


	//----- nvinfo : EIATTR_PARAM_CBANK
	.align		4
        /*11f4*/ 	.byte	0x04, 0x0a
        /*11f6*/ 	.short	(.L_598 - .L_597)
	.align		4
.L_597:
        /*11f8*/ 	.word	index@(.nv.constant0._ZN7cutlass13device_kernelIN5flash11enable_sm90INS1_16FlashAttnFwdSm90INS1_25CollectiveMainloopFwdSm90ILi2EN4cute5tupleIJNS5_1CILi1EEES8_S8_EEENS6_IJNS7_ILi64EEESA_SA_EEELi512ENS_10bfloat16_tEfNS_4arch4Sm90ELb1ELb0ELb1ELb1ELb0ELb1ELb0ELb0ELb0ELb1ELb1ELb0EEENS1_21CollectiveEpilogueFwdINS6_IJSA_NS7_ILi512EEESA_EEES9_SC_SE_Li256ELb1ELb1ELb1ELb0EEENS1_36VarlenDynamicPersistentTileSchedulerILi64ELi64ELi256ELi128ELb1ELb1ELb1ELb1ELb1ELb1EEEEEEEEEvNT_6ParamsE)
        /*11fc*/ 	.short	0x0210
        /*11fe*/ 	.short	0x0af0


	//----- nvinfo : EIATTR_SW_WAR
	.align		4
.L_598:
        /*1200*/ 	.byte	0x04, 0x36
        /*1202*/ 	.short	(.L_600 - .L_599)
.L_599:
        /*1204*/ 	.word	0x00000008
.L_600:


//--------------------- .nv.info._ZN7cutlass13device_kernelIN5flash11enable_sm90INS1_16FlashAttnFwdSm90INS1_25CollectiveMainloopFwdSm90ILi2EN4cute5tupleIJNS5_1CILi1EEES8_S8_EEENS6_IJNS7_ILi64EEESA_SA_EEELi512ENS_10bfloat16_tEfNS_4arch4Sm90ELb1ELb0ELb1ELb1ELb0ELb0ELb1ELb0ELb0ELb1ELb1ELb0EEENS1_21CollectiveEpilogueFwdINS6_IJSA_NS7_ILi512EEESA_EEES9_SC_SE_Li256ELb1ELb1ELb1ELb0EEENS1_36VarlenDynamicPersistentTileSchedulerILi64ELi64ELi256ELi128ELb1ELb1ELb1ELb1ELb1ELb1EEEEEEEEEvNT_6ParamsE --------------------------
	.section	.nv.info._ZN7cutlass13device_kernelIN5flash11enable_sm90INS1_16FlashAttnFwdSm90INS1_25CollectiveMainloopFwdSm90ILi2EN4cute5tupleIJNS5_1CILi1EEES8_S8_EEENS6_IJNS7_ILi64EEESA_SA_EEELi512ENS_10bfloat16_tEfNS_4arch4Sm90ELb1ELb0ELb1ELb1ELb0ELb0ELb1ELb0ELb0ELb1ELb1ELb0EEENS1_21CollectiveEpilogueFwdINS6_IJSA_NS7_ILi512EEESA_EEES9_SC_SE_Li256ELb1ELb1ELb1ELb0EEENS1_36VarlenDynamicPersistentTileSchedulerILi64ELi64ELi256ELi128ELb1ELb1ELb1ELb1ELb1ELb1EEEEEEEEEvNT_6ParamsE,"",@"SHT_CUDA_INFO"
	.sectionflags	@""
	.align	4


	//----- nvinfo : EIATTR_CUDA_API_VERSION
	.align		4
        /*0000*/ 	.byte	0x04, 0x37
        /*0002*/ 	.short	(.L_602 - .L_601)
.L_601:
        /*0004*/ 	.word	0x00000082


	//----- nvinfo : EIATTR_KPARAM_INFO
	.align		4
.L_602:
        /*0008*/ 	.byte	0x04, 0x17
        /*000a*/ 	.short	(.L_604 - .L_603)
.L_603:
        /*000c*/ 	.word	0x00000000
        /*0010*/ 	.short	0x0000
        /*0012*/ 	.short	0x0070
        /*0014*/ 	.byte	0x00, 0xf0, 0x01, 0x2e


	//----- nvinfo : EIATTR_SPARSE_MMA_MASK
	.align		4
.L_604:
        /*0018*/ 	.byte	0x03, 0x50
        /*001a*/ 	.short	0x0000


	//----- nvinfo : EIATTR_MAXREG_COUNT
	.align		4
        /*001c*/ 	.byte	0x03, 0x1b
        /*001e*/ 	.short	0x00a8


	//----- nvinfo : EIATTR_NUM_BARRIERS
	.align		4
        /*0020*/ 	.byte	0x02, 0x4c
        /*0022*/ 	.byte	0x10
	.zero		1


	//----- nvinfo : EIATTR_EXTERNS
	.align		4
        /*0024*/ 	.byte	0x04, 0x0f
        /*0026*/ 	.short	(.L_606 - .L_605)


	//   ....[0]....
	.align		4
.L_605:
        /*0028*/ 	.word	index@(__assertfail)


	//----- nvinfo : EIATTR_ANNOTATIONS
	.align		4
.L_606:
        /*002c*/ 	.byte	0x04, 0x55
        /*002e*/ 	.short	(.L_608 - .L_607)


	//   ....[0]....
.L_607:
        /* <DEDUP_REMOVED lines=88> */


	//----- nvinfo : EIATTR_MERCURY_ISA_VERSION
	.align		4
.L_608:
        /*0598*/ 	.byte	0x03, 0x5f
        /*059a*/ 	.short	0x0101


	//----- nvinfo : EIATTR_UNUSED_LOAD_BYTE_OFFSET
	.align		4
        /*059c*/ 	.byte	0x04, 0x44
        /*059e*/ 	.short	(.L_610 - .L_609)


	//   ....[0]....
.L_609:
        /*05a0*/ 	.word	0x00000a40
        /*05a4*/ 	.word	0x0000fff0


	//   ....[1]....
        /*05a8*/ 	.word	0x0000e460
        /*05ac*/ 	.word	0x0000fff0


	//----- nvinfo : EIATTR_INT_WARP_WIDE_INSTR_OFFSETS
	.align		4
.L_610:
        /*05b0*/ 	.byte	0x04, 0x31
        /*05b2*/ 	.short	(.L_612 - .L_611)


	//   ....[0]....
.L_611:
        /*05b4*/ 	.word	0x00000130


	//   ....[1]....
        /*05b8*/ 	.word	0x00000170


	//   ....[2]....
        /*05bc*/ 	.word	0x000001e0


	//   ....[3]....
        /*05c0*/ 	.word	0x000001f0


	//   ....[4]....
        /*05c4*/ 	.word	0x00014880


	//   ....[5]....
        /*05c8*/ 	.word	0x000148e0


	//   ....[6]....
        /*05cc*/ 	.word	0x0001a270


	//   ....[7]....
        /*05d0*/ 	.word	0x0001a300


	//----- nvinfo : EIATTR_COOP_GROUP_MASK_REGIDS
	.align		4
.L_612:
        /*05d4*/ 	.byte	0x04, 0x29
        /*05d6*/ 	.short	(.L_614 - .L_613)


	//   ....[0]....
.L_613:
        /*05d8*/ 	.word	0xffffffff


	//   ....[1]....
        /*05dc*/ 	.word	0xffffffff


	//   ....[2]....
        /*05e0*/ 	.word	0xffffffff


	//   ....[3]....
        /*05e4*/ 	.word	0xffffffff


	//   ....[4]....
        /*05e8*/ 	.word	0xffffffff


	//   ....[5]....
        /*05ec*/ 	.word	0xffffffff


	//   ....[6]....
        /*05f0*/ 	.word	0xffffffff


	//   ....[7]....
        /*05f4*/ 	.word	0xffffffff


	//   ....[8]....
        /*05f8*/ 	.word	0xffffffff


	//   ....[9]....
        /*05fc*/ 	.word	0xffffffff


	//   ....[10]....
        /*0600*/ 	.word	0xffffffff


	//   ....[11]....
        /*0604*/ 	.word	0xffffffff


	//   ....[12]....
        /*0608*/ 	.word	0xffffffff


	//   ....[13]....
        /*060c*/ 	.word	0xffffffff


	//   ....[14]....
        /*0610*/ 	.word	0xffffffff


	//   ....[15]....
        /*0614*/ 	.word	0xffffffff


	//   ....[16]....
        /*0618*/ 	.word	0xffffffff


	//   ....[17]....
        /*061c*/ 	.word	0xffffffff


	//   ....[18]....
        /*0620*/ 	.word	0xffffffff


	//   ....[19]....
        /*0624*/ 	.word	0xffffffff


	//   ....[20]....
        /*0628*/ 	.word	0xffffffff


	//   ....[21]....
        /*062c*/ 	.word	0xffffffff


	//   ....[22]....
        /*0630*/ 	.word	0xffffffff


	//   ....[23]....
        /*0634*/ 	.word	0xffffffff


	//   ....[24]....
        /*0638*/ 	.word	0xffffffff


	//   ....[25]....
        /*063c*/ 	.word	0xffffffff


	//   ....[26]....
        /*0640*/ 	.word	0xffffffff


	//   ....[27]....
        /*0644*/ 	.word	0xffffffff


	//   ....[28]....
        /*0648*/ 	.word	0xffffffff


	//   ....[29]....
        /*064c*/ 	.word	0xffffffff


	//   ....[30]....
        /*0650*/ 	.word	0xffffffff


	//   ....[31]....
        /*0654*/ 	.word	0xffffffff


	//   ....[32]....
        /*0658*/ 	.word	0xffffffff


	//   ....[33]....
        /*065c*/ 	.word	0xffffffff


	//   ....[34]....
        /*0660*/ 	.word	0xffffffff


	//   ....[35]....
        /*0664*/ 	.word	0xffffffff


	//   ....[36]....
        /*0668*/ 	.word	0xffffffff


	//   ....[37]....
        /*066c*/ 	.word	0xffffffff


	//   ....[38]....
        /*0670*/ 	.word	0xffffffff


	//   ....[39]....
        /*0674*/ 	.word	0xffffffff


	//   ....[40]....
        /*0678*/ 	.word	0xffffffff


	//   ....[41]....
        /*067c*/ 	.word	0xffffffff


	//   ....[42]....
        /*0680*/ 	.word	0xffffffff


	//   ....[43]....
        /*0684*/ 	.word	0xffffffff


	//   ....[44]....
        /*0688*/ 	.word	0xffffffff


	//   ....[45]....
        /*068c*/ 	.word	0xffffffff


	//   ....[46]....
        /*0690*/ 	.word	0xffffffff


	//   ....[47]....
        /*0694*/ 	.word	0xffffffff


	//   ....[48]....
        /*0698*/ 	.word	0xffffffff


	//   ....[49]....
        /*069c*/ 	.word	0xffffffff


	//   ....[50]....
        /*06a0*/ 	.word	0xffffffff


	//   ....[51]....
        /*06a4*/ 	.word	0xffffffff


	//   ....[52]....
        /*06a8*/ 	.word	0xffffffff


	//   ....[53]....
        /*06ac*/ 	.word	0xffffffff


	//   ....[54]....
        /*06b0*/ 	.word	0xffffffff


	//   ....[55]....
        /*06b4*/ 	.word	0xffffffff


	//   ....[56]....
        /*06b8*/ 	.word	0xffffffff


	//   ....[57]....
        /*06bc*/ 	.word	0xffffffff


	//   ....[58]....
        /*06c0*/ 	.word	0xffffffff


	//   ....[59]....
        /*06c4*/ 	.word	0xffffffff


	//   ....[60]....
        /*06c8*/ 	.word	0xffffffff


	//   ....[61]....
        /*06cc*/ 	.word	0xffffffff


	//   ....[62]....
        /*06d0*/ 	.word	0xffffffff


	//   ....[63]....
        /*06d4*/ 	.word	0xffffffff


	//   ....[64]....
        /*06d8*/ 	.word	0xffffffff


	//   ....[65]....
        /*06dc*/ 	.word	0xffffffff


	//   ....[66]....
        /*06e0*/ 	.word	0xffffffff


	//   ....[67]....
        /*06e4*/ 	.word	0xffffffff


	//   ....[68]....
        /*06e8*/ 	.word	0xffffffff


	//   ....[69]....
        /*06ec*/ 	.word	0xffffffff


	//   ....[70]....
        /*06f0*/ 	.word	0xffffffff


	//   ....[71]....
        /*06f4*/ 	.word	0xffffffff


	//   ....[72]....
        /*06f8*/ 	.word	0xffffffff


	//   ....[73]....
        /*06fc*/ 	.word	0xffffffff


	//   ....[74]....
        /*0700*/ 	.word	0xffffffff


	//   ....[75]....
        /*0704*/ 	.word	0xffffffff


	//   ....[76]....
        /*0708*/ 	.word	0xffffffff


	//   ....[77]....
        /*070c*/ 	.word	0xffffffff


	//   ....[78]....
        /*0710*/ 	.word	0xffffffff


	//   ....[79]....
        /*0714*/ 	.word	0xffffffff


	//   ....[80]....
        /*0718*/ 	.word	0xffffffff


	//   ....[81]....
        /*071c*/ 	.word	0xffffffff


	//   ....[82]....
        /*0720*/ 	.word	0xffffffff


	//   ....[83]....
        /*0724*/ 	.word	0xffffffff


	//   ....[84]....
        /*0728*/ 	.word	0xffffffff


	//   ....[85]....
        /*072c*/ 	.word	0xffffffff


	//   ....[86]....
        /*0730*/ 	.word	0xffffffff


	//   ....[87]....
        /*0734*/ 	.word	0xffffffff


	//   ....[88]....
        /*0738*/ 	.word	0xffffffff


	//   ....[89]....
        /*073c*/ 	.word	0xffffffff


	//   ....[90]....
        /*0740*/ 	.word	0xffffffff


	//   ....[91]....
        /*0744*/ 	.word	0xffffffff


	//   ....[92]....
        /*0748*/ 	.word	0xffffffff


	//   ....[93]....
        /*074c*/ 	.word	0xffffffff


	//   ....[94]....
        /*0750*/ 	.word	0xffffffff


	//   ....[95]....
        /*0754*/ 	.word	0xffffffff


	//   ....[96]....
        /*0758*/ 	.word	0xffffffff


	//   ....[97]....
        /*075c*/ 	.word	0xffffffff


	//   ....[98]....
        /*0760*/ 	.word	0xffffffff


	//   ....[99]....
        /*0764*/ 	.word	0xffffffff


	//   ....[100]....
        /*0768*/ 	.word	0xffffffff


	//   ....[101]....
        /*076c*/ 	.word	0xffffffff


	//   ....[102]....
        /*0770*/ 	.word	0xffffffff


	//   ....[103]....
        /*0774*/ 	.word	0xffffffff


	//   ....[104]....
        /*0778*/ 	.word	0xffffffff


	//   ....[105]....
        /*077c*/ 	.word	0x0500000f


	//   ....[106]....
        /*0780*/ 	.word	0x0500000f


	//   ....[107]....
        /*0784*/ 	.word	0x0500000f


	//   ....[108]....
        /*0788*/ 	.word	0x0500000f


	//   ....[109]....
        /*078c*/ 	.word	0x0500000f


	//   ....[110]....
        /*0790*/ 	.word	0x0500000f


	//   ....[111]....
        /*0794*/ 	.word	0x0500000f


	//   ....[112]....
        /*0798*/ 	.word	0x0500000f


	//   ....[113]....
        /*079c*/ 	.word	0x0500000f


	//   ....[114]....
        /*07a0*/ 	.word	0x0500000f


	//   ....[115]....
        /*07a4*/ 	.word	0x0500000f


	//   ....[116]....
        /*07a8*/ 	.word	0x0500000f


	//   ....[117]....
        /*07ac*/ 	.word	0x0500000f


	//   ....[118]....
        /*07b0*/ 	.word	0x0500000f


	//   ....[119]....
        /*07b4*/ 	.word	0x0500000f


	//   ....[120]....
        /*07b8*/ 	.word	0x0500000f


	//   ....[121]....
        /*07bc*/ 	.word	0x0500000f


	//   ....[122]....
        /*07c0*/ 	.word	0x0500000f


	//   ....[123]....
        /*07c4*/ 	.word	0x0500000f


	//   ....[124]....
        /*07c8*/ 	.word	0x0500000f


	//   ....[125]....
        /*07cc*/ 	.word	0x0500000f


	//   ....[126]....
        /*07d0*/ 	.word	0x0500000f


	//   ....[127]....
        /*07d4*/ 	.word	0x0500000f


	//   ....[128]....
        /*07d8*/ 	.word	0x0500000f


	//   ....[129]....
        /*07dc*/ 	.word	0x0500000f


	//   ....[130]....
        /*07e0*/ 	.word	0x0500000f


	//   ....[131]....
        /*07e4*/ 	.word	0x0500000f


	//   ....[132]....
        /*07e8*/ 	.word	0x0500000f


	//   ....[133]....
        /*07ec*/ 	.word	0x0500000f


	//   ....[134]....
        /*07f0*/ 	.word	0x0500000f


	//   ....[135]....
        /*07f4*/ 	.word	0x0500000f


	//   ....[136]....
        /*07f8*/ 	.word	0x0500000f


	//   ....[137]....
        /*07fc*/ 	.word	0x0500000f


	//   ....[138]....
        /*0800*/ 	.word	0x0500000f


	//   ....[139]....
        /*0804*/ 	.word	0x0500000f


	//   ....[140]....
        /*0808*/ 	.word	0x0500000f


	//----- nvinfo : EIATTR_COOP_GROUP_INSTR_OFFSETS
	.align		4
.L_614:
        /*080c*/ 	.byte	0x04, 0x28
        /*080e*/ 	.short	(.L_616 - .L_615)


	//   ....[0]....
.L_615:
        /*0810*/ 	.word	0x00000070


	//   ....[1]....
        /*0814*/ 	.word	0x00000140


	//   ....[2]....
        /*0818*/ 	.word	0x00000190


	//   ....[3]....
        /*081c*/ 	.word	0x000003a0


	//   ....[4]....
        /*0820*/ 	.word	0x00000500


	//   ....[5]....
        /*0824*/ 	.word	0x00000620


	//   ....[6]....
        /*0828*/ 	.word	0x00000780


	//   ....[7]....
        /*082c*/ 	.word	0x00001f80


	//   ....[8]....
        /*0830*/ 	.word	0x00003f60


	//   ....[9]....
        /*0834*/ 	.word	0x00004f60


	//   ....[10]....
        /*0838*/ 	.word	0x00005b60


	//   ....[11]....
        /*083c*/ 	.word	0x00005ba0


	//   ....[12]....
        /*0840*/ 	.word	0x000062b0


	//   ....[13]....
        /*0844*/ 	.word	0x00006330


	//   ....[14]....
        /*0848*/ 	.word	0x000067c0


	//   ....[15]....
        /*084c*/ 	.word	0x00006840


	//   ....[16]....
        /*0850*/ 	.word	0x00007170


	//   ....[17]....
        /*0854*/ 	.word	0x00007e00


	//   ....[18]....
        /*0858*/ 	.word	0x00008a10


	//   ....[19]....
        /*085c*/ 	.word	0x00009010


	//   ....[20]....
        /*0860*/ 	.word	0x00009080


	//   ....[21]....
        /*0864*/ 	.word	0x00009230


	//   ....[22]....
        /*0868*/ 	.word	0x000095a0


	//   ....[23]....
        /*086c*/ 	.word	0x00009620


	//   ....[24]....
        /*0870*/ 	.word	0x0000a7b0


	//   ....[25]....
        /*0874*/ 	.word	0x0000b450


	//   ....[26]....
        /*0878*/ 	.word	0x0000c400


	//   ....[27]....
        /*087c*/ 	.word	0x0000c4a0


	//   ....[28]....
        /*0880*/ 	.word	0x0000c760


	//   ....[29]....
        /*0884*/ 	.word	0x0000c920


	//   ....[30]....
        /*0888*/ 	.word	0x0000d920


	//   ....[31]....
        /*088c*/ 	.word	0x0000d960


	//   ....[32]....
        /*0890*/ 	.word	0x0000d9d0


	//   ....[33]....
        /*0894*/ 	.word	0x0000d9f0


	//   ....[34]....
        /*0898*/ 	.word	0x0000da20


	//   ....[35]....
        /*089c*/ 	.word	0x0000f1c0


	//   ....[36]....
        /*08a0*/ 	.word	0x0000f530


	//   ....[37]....
        /*08a4*/ 	.word	0x0000f540


	//   ....[38]....
        /*08a8*/ 	.word	0x0000f550


	//   ....[39]....
        /*08ac*/ 	.word	0x0000f580


	//   ....[40]....
        /*08b0*/ 	.word	0x000101d0


	//   ....[41]....
        /*08b4*/ 	.word	0x00010210


	//   ....[42]....
        /*08b8*/ 	.word	0x000104c0


	//   ....[43]....
        /*08bc*/ 	.word	0x000104e0


	//   ....[44]....
        /*08c0*/ 	.word	0x00010bc0


	//   ....[45]....
        /*08c4*/ 	.word	0x00010bf0


	//   ....[46]....
        /*08c8*/ 	.word	0x000114b0


	//   ....[47]....
        /*08cc*/ 	.word	0x000114d0


	//   ....[48]....
        /*08d0*/ 	.word	0x000127b0


	//   ....[49]....
        /*08d4*/ 	.word	0x000127f0


	//   ....[50]....
        /*08d8*/ 	.word	0x00012a30


	//   ....[51]....
        /*08dc*/ 	.word	0x00012a50


	//   ....[52]....
        /*08e0*/ 	.word	0x00012d10


	//   ....[53]....
        /*08e4*/ 	.word	0x00012f20


	//   ....[54]....
        /*08e8*/ 	.word	0x00012f50


	//   ....[55]....
        /*08ec*/ 	.word	0x00012f80


	//   ....[56]....
        /*08f0*/ 	.word	0x00012fb0


	//   ....[57]....
        /*08f4*/ 	.word	0x00012fe0


	//   ....[58]....
        /*08f8*/ 	.word	0x00013010


	//   ....[59]....
        /*08fc*/ 	.word	0x000131b0


	//   ....[60]....
        /*0900*/ 	.word	0x000131e0


	//   ....[61]....
        /*0904*/ 	.word	0x00013210


	//   ....[62]....
        /*0908*/ 	.word	0x00013240


	//   ....[63]....
        /*090c*/ 	.word	0x00013270


	//   ....[64]....
        /*0910*/ 	.word	0x000132a0


	//   ....[65]....
        /*0914*/ 	.word	0x00013340


	//   ....[66]....
        /*0918*/ 	.word	0x00013370


	//   ....[67]....
        /*091c*/ 	.word	0x00013380


	//   ....[68]....
        /*0920*/ 	.word	0x000133b0


	//   ....[69]....
        /*0924*/ 	.word	0x00014e60


	//   ....[70]....
        /*0928*/ 	.word	0x000158f0


	//   ....[71]....
        /*092c*/ 	.word	0x00015920


	//   ....[72]....
        /*0930*/ 	.word	0x00015940


	//   ....[73]....
        /*0934*/ 	.word	0x000159f0


	//   ....[74]....
        /*0938*/ 	.word	0x00015a80


	//   ....[75]....
        /*093c*/ 	.word	0x00015aa0


	//   ....[76]....
        /*0940*/ 	.word	0x00015b30


	//   ....[77]....
        /*0944*/ 	.word	0x00015b40


	//   ....[78]....
        /*0948*/ 	.word	0x000164d0


	//   ....[79]....
        /*094c*/ 	.word	0x00016560


	//   ....[80]....
        /*0950*/ 	.word	0x000165b0


	//   ....[81]....
        /*0954*/ 	.word	0x000166e0


	//   ....[82]....
        /*0958*/ 	.word	0x00016850


	//   ....[83]....
        /*095c*/ 	.word	0x00016860


	//   ....[84]....
        /*0960*/ 	.word	0x000169c0


	//   ....[85]....
        /*0964*/ 	.word	0x000169d0


	//   ....[86]....
        /*0968*/ 	.word	0x0001a580


	//   ....[87]....
        /*096c*/ 	.word	0x0001a5b0


	//   ....[88]....
        /*0970*/ 	.word	0x0001a610


	//   ....[89]....
        /*0974*/ 	.word	0x0001a640


	//   ....[90]....
        /*0978*/ 	.word	0x0001a670


	//   ....[91]....
        /*097c*/ 	.word	0x0001a6a0


	//   ....[92]....
        /*0980*/ 	.word	0x0001a6d0


	//   ....[93]....
        /*0984*/ 	.word	0x0001a700


	//   ....[94]....
        /*0988*/ 	.word	0x0001a8c0


	//   ....[95]....
        /*098c*/ 	.word	0x0001a8f0


	//   ....[96]....
        /*0990*/ 	.word	0x0001a920


	//   ....[97]....
        /*0994*/ 	.word	0x0001a950


	//   ....[98]....
        /*0998*/ 	.word	0x0001a980


	//   ....[99]....
        /*099c*/ 	.word	0x0001a9b0


	//   ....[100]....
        /*09a0*/ 	.word	0x0001aa80


	//   ....[101]....
        /*09a4*/ 	.word	0x0001aaa0


	//   ....[102]....
        /*09a8*/ 	.word	0x0001aab0


	//   ....[103]....
        /*09ac*/ 	.word	0x0001ab30


	//   ....[104]....
        /*09b0*/ 	.word	0x0001b670


	//   ....[105]....
        /*09b4*/ 	.word	0x0001bc30


	//   ....[106]....
        /*09b8*/ 	.word	0x0001bdb0


	//   ....[107]....
        /*09bc*/ 	.word	0x0001be10


	//   ....[108]....
        /*09c0*/ 	.word	0x0001bea0


	//   ....[109]....
        /*09c4*/ 	.word	0x0001bef0


	//   ....[110]....
        /*09c8*/ 	.word	0x0001c050


	//   ....[111]....
        /*09cc*/ 	.word	0x0001c0f0


	//   ....[112]....
        /*09d0*/ 	.word	0x0001c1a0


	//   ....[113]....
        /*09d4*/ 	.word	0x0001c280


	//   ....[114]....
        /*09d8*/ 	.word	0x0001c440


	//   ....[115]....
        /*09dc*/ 	.word	0x0001c520


	//   ....[116]....
        /*09e0*/ 	.word	0x0001c7b0


	//   ....[117]....
        /*09e4*/ 	.word	0x0001c8b0


	//   ....[118]....
        /*09e8*/ 	.word	0x0001ca80


	//   ....[119]....
        /*09ec*/ 	.word	0x0001cb40


	//   ....[120]....
        /*09f0*/ 	.word	0x0001cd60


	//   ....[121]....
        /*09f4*/ 	.word	0x0001cdb0


	//   ....[122]....
        /*09f8*/ 	.word	0x0001d0e0


	//   ....[123]....
        /*09fc*/ 	.word	0x0001d180


	//   ....[124]....
        /*0a00*/ 	.word	0x0001d310


	//   ....[125]....
        /*0a04*/ 	.word	0x0001d390


	//   ....[126]....
        /*0a08*/ 	.word	0x0001d410


	//   ....[127]....
        /*0a0c*/ 	.word	0x0001d490


	//   ....[128]....
        /*0a10*/ 	.word	0x0001d510


	//   ....[129]....
        /*0a14*/ 	.word	0x0001d5a0


	//   ....[130]....
        /*0a18*/ 	.word	0x0001d640


	//   ....[131]....
        /*0a1c*/ 	.word	0x0001d6f0


	//   ....[132]....
        /*0a20*/ 	.word	0x0001d770


	//   ....[133]....
        /*0a24*/ 	.word	0x0001d7f0


	//   ....[134]....
        /*0a28*/ 	.word	0x0001d870


	//   ....[135]....
        /*0a2c*/ 	.word	0x0001d900


	//   ....[136]....
        /*0a30*/ 	.word	0x0001d980


	//   ....[137]....
        /*0a34*/ 	.word	0x0001da30


	//   ....[138]....
        /*0a38*/ 	.word	0x0001da80


	//   ....[139]....
        /*0a3c*/ 	.word	0x0001db40


	//   ....[140]....
        /*0a40*/ 	.word	0x0001dc70


	//----- nvinfo : EIATTR_REG_RECONFIG
	.align		4
.L_616:
        /*0a44*/ 	.byte	0x01, 0x54
	.zero		2


	//----- nvinfo : EIATTR_SYSCALL_OFFSETS
	.align		4
        /*0a48*/ 	.byte	0x04, 0x46
        /*0a4a*/ 	.short	(.L_618 - .L_617)


	//   ....[0]....
.L_617:
        /*0a4c*/ 	.word	0x00004110


	//   ....[1]....
        /*0a50*/ 	.word	0x00014a80


	//   ....[2]....
        /*0a54*/ 	.word	0x00014bd0


	//   ....[3]....
        /*0a58*/ 	.word	0x00014cd0


	//   ....[4]....
        /*0a5c*/ 	.word	0x00015510


	//   ....[5]....
        /*0a60*/ 	.word	0x00015e50


	//----- nvinfo : EIATTR_MBARRIER_INSTR_OFFSETS
	.align		4
.L_618:
        /*0a64*/ 	.byte	0x04, 0x39
        /*0a66*/ 	.short	(.L_620 - .L_619)


	//   ....[0]....
.L_619:
        /*0a68*/ 	.word	0x00000280
        /*0a6c*/ 	.word	0x000000ff
        /*0a70*/ 	.word	0x00038800
        /*0a74*/ 	.short	0x0100
        /*0a76*/ 	.byte	0x08
	.zero		1


	//   ....[1]....
        /*0a78*/ 	.word	0x00000290
        /*0a7c*/ 	.word	0x000000ff
        /*0a80*/ 	.word	0x00038810
        /*0a84*/ 	.short	0x0100
        /*0a86*/ 	.byte	0x08
	.zero		1


	//   ....[2]....
        /*0a88*/ 	.word	0x000002a0
        /*0a8c*/ 	.word	0x000000ff
        /*0a90*/ 	.word	0x00038820
        /*0a94*/ 	.short	0x0100
        /*0a96*/ 	.byte	0x08
	.zero		1


	//   ....[3]....
        /*0a98*/ 	.word	0x00000350
        /*0a9c*/ 	.word	0x000000ff
        /*0aa0*/ 	.word	0x00038830
        /*0aa4*/ 	.short	0x0100
        /*0aa6*/ 	.byte	0x06
	.zero		1


	//   ....[4]....
        /*0aa8*/ 	.word	0x00000360
        /*0aac*/ 	.word	0x000000ff
        /*0ab0*/ 	.word	0x00038840
        /*0ab4*/ 	.short	0x0100
        /*0ab6*/ 	.byte	0x06
	.zero		1


	//   ....[5]....
        /*0ab8*/ 	.word	0x00000370
        /*0abc*/ 	.word	0x000000ff
        /*0ac0*/ 	.word	0x00038838
        /*0ac4*/ 	.short	0x0100
        /*0ac6*/ 	.byte	0x06
	.zero		1


	//   ....[6]....
        /*0ac8*/ 	.word	0x00000380
        /*0acc*/ 	.word	0x000000ff
        /*0ad0*/ 	.word	0x00038848
        /*0ad4*/ 	.short	0x0100
        /*0ad6*/ 	.byte	0x06
	.zero		1


	//   ....[7]....
        /*0ad8*/ 	.word	0x000004b0
        /*0adc*/ 	.word	0x000000ff
        /*0ae0*/ 	.word	0x00038850
        /*0ae4*/ 	.short	0x0100
        /*0ae6*/ 	.byte	0x08
	.zero		1


	//   ....[8]....
        /*0ae8*/ 	.word	0x000004c0
        /*0aec*/ 	.word	0x000000ff
        /*0af0*/ 	.word	0x00038860
        /*0af4*/ 	.short	0x0100
        /*0af6*/ 	.byte	0x08
	.zero		1


	//   ....[9]....
        /*0af8*/ 	.word	0x000004d0
        /*0afc*/ 	.word	0x000000ff
        /*0b00*/ 	.word	0x00038858
        /*0b04*/ 	.short	0x0100
        /*0b06*/ 	.byte	0x08
	.zero		1


	//   ....[10]....
        /*0b08*/ 	.word	0x000004e0
        /*0b0c*/ 	.word	0x000000ff
        /*0b10*/ 	.word	0x00038868
        /*0b14*/ 	.short	0x0100
        /*0b16*/ 	.byte	0x08
	.zero		1


	//   ....[11]....
        /*0b18*/ 	.word	0x000005d0
        /*0b1c*/ 	.word	0x000000ff
        /*0b20*/ 	.word	0x00038870
        /*0b24*/ 	.short	0x0100
        /*0b26*/ 	.byte	0x06
	.zero		1


	//   ....[12]....
        /*0b28*/ 	.word	0x000005e0
        /*0b2c*/ 	.word	0x000000ff
        /*0b30*/ 	.word	0x00038880
        /*0b34*/ 	.short	0x0100
        /*0b36*/ 	.byte	0x06
	.zero		1


	//   ....[13]....
        /*0b38*/ 	.word	0x000005f0
        /*0b3c*/ 	.word	0x000000ff
        /*0b40*/ 	.word	0x00038878
        /*0b44*/ 	.short	0x0100
        /*0b46*/ 	.byte	0x06
	.zero		1


	//   ....[14]....
        /*0b48*/ 	.word	0x00000600
        /*0b4c*/ 	.word	0x000000ff
        /*0b50*/ 	.word	0x00038888
        /*0b54*/ 	.short	0x0100
        /*0b56*/ 	.byte	0x06
	.zero		1


	//   ....[15]....
        /*0b58*/ 	.word	0x00000730
        /*0b5c*/ 	.word	0x000000ff
        /*0b60*/ 	.word	0x00038890
        /*0b64*/ 	.short	0x0100
        /*0b66*/ 	.byte	0x08
	.zero		1


	//   ....[16]....
        /*0b68*/ 	.word	0x00000740
        /*0b6c*/ 	.word	0x000000ff
        /*0b70*/ 	.word	0x000388a0
        /*0b74*/ 	.short	0x0100
        /*0b76*/ 	.byte	0x08
	.zero		1


	//   ....[17]....
        /*0b78*/ 	.word	0x00000750
        /*0b7c*/ 	.word	0x000000ff
        /*0b80*/ 	.word	0x00038898
        /*0b84*/ 	.short	0x0100
        /*0b86*/ 	.byte	0x08
	.zero		1


	//   ....[18]....
        /*0b88*/ 	.word	0x00000760
        /*0b8c*/ 	.word	0x000000ff
        /*0b90*/ 	.word	0x000388a8
        /*0b94*/ 	.short	0x0100
        /*0b96*/ 	.byte	0x08
	.zero		1


	//   ....[19]....
        /*0b98*/ 	.word	0x00000890
        /*0b9c*/ 	.word	0x000000ff
        /*0ba0*/ 	.word	0x000388b0
        /*0ba4*/ 	.short	0x0100
        /*0ba6*/ 	.byte	0x08
	.zero		1


	//   ....[20]....
        /*0ba8*/ 	.word	0x000008a0
        /*0bac*/ 	.word	0x000000ff
        /*0bb0*/ 	.word	0x000388c0
        /*0bb4*/ 	.short	0x0100
        /*0bb6*/ 	.byte	0x08
	.zero		1


	//   ....[21]....
        /*0bb8*/ 	.word	0x000008b0
        /*0bbc*/ 	.word	0x000000ff
        /*0bc0*/ 	.word	0x000388b8
        /*0bc4*/ 	.short	0x0100
        /*0bc6*/ 	.byte	0x08
	.zero		1


	//   ....[22]....
        /*0bc8*/ 	.word	0x000008c0
        /*0bcc*/ 	.word	0x000000ff
        /*0bd0*/ 	.word	0x000388c8
        /*0bd4*/ 	.short	0x0100
        /*0bd6*/ 	.byte	0x08
	.zero		1


	//   ....[23]....
        /*0bd8*/ 	.word	0x00002350
        /*0bdc*/ 	.word	0x00000004
        /*0be0*/ 	.word	0x00000000
        /*0be4*/ 	.short	0x0101
        /*0be6*/ 	.byte	0x3f
	.zero		1


	//   ....[24]....
        /*0be8*/ 	.word	0x00002e40
        /*0bec*/ 	.word	0x00000004
        /*0bf0*/ 	.word	0x00000000
        /*0bf4*/ 	.short	0x0101
        /*0bf6*/ 	.byte	0x3f
	.zero		1


	//   ....[25]....
        /*0bf8*/ 	.word	0x000041c0
        /*0bfc*/ 	.word	0x00000010
        /*0c00*/ 	.word	0x00038800
        /*0c04*/ 	.short	0x010a
        /*0c06*/ 	.byte	0x3f
	.zero		1


	//   ....[26]....
        /*0c08*/ 	.word	0x00004230
        /*0c0c*/ 	.word	0x00000009
        /*0c10*/ 	.word	0x00038830
        /*0c14*/ 	.short	0x010a
        /*0c16*/ 	.byte	0x3f
	.zero		1


	//   ....[27]....
        /*0c18*/ 	.word	0x000042a0
        /*0c1c*/ 	.word	0x00000009
        /*0c20*/ 	.word	0x00038830
        /*0c24*/ 	.short	0x010a
        /*0c26*/ 	.byte	0x3f
	.zero		1


	//   ....[28]....
        /*0c28*/ 	.word	0x00004520
        /*0c2c*/ 	.word	0x00000010
        /*0c30*/ 	.word	0x00038810
        /*0c34*/ 	.short	0x010a
        /*0c36*/ 	.byte	0x3f
	.zero		1


	//   ....[29]....
        /*0c38*/ 	.word	0x00004560
        /*0c3c*/ 	.word	0x00000009
        /*0c40*/ 	.word	0x00038850
        /*0c44*/ 	.short	0x010a
        /*0c46*/ 	.byte	0x3f
	.zero		1


	//   ....[30]....
        /*0c48*/ 	.word	0x00004630
        /*0c4c*/ 	.word	0x00000009
        /*0c50*/ 	.word	0x00038850
        /*0c54*/ 	.short	0x010a
        /*0c56*/ 	.byte	0x3f
	.zero		1


	//   ....[31]....
        /*0c58*/ 	.word	0x00006a90
        /*0c5c*/ 	.word	0x00000006
        /*0c60*/ 	.word	0x00000000
        /*0c64*/ 	.short	0x0101
        /*0c66*/ 	.byte	0x3f
	.zero		1


	//   ....[32]....
        /*0c68*/ 	.word	0x00007190
        /*0c6c*/ 	.word	0x00000009
        /*0c70*/ 	.word	0x00000000
        /*0c74*/ 	.short	0x0101
        /*0c76*/ 	.byte	0x3f
	.zero		1


	//   ....[33]....
        /*0c78*/ 	.word	0x000072b0
        /*0c7c*/ 	.word	0x00000009
        /*0c80*/ 	.word	0x00038830
        /*0c84*/ 	.short	0x010a
        /*0c86*/ 	.byte	0x3f
	.zero		1


	//   ....[34]....
        /*0c88*/ 	.word	0x00007300
        /*0c8c*/ 	.word	0x00000009
        /*0c90*/ 	.word	0x00038830
        /*0c94*/ 	.short	0x010a
        /*0c96*/ 	.byte	0x3f
	.zero		1


	//   ....[35]....
        /*0c98*/ 	.word	0x00007480
        /*0c9c*/ 	.word	0x00000009
        /*0ca0*/ 	.word	0x00038850
        /*0ca4*/ 	.short	0x010a
        /*0ca6*/ 	.byte	0x3f
	.zero		1


	//   ....[36]....
        /*0ca8*/ 	.word	0x000074c0
        /*0cac*/ 	.word	0x00000009
        /*0cb0*/ 	.word	0x00038850
        /*0cb4*/ 	.short	0x010a
        /*0cb6*/ 	.byte	0x3f
	.zero		1


	//   ....[37]....
        /*0cb8*/ 	.word	0x00009800
        /*0cbc*/ 	.word	0x0000000b
        /*0cc0*/ 	.word	0x00000000
        /*0cc4*/ 	.short	0x0101
        /*0cc6*/ 	.byte	0x3f
	.zero		1


	//   ....[38]....
        /*0cc8*/ 	.word	0x0000a7d0
        /*0ccc*/ 	.word	0x00000009
        /*0cd0*/ 	.word	0x00000000
        /*0cd4*/ 	.short	0x0101
        /*0cd6*/ 	.byte	0x3f
	.zero		1


	//   ....[39]....
        /*0cd8*/ 	.word	0x0000a920
        /*0cdc*/ 	.word	0x00000009
        /*0ce0*/ 	.word	0x00038830
        /*0ce4*/ 	.short	0x010a
        /*0ce6*/ 	.byte	0x3f
	.zero		1


	//   ....[40]....
        /*0ce8*/ 	.word	0x0000a970
        /*0cec*/ 	.word	0x00000009
        /*0cf0*/ 	.word	0x00038830
        /*0cf4*/ 	.short	0x010a
        /*0cf6*/ 	.byte	0x3f
	.zero		1


	//   ....[41]....
        /*0cf8*/ 	.word	0x0000aaf0
        /*0cfc*/ 	.word	0x00000009
        /*0d00*/ 	.word	0x00038850
        /*0d04*/ 	.short	0x010a
        /*0d06*/ 	.byte	0x3f
	.zero		1


	//   ....[42]....
        /*0d08*/ 	.word	0x0000ab30
        /*0d0c*/ 	.word	0x00000009
        /*0d10*/ 	.word	0x00038850
        /*0d14*/ 	.short	0x010a
        /*0d16*/ 	.byte	0x3f
	.zero		1


	//   ....[43]....
        /*0d18*/ 	.word	0x0000cd10
        /*0d1c*/ 	.word	0x00000099
        /*0d20*/ 	.word	0x00000000
        /*0d24*/ 	.short	0x0101
        /*0d26*/ 	.byte	0x3f
	.zero		1


	//   ....[44]....
        /*0d28*/ 	.word	0x0000d940
        /*0d2c*/ 	.word	0x00000009
        /*0d30*/ 	.word	0x00000000
        /*0d34*/ 	.short	0x0101
        /*0d36*/ 	.byte	0x3f
	.zero		1


	//   ....[45]....
        /*0d38*/ 	.word	0x00010200
        /*0d3c*/ 	.word	0x00000008
        /*0d40*/ 	.word	0x00000000
        /*0d44*/ 	.short	0x0101
        /*0d46*/ 	.byte	0x3f
	.zero		1


	//   ....[46]....
        /*0d48*/ 	.word	0x00010af0
        /*0d4c*/ 	.word	0x00000008
        /*0d50*/ 	.word	0x00000000
        /*0d54*/ 	.short	0x0101
        /*0d56*/ 	.byte	0x3f
	.zero		1


	//   ....[47]....
        /*0d58*/ 	.word	0x000150c0
        /*0d5c*/ 	.word	0x00000000
        /*0d60*/ 	.word	0x00038840
        /*0d64*/ 	.short	0x010a
        /*0d66*/ 	.byte	0x3f
	.zero		1


	//   ....[48]....
        /*0d68*/ 	.word	0x00015c00
        /*0d6c*/ 	.word	0x00000012
        /*0d70*/ 	.word	0x00038800
        /*0d74*/ 	.short	0x0107
        /*0d76*/ 	.byte	0x3f
	.zero		1


	//   ....[49]....
        /*0d78*/ 	.word	0x00015ca0
        /*0d7c*/ 	.word	0x00000012
        /*0d80*/ 	.word	0x00038800
        /*0d84*/ 	.short	0x0101
        /*0d86*/ 	.byte	0x3f
	.zero		1


	//   ....[50]....
        /*0d88*/ 	.word	0x00016bd0
        /*0d8c*/ 	.word	0x00000012
        /*0d90*/ 	.word	0x00038810
        /*0d94*/ 	.short	0x0107
        /*0d96*/ 	.byte	0x3f
	.zero		1


	//   ....[51]....
        /*0d98*/ 	.word	0x00016cd0
        /*0d9c*/ 	.word	0x00000012
        /*0da0*/ 	.word	0x00038810
        /*0da4*/ 	.short	0x0101
        /*0da6*/ 	.byte	0x3f
	.zero		1


	//   ....[52]....
        /*0da8*/ 	.word	0x00016cf0
        /*0dac*/ 	.word	0x00000012
        /*0db0*/ 	.word	0x00038820
        /*0db4*/ 	.short	0x010a
        /*0db6*/ 	.byte	0x3f
	.zero		1


	//   ....[53]....
        /*0db8*/ 	.word	0x00016dd0
        /*0dbc*/ 	.word	0x00000000
        /*0dc0*/ 	.word	0x00038860
        /*0dc4*/ 	.short	0x010a
        /*0dc6*/ 	.byte	0x3f
	.zero		1


	//   ....[54]....
        /*0dc8*/ 	.word	0x00017a60
        /*0dcc*/ 	.word	0x00000003
        /*0dd0*/ 	.word	0x00038840
        /*0dd4*/ 	.short	0x010a
        /*0dd6*/ 	.byte	0x3f
	.zero		1


	//   ....[55]....
        /*0dd8*/ 	.word	0x00017cc0
        /*0ddc*/ 	.word	0x00000003
        /*0de0*/ 	.word	0x00038860
        /*0de4*/ 	.short	0x010a
        /*0de6*/ 	.byte	0x3f
	.zero		1


	//   ....[56]....
        /*0de8*/ 	.word	0x00018880
        /*0dec*/ 	.word	0x00000004
        /*0df0*/ 	.word	0x00038840
        /*0df4*/ 	.short	0x010a
        /*0df6*/ 	.byte	0x3f
	.zero		1


	//   ....[57]....
        /*0df8*/ 	.word	0x00018ad0
        /*0dfc*/ 	.word	0x00000004
        /*0e00*/ 	.word	0x00038860
        /*0e04*/ 	.short	0x010a
        /*0e06*/ 	.byte	0x3f
	.zero		1


	//   ....[58]....
        /*0e08*/ 	.word	0x00019610
        /*0e0c*/ 	.word	0x00000004
        /*0e10*/ 	.word	0x00038840
        /*0e14*/ 	.short	0x010a
        /*0e16*/ 	.byte	0x3f
	.zero		1


	//   ....[59]....
        /*0e18*/ 	.word	0x00019870
        /*0e1c*/ 	.word	0x00000004
        /*0e20*/ 	.word	0x00038860
        /*0e24*/ 	.short	0x010a
        /*0e26*/ 	.byte	0x3f
	.zero		1


	//   ....[60]....
        /*0e28*/ 	.word	0x0001b5f0
        /*0e2c*/ 	.word	0x00000000
        /*0e30*/ 	.word	0x00038820
        /*0e34*/ 	.short	0x010a
        /*0e36*/ 	.byte	0x3f
	.zero		1


	//   ....[61]....
        /*0e38*/ 	.word	0x0001b7b0
        /*0e3c*/ 	.word	0x00000006
        /*0e40*/ 	.word	0x00000000
        /*0e44*/ 	.short	0x010a
        /*0e46*/ 	.byte	0x3f
	.zero		1


	//   ....[62]....
        /*0e48*/ 	.word	0x0001b820
        /*0e4c*/ 	.word	0x00000007
        /*0e50*/ 	.word	0x00000000
        /*0e54*/ 	.short	0x010a
        /*0e56*/ 	.byte	0x3f
	.zero		1


	//   ....[63]....
        /*0e58*/ 	.word	0x0001b890
        /*0e5c*/ 	.word	0x00000004
        /*0e60*/ 	.word	0x00000000
        /*0e64*/ 	.short	0x010a
        /*0e66*/ 	.byte	0x3f
	.zero		1


	//   ....[64]....
        /*0e68*/ 	.word	0x0001b8c0
        /*0e6c*/ 	.word	0x00000003
        /*0e70*/ 	.word	0x00000000
        /*0e74*/ 	.short	0x010a
        /*0e76*/ 	.byte	0x3f
	.zero		1


	//   ....[65]....
        /*0e78*/ 	.word	0x0001b920
        /*0e7c*/ 	.word	0x00000010
        /*0e80*/ 	.word	0x00038800
        /*0e84*/ 	.short	0x010a
        /*0e86*/ 	.byte	0x3f
	.zero		1


	//   ....[66]....
        /*0e88*/ 	.word	0x0001b970
        /*0e8c*/ 	.word	0x00000009
        /*0e90*/ 	.word	0x00038830
        /*0e94*/ 	.short	0x010a
        /*0e96*/ 	.byte	0x3f
	.zero		1


	//   ....[67]....
        /*0e98*/ 	.word	0x0001b9c0
        /*0e9c*/ 	.word	0x00000010
        /*0ea0*/ 	.word	0x00038810
        /*0ea4*/ 	.short	0x010a
        /*0ea6*/ 	.byte	0x3f
	.zero		1


	//   ....[68]....
        /*0ea8*/ 	.word	0x0001ba10
        /*0eac*/ 	.word	0x00000009
        /*0eb0*/ 	.word	0x00038850
        /*0eb4*/ 	.short	0x010a
        /*0eb6*/ 	.byte	0x3f
	.zero		1


	//   ....[69]....
        /*0eb8*/ 	.word	0x0001ba60
        /*0ebc*/ 	.word	0x00000009
        /*0ec0*/ 	.word	0x00038830
        /*0ec4*/ 	.short	0x010a
        /*0ec6*/ 	.byte	0x3f
	.zero		1


	//   ....[70]....
        /*0ec8*/ 	.word	0x0001bab0
        /*0ecc*/ 	.word	0x00000009
        /*0ed0*/ 	.word	0x00038850
        /*0ed4*/ 	.short	0x010a
        /*0ed6*/ 	.byte	0x3f
	.zero		1


	//   ....[71]....
        /*0ed8*/ 	.word	0x0001bb00
        /*0edc*/ 	.word	0x00000009
        /*0ee0*/ 	.word	0x00038830
        /*0ee4*/ 	.short	0x010a
        /*0ee6*/ 	.byte	0x3f
	.zero		1


	//   ....[72]....
        /*0ee8*/ 	.word	0x0001bb50
        /*0eec*/ 	.word	0x00000009
        /*0ef0*/ 	.word	0x00038850
        /*0ef4*/ 	.short	0x010a
        /*0ef6*/ 	.byte	0x3f
	.zero		1


	//   ....[73]....
        /*0ef8*/ 	.word	0x0001bcf0
        /*0efc*/ 	.word	0x00000000
        /*0f00*/ 	.word	0x00038840
        /*0f04*/ 	.short	0x010a
        /*0f06*/ 	.byte	0x3f
	.zero		1


	//   ....[74]....
        /*0f08*/ 	.word	0x0001cdf0
        /*0f0c*/ 	.word	0x00000012
        /*0f10*/ 	.word	0x00038820
        /*0f14*/ 	.short	0x010a
        /*0f16*/ 	.byte	0x3f
	.zero		1


	//   ....[75]....
        /*0f18*/ 	.word	0x0001ce40
        /*0f1c*/ 	.word	0x00000000
        /*0f20*/ 	.word	0x00038860
        /*0f24*/ 	.short	0x010a
        /*0f26*/ 	.byte	0x3f
	.zero		1


	//   ....[76]....
        /*0f28*/ 	.word	0x0001ce90
        /*0f2c*/ 	.word	0x00000003
        /*0f30*/ 	.word	0x00038840
        /*0f34*/ 	.short	0x010a
        /*0f36*/ 	.byte	0x3f
	.zero		1


	//   ....[77]....
        /*0f38*/ 	.word	0x0001cee0
        /*0f3c*/ 	.word	0x00000003
        /*0f40*/ 	.word	0x00038860
        /*0f44*/ 	.short	0x010a
        /*0f46*/ 	.byte	0x3f
	.zero		1


	//   ....[78]....
        /*0f48*/ 	.word	0x0001cf30
        /*0f4c*/ 	.word	0x00000004
        /*0f50*/ 	.word	0x00038840
        /*0f54*/ 	.short	0x010a
        /*0f56*/ 	.byte	0x3f
	.zero		1


	//   ....[79]....
        /*0f58*/ 	.word	0x0001cf80
        /*0f5c*/ 	.word	0x00000004
        /*0f60*/ 	.word	0x00038860
        /*0f64*/ 	.short	0x010a
        /*0f66*/ 	.byte	0x3f
	.zero		1


	//   ....[80]....
        /*0f68*/ 	.word	0x0001cfd0
        /*0f6c*/ 	.word	0x00000004
        /*0f70*/ 	.word	0x00038840
        /*0f74*/ 	.short	0x010a
        /*0f76*/ 	.byte	0x3f
	.zero		1


	//   ....[81]....
        /*0f78*/ 	.word	0x0001d020
        /*0f7c*/ 	.word	0x00000004
        /*0f80*/ 	.word	0x00038860
        /*0f84*/ 	.short	0x010a
        /*0f86*/ 	.byte	0x3f
	.zero		1


	//   ....[82]....
        /*0f88*/ 	.word	0x0001db90
        /*0f8c*/ 	.word	0x00000000
        /*0f90*/ 	.word	0x00038820
        /*0f94*/ 	.short	0x010a
        /*0f96*/ 	.byte	0x3f
	.zero		1


	//   ....[83]....
        /*0f98*/ 	.word	0x0001dd30
        /*0f9c*/ 	.word	0x00000006
        /*0fa0*/ 	.word	0x00000000
        /*0fa4*/ 	.short	0x010a
        /*0fa6*/ 	.byte	0x3f
	.zero		1


	//   ....[84]....
        /*0fa8*/ 	.word	0x0001dd80
        /*0fac*/ 	.word	0x00000007
        /*0fb0*/ 	.word	0x00000000
        /*0fb4*/ 	.short	0x010a
        /*0fb6*/ 	.byte	0x3f
	.zero		1


	//   ....[85]....
        /*0fb8*/ 	.word	0x0001ddd0
        /*0fbc*/ 	.word	0x00000004
        /*0fc0*/ 	.word	0x00000000
        /*0fc4*/ 	.short	0x010a
        /*0fc6*/ 	.byte	0x3f
	.zero		1


	//----- nvinfo : EIATTR_NUM_MBARRIERS
	.align		4
.L_620:
        /*0fc8*/ 	.byte	0x03, 0x38
        /*0fca*/ 	.short	0x0017


	//----- nvinfo : EIATTR_EXIT_INSTR_OFFSETS
	.align		4
        /*0fcc*/ 	.byte	0x04, 0x1c
        /*0fce*/ 	.short	(.L_622 - .L_621)


	//   ....[0]....
.L_621:
        /*0fd0*/ 	.word	0x00000a70


	//   ....[1]....
        /*0fd4*/ 	.word	0x00012cb0


	//   ....[2]....
        /*0fd8*/ 	.word	0x0001b910


	//----- nvinfo : EIATTR_MAX_THREADS
	.align		4
.L_622:
        /*0fdc*/ 	.byte	0x04, 0x05
        /*0fde*/ 	.short	(.L_624 - .L_623)
.L_623:
        /*0fe0*/ 	.word	0x00000180
        /*0fe4*/ 	.word	0x00000001
        /*0fe8*/ 	.word	0x00000001


	//----- nvinfo : EIATTR_CRS_STACK_SIZE
	.align		4
.L_624:
        /*0fec*/ 	.byte	0x04, 0x1e
        /*0fee*/ 	.short	(.L_626 - .L_625)
.L_625:
        /*0ff0*/ 	.word	0x00000000


	//----- nvinfo : EIATTR_CBANK_PARAM_SIZE
	.align		4
.L_626:
        /*0ff4*/ 	.byte	0x03, 0x19
        /*0ff6*/ 	.short	0x0bf0


	//----- nvinfo : EIATTR_PARAM_CBANK
	.align		4
        /*0ff8*/ 	.byte	0x04, 0x0a
        /*0ffa*/ 	.short	(.L_628 - .L_627)
	.align		4
.L_627:
        /*0ffc*/ 	.word	index@(.nv.constant0._ZN7cutlass13device_kernelIN5flash11enable_sm90INS1_16FlashAttnFwdSm90INS1_25CollectiveMainloopFwdSm90ILi2EN4cute5tupleIJNS5_1CILi1EEES8_S8_EEENS6_IJNS7_ILi64EEESA_SA_EEELi512ENS_10bfloat16_tEfNS_4arch4Sm90ELb1ELb0ELb1ELb1ELb0ELb0ELb1ELb0ELb0ELb1ELb1ELb0EEENS1_21CollectiveEpilogueFwdINS6_IJSA_NS7_ILi512EEESA_EEES9_SC_SE_Li256ELb1ELb1ELb1ELb0EEENS1_36VarlenDynamicPersistentTileSchedulerILi64ELi64ELi256ELi128ELb1ELb1ELb1ELb1ELb1ELb1EEEEEEEEEvNT_6ParamsE)
        /*1000*/ 	.short	0x0210
        /*1002*/ 	.short	0x0bf0


	//----- nvinfo : EIATTR_SW_WAR
	.align		4
.L_628:
        /*1004*/ 	.byte	0x04, 0x36
        /*1006*/ 	.short	(.L_630 - .L_629)
.L_629:
        /*1008*/ 	.word	0x00000008
.L_630:


//--------------------- .nv.info._ZN7cutlass13device_kernelIN5flash11enable_sm90INS1_16FlashAttnFwdSm90INS1_25CollectiveMainloopFwdSm90ILi2EN4cute5tupleIJNS5_1CILi1EEES8_S8_EEENS6_IJNS7_ILi64EEESA_SA_EEELi512ENS_10bfloat16_tEfNS_4arch4Sm90ELb1ELb0ELb1ELb1ELb0ELb1ELb1ELb0ELb0ELb1ELb1ELb0EEENS1_21CollectiveEpilogueFwdINS6_IJSA_NS7_ILi512EEESA_EEES9_SC_SE_Li256ELb1ELb1ELb1ELb0EEENS1_36VarlenDynamicPersistentTileSchedulerILi64ELi64ELi256ELi128ELb1ELb1ELb1ELb1ELb1ELb1EEEEEEEEEvNT_6ParamsE --------------------------
	.section	.nv.info._ZN7cutlass13device_kernelIN5flash11enable_sm90INS1_16FlashAttnFwdSm90INS1_25CollectiveMainloopFwdSm90ILi2EN4cute5tupleIJNS5_1CILi1EEES8_S8_EEENS6_IJNS7_ILi64EEESA_SA_EEELi512ENS_10bfloat16_tEfNS_4arch4Sm90ELb1ELb0ELb1ELb1ELb0ELb1ELb1ELb0ELb0ELb1ELb1ELb0EEENS1_21CollectiveEpilogueFwdINS6_IJSA_NS7_ILi512EEESA_EEES9_SC_SE_Li256ELb1ELb1ELb1ELb0EEENS1_36VarlenDynamicPersistentTileSchedulerILi64ELi64ELi256ELi128ELb1ELb1ELb1ELb1ELb1ELb1EEEEEEEEEvNT_6ParamsE,"",@"SHT_CUDA_INFO"
	.sectionflags	@""
	.align	4


	//----- nvinfo : EIATTR_CUDA_API_VERSION
	.align		4
        /*0000*/ 	.byte	0x04, 0x37
        /*0002*/ 	.short	(.L_632 - .L_631)
.L_631:
        /*0004*/ 	.word	0x00000082


	//----- nvinfo : EIATTR_KPARAM_INFO
	.align		4
.L_632:
        /*0008*/ 	.byte	0x04, 0x17
        /*000a*/ 	.short	(.L_634 - .L_633)
.L_633:
        /*000c*/ 	.word	0x00000000
        /*0010*/ 	.short	0x0000
        /*0012*/ 	.short	0x0070
        /*0014*/ 	.byte	0x00, 0xf0, 0x01, 0x2e


	//----- nvinfo : EIATTR_SPARSE_MMA_MASK
	.align		4
.L_634:
        /*0018*/ 	.byte	0x03, 0x50
        /*001a*/ 	.short	0x0000


	//----- nvinfo : EIATTR_MAXREG_COUNT
	.align		4
        /*001c*/ 	.byte	0x03, 0x1b
        /*001e*/ 	.short	0x00a8


	//----- nvinfo : EIATTR_NUM_BARRIERS
	.align		4
        /*0020*/ 	.byte	0x02, 0x4c
        /*0022*/ 	.byte	0x10
	.zero		1


	//----- nvinfo : EIATTR_EXTERNS
	.align		4
        /*0024*/ 	.byte	0x04, 0x0f
        /*0026*/ 	.short	(.L_636 - .L_635)


	//   ....[0]....
	.align		4
.L_635:
        /*0028*/ 	.word	index@(__assertfail)


	//----- nvinfo : EIATTR_ANNOTATIONS
	.align		4
.L_636:
        /*002c*/ 	.byte	0x04, 0x55
        /*002e*/ 	.short	(.L_638 - .L_637)


	//   ....[0]....
.L_637:
        /* <DEDUP_REMOVED lines=104> */


	//----- nvinfo : EIATTR_MERCURY_ISA_VERSION
	.align		4
.L_638:
        /*0698*/ 	.byte	0x03, 0x5f
        /*069a*/ 	.short	0x0101


	//----- nvinfo : EIATTR_UNUSED_LOAD_BYTE_OFFSET
	.align		4
        /*069c*/ 	.byte	0x04, 0x44
        /*069e*/ 	.short	(.L_640 - .L_639)


	//   ....[0]....
.L_639:
        /*06a0*/ 	.word	0x00000ab0
        /*06a4*/ 	.word	0x0000fff0


	//   ....[1]....
        /*06a8*/ 	.word	0x00015640
        /*06ac*/ 	.word	0x0000fff0


	//----- nvinfo : EIATTR_INT_WARP_WIDE_INSTR_OFFSETS
	.align		4
.L_640:
        /*06b0*/ 	.byte	0x04, 0x31
        /*06b2*/ 	.short	(.L_642 - .L_641)


	//   ....[0]....
.L_641:
        /*06b4*/ 	.word	0x00000190


	//   ....[1]....
        /*06b8*/ 	.word	0x000001d0


	//   ....[2]....
        /*06bc*/ 	.word	0x00000240


	//   ....[3]....
        /*06c0*/ 	.word	0x00000250


	//   ....[4]....
        /*06c4*/ 	.word	0x0001dc20


	//   ....[5]....
        /*06c8*/ 	.word	0x0001dc80


	//   ....[6]....
        /*06cc*/ 	.word	0x00023610


	//   ....[7]....
        /*06d0*/ 	.word	0x00023670


	//----- nvinfo : EIATTR_COOP_GROUP_MASK_REGIDS
	.align		4
.L_642:
        /*06d4*/ 	.byte	0x04, 0x29
        /*06d6*/ 	.short	(.L_644 - .L_643)


	//   ....[0]....
.L_643:
        /*06d8*/ 	.word	0xffffffff


	//   ....[1]....
        /*06dc*/ 	.word	0xffffffff


	//   ....[2]....
        /*06e0*/ 	.word	0xffffffff


	//   ....[3]....
        /*06e4*/ 	.word	0xffffffff


	//   ....[4]....
        /*06e8*/ 	.word	0xffffffff


	//   ....[5]....
        /*06ec*/ 	.word	0xffffffff


	//   ....[6]....
        /*06f0*/ 	.word	0xffffffff


	//   ....[7]....
        /*06f4*/ 	.word	0xffffffff


	//   ....[8]....
        /*06f8*/ 	.word	0xffffffff


	//   ....[9]....
        /*06fc*/ 	.word	0xffffffff


	//   ....[10]....
        /*0700*/ 	.word	0xffffffff


	//   ....[11]....
        /*0704*/ 	.word	0xffffffff


	//   ....[12]....
        /*0708*/ 	.word	0xffffffff


	//   ....[13]....
        /*070c*/ 	.word	0xffffffff


	//   ....[14]....
        /*0710*/ 	.word	0xffffffff


	//   ....[15]....
        /*0714*/ 	.word	0xffffffff


	//   ....[16]....
        /*0718*/ 	.word	0xffffffff


	//   ....[17]....
        /*071c*/ 	.word	0xffffffff


	//   ....[18]....
        /*0720*/ 	.word	0xffffffff


	//   ....[19]....
        /*0724*/ 	.word	0xffffffff


	//   ....[20]....
        /*0728*/ 	.word	0xffffffff


	//   ....[21]....
        /*072c*/ 	.word	0xffffffff


	//   ....[22]....
        /*0730*/ 	.word	0xffffffff


	//   ....[23]....
        /*0734*/ 	.word	0xffffffff


	//   ....[24]....
        /*0738*/ 	.word	0xffffffff


	//   ....[25]....
        /*073c*/ 	.word	0xffffffff


	//   ....[26]....
        /*0740*/ 	.word	0xffffffff


	//   ....[27]....
        /*0744*/ 	.word	0xffffffff


	//   ....[28]....
        /*0748*/ 	.word	0xffffffff


	//   ....[29]....
        /*074c*/ 	.word	0xffffffff


	//   ....[30]....
        /*0750*/ 	.word	0xffffffff


	//   ....[31]....
        /*0754*/ 	.word	0xffffffff


	//   ....[32]....
        /*0758*/ 	.word	0xffffffff


	//   ....[33]....
        /*075c*/ 	.word	0xffffffff


	//   ....[34]....
        /*0760*/ 	.word	0xffffffff


	//   ....[35]....
        /*0764*/ 	.word	0xffffffff


	//   ....[36]....
        /*0768*/ 	.word	0xffffffff


	//   ....[37]....
        /*076c*/ 	.word	0xffffffff


	//   ....[38]....
        /*0770*/ 	.word	0xffffffff


	//   ....[39]....
        /*0774*/ 	.word	0xffffffff


	//   ....[40]....
        /*0778*/ 	.word	0xffffffff


	//   ....[41]....
        /*077c*/ 	.word	0xffffffff


	//   ....[42]....
        /*0780*/ 	.word	0xffffffff


	//   ....[43]....
        /*0784*/ 	.word	0xffffffff


	//   ....[44]....
        /*0788*/ 	.word	0xffffffff


	//   ....[45]....
        /*078c*/ 	.word	0xffffffff


	//   ....[46]....
        /*0790*/ 	.word	0xffffffff


	//   ....[47]....
        /*0794*/ 	.word	0xffffffff


	//   ....[48]....
        /*0798*/ 	.word	0xffffffff


	//   ....[49]....
        /*079c*/ 	.word	0xffffffff


	//   ....[50]....
        /*07a0*/ 	.word	0xffffffff


	//   ....[51]....
        /*07a4*/ 	.word	0xffffffff


	//   ....[52]....
        /*07a8*/ 	.word	0xffffffff


	//   ....[53]....
        /*07ac*/ 	.word	0xffffffff


	//   ....[54]....
        /*07b0*/ 	.word	0xffffffff


	//   ....[55]....
        /*07b4*/ 	.word	0xffffffff


	//   ....[56]....
        /*07b8*/ 	.word	0xffffffff


	//   ....[57]....
        /*07bc*/ 	.word	0xffffffff


	//   ....[58]....
        /*07c0*/ 	.word	0xffffffff


	//   ....[59]....
        /*07c4*/ 	.word	0xffffffff


	//   ....[60]....
        /*07c8*/ 	.word	0xffffffff


	//   ....[61]....
        /*07cc*/ 	.word	0xffffffff


	//   ....[62]....
        /*07d0*/ 	.word	0xffffffff


	//   ....[63]....
        /*07d4*/ 	.word	0xffffffff


	//   ....[64]....
        /*07d8*/ 	.word	0xffffffff


	//   ....[65]....
        /*07dc*/ 	.word	0xffffffff


	//   ....[66]....
        /*07e0*/ 	.word	0xffffffff


	//   ....[67]....
        /*07e4*/ 	.word	0xffffffff


	//   ....[68]....
        /*07e8*/ 	.word	0xffffffff


	//   ....[69]....
        /*07ec*/ 	.word	0xffffffff


	//   ....[70]....
        /*07f0*/ 	.word	0xffffffff


	//   ....[71]....
        /*07f4*/ 	.word	0xffffffff


	//   ....[72]....
        /*07f8*/ 	.word	0xffffffff


	//   ....[73]....
        /*07fc*/ 	.word	0xffffffff


	//   ....[74]....
        /*0800*/ 	.word	0xffffffff


	//   ....[75]....
        /*0804*/ 	.word	0xffffffff


	//   ....[76]....
        /*0808*/ 	.word	0xffffffff


	//   ....[77]....
        /*080c*/ 	.word	0xffffffff


	//   ....[78]....
        /*0810*/ 	.word	0xffffffff


	//   ....[79]....
        /*0814*/ 	.word	0xffffffff


	//   ....[80]....
        /*0818*/ 	.word	0xffffffff


	//   ....[81]....
        /*081c*/ 	.word	0xffffffff


	//   ....[82]....
        /*0820*/ 	.word	0xffffffff


	//   ....[83]....
        /*0824*/ 	.word	0xffffffff


	//   ....[84]....
        /*0828*/ 	.word	0xffffffff


	//   ....[85]....
        /*082c*/ 	.word	0xffffffff


	//   ....[86]....
        /*0830*/ 	.word	0xffffffff


	//   ....[87]....
        /*0834*/ 	.word	0xffffffff


	//   ....[88]....
        /*0838*/ 	.word	0xffffffff


	//   ....[89]....
        /*083c*/ 	.word	0xffffffff


	//   ....[90]....
        /*0840*/ 	.word	0xffffffff


	//   ....[91]....
        /*0844*/ 	.word	0xffffffff


	//   ....[92]....
        /*0848*/ 	.word	0xffffffff


	//   ....[93]....
        /*084c*/ 	.word	0xffffffff


	//   ....[94]....
        /*0850*/ 	.word	0xffffffff


	//   ....[95]....
        /*0854*/ 	.word	0xffffffff


	//   ....[96]....
        /*0858*/ 	.word	0xffffffff


	//   ....[97]....
        /*085c*/ 	.word	0xffffffff


	//   ....[98]....
        /*0860*/ 	.word	0xffffffff


	//   ....[99]....
        /*0864*/ 	.word	0xffffffff


	//   ....[100]....
        /*0868*/ 	.word	0xffffffff


	//   ....[101]....
        /*086c*/ 	.word	0xffffffff


	//   ....[102]....
        /*0870*/ 	.word	0xffffffff


	//   ....[103]....
        /*0874*/ 	.word	0xffffffff


	//   ....[104]....
        /*0878*/ 	.word	0xffffffff


	//   ....[105]....
        /*087c*/ 	.word	0xffffffff


	//   ....[106]....
        /*0880*/ 	.word	0xffffffff


	//   ....[107]....
        /*0884*/ 	.word	0xffffffff


	//   ....[108]....
        /*0888*/ 	.word	0xffffffff


	//   ....[109]....
        /*088c*/ 	.word	0xffffffff


	//   ....[110]....
        /*0890*/ 	.word	0xffffffff


	//   ....[111]....
        /*0894*/ 	.word	0xffffffff


	//   ....[112]....
        /*0898*/ 	.word	0xffffffff


	//   ....[113]....
        /*089c*/ 	.word	0xffffffff


	//   ....[114]....
        /*08a0*/ 	.word	0xffffffff


	//   ....[115]....
        /*08a4*/ 	.word	0xffffffff


	//   ....[116]....
        /*08a8*/ 	.word	0xffffffff


	//   ....[117]....
        /*08ac*/ 	.word	0xffffffff


	//   ....[118]....
        /*08b0*/ 	.word	0xffffffff


	//   ....[119]....
        /*08b4*/ 	.word	0xffffffff


	//   ....[120]....
        /*08b8*/ 	.word	0xffffffff


	//   ....[121]....
        /*08bc*/ 	.word	0xffffffff


	//   ....[122]....
        /*08c0*/ 	.word	0x0500000f


	//   ....[123]....
        /*08c4*/ 	.word	0x0500000f


	//   ....[124]....
        /*08c8*/ 	.word	0x0500000f


	//   ....[125]....
        /*08cc*/ 	.word	0x0500000f


	//   ....[126]....
        /*08d0*/ 	.word	0x0500000f


	//   ....[127]....
        /*08d4*/ 	.word	0x0500000f


	//   ....[128]....
        /*08d8*/ 	.word	0x0500000f


	//   ....[129]....
        /*08dc*/ 	.word	0x0500000f


	//   ....[130]....
        /*08e0*/ 	.word	0x0500000f


	//   ....[131]....
        /*08e4*/ 	.word	0x0500000f


	//   ....[132]....
        /*08e8*/ 	.word	0x0500000f


	//   ....[133]....
        /*08ec*/ 	.word	0x0500000f


	//   ....[134]....
        /*08f0*/ 	.word	0x0500000f


	//   ....[135]....
        /*08f4*/ 	.word	0x0500000f


	//   ....[136]....
        /*08f8*/ 	.word	0x0500000f


	//   ....[137]....
        /*08fc*/ 	.word	0x0500000f


	//   ....[138]....
        /*0900*/ 	.word	0x0500000f


	//   ....[139]....
        /*0904*/ 	.word	0x0500000f


	//   ....[140]....
        /*0908*/ 	.word	0x0500000f


	//   ....[141]....
        /*090c*/ 	.word	0x0500000f


	//   ....[142]....
        /*0910*/ 	.word	0x0500000f


	//   ....[143]....
        /*0914*/ 	.word	0x0500000f


	//   ....[144]....
        /*0918*/ 	.word	0x0500000f


	//   ....[145]....
        /*091c*/ 	.word	0x0500000f


	//   ....[146]....
        /*0920*/ 	.word	0x0500000f


	//   ....[147]....
        /*0924*/ 	.word	0x0500000f


	//   ....[148]....
        /*0928*/ 	.word	0x0500000f


	//   ....[149]....
        /*092c*/ 	.word	0x0500000f


	//   ....[150]....
        /*0930*/ 	.word	0x0500000f


	//   ....[151]....
        /*0934*/ 	.word	0x0500000f


	//   ....[152]....
        /*0938*/ 	.word	0x0500000f


	//   ....[153]....
        /*093c*/ 	.word	0x0500000f


	//   ....[154]....
        /*0940*/ 	.word	0x0500000f


	//   ....[155]....
        /*0944*/ 	.word	0x0500000f


	//   ....[156]....
        /*0948*/ 	.word	0x0500000f


	//   ....[157]....
        /*094c*/ 	.word	0x0500000f


	//   ....[158]....
        /*0950*/ 	.word	0x0500000f


	//   ....[159]....
        /*0954*/ 	.word	0x0500000f


	//   ....[160]....
        /*0958*/ 	.word	0x0500000f


	//   ....[161]....
        /*095c*/ 	.word	0x0500000f


	//   ....[162]....
        /*0960*/ 	.word	0x0500000f


	//   ....[163]....
        /*0964*/ 	.word	0x0500000f


	//   ....[164]....
        /*0968*/ 	.word	0x0500000f


	//   ....[165]....
        /*096c*/ 	.word	0x0500000f


	//   ....[166]....
        /*0970*/ 	.word	0x0500000f


	//   ....[167]....
        /*0974*/ 	.word	0x0500000f


	//   ....[168]....
        /*0978*/ 	.word	0x0500000f


	//   ....[169]....
        /*097c*/ 	.word	0x0500000f


	//   ....[170]....
        /*0980*/ 	.word	0x0500000f


	//   ....[171]....
        /*0984*/ 	.word	0x0500000f


	//   ....[172]....
        /*0988*/ 	.word	0x0500000f


	//   ....[173]....
        /*098c*/ 	.word	0x0500000f


	//   ....[174]....
        /*0990*/ 	.word	0x0500000f


	//----- nvinfo : EIATTR_COOP_GROUP_INSTR_OFFSETS
	.align		4
.L_644:
        /*0994*/ 	.byte	0x04, 0x28
        /*0996*/ 	.short	(.L_646 - .L_645)


	//   ....[0]....
.L_645:
        /*0998*/ 	.word	0x00000070


	//   ....[1]....
        /*099c*/ 	.word	0x000001a0


	//   ....[2]....
        /*09a0*/ 	.word	0x000001f0


	//   ....[3]....
        /*09a4*/ 	.word	0x00000400


	//   ....[4]....
        /*09a8*/ 	.word	0x00000560


	//   ....[5]....
        /*09ac*/ 	.word	0x00000680


	//   ....[6]....
        /*09b0*/ 	.word	0x000007e0


	//   ....[7]....
        /*09b4*/ 	.word	0x00005340


	//   ....[8]....
        /*09b8*/ 	.word	0x000072a0


	//   ....[9]....
        /*09bc*/ 	.word	0x00007a20


	//   ....[10]....
        /*09c0*/ 	.word	0x00007a30


	//   ....[11]....
        /*09c4*/ 	.word	0x00007a40


	//   ....[12]....
        /*09c8*/ 	.word	0x00007a50


	//   ....[13]....
        /*09cc*/ 	.word	0x00007d30


	//   ....[14]....
        /*09d0*/ 	.word	0x00007d40


	//   ....[15]....
        /*09d4*/ 	.word	0x00007d50


	//   ....[16]....
        /*09d8*/ 	.word	0x00007d60


	//   ....[17]....
        /*09dc*/ 	.word	0x00009040


	//   ....[18]....
        /*09e0*/ 	.word	0x00009050


	//   ....[19]....
        /*09e4*/ 	.word	0x00009060


	//   ....[20]....
        /*09e8*/ 	.word	0x00009070


	//   ....[21]....
        /*09ec*/ 	.word	0x00009280


	//   ....[22]....
        /*09f0*/ 	.word	0x00009290


	//   ....[23]....
        /*09f4*/ 	.word	0x000092a0


	//   ....[24]....
        /*09f8*/ 	.word	0x000092b0


	//   ....[25]....
        /*09fc*/ 	.word	0x0000ab70


	//   ....[26]....
        /*0a00*/ 	.word	0x0000c2d0


	//   ....[27]....
        /*0a04*/ 	.word	0x0000c300


	//   ....[28]....
        /*0a08*/ 	.word	0x0000c9b0


	//   ....[29]....
        /*0a0c*/ 	.word	0x0000ca60


	//   ....[30]....
        /*0a10*/ 	.word	0x0000ce70


	//   ....[31]....
        /*0a14*/ 	.word	0x0000cf40


	//   ....[32]....
        /*0a18*/ 	.word	0x0000d8a0


	//   ....[33]....
        /*0a1c*/ 	.word	0x0000e810


	//   ....[34]....
        /*0a20*/ 	.word	0x0000f630


	//   ....[35]....
        /*0a24*/ 	.word	0x0000f7a0


	//   ....[36]....
        /*0a28*/ 	.word	0x0000fdc0


	//   ....[37]....
        /*0a2c*/ 	.word	0x0000fe70


	//   ....[38]....
        /*0a30*/ 	.word	0x00010220


	//   ....[39]....
        /*0a34*/ 	.word	0x00010290


	//   ....[40]....
        /*0a38*/ 	.word	0x00011420


	//   ....[41]....
        /*0a3c*/ 	.word	0x00012420


	//   ....[42]....
        /*0a40*/ 	.word	0x00013690


	//   ....[43]....
        /*0a44*/ 	.word	0x00013730


	//   ....[44]....
        /*0a48*/ 	.word	0x00013900


	//   ....[45]....
        /*0a4c*/ 	.word	0x00013a90


	//   ....[46]....
        /*0a50*/ 	.word	0x00014af0


	//   ....[47]....
        /*0a54*/ 	.word	0x00014b60


	//   ....[48]....
        /*0a58*/ 	.word	0x00014bd0


	//   ....[49]....
        /*0a5c*/ 	.word	0x00014c50


	//   ....[50]....
        /*0a60*/ 	.word	0x00014e20


	//   ....[51]....
        /*0a64*/ 	.word	0x00016350


	//   ....[52]....
        /*0a68*/ 	.word	0x000166d0


	//   ....[53]....
        /*0a6c*/ 	.word	0x000166e0


	//   ....[54]....
        /*0a70*/ 	.word	0x000166f0


	//   ....[55]....
        /*0a74*/ 	.word	0x00016700


	//   ....[56]....
        /*0a78*/ 	.word	0x00017360


	//   ....[57]....
        /*0a7c*/ 	.word	0x000173a0


	//   ....[58]....
        /*0a80*/ 	.word	0x00017630


	//   ....[59]....
        /*0a84*/ 	.word	0x00017650


	//   ....[60]....
        /*0a88*/ 	.word	0x00017f30


	//   ....[61]....
        /*0a8c*/ 	.word	0x00017f80


	//   ....[62]....
        /*0a90*/ 	.word	0x00018930


	//   ....[63]....
        /*0a94*/ 	.word	0x00018950


	//   ....[64]....
        /*0a98*/ 	.word	0x00019c20


	//   ....[65]....
        /*0a9c*/ 	.word	0x00019c40


	//   ....[66]....
        /*0aa0*/ 	.word	0x00019e70


	//   ....[67]....
        /*0aa4*/ 	.word	0x00019e90


	//   ....[68]....
        /*0aa8*/ 	.word	0x0001a140


	//   ....[69]....
        /*0aac*/ 	.word	0x0001a350


	//   ....[70]....
        /*0ab0*/ 	.word	0x0001a380


	//   ....[71]....
        /*0ab4*/ 	.word	0x0001a3b0


	//   ....[72]....
        /*0ab8*/ 	.word	0x0001a3e0


	//   ....[73]....
        /*0abc*/ 	.word	0x0001a410


	//   ....[74]....
        /*0ac0*/ 	.word	0x0001a440


	//   ....[75]....
        /*0ac4*/ 	.word	0x0001a5e0


	//   ....[76]....
        /*0ac8*/ 	.word	0x0001a610


	//   ....[77]....
        /*0acc*/ 	.word	0x0001a640


	//   ....[78]....
        /*0ad0*/ 	.word	0x0001a670


	//   ....[79]....
        /*0ad4*/ 	.word	0x0001a6a0


	//   ....[80]....
        /*0ad8*/ 	.word	0x0001a6d0


	//   ....[81]....
        /*0adc*/ 	.word	0x0001a770


	//   ....[82]....
        /*0ae0*/ 	.word	0x0001a7a0


	//   ....[83]....
        /*0ae4*/ 	.word	0x0001a7b0


	//   ....[84]....
        /*0ae8*/ 	.word	0x0001a7e0


	//   ....[85]....
        /*0aec*/ 	.word	0x0001bdf0


	//   ....[86]....
        /*0af0*/ 	.word	0x0001e200


	//   ....[87]....
        /*0af4*/ 	.word	0x0001ec90


	//   ....[88]....
        /*0af8*/ 	.word	0x0001ecc0


	//   ....[89]....
        /*0afc*/ 	.word	0x0001ece0


	//   ....[90]....
        /*0b00*/ 	.word	0x0001ed90


	//   ....[91]....
        /*0b04*/ 	.word	0x0001ee20


	//   ....[92]....
        /*0b08*/ 	.word	0x0001ee40


	//   ....[93]....
        /*0b0c*/ 	.word	0x0001eed0


	//   ....[94]....
        /*0b10*/ 	.word	0x0001eee0


	//   ....[95]....
        /*0b14*/ 	.word	0x0001f870


	//   ....[96]....
        /*0b18*/ 	.word	0x0001f880


	//   ....[97]....
        /*0b1c*/ 	.word	0x0001f950


	//   ....[98]....
        /*0b20*/ 	.word	0x0001f960


	//   ....[99]....
        /*0b24*/ 	.word	0x0001fbf0


	//   ....[100]....
        /*0b28*/ 	.word	0x0001fc00


	//   ....[101]....
        /*0b2c*/ 	.word	0x0001fd60


	//   ....[102]....
        /*0b30*/ 	.word	0x0001fd70


	//   ....[103]....
        /*0b34*/ 	.word	0x00023930


	//   ....[104]....
        /*0b38*/ 	.word	0x00023960


	//   ....[105]....
        /*0b3c*/ 	.word	0x000239c0


	//   ....[106]....
        /*0b40*/ 	.word	0x000239f0


	//   ....[107]....
        /*0b44*/ 	.word	0x00023a20


	//   ....[108]....
        /*0b48*/ 	.word	0x00023a50


	//   ....[109]....
        /*0b4c*/ 	.word	0x00023a80


	//   ....[110]....
        /*0b50*/ 	.word	0x00023ab0


	//   ....[111]....
        /*0b54*/ 	.word	0x00023c70


	//   ....[112]....
        /*0b58*/ 	.word	0x00023ca0


	//   ....[113]....
        /*0b5c*/ 	.word	0x00023cd0


	//   ....[114]....
        /*0b60*/ 	.word	0x00023d00


	//   ....[115]....
        /*0b64*/ 	.word	0x00023d30


	//   ....[116]....
        /*0b68*/ 	.word	0x00023d60


	//   ....[117]....
        /*0b6c*/ 	.word	0x00023e30


	//   ....[118]....
        /*0b70*/ 	.word	0x00023e50


	//   ....[119]....
        /*0b74*/ 	.word	0x00023e60


	//   ....[120]....
        /*0b78*/ 	.word	0x00023ee0


	//   ....[121]....
        /*0b7c*/ 	.word	0x00024a20


	//   ....[122]....
        /*0b80*/ 	.word	0x00024e60


	//   ....[123]....
        /*0b84*/ 	.word	0x00024ef0


	//   ....[124]....
        /*0b88*/ 	.word	0x00024f40


	//   ....[125]....
        /*0b8c*/ 	.word	0x00024f90


	//   ....[126]....
        /*0b90*/ 	.word	0x00025030


	//   ....[127]....
        /*0b94*/ 	.word	0x000250c0


	//   ....[128]....
        /*0b98*/ 	.word	0x00025110


	//   ....[129]....
        /*0b9c*/ 	.word	0x00025160


	//   ....[130]....
        /*0ba0*/ 	.word	0x00025250


	//   ....[131]....
        /*0ba4*/ 	.word	0x000252e0


	//   ....[132]....
        /*0ba8*/ 	.word	0x00025330


	//   ....[133]....
        /*0bac*/ 	.word	0x00025380


	//   ....[134]....
        /*0bb0*/ 	.word	0x00025420


	//   ....[135]....
        /*0bb4*/ 	.word	0x000254b0


	//   ....[136]....
        /*0bb8*/ 	.word	0x00025500


	//   ....[137]....
        /*0bbc*/ 	.word	0x00025550


	//   ....[138]....
        /*0bc0*/ 	.word	0x000258b0


	//   ....[139]....
        /*0bc4*/ 	.word	0x00025b90


	//   ....[140]....
        /*0bc8*/ 	.word	0x00025d10


	//   ....[141]....
        /*0bcc*/ 	.word	0x00025d70


	//   ....[142]....
        /*0bd0*/ 	.word	0x00025e00


	//   ....[143]....
        /*0bd4*/ 	.word	0x00025e50


	//   ....[144]....
        /*0bd8*/ 	.word	0x00025fb0


	//   ....[145]....
        /*0bdc*/ 	.word	0x00026050


	//   ....[146]....
        /*0be0*/ 	.word	0x00026100


	//   ....[147]....
        /*0be4*/ 	.word	0x000261e0


	//   ....[148]....
        /*0be8*/ 	.word	0x000263a0


	//   ....[149]....
        /*0bec*/ 	.word	0x00026480


	//   ....[150]....
        /*0bf0*/ 	.word	0x00026700


	//   ....[151]....
        /*0bf4*/ 	.word	0x00026810


	//   ....[152]....
        /*0bf8*/ 	.word	0x000269e0


	//   ....[153]....
        /*0bfc*/ 	.word	0x00026aa0


	//   ....[154]....
        /*0c00*/ 	.word	0x00026cc0


	//   ....[155]....
        /*0c04*/ 	.word	0x00026d10


	//   ....[156]....
        /*0c08*/ 	.word	0x00027040


	//   ....[157]....
        /*0c0c*/ 	.word	0x000270e0


	//   ....[158]....
        /*0c10*/ 	.word	0x00027280


	//   ....[159]....
        /*0c14*/ 	.word	0x00027300


	//   ....[160]....
        /*0c18*/ 	.word	0x00027380


	//   ....[161]....
        /*0c1c*/ 	.word	0x00027400


	//   ....[162]....
        /*0c20*/ 	.word	0x00027480


	//   ....[163]....
        /*0c24*/ 	.word	0x00027510


	//   ....[164]....
        /*0c28*/ 	.word	0x000275b0


	//   ....[165]....
        /*0c2c*/ 	.word	0x00027660


	//   ....[166]....
        /*0c30*/ 	.word	0x000276e0


	//   ....[167]....
        /*0c34*/ 	.word	0x00027760


	//   ....[168]....
        /*0c38*/ 	.word	0x000277e0


	//   ....[169]....
        /*0c3c*/ 	.word	0x00027870


	//   ....[170]....
        /*0c40*/ 	.word	0x000278f0


	//   ....[171]....
        /*0c44*/ 	.word	0x000279a0


	//   ....[172]....
        /*0c48*/ 	.word	0x000279f0


	//   ....[173]....
        /*0c4c*/ 	.word	0x00027ab0


	//   ....[174]....
        /*0c50*/ 	.word	0x00027be0


	//----- nvinfo : EIATTR_REG_RECONFIG
	.align		4
.L_646:
        /*0c54*/ 	.byte	0x01, 0x54
	.zero		2


	//----- nvinfo : EIATTR_SYSCALL_OFFSETS
	.align		4
        /*0c58*/ 	.byte	0x04, 0x46
        /*0c5a*/ 	.short	(.L_648 - .L_647)


	//   ....[0]....
.L_647:
        /*0c5c*/ 	.word	0x000020d0


	//   ....[1]....
        /*0c60*/ 	.word	0x00002220


	//   ....[2]....
        /*0c64*/ 	.word	0x00007450


	//   ....[3]....
        /*0c68*/ 	.word	0x00007770


	//   ....[4]....
        /*0c6c*/ 	.word	0x0001de20


	//   ....[5]....
        /*0c70*/ 	.word	0x0001df70


	//   ....[6]....
        /*0c74*/ 	.word	0x0001e070


	//   ....[7]....
        /*0c78*/ 	.word	0x0001e8b0


	//   ....[8]....
        /*0c7c*/ 	.word	0x0001f1f0


	//----- nvinfo : EIATTR_MBARRIER_INSTR_OFFSETS
	.align		4
.L_648:
        /*0c80*/ 	.byte	0x04, 0x39
        /*0c82*/ 	.short	(.L_650 - .L_649)


	//   ....[0]....
.L_649:
        /*0c84*/ 	.word	0x000002e0
        /*0c88*/ 	.word	0x000000ff
        /*0c8c*/ 	.word	0x00038800
        /*0c90*/ 	.short	0x0100
        /*0c92*/ 	.byte	0x08
	.zero		1


	//   ....[1]....
        /*0c94*/ 	.word	0x000002f0
        /*0c98*/ 	.word	0x000000ff
        /*0c9c*/ 	.word	0x00038810
        /*0ca0*/ 	.short	0x0100
        /*0ca2*/ 	.byte	0x08
	.zero		1


	//   ....[2]....
        /*0ca4*/ 	.word	0x00000300
        /*0ca8*/ 	.word	0x000000ff
        /*0cac*/ 	.word	0x00038820
        /*0cb0*/ 	.short	0x0100
        /*0cb2*/ 	.byte	0x08
	.zero		1


	//   ....[3]....
        /*0cb4*/ 	.word	0x000003b0
        /*0cb8*/ 	.word	0x000000ff
        /*0cbc*/ 	.word	0x00038830
        /*0cc0*/ 	.short	0x0100
        /*0cc2*/ 	.byte	0x06
	.zero		1


	//   ....[4]....
        /*0cc4*/ 	.word	0x000003c0
        /*0cc8*/ 	.word	0x000000ff
        /*0ccc*/ 	.word	0x00038840
        /*0cd0*/ 	.short	0x0100
        /*0cd2*/ 	.byte	0x06
	.zero		1


	//   ....[5]....
        /*0cd4*/ 	.word	0x000003d0
        /*0cd8*/ 	.word	0x000000ff
        /*0cdc*/ 	.word	0x00038838
        /*0ce0*/ 	.short	0x0100
        /*0ce2*/ 	.byte	0x06
	.zero		1


	//   ....[6]....
        /*0ce4*/ 	.word	0x000003e0
        /*0ce8*/ 	.word	0x000000ff
        /*0cec*/ 	.word	0x00038848
        /*0cf0*/ 	.short	0x0100
        /*0cf2*/ 	.byte	0x06
	.zero		1


	//   ....[7]....
        /*0cf4*/ 	.word	0x00000510
        /*0cf8*/ 	.word	0x000000ff
        /*0cfc*/ 	.word	0x00038850
        /*0d00*/ 	.short	0x0100
        /*0d02*/ 	.byte	0x08
	.zero		1


	//   ....[8]....
        /*0d04*/ 	.word	0x00000520
        /*0d08*/ 	.word	0x000000ff
        /*0d0c*/ 	.word	0x00038860
        /*0d10*/ 	.short	0x0100
        /*0d12*/ 	.byte	0x08
	.zero		1


	//   ....[9]....
        /*0d14*/ 	.word	0x00000530
        /*0d18*/ 	.word	0x000000ff
        /*0d1c*/ 	.word	0x00038858
        /*0d20*/ 	.short	0x0100
        /*0d22*/ 	.byte	0x08
	.zero		1


	//   ....[10]....
        /*0d24*/ 	.word	0x00000540
        /*0d28*/ 	.word	0x000000ff
        /*0d2c*/ 	.word	0x00038868
        /*0d30*/ 	.short	0x0100
        /*0d32*/ 	.byte	0x08
	.zero		1


	//   ....[11]....
        /*0d34*/ 	.word	0x00000630
        /*0d38*/ 	.word	0x000000ff
        /*0d3c*/ 	.word	0x00038870
        /*0d40*/ 	.short	0x0100
        /*0d42*/ 	.byte	0x06
	.zero		1


	//   ....[12]....
        /*0d44*/ 	.word	0x00000640
        /*0d48*/ 	.word	0x000000ff
        /*0d4c*/ 	.word	0x00038880
        /*0d50*/ 	.short	0x0100
        /*0d52*/ 	.byte	0x06
	.zero		1


	//   ....[13]....
        /*0d54*/ 	.word	0x00000650
        /*0d58*/ 	.word	0x000000ff
        /*0d5c*/ 	.word	0x00038878
        /*0d60*/ 	.short	0x0100
        /*0d62*/ 	.byte	0x06
	.zero		1


	//   ....[14]....
        /*0d64*/ 	.word	0x00000660
        /*0d68*/ 	.word	0x000000ff
        /*0d6c*/ 	.word	0x00038888
        /*0d70*/ 	.short	0x0100
        /*0d72*/ 	.byte	0x06
	.zero		1


	//   ....[15]....
        /*0d74*/ 	.word	0x00000790
        /*0d78*/ 	.word	0x000000ff
        /*0d7c*/ 	.word	0x00038890
        /*0d80*/ 	.short	0x0100
        /*0d82*/ 	.byte	0x08
	.zero		1


	//   ....[16]....
        /*0d84*/ 	.word	0x000007a0
        /*0d88*/ 	.word	0x000000ff
        /*0d8c*/ 	.word	0x000388a0
        /*0d90*/ 	.short	0x0100
        /*0d92*/ 	.byte	0x08
	.zero		1


	//   ....[17]....
        /*0d94*/ 	.word	0x000007b0
        /*0d98*/ 	.word	0x000000ff
        /*0d9c*/ 	.word	0x00038898
        /*0da0*/ 	.short	0x0100
        /*0da2*/ 	.byte	0x08
	.zero		1


	//   ....[18]....
        /*0da4*/ 	.word	0x000007c0
        /*0da8*/ 	.word	0x000000ff
        /*0dac*/ 	.word	0x000388a8
        /*0db0*/ 	.short	0x0100
        /*0db2*/ 	.byte	0x08
	.zero		1


	//   ....[19]....
        /*0db4*/ 	.word	0x000008f0
        /*0db8*/ 	.word	0x000000ff
        /*0dbc*/ 	.word	0x000388b0
        /*0dc0*/ 	.short	0x0100
        /*0dc2*/ 	.byte	0x08
	.zero		1


	//   ....[20]....
        /*0dc4*/ 	.word	0x00000900
        /*0dc8*/ 	.word	0x000000ff
        /*0dcc*/ 	.word	0x000388c0
        /*0dd0*/ 	.short	0x0100
        /*0dd2*/ 	.byte	0x08
	.zero		1


	//   ....[21]....
        /*0dd4*/ 	.word	0x00000910
        /*0dd8*/ 	.word	0x000000ff
        /*0ddc*/ 	.word	0x000388b8
        /*0de0*/ 	.short	0x0100
        /*0de2*/ 	.byte	0x08
	.zero		1


	//   ....[22]....
        /*0de4*/ 	.word	0x00000920
        /*0de8*/ 	.word	0x000000ff
        /*0dec*/ 	.word	0x000388c8
        /*0df0*/ 	.short	0x0100
        /*0df2*/ 	.byte	0x08
	.zero		1


	//   ....[23]....
        /*0df4*/ 	.word	0x00002df0
        /*0df8*/ 	.word	0x0000004b
        /*0dfc*/ 	.word	0x00038890
        /*0e00*/ 	.short	0x010a
        /*0e02*/ 	.byte	0x3f
	.zero		1


	//   ....[24]....
        /*0e04*/ 	.word	0x00003840
        /*0e08*/ 	.word	0x0000004b
        /*0e0c*/ 	.word	0x00038890
        /*0e10*/ 	.short	0x010a
        /*0e12*/ 	.byte	0x3f
	.zero		1


	//   ....[25]....
        /*0e14*/ 	.word	0x00004160
        /*0e18*/ 	.word	0x0000004b
        /*0e1c*/ 	.word	0x00038890
        /*0e20*/ 	.short	0x010a
        /*0e22*/ 	.byte	0x3f
	.zero		1


	//   ....[26]....
        /*0e24*/ 	.word	0x00004360
        /*0e28*/ 	.word	0x00000004
        /*0e2c*/ 	.word	0x00000000
        /*0e30*/ 	.short	0x0101
        /*0e32*/ 	.byte	0x3f
	.zero		1


	//   ....[27]....
        /*0e34*/ 	.word	0x000043a0
        /*0e38*/ 	.word	0x0000004b
        /*0e3c*/ 	.word	0x000388b0
        /*0e40*/ 	.short	0x010a
        /*0e42*/ 	.byte	0x3f
	.zero		1


	//   ....[28]....
        /*0e44*/ 	.word	0x000049d0
        /*0e48*/ 	.word	0x0000004b
        /*0e4c*/ 	.word	0x00000000
        /*0e50*/ 	.short	0x0101
        /*0e52*/ 	.byte	0x3f
	.zero		1


	//   ....[29]....
        /*0e54*/ 	.word	0x00005670
        /*0e58*/ 	.word	0x00000005
        /*0e5c*/ 	.word	0x00000000
        /*0e60*/ 	.short	0x0101
        /*0e62*/ 	.byte	0x3f
	.zero		1


	//   ....[30]....
        /*0e64*/ 	.word	0x00006210
        /*0e68*/ 	.word	0x00000004
        /*0e6c*/ 	.word	0x00000000
        /*0e70*/ 	.short	0x0101
        /*0e72*/ 	.byte	0x3f
	.zero		1


	//   ....[31]....
        /*0e74*/ 	.word	0x000074e0
        /*0e78*/ 	.word	0x00000002
        /*0e7c*/ 	.word	0x00038800
        /*0e80*/ 	.short	0x010a
        /*0e82*/ 	.byte	0x3f
	.zero		1


	//   ....[32]....
        /*0e84*/ 	.word	0x00007530
        /*0e88*/ 	.word	0x00000002
        /*0e8c*/ 	.word	0x00038800
        /*0e90*/ 	.short	0x010a
        /*0e92*/ 	.byte	0x3f
	.zero		1


	//   ....[33]....
        /*0e94*/ 	.word	0x00007fb0
        /*0e98*/ 	.word	0x00000002
        /*0e9c*/ 	.word	0x00038800
        /*0ea0*/ 	.short	0x010a
        /*0ea2*/ 	.byte	0x3f
	.zero		1


	//   ....[34]....
        /*0ea4*/ 	.word	0x00009460
        /*0ea8*/ 	.word	0x00000002
        /*0eac*/ 	.word	0x00038800
        /*0eb0*/ 	.short	0x010a
        /*0eb2*/ 	.byte	0x3f
	.zero		1


	//   ....[35]....
        /*0eb4*/ 	.word	0x0000a420
        /*0eb8*/ 	.word	0x000000ac
        /*0ebc*/ 	.word	0x00038830
        /*0ec0*/ 	.short	0x010a
        /*0ec2*/ 	.byte	0x3f
	.zero		1


	//   ....[36]....
        /*0ec4*/ 	.word	0x0000a4d0
        /*0ec8*/ 	.word	0x000000ac
        /*0ecc*/ 	.word	0x00038830
        /*0ed0*/ 	.short	0x010a
        /*0ed2*/ 	.byte	0x3f
	.zero		1


	//   ....[37]....
        /*0ed4*/ 	.word	0x0000a7e0
        /*0ed8*/ 	.word	0x00000002
        /*0edc*/ 	.word	0x00038810
        /*0ee0*/ 	.short	0x010a
        /*0ee2*/ 	.byte	0x3f
	.zero		1


	//   ....[38]....
        /*0ee4*/ 	.word	0x0000a830
        /*0ee8*/ 	.word	0x000000ac
        /*0eec*/ 	.word	0x00038850
        /*0ef0*/ 	.short	0x010a
        /*0ef2*/ 	.byte	0x3f
	.zero		1


	//   ....[39]....
        /*0ef4*/ 	.word	0x0000a8e0
        /*0ef8*/ 	.word	0x000000ac
        /*0efc*/ 	.word	0x00038850
        /*0f00*/ 	.short	0x010a
        /*0f02*/ 	.byte	0x3f
	.zero		1


	//   ....[40]....
        /*0f04*/ 	.word	0x0000d0c0
        /*0f08*/ 	.word	0x0000000e
        /*0f0c*/ 	.word	0x00000000
        /*0f10*/ 	.short	0x0101
        /*0f12*/ 	.byte	0x3f
	.zero		1


	//   ....[41]....
        /*0f14*/ 	.word	0x0000d8c0
        /*0f18*/ 	.word	0x000000ac
        /*0f1c*/ 	.word	0x00000000
        /*0f20*/ 	.short	0x0101
        /*0f22*/ 	.byte	0x3f
	.zero		1


	//   ....[42]....
        /*0f24*/ 	.word	0x0000d9b0
        /*0f28*/ 	.word	0x00000015
        /*0f2c*/ 	.word	0x00038830
        /*0f30*/ 	.short	0x010a
        /*0f32*/ 	.byte	0x3f
	.zero		1


	//   ....[43]....
        /*0f34*/ 	.word	0x0000da20
        /*0f38*/ 	.word	0x00000015
        /*0f3c*/ 	.word	0x00038830
        /*0f40*/ 	.short	0x010a
        /*0f42*/ 	.byte	0x3f
	.zero		1


	//   ....[44]....
        /*0f44*/ 	.word	0x0000dc90
        /*0f48*/ 	.word	0x00000015
        /*0f4c*/ 	.word	0x00038850
        /*0f50*/ 	.short	0x010a
        /*0f52*/ 	.byte	0x3f
	.zero		1


	//   ....[45]....
        /*0f54*/ 	.word	0x0000dce0
        /*0f58*/ 	.word	0x00000015
        /*0f5c*/ 	.word	0x00038850
        /*0f60*/ 	.short	0x010a
        /*0f62*/ 	.byte	0x3f
	.zero		1


	//   ....[46]....
        /*0f64*/ 	.word	0x00010470
        /*0f68*/ 	.word	0x000000a6
        /*0f6c*/ 	.word	0x00000000
        /*0f70*/ 	.short	0x0101
        /*0f72*/ 	.byte	0x3f
	.zero		1


	//   ....[47]....
        /*0f74*/ 	.word	0x00011440
        /*0f78*/ 	.word	0x00000015
        /*0f7c*/ 	.word	0x00000000
        /*0f80*/ 	.short	0x0101
        /*0f82*/ 	.byte	0x3f
	.zero		1


	//   ....[48]....
        /*0f84*/ 	.word	0x000115a0
        /*0f88*/ 	.word	0x00000015
        /*0f8c*/ 	.word	0x00038830
        /*0f90*/ 	.short	0x010a
        /*0f92*/ 	.byte	0x3f
	.zero		1


	//   ....[49]....
        /*0f94*/ 	.word	0x00011610
        /*0f98*/ 	.word	0x00000015
        /*0f9c*/ 	.word	0x00038830
        /*0fa0*/ 	.short	0x010a
        /*0fa2*/ 	.byte	0x3f
	.zero		1


	//   ....[50]....
        /*0fa4*/ 	.word	0x00011880
        /*0fa8*/ 	.word	0x00000015
        /*0fac*/ 	.word	0x00038850
        /*0fb0*/ 	.short	0x010a
        /*0fb2*/ 	.byte	0x3f
	.zero		1


	//   ....[51]....
        /*0fb4*/ 	.word	0x000118d0
        /*0fb8*/ 	.word	0x00000015
        /*0fbc*/ 	.word	0x00038850
        /*0fc0*/ 	.short	0x010a
        /*0fc2*/ 	.byte	0x3f
	.zero		1


	//   ....[52]....
        /*0fc4*/ 	.word	0x00013d90
        /*0fc8*/ 	.word	0x000000a2
        /*0fcc*/ 	.word	0x00000000
        /*0fd0*/ 	.short	0x0101
        /*0fd2*/ 	.byte	0x3f
	.zero		1


	//   ....[53]....
        /*0fd4*/ 	.word	0x00014b10
        /*0fd8*/ 	.word	0x00000015
        /*0fdc*/ 	.word	0x00000000
        /*0fe0*/ 	.short	0x0101
        /*0fe2*/ 	.byte	0x3f
	.zero		1


	//   ....[54]....
        /*0fe4*/ 	.word	0x00017350
        /*0fe8*/ 	.word	0x00000004
        /*0fec*/ 	.word	0x00000000
        /*0ff0*/ 	.short	0x0101
        /*0ff2*/ 	.byte	0x3f
	.zero		1


	//   ....[55]....
        /*0ff4*/ 	.word	0x00017fc0
        /*0ff8*/ 	.word	0x00000008
        /*0ffc*/ 	.word	0x00000000
        /*1000*/ 	.short	0x0101
        /*1002*/ 	.byte	0x3f
	.zero		1


	//   ....[56]....
        /*1004*/ 	.word	0x0001bed0
        /*1008*/ 	.word	0x00000012
        /*100c*/ 	.word	0x00038820
        /*1010*/ 	.short	0x010a
        /*1012*/ 	.byte	0x3f
	.zero		1


	//   ....[57]....
        /*1014*/ 	.word	0x0001bfa0
        /*1018*/ 	.word	0x00000004
        /*101c*/ 	.word	0x000388a0
        /*1020*/ 	.short	0x010a
        /*1022*/ 	.byte	0x3f
	.zero		1


	//   ....[58]....
        /*1024*/ 	.word	0x0001c1e0
        /*1028*/ 	.word	0x00000004
        /*102c*/ 	.word	0x000388c0
        /*1030*/ 	.short	0x010a
        /*1032*/ 	.byte	0x3f
	.zero		1


	//   ....[59]....
        /*1034*/ 	.word	0x0001cc40
        /*1038*/ 	.word	0x00000004
        /*103c*/ 	.word	0x000388a0
        /*1040*/ 	.short	0x010a
        /*1042*/ 	.byte	0x3f
	.zero		1


	//   ....[60]....
        /*1044*/ 	.word	0x0001ce70
        /*1048*/ 	.word	0x00000004
        /*104c*/ 	.word	0x000388c0
        /*1050*/ 	.short	0x010a
        /*1052*/ 	.byte	0x3f
	.zero		1


	//   ....[61]....
        /*1054*/ 	.word	0x0001e460
        /*1058*/ 	.word	0x00000000
        /*105c*/ 	.word	0x00038840
        /*1060*/ 	.short	0x010a
        /*1062*/ 	.byte	0x3f
	.zero		1


	//   ....[62]....
        /*1064*/ 	.word	0x0001efa0
        /*1068*/ 	.word	0x00000012
        /*106c*/ 	.word	0x00038800
        /*1070*/ 	.short	0x0107
        /*1072*/ 	.byte	0x3f
	.zero		1


	//   ....[63]....
        /*1074*/ 	.word	0x0001f040
        /*1078*/ 	.word	0x00000012
        /*107c*/ 	.word	0x00038800
        /*1080*/ 	.short	0x0101
        /*1082*/ 	.byte	0x3f
	.zero		1


	//   ....[64]....
        /*1084*/ 	.word	0x0001ff70
        /*1088*/ 	.word	0x00000012
        /*108c*/ 	.word	0x00038810
        /*1090*/ 	.short	0x0107
        /*1092*/ 	.byte	0x3f
	.zero		1


	//   ....[65]....
        /*1094*/ 	.word	0x00020070
        /*1098*/ 	.word	0x00000012
        /*109c*/ 	.word	0x00038810
        /*10a0*/ 	.short	0x0101
        /*10a2*/ 	.byte	0x3f
	.zero		1


	//   ....[66]....
        /*10a4*/ 	.word	0x00020090
        /*10a8*/ 	.word	0x00000012
        /*10ac*/ 	.word	0x00038820
        /*10b0*/ 	.short	0x010a
        /*10b2*/ 	.byte	0x3f
	.zero		1


	//   ....[67]....
        /*10b4*/ 	.word	0x00020170
        /*10b8*/ 	.word	0x00000000
        /*10bc*/ 	.word	0x00038860
        /*10c0*/ 	.short	0x010a
        /*10c2*/ 	.byte	0x3f
	.zero		1


	//   ....[68]....
        /*10c4*/ 	.word	0x00020e00
        /*10c8*/ 	.word	0x00000002
        /*10cc*/ 	.word	0x00038840
        /*10d0*/ 	.short	0x010a
        /*10d2*/ 	.byte	0x3f
	.zero		1


	//   ....[69]....
        /*10d4*/ 	.word	0x00021060
        /*10d8*/ 	.word	0x00000002
        /*10dc*/ 	.word	0x00038860
        /*10e0*/ 	.short	0x010a
        /*10e2*/ 	.byte	0x3f
	.zero		1


	//   ....[70]....
        /*10e4*/ 	.word	0x00021c20
        /*10e8*/ 	.word	0x00000003
        /*10ec*/ 	.word	0x00038840
        /*10f0*/ 	.short	0x010a
        /*10f2*/ 	.byte	0x3f
	.zero		1


	//   ....[71]....
        /*10f4*/ 	.word	0x00021e70
        /*10f8*/ 	.word	0x00000003
        /*10fc*/ 	.word	0x00038860
        /*1100*/ 	.short	0x010a
        /*1102*/ 	.byte	0x3f
	.zero		1


	//   ....[72]....
        /*1104*/ 	.word	0x000229b0
        /*1108*/ 	.word	0x00000003
        /*110c*/ 	.word	0x00038840
        /*1110*/ 	.short	0x010a
        /*1112*/ 	.byte	0x3f
	.zero		1


	//   ....[73]....
        /*1114*/ 	.word	0x00022c10
        /*1118*/ 	.word	0x00000003
        /*111c*/ 	.word	0x00038860
        /*1120*/ 	.short	0x010a
        /*1122*/ 	.byte	0x3f
	.zero		1


	//   ....[74]....
        /*1124*/ 	.word	0x000249a0
        /*1128*/ 	.word	0x00000000
        /*112c*/ 	.word	0x00038820
        /*1130*/ 	.short	0x010a
        /*1132*/ 	.byte	0x3f
	.zero		1


	//   ....[75]....
        /*1134*/ 	.word	0x00024b50
        /*1138*/ 	.word	0x00000006
        /*113c*/ 	.word	0x00000000
        /*1140*/ 	.short	0x010a
        /*1142*/ 	.byte	0x3f
	.zero		1


	//   ....[76]....
        /*1144*/ 	.word	0x00024bc0
        /*1148*/ 	.word	0x00000007
        /*114c*/ 	.word	0x00000000
        /*1150*/ 	.short	0x010a
        /*1152*/ 	.byte	0x3f
	.zero		1


	//   ....[77]....
        /*1154*/ 	.word	0x00024c30
        /*1158*/ 	.word	0x00000004
        /*115c*/ 	.word	0x00000000
        /*1160*/ 	.short	0x010a
        /*1162*/ 	.byte	0x3f
	.zero		1


	//   ....[78]....
        /*1164*/ 	.word	0x00024c60
        /*1168*/ 	.word	0x00000003
        /*116c*/ 	.word	0x00000000
        /*1170*/ 	.short	0x010a
        /*1172*/ 	.byte	0x3f
	.zero		1


	//   ....[79]....
        /*1174*/ 	.word	0x00024cc0
        /*1178*/ 	.word	0x0000004b
        /*117c*/ 	.word	0x00038890
        /*1180*/ 	.short	0x010a
        /*1182*/ 	.byte	0x3f
	.zero		1


	//   ....[80]....
        /*1184*/ 	.word	0x00024d10
        /*1188*/ 	.word	0x0000004b
        /*118c*/ 	.word	0x00038890
        /*1190*/ 	.short	0x010a
        /*1192*/ 	.byte	0x3f
	.zero		1


	//   ....[81]....
        /*1194*/ 	.word	0x00024d60
        /*1198*/ 	.word	0x0000004b
        /*119c*/ 	.word	0x00038890
        /*11a0*/ 	.short	0x010a
        /*11a2*/ 	.byte	0x3f
	.zero		1


	//   ....[82]....
        /*11a4*/ 	.word	0x00024db0
        /*11a8*/ 	.word	0x0000004b
        /*11ac*/ 	.word	0x000388b0
        /*11b0*/ 	.short	0x010a
        /*11b2*/ 	.byte	0x3f
	.zero		1


	//   ....[83]....
        /*11b4*/ 	.word	0x000251a0
        /*11b8*/ 	.word	0x00000002
        /*11bc*/ 	.word	0x00038800
        /*11c0*/ 	.short	0x010a
        /*11c2*/ 	.byte	0x3f
	.zero		1


	//   ....[84]....
        /*11c4*/ 	.word	0x000255a0
        /*11c8*/ 	.word	0x00000002
        /*11cc*/ 	.word	0x00038800
        /*11d0*/ 	.short	0x010a
        /*11d2*/ 	.byte	0x3f
	.zero		1


	//   ....[85]....
        /*11d4*/ 	.word	0x000255f0
        /*11d8*/ 	.word	0x000000ac
        /*11dc*/ 	.word	0x00038830
        /*11e0*/ 	.short	0x010a
        /*11e2*/ 	.byte	0x3f
	.zero		1


	//   ....[86]....
        /*11e4*/ 	.word	0x00025640
        /*11e8*/ 	.word	0x00000002
        /*11ec*/ 	.word	0x00038810
        /*11f0*/ 	.short	0x010a
        /*11f2*/ 	.byte	0x3f
	.zero		1


	//   ....[87]....
        /*11f4*/ 	.word	0x00025690
        /*11f8*/ 	.word	0x000000ac
        /*11fc*/ 	.word	0x00038850
        /*1200*/ 	.short	0x010a
        /*1202*/ 	.byte	0x3f
	.zero		1


	//   ....[88]....
        /*1204*/ 	.word	0x000256e0
        /*1208*/ 	.word	0x00000015
        /*120c*/ 	.word	0x00038830
        /*1210*/ 	.short	0x010a
        /*1212*/ 	.byte	0x3f
	.zero		1


	//   ....[89]....
        /*1214*/ 	.word	0x00025730
        /*1218*/ 	.word	0x00000015
        /*121c*/ 	.word	0x00038850
        /*1220*/ 	.short	0x010a
        /*1222*/ 	.byte	0x3f
	.zero		1


	//   ....[90]....
        /*1224*/ 	.word	0x00025780
        /*1228*/ 	.word	0x00000015
        /*122c*/ 	.word	0x00038830
        /*1230*/ 	.short	0x010a
        /*1232*/ 	.byte	0x3f
	.zero		1


	//   ....[91]....
        /*1234*/ 	.word	0x000257d0
        /*1238*/ 	.word	0x00000015
        /*123c*/ 	.word	0x00038850
        /*1240*/ 	.short	0x010a
        /*1242*/ 	.byte	0x3f
	.zero		1


	//   ....[92]....
        /*1244*/ 	.word	0x00025970
        /*1248*/ 	.word	0x00000012
        /*124c*/ 	.word	0x00038820
        /*1250*/ 	.short	0x010a
        /*1252*/ 	.byte	0x3f
	.zero		1


	//   ....[93]....
        /*1254*/ 	.word	0x000259c0
        /*1258*/ 	.word	0x00000004
        /*125c*/ 	.word	0x000388a0
        /*1260*/ 	.short	0x010a
        /*1262*/ 	.byte	0x3f
	.zero		1


	//   ....[94]....
        /*1264*/ 	.word	0x00025a10
        /*1268*/ 	.word	0x00000004
        /*126c*/ 	.word	0x000388c0
        /*1270*/ 	.short	0x010a
        /*1272*/ 	.byte	0x3f
	.zero		1


	//   ....[95]....
        /*1274*/ 	.word	0x00025a60
        /*1278*/ 	.word	0x00000004
        /*127c*/ 	.word	0x000388a0
        /*1280*/ 	.short	0x010a
        /*1282*/ 	.byte	0x3f
	.zero		1


	//   ....[96]....
        /*1284*/ 	.word	0x00025ab0
        /*1288*/ 	.word	0x00000004
        /*128c*/ 	.word	0x000388c0
        /*1290*/ 	.short	0x010a
        /*1292*/ 	.byte	0x3f
	.zero		1


	//   ....[97]....
        /*1294*/ 	.word	0x00025c50
        /*1298*/ 	.word	0x00000000
        /*129c*/ 	.word	0x00038840
        /*12a0*/ 	.short	0x010a
        /*12a2*/ 	.byte	0x3f
	.zero		1


	//   ....[98]....
        /*12a4*/ 	.word	0x00026d50
        /*12a8*/ 	.word	0x00000012
        /*12ac*/ 	.word	0x00038820
        /*12b0*/ 	.short	0x010a
        /*12b2*/ 	.byte	0x3f
	.zero		1


	//   ....[99]....
        /*12b4*/ 	.word	0x00026da0
        /*12b8*/ 	.word	0x00000000
        /*12bc*/ 	.word	0x00038860
        /*12c0*/ 	.short	0x010a
        /*12c2*/ 	.byte	0x3f
	.zero		1


	//   ....[100]....
        /*12c4*/ 	.word	0x00026df0
        /*12c8*/ 	.word	0x00000002
        /*12cc*/ 	.word	0x00038840
        /*12d0*/ 	.short	0x010a
        /*12d2*/ 	.byte	0x3f
	.zero		1


	//   ....[101]....
        /*12d4*/ 	.word	0x00026e40
        /*12d8*/ 	.word	0x00000002
        /*12dc*/ 	.word	0x00038860
        /*12e0*/ 	.short	0x010a
        /*12e2*/ 	.byte	0x3f
	.zero		1


	//   ....[102]....
        /*12e4*/ 	.word	0x00026e90
        /*12e8*/ 	.word	0x00000003
        /*12ec*/ 	.word	0x00038840
        /*12f0*/ 	.short	0x010a
        /*12f2*/ 	.byte	0x3f
	.zero		1


	//   ....[103]....
        /*12f4*/ 	.word	0x00026ee0
        /*12f8*/ 	.word	0x00000003
        /*12fc*/ 	.word	0x00038860
        /*1300*/ 	.short	0x010a
        /*1302*/ 	.byte	0x3f
	.zero		1


	//   ....[104]....
        /*1304*/ 	.word	0x00026f30
        /*1308*/ 	.word	0x00000003
        /*130c*/ 	.word	0x00038840
        /*1310*/ 	.short	0x010a
        /*1312*/ 	.byte	0x3f
	.zero		1


	//   ....[105]....
        /*1314*/ 	.word	0x00026f80
        /*1318*/ 	.word	0x00000003
        /*131c*/ 	.word	0x00038860
        /*1320*/ 	.short	0x010a
        /*1322*/ 	.byte	0x3f
	.zero		1


	//   ....[106]....
        /*1324*/ 	.word	0x00027b00
        /*1328*/ 	.word	0x00000000
        /*132c*/ 	.word	0x00038820
        /*1330*/ 	.short	0x010a
        /*1332*/ 	.byte	0x3f
	.zero		1


	//   ....[107]....
        /*1334*/ 	.word	0x00027ca0
        /*1338*/ 	.word	0x00000006
        /*133c*/ 	.word	0x00000000
        /*1340*/ 	.short	0x010a
        /*1342*/ 	.byte	0x3f
	.zero		1


	//   ....[108]....
        /*1344*/ 	.word	0x00027cf0
        /*1348*/ 	.word	0x00000007
        /*134c*/ 	.word	0x00000000
        /*1350*/ 	.short	0x010a
        /*1352*/ 	.byte	0x3f
	.zero		1


	//   ....[109]....
        /*1354*/ 	.word	0x00027d40
        /*1358*/ 	.word	0x00000004
        /*135c*/ 	.word	0x00000000
        /*1360*/ 	.short	0x010a
        /*1362*/ 	.byte	0x3f
	.zero		1


	//----- nvinfo : EIATTR_NUM_MBARRIERS
	.align		4
.L_650:
        /*1364*/ 	.byte	0x03, 0x38
        /*1366*/ 	.short	0x0017


	//----- nvinfo : EIATTR_EXIT_INSTR_OFFSETS
	.align		4
        /*1368*/ 	.byte	0x04, 0x1c
        /*136a*/ 	.short	(.L_652 - .L_651)


	//   ....[0]....
.L_651:
        /*136c*/ 	.word	0x00024cb0


	//----- nvinfo : EIATTR_MAX_THREADS
	.align		4
.L_652:
        /*1370*/ 	.byte	0x04, 0x05
        /*1372*/ 	.short	(.L_654 - .L_653)
.L_653:
        /*1374*/ 	.word	0x00000180
        /*1378*/ 	.word	0x00000001
        /*137c*/ 	.word	0x00000001


	//----- nvinfo : EIATTR_CRS_STACK_SIZE
	.align		4
.L_654:
        /*1380*/ 	.byte	0x04, 0x1e
        /*1382*/ 	.short	(.L_656 - .L_655)
.L_655:
        /*1384*/ 	.word	0x00000000


	//----- nvinfo : EIATTR_CBANK_PARAM_SIZE
	.align		4
.L_656:
        /*1388*/ 	.byte	0x03, 0x19
        /*138a*/ 	.short	0x0bf0


	//----- nvinfo : EIATTR_PARAM_CBANK
	.align		4
        /*138c*/ 	.byte	0x04, 0x0a
        /*138e*/ 	.short	(.L_658 - .L_657)
	.align		4
.L_657:
        /*1390*/ 	.word	index@(.nv.constant0._ZN7cutlass13device_kernelIN5flash11enable_sm90INS1_16FlashAttnFwdSm90INS1_25CollectiveMainloopFwdSm90ILi2EN4cute5tupleIJNS5_1CILi1EEES8_S8_EEENS6_IJNS7_ILi64EEESA_SA_EEELi512ENS_10bfloat16_tEfNS_4arch4Sm90ELb1ELb0ELb1ELb1ELb0ELb1ELb1ELb0ELb0ELb1ELb1ELb0EEENS1_21CollectiveEpilogueFwdINS6_IJSA_NS7_ILi512EEESA_EEES9_SC_SE_Li256ELb1ELb1ELb1ELb0EEENS1_36VarlenDynamicPersistentTileSchedulerILi64ELi64ELi256ELi128ELb1ELb1ELb1ELb1ELb1ELb1EEEEEEEEEvNT_6ParamsE)
        /*1394*/ 	.short	0x0210
        /*1396*/ 	.short	0x0bf0


	//----- nvinfo : EIATTR_SW_WAR
	.align		4
.L_658:
        /*1398*/ 	.byte	0x04, 0x36
        /*139a*/ 	.short	(.L_660 - .L_659)
.L_659:
        /*139c*/ 	.word	0x00000008
.L_660:


//--------------------- .nv.callgraph             --------------------------
	.section	.nv.callgraph,"",@"SHT_CUDA_CALLGRAPH"
	.align	4
	.sectionentsize	8
	.align		4
        /*0000*/ 	.word	0x00000000
	.align		4
        /*0004*/ 	.word	0xffffffff
	.align		4
        /*0008*/ 	.word	index@(_ZN7cutlass13device_kernelIN5flash11enable_sm90INS1_16FlashAttnFwdSm90INS1_25CollectiveMainloopFwdSm90ILi2EN4cute5tupleIJNS5_1CILi1EEES8_S8_EEENS6_IJNS7_ILi64EEESA_SA_EEELi512ENS_10bfloat16_tEfNS_4arch4Sm90ELb0ELb0ELb1ELb0ELb0ELb0ELb0ELb0ELb0ELb1ELb1ELb0EEENS1_21CollectiveEpilogueFwdINS6_IJSA_NS7_ILi512EEESA_EEES9_SC_SE_Li256ELb0ELb1ELb1ELb0EEENS1_19SingleTileSchedulerILb0ELb1ELb1ELi64EEEEEEEEEvNT_6ParamsE)
	.align		4
        /*000c*/ 	.word	index@(__assertfail)
	.align		4
        /*0010*/ 	.word	index@(_ZN7cutlass13device_kernelIN5flash11enable_sm90INS1_16FlashAttnFwdSm90INS1_25CollectiveMainloopFwdSm90ILi2EN4cute5tupleIJNS5_1CILi1EEES8_S8_EEENS6_IJNS7_ILi64EEESA_SA_EEELi512ENS_10bfloat16_tEfNS_4arch4Sm90ELb0ELb0ELb1ELb0ELb0ELb0ELb1ELb0ELb0ELb1ELb1ELb0EEENS1_21CollectiveEpilogueFwdINS6_IJSA_NS7_ILi512EEESA_EEES9_SC_SE_Li256ELb0ELb1ELb1ELb0EEENS1_19SingleTileSchedulerILb0ELb1ELb1ELi64EEEEEEEEEvNT_6ParamsE)
	.align		4
        /*0014*/ 	.word	index@(__assertfail)
	.align		4
        /*0018*/ 	.word	index@(_ZN7cutlass13device_kernelIN5flash11enable_sm90INS1_16FlashAttnFwdSm90INS1_25CollectiveMainloopFwdSm90ILi2EN4cute5tupleIJNS5_1CILi1EEES8_S8_EEENS6_IJNS7_ILi64EEESA_SA_EEELi512ENS_10bfloat16_tEfNS_4arch4Sm90ELb0ELb0ELb1ELb1ELb0ELb0ELb0ELb0ELb0ELb1ELb1ELb0EEENS1_21CollectiveEpilogueFwdINS6_IJSA_NS7_ILi512EEESA_EEES9_SC_SE_Li256ELb1ELb1ELb1ELb0EEENS1_36VarlenDynamicPersistentTileSchedulerILi64ELi64ELi256ELi128ELb1ELb1ELb1ELb0ELb1ELb1EEEEEEEEEvNT_6ParamsE)
	.align		4
        /*001c*/ 	.word	index@(__assertfail)
	.align		4
        /*0020*/ 	.word	index@(_ZN7cutlass13device_kernelIN5flash11enable_sm90INS1_16FlashAttnFwdSm90INS1_25CollectiveMainloopFwdSm90ILi2EN4cute5tupleIJNS5_1CILi1EEES8_S8_EEENS6_IJNS7_ILi64EEESA_SA_EEELi512ENS_10bfloat16_tEfNS_4arch4Sm90ELb0ELb0ELb1ELb1ELb0ELb1ELb0ELb0ELb0ELb1ELb1ELb0EEENS1_21CollectiveEpilogueFwdINS6_IJSA_NS7_ILi512EEESA_EEES9_SC_SE_Li256ELb1ELb1ELb1ELb0EEENS1_36VarlenDynamicPersistentTileSchedulerILi64ELi64ELi256ELi128ELb1ELb1ELb1ELb0ELb1ELb1EEEEEEEEEvNT_6ParamsE)
	.align		4
        /*0024*/ 	.word	index@(__assertfail)
	.align		4
        /*0028*/ 	.word	index@(_ZN7cutlass13device_kernelIN5flash11enable_sm90INS1_16FlashAttnFwdSm90INS1_25CollectiveMainloopFwdSm90ILi2EN4cute5tupleIJNS5_1CILi1EEES8_S8_EEENS6_IJNS7_ILi64EEESA_SA_EEELi512ENS_10bfloat16_tEfNS_4arch4Sm90ELb0ELb0ELb1ELb1ELb0ELb0ELb1ELb0ELb0ELb1ELb1ELb0EEENS1_21CollectiveEpilogueFwdINS6_IJSA_NS7_ILi512EEESA_EEES9_SC_SE_Li256ELb1ELb1ELb1ELb0EEENS1_36VarlenDynamicPersistentTileSchedulerILi64ELi64ELi256ELi128ELb1ELb1ELb1ELb0ELb1ELb1EEEEEEEEEvNT_6ParamsE)
	.align		4
        /*002c*/ 	.word	index@(__assertfail)
	.align		4
        /*0030*/ 	.word	index@(_ZN7cutlass13device_kernelIN5flash11enable_sm90INS1_16FlashAttnFwdSm90INS1_25CollectiveMainloopFwdSm90ILi2EN4cute5tupleIJNS5_1CILi1EEES8_S8_EEENS6_IJNS7_ILi64EEESA_SA_EEELi512ENS_10bfloat16_tEfNS_4arch4Sm90ELb0ELb0ELb1ELb1ELb0ELb1ELb1ELb0ELb0ELb1ELb1ELb0EEENS1_21CollectiveEpilogueFwdINS6_IJSA_NS7_ILi512EEESA_EEES9_SC_SE_Li256ELb1ELb1ELb1ELb0EEENS1_36VarlenDynamicPersistentTileSchedulerILi64ELi64ELi256ELi128ELb1ELb1ELb1ELb0ELb1ELb1EEEEEEEEEvNT_6ParamsE)
	.align		4
        /*0034*/ 	.word	index@(__assertfail)
	.align		4
        /*0038*/ 	.word	index@(_ZN7cutlass13device_kernelIN5flash11enable_sm90INS1_16FlashAttnFwdSm90INS1_25CollectiveMainloopFwdSm90ILi2EN4cute5tupleIJNS5_1CILi1EEES8_S8_EEENS6_IJNS7_ILi64EEESA_SA_EEELi512ENS_10bfloat16_tEfNS_4arch4Sm90ELb0ELb1ELb1ELb0ELb0ELb0ELb0ELb0ELb0ELb1ELb1ELb0EEENS1_21CollectiveEpilogueFwdINS6_IJSA_NS7_ILi512EEESA_EEES9_SC_SE_Li256ELb0ELb1ELb1ELb0EEENS1_19SingleTileSchedulerILb0ELb1ELb1ELi64EEEEEEEEEvNT_6ParamsE)
	.align		4
        /*003c*/ 	.word	index@(__assertfail)
	.align		4
        /*0040*/ 	.word	index@(_ZN7cutlass13device_kernelIN5flash11enable_sm90INS1_16FlashAttnFwdSm90INS1_25CollectiveMainloopFwdSm90ILi2EN4cute5tupleIJNS5_1CILi1EEES8_S8_EEENS6_IJNS7_ILi64EEESA_SA_EEELi512ENS_10bfloat16_tEfNS_4arch4Sm90ELb0ELb1ELb1ELb0ELb0ELb0ELb1ELb0ELb0ELb1ELb1ELb0EEENS1_21CollectiveEpilogueFwdINS6_IJSA_NS7_ILi512EEESA_EEES9_SC_SE_Li256ELb0ELb1ELb1ELb0EEENS1_19SingleTileSchedulerILb0ELb1ELb1ELi64EEEEEEEEEvNT_6ParamsE)
	.align		4
        /*0044*/ 	.word	index@(__assertfail)
	.align		4
        /*0048*/ 	.word	index@(_ZN7cutlass13device_kernelIN5flash11enable_sm90INS1_16FlashAttnFwdSm90INS1_25CollectiveMainloopFwdSm90ILi2EN4cute5tupleIJNS5_1CILi1EEES8_S8_EEENS6_IJNS7_ILi64EEESA_SA_EEELi512ENS_10bfloat16_tEfNS_4arch4Sm90ELb0ELb1ELb1ELb1ELb0ELb0ELb0ELb0ELb0ELb1ELb1ELb0EEENS1_21CollectiveEpilogueFwdINS6_IJSA_NS7_ILi512EEESA_EEES9_SC_SE_Li256ELb1ELb1ELb1ELb0EEENS1_36VarlenDynamicPersistentTileSchedulerILi64ELi64ELi256ELi128ELb1ELb1ELb1ELb1ELb0ELb1EEEEEEEEEvNT_6ParamsE)
	.align		4
        /*004c*/ 	.word	index@(__assertfail)
	.align		4
        /*0050*/ 	.word	index@(_ZN7cutlass13device_kernelIN5flash11enable_sm90INS1_16FlashAttnFwdSm90INS1_25CollectiveMainloopFwdSm90ILi2EN4cute5tupleIJNS5_1CILi1EEES8_S8_EEENS6_IJNS7_ILi64EEESA_SA_EEELi512ENS_10bfloat16_tEfNS_4arch4Sm90ELb0ELb1ELb1ELb1ELb0ELb1ELb0ELb0ELb0ELb1ELb1ELb0EEENS1_21CollectiveEpilogueFwdINS6_IJSA_NS7_ILi512EEESA_EEES9_SC_SE_Li256ELb1ELb1ELb1ELb0EEENS1_36VarlenDynamicPersistentTileSchedulerILi64ELi64ELi256ELi128ELb1ELb1ELb1ELb1ELb0ELb1EEEEEEEEEvNT_6ParamsE)
	.align		4
        /*0054*/ 	.word	index@(__assertfail)
	.align		4
        /*0058*/ 	.word	index@(_ZN7cutlass13device_kernelIN5flash11enable_sm90INS1_16FlashAttnFwdSm90INS1_25CollectiveMainloopFwdSm90ILi2EN4cute5tupleIJNS5_1CILi1EEES8_S8_EEENS6_IJNS7_ILi64EEESA_SA_EEELi512ENS_10bfloat16_tEfNS_4arch4Sm90ELb0ELb1ELb1ELb1ELb0ELb0ELb1ELb0ELb0ELb1ELb1ELb0EEENS1_21CollectiveEpilogueFwdINS6_IJSA_NS7_ILi512EEESA_EEES9_SC_SE_Li256ELb1ELb1ELb1ELb0EEENS1_36VarlenDynamicPersistentTileSchedulerILi64ELi64ELi256ELi128ELb1ELb1ELb1ELb1ELb0ELb1EEEEEEEEEvNT_6ParamsE)
	.align		4
        /*005c*/ 	.word	index@(__assertfail)
	.align		4
        /*0060*/ 	.word	index@(_ZN7cutlass13device_kernelIN5flash11enable_sm90INS1_16FlashAttnFwdSm90INS1_25CollectiveMainloopFwdSm90ILi2EN4cute5tupleIJNS5_1CILi1EEES8_S8_EEENS6_IJNS7_ILi64EEESA_SA_EEELi512ENS_10bfloat16_tEfNS_4arch4Sm90ELb0ELb1ELb1ELb1ELb0ELb1ELb1ELb0ELb0ELb1ELb1ELb0EEENS1_21CollectiveEpilogueFwdINS6_IJSA_NS7_ILi512EEESA_EEES9_SC_SE_Li256ELb1ELb1ELb1ELb0EEENS1_36VarlenDynamicPersistentTileSchedulerILi64ELi64ELi256ELi128ELb1ELb1ELb1ELb1ELb0ELb1EEEEEEEEEvNT_6ParamsE)
	.align		4
        /*0064*/ 	.word	index@(__assertfail)
	.align		4
        /*0068*/ 	.word	index@(_ZN7cutlass13device_kernelIN5flash11enable_sm90INS1_16FlashAttnFwdSm90INS1_25CollectiveMainloopFwdSm90ILi2EN4cute5tupleIJNS5_1CILi1EEES8_S8_EEENS6_IJNS7_ILi64EEESA_SA_EEELi512ENS_10bfloat16_tEfNS_4arch4Sm90ELb1ELb0ELb1ELb0ELb0ELb0ELb0ELb0ELb0ELb1ELb1ELb0EEENS1_21CollectiveEpilogueFwdINS6_IJSA_NS7_ILi512EEESA_EEES9_SC_SE_Li256ELb0ELb1ELb1ELb0EEENS1_19SingleTileSchedulerILb0ELb1ELb1ELi64EEEEEEEEEvNT_6ParamsE)
	.align		4
        /*006c*/ 	.word	index@(__assertfail)
	.align		4
        /*0070*/ 	.word	index@(_ZN7cutlass13device_kernelIN5flash11enable_sm90INS1_16FlashAttnFwdSm90INS1_25CollectiveMainloopFwdSm90ILi2EN4cute5tupleIJNS5_1CILi1EEES8_S8_EEENS6_IJNS7_ILi64EEESA_SA_EEELi512ENS_10bfloat16_tEfNS_4arch4Sm90ELb1ELb0ELb1ELb0ELb0ELb0ELb1ELb0ELb0ELb1ELb1ELb0EEENS1_21CollectiveEpilogueFwdINS6_IJSA_NS7_ILi512EEESA_EEES9_SC_SE_Li256ELb0ELb1ELb1ELb0EEENS1_19SingleTileSchedulerILb0ELb1ELb1ELi64EEEEEEEEEvNT_6ParamsE)
	.align		4
        /*0074*/ 	.word	index@(__assertfail)
	.align		4
        /*0078*/ 	.word	index@(_ZN7cutlass13device_kernelIN5flash11enable_sm90INS1_16FlashAttnFwdSm90INS1_25CollectiveMainloopFwdSm90ILi2EN4cute5tupleIJNS5_1CILi1EEES8_S8_EEENS6_IJNS7_ILi64EEESA_SA_EEELi512ENS_10bfloat16_tEfNS_4arch4Sm90ELb1ELb0ELb1ELb1ELb0ELb0ELb0ELb0ELb0ELb1ELb1ELb0EEENS1_21CollectiveEpilogueFwdINS6_IJSA_NS7_ILi512EEESA_EEES9_SC_SE_Li256ELb1ELb1ELb1ELb0EEENS1_36VarlenDynamicPersistentTileSchedulerILi64ELi64ELi256ELi128ELb1ELb1ELb1ELb1ELb1ELb1EEEEEEEEEvNT_6ParamsE)
	.align		4
        /*007c*/ 	.word	index@(__assertfail)
	.align		4
        /*0080*/ 	.word	index@(_ZN7cutlass13device_kernelIN5flash11enable_sm90INS1_16FlashAttnFwdSm90INS1_25CollectiveMainloopFwdSm90ILi2EN4cute5tupleIJNS5_1CILi1EEES8_S8_EEENS6_IJNS7_ILi64EEESA_SA_EEELi512ENS_10bfloat16_tEfNS_4arch4Sm90ELb1ELb0ELb1ELb1ELb0ELb1ELb0ELb0ELb0ELb1ELb1ELb0EEENS1_21CollectiveEpilogueFwdINS6_IJSA_NS7_ILi512EEESA_EEES9_SC_SE_Li256ELb1ELb1ELb1ELb0EEENS1_36VarlenDynamicPersistentTileSchedulerILi64ELi64ELi256ELi128ELb1ELb1ELb1ELb1ELb1ELb1EEEEEEEEEvNT_6ParamsE)
	.align		4
        /*0084*/ 	.word	index@(__assertfail)
	.align		4
        /*0088*/ 	.word	index@(_ZN7cutlass13device_kernelIN5flash11enable_sm90INS1_16FlashAttnFwdSm90INS1_25CollectiveMainloopFwdSm90ILi2EN4cute5tupleIJNS5_1CILi1EEES8_S8_EEENS6_IJNS7_ILi64EEESA_SA_EEELi512ENS_10bfloat16_tEfNS_4arch4Sm90ELb1ELb0ELb1ELb1ELb0ELb0ELb1ELb0ELb0ELb1ELb1ELb0EEENS1_21CollectiveEpilogueFwdINS6_IJSA_NS7_ILi512EEESA_EEES9_SC_SE_Li256ELb1ELb1ELb1ELb0EEENS1_36VarlenDynamicPersistentTileSchedulerILi64ELi64ELi256ELi128ELb1ELb1ELb1ELb1ELb1ELb1EEEEEEEEEvNT_6ParamsE)
	.align		4
        /*008c*/ 	.word	index@(__assertfail)
	.align		4
        /*0090*/ 	.word	index@(_ZN7cutlass13device_kernelIN5flash11enable_sm90INS1_16FlashAttnFwdSm90INS1_25CollectiveMainloopFwdSm90ILi2EN4cute5tupleIJNS5_1CILi1EEES8_S8_EEENS6_IJNS7_ILi64EEESA_SA_EEELi512ENS_10bfloat16_tEfNS_4arch4Sm90ELb1ELb0ELb1ELb1ELb0ELb1ELb1ELb0ELb0ELb1ELb1ELb0EEENS1_21CollectiveEpilogueFwdINS6_IJSA_NS7_ILi512EEESA_EEES9_SC_SE_Li256ELb1ELb1ELb1ELb0EEENS1_36VarlenDynamicPersistentTileSchedulerILi64ELi64ELi256ELi128ELb1ELb1ELb1ELb1ELb1ELb1EEEEEEEEEvNT_6ParamsE)
	.align		4
        /*0094*/ 	.word	index@(__assertfail)
	.align		4
        /*0098*/ 	.word	0x00000000
	.align		4
        /*009c*/ 	.word	0xfffffffe
	.align		4
        /*00a0*/ 	.word	0x00000000
	.align		4
        /*00a4*/ 	.word	0xfffffffd
	.align		4
        /*00a8*/ 	.word	0x00000000
	.align		4
        /*00ac*/ 	.word	0xfffffffc


//--------------------- .nv.constant4             --------------------------
	.section	.nv.constant4,"a",@progbits
	.align	8
	.align		8
.nv.constant4:
        /*0000*/ 	.dword	__assertfail
	.align		8
        /*0008*/ 	.dword	__unnamed_1
	.align		8
        /*0010*/ 	.dword	__unnamed_2
	.align		8
        /*0018*/ 	.dword	__unnamed_3
	.align		8
        /*0020*/ 	.dword	__unnamed_4
	.align		8
        /*0028*/ 	.dword	__unnamed_5
	.align		8
        /*0030*/ 	.dword	__unnamed_6
	.align		8
        /*0038*/ 	.dword	_ZN83_INTERNAL_5266b999_47_flash_fwd_hdim64_512_bf16_split_softcap_sm90_cu_9b94ef52_33094cuda3std3__45__cpo5beginE
	.align		8
        /*0040*/ 	.dword	_ZN83_INTERNAL_5266b999_47_flash_fwd_hdim64_512_bf16_split_softcap_sm90_cu_9b94ef52_33094cuda3std3__45__cpo3endE
	.align		8
        /*0048*/ 	.dword	_ZN83_INTERNAL_5266b999_47_flash_fwd_hdim64_512_bf16_split_softcap_sm90_cu_9b94ef52_33094cuda3std3__45__cpo6cbeginE
	.align		8
        /*0050*/ 	.dword	_ZN83_INTERNAL_5266b999_47_flash_fwd_hdim64_512_bf16_split_softcap_sm90_cu_9b94ef52_33094cuda3std3__45__cpo4cendE
	.align		8
        /*0058*/ 	.dword	_ZN83_INTERNAL_5266b999_47_flash_fwd_hdim64_512_bf16_split_softcap_sm90_cu_9b94ef52_33094cuda3std3__485_GLOBAL__N__5266b999_47_flash_fwd_hdim64_512_bf16_split_softcap_sm90_cu_9b94ef52_33096ignoreE
	.align		8
        /*0060*/ 	.dword	_ZN83_INTERNAL_5266b999_47_flash_fwd_hdim64_512_bf16_split_softcap_sm90_cu_9b94ef52_33094cuda3std3__419piecewise_constructE
	.align		8
        /*0068*/ 	.dword	_ZN83_INTERNAL_5266b999_47_flash_fwd_hdim64_512_bf16_split_softcap_sm90_cu_9b94ef52_33094cuda3std3__48in_placeE
	.align		8
        /*0070*/ 	.dword	_ZN83_INTERNAL_5266b999_47_flash_fwd_hdim64_512_bf16_split_softcap_sm90_cu_9b94ef52_33094cuda3std6ranges3__45__cpo4swapE
	.align		8
        /*0078*/ 	.dword	_ZN83_INTERNAL_5266b999_47_flash_fwd_hdim64_512_bf16_split_softcap_sm90_cu_9b94ef52_33094cuda3std6ranges3__45__cpo9iter_moveE
	.align		8
        /*0080*/ 	.dword	_ZN83_INTERNAL_5266b999_47_flash_fwd_hdim64_512_bf16_split_softcap_sm90_cu_9b94ef52_33094cute7productE
	.align		8
        /*0088*/ 	.dword	_ZN83_INTERNAL_5266b999_47_flash_fwd_hdim64_512_bf16_split_softcap_sm90_cu_9b94ef52_33094cute1_E
	.align		8
        /*0090*/ 	.dword	$str$20
	.align		8
        /*0098*/ 	.dword	$str$21


//--------------------- .text._ZN7cutlass13device_kernelIN5flash11enable_sm90INS1_16FlashAttnFwdSm90INS1_25CollectiveMainloopFwdSm90ILi2EN4cute5tupleIJNS5_1CILi1EEES8_S8_EEENS6_IJNS7_ILi64EEESA_SA_EEELi512ENS_10bfloat16_tEfNS_4arch4Sm90ELb0ELb0ELb1ELb0ELb0ELb0ELb0ELb0ELb0ELb1ELb1ELb0EEENS1_21CollectiveEpilogueFwdINS6_IJSA_NS7_ILi512EEESA_EEES9_SC_SE_Li256ELb0ELb1ELb1ELb0EEENS1_19SingleTileSchedulerILb0ELb1ELb1ELi64EEEEEEEEEvNT_6ParamsE --------------------------
	.section	.text._ZN7cutlass13device_kernelIN5flash11enable_sm90INS1_16FlashAttnFwdSm90INS1_25CollectiveMainloopFwdSm90ILi2EN4cute5tupleIJNS5_1CILi1EEES8_S8_EEENS6_IJNS7_ILi64EEESA_SA_EEELi512ENS_10bfloat16_tEfNS_4arch4Sm90ELb0ELb0ELb1ELb0ELb0ELb0ELb0ELb0ELb0ELb1ELb1ELb0EEENS1_21CollectiveEpilogueFwdINS6_IJSA_NS7_ILi512EEESA_EEES9_SC_SE_Li256ELb0ELb1ELb1ELb0EEENS1_19SingleTileSchedulerILb0ELb1ELb1ELi64EEEEEEEEEvNT_6ParamsE,"ax",@progbits
	.align	128
.text._ZN7cutlass13device_kernelIN5flash11enable_sm90INS1_16FlashAttnFwdSm90INS1_25CollectiveMainloopFwdSm90ILi2EN4cute5tupleIJNS5_1CILi1EEES8_S8_EEENS6_IJNS7_ILi64EEESA_SA_EEELi512ENS_10bfloat16_tEfNS_4arch4Sm90ELb0ELb0ELb1ELb0ELb0ELb0ELb0ELb0ELb0ELb1ELb1ELb0EEENS1_21CollectiveEpilogueFwdINS6_IJSA_NS7_ILi512EEESA_EEES9_SC_SE_Li256ELb0ELb1ELb1ELb0EEENS1_19SingleTileSchedulerILb0ELb1ELb1ELi64EEEEEEEEEvNT_6ParamsE:
        .type           _ZN7cutlass13device_kernelIN5flash11enable_sm90INS1_16FlashAttnFwdSm90INS1_25CollectiveMainloopFwdSm90ILi2EN4cute5tupleIJNS5_1CILi1EEES8_S8_EEENS6_IJNS7_ILi64EEESA_SA_EEELi512ENS_10bfloat16_tEfNS_4arch4Sm90ELb0ELb0ELb1ELb0ELb0ELb0ELb0ELb0ELb0ELb1ELb1ELb0EEENS1_21CollectiveEpilogueFwdINS6_IJSA_NS7_ILi512EEESA_EEES9_SC_SE_Li256ELb0ELb1ELb1ELb0EEENS1_19SingleTileSchedulerILb0ELb1ELb1ELi64EEEEEEEEEvNT_6ParamsE,@function
        .size           _ZN7cutlass13device_kernelIN5flash11enable_sm90INS1_16FlashAttnFwdSm90INS1_25CollectiveMainloopFwdSm90ILi2EN4cute5tupleIJNS5_1CILi1EEES8_S8_EEENS6_IJNS7_ILi64EEESA_SA_EEELi512ENS_10bfloat16_tEfNS_4arch4Sm90ELb0ELb0ELb1ELb0ELb0ELb0ELb0ELb0ELb0ELb1ELb1ELb0EEENS1_21CollectiveEpilogueFwdINS6_IJSA_NS7_ILi512EEESA_EEES9_SC_SE_Li256ELb0ELb1ELb1ELb0EEENS1_19SingleTileSchedulerILb0ELb1ELb1ELi64EEEEEEEEEvNT_6ParamsE,(.L_x_6038 - _ZN7cutlass13device_kernelIN5flash11enable_sm90INS1_16FlashAttnFwdSm90INS1_25CollectiveMainloopFwdSm90ILi2EN4cute5tupleIJNS5_1CILi1EEES8_S8_EEENS6_IJNS7_ILi64EEESA_SA_EEELi512ENS_10bfloat16_tEfNS_4arch4Sm90ELb0ELb0ELb1ELb0ELb0ELb0ELb0ELb0ELb0ELb1ELb1ELb0EEENS1_21CollectiveEpilogueFwdINS6_IJSA_NS7_ILi512EEESA_EEES9_SC_SE_Li256ELb0ELb1ELb1ELb0EEENS1_19SingleTileSchedulerILb0ELb1ELb1ELi64EEEEEEEEEvNT_6ParamsE)
        .other          _ZN7cutlass13device_kernelIN5flash11enable_sm90INS1_16FlashAttnFwdSm90INS1_25CollectiveMainloopFwdSm90ILi2EN4cute5tupleIJNS5_1CILi1EEES8_S8_EEENS6_IJNS7_ILi64EEESA_SA_EEELi512ENS_10bfloat16_tEfNS_4arch4Sm90ELb0ELb0ELb1ELb0ELb0ELb0ELb0ELb0ELb0ELb1ELb1ELb0EEENS1_21CollectiveEpilogueFwdINS6_IJSA_NS7_ILi512EEESA_EEES9_SC_SE_Li256ELb0ELb1ELb1ELb0EEENS1_19SingleTileSchedulerILb0ELb1ELb1ELi64EEEEEEEEEvNT_6ParamsE,@"STO_CUDA_ENTRY STV_DEFAULT"
_ZN7cutlass13device_kernelIN5flash11enable_sm90INS1_16FlashAttnFwdSm90INS1_25CollectiveMainloopFwdSm90ILi2EN4cute5tupleIJNS5_1CILi1EEES8_S8_EEENS6_IJNS7_ILi64EEESA_SA_EEELi512ENS_10bfloat16_tEfNS_4arch4Sm90ELb0ELb0ELb1ELb0ELb0ELb0ELb0ELb0ELb0ELb1ELb1ELb0EEENS1_21CollectiveEpilogueFwdINS6_IJSA_NS7_ILi512EEESA_EEES9_SC_SE_Li256ELb0ELb1ELb1ELb0EEENS1_19SingleTileSchedulerILb0ELb1ELb1ELi64EEEEEEEEEvNT_6ParamsE:
[----:B------:R-:W0:Y:S02]  /*0000*/  LDC R1, c[0x0][0x28] ;  /* 0x00000a00ff017b82 */ /* 0x000e240000000800 */
[----:B0-----:R-:W-:Y:S01]  /*0010*/  VIADD R1, R1, 0xffffffe8 ;  /* 0xffffffe801017836 */ /* 0x001fe20000000000 */
[----:B------:R-:W0:Y:S01]  /*0020*/  S2R R3, SR_TID.X ;  /* 0x0000000000037919 */ /* 0x000e220000002100 */
[----:B------:R-:W-:Y:S01]  /*0030*/  ELECT P0, URZ, PT ;  /* 0x00000000003f782f */ /* 0x000fe20003800000 */
[----:B------:R-:W-:Y:S01]  /*0040*/  BSSY B0, `(.L_x_0) ;  /* 0x000000d000007945 */ /* 0x000fe20003800000 */
[----:B0-----:R-:W-:-:S05]  /*0050*/  SHF.R.U32.HI R0, RZ, 0x5, R3 ;  /* 0x00000005ff007819 */ /* 0x001fca0000011603 */
[----:B------:R-:W0:Y:S02]  /*0060*/  SHFL.IDX PT, R2, R0, RZ, 0x1f ;  /* 0x00001fff00027589 */ /* 0x000e2400000e0000 */
[----:B0-----:R-:W-:-:S13]  /*0070*/  ISETP.EQ.AND P0, PT, R2, RZ, P0 ;  /* 0x000000ff0200720c */ /* 0x001fda0000702270 */
[----:B------:R-:W-:Y:S05]  /*0080*/  @!P0 BRA `(.L_x_1) ;  /* 0x0000000000208947 */ /* 0x000fea0003800000 */
[----:B------:R-:W-:Y:S02]  /*0090*/  ULDC.64 UR4, c[0x0][0x198] ;  /* 0x0000660000047ab9 */ /* 0x000fe40000000a00 */
[----:B------:R-:W-:Y:S02]  /*00a0*/  UIADD3 UR6, UP0, UR4, 0x370, URZ ;  /* 0x0000037004067890 */ /* 0x000fe4000ff1e03f */
[----:B------:R-:W-:Y:S02]  /*00b0*/  UIADD3 UR4, UP1, UR4, 0x470, URZ ;  /* 0x0000047004047890 */ /* 0x000fe4000ff3e03f */
[----:B------:R-:W-:Y:S02]  /*00c0*/  UIADD3.X UR7, URZ, UR5, URZ, UP0, !UPT ;  /* 0x000000053f077290 */ /* 0x000fe400087fe43f */
[----:B------:R-:W-:-:S07]  /*00d0*/  UIADD3.X UR5, URZ, UR5, URZ, UP1, !UPT ;  /* 0x000000053f057290 */ /* 0x000fce0008ffe43f */
[----:B------:R0:W-:Y:S02]  /*00e0*/  UTMACCTL.PF [UR6] ;  /* 0x00000000060079b9 */ /* 0x0001e40008040000 */
[----:B------:R0:W-:Y:S02]  /*00f0*/  UTMACCTL.PF [UR4] ;  /* 0x00000000040079b9 */ /* 0x0001e40008040000 */
[----:B0-----:R-:W-:Y:S01]  /*0100*/  NOP ;  /* 0x0000000000007918 */ /* 0x001fe20000000000 */
.L_x_1:
[----:B------:R-:W-:Y:S05]  /*0110*/  BSYNC B0 ;  /* 0x0000000000007941 */ /* 0x000fea0003800000 */
.L_x_0:
[----:B------:R-:W-:Y:S01]  /*0120*/  VOTEU.ANY UP0, P0 ;  /* 0x00000000003f7886 */ /* 0x000fe20000000100 */
[----:B------:R-:W0:Y:S01]  /*0130*/  SHFL.IDX PT, R2, R0, RZ, 0x1f ;  /* 0x00001fff00027589 */ /* 0x000e2200000e0000 */
[----:B------:R-:W-:Y:S01]  /*0140*/  UMOV UR4, 0x80 ;  /* 0x0000008000047882 */ /* 0x000fe20000000000 */
[----:B------:R-:W-:Y:S01]  /*0150*/  UMOV UR7, 0x100 ;  /* 0x0000010000077882 */ /* 0x000fe20000000000 */
[----:B------:R-:W-:Y:S01]  /*0160*/  VOTEU.ANY UP1, P0 ;  /* 0x00000000003f7886 */ /* 0x000fe20000020100 */
[----:B------:R-:W1:Y:S01]  /*0170*/  @UP0 S2UR UR8, SR_CgaCtaId ;  /* 0x00000000000809c3 */ /* 0x000e620000008800 */
[----:B------:R-:W-:Y:S01]  /*0180*/  @UP0 UMOV UR6, 0x400 ;  /* 0x0000040000060882 */ /* 0x000fe20000000000 */
[----:B------:R-:W-:-:S04]  /*0190*/  @UP0 UIADD3 UR4, -UR4, 0x100000, URZ ;  /* 0x0010000004040890 */ /* 0x000fc8000fffe13f */
[----:B------:R-:W-:Y:S02]  /*01a0*/  @UP0 USHF.L.U32 UR5, UR4, 0xb, URZ ;  /* 0x0000000b04050899 */ /* 0x000fe4000800063f */
[----:B------:R-:W-:Y:S01]  /*01b0*/  @UP0 USHF.L.U32 UR4, UR4, 0x1, URZ ;  /* 0x0000000104040899 */ /* 0x000fe2000800063f */
[----:B0-----:R-:W-:Y:S02]  /*01c0*/  ISETP.NE.AND P1, PT, R2, RZ, PT ;  /* 0x000000ff0200720c */ /* 0x001fe40003f25270 */
[----:B------:R-:W-:Y:S01]  /*01d0*/  SHF.R.U32.HI R2, RZ, 0x7, R3 ;  /* 0x00000007ff027819 */ /* 0x000fe20000011603 */
[----:B-1----:R-:W-:Y:S02]  /*01e0*/  @UP0 ULEA UR8, UR8, UR6, 0x18 ;  /* 0x0000000608080291 */ /* 0x002fe4000f8ec03f */
[----:B------:R-:W-:-:S04]  /*01f0*/  @UP0 UIADD3 UR6, -UR7, 0x100000, URZ ;  /* 0x0010000007060890 */ /* 0x000fc8000fffe13f */
[----:B------:R-:W-:Y:S02]  /*0200*/  @UP0 USHF.L.U32 UR7, UR6, 0xb, URZ ;  /* 0x0000000b06070899 */ /* 0x000fe4000800063f */
[----:B------:R-:W-:Y:S01]  /*0210*/  @UP0 USHF.L.U32 UR6, UR6, 0x1, URZ ;  /* 0x0000000106060899 */ /* 0x000fe2000800063f */
[----:B------:R0:W1:Y:S01]  /*0220*/  SHFL.IDX PT, R3, R2, RZ, 0x1f ;  /* 0x00001fff02037589 */ /* 0x00006200000e0000 */
[----:B------:R-:W-:-:S03]  /*0230*/  VOTEU.ANY UP0, P0 ;  /* 0x00000000003f7886 */ /* 0x000fc60000000100 */
[----:B------:R-:W2:Y:S02]  /*0240*/  FENCE.VIEW.ASYNC.S ;  /* 0x00000000000073c6 */ /* 0x000ea40000000000 */
[----:B--2---:R0:W2:Y:S05]  /*0250*/  @UP0 SYNCS.EXCH.64 URZ, [UR8+0x28c00], UR4 ;  /* 0x028c0004083f05b2 */ /* 0x0040aa0008000100 */
[----:B------:R0:W3:Y:S02]  /*0260*/  @UP1 SYNCS.EXCH.64 URZ, [UR8+0x28c20], UR6 ;  /* 0x028c2006083f15b2 */ /* 0x0000e40008000100 */
[----:B0-----:R-:W-:Y:S05]  /*0270*/  @P1 BRA `(.L_x_2) ;  /* 0x0000000000381947 */ /* 0x001fea0003800000 */
[----:B------:R-:W0:Y:S01]  /*0280*/  S2UR UR5, SR_CgaCtaId ;  /* 0x00000000000579c3 */ /* 0x000e220000008800 */
[----:B------:R-:W-:Y:S01]  /*0290*/  UMOV UR4, 0x400 ;  /* 0x0000040000047882 */ /* 0x000fe20000000000 */
[----:B------:R-:W-:Y:S01]  /*02a0*/  UMOV UR7, 0x1 ;  /* 0x0000000100077882 */ /* 0x000fe20000000000 */
[----:B------:R-:W-:Y:S01]  /*02b0*/  ELECT P0, URZ, PT ;  /* 0x00000000003f782f */ /* 0x000fe20003800000 */
[----:B0-----:R-:W-:Y:S02]  /*02c0*/  ULEA UR6, UR5, UR4, 0x18 ;  /* 0x0000000405067291 */ /* 0x001fe4000f8ec03f */
[----:B------:R-:W-:-:S04]  /*02d0*/  UIADD3 UR4, -UR7, 0x100000, URZ ;  /* 0x0010000007047890 */ /* 0x000fc8000fffe13f */
[----:B------:R-:W-:Y:S02]  /*02e0*/  USHF.L.U32 UR5, UR4, 0xb, URZ ;  /* 0x0000000b04057899 */ /* 0x000fe4000800063f */
[----:B------:R-:W-:Y:S01]  /*02f0*/  USHF.L.U32 UR4, UR4, 0x1, URZ ;  /* 0x0000000104047899 */ /* 0x000fe2000800063f */
[----:B------:R-:W0:Y:S11]  /*0300*/  FENCE.VIEW.ASYNC.S ;  /* 0x00000000000073c6 */ /* 0x000e360000000000 */
[----:B0-----:R0:W4:Y:S01]  /*0310*/  SYNCS.EXCH.64 URZ, [UR6+0x28c30], UR4 ;  /* 0x028c3004063f75b2 */ /* 0x0011220008000100 */
[----:B------:R0:W0:Y:S01]  /*0320*/  SYNCS.EXCH.64 URZ, [UR6+0x28c40], UR4 ;  /* 0x028c4004063f75b2 */ /* 0x0000220008000100 */
[----:B------:R0:W0:Y:S01]  /*0330*/  SYNCS.EXCH.64 URZ, [UR6+0x28c38], UR4 ;  /* 0x028c3804063f75b2 */ /* 0x0000220008000100 */
[----:B------:R0:W0:Y:S01]  /*0340*/  SYNCS.EXCH.64 URZ, [UR6+0x28c48], UR4 ;  /* 0x028c4804063f75b2 */ /* 0x0000220008000100 */
[----:B------:R-:W-:Y:S01]  /*0350*/  NOP ;  /* 0x0000000000007918 */ /* 0x000fe20000000000 */
.L_x_2:
[----:B------:R-:W5:Y:S01]  /*0360*/  SHFL.IDX PT, R2, R0, RZ, 0x1f ;  /* 0x00001fff00027589 */ /* 0x000f6200000e0000 */
[----:B------:R-:W-:Y:S01]  /*0370*/  NOP ;  /* 0x0000000000007918 */ /* 0x000fe20000000000 */
[----:B-----5:R-:W-:-:S13]  /*0380*/  ISETP.NE.AND P0, PT, R2, RZ, PT ;  /* 0x000000ff0200720c */ /* 0x020fda0003f05270 */
[----:B------:R-:W-:Y:S05]  /*0390*/  @P0 BRA `(.L_x_3) ;  /* 0x0000000000480947 */ /* 0x000fea0003800000 */
[----:B0-----:R-:W0:Y:S01]  /*03a0*/  S2UR UR5, SR_CgaCtaId ;  /* 0x00000000000579c3 */ /* 0x001e220000008800 */
[----:B------:R-:W-:Y:S01]  /*03b0*/  UMOV UR4, 0x400 ;  /* 0x0000040000047882 */ /* 0x000fe20000000000 */
[----:B------:R-:W-:Y:S01]  /*03c0*/  UMOV UR6, 0x1 ;  /* 0x0000000100067882 */ /* 0x000fe20000000000 */
[----:B------:R-:W-:Y:S01]  /*03d0*/  UMOV UR9, 0x2 ;  /* 0x0000000200097882 */ /* 0x000fe20000000000 */
[----:B------:R-:W-:-:S04]  /*03e0*/  UIADD3 UR6, -UR6, 0x100000, URZ ;  /* 0x0010000006067890 */ /* 0x000fc8000fffe13f */
[----:B------:R-:W-:Y:S02]  /*03f0*/  USHF.L.U32 UR7, UR6, 0xb, URZ ;  /* 0x0000000b06077899 */ /* 0x000fe4000800063f */
[----:B------:R-:W-:Y:S01]  /*0400*/  USHF.L.U32 UR6, UR6, 0x1, URZ ;  /* 0x0000000106067899 */ /* 0x000fe2000800063f */
[----:B------:R-:W-:Y:S01]  /*0410*/  ELECT P0, URZ, PT ;  /* 0x00000000003f782f */ /* 0x000fe20003800000 */
[----:B0-----:R-:W-:Y:S02]  /*0420*/  ULEA UR8, UR5, UR4, 0x18 ;  /* 0x0000000405087291 */ /* 0x001fe4000f8ec03f */
[----:B------:R-:W-:-:S04]  /*0430*/  UIADD3 UR4, -UR9, 0x100000, URZ ;  /* 0x0010000009047890 */ /* 0x000fc8000fffe13f */
[----:B------:R-:W-:Y:S02]  /*0440*/  USHF.L.U32 UR5, UR4, 0xb, URZ ;  /* 0x0000000b04057899 */ /* 0x000fe4000800063f */
[----:B------:R-:W-:Y:S01]  /*0450*/  USHF.L.U32 UR4, UR4, 0x1, URZ ;  /* 0x0000000104047899 */ /* 0x000fe2000800063f */
[----:B------:R-:W0:Y:S03]  /*0460*/  FENCE.VIEW.ASYNC.S ;  /* 0x00000000000073c6 */ /* 0x000e260000000000 */
[----:B0-----:R0:W0:Y:S08]  /*0470*/  SYNCS.EXCH.64 URZ, [UR8+0x28c50], UR6 ;  /* 0x028c5006083f75b2 */ /* 0x0010300008000100 */
[----:B------:R0:W0:Y:S01]  /*0480*/  SYNCS.EXCH.64 URZ, [UR8+0x28c60], UR4 ;  /* 0x028c6004083f75b2 */ /* 0x0000220008000100 */
[----:B------:R0:W0:Y:S01]  /*0490*/  SYNCS.EXCH.64 URZ, [UR8+0x28c58], UR6 ;  /* 0x028c5806083f75b2 */ /* 0x0000220008000100 */
[----:B------:R0:W0:Y:S01]  /*04a0*/  SYNCS.EXCH.64 URZ, [UR8+0x28c68], UR4 ;  /* 0x028c6804083f75b2 */ /* 0x0000220008000100 */
[----:B------:R-:W-:Y:S01]  /*04b0*/  NOP ;  /* 0x0000000000007918 */ /* 0x000fe20000000000 */
.L_x_3:
[----:B------:R-:W5:Y:S01]  /*04c0*/  SHFL.IDX PT, R2, R0, RZ, 0x1f ;  /* 0x00001fff00027589 */ /* 0x000f6200000e0000 */
[----:B------:R-:W-:Y:S01]  /*04d0*/  NOP ;  /* 0x0000000000007918 */ /* 0x000fe20000000000 */
[----:B-----5:R-:W-:-:S13]  /*04e0*/  ISETP.NE.AND P0, PT, R2, RZ, PT ;  /* 0x000000ff0200720c */ /* 0x020fda0003f05270 */
[----:B------:R-:W-:Y:S05]  /*04f0*/  @P0 BRA `(.L_x_4) ;  /* 0x0000000000380947 */ /* 0x000fea0003800000 */
[----:B0-----:R-:W0:Y:S01]  /*0500*/  S2UR UR5, SR_CgaCtaId ;  /* 0x00000000000579c3 */ /* 0x001e220000008800 */
        /* <DEDUP_REMOVED lines=8> */
[----:B0-----:R0:W0:Y:S01]  /*0590*/  SYNCS.EXCH.64 URZ, [UR6+0x28c70], UR4 ;  /* 0x028c7004063f75b2 */ /* 0x0010220008000100 */
[----:B------:R0:W0:Y:S01]  /*05a0*/  SYNCS.EXCH.64 URZ, [UR6+0x28c80], UR4 ;  /* 0x028c8004063f75b2 */ /* 0x0000220008000100 */
[----:B------:R0:W0:Y:S01]  /*05b0*/  SYNCS.EXCH.64 URZ, [UR6+0x28c78], UR4 ;  /* 0x028c7804063f75b2 */ /* 0x0000220008000100 */
[----:B------:R0:W0:Y:S01]  /*05c0*/  SYNCS.EXCH.64 URZ, [UR6+0x28c88], UR4 ;  /* 0x028c8804063f75b2 */ /* 0x0000220008000100 */
[----:B------:R-:W-:Y:S01]  /*05d0*/  NOP ;  /* 0x0000000000007918 */ /* 0x000fe20000000000 */
.L_x_4:
        /* <DEDUP_REMOVED lines=8> */
[----:B------:R-:W-:Y:S01]  /*0660*/  ELECT P0, URZ, PT ;  /* 0x00000000003f782f */ /* 0x000fe20003800000 */
[----:B0-----:R-:W-:Y:S02]  /*0670*/  ULEA UR8, UR5, UR4, 0x18 ;  /* 0x0000000405087291 */ /* 0x001fe4000f8ec03f */
[----:B------:R-:W-:-:S04]  /*0680*/  UIADD3 UR4, -UR6, 0x100000, URZ ;  /* 0x0010000006047890 */ /* 0x000fc8000fffe13f */
[----:B------:R-:W-:Y:S02]  /*0690*/  USHF.L.U32 UR5, UR4, 0xb, URZ ;  /* 0x0000000b04057899 */ /* 0x000fe4000800063f */
[----:B------:R-:W-:Y:S02]  /*06a0*/  USHF.L.U32 UR4, UR4, 0x1, URZ ;  /* 0x0000000104047899 */ /* 0x000fe4000800063f */
        /* <DEDUP_REMOVED lines=9> */
.L_x_5:
        /* <DEDUP_REMOVED lines=22> */
.L_x_6:
[----:B------:R-:W-:Y:S01]  /*08a0*/  IMAD.MOV.U32 R2, RZ, RZ, 0x1 ;  /* 0x00000001ff027424 */ /* 0x000fe200078e00ff */
[----:B-1----:R-:W-:Y:S01]  /*08b0*/  ISETP.NE.AND P0, PT, R3, RZ, PT ;  /* 0x000000ff0300720c */ /* 0x002fe20003f05270 */
[----:B------:R-:W-:Y:S01]  /*08c0*/  NOP ;  /* 0x0000000000007918 */ /* 0x000fe20000000000 */
[----:B------:R-:W-:Y:S01]  /*08d0*/  ULDC.64 UR42, c[0x0][0x208] ;  /* 0x00008200002a7ab9 */ /* 0x000fe20000000a00 */
[----:B------:R-:W-:Y:S01]  /*08e0*/  BSSY B6, `(.L_x_7) ;  /* 0x0000d99000067945 */ /* 0x000fe20003800000 */
[----:B------:R-:W-:-:S05]  /*08f0*/  SEL R2, R2, 0x2, !P0 ;  /* 0x0000000202027807 */ /* 0x000fca0004000000 */
[----:B------:R1:W-:Y:S01]  /*0900*/  STL [R1+0x14], R2 ;  /* 0x0000140201007387 */ /* 0x0003e20000100800 */
[----:B0-234-:R-:W-:Y:S06]  /*0910*/  BAR.SYNC.DEFER_BLOCKING 0x0 ;  /* 0x0000000000007b1d */ /* 0x01dfec0000010000 */
[----:B------:R-:W-:Y:S05]  /*0920*/  @!P0 BRA `(.L_x_8) ;  /* 0x0000009000d48947 */ /* 0x000fea0003800000 */
.L_x_9:
[----:B------:R-:W-:-:S08]  /*0930*/  NOP ;  /* 0x0000000000007918 */ /* 0x000fd00000000000 */
[----:B------:R-:W0:Y:S02]  /*0940*/  USETMAXREG.TRY_ALLOC.CTAPOOL UP0, 0xf0 ;  /* 0x000000f0000079c8 */ /* 0x000e240008000600 */
[----:B0-----:R-:W-:-:S13]  /*0950*/  PLOP3.LUT P0, PT, PT, PT, UP0, 0x80, 0x0 ;  /* 0x000000000000781c */ /* 0x001fda0003f0f008 */
[----:B------:R-:W-:Y:S05]  /*0960*/  @!P0 BRA `(.L_x_9) ;  /* 0xfffffffc00f08947 */ /* 0x000fea000383ffff */
[----:B------:R-:W0:Y:S01]  /*0970*/  S2R R6, SR_TID.X ;  /* 0x0000000000067919 */ /* 0x000e220000002100 */
[----:B------:R-:W2:Y:S08]  /*0980*/  LDC R4, c[0x0][0xc50] ;  /* 0x00031400ff047b82 */ /* 0x000eb00000000800 */
[----:B------:R-:W1:Y:S08]  /*0990*/  S2UR UR4, SR_CTAID.Y ;  /* 0x00000000000479c3 */ /* 0x000e700000002600 */
[----:B------:R-:W3:Y:S01]  /*09a0*/  S2UR UR5, SR_CTAID.Z ;  /* 0x00000000000579c3 */ /* 0x000ee20000002700 */
[----:B--2---:R-:W-:-:S02]  /*09b0*/  ISETP.NE.AND P1, PT, R4, 0x1, PT ;  /* 0x000000010400780c */ /* 0x004fc40003f25270 */
[----:B0-----:R-:W-:Y:S01]  /*09c0*/  LOP3.LUT R0, R6, 0xffffff80, RZ, 0xc0, !PT ;  /* 0xffffff8006007812 */ /* 0x001fe200078ec0ff */
[----:B-1----:R-:W-:-:S03]  /*09d0*/  IMAD.U32 R2, RZ, RZ, UR4 ;  /* 0x00000004ff027e24 */ /* 0x002fc6000f8e00ff */
[----:B------:R-:W-:-:S07]  /*09e0*/  ISETP.NE.AND P0, PT, R0, 0x80, PT ;  /* 0x000000800000780c */ /* 0x000fce0003f05270 */
[----:B------:R-:W0:Y:S08]  /*09f0*/  @P1 LDC R0, c[0x0][0xc54] ;  /* 0x00031500ff001b82 */ /* 0x000e300000000800 */
[----:B------:R-:W1:Y:S08]  /*0a00*/  @P1 LDC R5, c[0x0][0xc58] ;  /* 0x00031600ff051b82 */ /* 0x000e700000000800 */
[----:B------:R-:W-:Y:S06]  /*0a10*/  @!P0 BAR.ARV 0x8, 0x100 ;  /* 0x0204000000008b1d */ /* 0x000fec0000002000 */
[----:B------:R-:W-:Y:S01]  /*0a20*/  ISETP.GE.U32.AND P0, PT, R6, 0x100, PT ;  /* 0x000001000600780c */ /* 0x000fe20003f06070 */
[----:B0-----:R-:W-:-:S12]  /*0a30*/  @P1 IMAD.HI.U32 R0, R0, UR4, RZ ;  /* 0x0000000400001c27 */ /* 0x001fd8000f8e00ff */
[----:B------:R-:W-:Y:S06]  /*0a40*/  @P0 BAR.ARV 0xf, 0x100 ;  /* 0x03c4000000000b1d */ /* 0x000fec0000002000 */
[----:B---3--:R-:W-:Y:S02]  /*0a50*/  ISETP.LE.AND P0, PT, RZ, UR5, PT ;  /* 0x00000005ff007c0c */ /* 0x008fe4000bf03270 */
[----:B-1----:R-:W-:-:S05]  /*0a60*/  @P1 SHF.R.U32.HI R2, RZ, R5, R0 ;  /* 0x00000005ff021219 */ /* 0x002fca0000011600 */
[----:B------:R-:W-:-:S04]  /*0a70*/  IMAD.MOV R5, RZ, RZ, -R2 ;  /* 0x000000ffff057224 */ /* 0x000fc800078e0a02 */
[----:B------:R-:W-:Y:S02]  /*0a80*/  IMAD R4, R4, R5, UR4 ;  /* 0x0000000404047e24 */ /* 0x000fe4000f8e0205 */
[----:B------:R-:W-:Y:S05]  /*0a90*/  @!P0 BRA `(.L_x_10) ;  /* 0x000000d400f48947 */ /* 0x000fea0003800000 */
[----:B------:R-:W0:Y:S01]  /*0aa0*/  LDC.64 R8, c[0x0][0x418] ;  /* 0x00010600ff087b82 */ /* 0x000e220000000a00 */
[----:B------:R-:W-:Y:S02]  /*0ab0*/  SHF.R.U32.HI R7, RZ, 0x10, R4 ;  /* 0x00000010ff077819 */ /* 0x000fe40000011604 */
[----:B------:R-:W-:Y:S02]  /*0ac0*/  IADD3 R18, R6, -0x80, RZ ;  /* 0xffffff8006127810 */ /* 0x000fe40007ffe0ff */
[----:B------:R-:W-:Y:S02]  /*0ad0*/  ISETP.NE.AND P1, PT, R7, RZ, PT ;  /* 0x000000ff0700720c */ /* 0x000fe40003f25270 */
[----:B------:R-:W-:Y:S01]  /*0ae0*/  LOP3.LUT R16, R4, 0xffff, RZ, 0xc0, !PT ;  /* 0x0000ffff04107812 */ /* 0x000fe200078ec0ff */
[----:B------:R-:W1:Y:S08]  /*0af0*/  LDC R22, c[0x0][0x424] ;  /* 0x00010900ff167b82 */ /* 0x000e700000000800 */
[----:B------:R-:W2:Y:S01]  /*0b00*/  LDC R5, c[0x0][0x2f0] ;  /* 0x0000bc00ff057b82 */ /* 0x000ea20000000800 */
[----:B0-----:R-:W-:-:S07]  /*0b10*/  ISETP.NE.U32.AND P0, PT, R8, RZ, PT ;  /* 0x000000ff0800720c */ /* 0x001fce0003f05070 */
[----:B------:R-:W0:Y:S01]  /*0b20*/  @!P1 LDC R7, c[0x0][0x9f0] ;  /* 0x00027c00ff079b82 */ /* 0x000e220000000800 */
[----:B------:R-:W-:-:S04]  /*0b30*/  ISETP.NE.AND.EX P0, PT, R9, RZ, PT, P0 ;  /* 0x000000ff0900720c */ /* 0x000fc80003f05300 */
[----:B-1----:R-:W-:Y:S02]  /*0b40*/  SEL R22, R22, 0x1, P0 ;  /* 0x0000000116167807 */ /* 0x002fe40000000000 */
[----:B------:R-:W-:-:S03]  /*0b50*/  ISETP.NE.AND P0, PT, R3, 0x1, PT ;  /* 0x000000010300780c */ /* 0x000fc60003f05270 */
[----:B--2---:R-:W-:-:S04]  /*0b60*/  IMAD R22, R22, R5, RZ ;  /* 0x0000000516167224 */ /* 0x004fc800078e02ff */
[----:B------:R-:W-:-:S05]  /*0b70*/  VIADD R0, R22, 0x3f ;  /* 0x0000003f16007836 */ /* 0x000fca0000000000 */
[----:B------:R-:W-:-:S04]  /*0b80*/  SHF.R.S32.HI R5, RZ, 0x1f, R0 ;  /* 0x0000001fff057819 */ /* 0x000fc80000011400 */
[----:B------:R-:W-:-:S04]  /*0b90*/  LEA.HI R5, R5, R0, RZ, 0x6 ;  /* 0x0000000005057211 */ /* 0x000fc800078f30ff */
[----:B------:R-:W-:Y:S01]  /*0ba0*/  SHF.R.S32.HI R0, RZ, 0x6, R5 ;  /* 0x00000006ff007819 */ /* 0x000fe20000011405 */
[----:B------:R-:W-:Y:S06]  /*0bb0*/  @!P0 BRA `(.L_x_11) ;  /* 0x0000001c00d88947 */ /* 0x000fec0003800000 */
[----:B------:R-:W-:Y:S01]  /*0bc0*/  ISETP.GE.AND P0, PT, R22, 0x1, PT ;  /* 0x000000011600780c */ /* 0x000fe20003f06270 */
[----:B------:R-:W-:-:S12]  /*0bd0*/  IMAD.MOV.U32 R4, RZ, RZ, RZ ;  /* 0x000000ffff047224 */ /* 0x000fd800078e00ff */
[----:B------:R-:W-:Y:S05]  /*0be0*/  @!P0 BRA `(.L_x_12) ;  /* 0x0000000000688947 */ /* 0x000fea0003800000 */
[-C--:B0-----:R-:W-:Y:S02]  /*0bf0*/  IABS R8, R7.reuse ;  /* 0x0000000700087213 */ /* 0x081fe40000000000 */
[----:B------:R-:W-:Y:S02]  /*0c00*/  IADD3 R6, R0, -0x1, R7 ;  /* 0xffffffff00067810 */ /* 0x000fe40007ffe007 */
[----:B------:R-:W0:Y:S01]  /*0c10*/  I2F.RP R3, R8 ;  /* 0x0000000800037306 */ /* 0x000e220000209400 */
[-C--:B------:R-:W-:Y:S02]  /*0c20*/  IABS R11, R7.reuse ;  /* 0x00000007000b7213 */ /* 0x080fe40000000000 */
[----:B------:R-:W-:Y:S02]  /*0c30*/  IABS R10, R6 ;  /* 0x00000006000a7213 */ /* 0x000fe40000000000 */
[----:B------:R-:W-:-:S04]  /*0c40*/  LOP3.LUT R6, R6, R7, RZ, 0x3c, !PT ;  /* 0x0000000706067212 */ /* 0x000fc800078e3cff */
[----:B------:R-:W-:Y:S01]  /*0c50*/  ISETP.GE.AND P2, PT, R6, RZ, PT ;  /* 0x000000ff0600720c */ /* 0x000fe20003f46270 */
[----:B0-----:R-:W0:Y:S02]  /*0c60*/  MUFU.RCP R3, R3 ;  /* 0x0000000300037308 */ /* 0x001e240000001000 */
[----:B0-----:R-:W-:Y:S02]  /*0c70*/  VIADD R4, R3, 0xffffffe ;  /* 0x0ffffffe03047836 */ /* 0x001fe40000000000 */
[----:B------:R-:W-:-:S04]  /*0c80*/  IMAD.MOV R3, RZ, RZ, -R11 ;  /* 0x000000ffff037224 */ /* 0x000fc800078e0a0b */
[----:B------:R0:W1:Y:S02]  /*0c90*/  F2I.FTZ.U32.TRUNC.NTZ R5, R4 ;  /* 0x0000000400057305 */ /* 0x000064000021f000 */
[----:B0-----:R-:W-:Y:S02]  /*0ca0*/  IMAD.MOV.U32 R4, RZ, RZ, RZ ;  /* 0x000000ffff047224 */ /* 0x001fe400078e00ff */
[----:B-1----:R-:W-:-:S04]  /*0cb0*/  IMAD.MOV R9, RZ, RZ, -R5 ;  /* 0x000000ffff097224 */ /* 0x002fc800078e0a05 */
[----:B------:R-:W-:-:S04]  /*0cc0*/  IMAD R9, R9, R8, RZ ;  /* 0x0000000809097224 */ /* 0x000fc800078e02ff */
[----:B------:R-:W-:-:S06]  /*0cd0*/  IMAD.HI.U32 R5, R5, R9, R4 ;  /* 0x0000000905057227 */ /* 0x000fcc00078e0004 */
[----:B------:R-:W-:-:S04]  /*0ce0*/  IMAD.HI.U32 R5, R5, R10, RZ ;  /* 0x0000000a05057227 */ /* 0x000fc800078e00ff */
[----:B------:R-:W-:-:S05]  /*0cf0*/  IMAD R3, R5, R3, R10 ;  /* 0x0000000305037224 */ /* 0x000fca00078e020a */
[----:B------:R-:W-:-:S13]  /*0d00*/  ISETP.GT.U32.AND P1, PT, R8, R3, PT ;  /* 0x000000030800720c */ /* 0x000fda0003f24070 */
[-C--:B------:R-:W-:Y:S01]  /*0d10*/  @!P1 IADD3 R3, R3, -R8.reuse, RZ ;  /* 0x8000000803039210 */ /* 0x080fe20007ffe0ff */
[----:B------:R-:W-:Y:S01]  /*0d20*/  @!P1 VIADD R5, R5, 0x1 ;  /* 0x0000000105059836 */ /* 0x000fe20000000000 */
[----:B------:R-:W-:Y:S02]  /*0d30*/  ISETP.NE.AND P1, PT, R7, RZ, PT ;  /* 0x000000ff0700720c */ /* 0x000fe40003f25270 */
[----:B------:R-:W-:-:S13]  /*0d40*/  ISETP.GE.U32.AND P0, PT, R3, R8, PT ;  /* 0x000000080300720c */ /* 0x000fda0003f06070 */
[----:B------:R-:W-:-:S04]  /*0d50*/  @P0 VIADD R5, R5, 0x1 ;  /* 0x0000000105050836 */ /* 0x000fc80000000000 */
[----:B------:R-:W-:-:S04]  /*0d60*/  IMAD.MOV.U32 R4, RZ, RZ, R5 ;  /* 0x000000ffff047224 */ /* 0x000fc800078e0005 */
[----:B------:R-:W-:Y:S01]  /*0d70*/  @!P2 IMAD.MOV R4, RZ, RZ, -R4 ;  /* 0x000000ffff04a224 */ /* 0x000fe200078e0a04 */
[----:B------:R-:W-:-:S07]  /*0d80*/  @!P1 LOP3.LUT R4, RZ, R7, RZ, 0x33, !PT ;  /* 0x00000007ff049212 */ /* 0x000fce00078e33ff */
.L_x_12:
[-C--:B------:R-:W-:Y:S01]  /*0d90*/  IMAD R3, R16, R4.reuse, RZ ;  /* 0x0000000410037224 */ /* 0x080fe200078e02ff */
[----:B------:R-:W-:Y:S02]  /*0da0*/  PLOP3.LUT P0, PT, PT, PT, PT, 0x80, 0x0 ;  /* 0x000000000000781c */ /* 0x000fe40003f0f070 */
[----:B0-----:R-:W-:Y:S02]  /*0db0*/  CS2R R6, SRZ ;  /* 0x0000000000067805 */ /* 0x001fe4000001ff00 */
[----:B------:R-:W-:Y:S02]  /*0dc0*/  CS2R R150, SRZ ;  /* 0x0000000000967805 */ /* 0x000fe4000001ff00 */
[----:B------:R-:W-:Y:S02]  /*0dd0*/  CS2R R148, SRZ ;  /* 0x0000000000947805 */ /* 0x000fe4000001ff00 */
[----:B------:R-:W-:Y:S02]  /*0de0*/  VIADDMNMX R0, R3, R4, R0, PT ;  /* 0x0000000403007246 */ /* 0x000fe40003800100 */
[----:B------:R-:W-:-:S02]  /*0df0*/  CS2R R146, SRZ ;  /* 0x0000000000927805 */ /* 0x000fc4000001ff00 */
[----:B------:R-:W-:Y:S02]  /*0e00*/  CS2R R144, SRZ ;  /* 0x0000000000907805 */ /* 0x000fe4000001ff00 */
[----:B------:R-:W-:Y:S02]  /*0e10*/  CS2R R142, SRZ ;  /* 0x00000000008e7805 */ /* 0x000fe4000001ff00 */
[----:B------:R-:W-:Y:S02]  /*0e20*/  ISETP.GT.AND P1, PT, R0, R3, PT ;  /* 0x000000030000720c */ /* 0x000fe40003f24270 */
[----:B------:R-:W-:Y:S02]  /*0e30*/  CS2R R140, SRZ ;  /* 0x00000000008c7805 */ /* 0x000fe4000001ff00 */
[----:B------:R-:W-:Y:S02]  /*0e40*/  CS2R R138, SRZ ;  /* 0x00000000008a7805 */ /* 0x000fe4000001ff00 */
[----:B------:R-:W-:-:S02]  /*0e50*/  CS2R R136, SRZ ;  /* 0x0000000000887805 */ /* 0x000fc4000001ff00 */
[----:B------:R-:W-:Y:S02]  /*0e60*/  CS2R R134, SRZ ;  /* 0x0000000000867805 */ /* 0x000fe4000001ff00 */
[----:B------:R-:W-:Y:S02]  /*0e70*/  CS2R R132, SRZ ;  /* 0x0000000000847805 */ /* 0x000fe4000001ff00 */
[----:B------:R-:W-:Y:S02]  /*0e80*/  CS2R R130, SRZ ;  /* 0x0000000000827805 */ /* 0x000fe4000001ff00 */
        /* <DEDUP_REMOVED lines=52> */
[----:B------:R-:W-:Y:S01]  /*11d0*/  CS2R R24, SRZ ;  /* 0x0000000000187805 */ /* 0x000fe2000001ff00 */
[----:B------:R-:W-:Y:S06]  /*11e0*/  @!P1 BRA `(.L_x_13) ;  /* 0x0000006000d89947 */ /* 0x000fec0003800000 */
[----:B------:R-:W2:Y:S01]  /*11f0*/  LDL.LU R8, [R1+0x14] ;  /* 0x0000140001087983 */ /* 0x000ea20000300800 */
[----:B------:R-:W-:Y:S01]  /*1200*/  SHF.R.S32.HI R5, RZ, 0x1f, R18 ;  /* 0x0000001fff057819 */ /* 0x000fe20000011412 */
[----:B------:R-:W0:Y:S01]  /*1210*/  S2UR UR8, SR_CgaCtaId ;  /* 0x00000000000879c3 */ /* 0x000e220000008800 */
[----:B------:R-:W-:Y:S02]  /*1220*/  UMOV UR7, 0x400 ;  /* 0x0000040000077882 */ /* 0x000fe40000000000 */
[----:B------:R-:W-:-:S04]  /*1230*/  LEA.HI R5, R5, R18, RZ, 0x7 ;  /* 0x0000001205057211 */ /* 0x000fc800078f38ff */
[----:B------:R-:W-:Y:S02]  /*1240*/  SHF.R.S32.HI R4, RZ, 0x7, R5 ;  /* 0x00000007ff047819 */ /* 0x000fe40000011405 */
[----:B------:R-:W-:-:S04]  /*1250*/  LOP3.LUT R5, R5, 0xffffff80, RZ, 0xc0, !PT ;  /* 0xffffff8005057812 */ /* 0x000fc800078ec0ff */
[----:B------:R-:W1:Y:S01]  /*1260*/  SHFL.IDX PT, R4, R4, RZ, 0x1f ;  /* 0x00001fff04047589 */ /* 0x000e6200000e0000 */
[----:B------:R-:W-:-:S05]  /*1270*/  IMAD.IADD R5, R18, 0x1, -R5 ;  /* 0x0000000112057824 */ /* 0x000fca00078e0a05 */
[----:B------:R-:W-:Y:S02]  /*1280*/  SHF.R.S32.HI R6, RZ, 0x1f, R5 ;  /* 0x0000001fff067819 */ /* 0x000fe40000011405 */
[----:B-1----:R-:W-:Y:S02]  /*1290*/  R2UR UR4, R4 ;  /* 0x00000000040472ca */ /* 0x002fe400000e0000 */
[CC--:B------:R-:W-:Y:S02]  /*12a0*/  LEA.HI R4, R6.reuse, R5.reuse, RZ, 0x2 ;  /* 0x0000000506047211 */ /* 0x0c0fe400078f10ff */
[----:B------:R-:W-:Y:S02]  /*12b0*/  LEA.HI R5, R6, R5, RZ, 0x5 ;  /* 0x0000000506057211 */ /* 0x000fe400078f28ff */
[--C-:B------:R-:W-:Y:S02]  /*12c0*/  SHF.R.S32.HI R7, RZ, 0x2, R4.reuse ;  /* 0x00000002ff077819 */ /* 0x100fe40000011404 */
[----:B------:R-:W-:-:S02]  /*12d0*/  SHF.R.S32.HI R4, RZ, 0x1f, R4 ;  /* 0x0000001fff047819 */ /* 0x000fc40000011404 */
[----:B------:R-:W-:Y:S02]  /*12e0*/  SHF.R.S32.HI R5, RZ, 0x5, R5 ;  /* 0x00000005ff057819 */ /* 0x000fe40000011405 */
[----:B------:R-:W-:Y:S01]  /*12f0*/  LEA.HI R4, R4, R7, RZ, 0x3 ;  /* 0x0000000704047211 */ /* 0x000fe200078f18ff */
[----:B------:R-:W-:-:S03]  /*1300*/  ULEA.HI UR5, UR4, UR4, URZ, 0x1 ;  /* 0x0000000404057291 */ /* 0x000fc6000f8f083f */
[----:B------:R-:W-:Y:S01]  /*1310*/  LOP3.LUT R4, R4, 0xfffffff8, RZ, 0xc0, !PT ;  /* 0xfffffff804047812 */ /* 0x000fe200078ec0ff */
[----:B------:R-:W-:Y:S02]  /*1320*/  ULOP3.LUT UR6, UR5, 0x1fffe, URZ, 0xc0, !UPT ;  /* 0x0001fffe05067892 */ /* 0x000fe4000f8ec03f */
[----:B0-----:R-:W-:Y:S01]  /*1330*/  ULEA UR5, UR8, UR7, 0x18 ;  /* 0x0000000708057291 */ /* 0x001fe2000f8ec03f */
[----:B------:R-:W-:Y:S01]  /*1340*/  IADD3 R4, R7, -R4, RZ ;  /* 0x8000000407047210 */ /* 0x000fe20007ffe0ff */
[----:B------:R-:W-:-:S04]  /*1350*/  UIADD3 UR6, UR4, -UR6, URZ ;  /* 0x8000000604067290 */ /* 0x000fc8000fffe03f */
[----:B------:R-:W-:Y:S01]  /*1360*/  ULEA UR6, UR6, UR5, 0xf ;  /* 0x0000000506067291 */ /* 0x000fe2000f8e783f */
[----:B------:R-:W-:-:S03]  /*1370*/  IMAD R4, R5, 0x10, R4 ;  /* 0x0000001005047824 */ /* 0x000fc600078e0204 */
[----:B------:R-:W-:-:S04]  /*1380*/  UIADD3 UR6, UR6, 0x400, URZ ;  /* 0x0000040006067890 */ /* 0x000fc8000fffe03f */
[----:B------:R-:W-:-:S04]  /*1390*/  USHF.R.U32.HI UR6, URZ, 0x4, UR6 ;  /* 0x000000043f067899 */ /* 0x000fc80008011606 */
[----:B------:R-:W-:-:S04]  /*13a0*/  ULOP3.LUT UR6, UR6, 0x3fff, URZ, 0xc0, !UPT ;  /* 0x00003fff06067892 */ /* 0x000fc8000f8ec03f */
[----:B------:R-:W-:Y:S01]  /*13b0*/  ULOP3.LUT UR6, UR6, 0x2000000, URZ, 0xfc, !UPT ;  /* 0x0200000006067892 */ /* 0x000fe2000f8efc3f */
[----:B--2---:R-:W-:-:S04]  /*13c0*/  LOP3.LUT R8, R8, 0x1, RZ, 0xfc, !PT ;  /* 0x0000000108087812 */ /* 0x004fc800078efcff */
[----:B------:R-:W-:-:S13]  /*13d0*/  ISETP.NE.AND P0, PT, R8, 0x3, PT ;  /* 0x000000030800780c */ /* 0x000fda0003f05270 */
[----:B------:R-:W-:Y:S05]  /*13e0*/  @!P0 BRA `(.L_x_14) ;  /* 0x0000000000048947 */ /* 0x000fea0003800000 */
[----:B------:R-:W-:Y:S01]  /*13f0*/  BPT.TRAP 0x1 ;  /* 0x000000040000795c */ /* 0x000fe20000300000 */
.L_x_14:
[----:B------:R-:W-:-:S04]  /*1400*/  SHF.L.U32 R5, RZ, 0x1f, RZ ;  /* 0x0000001fff057819 */ /* 0x000fc800000006ff */
[----:B------:R-:W0:Y:S02]  /*1410*/  SYNCS.PHASECHK.TRANS64.TRYWAIT P1, [UR5+0x28c50], R5 ;  /* 0x028c5005ff0075a7 */ /* 0x000e240008020145 */
[----:B0-----:R-:W-:Y:S05]  /*1420*/  @!P1 BRA `(.L_x_15) ;  /* 0x000000cc00989947 */ /* 0x001fea0003800000 */
.L_x_147:
[----:B------:R-:W-:Y:S01]  /*1430*/  BAR.SYNC.DEFER_BLOCKING 0xe, 0x100 ;  /* 0x0384000000007b1d */ /* 0x000fe20000010000 */
[----:B------:R-:W-:Y:S01]  /*1440*/  UIADD3 UR4, UR5, 0x26800, URZ ;  /* 0x0002680005047890 */ /* 0x000fe2000fffe03f */
[----:B------:R-:W-:Y:S01]  /*1450*/  VIADD R0, R0, 0xfffffffe ;  /* 0xfffffffe00007836 */ /* 0x000fe20000000000 */
[----:B------:R-:W-:Y:S01]  /*1460*/  UIADD3 UR14, UR6, 0x80, URZ ;  /* 0x00000080060e7890 */ /* 0x000fe2000fffe03f */
[----:B0-----:R-:W-:Y:S01]  /*1470*/  IMAD.U32 R5, RZ, RZ, UR5 ;  /* 0x00000005ff057e24 */ /* 0x001fe2000f8e00ff */
[----:B------:R-:W-:Y:S01]  /*1480*/  USHF.R.U32.HI UR4, URZ, 0x4, UR4 ;  /* 0x000000043f047899 */ /* 0x000fe20008011604 */
[----:B------:R-:W-:Y:S01]  /*1490*/  UMOV UR9, 0x40000040 ;  /* 0x4000004000097882 */ /* 0x000fe20000000000 */
[----:B------:R-:W-:Y:S02]  /*14a0*/  UMOV UR10, UR6 ;  /* 0x00000006000a7c82 */ /* 0x000fe40008000000 */
[----:B------:R-:W-:Y:S01]  /*14b0*/  ULOP3.LUT UR4, UR4, 0x3fff, URZ, 0xc0, !UPT ;  /* 0x00003fff04047892 */ /* 0x000fe2000f8ec03f */
[----:B------:R-:W0:Y:S01]  /*14c0*/  S2R R6, SR_TID.X ;  /* 0x0000000000067919 */ /* 0x000e220000002100 */
[----:B------:R-:W-:Y:S01]  /*14d0*/  UMOV UR11, 0x40000040 ;  /* 0x40000040000b7882 */ /* 0x000fe20000000000 */
[----:B------:R-:W-:Y:S01]  /*14e0*/  UMOV UR13, 0x40000040 ;  /* 0x40000040000d7882 */ /* 0x000fe20000000000 */
[----:B------:R-:W-:Y:S01]  /*14f0*/  ULOP3.LUT UR4, UR4, 0x10000, URZ, 0xfc, !UPT ;  /* 0x0001000004047892 */ /* 0x000fe2000f8efc3f */
[----:B------:R-:W-:Y:S01]  /*1500*/  ISETP.GE.AND P1, PT, R0, R3, PT ;  /* 0x000000030000720c */ /* 0x000fe20003f26270 */
[----:B------:R-:W-:Y:S01]  /*1510*/  UMOV UR15, 0x40000040 ;  /* 0x40000040000f7882 */ /* 0x000fe20000000000 */
[----:B------:R-:W-:-:S02]  /*1520*/  UIADD3 UR18, UR6, 0x100, URZ ;  /* 0x0000010006127890 */ /* 0x000fc4000fffe03f */
[----:B------:R-:W-:Y:S02]  /*1530*/  UIADD3 UR12, UR4, 0x2, URZ ;  /* 0x00000002040c7890 */ /* 0x000fe4000fffe03f */
[----:B------:R-:W-:Y:S01]  /*1540*/  UMOV UR8, UR4 ;  /* 0x0000000400087c82 */ /* 0x000fe20008000000 */
[----:B------:R-:W-:Y:S01]  /*1550*/  UIADD3 UR16, UR4, 0x4, URZ ;  /* 0x0000000404107890 */ /* 0x000fe2000fffe03f */
[----:B------:R-:W-:Y:S01]  /*1560*/  UMOV UR17, 0x40000040 ;  /* 0x4000004000117882 */ /* 0x000fe20000000000 */
[----:B------:R-:W-:Y:S01]  /*1570*/  WARPGROUP.ARRIVE ;  /* 0x00000000000079c5 */ /* 0x000fe20000000000 */
[----:B------:R-:W-:Y:S01]  /*1580*/  UMOV UR19, 0x40000040 ;  /* 0x4000004000137882 */ /* 0x000fe20000000000 */
[----:B------:R-:W-:Y:S02]  /*1590*/  UIADD3 UR20, UR4, 0x6, URZ ;  /* 0x0000000604147890 */ /* 0x000fe4000fffe03f */
[----:B------:R-:W-:Y:S02]  /*15a0*/  UIADD3 UR22, UR6, 0x180, URZ ;  /* 0x0000018006167890 */ /* 0x000fe4000fffe03f */
[----:B------:R-:W-:Y:S01]  /*15b0*/  HGMMA.64x256x16.F32.BF16 R24, gdesc[UR8].tnspB, RZ, !UPT, gsb0 ;  /* 0x43e00000081879f0 */ /* 0x000fe2000c0018ff */
[----:B------:R-:W-:Y:S01]  /*15c0*/  UMOV UR21, 0x40000040 ;  /* 0x4000004000157882 */ /* 0x000fe20000000000 */
[----:B------:R-:W-:Y:S01]  /*15d0*/  UMOV UR23, 0x40000040 ;  /* 0x4000004000177882 */ /* 0x000fe20000000000 */
[----:B------:R-:W-:Y:S01]  /*15e0*/  UMOV UR4, URZ ;  /* 0x0000003f00047c82 */ /* 0x000fe20008000000 */
[----:B0-----:R-:W-:-:S04]  /*15f0*/  LOP3.LUT R6, R6, 0x7f, RZ, 0xc0, !PT ;  /* 0x0000007f06067812 */ /* 0x001fc800078ec0ff */
[----:B------:R-:W-:-:S13]  /*1600*/  ISETP.NE.AND P2, PT, R6, RZ, PT ;  /* 0x000000ff0600720c */ /* 0x000fda0003f45270 */
[----:B------:R-:W-:-:S05]  /*1610*/  @!P2 VIADD R5, R5, 0x28c60 ;  /* 0x00028c600505a836 */ /* 0x000fca0000000000 */
[----:B------:R-:W-:Y:S01]  /*1620*/  @!P2 PRMT R5, RZ, 0x654, R5 ;  /* 0x00000654ff05a816 */ /* 0x000fe20000000005 */
[----:B------:R-:W-:Y:S02]  /*1630*/  WARPGROUP.DEPBAR.LE gsb0, 0x0 ;  /* 0x00008000000079c5 */ /* 0x000fe40000010000 */
[----:B------:R-:W-:-:S06]  /*1640*/  WARPGROUP.ARRIVE ;  /* 0x00000000000079c5 */ /* 0x000fcc0000000000 */
[----:B------:R-:W-:Y:S03]  /*1650*/  HGMMA.64x256x16.F32.BF16 R24, gdesc[UR12].tnspB, R24, gsb0 ;  /* 0x43e000000c1879f0 */ /* 0x000fe60008001818 */
[----:B------:R-:W-:Y:S02]  /*1660*/  WARPGROUP.DEPBAR.LE gsb0, 0x0 ;  /* 0x00008000000079c5 */ /* 0x000fe40000010000 */
[----:B------:R-:W-:-:S15]  /*1670*/  WARPGROUP.ARRIVE ;  /* 0x00000000000079c5 */ /* 0x000fde0000000000 */
[----:B------:R-:W-:-:S08]  /*1680*/  NOP ;  /* 0x0000000000007918 */ /* 0x000fd00000000000 */
[----:B------:R-:W-:Y:S03]  /*1690*/  HGMMA.64x256x16.F32.BF16 R24, gdesc[UR16].tnspB, R24, gsb0 ;  /* 0x43e00000101879f0 */ /* 0x000fe60008001818 */
[----:B------:R-:W-:Y:S02]  /*16a0*/  WARPGROUP.DEPBAR.LE gsb0, 0x0 ;  /* 0x00008000000079c5 */ /* 0x000fe40000010000 */
[----:B------:R-:W-:-:S15]  /*16b0*/  WARPGROUP.ARRIVE ;  /* 0x00000000000079c5 */ /* 0x000fde0000000000 */
[----:B------:R-:W-:-:S08]  /*16c0*/  NOP ;  /* 0x0000000000007918 */ /* 0x000fd00000000000 */
[----:B------:R-:W-:Y:S03]  /*16d0*/  HGMMA.64x256x16.F32.BF16 R24, gdesc[UR20].tnspB, R24, gsb0 ;  /* 0x43e00000141879f0 */ /* 0x000fe60008001818 */
[----:B------:R-:W-:Y:S02]  /*16e0*/  WARPGROUP.DEPBAR.LE gsb0, 0x0 ;  /* 0x00008000000079c5 */ /* 0x000fe40000010000 */
[----:B------:R-:W-:Y:S06]  /*16f0*/  BAR.ARV 0xf, 0x100 ;  /* 0x03c4000000007b1d */ /* 0x000fec0000002000 */
[----:B------:R0:W-:Y:S01]  /*1700*/  @!P2 SYNCS.ARRIVE.TRANS64.RED.A1T0 RZ, [R5+URZ], RZ ;  /* 0x000000ff05ffa9a7 */ /* 0x0001e2000810043f */
[----:B------:R-:W-:Y:S05]  /*1710*/  @!P1 BRA `(.L_x_16) ;  /* 0x0000000800dc9947 */ /* 0x000fea0003800000 */
[----:B------:R-:W-:Y:S01]  /*1720*/  IMAD.MOV.U32 R8, RZ, RZ, RZ ;  /* 0x000000ffff087224 */ /* 0x000fe200078e00ff */
[----:B------:R-:W-:-:S06]  /*1730*/  UMOV UR4, URZ ;  /* 0x0000003f00047c82 */ /* 0x000fcc0008000000 */
.L_x_21:
[----:B------:R-:W-:Y:S01]  /*1740*/  BAR.SYNC.DEFER_BLOCKING 0xe, 0x100 ;  /* 0x0384000000007b1d */ /* 0x000fe20000010000 */
[----:B01----:R-:W-:Y:S01]  /*1750*/  MOV R5, UR4 ;  /* 0x0000000400057c02 */ /* 0x003fe20008000f00 */
[----:B------:R-:W-:Y:S01]  /*1760*/  UIADD3 UR4, UR4, 0x1, URZ ;  /* 0x0000000104047890 */ /* 0x000fe2000fffe03f */
[C---:B------:R-:W-:Y:S01]  /*1770*/  ISETP.GT.AND P3, PT, R0.reuse, R3, PT ;  /* 0x000000030000720c */ /* 0x040fe20003f64270 */
[----:B------:R-:W-:Y:S02]  /*1780*/  VIADD R0, R0, 0xffffffff ;  /* 0xffffffff00007836 */ /* 0x000fe40000000000 */
[----:B------:R-:W-:Y:S01]  /*1790*/  IMAD R5, R5, 0x40, R4 ;  /* 0x0000004005057824 */ /* 0x000fe200078e0204 */
[----:B------:R-:W-:-:S04]  /*17a0*/  UISETP.NE.AND UP0, UPT, UR4, 0x2, UPT ;  /* 0x000000020400788c */ /* 0x000fc8000bf05270 */
[----:B------:R-:W-:Y:S01]  /*17b0*/  LEA R5, R5, UR5, 0x2 ;  /* 0x0000000505057c11 */ /* 0x000fe2000f8e10ff */
[----:B------:R-:W-:Y:S02]  /*17c0*/  USEL UR7, URZ, 0x1, UP0 ;  /* 0x000000013f077887 */ /* 0x000fe40008000000 */
[----:B------:R-:W-:-:S04]  /*17d0*/  USEL UR4, UR4, URZ, UP0 ;  /* 0x0000003f04047287 */ /* 0x000fc80008000000 */
[----:B------:R-:W-:Y:S01]  /*17e0*/  LOP3.LUT R8, R8, UR7, RZ, 0x3c, !PT ;  /* 0x0000000708087c12 */ /* 0x000fe2000f8e3cff */
[----:B------:R-:W0:Y:S04]  /*17f0*/  LDS R6, [R5+0x28800] ;  /* 0x0288000005067984 */ /* 0x000e280000000800 */
[----:B------:R-:W1:Y:S01]  /*1800*/  LDS R7, [R5+0x28820] ;  /* 0x0288200005077984 */ /* 0x000e620000000800 */
[-C--:B0-----:R-:W-:Y:S01]  /*1810*/  FMUL.FTZ R24, R24, R6.reuse ;  /* 0x0000000618187220 */ /* 0x081fe20000410000 */
[-C--:B------:R-:W-:Y:S01]  /*1820*/  FMUL.FTZ R25, R25, R6.reuse ;  /* 0x0000000619197220 */ /* 0x080fe20000410000 */
        /* <DEDUP_REMOVED lines=61> */
[----:B------:R-:W-:Y:S01]  /*1c00*/  FMUL.FTZ R149, R149, R6 ;  /* 0x0000000695957220 */ /* 0x000fe20000410000 */
[-C--:B-1----:R-:W-:Y:S01]  /*1c10*/  FMUL.FTZ R26, R26, R7.reuse ;  /* 0x000000071a1a7220 */ /* 0x082fe20000410000 */
        /* <DEDUP_REMOVED lines=63> */
[----:B------:R-:W-:Y:S06]  /*2010*/  @!P0 BRA `(.L_x_17) ;  /* 0x0000000000048947 */ /* 0x000fec0003800000 */
[----:B------:R-:W-:Y:S01]  /*2020*/  BPT.TRAP 0x1 ;  /* 0x000000040000795c */ /* 0x000fe20000300000 */
.L_x_17:
[----:B------:R-:W-:Y:S01]  /*2030*/  ULEA UR7, UR4, UR5, 0x3 ;  /* 0x0000000504077291 */ /* 0x000fe2000f8e183f */
[----:B------:R-:W-:-:S08]  /*2040*/  SHF.L.U32 R5, R8, 0x1f, RZ ;  /* 0x0000001f08057819 */ /* 0x000fd000000006ff */
[----:B------:R0:W1:Y:S01]  /*2050*/  SYNCS.PHASECHK.TRANS64.TRYWAIT P1, [UR7+0x28c50], R5 ;  /* 0x028c5005ff0075a7 */ /* 0x0000620008020147 */
[----:B------:R-:W-:Y:S05]  /*2060*/  @!P0 BRA `(.L_x_18) ;  /* 0x0000000000048947 */ /* 0x000fea0003800000 */
[----:B------:R-:W-:Y:S01]  /*2070*/  BPT.TRAP 0x1 ;  /* 0x000000040000795c */ /* 0x000fe20000300000 */
.L_x_18:
[----:B-1----:R-:W-:Y:S05]  /*2080*/  @P1 BRA `(.L_x_19) ;  /* 0x0000000000081947 */ /* 0x002fea0003800000 */
[----:B------:R-:W1:Y:S02]  /*2090*/  SYNCS.PHASECHK.TRANS64.TRYWAIT P1, [UR7+0x28c50], R5 ;  /* 0x028c5005ff0075a7 */ /* 0x000e640008020147 */
[----:B-1----:R-:W-:Y:S05]  /*20a0*/  @!P1 BRA `(.L_x_20) ;  /* 0x000000c000909947 */ /* 0x002fea0003800000 */
.L_x_19:
[----:B------:R-:W-:Y:S01]  /*20b0*/  ULEA UR10, UR4, UR6, 0xc ;  /* 0x00000006040a7291 */ /* 0x000fe2000f8e603f */
[----:B------:R-:W-:Y:S01]  /*20c0*/  WARPGROUP.ARRIVE ;  /* 0x00000000000079c5 */ /* 0x000fe20000000000 */
[----:B------:R-:W-:Y:S01]  /*20d0*/  UMOV UR11, 0x40000040 ;  /* 0x40000040000b7882 */ /* 0x000fe20000000000 */
[----:B------:R-:W-:Y:S01]  /*20e0*/  UMOV UR15, 0x40000040 ;  /* 0x40000040000f7882 */ /* 0x000fe20000000000 */
[----:B------:R-:W-:Y:S01]  /*20f0*/  UIADD3 UR14, UR10, 0x80, URZ ;  /* 0x000000800a0e7890 */ /* 0x000fe2000fffe03f */
[----:B01----:R-:W-:Y:S01]  /*2100*/  IMAD.U32 R5, RZ, RZ, UR7 ;  /* 0x00000007ff057e24 */ /* 0x003fe2000f8e00ff */
[----:B------:R-:W-:Y:S01]  /*2110*/  UIADD3 UR18, UR10, 0x100, URZ ;  /* 0x000001000a127890 */ /* 0x000fe2000fffe03f */
[----:B------:R-:W-:Y:S02]  /*2120*/  UMOV UR19, 0x40000040 ;  /* 0x4000004000137882 */ /* 0x000fe40000000000 */
[----:B------:R-:W-:Y:S01]  /*2130*/  HGMMA.64x256x16.F32.BF16 R24, gdesc[UR8].tnspB, R24, gsb0 ;  /* 0x43e00000081879f0 */ /* 0x000fe20008001818 */
[----:B------:R-:W-:Y:S01]  /*2140*/  UIADD3 UR22, UR10, 0x180, URZ ;  /* 0x000001800a167890 */ /* 0x000fe2000fffe03f */
[----:B------:R-:W-:Y:S01]  /*2150*/  @!P2 VIADD R5, R5, 0x28c60 ;  /* 0x00028c600505a836 */ /* 0x000fe20000000000 */
[----:B------:R-:W-:-:S04]  /*2160*/  UMOV UR23, 0x40000040 ;  /* 0x4000004000177882 */ /* 0x000fc80000000000 */
[----:B------:R-:W-:Y:S01]  /*2170*/  @!P2 PRMT R5, RZ, 0x654, R5 ;  /* 0x00000654ff05a816 */ /* 0x000fe20000000005 */
[----:B------:R-:W-:Y:S02]  /*2180*/  WARPGROUP.DEPBAR.LE gsb0, 0x0 ;  /* 0x00008000000079c5 */ /* 0x000fe40000010000 */
[----:B------:R-:W-:-:S15]  /*2190*/  WARPGROUP.ARRIVE ;  /* 0x00000000000079c5 */ /* 0x000fde0000000000 */
[----:B------:R-:W-:-:S03]  /*21a0*/  NOP ;  /* 0x0000000000007918 */ /* 0x000fc60000000000 */
        /* <DEDUP_REMOVED lines=12> */
[----:B------:R-:W-:Y:S05]  /*2270*/  @P3 BRA `(.L_x_21) ;  /* 0xfffffff400303947 */ /* 0x000fea000383ffff */
[----:B------:R-:W-:-:S12]  /*2280*/  USHF.L.U32 UR4, UR4, 0x6, URZ ;  /* 0x0000000604047899 */ /* 0x000fd8000800063f */
.L_x_16:
[----:B------:R-:W-:Y:S01]  /*2290*/  BAR.SYNC.DEFER_BLOCKING 0xe, 0x100 ;  /* 0x0384000000007b1d */ /* 0x000fe20000010000 */
[----:B------:R-:W-:Y:S01]  /*22a0*/  VIADD R4, R4, UR4 ;  /* 0x0000000404047c36 */ /* 0x000fe20008000000 */
[----:B------:R-:W-:Y:S02]  /*22b0*/  PLOP3.LUT P0, PT, PT, PT, PT, 0x8, 0x0 ;  /* 0x000000000000781c */ /* 0x000fe40003f0e170 */
[----:B------:R-:W-:Y:S02]  /*22c0*/  CS2R R6, SRZ ;  /* 0x0000000000067805 */ /* 0x000fe4000001ff00 */
[----:B------:R-:W-:-:S05]  /*22d0*/  LEA R4, R4, UR5, 0x2 ;  /* 0x0000000504047c11 */ /* 0x000fca000f8e10ff */
[----:B------:R-:W2:Y:S04]  /*22e0*/  LDS R3, [R4+0x28800] ;  /* 0x0288000004037984 */ /* 0x000ea80000000800 */
[----:B------:R-:W3:Y:S01]  /*22f0*/  LDS R0, [R4+0x28820] ;  /* 0x0288200004007984 */ /* 0x000ee20000000800 */
[-C--:B--2---:R-:W-:Y:S01]  /*2300*/  FMUL.FTZ R24, R24, R3.reuse ;  /* 0x0000000318187220 */ /* 0x084fe20000410000 */
        /* <DEDUP_REMOVED lines=63> */
[-C--:B---3--:R-:W-:Y:S01]  /*2700*/  FMUL.FTZ R26, R26, R0.reuse ;  /* 0x000000001a1a7220 */ /* 0x088fe20000410000 */
        /* <DEDUP_REMOVED lines=63> */
[----:B------:R-:W-:Y:S06]  /*2b00*/  BAR.ARV 0xf, 0x100 ;  /* 0x03c4000000007b1d */ /* 0x000fec0000002000 */
[----:B------:R-:W-:Y:S05]  /*2b10*/  BRA `(.L_x_13) ;  /* 0x00000048008c7947 */ /* 0x000fea0003800000 */
.L_x_11:
[----:B------:R-:W-:Y:S02]  /*2b20*/  ISETP.GE.AND P0, PT, R22, 0x1, PT ;  /* 0x000000011600780c */ /* 0x000fe40003f06270 */
[----:B------:R-:W-:-:S11]  /*2b30*/  MOV R17, RZ ;  /* 0x000000ff00117202 */ /* 0x000fd60000000f00 */
[----:B------:R-:W-:Y:S05]  /*2b40*/  @!P0 BRA `(.L_x_22) ;  /* 0x0000000000688947 */ /* 0x000fea0003800000 */
[-C--:B0-----:R-:W-:Y:S02]  /*2b50*/  IABS R3, R7.reuse ;  /* 0x0000000700037213 */ /* 0x081fe40000000000 */
[----:B------:R-:W-:Y:S02]  /*2b60*/  IADD3 R6, R0, -0x1, R7 ;  /* 0xffffffff00067810 */ /* 0x000fe40007ffe007 */
[----:B------:R-:W0:Y:S01]  /*2b70*/  I2F.RP R8, R3 ;  /* 0x0000000300087306 */ /* 0x000e220000209400 */
[----:B------:R-:W-:-:S05]  /*2b80*/  IABS R11, R7 ;  /* 0x00000007000b7213 */ /* 0x000fca0000000000 */
[----:B------:R-:W-:Y:S02]  /*2b90*/  IMAD.MOV R11, RZ, RZ, -R11 ;  /* 0x000000ffff0b7224 */ /* 0x000fe400078e0a0b */
[----:B0-----:R-:W0:Y:S02]  /*2ba0*/  MUFU.RCP R8, R8 ;  /* 0x0000000800087308 */ /* 0x001e240000001000 */
[----:B0-----:R-:W-:Y:S01]  /*2bb0*/  VIADD R4, R8, 0xffffffe ;  /* 0x0ffffffe08047836 */ /* 0x001fe20000000000 */
[----:B------:R-:W-:Y:S02]  /*2bc0*/  IABS R8, R6 ;  /* 0x0000000600087213 */ /* 0x000fe40000000000 */
[----:B------:R-:W-:-:S03]  /*2bd0*/  LOP3.LUT R6, R6, R7, RZ, 0x3c, !PT ;  /* 0x0000000706067212 */ /* 0x000fc600078e3cff */
[----:B------:R0:W1:Y:S01]  /*2be0*/  F2I.FTZ.U32.TRUNC.NTZ R5, R4 ;  /* 0x0000000400057305 */ /* 0x000062000021f000 */
[----:B------:R-:W-:Y:S01]  /*2bf0*/  ISETP.GE.AND P2, PT, R6, RZ, PT ;  /* 0x000000ff0600720c */ /* 0x000fe20003f46270 */
[----:B0-----:R-:W-:Y:S02]  /*2c00*/  IMAD.MOV.U32 R4, RZ, RZ, RZ ;  /* 0x000000ffff047224 */ /* 0x001fe400078e00ff */
[----:B-1----:R-:W-:-:S04]  /*2c10*/  IMAD.MOV R10, RZ, RZ, -R5 ;  /* 0x000000ffff0a7224 */ /* 0x002fc800078e0a05 */
[----:B------:R-:W-:-:S04]  /*2c20*/  IMAD R9, R10, R3, RZ ;  /* 0x000000030a097224 */ /* 0x000fc800078e02ff */
[----:B------:R-:W-:-:S04]  /*2c30*/  IMAD.HI.U32 R9, R5, R9, R4 ;  /* 0x0000000905097227 */ /* 0x000fc800078e0004 */
[----:B------:R-:W-:Y:S02]  /*2c40*/  IMAD.MOV.U32 R4, RZ, RZ, R11 ;  /* 0x000000ffff047224 */ /* 0x000fe400078e000b */
        /* <DEDUP_REMOVED lines=8> */
[----:B------:R-:W-:Y:S01]  /*2cd0*/  @!P2 IMAD.MOV R17, RZ, RZ, -R17 ;  /* 0x000000ffff11a224 */ /* 0x000fe200078e0a11 */
[----:B------:R-:W-:-:S07]  /*2ce0*/  @!P0 LOP3.LUT R17, RZ, R7, RZ, 0x33, !PT ;  /* 0x00000007ff118212 */ /* 0x000fce00078e33ff */
.L_x_22:
        /* <DEDUP_REMOVED lines=70> */
[----:B------:R-:W-:Y:S01]  /*3150*/  SHF.R.S32.HI R19, RZ, 0x1f, R18 ;  /* 0x0000001fff137819 */ /* 0x000fe20000011412 */
[----:B------:R-:W0:Y:S01]  /*3160*/  S2UR UR6, SR_CgaCtaId ;  /* 0x00000000000679c3 */ /* 0x000e220000008800 */
[----:B------:R-:W-:Y:S02]  /*3170*/  UMOV UR36, 0x400 ;  /* 0x0000040000247882 */ /* 0x000fe40000000000 */
[----:B------:R-:W-:-:S04]  /*3180*/  LEA.HI R23, R19, R18, RZ, 0x7 ;  /* 0x0000001213177211 */ /* 0x000fc800078f38ff */
[----:B------:R-:W-:-:S05]  /*3190*/  SHF.R.S32.HI R24, RZ, 0x7, R23 ;  /* 0x00000007ff187819 */ /* 0x000fca0000011417 */
[----:B------:R-:W1:Y:S01]  /*31a0*/  SHFL.IDX PT, R0, R24, RZ, 0x1f ;  /* 0x00001fff18007589 */ /* 0x000e6200000e0000 */
[----:B0-----:R-:W-:Y:S01]  /*31b0*/  ULEA UR36, UR6, UR36, 0x18 ;  /* 0x0000002406247291 */ /* 0x001fe2000f8ec03f */
[----:B-1----:R-:W-:-:S13]  /*31c0*/  R2UR UR4, R0 ;  /* 0x00000000000472ca */ /* 0x002fda00000e0000 */
[----:B------:R-:W-:-:S04]  /*31d0*/  ULEA.HI UR5, UR4, UR4, URZ, 0x1 ;  /* 0x0000000404057291 */ /* 0x000fc8000f8f083f */
[----:B------:R-:W-:-:S04]  /*31e0*/  ULOP3.LUT UR5, UR5, 0x1fffe, URZ, 0xc0, !UPT ;  /* 0x0001fffe05057892 */ /* 0x000fc8000f8ec03f */
[----:B------:R-:W-:Y:S02]  /*31f0*/  UIADD3 UR5, UR4, -UR5, URZ ;  /* 0x8000000504057290 */ /* 0x000fe4000fffe03f */
[----:B------:R-:W-:Y:S02]  /*3200*/  UIADD3 UR4, UR36, 0x26800, URZ ;  /* 0x0002680024047890 */ /* 0x000fe4000fffe03f */
[----:B------:R-:W-:Y:S02]  /*3210*/  ULEA UR5, UR5, UR36, 0xf ;  /* 0x0000002405057291 */ /* 0x000fe4000f8e783f */
[----:B------:R-:W-:Y:S02]  /*3220*/  ULOP3.LUT UP0, URZ, UR4, 0x3ff, URZ, 0xc0, !UPT ;  /* 0x000003ff043f7892 */ /* 0x000fe4000f80c03f */
[----:B------:R-:W-:-:S04]  /*3230*/  UIADD3 UR5, UR5, 0x400, URZ ;  /* 0x0000040005057890 */ /* 0x000fc8000fffe03f */
[----:B------:R-:W-:Y:S01]  /*3240*/  PLOP3.LUT P0, PT, PT, PT, UP0, 0x80, 0x0 ;  /* 0x000000000000781c */ /* 0x000fe20003f0f008 */
[----:B------:R-:W-:-:S04]  /*3250*/  USHF.R.U32.HI UR5, URZ, 0x4, UR5 ;  /* 0x000000043f057899 */ /* 0x000fc80008011605 */
[----:B------:R-:W-:-:S08]  /*3260*/  ULOP3.LUT UR37, UR5, 0x3fff, URZ, 0xc0, !UPT ;  /* 0x00003fff05257892 */ /* 0x000fd0000f8ec03f */
[----:B------:R-:W-:Y:S05]  /*3270*/  @!P0 BRA `(.L_x_23) ;  /* 0x0000000000408947 */ /* 0x000fea0003800000 */
[----:B------:R-:W-:Y:S01]  /*3280*/  MOV R0, 0x0 ;  /* 0x0000000000007802 */ /* 0x000fe20000000f00 */
[----:B------:R-:W-:Y:S01]  /*3290*/  ULDC.64 UR4, c[0x4][0x90] ;  /* 0x0100240000047ab9 */ /* 0x000fe20000000a00 */
[----:B------:R-:W-:Y:S01]  /*32a0*/  ULDC.64 UR6, c[0x4][0x20] ;  /* 0x0100080000067ab9 */ /* 0x000fe20000000a00 */
[----:B------:R-:W-:Y:S01]  /*32b0*/  IMAD.U32 R4, RZ, RZ, UR4 ;  /* 0x00000004ff047e24 */ /* 0x000fe2000f8e00ff */
[----:B------:R0:W1:Y:S01]  /*32c0*/  LDC.64 R14, c[0x4][R0] ;  /* 0x01000000000e7b82 */ /* 0x0000620000000a00 */
[----:B------:R-:W-:Y:S01]  /*32d0*/  IMAD.U32 R5, RZ, RZ, UR5 ;  /* 0x00000005ff057e24 */ /* 0x000fe2000f8e00ff */
[----:B------:R-:W-:Y:S01]  /*32e0*/  ULDC.64 UR4, c[0x4][0x98] ;  /* 0x0100260000047ab9 */ /* 0x000fe20000000a00 */
[----:B------:R-:W-:Y:S01]  /*32f0*/  IMAD.U32 R10, RZ, RZ, UR6 ;  /* 0x00000006ff0a7e24 */ /* 0x000fe2000f8e00ff */
[----:B------:R-:W-:Y:S01]  /*3300*/  MOV R6, UR4 ;  /* 0x0000000400067c02 */ /* 0x000fe20008000f00 */
[----:B------:R-:W-:Y:S01]  /*3310*/  IMAD.U32 R7, RZ, RZ, UR5 ;  /* 0x00000005ff077e24 */ /* 0x000fe2000f8e00ff */
[----:B------:R-:W-:Y:S01]  /*3320*/  MOV R13, RZ ;  /* 0x000000ff000d7202 */ /* 0x000fe20000000f00 */
[----:B------:R-:W-:-:S02]  /*3330*/  IMAD.U32 R11, RZ, RZ, UR7 ;  /* 0x00000007ff0b7e24 */ /* 0x000fc4000f8e00ff */
[----:B------:R-:W-:Y:S02]  /*3340*/  IMAD.MOV.U32 R8, RZ, RZ, 0x70 ;  /* 0x00000070ff087424 */ /* 0x000fe400078e00ff */
[----:B0-----:R-:W-:-:S07]  /*3350*/  IMAD.MOV.U32 R12, RZ, RZ, 0x1 ;  /* 0x00000001ff0c7424 */ /* 0x001fce00078e00ff */
[----:B------:R-:W-:-:S07]  /*3360*/  LEPC R20, `(.L_x_23) ;  /* 0x000000001014794e */ /* 0x000fce0000000000 */
[----:B-1----:R-:W-:Y:S05]  /*3370*/  CALL.ABS.NOINC R14 ;  /* 0x000000000e007343 */ /* 0x002fea0003c00000 */
.L_x_23:
[----:B------:R-:W2:Y:S01]  /*3380*/  LDL.LU R20, [R1+0x14] ;  /* 0x0000140001147983 */ /* 0x000ea20000300800 */
[----:B------:R-:W-:Y:S02]  /*3390*/  SHF.L.U32 R13, RZ, 0x1f, RZ ;  /* 0x0000001fff0d7819 */ /* 0x000fe400000006ff */
[----:B------:R-:W-:Y:S02]  /*33a0*/  LOP3.LUT R23, R23, 0xffffff80, RZ, 0xc0, !PT ;  /* 0xffffff8017177812 */ /* 0x000fe400078ec0ff */
[----:B------:R-:W0:Y:S01]  /*33b0*/  SYNCS.PHASECHK.TRANS64.TRYWAIT P1, [UR36+0x28c00], R13 ;  /* 0x028c000dff0075a7 */ /* 0x000e220008020164 */
[----:B------:R-:W-:Y:S02]  /*33c0*/  LEA.HI R3, R24, R24, RZ, 0x1 ;  /* 0x0000001818037211 */ /* 0x000fe400078f08ff */
[----:B------:R-:W-:Y:S02]  /*33d0*/  IMAD.IADD R23, R18, 0x1, -R23 ;  /* 0x0000000112177824 */ /* 0x000fe400078e0a17 */
[----:B------:R-:W-:-:S03]  /*33e0*/  LOP3.LUT R3, R3, 0xfffffe, RZ, 0xc0, !PT ;  /* 0x00fffffe03037812 */ /* 0x000fc600078ec0ff */
[----:B------:R-:W-:Y:S02]  /*33f0*/  SHF.R.S32.HI R4, RZ, 0x1f, R23 ;  /* 0x0000001fff047819 */ /* 0x000fe40000011417 */
[----:B------:R-:W-:Y:S02]  /*3400*/  IMAD.IADD R3, R24, 0x1, -R3 ;  /* 0x0000000118037824 */ /* 0x000fe400078e0a03 */
[CC--:B------:R-:W-:Y:S02]  /*3410*/  LEA.HI R0, R4.reuse, R23.reuse, RZ, 0x2 ;  /* 0x0000001704007211 */ /* 0x0c0fe400078f10ff */
[----:B------:R-:W-:Y:S02]  /*3420*/  LEA.HI R4, R4, R23, RZ, 0x5 ;  /* 0x0000001704047211 */ /* 0x000fe400078f28ff */
[--C-:B------:R-:W-:Y:S02]  /*3430*/  SHF.R.S32.HI R5, RZ, 0x2, R0.reuse ;  /* 0x00000002ff057819 */ /* 0x100fe40000011400 */
[----:B------:R-:W-:-:S02]  /*3440*/  SHF.R.S32.HI R6, RZ, 0x1f, R0 ;  /* 0x0000001fff067819 */ /* 0x000fc40000011400 */
[----:B------:R-:W-:Y:S02]  /*3450*/  LOP3.LUT R0, R0, 0x7ffffffc, RZ, 0xc0, !PT ;  /* 0x7ffffffc00007812 */ /* 0x000fe400078ec0ff */
[----:B------:R-:W-:Y:S02]  /*3460*/  LEA.HI R6, R6, R5, RZ, 0x3 ;  /* 0x0000000506067211 */ /* 0x000fe400078f18ff */
[----:B------:R-:W-:Y:S01]  /*3470*/  SHF.R.S32.HI R4, RZ, 0x5, R4 ;  /* 0x00000005ff047819 */ /* 0x000fe20000011404 */
[----:B------:R-:W-:Y:S01]  /*3480*/  IMAD.IADD R0, R23, 0x1, -R0 ;  /* 0x0000000117007824 */ /* 0x000fe200078e0a00 */
[----:B------:R-:W-:-:S03]  /*3490*/  LOP3.LUT R6, R6, 0xfffffff8, RZ, 0xc0, !PT ;  /* 0xfffffff806067812 */ /* 0x000fc600078ec0ff */
[----:B------:R-:W-:Y:S02]  /*34a0*/  IMAD.SHL.U32 R0, R0, 0x2, RZ ;  /* 0x0000000200007824 */ /* 0x000fe400078e00ff */
[----:B------:R-:W-:Y:S01]  /*34b0*/  IMAD.IADD R5, R5, 0x1, -R6 ;  /* 0x0000000105057824 */ /* 0x000fe200078e0a06 */
[----:B--2---:R-:W-:-:S04]  /*34c0*/  LOP3.LUT R7, R20, 0x1, RZ, 0xfc, !PT ;  /* 0x0000000114077812 */ /* 0x004fc800078efcff */
[----:B------:R-:W-:Y:S01]  /*34d0*/  ISETP.NE.AND P0, PT, R7, 0x3, PT ;  /* 0x000000030700780c */ /* 0x000fe20003f05270 */
[----:B0-----:R-:W-:-:S12]  /*34e0*/  @!P1 BRA `(.L_x_24) ;  /* 0x000000ac00989947 */ /* 0x001fd80003800000 */
.L_x_148:
[----:B0-----:R-:W-:Y:S01]  /*34f0*/  LEA R6, R4, R5, 0x4 ;  /* 0x0000000504067211 */ /* 0x001fe200078e20ff */
[----:B------:R-:W-:Y:S01]  /*3500*/  IMAD R4, R3, 0x100, R0 ;  /* 0x0000010003047824 */ /* 0x000fe200078e0200 */
[----:B------:R-:W-:Y:S06]  /*3510*/  @!P0 BRA `(.L_x_25) ;  /* 0x0000000000048947 */ /* 0x000fec0003800000 */
[----:B------:R-:W-:Y:S01]  /*3520*/  BPT.TRAP 0x1 ;  /* 0x000000040000795c */ /* 0x000fe20000300000 */
.L_x_25:
[----:B------:R0:W1:Y:S01]  /*3530*/  SYNCS.PHASECHK.TRANS64.TRYWAIT P2, [UR36+0x28c30], R13 ;  /* 0x028c300dff0075a7 */ /* 0x0000620008040164 */
[----:B------:R-:W-:Y:S05]  /*3540*/  @!P0 BRA `(.L_x_26) ;  /* 0x0000000000048947 */ /* 0x000fea0003800000 */
[----:B------:R-:W-:Y:S01]  /*3550*/  BPT.TRAP 0x1 ;  /* 0x000000040000795c */ /* 0x000fe20000300000 */
.L_x_26:
[----:B------:R-:W2:Y:S02]  /*3560*/  S2R R3, SR_TID.X ;  /* 0x0000000000037919 */ /* 0x000ea40000002100 */
[----:B--2---:R-:W-:-:S04]  /*3570*/  LOP3.LUT R3, R3, 0x7f, RZ, 0xc0, !PT ;  /* 0x0000007f03037812 */ /* 0x004fc800078ec0ff */
[----:B------:R-:W-:Y:S01]  /*3580*/  ISETP.NE.AND P1, PT, R3, RZ, PT ;  /* 0x000000ff0300720c */ /* 0x000fe20003f25270 */
[----:B-1----:R-:W-:-:S12]  /*3590*/  @P2 BRA `(.L_x_27) ;  /* 0x0000000000082947 */ /* 0x002fd80003800000 */
[----:B------:R-:W1:Y:S02]  /*35a0*/  SYNCS.PHASECHK.TRANS64.TRYWAIT P2, [UR36+0x28c30], R13 ;  /* 0x028c300dff0075a7 */ /* 0x000e640008040164 */
[----:B-1----:R-:W-:Y:S05]  /*35b0*/  @!P2 BRA `(.L_x_28) ;  /* 0x000000ac007ca947 */ /* 0x002fea0003800000 */
.L_x_27:
[----:B------:R-:W-:Y:S05]  /*35c0*/  WARPSYNC.ALL ;  /* 0x0000000000007948 */ /* 0x000fea0003800000 */
[----:B------:R-:W-:Y:S01]  /*35d0*/  UIADD3 UR4, UR36, 0x20400, URZ ;  /* 0x0002040024047890 */ /* 0x000fe2000fffe03f */
[----:B------:R-:W-:Y:S01]  /*35e0*/  WARPGROUP.ARRIVE ;  /* 0x00000000000079c5 */ /* 0x000fe20000000000 */
[----:B------:R-:W-:Y:S01]  /*35f0*/  UIADD3 UR5, UR36, 0x22400, URZ ;  /* 0x0002240024057890 */ /* 0x000fe2000fffe03f */
[----:B------:R-:W-:Y:S01]  /*3600*/  IMAD R3, R17, -0x40, R22 ;  /* 0xffffffc011037824 */ /* 0x000fe200078e0216 */
[----:B------:R-:W-:Y:S02]  /*3610*/  USHF.R.U32.HI UR4, URZ, 0x4, UR4 ;  /* 0x000000043f047899 */ /* 0x000fe40008011604 */
[----:B------:R-:W-:-:S02]  /*3620*/  USHF.R.U32.HI UR5, URZ, 0x4, UR5 ;  /* 0x000000043f057899 */ /* 0x000fc40008011605 */
[----:B------:R-:W-:Y:S01]  /*3630*/  ULOP3.LUT UR4, UR4, 0x3fff, URZ, 0xc0, !UPT ;  /* 0x00003fff04047892 */ /* 0x000fe2000f8ec03f */
[----:B------:R-:W-:Y:S01]  /*3640*/  IADD3 R3, -R0, 0x40, R3 ;  /* 0x0000004000037810 */ /* 0x000fe20007ffe103 */
[----:B------:R-:W-:Y:S02]  /*3650*/  ULOP3.LUT UR5, UR5, 0x3fff, URZ, 0xc0, !UPT ;  /* 0x00003fff05057892 */ /* 0x000fe4000f8ec03f */
[----:B------:R-:W-:Y:S01]  /*3660*/  ULOP3.LUT UR8, UR4, 0x10000, URZ, 0xfc, !UPT ;  /* 0x0001000004087892 */ /* 0x000fe2000f8efc3f */
[C---:B------:R-:W-:Y:S01]  /*3670*/  ISETP.GT.AND P3, PT, R3.reuse, RZ, PT ;  /* 0x000000ff0300720c */ /* 0x040fe20003f64270 */
[----:B------:R-:W-:Y:S01]  /*3680*/  ULOP3.LUT UR6, UR5, 0x10000, URZ, 0xfc, !UPT ;  /* 0x0001000005067892 */ /* 0x000fe2000f8efc3f */
[C---:B------:R-:W-:Y:S01]  /*3690*/  ISETP.GT.AND P6, PT, R3.reuse, 0x1, PT ;  /* 0x000000010300780c */ /* 0x040fe20003fc4270 */
[----:B------:R-:W-:Y:S01]  /*36a0*/  UMOV UR9, 0x40000040 ;  /* 0x4000004000097882 */ /* 0x000fe20000000000 */
[----:B------:R-:W-:Y:S01]  /*36b0*/  UMOV UR7, 0x40000040 ;  /* 0x4000004000077882 */ /* 0x000fe20000000000 */
[----:B------:R-:W-:Y:S01]  /*36c0*/  UMOV UR5, UR9 ;  /* 0x0000000900057c82 */ /* 0x000fe20008000000 */
[----:B------:R-:W-:Y:S01]  /*36d0*/  UMOV UR4, UR8 ;  /* 0x0000000800047c82 */ /* 0x000fe20008000000 */
[----:B------:R-:W-:Y:S01]  /*36e0*/  UIADD3 UR12, UR8, 0x2, URZ ;  /* 0x00000002080c7890 */ /* 0x000fe2000fffe03f */
[----:B------:R-:W-:Y:S01]  /*36f0*/  ISETP.GT.AND P5, PT, R3, 0x8, PT ;  /* 0x000000080300780c */ /* 0x000fe20003fa4270 */
[----:B------:R-:W-:-:S02]  /*3700*/  UIADD3 UR14, UR6, 0x2, URZ ;  /* 0x00000002060e7890 */ /* 0x000fc4000fffe03f */
[----:B------:R-:W-:Y:S01]  /*3710*/  HGMMA.64x64x16.F32.BF16 R24, gdesc[UR4], RZ, !UPT, gsb0 ;  /* 0x00e00000041879f0 */ /* 0x000fe2000c0018ff */
[----:B------:R-:W-:Y:S01]  /*3720*/  UMOV UR13, 0x40000040 ;  /* 0x40000040000d7882 */ /* 0x000fe20000000000 */
[----:B------:R-:W-:Y:S01]  /*3730*/  UMOV UR15, 0x40000040 ;  /* 0x40000040000f7882 */ /* 0x000fe20000000000 */
[----:B------:R-:W-:Y:S01]  /*3740*/  UIADD3 UR16, UR8, 0x4, URZ ;  /* 0x0000000408107890 */ /* 0x000fe2000fffe03f */
[C---:B------:R-:W-:Y:S01]  /*3750*/  ISETP.GT.AND P4, PT, R3.reuse, 0x9, PT ;  /* 0x000000090300780c */ /* 0x040fe20003f84270 */
[----:B------:R-:W-:Y:S01]  /*3760*/  UIADD3 UR18, UR6, 0x4, URZ ;  /* 0x0000000406127890 */ /* 0x000fe2000fffe03f */
[----:B------:R-:W-:Y:S01]  /*3770*/  ISETP.GT.AND P2, PT, R3, 0x10, PT ;  /* 0x000000100300780c */ /* 0x000fe20003f44270 */
[----:B------:R-:W-:Y:S01]  /*3780*/  UMOV UR17, 0x40000040 ;  /* 0x4000004000117882 */ /* 0x000fe20000000000 */
[----:B------:R-:W-:Y:S01]  /*3790*/  UMOV UR19, 0x40000040 ;  /* 0x4000004000137882 */ /* 0x000fe20000000000 */
[----:B------:R-:W-:Y:S02]  /*37a0*/  UIADD3 UR20, UR8, 0x6, URZ ;  /* 0x0000000608147890 */ /* 0x000fe4000fffe03f */
[----:B------:R-:W-:Y:S01]  /*37b0*/  UIADD3 UR22, UR6, 0x6, URZ ;  /* 0x0000000606167890 */ /* 0x000fe2000fffe03f */
[----:B------:R-:W-:Y:S01]  /*37c0*/  UMOV UR21, 0x40000040 ;  /* 0x4000004000157882 */ /* 0x000fe20000000000 */
[----:B------:R-:W-:Y:S01]  /*37d0*/  UMOV UR23, 0x40000040 ;  /* 0x4000004000177882 */ /* 0x000fe20000000000 */
[----:B------:R-:W-:Y:S01]  /*37e0*/  ULDC UR4, c[0x0][0x9d8] ;  /* 0x0002760000047ab9 */ /* 0x000fe20000000800 */
[----:B------:R-:W-:Y:S01]  /*37f0*/  ULDC UR5, c[0x0][0x988] ;  /* 0x0002620000057ab9 */ /* 0x000fe20000000800 */
[----:B------:R-:W-:-:S02]  /*3800*/  WARPGROUP.DEPBAR.LE gsb0, 0x0 ;  /* 0x00008000000079c5 */ /* 0x000fc40000010000 */
[----:B------:R-:W-:-:S06]  /*3810*/  WARPGROUP.ARRIVE ;  /* 0x00000000000079c5 */ /* 0x000fcc0000000000 */
[----:B------:R-:W-:Y:S03]  /*3820*/  HGMMA.64x64x16.F32.BF16 R24, gdesc[UR12], R24, gsb0 ;  /* 0x00e000000c1879f0 */ /* 0x000fe60008001818 */
[----:B------:R-:W-:Y:S02]  /*3830*/  WARPGROUP.DEPBAR.LE gsb0, 0x0 ;  /* 0x00008000000079c5 */ /* 0x000fe40000010000 */
[----:B------:R-:W-:-:S06]  /*3840*/  WARPGROUP.ARRIVE ;  /* 0x00000000000079c5 */ /* 0x000fcc0000000000 */
[----:B------:R-:W-:Y:S03]  /*3850*/  HGMMA.64x64x16.F32.BF16 R24, gdesc[UR16], R24, gsb0 ;  /* 0x00e00000101879f0 */ /* 0x000fe60008001818 */
[----:B------:R-:W-:Y:S02]  /*3860*/  WARPGROUP.DEPBAR.LE gsb0, 0x0 ;  /* 0x00008000000079c5 */ /* 0x000fe40000010000 */
[----:B------:R-:W-:-:S06]  /*3870*/  WARPGROUP.ARRIVE ;  /* 0x00000000000079c5 */ /* 0x000fcc0000000000 */
[----:B------:R-:W-:Y:S03]  /*3880*/  HGMMA.64x64x16.F32.BF16 R24, gdesc[UR20], R24, gsb0 ;  /* 0x00e00000141879f0 */ /* 0x000fe60008001818 */
[----:B------:R-:W-:Y:S02]  /*3890*/  WARPGROUP.DEPBAR.LE gsb0, 0x0 ;  /* 0x00008000000079c5 */ /* 0x000fe40000010000 */
[----:B------:R-:W-:Y:S01]  /*38a0*/  FMUL.FTZ R24, R24, UR4 ;  /* 0x0000000418187c20 */ /* 0x000fe20008410000 */
[----:B------:R-:W-:Y:S01]  /*38b0*/  FMUL.FTZ R25, R25, UR4 ;  /* 0x0000000419197c20 */ /* 0x000fe20008410000 */
[----:B------:R-:W-:Y:S01]  /*38c0*/  FMUL.FTZ R28, R28, UR4 ;  /* 0x000000041c1c7c20 */ /* 0x000fe20008410000 */
[----:B------:R-:W-:Y:S01]  /*38d0*/  FMUL.FTZ R29, R29, UR4 ;  /* 0x000000041d1d7c20 */ /* 0x000fe20008410000 */
[----:B------:R-:W-:Y:S01]  /*38e0*/  FMUL.FTZ R26, R26, UR4 ;  /* 0x000000041a1a7c20 */ /* 0x000fe20008410000 */
[----:B------:R-:W-:Y:S01]  /*38f0*/  FMUL.FTZ R32, R32, UR4 ;  /* 0x0000000420207c20 */ /* 0x000fe20008410000 */
[----:B------:R-:W2:Y:S01]  /*3900*/  MUFU.TANH R24, R24 ;  /* 0x0000001800187308 */ /* 0x000ea20000002400 */
[----:B------:R-:W-:Y:S01]  /*3910*/  FMUL.FTZ R27, R27, UR4 ;  /* 0x000000041b1b7c20 */ /* 0x000fe20008410000 */
[----:B------:R-:W-:Y:S01]  /*3920*/  FMUL.FTZ R33, R33, UR4 ;  /* 0x0000000421217c20 */ /* 0x000fe20008410000 */
[----:B------:R-:W-:Y:S01]  /*3930*/  FMUL.FTZ R30, R30, UR4 ;  /* 0x000000041e1e7c20 */ /* 0x000fe20008410000 */
[----:B------:R-:W-:Y:S01]  /*3940*/  FMUL.FTZ R36, R36, UR4 ;  /* 0x0000000424247c20 */ /* 0x000fe20008410000 */
[----:B------:R-:W-:Y:S01]  /*3950*/  FMUL.FTZ R31, R31, UR4 ;  /* 0x000000041f1f7c20 */ /* 0x000fe20008410000 */
[----:B------:R-:W-:Y:S01]  /*3960*/  FMUL.FTZ R37, R37, UR4 ;  /* 0x0000000425257c20 */ /* 0x000fe20008410000 */
[----:B------:R-:W-:Y:S01]  /*3970*/  FMUL.FTZ R35, R35, UR4 ;  /* 0x0000000423237c20 */ /* 0x000fe20008410000 */
[----:B------:R-:W3:Y:S01]  /*3980*/  MUFU.TANH R25, R25 ;  /* 0x0000001900197308 */ /* 0x000ee20000002400 */
[----:B------:R-:W-:Y:S01]  /*3990*/  FMUL.FTZ R40, R40, UR4 ;  /* 0x0000000428287c20 */ /* 0x000fe20008410000 */
[----:B------:R-:W-:Y:S01]  /*39a0*/  FMUL.FTZ R34, R34, UR4 ;  /* 0x0000000422227c20 */ /* 0x000fe20008410000 */
[----:B------:R-:W-:Y:S01]  /*39b0*/  FMUL.FTZ R41, R41, UR4 ;  /* 0x0000000429297c20 */ /* 0x000fe20008410000 */
[----:B------:R-:W-:Y:S01]  /*39c0*/  FMUL.FTZ R38, R38, UR4 ;  /* 0x0000000426267c20 */ /* 0x000fe20008410000 */
[----:B------:R-:W-:Y:S01]  /*39d0*/  FMUL.FTZ R44, R44, UR4 ;  /* 0x000000042c2c7c20 */ /* 0x000fe20008410000 */
[----:B------:R-:W-:Y:S01]  /*39e0*/  FMUL.FTZ R39, R39, UR4 ;  /* 0x0000000427277c20 */ /* 0x000fe20008410000 */
[----:B------:R-:W-:Y:S01]  /*39f0*/  FMUL.FTZ R45, R45, UR4 ;  /* 0x000000042d2d7c20 */ /* 0x000fe20008410000 */
[----:B------:R-:W4:Y:S01]  /*3a00*/  MUFU.TANH R28, R28 ;  /* 0x0000001c001c7308 */ /* 0x000f220000002400 */
[----:B--2---:R-:W-:Y:S01]  /*3a10*/  FSEL R24, R24, -INF , P3 ;  /* 0xff80000018187808 */ /* 0x004fe20001800000 */
[----:B------:R-:W-:Y:S01]  /*3a20*/  FMUL.FTZ R42, R42, UR4 ;  /* 0x000000042a2a7c20 */ /* 0x000fe20008410000 */
[----:B------:R-:W-:Y:S01]  /*3a30*/  FMUL.FTZ R48, R48, UR4 ;  /* 0x0000000430307c20 */ /* 0x000fe20008410000 */
[----:B------:R-:W-:Y:S01]  /*3a40*/  FMUL.FTZ R43, R43, UR4 ;  /* 0x000000042b2b7c20 */ /* 0x000fe20008410000 */
[----:B------:R-:W-:Y:S01]  /*3a50*/  FMUL.FTZ R49, R49, UR4 ;  /* 0x0000000431317c20 */ /* 0x000fe20008410000 */
[----:B------:R-:W-:Y:S01]  /*3a60*/  FMUL.FTZ R46, R46, UR4 ;  /* 0x000000042e2e7c20 */ /* 0x000fe20008410000 */
[----:B------:R-:W-:Y:S01]  /*3a70*/  FMUL.FTZ R52, R52, UR4 ;  /* 0x0000000434347c20 */ /* 0x000fe20008410000 */
[----:B------:R-:W2:Y:S01]  /*3a80*/  MUFU.TANH R29, R29 ;  /* 0x0000001d001d7308 */ /* 0x000ea20000002400 */
[----:B---3--:R-:W-:Y:S01]  /*3a90*/  FSEL R25, R25, -INF , P6 ;  /* 0xff80000019197808 */ /* 0x008fe20003000000 */
[----:B------:R-:W-:Y:S01]  /*3aa0*/  FMUL.FTZ R53, R53, UR4 ;  /* 0x0000000435357c20 */ /* 0x000fe20008410000 */
[----:B------:R-:W-:Y:S01]  /*3ab0*/  FMUL.FTZ R47, R47, UR4 ;  /* 0x000000042f2f7c20 */ /* 0x000fe20008410000 */
[----:B------:R-:W-:Y:S01]  /*3ac0*/  FMUL.FTZ R50, R50, UR4 ;  /* 0x0000000432327c20 */ /* 0x000fe20008410000 */
[----:B------:R-:W-:Y:S01]  /*3ad0*/  FMNMX.FTZ R5, R24, R25, !PT ;  /* 0x0000001918057209 */ /* 0x000fe20007810000 */
[----:B------:R-:W-:Y:S01]  /*3ae0*/  FMUL.FTZ R51, R51, UR4 ;  /* 0x0000000433337c20 */ /* 0x000fe20008410000 */
[----:B------:R-:W-:Y:S01]  /*3af0*/  FMUL.FTZ R54, R54, UR4 ;  /* 0x0000000436367c20 */ /* 0x000fe20008410000 */
[----:B------:R-:W3:Y:S01]  /*3b00*/  MUFU.TANH R26, R26 ;  /* 0x0000001a001a7308 */ /* 0x000ee20000002400 */
[----:B----4-:R-:W-:Y:S01]  /*3b10*/  FSEL R28, R28, -INF , P5 ;  /* 0xff8000001c1c7808 */ /* 0x010fe20002800000 */
[----:B------:R-:W-:-:S03]  /*3b20*/  FMUL.FTZ R55, R55, UR4 ;  /* 0x0000000437377c20 */ /* 0x000fc60008410000 */
[----:B------:R-:W-:-:S03]  /*3b30*/  FMNMX.FTZ R5, R28, R5, !PT ;  /* 0x000000051c057209 */ /* 0x000fc60007810000 */
[----:B------:R-:W4:Y:S01]  /*3b40*/  MUFU.TANH R32, R32 ;  /* 0x0000002000207308 */ /* 0x000f220000002400 */
[----:B--2---:R-:W-:-:S04]  /*3b50*/  FSEL R10, R29, -INF , P4 ;  /* 0xff8000001d0a7808 */ /* 0x004fc80002000000 */
[----:B------:R-:W-:-:S03]  /*3b60*/  FMNMX.FTZ R5, R10, R5, !PT ;  /* 0x000000050a057209 */ /* 0x000fc60007810000 */
[----:B------:R-:W2:Y:S01]  /*3b70*/  MUFU.TANH R27, R27 ;  /* 0x0000001b001b7308 */ /* 0x000ea20000002400 */
[----:B---3--:R-:W-:Y:S02]  /*3b80*/  FSEL R26, R26, -INF , P3 ;  /* 0xff8000001a1a7808 */ /* 0x008fe40001800000 */
[----:B------:R-:W-:-:S05]  /*3b90*/  ISETP.GT.AND P3, PT, R3, 0x11, PT ;  /* 0x000000110300780c */ /* 0x000fca0003f64270 */
[----:B------:R-:W3:Y:S01]  /*3ba0*/  MUFU.TANH R33, R33 ;  /* 0x0000002100217308 */ /* 0x000ee20000002400 */
[----:B----4-:R-:W-:-:S04]  /*3bb0*/  FSEL R32, R32, -INF , P2 ;  /* 0xff80000020207808 */ /* 0x010fc80001000000 */
[----:B------:R-:W-:-:S03]  /*3bc0*/  FMNMX.FTZ R5, R32, R5, !PT ;  /* 0x0000000520057209 */ /* 0x000fc60007810000 */
[----:B------:R-:W4:Y:S01]  /*3bd0*/  MUFU.TANH R30, R30 ;  /* 0x0000001e001e7308 */ /* 0x000f220000002400 */
[----:B--2---:R-:W-:Y:S02]  /*3be0*/  FSEL R27, R27, -INF , P6 ;  /* 0xff8000001b1b7808 */ /* 0x004fe40003000000 */
[----:B------:R-:W-:-:S05]  /*3bf0*/  ISETP.GT.AND P6, PT, R3, 0x18, PT ;  /* 0x000000180300780c */ /* 0x000fca0003fc4270 */
[----:B------:R-:W2:Y:S01]  /*3c00*/  MUFU.TANH R36, R36 ;  /* 0x0000002400247308 */ /* 0x000ea20000002400 */
[----:B---3--:R-:W-:-:S04]  /*3c10*/  FSEL R14, R33, -INF , P3 ;  /* 0xff800000210e7808 */ /* 0x008fc80001800000 */
[----:B------:R-:W-:-:S03]  /*3c20*/  FMNMX.FTZ R5, R14, R5, !PT ;  /* 0x000000050e057209 */ /* 0x000fc60007810000 */
[----:B------:R-:W1:Y:S01]  /*3c30*/  MUFU.TANH R31, R31 ;  /* 0x0000001f001f7308 */ /* 0x000e620000002400 */
[----:B----4-:R-:W-:Y:S02]  /*3c40*/  FSEL R30, R30, -INF , P5 ;  /* 0xff8000001e1e7808 */ /* 0x010fe40002800000 */
[----:B------:R-:W-:-:S05]  /*3c50*/  ISETP.GT.AND P5, PT, R3, 0x19, PT ;  /* 0x000000190300780c */ /* 0x000fca0003fa4270 */
[----:B------:R-:W3:Y:S01]  /*3c60*/  MUFU.TANH R37, R37 ;  /* 0x0000002500257308 */ /* 0x000ee20000002400 */
[----:B--2---:R-:W-:-:S04]  /*3c70*/  FSEL R36, R36, -INF , P6 ;  /* 0xff80000024247808 */ /* 0x004fc80003000000 */
[----:B------:R-:W-:-:S03]  /*3c80*/  FMNMX.FTZ R5, R36, R5, !PT ;  /* 0x0000000524057209 */ /* 0x000fc60007810000 */
[----:B------:R-:W2:Y:S01]  /*3c90*/  MUFU.TANH R35, R35 ;  /* 0x0000002300237308 */ /* 0x000ea20000002400 */
[----:B-1----:R-:W-:Y:S02]  /*3ca0*/  FSEL R8, R31, -INF , P4 ;  /* 0xff8000001f087808 */ /* 0x002fe40002000000 */
[----:B------:R-:W-:-:S05]  /*3cb0*/  ISETP.GT.AND P4, PT, R3, 0x20, PT ;  /* 0x000000200300780c */ /* 0x000fca0003f84270 */
[----:B------:R-:W1:Y:S01]  /*3cc0*/  MUFU.TANH R40, R40 ;  /* 0x0000002800287308 */ /* 0x000e620000002400 */
[----:B---3--:R-:W-:-:S04]  /*3cd0*/  FSEL R22, R37, -INF , P5 ;  /* 0xff80000025167808 */ /* 0x008fc80002800000 */
[----:B------:R-:W-:-:S03]  /*3ce0*/  FMNMX.FTZ R5, R22, R5, !PT ;  /* 0x0000000516057209 */ /* 0x000fc60007810000 */
[----:B------:R-:W3:Y:S01]  /*3cf0*/  MUFU.TANH R34, R34 ;  /* 0x0000002200227308 */ /* 0x000ee20000002400 */
[----:B--2---:R-:W-:Y:S02]  /*3d00*/  FSEL R12, R35, -INF , P3 ;  /* 0xff800000230c7808 */ /* 0x004fe40001800000 */
[----:B------:R-:W-:-:S05]  /*3d10*/  ISETP.GT.AND P3, PT, R3, 0x21, PT ;  /* 0x000000210300780c */ /* 0x000fca0003f64270 */
[----:B------:R-:W2:Y:S01]  /*3d20*/  MUFU.TANH R41, R41 ;  /* 0x0000002900297308 */ /* 0x000ea20000002400 */
[----:B-1----:R-:W-:-:S04]  /*3d30*/  FSEL R40, R40, -INF , P4 ;  /* 0xff80000028287808 */ /* 0x002fc80002000000 */
[----:B------:R-:W-:-:S03]  /*3d40*/  FMNMX.FTZ R5, R40, R5, !PT ;  /* 0x0000000528057209 */ /* 0x000fc60007810000 */
[----:B------:R-:W1:Y:S01]  /*3d50*/  MUFU.TANH R38, R38 ;  /* 0x0000002600267308 */ /* 0x000e620000002400 */
[----:B---3--:R-:W-:Y:S02]  /*3d60*/  FSEL R34, R34, -INF , P2 ;  /* 0xff80000022227808 */ /* 0x008fe40001000000 */
        /* <DEDUP_REMOVED lines=30> */
[----:B------:R-:W-:Y:S02]  /*3f50*/  ISETP.GT.AND P2, PT, R3, 0x39, PT ;  /* 0x000000390300780c */ /* 0x000fe40003f44270 */
[----:B------:R-:W-:-:S03]  /*3f60*/  FMNMX.FTZ R3, R26, R27, !PT ;  /* 0x0000001b1a037209 */ /* 0x000fc60007810000 */
[----:B------:R-:W2:Y:S01]  /*3f70*/  MUFU.TANH R47, R47 ;  /* 0x0000002f002f7308 */ /* 0x000ea20000002400 */
[----:B-1----:R-:W-:Y:S02]  /*3f80*/  FSEL R52, R52, -INF , P3 ;  /* 0xff80000034347808 */ /* 0x002fe40001800000 */
[----:B------:R-:W-:Y:S02]  /*3f90*/  FMNMX.FTZ R3, R30, R3, !PT ;  /* 0x000000031e037209 */ /* 0x000fe40007810000 */
[----:B------:R-:W-:Y:S02]  /*3fa0*/  FMNMX.FTZ R5, R52, R5, !PT ;  /* 0x0000000534057209 */ /* 0x000fe40007810000 */
[----:B------:R-:W-:Y:S01]  /*3fb0*/  FMNMX.FTZ R3, R8, R3, !PT ;  /* 0x0000000308037209 */ /* 0x000fe20007810000 */
[----:B------:R-:W1:Y:S01]  /*3fc0*/  MUFU.TANH R50, R50 ;  /* 0x0000003200327308 */ /* 0x000e620000002400 */
[----:B---3--:R-:W-:Y:S02]  /*3fd0*/  FSEL R68, R53, -INF , P2 ;  /* 0xff80000035447808 */ /* 0x008fe40001000000 */
[----:B------:R-:W-:-:S02]  /*3fe0*/  FMNMX.FTZ R3, R34, R3, !PT ;  /* 0x0000000322037209 */ /* 0x000fc40007810000 */
[----:B------:R-:W-:Y:S02]  /*3ff0*/  FMNMX.FTZ R5, R68, R5, !PT ;  /* 0x0000000544057209 */ /* 0x000fe40007810000 */
[----:B------:R-:W-:Y:S01]  /*4000*/  FMNMX.FTZ R3, R12, R3, !PT ;  /* 0x000000030c037209 */ /* 0x000fe20007810000 */
[----:B------:R-:W-:Y:S01]  /*4010*/  MUFU.TANH R51, R51 ;  /* 0x0000003300337308 */ /* 0x000fe20000002400 */
[----:B--2---:R-:W-:Y:S01]  /*4020*/  FSEL R48, R47, -INF , P6 ;  /* 0xff8000002f307808 */ /* 0x004fe20003000000 */
[----:B------:R-:W2:Y:S01]  /*4030*/  SHFL.BFLY PT, R0, R5, 0x2, 0x1f ;  /* 0x0c401f0005007f89 */ /* 0x000ea200000e0000 */
[----:B------:R-:W-:-:S04]  /*4040*/  FMNMX.FTZ R3, R38, R3, !PT ;  /* 0x0000000326037209 */ /* 0x000fc80007810000 */
[----:B------:R-:W-:Y:S01]  /*4050*/  FMNMX.FTZ R3, R20, R3, !PT ;  /* 0x0000000314037209 */ /* 0x000fe20007810000 */
[----:B------:R-:W3:Y:S01]  /*4060*/  MUFU.TANH R54, R54 ;  /* 0x0000003600367308 */ /* 0x000ee20000002400 */
[----:B-1----:R-:W-:Y:S02]  /*4070*/  FSEL R50, R50, -INF , P5 ;  /* 0xff80000032327808 */ /* 0x002fe40002800000 */
[----:B------:R-:W-:-:S04]  /*4080*/  FMNMX.FTZ R3, R42, R3, !PT ;  /* 0x000000032a037209 */ /* 0x000fc80007810000 */
[----:B------:R-:W-:Y:S01]  /*4090*/  FMNMX.FTZ R3, R44, R3, !PT ;  /* 0x000000032c037209 */ /* 0x000fe20007810000 */
[----:B------:R-:W1:Y:S03]  /*40a0*/  MUFU.TANH R55, R55 ;  /* 0x0000003700377308 */ /* 0x000e660000002400 */
[----:B------:R-:W-:-:S04]  /*40b0*/  FMNMX.FTZ R3, R46, R3, !PT ;  /* 0x000000032e037209 */ /* 0x000fc80007810000 */
[----:B------:R-:W-:Y:S02]  /*40c0*/  FMNMX.FTZ R3, R48, R3, !PT ;  /* 0x0000000330037209 */ /* 0x000fe40007810000 */
[----:B---3--:R-:W-:Y:S02]  /*40d0*/  FSEL R54, R54, -INF , P3 ;  /* 0xff80000036367808 */ /* 0x008fe40001800000 */
[----:B--2---:R-:W-:Y:S01]  /*40e0*/  FMNMX.FTZ R0, R5, R0, !PT ;  /* 0x0000000005007209 */ /* 0x004fe20007810000 */
[----:B------:R-:W-:Y:S01]  /*40f0*/  IMAD.U32 R5, RZ, RZ, UR5 ;  /* 0x00000005ff057e24 */ /* 0x000fe2000f8e00ff */
[----:B------:R-:W-:-:S03]  /*4100*/  FMNMX.FTZ R3, R50, R3, !PT ;  /* 0x0000000332037209 */ /* 0x000fc60007810000 */
[----:B------:R-:W2:Y:S01]  /*4110*/  SHFL.BFLY PT, R7, R0, 0x1, 0x1f ;  /* 0x0c201f0000077f89 */ /* 0x000ea200000e0000 */
[----:B-1----:R-:W-:Y:S02]  /*4120*/  FSEL R66, R55, -INF , P2 ;  /* 0xff80000037427808 */ /* 0x002fe40001000000 */
[----:B--2---:R-:W-:-:S04]  /*4130*/  FMNMX.FTZ R0, R0, R7, !PT ;  /* 0x0000000700007209 */ /* 0x004fc80007810000 */
[C---:B------:R-:W-:Y:S01]  /*4140*/  FSETP.NEU.FTZ.AND P6, PT, R0.reuse, -INF , PT ;  /* 0xff8000000000780b */ /* 0x040fe20003fdd000 */
[----:B------:R-:W-:-:S05]  /*4150*/  FMUL.FTZ R7, R0, R5 ;  /* 0x0000000500077220 */ /* 0x000fca0000410000 */
[----:B------:R-:W-:-:S05]  /*4160*/  FSEL R7, R7, RZ, P6 ;  /* 0x000000ff07077208 */ /* 0x000fca0003000000 */
[-CC-:B------:R-:W-:Y:S01]  /*4170*/  FFMA.FTZ R9, R24, R5.reuse, -R7.reuse ;  /* 0x0000000518097223 */ /* 0x180fe20000010807 */
[----:B------:R-:W-:Y:S01]  /*4180*/  FSEL R24, R51, -INF , P4 ;  /* 0xff80000033187808 */ /* 0x000fe20002000000 */
[-CC-:B------:R-:W-:Y:S01]  /*4190*/  FFMA.FTZ R25, R25, R5.reuse, -R7.reuse ;  /* 0x0000000519197223 */ /* 0x180fe20000010807 */
[--C-:B------:R-:W-:Y:S01]  /*41a0*/  FFMA.FTZ R28, R28, R5, -R7.reuse ;  /* 0x000000051c1c7223 */ /* 0x100fe20000010807 */
[----:B------:R1:W-:Y:S01]  /*41b0*/  MUFU.EX2 R152, R9 ;  /* 0x0000000900987308 */ /* 0x0003e20000000800 */
[----:B------:R-:W-:Y:S01]  /*41c0*/  FMNMX.FTZ R3, R24, R3, !PT ;  /* 0x0000000318037209 */ /* 0x000fe20007810000 */
[-CC-:B------:R-:W-:Y:S01]  /*41d0*/  FFMA.FTZ R32, R32, R5.reuse, -R7.reuse ;  /* 0x0000000520207223 */ /* 0x180fe20000010807 */
[-CC-:B------:R-:W-:Y:S01]  /*41e0*/  FFMA.FTZ R14, R14, R5.reuse, -R7.reuse ;  /* 0x000000050e0e7223 */ /* 0x180fe20000010807 */
[--C-:B------:R-:W-:Y:S01]  /*41f0*/  FFMA.FTZ R36, R36, R5, -R7.reuse ;  /* 0x0000000524247223 */ /* 0x100fe20000010807 */
[----:B------:R-:W-:Y:S01]  /*4200*/  FMNMX.FTZ R3, R54, R3, !PT ;  /* 0x0000000336037209 */ /* 0x000fe20007810000 */
[-CC-:B------:R-:W-:Y:S01]  /*4210*/  FFMA.FTZ R22, R22, R5.reuse, -R7.reuse ;  /* 0x0000000516167223 */ /* 0x180fe20000010807 */
[-CC-:B------:R-:W-:Y:S01]  /*4220*/  FFMA.FTZ R40, R40, R5.reuse, -R7.reuse ;  /* 0x0000000528287223 */ /* 0x180fe20000010807 */
[--C-:B------:R-:W-:Y:S01]  /*4230*/  FFMA.FTZ R56, R56, R5, -R7.reuse ;  /* 0x0000000538387223 */ /* 0x100fe20000010807 */
[----:B------:R-:W-:Y:S01]  /*4240*/  FMNMX.FTZ R3, R66, R3, !PT ;  /* 0x0000000342037209 */ /* 0x000fe20007810000 */
[-CC-:B-1----:R-:W-:Y:S01]  /*4250*/  FFMA.FTZ R9, R10, R5.reuse, -R7.reuse ;  /* 0x000000050a097223 */ /* 0x182fe20000010807 */
[-CC-:B------:R-:W-:Y:S01]  /*4260*/  FFMA.FTZ R58, R58, R5.reuse, -R7.reuse ;  /* 0x000000053a3a7223 */ /* 0x180fe20000010807 */
[-CC-:B------:R-:W-:Y:S01]  /*4270*/  FFMA.FTZ R60, R60, R5.reuse, -R7.reuse ;  /* 0x000000053c3c7223 */ /* 0x180fe20000010807 */
[-CC-:B------:R-:W-:Y:S01]  /*4280*/  FFMA.FTZ R62, R62, R5.reuse, -R7.reuse ;  /* 0x000000053e3e7223 */ /* 0x180fe20000010807 */
[----:B------:R-:W1:Y:S01]  /*4290*/  SHFL.BFLY PT, R10, R3, 0x2, 0x1f ;  /* 0x0c401f00030a7f89 */ /* 0x000e6200000e0000 */
[----:B------:R-:W-:Y:S01]  /*42a0*/  MUFU.EX2 R11, R9 ;  /* 0x00000009000b7308 */ /* 0x000fe20000000800 */
[-CC-:B------:R-:W-:Y:S01]  /*42b0*/  FFMA.FTZ R64, R64, R5.reuse, -R7.reuse ;  /* 0x0000000540407223 */ /* 0x180fe20000010807 */
[-CC-:B------:R-:W-:Y:S01]  /*42c0*/  FFMA.FTZ R52, R52, R5.reuse, -R7.reuse ;  /* 0x0000000534347223 */ /* 0x180fe20000010807 */
[----:B------:R-:W-:Y:S01]  /*42d0*/  FFMA.FTZ R68, R68, R5, -R7 ;  /* 0x0000000544447223 */ /* 0x000fe20000010807 */
[----:B------:R-:W-:-:S04]  /*42e0*/  LEA.HI R7, R19, R18, RZ, 0x4 ;  /* 0x0000001213077211 */ /* 0x000fc800078f20ff */
[----:B------:R-:W-:Y:S08]  /*42f0*/  MUFU.EX2 R25, R25 ;  /* 0x0000001900197308 */ /* 0x000ff00000000800 */
[----:B------:R-:W2:Y:S01]  /*4300*/  MUFU.EX2 R28, R28 ;  /* 0x0000001c001c7308 */ /* 0x000ea20000000800 */
[----:B-1----:R-:W-:-:S07]  /*4310*/  FMNMX.FTZ R10, R3, R10, !PT ;  /* 0x0000000a030a7209 */ /* 0x002fce0007810000 */
[----:B------:R-:W-:Y:S01]  /*4320*/  MUFU.EX2 R32, R32 ;  /* 0x0000002000207308 */ /* 0x000fe20000000800 */
[----:B------:R-:W1:Y:S07]  /*4330*/  SHFL.BFLY PT, R3, R10, 0x1, 0x1f ;  /* 0x0c201f000a037f89 */ /* 0x000e6e00000e0000 */
[----:B------:R3:W4:Y:S01]  /*4340*/  MUFU.EX2 R15, R14 ;  /* 0x0000000e000f7308 */ /* 0x0007220000000800 */
[----:B--2---:R-:W-:-:S07]  /*4350*/  F2FP.BF16.F32.PACK_AB R154, R11, R28 ;  /* 0x0000001c0b9a723e */ /* 0x004fce00000010ff */
[----:B------:R-:W-:Y:S01]  /*4360*/  MUFU.EX2 R36, R36 ;  /* 0x0000002400247308 */ /* 0x000fe20000000800 */
[----:B---3--:R-:W-:-:S07]  /*4370*/  IMAD.U32 R14, RZ, RZ, UR36 ;  /* 0x00000024ff0e7e24 */ /* 0x008fce000f8e00ff */
[----:B------:R-:W-:Y:S01]  /*4380*/  MUFU.EX2 R21, R22 ;  /* 0x0000001600157308 */ /* 0x000fe20000000800 */
[----:B----4-:R-:W-:Y:S02]  /*4390*/  F2FP.BF16.F32.PACK_AB R156, R15, R32 ;  /* 0x000000200f9c723e */ /* 0x010fe400000010ff */
[----:B-1----:R-:W-:-:S04]  /*43a0*/  FMNMX.FTZ R3, R10, R3, !PT ;  /* 0x000000030a037209 */ /* 0x002fc80007810000 */
[C---:B------:R-:W-:Y:S01]  /*43b0*/  FSETP.NEU.FTZ.AND P2, PT, R3.reuse, -INF , PT ;  /* 0xff8000000300780b */ /* 0x040fe20003f5d000 */
[-C--:B------:R-:W-:Y:S01]  /*43c0*/  FMUL.FTZ R9, R3, R5.reuse ;  /* 0x0000000503097220 */ /* 0x080fe20000410000 */
[----:B------:R-:W-:Y:S04]  /*43d0*/  MUFU.EX2 R40, R40 ;  /* 0x0000002800287308 */ /* 0x000fe80000000800 */
[----:B------:R-:W-:Y:S02]  /*43e0*/  FSEL R35, R9, RZ, P2 ;  /* 0x000000ff09237208 */ /* 0x000fe40001000000 */
[----:B------:R-:W-:Y:S02]  /*43f0*/  LOP3.LUT R9, R7, 0xfffffff0, RZ, 0xc0, !PT ;  /* 0xfffffff007097812 */ /* 0x000fe400078ec0ff */
[----:B------:R-:W1:Y:S01]  /*4400*/  MUFU.EX2 R23, R56 ;  /* 0x0000003800177308 */ /* 0x000e620000000800 */
[-CC-:B------:R-:W-:Y:S01]  /*4410*/  FFMA.FTZ R10, R8, R5.reuse, -R35.reuse ;  /* 0x00000005080a7223 */ /* 0x180fe20000010823 */
[----:B------:R-:W-:Y:S01]  /*4420*/  FFMA.FTZ R12, R12, R5, -R35 ;  /* 0x000000050c0c7223 */ /* 0x000fe20000010823 */
[----:B------:R-:W-:-:S02]  /*4430*/  IMAD.IADD R9, R18, 0x1, -R9 ;  /* 0x0000000112097824 */ /* 0x000fc400078e0a09 */
[-CC-:B------:R-:W-:Y:S01]  /*4440*/  FFMA.FTZ R26, R26, R5.reuse, -R35.reuse ;  /* 0x000000051a1a7223 */ /* 0x180fe20000010823 */
[-CC-:B------:R-:W-:Y:S01]  /*4450*/  FFMA.FTZ R27, R27, R5.reuse, -R35.reuse ;  /* 0x000000051b1b7223 */ /* 0x180fe20000010823 */
[-CC-:B------:R-:W-:Y:S01]  /*4460*/  FFMA.FTZ R30, R30, R5.reuse, -R35.reuse ;  /* 0x000000051e1e7223 */ /* 0x180fe20000010823 */
[-C--:B------:R-:W-:Y:S01]  /*4470*/  FFMA.FTZ R34, R34, R5.reuse, -R35 ;  /* 0x0000000522227223 */ /* 0x080fe20000010823 */
[----:B------:R-:W-:Y:S01]  /*4480*/  SHF.R.S32.HI R8, RZ, 0x1f, R9 ;  /* 0x0000001fff087819 */ /* 0x000fe20000011409 */
[----:B------:R2:W-:Y:S01]  /*4490*/  MUFU.EX2 R155, R10 ;  /* 0x0000000a009b7308 */ /* 0x0005e20000000800 */
[-CC-:B------:R-:W-:Y:S01]  /*44a0*/  FFMA.FTZ R38, R38, R5.reuse, -R35.reuse ;  /* 0x0000000526267223 */ /* 0x180fe20000010823 */
[----:B------:R-:W-:Y:S01]  /*44b0*/  LEA.HI R18, R19, R18, RZ, 0x5 ;  /* 0x0000001213127211 */ /* 0x000fe200078f28ff */
[--C-:B------:R-:W-:Y:S01]  /*44c0*/  FFMA.FTZ R20, R20, R5, -R35.reuse ;  /* 0x0000000514147223 */ /* 0x100fe20000010823 */
[----:B------:R-:W-:Y:S01]  /*44d0*/  LEA.HI R8, R8, R9, RZ, 0x3 ;  /* 0x0000000908087211 */ /* 0x000fe200078f18ff */
[-CC-:B------:R-:W-:Y:S01]  /*44e0*/  FFMA.FTZ R42, R42, R5.reuse, -R35.reuse ;  /* 0x000000052a2a7223 */ /* 0x180fe20000010823 */
[----:B------:R-:W-:Y:S01]  /*44f0*/  FFMA.FTZ R44, R44, R5, -R35 ;  /* 0x000000052c2c7223 */ /* 0x000fe20000010823 */
[----:B------:R-:W-:Y:S01]  /*4500*/  IMAD.SHL.U32 R18, R18, 0x20, RZ ;  /* 0x0000002012127824 */ /* 0x000fe200078e00ff */
[----:B------:R3:W-:Y:S01]  /*4510*/  MUFU.EX2 R157, R12 ;  /* 0x0000000c009d7308 */ /* 0x0007e20000000800 */
[C---:B--2---:R-:W-:Y:S01]  /*4520*/  LOP3.LUT R10, R8.reuse, 0xfffffff8, RZ, 0xc0, !PT ;  /* 0xfffffff8080a7812 */ /* 0x044fe200078ec0ff */
[----:B------:R-:W-:-:S02]  /*4530*/  IMAD.SHL.U32 R8, R8, 0x40, RZ ;  /* 0x0000004008087824 */ /* 0x000fc400078e00ff */
[-CC-:B------:R-:W-:Y:S01]  /*4540*/  FFMA.FTZ R46, R46, R5.reuse, -R35.reuse ;  /* 0x000000052e2e7223 */ /* 0x180fe20000010823 */
[----:B------:R-:W-:Y:S01]  /*4550*/  LOP3.LUT R37, R18, 0x7ffffc00, RZ, 0xc0, !PT ;  /* 0x7ffffc0012257812 */ /* 0x000fe200078ec0ff */
[-C--:B------:R-:W-:Y:S01]  /*4560*/  FFMA.FTZ R48, R48, R5.reuse, -R35 ;  /* 0x0000000530307223 */ /* 0x080fe20000010823 */
[----:B------:R-:W-:Y:S01]  /*4570*/  IMAD.IADD R10, R9, 0x1, -R10 ;  /* 0x00000001090a7824 */ /* 0x000fe200078e0a0a */
[----:B------:R-:W-:Y:S01]  /*4580*/  SHF.R.S32.HI R9, RZ, 0x4, R7 ;  /* 0x00000004ff097819 */ /* 0x000fe20000011407 */
[----:B------:R-:W-:Y:S01]  /*4590*/  MUFU.EX2 R26, R26 ;  /* 0x0000001a001a7308 */ /* 0x000fe20000000800 */
[-C--:B------:R-:W-:Y:S01]  /*45a0*/  FFMA.FTZ R50, R50, R5.reuse, -R35 ;  /* 0x0000000532327223 */ /* 0x080fe20000010823 */
[----:B------:R-:W-:Y:S01]  /*45b0*/  IMAD.SHL.U32 R7, R10, 0x40, RZ ;  /* 0x000000400a077824 */ /* 0x000fe200078e00ff */
[----:B---3--:R-:W-:Y:S01]  /*45c0*/  SHF.L.U32 R12, R9, 0x3, RZ ;  /* 0x00000003090c7819 */ /* 0x008fe200000006ff */
[----:B------:R-:W-:Y:S01]  /*45d0*/  FADD.FTZ R9, R152, R25 ;  /* 0x0000001998097221 */ /* 0x000fe20000010000 */
[----:B------:R-:W-:Y:S01]  /*45e0*/  LOP3.LUT P2, RZ, R10, 0x4, RZ, 0xc0, !PT ;  /* 0x000000040aff7812 */ /* 0x000fe2000784c0ff */
[-C--:B------:R-:W-:Y:S01]  /*45f0*/  FFMA.FTZ R24, R24, R5.reuse, -R35 ;  /* 0x0000000518187223 */ /* 0x080fe20000010823 */
[----:B------:R-:W-:Y:S01]  /*4600*/  LOP3.LUT R7, R7, 0x1c0, RZ, 0xc0, !PT ;  /* 0x000001c007077812 */ /* 0x000fe200078ec0ff */
[----:B------:R-:W2:Y:S01]  /*4610*/  MUFU.EX2 R27, R27 ;  /* 0x0000001b001b7308 */ /* 0x000ea20000000800 */
[----:B------:R-:W-:Y:S01]  /*4620*/  LOP3.LUT P3, RZ, R10, 0x2, RZ, 0xc0, !PT ;  /* 0x000000020aff7812 */ /* 0x000fe2000786c0ff */
[----:B------:R-:W-:Y:S01]  /*4630*/  FADD.FTZ R10, R28, R9 ;  /* 0x000000091c0a7221 */ /* 0x000fe20000010000 */
[----:B------:R-:W-:Y:S01]  /*4640*/  LOP3.LUT R12, R7, 0x8, R12, 0xf8, !PT ;  /* 0x00000008070c7812 */ /* 0x000fe200078ef80c */
[----:B------:R-:W-:Y:S01]  /*4650*/  FFMA.FTZ R54, R54, R5, -R35 ;  /* 0x0000000536367223 */ /* 0x000fe20000010823 */
[----:B------:R-:W-:Y:S01]  /*4660*/  SHF.R.U32.HI R7, RZ, 0x3, R7 ;  /* 0x00000003ff077819 */ /* 0x000fe20000011607 */
[----:B------:R-:W-:Y:S01]  /*4670*/  FADD.FTZ R9, R11, R10 ;  /* 0x0000000a0b097221 */ /* 0x000fe20000010000 */
[----:B------:R-:W-:Y:S01]  /*4680*/  LOP3.LUT R10, R8, 0x7ffffe00, RZ, 0xc0, !PT ;  /* 0x7ffffe00080a7812 */ /* 0x000fe200078ec0ff */
[----:B------:R-:W3:Y:S01]  /*4690*/  MUFU.EX2 R30, R30 ;  /* 0x0000001e001e7308 */ /* 0x000ee20000000800 */
[----:B------:R-:W-:Y:S01]  /*46a0*/  LOP3.LUT R12, R12, R7, RZ, 0x3c, !PT ;  /* 0x000000070c0c7212 */ /* 0x000fe200078e3cff */
[----:B------:R-:W-:-:S02]  /*46b0*/  @!P1 VIADD R7, R14, 0x28c40 ;  /* 0x00028c400e079836 */ /* 0x000fc40000000000 */
[----:B------:R-:W-:Y:S01]  /*46c0*/  FADD.FTZ R8, R32, R9 ;  /* 0x0000000920087221 */ /* 0x000fe20000010000 */
[----:B-1----:R-:W-:Y:S01]  /*46d0*/  F2FP.BF16.F32.PACK_AB R160, R23, R40 ;  /* 0x0000002817a0723e */ /* 0x002fe200000010ff */
[----:B------:R-:W-:Y:S01]  /*46e0*/  FFMA.FTZ R35, R66, R5, -R35 ;  /* 0x0000000542237223 */ /* 0x000fe20000010823 */
[----:B------:R-:W-:Y:S01]  /*46f0*/  IADD3 R12, R12, R10, R37 ;  /* 0x0000000a0c0c7210 */ /* 0x000fe20007ffe025 */
[----:B------:R-:W-:Y:S01]  /*4700*/  FADD.FTZ R9, R15, R8 ;  /* 0x000000080f097221 */ /* 0x000fe20000010000 */
[----:B------:R-:W1:Y:S01]  /*4710*/  MUFU.EX2 R34, R34 ;  /* 0x0000002200227308 */ /* 0x000e620000000800 */
[----:B------:R-:W-:Y:S02]  /*4720*/  @!P1 PRMT R7, RZ, 0x654, R7 ;  /* 0x00000654ff079816 */ /* 0x000fe40000000007 */
[----:B------:R-:W-:Y:S01]  /*4730*/  FADD.FTZ R10, R36, R9 ;  /* 0x00000009240a7221 */ /* 0x000fe20000010000 */
[----:B------:R-:W-:Y:S01]  /*4740*/  F2FP.BF16.F32.PACK_AB R158, R21, R36 ;  /* 0x00000024159e723e */ /* 0x000fe200000010ff */
[----:B------:R4:W-:Y:S01]  /*4750*/  @!P1 SYNCS.ARRIVE.TRANS64.RED.A1T0 RZ, [R7+URZ], RZ ;  /* 0x000000ff07ff99a7 */ /* 0x0009e2000810043f */
[----:B------:R-:W-:Y:S01]  /*4760*/  F2FP.BF16.F32.PACK_AB R152, R25, R152 ;  /* 0x000000981998723e */ /* 0x000fe200000010ff */
[----:B------:R-:W-:Y:S01]  /*4770*/  FADD.FTZ R9, R21, R10 ;  /* 0x0000000a15097221 */ /* 0x000fe20000010000 */
[----:B------:R-:W5:Y:S01]  /*4780*/  MUFU.EX2 R38, R38 ;  /* 0x0000002600267308 */ /* 0x000f620000000800 */
[----:B--2---:R-:W-:-:S02]  /*4790*/  F2FP.BF16.F32.PACK_AB R153, R27, R26 ;  /* 0x0000001a1b99723e */ /* 0x004fc400000010ff */
[----:B------:R-:W-:Y:S01]  /*47a0*/  FADD.FTZ R10, R40, R9 ;  /* 0x00000009280a7221 */ /* 0x000fe20000010000 */
[----:B----4-:R-:W-:-:S03]  /*47b0*/  FADD.FTZ R7, R26, R27 ;  /* 0x0000001b1a077221 */ /* 0x010fc60000010000 */
[----:B------:R-:W-:Y:S01]  /*47c0*/  FADD.FTZ R15, R23, R10 ;  /* 0x0000000a170f7221 */ /* 0x000fe20000010000 */
[----:B------:R-:W2:Y:S01]  /*47d0*/  MUFU.EX2 R159, R20 ;  /* 0x00000014009f7308 */ /* 0x000ea20000000800 */
[----:B---3--:R-:W-:Y:S01]  /*47e0*/  FADD.FTZ R8, R30, R7 ;  /* 0x000000071e087221 */ /* 0x008fe20000010000 */
[----:B------:R-:W-:-:S03]  /*47f0*/  IMAD.MOV.U32 R23, RZ, RZ, 0x40 ;  /* 0x00000040ff177424 */ /* 0x000fc600078e00ff */
[C---:B------:R-:W-:Y:S01]  /*4800*/  FADD.FTZ R7, R155.reuse, R8 ;  /* 0x000000089b077221 */ /* 0x040fe20000010000 */
[----:B------:R-:W-:Y:S02]  /*4810*/  F2FP.BF16.F32.PACK_AB R155, R155, R30 ;  /* 0x0000001e9b9b723e */ /* 0x000fe400000010ff */
[----:B------:R-:W3:Y:S01]  /*4820*/  MUFU.EX2 R42, R42 ;  /* 0x0000002a002a7308 */ /* 0x000ee20000000800 */
[----:B-1----:R-:W-:Y:S01]  /*4830*/  FADD.FTZ R8, R34, R7 ;  /* 0x0000000722087221 */ /* 0x002fe20000010000 */
[----:B------:R-:W-:-:S03]  /*4840*/  SEL R23, R23, 0xffffffc0, !P2 ;  /* 0xffffffc017177807 */ /* 0x000fc60005000000 */
[C---:B------:R-:W-:Y:S01]  /*4850*/  FADD.FTZ R7, R157.reuse, R8 ;  /* 0x000000089d077221 */ /* 0x040fe20000010000 */
[----:B------:R-:W-:Y:S02]  /*4860*/  F2FP.BF16.F32.PACK_AB R157, R157, R34 ;  /* 0x000000229d9d723e */ /* 0x000fe400000010ff */
[----:B------:R-:W1:Y:S01]  /*4870*/  MUFU.EX2 R161, R44 ;  /* 0x0000002c00a17308 */ /* 0x000e620000000800 */
[----:B-----5:R-:W-:Y:S01]  /*4880*/  FADD.FTZ R8, R38, R7 ;  /* 0x0000000726087221 */ /* 0x020fe20000010000 */
[----:B------:R-:W-:Y:S01]  /*4890*/  LEA R7, R12, UR36, 0x1 ;  /* 0x000000240c077c11 */ /* 0x000fe2000f8e08ff */
[----:B------:R-:W-:Y:S02]  /*48a0*/  BAR.SYNC.DEFER_BLOCKING 0xf, 0x100 ;  /* 0x03c4000000007b1d */ /* 0x000fe40000010000 */
[----:B--2---:R-:W-:Y:S01]  /*48b0*/  FADD.FTZ R9, R159, R8 ;  /* 0x000000089f097221 */ /* 0x004fe20000010000 */
[C---:B------:R-:W-:Y:S01]  /*48c0*/  IADD3 R12, R7.reuse, 0x26800, RZ ;  /* 0x00026800070c7810 */ /* 0x040fe20007ffe0ff */
[----:B------:R-:W-:Y:S01]  /*48d0*/  VIADD R8, R7, 0x26820 ;  /* 0x0002682007087836 */ /* 0x000fe20000000000 */
[----:B------:R-:W-:Y:S01]  /*48e0*/  F2FP.BF16.F32.PACK_AB R159, R159, R38 ;  /* 0x000000269f9f723e */ /* 0x000fe200000010ff */
[----:B------:R-:W2:Y:S01]  /*48f0*/  MUFU.EX2 R58, R58 ;  /* 0x0000003a003a7308 */ /* 0x000ea20000000800 */
[----:B---3--:R-:W-:Y:S01]  /*4900*/  FADD.FTZ R10, R42, R9 ;  /* 0x000000092a0a7221 */ /* 0x008fe20000010000 */
[----:B------:R-:W-:-:S02]  /*4910*/  @P3 VIADD R8, R12, 0xffffffe0 ;  /* 0xffffffe00c083836 */ /* 0x000fc40000000000 */
[----:B------:R-:W-:-:S04]  /*4920*/  IMAD.IADD R9, R12, 0x1, R23 ;  /* 0x000000010c097824 */ /* 0x000fc800078e0217 */
[----:B------:R-:W3:Y:S01]  /*4930*/  MUFU.EX2 R46, R46 ;  /* 0x0000002e002e7308 */ /* 0x000ee20000000800 */
[C---:B-1----:R-:W-:Y:S01]  /*4940*/  FADD.FTZ R21, R161.reuse, R10 ;  /* 0x0000000aa1157221 */ /* 0x042fe20000010000 */
[----:B------:R-:W-:Y:S01]  /*4950*/  F2FP.BF16.F32.PACK_AB R161, R161, R42 ;  /* 0x0000002aa1a1723e */ /* 0x000fe200000010ff */
[----:B------:R-:W-:-:S05]  /*4960*/  IMAD.IADD R10, R23, 0x1, R8 ;  /* 0x00000001170a7824 */ /* 0x000fca00078e0208 */
[----:B------:R-:W1:Y:S01]  /*4970*/  MUFU.EX2 R29, R60 ;  /* 0x0000003c001d7308 */ /* 0x000e620000000800 */
[----:B--2---:R-:W-:Y:S01]  /*4980*/  FADD.FTZ R12, R58, R15 ;  /* 0x0000000f3a0c7221 */ /* 0x004fe20000010000 */
[----:B------:R2:W-:Y:S04]  /*4990*/  STSM.16.M88.4 [R7+0x26800], R152 ;  /* 0x0268009807007844 */ /* 0x0005e80000000200 */
[----:B------:R2:W-:Y:S02]  /*49a0*/  STSM.16.M88.4 [R8], R156 ;  /* 0x0000009c08007844 */ /* 0x0005e40000000200 */
[----:B------:R-:W4:Y:S01]  /*49b0*/  MUFU.EX2 R19, R48 ;  /* 0x0000003000137308 */ /* 0x000f220000000800 */
[----:B---3--:R-:W-:-:S07]  /*49c0*/  FADD.FTZ R18, R46, R21 ;  /* 0x000000152e127221 */ /* 0x008fce0000010000 */
[----:B------:R-:W-:Y:S01]  /*49d0*/  MUFU.EX2 R62, R62 ;  /* 0x0000003e003e7308 */ /* 0x000fe20000000800 */
[C---:B-1----:R-:W-:Y:S01]  /*49e0*/  F2FP.BF16.F32.PACK_AB R162, R29.reuse, R58 ;  /* 0x0000003a1da2723e */ /* 0x042fe200000010ff */
[----:B------:R-:W-:-:S06]  /*49f0*/  FADD.FTZ R29, R29, R12 ;  /* 0x0000000c1d1d7221 */ /* 0x000fcc0000010000 */
[----:B------:R-:W1:Y:S01]  /*4a00*/  MUFU.EX2 R31, R64 ;  /* 0x00000040001f7308 */ /* 0x000e620000000800 */
[C---:B----4-:R-:W-:Y:S01]  /*4a10*/  F2FP.BF16.F32.PACK_AB R163, R19.reuse, R46 ;  /* 0x0000002e13a3723e */ /* 0x050fe200000010ff */
[----:B------:R-:W-:-:S04]  /*4a20*/  FADD.FTZ R19, R19, R18 ;  /* 0x0000001213137221 */ /* 0x000fc80000010000 */
[----:B------:R2:W-:Y:S02]  /*4a30*/  STSM.16.M88.4 [R9], R160 ;  /* 0x000000a009007844 */ /* 0x0005e40000000200 */
[----:B------:R-:W-:Y:S08]  /*4a40*/  MUFU.EX2 R50, R50 ;  /* 0x0000003200327308 */ /* 0x000ff00000000800 */
[----:B------:R-:W3:Y:S01]  /*4a50*/  MUFU.EX2 R11, R24 ;  /* 0x00000018000b7308 */ /* 0x000ee20000000800 */
[----:B-1----:R-:W-:Y:S01]  /*4a60*/  F2FP.BF16.F32.PACK_AB R164, R31, R62 ;  /* 0x0000003e1fa4723e */ /* 0x002fe200000010ff */
[----:B------:R-:W-:-:S04]  /*4a70*/  FADD.FTZ R62, R62, R29 ;  /* 0x0000001d3e3e7221 */ /* 0x000fc80000010000 */
[----:B------:R-:W-:Y:S02]  /*4a80*/  FADD.FTZ R31, R31, R62 ;  /* 0x0000003e1f1f7221 */ /* 0x000fe40000010000 */
[----:B------:R-:W1:Y:S08]  /*4a90*/  MUFU.EX2 R52, R52 ;  /* 0x0000003400347308 */ /* 0x000e700000000800 */
[----:B------:R-:W4:Y:S01]  /*4aa0*/  MUFU.EX2 R33, R68 ;  /* 0x0000004400217308 */ /* 0x000f220000000800 */
[----:B---3--:R-:W-:Y:S01]  /*4ab0*/  F2FP.BF16.F32.PACK_AB R165, R11, R50 ;  /* 0x000000320ba5723e */ /* 0x008fe200000010ff */
[----:B------:R-:W-:-:S04]  /*4ac0*/  FADD.FTZ R50, R50, R19 ;  /* 0x0000001332327221 */ /* 0x000fc80000010000 */
[----:B------:R-:W-:Y:S02]  /*4ad0*/  FADD.FTZ R11, R11, R50 ;  /* 0x000000320b0b7221 */ /* 0x000fe40000010000 */
[----:B------:R-:W-:Y:S01]  /*4ae0*/  MUFU.EX2 R54, R54 ;  /* 0x0000003600367308 */ /* 0x000fe20000000800 */
[----:B-1----:R-:W-:-:S07]  /*4af0*/  FADD.FTZ R12, R52, R31 ;  /* 0x0000001f340c7221 */ /* 0x002fce0000010000 */
[----:B------:R-:W1:Y:S01]  /*4b00*/  MUFU.EX2 R35, R35 ;  /* 0x0000002300237308 */ /* 0x000e620000000800 */
[C---:B----4-:R-:W-:Y:S01]  /*4b10*/  F2FP.BF16.F32.PACK_AB R166, R33.reuse, R52 ;  /* 0x0000003421a6723e */ /* 0x050fe200000010ff */
[----:B------:R-:W-:Y:S01]  /*4b20*/  FADD.FTZ R12, R33, R12 ;  /* 0x0000000c210c7221 */ /* 0x000fe20000010000 */
[----:B-1----:R-:W-:Y:S01]  /*4b30*/  F2FP.BF16.F32.PACK_AB R167, R35, R54 ;  /* 0x0000003623a7723e */ /* 0x002fe200000010ff */
[----:B------:R-:W-:-:S04]  /*4b40*/  FADD.FTZ R54, R54, R11 ;  /* 0x0000000b36367221 */ /* 0x000fc80000010000 */
[----:B------:R2:W-:Y:S01]  /*4b50*/  STSM.16.M88.4 [R10], R164 ;  /* 0x000000a40a007844 */ /* 0x0005e20000000200 */
[----:B------:R-:W-:Y:S01]  /*4b60*/  FADD.FTZ R11, R35, R54 ;  /* 0x00000036230b7221 */ /* 0x000fe20000010000 */
[----:B------:R-:W-:Y:S06]  /*4b70*/  @!P0 BRA `(.L_x_29) ;  /* 0x0000000000048947 */ /* 0x000fec0003800000 */
[----:B------:R-:W-:Y:S01]  /*4b80*/  BPT.TRAP 0x1 ;  /* 0x000000040000795c */ /* 0x000fe20000300000 */
.L_x_29:
[----:B------:R1:W3:Y:S01]  /*4b90*/  SYNCS.PHASECHK.TRANS64.TRYWAIT P2, [UR36+0x28c50], R13 ;  /* 0x028c500dff0075a7 */ /* 0x0002e20008040164 */
[----:B------:R-:W-:Y:S05]  /*4ba0*/  @!P0 BRA `(.L_x_30) ;  /* 0x0000000000048947 */ /* 0x000fea0003800000 */
[----:B------:R-:W-:Y:S01]  /*4bb0*/  BPT.TRAP 0x1 ;  /* 0x000000040000795c */ /* 0x000fe20000300000 */
.L_x_30:
[----:B------:R-:W-:Y:S01]  /*4bc0*/  ULOP3.LUT UR24, UR37, 0x2000000, URZ, 0xfc, !UPT ;  /* 0x0200000025187892 */ /* 0x000fe2000f8efc3f */
[----:B---3--:R-:W-:Y:S11]  /*4bd0*/  @P2 BRA `(.L_x_31) ;  /* 0x0000000000082947 */ /* 0x008ff60003800000 */
[----:B------:R-:W3:Y:S02]  /*4be0*/  SYNCS.PHASECHK.TRANS64.TRYWAIT P2, [UR36+0x28c50], R13 ;  /* 0x028c500dff0075a7 */ /* 0x000ee40008040164 */
[----:B---3--:R-:W-:Y:S05]  /*4bf0*/  @!P2 BRA `(.L_x_32) ;  /* 0x000000980004a947 */ /* 0x008fea0003800000 */
.L_x_31:
[----:B------:R-:W-:Y:S01]  /*4c00*/  WARPGROUP.ARRIVE ;  /* 0x00000000000079c5 */ /* 0x000fe20000000000 */
[----:B------:R-:W-:Y:S01]  /*4c10*/  UMOV UR10, UR24 ;  /* 0x00000018000a7c82 */ /* 0x000fe20008000000 */
[----:B------:R-:W-:Y:S01]  /*4c20*/  UMOV UR11, 0x40000040 ;  /* 0x40000040000b7882 */ /* 0x000fe20000000000 */
[----:B------:R-:W-:Y:S01]  /*4c30*/  UIADD3 UR4, UR24, 0x80, URZ ;  /* 0x0000008018047890 */ /* 0x000fe2000fffe03f */
[----:B01-3--:R-:W-:Y:S01]  /*4c40*/  IADD3 R13, R17, -0x2, RZ ;  /* 0xfffffffe110d7810 */ /* 0x00bfe20007ffe0ff */
[----:B------:R-:W-:Y:S01]  /*4c50*/  @!P1 VIADD R14, R14, 0x28c60 ;  /* 0x00028c600e0e9836 */ /* 0x000fe20000000000 */
[----:B------:R-:W-:Y:S01]  /*4c60*/  HGMMA.64x256x16.F32.BF16 R24, R152, gdesc[UR8].tnspB, RZ, !UPT, gsb0 ;  /* 0x43e0000898187df0 */ /* 0x000fe2000c0018ff */
[----:B------:R-:W-:Y:S01]  /*4c70*/  UMOV UR11, 0x40000040 ;  /* 0x40000040000b7882 */ /* 0x000fe20000000000 */
[----:B------:R-:W-:Y:S02]  /*4c80*/  ISETP.GE.AND P2, PT, R13, R16, PT ;  /* 0x000000100d00720c */ /* 0x000fe40003f46270 */
[----:B------:R-:W-:Y:S01]  /*4c90*/  UMOV UR10, UR4 ;  /* 0x00000004000a7c82 */ /* 0x000fe20008000000 */
[----:B------:R-:W-:Y:S01]  /*4ca0*/  UIADD3 UR4, UR24, 0x100, URZ ;  /* 0x0000010018047890 */ /* 0x000fe2000fffe03f */
[----:B------:R-:W-:Y:S01]  /*4cb0*/  @!P1 PRMT R14, RZ, 0x654, R14 ;  /* 0x00000654ff0e9816 */ /* 0x000fe2000000000e */
[----:B------:R-:W-:-:S02]  /*4cc0*/  WARPGROUP.DEPBAR.LE gsb0, 0x0 ;  /* 0x00008000000079c5 */ /* 0x000fc40000010000 */
[----:B------:R-:W-:-:S15]  /*4cd0*/  WARPGROUP.ARRIVE ;  /* 0x00000000000079c5 */ /* 0x000fde0000000000 */
[----:B------:R-:W-:-:S04]  /*4ce0*/  NOP ;  /* 0x0000000000007918 */ /* 0x000fc80000000000 */
[----:B------:R-:W-:Y:S01]  /*4cf0*/  HGMMA.64x256x16.F32.BF16 R24, R156, gdesc[UR8].tnspB, R24, gsb0 ;  /* 0x43e000089c187df0 */ /* 0x000fe20008001818 */
[----:B------:R-:W-:Y:S01]  /*4d00*/  UMOV UR10, UR4 ;  /* 0x00000004000a7c82 */ /* 0x000fe20008000000 */
[----:B------:R-:W-:Y:S01]  /*4d10*/  UMOV UR11, 0x40000040 ;  /* 0x40000040000b7882 */ /* 0x000fe20000000000 */
[----:B------:R-:W-:Y:S01]  /*4d20*/  UIADD3 UR4, UR24, 0x180, URZ ;  /* 0x0000018018047890 */ /* 0x000fe2000fffe03f */
[----:B------:R-:W-:Y:S02]  /*4d30*/  WARPGROUP.DEPBAR.LE gsb0, 0x0 ;  /* 0x00008000000079c5 */ /* 0x000fe40000010000 */
[----:B------:R-:W-:-:S15]  /*4d40*/  WARPGROUP.ARRIVE ;  /* 0x00000000000079c5 */ /* 0x000fde0000000000 */
[----:B------:R-:W-:-:S07]  /*4d50*/  NOP ;  /* 0x0000000000007918 */ /* 0x000fce0000000000 */
[----:B------:R-:W-:Y:S01]  /*4d60*/  HGMMA.64x256x16.F32.BF16 R24, R160, gdesc[UR8].tnspB, R24, gsb0 ;  /* 0x43e00008a0187df0 */ /* 0x000fe20008001818 */
[----:B------:R-:W-:Y:S01]  /*4d70*/  UMOV UR10, UR4 ;  /* 0x00000004000a7c82 */ /* 0x000fe20008000000 */
[----:B------:R-:W-:Y:S01]  /*4d80*/  UMOV UR11, 0x40000040 ;  /* 0x40000040000b7882 */ /* 0x000fe20000000000 */
[----:B------:R-:W-:Y:S01]  /*4d90*/  UMOV UR4, URZ ;  /* 0x0000003f00047c82 */ /* 0x000fe20008000000 */
[----:B------:R-:W-:Y:S02]  /*4da0*/  WARPGROUP.DEPBAR.LE gsb0, 0x0 ;  /* 0x00008000000079c5 */ /* 0x000fe40000010000 */
[----:B------:R-:W-:-:S15]  /*4db0*/  WARPGROUP.ARRIVE ;  /* 0x00000000000079c5 */ /* 0x000fde0000000000 */
[----:B------:R-:W-:-:S07]  /*4dc0*/  NOP ;  /* 0x0000000000007918 */ /* 0x000fce0000000000 */
[----:B------:R-:W-:Y:S03]  /*4dd0*/  HGMMA.64x256x16.F32.BF16 R24, R164, gdesc[UR8].tnspB, R24, gsb0 ;  /* 0x43e00008a4187df0 */ /* 0x000fe60008001818 */
[----:B------:R-:W-:Y:S02]  /*4de0*/  WARPGROUP.DEPBAR.LE gsb0, 0x0 ;  /* 0x00008000000079c5 */ /* 0x000fe40000010000 */
[----:B------:R-:W-:Y:S01]  /*4df0*/  @!PT LDS RZ, [RZ] ;  /* 0x00000000fffff984 */ /* 0x000fe20000000800 */
[----:B------:R-:W-:Y:S01]  /*4e00*/  @!PT LDS RZ, [RZ] ;  /* 0x00000000fffff984 */ /* 0x000fe20000000800 */
[----:B------:R-:W-:Y:S01]  /*4e10*/  @!PT LDS RZ, [RZ] ;  /* 0x00000000fffff984 */ /* 0x000fe20000000800 */
[----:B------:R-:W-:Y:S01]  /*4e20*/  @!PT LDS RZ, [RZ] ;  /* 0x00000000fffff984 */ /* 0x000fe20000000800 */
[----:B------:R0:W-:Y:S06]  /*4e30*/  MEMBAR.ALL.CTA ;  /* 0x0000000000007992 */ /* 0x0001ec0000008000 */
[----:B0-----:R-:W0:Y:S02]  /*4e40*/  FENCE.VIEW.ASYNC.S ;  /* 0x00000000000073c6 */ /* 0x001e240000000000 */
[----:B0-----:R-:W-:Y:S01]  /*4e50*/  NOP ;  /* 0x0000000000007918 */ /* 0x001fe20000000000 */
[----:B------:R-:W-:Y:S06]  /*4e60*/  BAR.ARV 0xe, 0x100 ;  /* 0x0384000000007b1d */ /* 0x000fec0000002000 */
[----:B------:R0:W-:Y:S01]  /*4e70*/  @!P1 SYNCS.ARRIVE.TRANS64.RED.A1T0 RZ, [R14+URZ], RZ ;  /* 0x000000ff0eff99a7 */ /* 0x0001e2000810043f */
[----:B------:R-:W-:Y:S05]  /*4e80*/  @!P2 BRA `(.L_x_33) ;  /* 0x0000001c002ca947 */ /* 0x000fea0003800000 */
[----:B------:R-:W-:Y:S01]  /*4e90*/  IMAD.MOV.U32 R185, RZ, RZ, RZ ;  /* 0x000000ffffb97224 */ /* 0x000fe200078e00ff */
[----:B------:R-:W-:Y:S01]  /*4ea0*/  UMOV UR4, URZ ;  /* 0x0000003f00047c82 */ /* 0x000fe20008000000 */
[----:B------:R-:W-:-:S05]  /*4eb0*/  ULDC UR25, c[0x0][0x9d8] ;  /* 0x0002760000197ab9 */ /* 0x000fca0000000800 */
.L_x_42:
[----:B------:R-:W-:Y:S01]  /*4ec0*/  UIADD3 UR5, UR4, 0x1, URZ ;  /* 0x0000000104057890 */ /* 0x000fe2000fffe03f */
[C---:B------:R-:W-:Y:S01]  /*4ed0*/  ISETP.GT.AND P2, PT, R13.reuse, R16, PT ;  /* 0x000000100d00720c */ /* 0x040fe20003f44270 */
[----:B------:R-:W-:Y:S02]  /*4ee0*/  VIADD R13, R13, 0xffffffff ;  /* 0xffffffff0d0d7836 */ /* 0x000fe40000000000 */
[----:B------:R-:W-:-:S04]  /*4ef0*/  UISETP.NE.AND UP0, UPT, UR5, 0x2, UPT ;  /* 0x000000020500788c */ /* 0x000fc8000bf05270 */
[----:B------:R-:W-:Y:S02]  /*4f00*/  USEL UR7, URZ, 0x1, UP0 ;  /* 0x000000013f077887 */ /* 0x000fe40008000000 */
[----:B------:R-:W-:-:S04]  /*4f10*/  USEL UR5, UR5, URZ, UP0 ;  /* 0x0000003f05057287 */ /* 0x000fc80008000000 */
[----:B------:R-:W-:Y:S01]  /*4f20*/  LOP3.LUT R185, R185, UR7, RZ, 0x3c, !PT ;  /* 0x00000007b9b97c12 */ /* 0x000fe2000f8e3cff */
[----:B-1-34-:R-:W-:Y:S07]  /*4f30*/  @!P0 BRA `(.L_x_34) ;  /* 0x0000000000048947 */ /* 0x01afee0003800000 */
[----:B------:R-:W-:Y:S01]  /*4f40*/  BPT.TRAP 0x1 ;  /* 0x000000040000795c */ /* 0x000fe20000300000 */
.L_x_34:
[----:B------:R-:W-:Y:S01]  /*4f50*/  ULEA UR7, UR5, UR36, 0x3 ;  /* 0x0000002405077291 */ /* 0x000fe2000f8e183f */
[----:B0-----:R-:W-:-:S08]  /*4f60*/  SHF.L.U32 R14, R185, 0x1f, RZ ;  /* 0x0000001fb90e7819 */ /* 0x001fd000000006ff */
[----:B------:R0:W1:Y:S01]  /*4f70*/  SYNCS.PHASECHK.TRANS64.TRYWAIT P3, [UR7+0x28c30], R14 ;  /* 0x028c300eff0075a7 */ /* 0x0000620008060147 */
[----:B------:R-:W-:Y:S05]  /*4f80*/  @!P0 BRA `(.L_x_35) ;  /* 0x0000000000048947 */ /* 0x000fea0003800000 */
[----:B------:R-:W-:Y:S01]  /*4f90*/  BPT.TRAP 0x1 ;  /* 0x000000040000795c */ /* 0x000fe20000300000 */
.L_x_35:
[----:B-1----:R-:W-:Y:S05]  /*4fa0*/  @P3 BRA `(.L_x_36) ;  /* 0x0000000000083947 */ /* 0x002fea0003800000 */
[----:B------:R-:W1:Y:S02]  /*4fb0*/  SYNCS.PHASECHK.TRANS64.TRYWAIT P3, [UR7+0x28c30], R14 ;  /* 0x028c300eff0075a7 */ /* 0x000e640008060147 */
[----:B-1----:R-:W-:Y:S05]  /*4fc0*/  @!P3 BRA `(.L_x_37) ;  /* 0x000000940024b947 */ /* 0x002fea0003800000 */
.L_x_36:
[----:B------:R-:W-:Y:S01]  /*4fd0*/  ULEA UR10, UR5, UR6, 0x9 ;  /* 0x00000006050a7291 */ /* 0x000fe2000f8e483f */
[----:B--2---:R-:W-:Y:S01]  /*4fe0*/  WARPGROUP.ARRIVE ;  /* 0x00000000000079c5 */ /* 0x004fe20000000000 */
[----:B------:R-:W-:Y:S01]  /*4ff0*/  UMOV UR11, 0x40000040 ;  /* 0x40000040000b7882 */ /* 0x000fe20000000000 */
[----:B------:R-:W-:Y:S01]  /*5000*/  UMOV UR15, 0x40000040 ;  /* 0x40000040000f7882 */ /* 0x000fe20000000000 */
[----:B------:R-:W-:Y:S01]  /*5010*/  UIADD3 UR14, UR10, 0x2, URZ ;  /* 0x000000020a0e7890 */ /* 0x000fe2000fffe03f */
[----:B------:R-:W-:Y:S01]  /*5020*/  ISETP.NE.AND P3, PT, R4, RZ, PT ;  /* 0x000000ff0400720c */ /* 0x000fe20003f65270 */
[----:B------:R-:W-:Y:S01]  /*5030*/  UIADD3 UR18, UR10, 0x4, URZ ;  /* 0x000000040a127890 */ /* 0x000fe2000fffe03f */
[----:B------:R-:W-:Y:S02]  /*5040*/  UMOV UR19, 0x40000040 ;  /* 0x4000004000137882 */ /* 0x000fe40000000000 */
[----:B------:R-:W-:Y:S01]  /*5050*/  HGMMA.64x64x16.F32.BF16 R152, gdesc[UR8], RZ, !UPT, gsb0 ;  /* 0x00e00000089879f0 */ /* 0x000fe2000c0018ff */
[----:B------:R-:W-:Y:S01]  /*5060*/  UIADD3 UR22, UR10, 0x6, URZ ;  /* 0x000000060a167890 */ /* 0x000fe2000fffe03f */
[----:B------:R-:W-:Y:S01]  /*5070*/  UMOV UR23, 0x40000040 ;  /* 0x4000004000177882 */ /* 0x000fe20000000000 */
        /* <DEDUP_REMOVED lines=16> */
[----:B------:R-:W1:Y:S01]  /*5180*/  MUFU.TANH R15, R15 ;  /* 0x0000000f000f7308 */ /* 0x000e620000002400 */
[----:B------:R-:W-:Y:S01]  /*5190*/  FMUL.FTZ R158, R160, UR25 ;  /* 0x00000019a09e7c20 */ /* 0x000fe20008410000 */
        /* <DEDUP_REMOVED lines=15> */
[----:B-1----:R-:W-:Y:S01]  /*5290*/  FMNMX.FTZ R5, R15, R0, !PT ;  /* 0x000000000f057209 */ /* 0x002fe20007810000 */
[----:B------:R-:W-:Y:S01]  /*52a0*/  FMUL.FTZ R162, R162, UR25 ;  /* 0x00000019a2a27c20 */ /* 0x000fe20008410000 */
[----:B------:R-:W-:Y:S01]  /*52b0*/  FMUL.FTZ R196, R163, UR25 ;  /* 0x00000019a3c47c20 */ /* 0x000fe20008410000 */
[----:B------:R-:W-:Y:S01]  /*52c0*/  FMUL.FTZ R166, R166, UR25 ;  /* 0x00000019a6a67c20 */ /* 0x000fe20008410000 */
[----:B------:R-:W-:Y:S01]  /*52d0*/  FMUL.FTZ R198, R167, UR25 ;  /* 0x00000019a7c67c20 */ /* 0x000fe20008410000 */
[----:B------:R-:W-:Y:S01]  /*52e0*/  FMUL.FTZ R170, R170, UR25 ;  /* 0x00000019aaaa7c20 */ /* 0x000fe20008410000 */
[----:B------:R-:W-:Y:S01]  /*52f0*/  FMUL.FTZ R200, R171, UR25 ;  /* 0x00000019abc87c20 */ /* 0x000fe20008410000 */
[----:B------:R-:W1:Y:S01]  /*5300*/  MUFU.TANH R156, R156 ;  /* 0x0000009c009c7308 */ /* 0x000e620000002400 */
[----:B--2---:R-:W-:Y:S01]  /*5310*/  FMNMX.FTZ R5, R184, R5, !PT ;  /* 0x00000005b8057209 */ /* 0x004fe20007810000 */
[----:B------:R-:W-:Y:S01]  /*5320*/  FMUL.FTZ R174, R174, UR25 ;  /* 0x00000019aeae7c20 */ /* 0x000fe20008410000 */
[----:B------:R-:W-:Y:S01]  /*5330*/  FMUL.FTZ R178, R178, UR25 ;  /* 0x00000019b2b27c20 */ /* 0x000fe20008410000 */
[----:B------:R-:W-:Y:S01]  /*5340*/  FMUL.FTZ R204, R179, UR25 ;  /* 0x00000019b3cc7c20 */ /* 0x000fe20008410000 */
[----:B------:R-:W-:Y:S01]  /*5350*/  FMUL.FTZ R182, R182, UR25 ;  /* 0x00000019b6b67c20 */ /* 0x000fe20008410000 */
[----:B------:R-:W-:Y:S01]  /*5360*/  FMUL.FTZ R206, R183, UR25 ;  /* 0x00000019b7ce7c20 */ /* 0x000fe20008410000 */
[----:B------:R-:W-:Y:S01]  /*5370*/  IMAD.U32 R177, RZ, RZ, UR4 ;  /* 0x00000004ffb17e24 */ /* 0x000fe2000f8e00ff */
[----:B------:R-:W2:Y:S01]  /*5380*/  MUFU.TANH R158, R158 ;  /* 0x0000009e009e7308 */ /* 0x000ea20000002400 */
[----:B---3--:R-:W-:Y:S01]  /*5390*/  FMNMX.FTZ R5, R154, R5, !PT ;  /* 0x000000059a057209 */ /* 0x008fe20007810000 */
[----:B------:R-:W-:-:S06]  /*53a0*/  IMAD.U32 R171, RZ, RZ, UR7 ;  /* 0x00000007ffab7e24 */ /* 0x000fcc000f8e00ff */
[----:B------:R-:W3:Y:S01]  /*53b0*/  MUFU.TANH R160, R160 ;  /* 0x000000a000a07308 */ /* 0x000ee20000002400 */
[----:B-1----:R-:W-:-:S07]  /*53c0*/  FMNMX.FTZ R5, R156, R5, !PT ;  /* 0x000000059c057209 */ /* 0x002fce0007810000 */
[----:B------:R-:W1:Y:S01]  /*53d0*/  MUFU.TANH R164, R164 ;  /* 0x000000a400a47308 */ /* 0x000e620000002400 */
[----:B--2---:R-:W-:-:S07]  /*53e0*/  FMNMX.FTZ R5, R158, R5, !PT ;  /* 0x000000059e057209 */ /* 0x004fce0007810000 */
[----:B------:R-:W2:Y:S01]  /*53f0*/  MUFU.TANH R186, R186 ;  /* 0x000000ba00ba7308 */ /* 0x000ea20000002400 */
[----:B---3--:R-:W-:-:S07]  /*5400*/  FMNMX.FTZ R5, R160, R5, !PT ;  /* 0x00000005a0057209 */ /* 0x008fce0007810000 */
        /* <DEDUP_REMOVED lines=19> */
[----:B-1----:R-:W-:-:S05]  /*5540*/  FMNMX.FTZ R5, R194, R5, !PT ;  /* 0x00000005c2057209 */ /* 0x002fca0007810000 */
[----:B------:R-:W1:Y:S02]  /*5550*/  SHFL.BFLY PT, R202, R5, 0x2, 0x1f ;  /* 0x0c401f0005ca7f89 */ /* 0x000e6400000e0000 */
[----:B------:R-:W4:Y:S01]  /*5560*/  MUFU.TANH R22, R22 ;  /* 0x0000001600167308 */ /* 0x000f220000002400 */
[----:B--2---:R-:W-:-:S07]  /*5570*/  FMNMX.FTZ R17, R18, R3, !PT ;  /* 0x0000000312117209 */ /* 0x004fce0007810000 */
[----:B------:R-:W2:Y:S01]  /*5580*/  MUFU.TANH R152, R152 ;  /* 0x0000009800987308 */ /* 0x000ea20000002400 */
[----:B---3--:R-:W-:-:S07]  /*5590*/  FMNMX.FTZ R17, R20, R17, !PT ;  /* 0x0000001114117209 */ /* 0x008fce0007810000 */
[----:B------:R-:W3:Y:S01]  /*55a0*/  MUFU.TANH R162, R162 ;  /* 0x000000a200a27308 */ /* 0x000ee20000002400 */
[----:B----4-:R-:W-:Y:S02]  /*55b0*/  FMNMX.FTZ R17, R22, R17, !PT ;  /* 0x0000001116117209 */ /* 0x010fe40007810000 */
[----:B-1----:R-:W-:Y:S01]  /*55c0*/  FMNMX.FTZ R21, R5, R202, !PT ;  /* 0x000000ca05157209 */ /* 0x002fe20007810000 */
[----:B------:R-:W-:-:S04]  /*55d0*/  FMUL.FTZ R202, R175, UR25 ;  /* 0x00000019afca7c20 */ /* 0x000fc80008410000 */
[----:B------:R-:W1:Y:S01]  /*55e0*/  MUFU.TANH R196, R196 ;  /* 0x000000c400c47308 */ /* 0x000e620000002400 */
[----:B--2---:R-:W-:Y:S01]  /*55f0*/  FMNMX.FTZ R17, R152, R17, !PT ;  /* 0x0000001198117209 */ /* 0x004fe20007810000 */
[----:B------:R-:W2:Y:S01]  /*5600*/  LDC R5, c[0x0][0x988] ;  /* 0x00026200ff057b82 */ /* 0x000ea20000000800 */
[----:B------:R-:W4:Y:S05]  /*5610*/  SHFL.BFLY PT, R208, R21, 0x1, 0x1f ;  /* 0x0c201f0015d07f89 */ /* 0x000f2a00000e0000 */
[----:B------:R-:W5:Y:S01]  /*5620*/  MUFU.TANH R166, R166 ;  /* 0x000000a600a67308 */ /* 0x000f620000002400 */
[----:B---3--:R-:W-:-:S07]  /*5630*/  FMNMX.FTZ R19, R162, R17, !PT ;  /* 0x00000011a2137209 */ /* 0x008fce0007810000 */
[----:B------:R-:W3:Y:S01]  /*5640*/  MUFU.TANH R198, R198 ;  /* 0x000000c600c67308 */ /* 0x000ee20000002400 */
[----:B-1----:R-:W-:-:S07]  /*5650*/  FMNMX.FTZ R19, R196, R19, !PT ;  /* 0x00000013c4137209 */ /* 0x002fce0007810000 */
[----:B------:R-:W1:Y:S01]  /*5660*/  MUFU.TANH R170, R170 ;  /* 0x000000aa00aa7308 */ /* 0x000e620000002400 */
[----:B-----5:R-:W-:Y:S02]  /*5670*/  FMNMX.FTZ R19, R166, R19, !PT ;  /* 0x00000013a6137209 */ /* 0x020fe40007810000 */
[----:B----4-:R-:W-:-:S05]  /*5680*/  FMNMX.FTZ R17, R21, R208, !PT ;  /* 0x000000d015117209 */ /* 0x010fca0007810000 */
[----:B------:R-:W4:Y:S01]  /*5690*/  MUFU.TANH R200, R200 ;  /* 0x000000c800c87308 */ /* 0x000f220000002400 */
[----:B---3--:R-:W-:Y:S01]  /*56a0*/  FMNMX.FTZ R21, R198, R19, !PT ;  /* 0x00000013c6157209 */ /* 0x008fe20007810000 */
[C---:B------:R-:W-:Y:S01]  /*56b0*/  FADD.FTZ R0, -R17.reuse, R0 ;  /* 0x0000000011007221 */ /* 0x040fe20000010100 */
[----:B--2---:R-:W-:-:S03]  /*56c0*/  FMUL.FTZ R163, R17, R5 ;  /* 0x0000000511a37220 */ /* 0x004fc60000410000 */
[-C--:B------:R-:W-:Y:S01]  /*56d0*/  FMUL.FTZ R23, R0, R5.reuse ;  /* 0x0000000500177220 */ /* 0x080fe20000410000 */
[--C-:B------:R-:W-:Y:S01]  /*56e0*/  FFMA.FTZ R0, R15, R5, -R163.reuse ;  /* 0x000000050f007223 */ /* 0x100fe200000108a3 */
[----:B------:R-:W2:Y:S01]  /*56f0*/  MUFU.TANH R174, R174 ;  /* 0x000000ae00ae7308 */ /* 0x000ea20000002400 */
[----:B-1----:R-:W-:Y:S01]  /*5700*/  FMNMX.FTZ R21, R170, R21, !PT ;  /* 0x00000015aa157209 */ /* 0x002fe20007810000 */
[-CC-:B------:R-:W-:Y:S01]  /*5710*/  FFMA.FTZ R15, R184, R5.reuse, -R163.reuse ;  /* 0x00000005b80f7223 */ /* 0x180fe200000108a3 */
[-CC-:B------:R-:W-:Y:S01]  /*5720*/  FFMA.FTZ R157, R156, R5.reuse, -R163.reuse ;  /* 0x000000059c9d7223 */ /* 0x180fe200000108a3 */
[-CC-:B------:R-:W-:Y:S01]  /*5730*/  FFMA.FTZ R154, R154, R5.reuse, -R163.reuse ;  /* 0x000000059a9a7223 */ /* 0x180fe200000108a3 */
[-CC-:B------:R-:W-:Y:S01]  /*5740*/  FFMA.FTZ R156, R158, R5.reuse, -R163.reuse ;  /* 0x000000059e9c7223 */ /* 0x180fe200000108a3 */
[-CC-:B------:R-:W-:Y:S01]  /*5750*/  FFMA.FTZ R158, R164, R5.reuse, -R163.reuse ;  /* 0x00000005a49e7223 */ /* 0x180fe200000108a3 */
[--C-:B------:R-:W-:Y:S01]  /*5760*/  FFMA.FTZ R159, R176, R5, -R163.reuse ;  /* 0x00000005b09f7223 */ /* 0x100fe200000108a3 */
[----:B------:R-:W1:Y:S01]  /*5770*/  MUFU.TANH R202, R202 ;  /* 0x000000ca00ca7308 */ /* 0x000e620000002400 */
[----:B----4-:R-:W-:Y:S01]  /*5780*/  FMNMX.FTZ R21, R200, R21, !PT ;  /* 0x00000015c8157209 */ /* 0x010fe20007810000 */
[-CC-:B------:R-:W-:Y:S01]  /*5790*/  FFMA.FTZ R165, R180, R5.reuse, -R163.reuse ;  /* 0x00000005b4a57223 */ /* 0x180fe200000108a3 */
[-CC-:B------:R-:W-:Y:S01]  /*57a0*/  FFMA.FTZ R153, R186, R5.reuse, -R163.reuse ;  /* 0x00000005ba997223 */ /* 0x180fe200000108a3 */
[-CC-:B------:R-:W-:Y:S01]  /*57b0*/  FFMA.FTZ R164, R190, R5.reuse, -R163.reuse ;  /* 0x00000005bea47223 */ /* 0x180fe200000108a3 */
[-CC-:B------:R-:W-:Y:S01]  /*57c0*/  FFMA.FTZ R176, R192, R5.reuse, -R163.reuse ;  /* 0x00000005c0b07223 */ /* 0x180fe200000108a3 */
[----:B------:R-:W-:-:S02]  /*57d0*/  FFMA.FTZ R180, R194, R5, -R163 ;  /* 0x00000005c2b47223 */ /* 0x000fc400000108a3 */
[----:B------:R-:W3:Y:S01]  /*57e0*/  MUFU.TANH R178, R178 ;  /* 0x000000b200b27308 */ /* 0x000ee20000002400 */
[----:B--2---:R-:W-:-:S07]  /*57f0*/  FMNMX.FTZ R21, R174, R21, !PT ;  /* 0x00000015ae157209 */ /* 0x004fce0007810000 */
[----:B------:R-:W2:Y:S01]  /*5800*/  MUFU.TANH R204, R204 ;  /* 0x000000cc00cc7308 */ /* 0x000ea20000002400 */
[----:B-1----:R-:W-:-:S07]  /*5810*/  FMNMX.FTZ R21, R202, R21, !PT ;  /* 0x00000015ca157209 */ /* 0x002fce0007810000 */
[----:B------:R-:W1:Y:S01]  /*5820*/  MUFU.TANH R182, R182 ;  /* 0x000000b600b67308 */ /* 0x000e620000002400 */
[----:B---3--:R-:W-:-:S07]  /*5830*/  FMNMX.FTZ R21, R178, R21, !PT ;  /* 0x00000015b2157209 */ /* 0x008fce0007810000 */
[----:B------:R-:W3:Y:S01]  /*5840*/  MUFU.TANH R206, R206 ;  /* 0x000000ce00ce7308 */ /* 0x000ee20000002400 */
[----:B--2---:R-:W-:-:S07]  /*5850*/  FMNMX.FTZ R21, R204, R21, !PT ;  /* 0x00000015cc157209 */ /* 0x004fce0007810000 */
[----:B------:R2:W4:Y:S01]  /*5860*/  MUFU.EX2 R19, R23 ;  /* 0x0000001700137308 */ /* 0x0005220000000800 */
[----:B-1----:R-:W-:-:S07]  /*5870*/  FMNMX.FTZ R21, R182, R21, !PT ;  /* 0x00000015b6157209 */ /* 0x002fce0007810000 */
[----:B------:R-:W1:Y:S01]  /*5880*/  MUFU.EX2 R0, R0 ;  /* 0x0000000000007308 */ /* 0x000e620000000800 */
[----:B---3--:R-:W-:Y:S01]  /*5890*/  FMNMX.FTZ R155, R206, R21, !PT ;  /* 0x00000015ce9b7209 */ /* 0x008fe20007810000 */
[-CC-:B--2---:R-:W-:Y:S01]  /*58a0*/  FFMA.FTZ R23, R160, R5.reuse, -R163.reuse ;  /* 0x00000005a0177223 */ /* 0x184fe200000108a3 */
[----:B------:R-:W-:-:S03]  /*58b0*/  FFMA.FTZ R160, R168, R5, -R163 ;  /* 0x00000005a8a07223 */ /* 0x000fc600000108a3 */
[----:B------:R-:W2:Y:S02]  /*58c0*/  SHFL.BFLY PT, R184, R155, 0x2, 0x1f ;  /* 0x0c401f009bb87f89 */ /* 0x000ea400000e0000 */
[----:B------:R3:W-:Y:S01]  /*58d0*/  MUFU.EX2 R21, R157 ;  /* 0x0000009d00157308 */ /* 0x0007e20000000800 */
[-C--:B----4-:R-:W-:Y:S01]  /*58e0*/  FMUL.FTZ R24, R24, R19.reuse ;  /* 0x0000001318187220 */ /* 0x090fe20000410000 */
[-C--:B------:R-:W-:Y:S01]  /*58f0*/  FMUL.FTZ R25, R25, R19.reuse ;  /* 0x0000001319197220 */ /* 0x080fe20000410000 */
[-C--:B------:R-:W-:Y:S01]  /*5900*/  FMUL.FTZ R28, R28, R19.reuse ;  /* 0x000000131c1c7220 */ /* 0x080fe20000410000 */
[-C--:B------:R-:W-:Y:S01]  /*5910*/  FMUL.FTZ R29, R29, R19.reuse ;  /* 0x000000131d1d7220 */ /* 0x080fe20000410000 */
[-C--:B------:R-:W-:Y:S01]  /*5920*/  FMUL.FTZ R32, R32, R19.reuse ;  /* 0x0000001320207220 */ /* 0x080fe20000410000 */
[-C--:B------:R-:W-:Y:S01]  /*5930*/  FMUL.FTZ R33, R33, R19.reuse ;  /* 0x0000001321217220 */ /* 0x080fe20000410000 */
[----:B------:R-:W-:Y:S01]  /*5940*/  FMUL.FTZ R36, R36, R19 ;  /* 0x0000001324247220 */ /* 0x000fe20000410000 */
[----:B------:R-:W4:Y:S01]  /*5950*/  MUFU.EX2 R15, R15 ;  /* 0x0000000f000f7308 */ /* 0x000f220000000800 */
[--C-:B---3--:R-:W-:Y:S01]  /*5960*/  FFMA.FTZ R157, R172, R5, -R163.reuse ;  /* 0x00000005ac9d7223 */ /* 0x108fe200000108a3 */
[----:B-1----:R-:W-:Y:S01]  /*5970*/  FFMA.FTZ R12, R19, R12, R0 ;  /* 0x0000000c130c7223 */ /* 0x002fe20000010000 */
[-C--:B------:R-:W-:Y:S01]  /*5980*/  FMUL.FTZ R37, R37, R19.reuse ;  /* 0x0000001325257220 */ /* 0x080fe20000410000 */
[-C--:B------:R-:W-:Y:S01]  /*5990*/  FMUL.FTZ R40, R40, R19.reuse ;  /* 0x0000001328287220 */ /* 0x080fe20000410000 */
[-C--:B------:R-:W-:Y:S01]  /*59a0*/  FMUL.FTZ R41, R41, R19.reuse ;  /* 0x0000001329297220 */ /* 0x080fe20000410000 */
[-C--:B------:R-:W-:Y:S01]  /*59b0*/  FMUL.FTZ R44, R44, R19.reuse ;  /* 0x000000132c2c7220 */ /* 0x080fe20000410000 */
[-C--:B------:R-:W-:Y:S01]  /*59c0*/  FMUL.FTZ R45, R45, R19.reuse ;  /* 0x000000132d2d7220 */ /* 0x080fe20000410000 */
[----:B------:R-:W1:Y:S01]  /*59d0*/  MUFU.EX2 R154, R154 ;  /* 0x0000009a009a7308 */ /* 0x000e620000000800 */
[-C--:B------:R-:W-:Y:S01]  /*59e0*/  FMUL.FTZ R48, R48, R19.reuse ;  /* 0x0000001330307220 */ /* 0x080fe20000410000 */
[-C--:B------:R-:W-:Y:S01]  /*59f0*/  FMUL.FTZ R49, R49, R19.reuse ;  /* 0x0000001331317220 */ /* 0x080fe20000410000 */
[-C--:B------:R-:W-:Y:S01]  /*5a00*/  FMUL.FTZ R52, R52, R19.reuse ;  /* 0x0000001334347220 */ /* 0x080fe20000410000 */
[-C--:B------:R-:W-:Y:S01]  /*5a10*/  FMUL.FTZ R53, R53, R19.reuse ;  /* 0x0000001335357220 */ /* 0x080fe20000410000 */
[----:B------:R-:W-:Y:S01]  /*5a20*/  FMUL.FTZ R56, R56, R19 ;  /* 0x0000001338387220 */ /* 0x000fe20000410000 */
[----:B--2---:R-:W-:Y:S01]  /*5a30*/  FMNMX.FTZ R184, R155, R184, !PT ;  /* 0x000000b89bb87209 */ /* 0x004fe20007810000 */
[----:B------:R-:W-:Y:S01]  /*5a40*/  FFMA.FTZ R155, R188, R5, -R163 ;  /* 0x00000005bc9b7223 */ /* 0x000fe200000108a3 */
[----:B------:R-:W2:Y:S01]  /*5a50*/  MUFU.EX2 R156, R156 ;  /* 0x0000009c009c7308 */ /* 0x000ea20000000800 */
[-C--:B------:R-:W-:Y:S01]  /*5a60*/  FMUL.FTZ R57, R57, R19.reuse ;  /* 0x0000001339397220 */ /* 0x080fe20000410000 */
[-C--:B------:R-:W-:Y:S01]  /*5a70*/  FMUL.FTZ R60, R60, R19.reuse ;  /* 0x000000133c3c7220 */ /* 0x080fe20000410000 */
[----:B------:R-:W3:Y:S01]  /*5a80*/  SHFL.BFLY PT, R161, R184, 0x1, 0x1f ;  /* 0x0c201f00b8a17f89 */ /* 0x000ee200000e0000 */
[-C--:B------:R-:W-:Y:S01]  /*5a90*/  FMUL.FTZ R61, R61, R19.reuse ;  /* 0x000000133d3d7220 */ /* 0x080fe20000410000 */
[-C--:B------:R-:W-:Y:S01]  /*5aa0*/  FMUL.FTZ R64, R64, R19.reuse ;  /* 0x0000001340407220 */ /* 0x080fe20000410000 */
[-C--:B------:R-:W-:Y:S01]  /*5ab0*/  FMUL.FTZ R65, R65, R19.reuse ;  /* 0x0000001341417220 */ /* 0x080fe20000410000 */
[-C--:B------:R-:W-:Y:S01]  /*5ac0*/  FMUL.FTZ R68, R68, R19.reuse ;  /* 0x0000001344447220 */ /* 0x080fe20000410000 */
[----:B------:R-:W-:Y:S01]  /*5ad0*/  MUFU.EX2 R23, R23 ;  /* 0x0000001700177308 */ /* 0x000fe20000000800 */
[-C--:B------:R-:W-:Y:S01]  /*5ae0*/  FMUL.FTZ R69, R69, R19.reuse ;  /* 0x0000001345457220 */ /* 0x080fe20000410000 */
[-C--:B------:R-:W-:Y:S01]  /*5af0*/  FMUL.FTZ R72, R72, R19.reuse ;  /* 0x0000001348487220 */ /* 0x080fe20000410000 */
[-C--:B------:R-:W-:Y:S01]  /*5b00*/  FMUL.FTZ R73, R73, R19.reuse ;  /* 0x0000001349497220 */ /* 0x080fe20000410000 */
        /* <DEDUP_REMOVED lines=14> */
[----:B------:R-:W-:Y:S01]  /*5bf0*/  FMUL.FTZ R100, R100, R19 ;  /* 0x0000001364647220 */ /* 0x000fe20000410000 */
[----:B---3--:R-:W-:Y:S01]  /*5c00*/  FMNMX.FTZ R168, R184, R161, !PT ;  /* 0x000000a1b8a87209 */ /* 0x008fe20007810000 */
[-C--:B------:R-:W-:Y:S01]  /*5c10*/  FMUL.FTZ R101, R101, R19.reuse ;  /* 0x0000001365657220 */ /* 0x080fe20000410000 */
[-C--:B------:R-:W-:Y:S01]  /*5c20*/  FMUL.FTZ R104, R104, R19.reuse ;  /* 0x0000001368687220 */ /* 0x080fe20000410000 */
[-C--:B------:R-:W-:Y:S01]  /*5c30*/  FMUL.FTZ R105, R105, R19.reuse ;  /* 0x0000001369697220 */ /* 0x080fe20000410000 */
[----:B------:R-:W-:Y:S01]  /*5c40*/  FMUL.FTZ R108, R108, R19 ;  /* 0x000000136c6c7220 */ /* 0x000fe20000410000 */
[C---:B------:R-:W-:Y:S01]  /*5c50*/  FADD.FTZ R172, -R168.reuse, R3 ;  /* 0x00000003a8ac7221 */ /* 0x040fe20000010100 */
[----:B------:R-:W-:Y:S01]  /*5c60*/  FMUL.FTZ R175, R168, R5 ;  /* 0x00000005a8af7220 */ /* 0x000fe20000410000 */
[----:B------:R3:W-:Y:S01]  /*5c70*/  MUFU.EX2 R161, R165 ;  /* 0x000000a500a17308 */ /* 0x0007e20000000800 */
[----:B------:R-:W-:Y:S01]  /*5c80*/  FMUL.FTZ R109, R109, R19 ;  /* 0x000000136d6d7220 */ /* 0x000fe20000410000 */
[-C--:B------:R-:W-:Y:S01]  /*5c90*/  FMUL.FTZ R172, R172, R5.reuse ;  /* 0x00000005acac7220 */ /* 0x080fe20000410000 */
[-CC-:B------:R-:W-:Y:S01]  /*5ca0*/  FFMA.FTZ R3, R18, R5.reuse, -R175.reuse ;  /* 0x0000000512037223 */ /* 0x180fe200000108af */
[-CC-:B------:R-:W-:Y:S01]  /*5cb0*/  FFMA.FTZ R18, R20, R5.reuse, -R175.reuse ;  /* 0x0000000514127223 */ /* 0x180fe200000108af */
[-CC-:B------:R-:W-:Y:S01]  /*5cc0*/  FFMA.FTZ R20, R22, R5.reuse, -R175.reuse ;  /* 0x0000000516147223 */ /* 0x180fe200000108af */
[-CC-:B------:R-:W-:Y:S01]  /*5cd0*/  FFMA.FTZ R163, R152, R5.reuse, -R175.reuse ;  /* 0x0000000598a37223 */ /* 0x180fe200000108af */
[----:B------:R-:W-:Y:S01]  /*5ce0*/  FFMA.FTZ R22, R162, R5, -R175 ;  /* 0x00000005a2167223 */ /* 0x000fe200000108af */
[----:B------:R-:W-:Y:S01]  /*5cf0*/  MUFU.EX2 R172, R172 ;  /* 0x000000ac00ac7308 */ /* 0x000fe20000000800 */
[----:B------:R-:W-:Y:S01]  /*5d00*/  @!P3 LEA R162, R177, R6, 0x6 ;  /* 0x00000006b1a2b211 */ /* 0x000fe200078e30ff */
[----:B----4-:R-:W-:Y:S01]  /*5d10*/  FADD.FTZ R177, R15, R12 ;  /* 0x0000000c0fb17221 */ /* 0x010fe20000010000 */
[----:B------:R-:W-:-:S02]  /*5d20*/  @!P1 VIADD R152, R171, 0x28c40 ;  /* 0x00028c40ab989836 */ /* 0x000fc40000000000 */
[-CC-:B---3--:R-:W-:Y:S01]  /*5d30*/  FFMA.FTZ R165, R196, R5.reuse, -R175.reuse ;  /* 0x00000005c4a57223 */ /* 0x188fe200000108af */
[-C--:B------:R-:W-:Y:S01]  /*5d40*/  FFMA.FTZ R167, R166, R5.reuse, -R175 ;  /* 0x00000005a6a77223 */ /* 0x080fe200000108af */
[----:B-1----:R-:W-:Y:S01]  /*5d50*/  FADD.FTZ R12, R154, R177 ;  /* 0x000000b19a0c7221 */ /* 0x002fe20000010000 */
[-CC-:B------:R-:W-:Y:S01]  /*5d60*/  FFMA.FTZ R184, R198, R5.reuse, -R175.reuse ;  /* 0x00000005c6b87223 */ /* 0x180fe200000108af */
[----:B------:R-:W1:Y:S01]  /*5d70*/  MUFU.EX2 R3, R3 ;  /* 0x0000000300037308 */ /* 0x000e620000000800 */
[----:B------:R-:W-:Y:S01]  /*5d80*/  @!P1 PRMT R152, RZ, 0x654, R152 ;  /* 0x00000654ff989816 */ /* 0x000fe20000000098 */
[----:B------:R-:W-:Y:S01]  /*5d90*/  FADD.FTZ R177, R21, R12 ;  /* 0x0000000c15b17221 */ /* 0x000fe20000010000 */
[-CC-:B------:R-:W-:Y:S01]  /*5da0*/  FFMA.FTZ R169, R170, R5.reuse, -R175.reuse ;  /* 0x00000005aaa97223 */ /* 0x180fe200000108af */
[-CC-:B------:R-:W-:Y:S01]  /*5db0*/  FFMA.FTZ R170, R200, R5.reuse, -R175.reuse ;  /* 0x00000005c8aa7223 */ /* 0x180fe200000108af */
[----:B------:R2:W-:Y:S01]  /*5dc0*/  @!P1 SYNCS.ARRIVE.TRANS64.RED.A1T0 RZ, [R152+URZ], RZ ;  /* 0x000000ff98ff99a7 */ /* 0x0005e2000810043f */
[-CC-:B------:R-:W-:Y:S01]  /*5dd0*/  FFMA.FTZ R173, R174, R5.reuse, -R175.reuse ;  /* 0x00000005aead7223 */ /* 0x180fe200000108af */
[-CC-:B------:R-:W-:Y:S01]  /*5de0*/  FFMA.FTZ R202, R202, R5.reuse, -R175.reuse ;  /* 0x00000005caca7223 */ /* 0x180fe200000108af */
[----:B------:R-:W3:Y:S01]  /*5df0*/  MUFU.EX2 R18, R18 ;  /* 0x0000001200127308 */ /* 0x000ee20000000800 */
[----:B------:R-:W-:Y:S01]  /*5e00*/  @!P3 LEA R162, R162, UR36, 0x2 ;  /* 0x00000024a2a2bc11 */ /* 0x000fe2000f8e10ff */
[-CC-:B------:R-:W-:Y:S01]  /*5e10*/  FFMA.FTZ R178, R178, R5.reuse, -R175.reuse ;  /* 0x00000005b2b27223 */ /* 0x180fe200000108af */
[-CC-:B------:R-:W-:Y:S01]  /*5e20*/  FFMA.FTZ R182, R182, R5.reuse, -R175.reuse ;  /* 0x00000005b6b67223 */ /* 0x180fe200000108af */
[-C--:B------:R-:W-:Y:S01]  /*5e30*/  FFMA.FTZ R204, R204, R5.reuse, -R175 ;  /* 0x00000005cccc7223 */ /* 0x080fe200000108af */
[----:B--2---:R-:W-:Y:S01]  /*5e40*/  FADD.FTZ R152, R156, R177 ;  /* 0x000000b19c987221 */ /* 0x004fe20000010000 */
[----:B------:R-:W-:Y:S01]  /*5e50*/  @!P3 STS [R162+0x28800], R19 ;  /* 0x02880013a200b388 */ /* 0x000fe20000000800 */
[----:B------:R-:W-:Y:S01]  /*5e60*/  FFMA.FTZ R206, R206, R5, -R175 ;  /* 0x00000005cece7223 */ /* 0x000fe200000108af */
[----:B------:R-:W2:Y:S01]  /*5e70*/  MUFU.EX2 R20, R20 ;  /* 0x0000001400147308 */ /* 0x000ea20000000800 */
[----:B-1----:R-:W-:Y:S01]  /*5e80*/  FFMA.FTZ R11, R172, R11, R3 ;  /* 0x0000000bac0b7223 */ /* 0x002fe20000010003 */
[----:B------:R-:W-:Y:S01]  /*5e90*/  FADD.FTZ R177, R23, R152 ;  /* 0x0000009817b17221 */ /* 0x000fe20000010000 */
[----:B------:R1:W-:Y:S01]  /*5ea0*/  @!P3 STS [R162+0x28820], R172 ;  /* 0x028820aca200b388 */ /* 0x0003e20000000800 */
[-C--:B------:R-:W-:Y:S01]  /*5eb0*/  FMUL.FTZ R112, R112, R19.reuse ;  /* 0x0000001370707220 */ /* 0x080fe20000410000 */
[-C--:B------:R-:W-:Y:S01]  /*5ec0*/  FMUL.FTZ R113, R113, R19.reuse ;  /* 0x0000001371717220 */ /* 0x080fe20000410000 */
[----:B------:R-:W-:Y:S01]  /*5ed0*/  FADD.FTZ R152, R158, R177 ;  /* 0x000000b19e987221 */ /* 0x000fe20000010000 */
[-C--:B------:R-:W-:Y:S01]  /*5ee0*/  FMUL.FTZ R116, R116, R19.reuse ;  /* 0x0000001374747220 */ /* 0x080fe20000410000 */
[----:B------:R-:W4:Y:S01]  /*5ef0*/  MUFU.EX2 R163, R163 ;  /* 0x000000a300a37308 */ /* 0x000f220000000800 */
[----:B---3--:R-:W-:Y:S01]  /*5f00*/  FADD.FTZ R11, R18, R11 ;  /* 0x0000000b120b7221 */ /* 0x008fe20000010000 */
[-C--:B------:R-:W-:Y:S01]  /*5f10*/  FMUL.FTZ R117, R117, R19.reuse ;  /* 0x0000001375757220 */ /* 0x080fe20000410000 */
[-C--:B------:R-:W-:Y:S01]  /*5f20*/  FMUL.FTZ R120, R120, R19.reuse ;  /* 0x0000001378787220 */ /* 0x080fe20000410000 */
[-C--:B------:R-:W-:Y:S01]  /*5f30*/  FMUL.FTZ R121, R121, R19.reuse ;  /* 0x0000001379797220 */ /* 0x080fe20000410000 */
[-C--:B------:R-:W-:Y:S01]  /*5f40*/  FMUL.FTZ R124, R124, R19.reuse ;  /* 0x000000137c7c7220 */ /* 0x080fe20000410000 */
[-C--:B------:R-:W-:Y:S01]  /*5f50*/  FMUL.FTZ R125, R125, R19.reuse ;  /* 0x000000137d7d7220 */ /* 0x080fe20000410000 */
[-C--:B------:R-:W-:Y:S01]  /*5f60*/  FMUL.FTZ R128, R128, R19.reuse ;  /* 0x0000001380807220 */ /* 0x080fe20000410000 */
[----:B------:R-:W3:Y:S01]  /*5f70*/  MUFU.EX2 R22, R22 ;  /* 0x0000001600167308 */ /* 0x000ee20000000800 */
[----:B--2---:R-:W-:Y:S01]  /*5f80*/  FADD.FTZ R12, R20, R11 ;  /* 0x0000000b140c7221 */ /* 0x004fe20000010000 */
[-C--:B------:R-:W-:Y:S01]  /*5f90*/  FMUL.FTZ R129, R129, R19.reuse ;  /* 0x0000001381817220 */ /* 0x080fe20000410000 */
[-C--:B------:R-:W-:Y:S01]  /*5fa0*/  FMUL.FTZ R132, R132, R19.reuse ;  /* 0x0000001384847220 */ /* 0x080fe20000410000 */
[-C--:B------:R-:W-:Y:S01]  /*5fb0*/  FMUL.FTZ R133, R133, R19.reuse ;  /* 0x0000001385857220 */ /* 0x080fe20000410000 */
[-C--:B------:R-:W-:Y:S01]  /*5fc0*/  FMUL.FTZ R136, R136, R19.reuse ;  /* 0x0000001388887220 */ /* 0x080fe20000410000 */
[-C--:B------:R-:W-:Y:S01]  /*5fd0*/  FMUL.FTZ R137, R137, R19.reuse ;  /* 0x0000001389897220 */ /* 0x080fe20000410000 */
[-C--:B------:R-:W-:Y:S01]  /*5fe0*/  FMUL.FTZ R140, R140, R19.reuse ;  /* 0x000000138c8c7220 */ /* 0x080fe20000410000 */
[----:B------:R-:W2:Y:S01]  /*5ff0*/  MUFU.EX2 R165, R165 ;  /* 0x000000a500a57308 */ /* 0x000ea20000000800 */
[----:B----4-:R-:W-:Y:S01]  /*6000*/  FADD.FTZ R11, R163, R12 ;  /* 0x0000000ca30b7221 */ /* 0x010fe20000010000 */
[-C--:B------:R-:W-:Y:S01]  /*6010*/  FMUL.FTZ R141, R141, R19.reuse ;  /* 0x000000138d8d7220 */ /* 0x080fe20000410000 */
[-C--:B------:R-:W-:Y:S01]  /*6020*/  FMUL.FTZ R144, R144, R19.reuse ;  /* 0x0000001390907220 */ /* 0x080fe20000410000 */
[-C--:B------:R-:W-:Y:S01]  /*6030*/  FMUL.FTZ R145, R145, R19.reuse ;  /* 0x0000001391917220 */ /* 0x080fe20000410000 */
[-C--:B------:R-:W-:Y:S01]  /*6040*/  FMUL.FTZ R148, R148, R19.reuse ;  /* 0x0000001394947220 */ /* 0x080fe20000410000 */
[----:B------:R-:W-:Y:S01]  /*6050*/  FMUL.FTZ R149, R149, R19 ;  /* 0x0000001395957220 */ /* 0x000fe20000410000 */
[C---:B------:R-:W-:Y:S01]  /*6060*/  F2FP.BF16.F32.PACK_AB R158, R153.reuse, R158 ;  /* 0x0000009e999e723e */ /* 0x040fe200000010ff */
[----:B------:R-:W4:Y:S01]  /*6070*/  MUFU.EX2 R160, R160 ;  /* 0x000000a000a07308 */ /* 0x000f220000000800 */
[----:B---3--:R-:W-:Y:S01]  /*6080*/  FADD.FTZ R12, R22, R11 ;  /* 0x0000000b160c7221 */ /* 0x008fe20000010000 */
[----:B------:R-:W-:Y:S01]  /*6090*/  FADD.FTZ R11, R153, R152 ;  /* 0x00000098990b7221 */ /* 0x000fe20000010000 */
[----:B------:R-:W-:Y:S01]  /*60a0*/  F2FP.BF16.F32.PACK_AB R154, R21, R154 ;  /* 0x0000009a159a723e */ /* 0x000fe200000010ff */
[-C--:B------:R-:W-:Y:S01]  /*60b0*/  FMUL.FTZ R26, R26, R172.reuse ;  /* 0x000000ac1a1a7220 */ /* 0x080fe20000410000 */
[----:B------:R-:W-:Y:S01]  /*60c0*/  F2FP.BF16.F32.PACK_AB R153, R18, R3 ;  /* 0x000000031299723e */ /* 0x000fe200000010ff */
[----:B------:R-:W-:Y:S01]  /*60d0*/  FMUL.FTZ R27, R27, R172 ;  /* 0x000000ac1b1b7220 */ /* 0x000fe20000410000 */
[----:B------:R-:W-:Y:S01]  /*60e0*/  F2FP.BF16.F32.PACK_AB R156, R23, R156 ;  /* 0x0000009c179c723e */ /* 0x000fe200000010ff */
        /* <DEDUP_REMOVED lines=14> */
[-C--:B------:R-:W-:Y:S01]  /*61d0*/  FMUL.FTZ R50, R50, R172.reuse ;  /* 0x000000ac32327220 */ /* 0x080fe20000410000 */
        /* <DEDUP_REMOVED lines=8> */
[----:B------:R-:W-:Y:S01]  /*6260*/  FMUL.FTZ R63, R63, R172 ;  /* 0x000000ac3f3f7220 */ /* 0x000fe20000410000 */
[----:B------:R-:W3:Y:S01]  /*6270*/  MUFU.EX2 R157, R157 ;  /* 0x0000009d009d7308 */ /* 0x000ee20000000800 */
[C---:B--2---:R-:W-:Y:S01]  /*6280*/  FADD.FTZ R152, R155.reuse, R152 ;  /* 0x000000989b987221 */ /* 0x044fe20000010000 */
[----:B------:R-:W-:Y:S01]  /*6290*/  F2FP.BF16.F32.PACK_AB R160, R155, R160 ;  /* 0x000000a09ba0723e */ /* 0x000fe200000010ff */
[----:B------:R-:W-:Y:S01]  /*62a0*/  FMUL.FTZ R66, R66, R172 ;  /* 0x000000ac42427220 */ /* 0x000fe20000410000 */
[----:B------:R-:W-:Y:S01]  /*62b0*/  F2FP.BF16.F32.PACK_AB R155, R163, R20 ;  /* 0x00000014a39b723e */ /* 0x000fe200000010ff */
        /* <DEDUP_REMOVED lines=10> */
[----:B------:R-:W-:Y:S01]  /*6360*/  FMUL.FTZ R83, R83, R172 ;  /* 0x000000ac53537220 */ /* 0x000fe20000410000 */
[----:B------:R-:W4:Y:S01]  /*6370*/  MUFU.EX2 R164, R164 ;  /* 0x000000a400a47308 */ /* 0x000f220000000800 */
[----:B---3--:R-:W-:Y:S01]  /*6380*/  FADD.FTZ R177, R157, R152 ;  /* 0x000000989db17221 */ /* 0x008fe20000010000 */
[----:B------:R-:W-:Y:S01]  /*6390*/  F2FP.BF16.F32.PACK_AB R152, R15, R0 ;  /* 0x000000000f98723e */ /* 0x000fe200000010ff */
[----:B------:R-:W-:Y:S01]  /*63a0*/  BAR.SYNC.DEFER_BLOCKING 0xf, 0x100 ;  /* 0x03c4000000007b1d */ /* 0x000fe20000010000 */
        /* <DEDUP_REMOVED lines=14> */
[C---:B----4-:R-:W-:Y:S01]  /*6490*/  FADD.FTZ R12, R164.reuse, R177 ;  /* 0x000000b1a40c7221 */ /* 0x050fe20000010000 */
[----:B-1----:R-:W-:Y:S01]  /*64a0*/  F2FP.BF16.F32.PACK_AB R162, R164, R157 ;  /* 0x0000009da4a2723e */ /* 0x002fe200000010ff */
[----:B------:R-:W-:Y:S01]  /*64b0*/  FMUL.FTZ R107, R107, R172 ;  /* 0x000000ac6b6b7220 */ /* 0x000fe20000410000 */
[----:B------:R-:W-:Y:S01]  /*64c0*/  F2FP.BF16.F32.PACK_AB R157, R165, R22 ;  /* 0x00000016a59d723e */ /* 0x000fe200000010ff */
[-C--:B------:R-:W-:Y:S01]  /*64d0*/  FMUL.FTZ R110, R110, R172.reuse ;  /* 0x000000ac6e6e7220 */ /* 0x080fe20000410000 */
[-C--:B------:R-:W-:Y:S01]  /*64e0*/  FMUL.FTZ R111, R111, R172.reuse ;  /* 0x000000ac6f6f7220 */ /* 0x080fe20000410000 */
[-C--:B------:R-:W-:Y:S01]  /*64f0*/  FMUL.FTZ R114, R114, R172.reuse ;  /* 0x000000ac72727220 */ /* 0x080fe20000410000 */
[----:B------:R-:W1:Y:S01]  /*6500*/  MUFU.EX2 R173, R173 ;  /* 0x000000ad00ad7308 */ /* 0x000e620000000800 */
[----:B---3--:R-:W-:Y:S01]  /*6510*/  FADD.FTZ R15, R159, R12 ;  /* 0x0000000c9f0f7221 */ /* 0x008fe20000010000 */
[----:B------:R3:W-:Y:S01]  /*6520*/  STSM.16.M88.4 [R7+0x26800], R152 ;  /* 0x0268009807007844 */ /* 0x0007e20000000200 */
[-C--:B------:R-:W-:Y:S01]  /*6530*/  FMUL.FTZ R115, R115, R172.reuse ;  /* 0x000000ac73737220 */ /* 0x080fe20000410000 */
[-C--:B------:R-:W-:Y:S01]  /*6540*/  FMUL.FTZ R118, R118, R172.reuse ;  /* 0x000000ac76767220 */ /* 0x080fe20000410000 */
[-C--:B------:R-:W-:Y:S01]  /*6550*/  FMUL.FTZ R119, R119, R172.reuse ;  /* 0x000000ac77777220 */ /* 0x080fe20000410000 */
[-C--:B------:R-:W-:Y:S01]  /*6560*/  FMUL.FTZ R122, R122, R172.reuse ;  /* 0x000000ac7a7a7220 */ /* 0x080fe20000410000 */
[-C--:B------:R-:W-:Y:S01]  /*6570*/  FMUL.FTZ R123, R123, R172.reuse ;  /* 0x000000ac7b7b7220 */ /* 0x080fe20000410000 */
[----:B------:R-:W4:Y:S01]  /*6580*/  MUFU.EX2 R176, R176 ;  /* 0x000000b000b07308 */ /* 0x000f220000000800 */
        /* <DEDUP_REMOVED lines=8> */
[----:B-1----:R-:W-:Y:S01]  /*6610*/  FADD.FTZ R11, R173, R0 ;  /* 0x00000000ad0b7221 */ /* 0x002fe20000010000 */
[-C--:B------:R-:W-:Y:S01]  /*6620*/  FMUL.FTZ R138, R138, R172.reuse ;  /* 0x000000ac8a8a7220 */ /* 0x080fe20000410000 */
[-C--:B------:R-:W-:Y:S01]  /*6630*/  FMUL.FTZ R139, R139, R172.reuse ;  /* 0x000000ac8b8b7220 */ /* 0x080fe20000410000 */
[-C--:B------:R-:W-:Y:S01]  /*6640*/  FMUL.FTZ R142, R142, R172.reuse ;  /* 0x000000ac8e8e7220 */ /* 0x080fe20000410000 */
[-C--:B------:R-:W-:Y:S01]  /*6650*/  FMUL.FTZ R143, R143, R172.reuse ;  /* 0x000000ac8f8f7220 */ /* 0x080fe20000410000 */
[-C--:B------:R-:W-:Y:S01]  /*6660*/  FMUL.FTZ R146, R146, R172.reuse ;  /* 0x000000ac92927220 */ /* 0x080fe20000410000 */
[-C--:B------:R-:W-:Y:S01]  /*6670*/  FMUL.FTZ R147, R147, R172.reuse ;  /* 0x000000ac93937220 */ /* 0x080fe20000410000 */
[----:B------:R-:W1:Y:S01]  /*6680*/  MUFU.EX2 R178, R178 ;  /* 0x000000b200b27308 */ /* 0x000e620000000800 */
[C---:B----4-:R-:W-:Y:S01]  /*6690*/  FADD.FTZ R0, R176.reuse, R15 ;  /* 0x0000000fb0007221 */ /* 0x050fe20000010000 */
[----:B------:R-:W-:Y:S01]  /*66a0*/  F2FP.BF16.F32.PACK_AB R164, R176, R159 ;  /* 0x0000009fb0a4723e */ /* 0x000fe200000010ff */
[-C--:B------:R-:W-:Y:S01]  /*66b0*/  FMUL.FTZ R150, R150, R172.reuse ;  /* 0x000000ac96967220 */ /* 0x080fe20000410000 */
[----:B------:R-:W-:Y:S01]  /*66c0*/  F2FP.BF16.F32.PACK_AB R159, R184, R167 ;  /* 0x000000a7b89f723e */ /* 0x000fe200000010ff */
[----:B------:R-:W-:Y:S01]  /*66d0*/  FADD.FTZ R19, R161, R0 ;  /* 0x00000000a1137221 */ /* 0x000fe20000010000 */
[----:B------:R-:W-:-:S02]  /*66e0*/  FMUL.FTZ R151, R151, R172 ;  /* 0x000000ac97977220 */ /* 0x000fc40000410000 */
[----:B------:R-:W4:Y:S01]  /*66f0*/  MUFU.EX2 R180, R180 ;  /* 0x000000b400b47308 */ /* 0x000f220000000800 */
[C---:B--2---:R-:W-:Y:S01]  /*6700*/  FADD.FTZ R11, R202.reuse, R11 ;  /* 0x0000000bca0b7221 */ /* 0x044fe20000010000 */
[----:B------:R-:W-:Y:S01]  /*6710*/  F2FP.BF16.F32.PACK_AB R163, R202, R173 ;  /* 0x000000adcaa3723e */ /* 0x000fe200000010ff */
[----:B------:R3:W-:Y:S05]  /*6720*/  STSM.16.M88.4 [R8], R156 ;  /* 0x0000009c08007844 */ /* 0x0007ea0000000200 */
[----:B------:R-:W2:Y:S01]  /*6730*/  MUFU.EX2 R175, R204 ;  /* 0x000000cc00af7308 */ /* 0x000ea20000000800 */
[----:B-1----:R-:W-:-:S07]  /*6740*/  FADD.FTZ R0, R178, R11 ;  /* 0x0000000bb2007221 */ /* 0x002fce0000010000 */
[----:B------:R-:W1:Y:S01]  /*6750*/  MUFU.EX2 R182, R182 ;  /* 0x000000b600b67308 */ /* 0x000e620000000800 */
[C---:B----4-:R-:W-:Y:S01]  /*6760*/  F2FP.BF16.F32.PACK_AB R166, R180.reuse, R161 ;  /* 0x000000a1b4a6723e */ /* 0x050fe200000010ff */
[----:B------:R-:W-:Y:S01]  /*6770*/  FADD.FTZ R12, R180, R19 ;  /* 0x00000013b40c7221 */ /* 0x000fe20000010000 */
[----:B------:R-:W-:-:S05]  /*6780*/  F2FP.BF16.F32.PACK_AB R161, R170, R169 ;  /* 0x000000a9aaa1723e */ /* 0x000fca00000010ff */
[----:B------:R-:W4:Y:S01]  /*6790*/  MUFU.EX2 R15, R206 ;  /* 0x000000ce000f7308 */ /* 0x000f220000000800 */
[C---:B--2---:R-:W-:Y:S01]  /*67a0*/  FADD.FTZ R3, R175.reuse, R0 ;  /* 0x00000000af037221 */ /* 0x044fe20000010000 */
[----:B------:R-:W-:Y:S01]  /*67b0*/  F2FP.BF16.F32.PACK_AB R165, R175, R178 ;  /* 0x000000b2afa5723e */ /* 0x000fe200000010ff */
[----:B------:R3:W-:Y:S02]  /*67c0*/  STSM.16.M88.4 [R9], R160 ;  /* 0x000000a009007844 */ /* 0x0007e40000000200 */
[----:B-1----:R-:W-:Y:S01]  /*67d0*/  FADD.FTZ R0, R182, R3 ;  /* 0x00000003b6007221 */ /* 0x002fe20000010000 */
[----:B----4-:R-:W-:-:S03]  /*67e0*/  F2FP.BF16.F32.PACK_AB R167, R15, R182 ;  /* 0x000000b60fa7723e */ /* 0x010fc600000010ff */
[----:B------:R-:W-:Y:S02]  /*67f0*/  FADD.FTZ R11, R15, R0 ;  /* 0x000000000f0b7221 */ /* 0x000fe40000010000 */
[----:B------:R3:W-:Y:S01]  /*6800*/  STSM.16.M88.4 [R10], R164 ;  /* 0x000000a40a007844 */ /* 0x0007e20000000200 */
[----:B------:R-:W-:Y:S05]  /*6810*/  @!P0 BRA `(.L_x_38) ;  /* 0x0000000000048947 */ /* 0x000fea0003800000 */
[----:B------:R-:W-:Y:S01]  /*6820*/  BPT.TRAP 0x1 ;  /* 0x000000040000795c */ /* 0x000fe20000300000 */
.L_x_38:
[----:B------:R1:W2:Y:S01]  /*6830*/  SYNCS.PHASECHK.TRANS64.TRYWAIT P3, [UR7+0x28c50], R14 ;  /* 0x028c500eff0075a7 */ /* 0x0002a20008060147 */
[----:B------:R-:W-:Y:S05]  /*6840*/  @!P0 BRA `(.L_x_39) ;  /* 0x0000000000048947 */ /* 0x000fea0003800000 */
[----:B------:R-:W-:Y:S01]  /*6850*/  BPT.TRAP 0x1 ;  /* 0x000000040000795c */ /* 0x000fe20000300000 */
.L_x_39:
[----:B--2---:R-:W-:Y:S05]  /*6860*/  @P3 BRA `(.L_x_40) ;  /* 0x0000000000083947 */ /* 0x004fea0003800000 */
[----:B------:R-:W2:Y:S02]  /*6870*/  SYNCS.PHASECHK.TRANS64.TRYWAIT P3, [UR7+0x28c50], R14 ;  /* 0x028c500eff0075a7 */ /* 0x000ea40008060147 */
[----:B--2---:R-:W-:Y:S05]  /*6880*/  @!P3 BRA `(.L_x_41) ;  /* 0x0000007c000cb947 */ /* 0x004fea0003800000 */
.L_x_40:
[----:B------:R-:W-:Y:S01]  /*6890*/  ULEA UR4, UR5, UR24, 0xc ;  /* 0x0000001805047291 */ /* 0x000fe2000f8e603f */
[----:B------:R-:W-:Y:S01]  /*68a0*/  WARPGROUP.ARRIVE ;  /* 0x00000000000079c5 */ /* 0x000fe20000000000 */
[----:B------:R-:W-:Y:S01]  /*68b0*/  UMOV UR11, 0x40000040 ;  /* 0x40000040000b7882 */ /* 0x000fe20000000000 */
[----:B--2---:R-:W-:Y:S02]  /*68c0*/  @!P1 VIADD R171, R171, 0x28c60 ;  /* 0x00028c60abab9836 */ /* 0x004fe40000000000 */
[----:B------:R-:W-:Y:S02]  /*68d0*/  IMAD.MOV.U32 R3, RZ, RZ, R168 ;  /* 0x000000ffff037224 */ /* 0x000fe400078e00a8 */
[----:B------:R-:W-:Y:S01]  /*68e0*/  UMOV UR10, UR4 ;  /* 0x00000004000a7c82 */ /* 0x000fe20008000000 */
[----:B------:R-:W-:Y:S01]  /*68f0*/  @!P1 PRMT R171, RZ, 0x654, R171 ;  /* 0x00000654ffab9816 */ /* 0x000fe200000000ab */
[----:B------:R-:W-:Y:S01]  /*6900*/  HGMMA.64x256x16.F32.BF16 R24, R152, gdesc[UR8].tnspB, R24, gsb0 ;  /* 0x43e0000898187df0 */ /* 0x000fe20008001818 */
[----:B------:R-:W-:Y:S01]  /*6910*/  UIADD3 UR10, UR4, 0x80, URZ ;  /* 0x00000080040a7890 */ /* 0x000fe2000fffe03f */
[----:B------:R-:W-:Y:S01]  /*6920*/  IMAD.MOV.U32 R0, RZ, RZ, R17 ;  /* 0x000000ffff007224 */ /* 0x000fe200078e0011 */
[----:B------:R-:W-:Y:S01]  /*6930*/  UMOV UR11, 0x40000040 ;  /* 0x40000040000b7882 */ /* 0x000fe20000000000 */
[----:B------:R-:W-:-:S02]  /*6940*/  WARPGROUP.DEPBAR.LE gsb0, 0x0 ;  /* 0x00008000000079c5 */ /* 0x000fc40000010000 */
[----:B------:R-:W-:-:S15]  /*6950*/  WARPGROUP.ARRIVE ;  /* 0x00000000000079c5 */ /* 0x000fde0000000000 */
[----:B------:R-:W-:-:S07]  /*6960*/  NOP ;  /* 0x0000000000007918 */ /* 0x000fce0000000000 */
[----:B------:R-:W-:Y:S01]  /*6970*/  HGMMA.64x256x16.F32.BF16 R24, R156, gdesc[UR8].tnspB, R24, gsb0 ;  /* 0x43e000089c187df0 */ /* 0x000fe20008001818 */
[----:B------:R-:W-:Y:S01]  /*6980*/  UIADD3 UR10, UR4, 0x100, URZ ;  /* 0x00000100040a7890 */ /* 0x000fe2000fffe03f */
        /* <DEDUP_REMOVED lines=8> */
[----:B------:R-:W-:Y:S01]  /*6a10*/  UMOV UR4, UR5 ;  /* 0x0000000500047c82 */ /* 0x000fe20008000000 */
        /* <DEDUP_REMOVED lines=10> */
[----:B--2---:R-:W2:Y:S02]  /*6ac0*/  FENCE.VIEW.ASYNC.S ;  /* 0x00000000000073c6 */ /* 0x004ea40000000000 */
[----:B--2---:R-:W-:Y:S01]  /*6ad0*/  NOP ;  /* 0x0000000000007918 */ /* 0x004fe20000000000 */
[----:B------:R-:W-:Y:S06]  /*6ae0*/  BAR.ARV 0xe, 0x100 ;  /* 0x0384000000007b1d */ /* 0x000fec0000002000 */
[----:B------:R4:W-:Y:S01]  /*6af0*/  @!P1 SYNCS.ARRIVE.TRANS64.RED.A1T0 RZ, [R171+URZ], RZ ;  /* 0x000000ffabff99a7 */ /* 0x0009e2000810043f */
[----:B------:R-:W-:Y:S05]  /*6b00*/  @P2 BRA `(.L_x_42) ;  /* 0xffffffe000ec2947 */ /* 0x000fea000383ffff */
[----:B------:R-:W-:Y:S01]  /*6b10*/  IMAD.MOV.U32 R3, RZ, RZ, R168 ;  /* 0x000000ffff037224 */ /* 0x000fe200078e00a8 */
[----:B------:R-:W-:Y:S01]  /*6b20*/  USHF.L.U32 UR4, UR5, 0x6, URZ ;  /* 0x0000000605047899 */ /* 0x000fe2000800063f */
[----:B------:R-:W-:-:S11]  /*6b30*/  IMAD.MOV.U32 R0, RZ, RZ, R17 ;  /* 0x000000ffff007224 */ /* 0x000fd600078e0011 */
.L_x_33:
[----:B--23--:R-:W2:Y:S01]  /*6b40*/  SHFL.BFLY PT, R7, R12, 0x2, 0x1f ;  /* 0x0c401f000c077f89 */ /* 0x00cea200000e0000 */
[----:B------:R-:W-:Y:S08]  /*6b50*/  BAR.ARV 0x8, 0x100 ;  /* 0x0204000000007b1d */ /* 0x000ff00000002000 */
[----:B------:R-:W-:Y:S01]  /*6b60*/  BAR.SYNC.DEFER_BLOCKING 0xf, 0x100 ;  /* 0x03c4000000007b1d */ /* 0x000fe20000010000 */
[----:B------:R-:W-:Y:S01]  /*6b70*/  ISETP.NE.AND P0, PT, R4, RZ, PT ;  /* 0x000000ff0400720c */ /* 0x000fe20003f05270 */
[----:B------:R-:W-:-:S04]  /*6b80*/  IMAD.MOV.U32 R4, RZ, RZ, RZ ;  /* 0x000000ffff047224 */ /* 0x000fc800078e00ff */
[----:B------:R-:W3:Y:S01]  /*6b90*/  SHFL.BFLY PT, R10, R11, 0x2, 0x1f ;  /* 0x0c401f000b0a7f89 */ /* 0x000ee200000e0000 */
[----:B--2---:R-:W-:-:S05]  /*6ba0*/  FADD.FTZ R7, R7, R12 ;  /* 0x0000000c07077221 */ /* 0x004fca0000010000 */
[----:B------:R-:W2:Y:S01]  /*6bb0*/  SHFL.BFLY PT, R8, R7, 0x1, 0x1f ;  /* 0x0c201f0007087f89 */ /* 0x000ea200000e0000 */
[----:B---3--:R-:W-:-:S05]  /*6bc0*/  FADD.FTZ R10, R10, R11 ;  /* 0x0000000b0a0a7221 */ /* 0x008fca0000010000 */
[----:B------:R-:W3:Y:S01]  /*6bd0*/  SHFL.BFLY PT, R9, R10, 0x1, 0x1f ;  /* 0x0c201f000a097f89 */ /* 0x000ee200000e0000 */
[----:B--2---:R-:W-:Y:S01]  /*6be0*/  FADD.FTZ R13, R7, R8 ;  /* 0x00000008070d7221 */ /* 0x004fe20000010000 */
[----:B------:R-:W-:Y:S01]  /*6bf0*/  MOV R8, RZ ;  /* 0x000000ff00087202 */ /* 0x000fe20000000f00 */
[----:B------:R-:W-:Y:S02]  /*6c00*/  VIADD R7, R6, UR4 ;  /* 0x0000000406077c36 */ /* 0x000fe40008000000 */
[----:B------:R-:W-:Y:S01]  /*6c10*/  IMAD.MOV.U32 R6, RZ, RZ, -0x800000 ;  /* 0xff800000ff067424 */ /* 0x000fe200078e00ff */
[----:B------:R-:W-:Y:S02]  /*6c20*/  FSETP.NE.FTZ.AND P1, PT, R13, RZ, PT ;  /* 0x000000ff0d00720b */ /* 0x000fe40003f35000 */
[----:B------:R-:W-:-:S11]  /*6c30*/  @!P0 LEA R7, R7, UR36, 0x2 ;  /* 0x0000002407078c11 */ /* 0x000fd6000f8e10ff */
[----:B------:R-:W2:Y:S01]  /*6c40*/  @P1 MUFU.RCP R8, R13 ;  /* 0x0000000d00081308 */ /* 0x000ea20000001000 */
[----:B---3--:R-:W-:-:S05]  /*6c50*/  FADD.FTZ R9, R10, R9 ;  /* 0x000000090a097221 */ /* 0x008fca0000010000 */
[----:B------:R-:W-:Y:S02]  /*6c60*/  FSETP.NE.FTZ.AND P2, PT, R9, RZ, PT ;  /* 0x000000ff0900720b */ /* 0x000fe40003f55000 */
[----:B------:R-:W-:Y:S01]  /*6c70*/  @P1 MUFU.LG2 R10, R13 ;  /* 0x0000000d000a1308 */ /* 0x000fe20000000c00 */
[----:B--2---:R2:W-:Y:S01]  /*6c80*/  @!P0 STS [R7+0x28800], R8 ;  /* 0x0288000807008388 */ /* 0x0045e20000000800 */
[-C--:B------:R-:W-:Y:S01]  /*6c90*/  FMUL.FTZ R24, R24, R8.reuse ;  /* 0x0000000818187220 */ /* 0x080fe20000410000 */
[----:B------:R-:W-:-:S08]  /*6ca0*/  FMUL.FTZ R25, R25, R8 ;  /* 0x0000000819197220 */ /* 0x000fd00000410000 */
[----:B------:R-:W3:Y:S01]  /*6cb0*/  @P2 MUFU.RCP R4, R9 ;  /* 0x0000000900042308 */ /* 0x000ee20000001000 */
[-C--:B------:R-:W-:Y:S01]  /*6cc0*/  FMUL.FTZ R28, R28, R8.reuse ;  /* 0x000000081c1c7220 */ /* 0x080fe20000410000 */
[-C--:B------:R-:W-:Y:S01]  /*6cd0*/  FMUL.FTZ R29, R29, R8.reuse ;  /* 0x000000081d1d7220 */ /* 0x080fe20000410000 */
[-C--:B------:R-:W-:Y:S01]  /*6ce0*/  FMUL.FTZ R32, R32, R8.reuse ;  /* 0x0000000820207220 */ /* 0x080fe20000410000 */
[-C--:B------:R-:W-:Y:S01]  /*6cf0*/  FMUL.FTZ R33, R33, R8.reuse ;  /* 0x0000000821217220 */ /* 0x080fe20000410000 */
[-C--:B------:R-:W-:Y:S01]  /*6d00*/  FMUL.FTZ R36, R36, R8.reuse ;  /* 0x0000000824247220 */ /* 0x080fe20000410000 */
[-C--:B------:R-:W-:Y:S01]  /*6d10*/  FMUL.FTZ R37, R37, R8.reuse ;  /* 0x0000000825257220 */ /* 0x080fe20000410000 */
[-C--:B------:R-:W-:Y:S01]  /*6d20*/  FMUL.FTZ R40, R40, R8.reuse ;  /* 0x0000000828287220 */ /* 0x080fe20000410000 */
[----:B------:R5:W2:Y:S01]  /*6d30*/  @P2 MUFU.LG2 R11, R9 ;  /* 0x00000009000b2308 */ /* 0x000aa20000000c00 */
        /* <DEDUP_REMOVED lines=8> */
[----:B---3--:R3:W-:Y:S01]  /*6dc0*/  @!P0 STS [R7+0x28820], R4 ;  /* 0x0288200407008388 */ /* 0x0087e20000000800 */
        /* <DEDUP_REMOVED lines=47> */
[C---:B-----5:R-:W-:Y:S01]  /*70c0*/  @P1 FMUL.FTZ R9, R5.reuse, 0.69314718246459960938 ;  /* 0x3f31721805091820 */ /* 0x060fe20000410000 */
[----:B------:R-:W-:Y:S01]  /*70d0*/  @P2 FMUL.FTZ R5, R5, 0.69314718246459960938 ;  /* 0x3f31721805052820 */ /* 0x000fe20000410000 */
[----:B------:R-:W-:Y:S01]  /*70e0*/  @P1 FMUL.FTZ R10, R10, 0.69314718246459960938 ;  /* 0x3f3172180a0a1820 */ /* 0x000fe20000410000 */
[----:B--2---:R-:W-:Y:S01]  /*70f0*/  @P2 FMUL.FTZ R8, R11, 0.69314718246459960938 ;  /* 0x3f3172180b082820 */ /* 0x004fe20000410000 */
[----:B---3--:R-:W-:Y:S01]  /*7100*/  IMAD.MOV.U32 R7, RZ, RZ, -0x800000 ;  /* 0xff800000ff077424 */ /* 0x008fe200078e00ff */
[----:B------:R-:W-:Y:S01]  /*7110*/  PLOP3.LUT P0, PT, PT, PT, PT, 0x8, 0x0 ;  /* 0x000000000000781c */ /* 0x000fe20003f0e170 */
        /* <DEDUP_REMOVED lines=64> */
[----:B------:R-:W-:Y:S01]  /*7520*/  @P1 FFMA.FTZ R6, R9, R0, R10 ;  /* 0x0000000009061223 */ /* 0x000fe2000001000a */
[----:B------:R-:W-:Y:S01]  /*7530*/  @P2 FFMA.FTZ R7, R5, R3, R8 ;  /* 0x0000000305072223 */ /* 0x000fe20000010008 */
[----:B------:R-:W-:Y:S06]  /*7540*/  BAR.ARV 0xe, 0x100 ;  /* 0x0384000000007b1d */ /* 0x000fec0000002000 */
.L_x_13:
[----:B------:R-:W-:Y:S05]  /*7550*/  @P0 BRA `(.L_x_43) ;  /* 0x0000002000e00947 */ /* 0x000fea0003800000 */
[----:B------:R-:W2:Y:S01]  /*7560*/  S2R R0, SR_TID.X ;  /* 0x0000000000007919 */ /* 0x000ea20000002100 */
[----:B------:R-:W3:Y:S01]  /*7570*/  S2UR UR5, SR_CgaCtaId ;  /* 0x00000000000579c3 */ /* 0x000ee20000008800 */
[----:B------:R-:W-:Y:S01]  /*7580*/  UMOV UR4, 0x400 ;  /* 0x0000040000047882 */ /* 0x000fe20000000000 */
[----:B------:R-:W-:-:S06]  /*7590*/  IADD3 R3, -R2, RZ, RZ ;  /* 0x000000ff02037210 */ /* 0x000fcc0007ffe1ff */
[----:B------:R-:W-:Y:S01]  /*75a0*/  BAR.SYNC.DEFER_BLOCKING 0x1, 0x100 ;  /* 0x0044000000007b1d */ /* 0x000fe20000010000 */
[----:B------:R-:W-:-:S07]  /*75b0*/  SHF.R.S32.HI R19, RZ, 0x1f, R2 ;  /* 0x0000001fff137819 */ /* 0x000fce0000011402 */
[----:B------:R-:W5:Y:S08]  /*75c0*/  S2UR UR6, SR_CTAID.Y ;  /* 0x00000000000679c3 */ /* 0x000f700000002600 */
[----:B------:R-:W5:Y:S01]  /*75d0*/  LDC R4, c[0x0][0xc50] ;  /* 0x00031400ff047b82 */ /* 0x000f620000000800 */
[----:B---3--:R-:W-:-:S07]  /*75e0*/  ULEA UR4, UR5, UR4, 0x18 ;  /* 0x0000000405047291 */ /* 0x008fce000f8ec03f */
[----:B------:R-:W3:Y:S01]  /*75f0*/  LDC R9, c[0x0][0xbe8] ;  /* 0x0002fa00ff097b82 */ /* 0x000ee20000000800 */
[----:B------:R-:W-:Y:S01]  /*7600*/  UIADD3 UR4, UR4, 0x28c20, URZ ;  /* 0x00028c2004047890 */ /* 0x000fe2000fffe03f */
[----:B--2---:R-:W-:-:S03]  /*7610*/  VIADD R152, R0, 0xffffff80 ;  /* 0xffffff8000987836 */ /* 0x004fc60000000000 */
[----:B------:R-:W-:Y:S02]  /*7620*/  UPRMT UR4, URZ, 0x654, UR4 ;  /* 0x000006543f047896 */ /* 0x000fe40008000004 */
[----:B------:R-:W-:-:S04]  /*7630*/  SHF.R.S32.HI R21, RZ, 0x1f, R152 ;  /* 0x0000001fff157819 */ /* 0x000fc80000011498 */
[----:B01----:R-:W-:Y:S01]  /*7640*/  LEA.HI R5, R21, R152, RZ, 0x7 ;  /* 0x0000009815057211 */ /* 0x003fe200078f38ff */
[----:B-----5:R-:W-:Y:S02]  /*7650*/  IMAD R3, R4, R3, UR6 ;  /* 0x0000000604037e24 */ /* 0x020fe4000f8e0203 */
[----:B------:R-:W-:Y:S01]  /*7660*/  SYNCS.ARRIVE.TRANS64.RED.A1T0 RZ, [UR4], RZ ;  /* 0x000000ffffff79a7 */ /* 0x000fe20008100404 */
[----:B------:R-:W-:Y:S02]  /*7670*/  SHF.R.S32.HI R8, RZ, 0x7, R5 ;  /* 0x00000007ff087819 */ /* 0x000fe40000011405 */
[----:B------:R-:W-:Y:S02]  /*7680*/  LOP3.LUT R11, R5, 0xffffff80, RZ, 0xc0, !PT ;  /* 0xffffff80050b7812 */ /* 0x000fe400078ec0ff */
[----:B------:R-:W-:Y:S01]  /*7690*/  SHF.R.S32.HI R4, RZ, 0x1f, R3 ;  /* 0x0000001fff047819 */ /* 0x000fe20000011403 */
[----:B------:R-:W0:Y:S02]  /*76a0*/  SHFL.IDX PT, R10, R8, RZ, 0x1f ;  /* 0x00001fff080a7589 */ /* 0x000e2400000e0000 */
[----:B------:R-:W-:-:S05]  /*76b0*/  IMAD.IADD R0, R152, 0x1, -R11 ;  /* 0x0000000198007824 */ /* 0x000fca00078e0a0b */
[----:B------:R-:W-:Y:S02]  /*76c0*/  SHF.R.S32.HI R157, RZ, 0x1f, R0 ;  /* 0x0000001fff9d7819 */ /* 0x000fe40000011400 */
[----:B0-----:R-:W-:Y:S02]  /*76d0*/  ISETP.NE.AND P0, PT, R10, RZ, PT ;  /* 0x000000ff0a00720c */ /* 0x001fe40003f05270 */
[----:B------:R-:W-:-:S11]  /*76e0*/  LEA.HI R10, R157, R0, RZ, 0x2 ;  /* 0x000000009d0a7211 */ /* 0x000fd600078f10ff */
[----:B---3--:R-:W-:Y:S05]  /*76f0*/  @P0 BRA `(.L_x_44) ;  /* 0x0000000400380947 */ /* 0x008fea0003800000 */
[----:B------:R-:W0:Y:S01]  /*7700*/  LDC R18, c[0x0][0xbe8] ;  /* 0x0002fa00ff127b82 */ /* 0x000e220000000800 */
[----:B------:R-:W-:Y:S01]  /*7710*/  LOP3.LUT R5, R5, 0xffffff80, RZ, 0xc0, !PT ;  /* 0xffffff8005057812 */ /* 0x000fe200078ec0ff */
[----:B------:R-:W1:Y:S01]  /*7720*/  S2R R16, SR_CTAID.X ;  /* 0x0000000000107919 */ /* 0x000e620000002500 */
[----:B------:R-:W-:-:S03]  /*7730*/  ULDC.64 UR4, c[0x0][0xbd0] ;  /* 0x0002f40000047ab9 */ /* 0x000fc60000000a00 */
[----:B------:R-:W-:Y:S01]  /*7740*/  IMAD.IADD R153, R152, 0x1, -R5 ;  /* 0x0000000198997824 */ /* 0x000fe200078e0a05 */
[----:B------:R-:W-:Y:S01]  /*7750*/  LEA.HI R5, R21, R152, RZ, 0x2 ;  /* 0x0000009815057211 */ /* 0x000fe200078f10ff */
[----:B------:R-:W2:Y:S03]  /*7760*/  S2UR UR6, SR_CTAID.Z ;  /* 0x00000000000679c3 */ /* 0x000ea60000002700 */
[----:B------:R-:W-:Y:S02]  /*7770*/  SHF.R.S32.HI R12, RZ, 0x1f, R153 ;  /* 0x0000001fff0c7819 */ /* 0x000fe40000011499 */
[----:B------:R-:W-:Y:S02]  /*7780*/  LOP3.LUT R5, R5, 0xfffffffc, RZ, 0xc0, !PT ;  /* 0xfffffffc05057812 */ /* 0x000fe400078ec0ff */
[CC--:B------:R-:W-:Y:S01]  /*7790*/  LEA.HI R154, R12.reuse, R153.reuse, RZ, 0x2 ;  /* 0x000000990c9a7211 */ /* 0x0c0fe200078f10ff */
[----:B------:R-:W3:Y:S01]  /*77a0*/  LDC.64 R22, c[0x0][0xbd8] ;  /* 0x0002f600ff167b82 */ /* 0x000ee20000000a00 */
[----:B------:R-:W-:Y:S01]  /*77b0*/  LEA.HI R13, R12, R153, RZ, 0x5 ;  /* 0x000000990c0d7211 */ /* 0x000fe200078f28ff */
[----:B------:R-:W-:Y:S01]  /*77c0*/  IMAD.IADD R5, R152, 0x1, -R5 ;  /* 0x0000000198057824 */ /* 0x000fe200078e0a05 */
[----:B------:R-:W-:-:S02]  /*77d0*/  SHF.R.S32.HI R11, RZ, 0x2, R154 ;  /* 0x00000002ff0b7819 */ /* 0x000fc4000001149a */
[----:B------:R-:W-:Y:S02]  /*77e0*/  SHF.R.S32.HI R14, RZ, 0x1f, R154 ;  /* 0x0000001fff0e7819 */ /* 0x000fe4000001149a */
[----:B------:R-:W-:Y:S02]  /*77f0*/  SHF.R.S32.HI R13, RZ, 0x5, R13 ;  /* 0x00000005ff0d7819 */ /* 0x000fe4000001140d */
[----:B0-----:R-:W-:Y:S02]  /*7800*/  ISETP.NE.AND P0, PT, R18, 0x1, PT ;  /* 0x000000011200780c */ /* 0x001fe40003f05270 */
[----:B------:R-:W-:Y:S02]  /*7810*/  LEA.HI R14, R14, R11, RZ, 0x3 ;  /* 0x0000000b0e0e7211 */ /* 0x000fe400078f18ff */
[----:B------:R-:W-:Y:S02]  /*7820*/  LOP3.LUT R154, R154, 0x7ffffffc, RZ, 0xc0, !PT ;  /* 0x7ffffffc9a9a7812 */ /* 0x000fe400078ec0ff */
[----:B------:R-:W-:-:S03]  /*7830*/  LOP3.LUT R14, R14, 0xfffffff8, RZ, 0xc0, !PT ;  /* 0xfffffff80e0e7812 */ /* 0x000fc600078ec0ff */
[----:B------:R-:W-:Y:S02]  /*7840*/  IMAD.IADD R154, R153, 0x1, -R154 ;  /* 0x00000001999a7824 */ /* 0x000fe400078e0a9a */
[----:B------:R-:W-:Y:S01]  /*7850*/  IMAD.IADD R14, R11, 0x1, -R14 ;  /* 0x000000010b0e7824 */ /* 0x000fe200078e0a0e */
[----:B------:R-:W-:Y:S01]  /*7860*/  LEA.HI R11, R5, R5, RZ, 0x1 ;  /* 0x00000005050b7211 */ /* 0x000fe200078f08ff */
[----:B------:R-:W0:Y:S01]  /*7870*/  @P0 LDC R20, c[0x0][0xbec] ;  /* 0x0002fb00ff140b82 */ /* 0x000e220000000800 */
[----:B------:R-:W-:Y:S02]  /*7880*/  SHF.L.U32 R154, R154, 0x1, RZ ;  /* 0x000000019a9a7819 */ /* 0x000fe400000006ff */
[----:B------:R-:W-:Y:S01]  /*7890*/  LOP3.LUT R12, R11, 0x1ffffffe, RZ, 0xc0, !PT ;  /* 0x1ffffffe0b0c7812 */ /* 0x000fe200078ec0ff */
[----:B------:R-:W-:Y:S01]  /*78a0*/  IMAD R11, R19, UR4, RZ ;  /* 0x00000004130b7c24 */ /* 0x000fe2000f8e02ff */
[----:B------:R-:W-:-:S03]  /*78b0*/  LEA R155, R13, R14, 0x4 ;  /* 0x0000000e0d9b7211 */ /* 0x000fc600078e20ff */
[----:B------:R-:W5:Y:S01]  /*78c0*/  @P0 LDC R17, c[0x0][0xbf0] ;  /* 0x0002fc00ff110b82 */ /* 0x000f620000000800 */
[----:B------:R-:W-:Y:S02]  /*78d0*/  IMAD.IADD R5, R5, 0x1, -R12 ;  /* 0x0000000105057824 */ /* 0x000fe400078e0a0c */
[----:B------:R-:W-:Y:S01]  /*78e0*/  IMAD.WIDE.U32 R12, R2, UR4, RZ ;  /* 0x00000004020c7c25 */ /* 0x000fe2000f8e00ff */
[----:B--2---:R-:W-:-:S03]  /*78f0*/  USHF.R.S32.HI UR4, URZ, 0x1f, UR6 ;  /* 0x0000001f3f047899 */ /* 0x004fc60008011406 */
[----:B------:R-:W-:Y:S02]  /*7900*/  IMAD R5, R5, 0x8, R155 ;  /* 0x0000000805057824 */ /* 0x000fe400078e029b */
[----:B------:R-:W-:Y:S02]  /*7910*/  IMAD R11, R2, UR5, R11 ;  /* 0x00000005020b7c24 */ /* 0x000fe4000f8e020b */
[----:B---3--:R-:W-:Y:S01]  /*7920*/  IMAD R14, R22, UR4, RZ ;  /* 0x00000004160e7c24 */ /* 0x008fe2000f8e02ff */
[----:B------:R-:W-:Y:S01]  /*7930*/  ULDC.64 UR4, c[0x0][0xbe0] ;  /* 0x0002f80000047ab9 */ /* 0x000fe20000000a00 */
[----:B-1----:R-:W-:Y:S02]  /*7940*/  IMAD R5, R16, 0x40, R5 ;  /* 0x0000004010057824 */ /* 0x002fe400078e0205 */
[----:B------:R-:W-:Y:S02]  /*7950*/  IMAD R15, R23, UR6, R14 ;  /* 0x00000006170f7c24 */ /* 0x000fe4000f8e020e */
[----:B------:R-:W-:-:S02]  /*7960*/  IMAD.IADD R13, R13, 0x1, R11 ;  /* 0x000000010d0d7824 */ /* 0x000fc400078e020b */
[----:B0-----:R-:W-:-:S04]  /*7970*/  @P0 IMAD.HI.U32 R14, R5, R20, RZ ;  /* 0x00000014050e0227 */ /* 0x001fc800078e00ff */
[----:B------:R-:W-:-:S04]  /*7980*/  IMAD.WIDE.U32 R12, R22, UR6, R12 ;  /* 0x00000006160c7c25 */ /* 0x000fc8000f8e000c */
[----:B------:R-:W-:Y:S01]  /*7990*/  IMAD.MOV.U32 R11, RZ, RZ, R5 ;  /* 0x000000ffff0b7224 */ /* 0x000fe200078e0005 */
[----:B-----5:R-:W-:Y:S01]  /*79a0*/  @P0 SHF.R.U32.HI R11, RZ, R17, R14 ;  /* 0x00000011ff0b0219 */ /* 0x020fe2000001160e */
[----:B------:R-:W-:Y:S02]  /*79b0*/  IMAD.IADD R13, R13, 0x1, R15 ;  /* 0x000000010d0d7824 */ /* 0x000fe400078e020f */
[----:B------:R-:W-:Y:S01]  /*79c0*/  IMAD R14, R4, UR4, RZ ;  /* 0x00000004040e7c24 */ /* 0x000fe2000f8e02ff */
[----:B------:R-:W-:Y:S01]  /*79d0*/  IADD3 R15, -R11, RZ, RZ ;  /* 0x000000ff0b0f7210 */ /* 0x000fe20007ffe1ff */
[----:B------:R-:W-:-:S04]  /*79e0*/  IMAD.WIDE.U32 R12, R3, UR4, R12 ;  /* 0x00000004030c7c25 */ /* 0x000fc8000f8e000c */
[----:B------:R-:W-:Y:S01]  /*79f0*/  IMAD R5, R18, R15, R5 ;  /* 0x0000000f12057224 */ /* 0x000fe200078e0205 */
[----:B------:R-:W-:Y:S01]  /*7a00*/  SHF.R.S32.HI R15, RZ, 0x1f, R11 ;  /* 0x0000001fff0f7819 */ /* 0x000fe2000001140b */
[----:B------:R-:W-:Y:S01]  /*7a10*/  IMAD R14, R3, UR5, R14 ;  /* 0x00000005030e7c24 */ /* 0x000fe2000f8e020e */
[----:B------:R-:W-:Y:S01]  /*7a20*/  IADD3 R12, P0, R11, R12, RZ ;  /* 0x0000000c0b0c7210 */ /* 0x000fe20007f1e0ff */
[----:B------:R-:W-:Y:S01]  /*7a30*/  ULDC.64 UR4, c[0x0][0xbc8] ;  /* 0x0002f20000047ab9 */ /* 0x000fe20000000a00 */
[----:B------:R-:W-:Y:S02]  /*7a40*/  SHF.R.S32.HI R11, RZ, 0x1f, R5 ;  /* 0x0000001fff0b7819 */ /* 0x000fe40000011405 */
[----:B------:R-:W-:-:S03]  /*7a50*/  IADD3.X R13, R15, R13, R14, P0, !PT ;  /* 0x0000000d0f0d7210 */ /* 0x000fc600007fe40e */
[----:B------:R-:W-:Y:S01]  /*7a60*/  IMAD R14, R11, UR4, RZ ;  /* 0x000000040b0e7c24 */ /* 0x000fe2000f8e02ff */
[----:B------:R-:W-:Y:S01]  /*7a70*/  LEA.HI R11, R8, R8, RZ, 0x1 ;  /* 0x00000008080b7211 */ /* 0x000fe200078f08ff */
[----:B------:R-:W-:-:S03]  /*7a80*/  IMAD.WIDE.U32 R12, R5, UR4, R12 ;  /* 0x00000004050c7c25 */ /* 0x000fc6000f8e000c */
[----:B------:R-:W-:Y:S01]  /*7a90*/  LOP3.LUT R11, R11, 0xfffffe, RZ, 0xc0, !PT ;  /* 0x00fffffe0b0b7812 */ /* 0x000fe200078ec0ff */
[----:B------:R-:W-:Y:S01]  /*7aa0*/  IMAD R5, R5, UR5, R14 ;  /* 0x0000000505057c24 */ /* 0x000fe2000f8e020e */
[----:B------:R-:W-:Y:S02]  /*7ab0*/  ULDC.64 UR4, c[0x0][0xba8] ;  /* 0x0002ea0000047ab9 */ /* 0x000fe40000000a00 */
[----:B------:R-:W-:Y:S01]  /*7ac0*/  LEA R17, P0, R12, UR4, 0x2 ;  /* 0x000000040c117c11 */ /* 0x000fe2000f8010ff */
[----:B------:R-:W-:Y:S01]  /*7ad0*/  IMAD.IADD R5, R13, 0x1, R5 ;  /* 0x000000010d057824 */ /* 0x000fe200078e0205 */
[----:B------:R-:W-:Y:S01]  /*7ae0*/  ULDC UR4, c[0x0][0xa88] ;  /* 0x0002a20000047ab9 */ /* 0x000fe20000000800 */
[----:B------:R-:W-:Y:S02]  /*7af0*/  IMAD.IADD R11, R8, 0x1, -R11 ;  /* 0x00000001080b7824 */ /* 0x000fe400078e0a0b */
[----:B------:R-:W-:Y:S01]  /*7b00*/  SHFL.IDX PT, R14, R17, 0x1, 0x1c1f ;  /* 0x003c1f00110e7f89 */ /* 0x000fe200000e0000 */
[----:B------:R-:W-:Y:S01]  /*7b10*/  LEA.HI.X R20, R12, UR5, R5, 0x2, P0 ;  /* 0x000000050c147c11 */ /* 0x000fe200080f1405 */
[----:B------:R-:W-:-:S02]  /*7b20*/  IMAD.U32 R11, R11, -0x100, RZ ;  /* 0xffffff000b0b7824 */ /* 0x000fc400078e00ff */
[----:B------:R-:W-:Y:S01]  /*7b30*/  SHFL.IDX PT, R12, R17, RZ, 0x1c1f ;  /* 0x001c1fff110c7589 */ /* 0x000fe200000e0000 */
[----:B------:R-:W-:Y:S02]  /*7b40*/  IMAD R5, R16, 0x40, R155 ;  /* 0x0000004010057824 */ /* 0x000fe400078e029b */
[----:B------:R-:W-:Y:S01]  /*7b50*/  IMAD R16, R18, UR4, RZ ;  /* 0x0000000412107c24 */ /* 0x000fe2000f8e02ff */
[----:B------:R-:W0:Y:S01]  /*7b60*/  SHFL.IDX PT, R13, R20, RZ, 0x1c1f ;  /* 0x001c1fff140d7589 */ /* 0x000e2200000e0000 */
[----:B------:R-:W-:Y:S01]  /*7b70*/  ISETP.NE.AND P0, PT, R154, R11, PT ;  /* 0x0000000b9a00720c */ /* 0x000fe20003f05270 */
[C---:B------:R-:W-:Y:S02]  /*7b80*/  VIADD R11, R5.reuse, 0x8 ;  /* 0x00000008050b7836 */ /* 0x040fe40000000000 */
[----:B------:R-:W1:Y:S01]  /*7b90*/  SHFL.IDX PT, R15, R20, 0x1, 0x1c1f ;  /* 0x003c1f00140f7f89 */ /* 0x000e6200000e0000 */
[-C--:B------:R-:W-:Y:S02]  /*7ba0*/  ISETP.GE.OR P1, PT, R5, R16.reuse, P0 ;  /* 0x000000100500720c */ /* 0x080fe40000726670 */
[----:B------:R-:W-:-:S11]  /*7bb0*/  ISETP.GE.OR P0, PT, R11, R16, P0 ;  /* 0x000000100b00720c */ /* 0x000fd60000706670 */
[----:B0-----:R0:W-:Y:S04]  /*7bc0*/  @!P1 ST.E desc[UR42][R12.64], R6 ;  /* 0x000000060c009985 */ /* 0x0011e8000c10192a */
[----:B-1----:R0:W-:Y:S02]  /*7bd0*/  @!P0 ST.E desc[UR42][R14.64], R7 ;  /* 0x000000070e008985 */ /* 0x0021e4000c10192a */
.L_x_44:
[----:B------:R-:W-:Y:S01]  /*7be0*/  ISETP.NE.AND P0, PT, R9, 0x1, PT ;  /* 0x000000010900780c */ /* 0x000fe20003f05270 */
[----:B0-----:R-:W0:Y:S01]  /*7bf0*/  S2R R15, SR_CTAID.X ;  /* 0x00000000000f7919 */ /* 0x001e220000002500 */
[--C-:B------:R-:W-:Y:S01]  /*7c00*/  SHF.R.S32.HI R5, RZ, 0x2, R10.reuse ;  /* 0x00000002ff057819 */ /* 0x100fe2000001140a */
[----:B------:R-:W1:Y:S01]  /*7c10*/  S2UR UR6, SR_CTAID.Z ;  /* 0x00000000000679c3 */ /* 0x000e620000002700 */
[----:B------:R-:W-:Y:S01]  /*7c20*/  SHF.R.S32.HI R6, RZ, 0x1f, R10 ;  /* 0x0000001fff067819 */ /* 0x000fe2000001140a */
[----:B------:R-:W-:Y:S01]  /*7c30*/  ULDC.64 UR4, c[0x0][0xb38] ;  /* 0x0002ce0000047ab9 */ /* 0x000fe20000000a00 */
[----:B------:R-:W-:Y:S01]  /*7c40*/  LEA.HI R21, R21, R152, RZ, 0x2 ;  /* 0x0000009815157211 */ /* 0x000fe200078f10ff */
[----:B------:R-:W-:Y:S01]  /*7c50*/  BSSY B0, `(.L_x_45) ;  /* 0x0000101000007945 */ /* 0x000fe20003800000 */
[----:B------:R-:W-:Y:S02]  /*7c60*/  LEA.HI R6, R6, R5, RZ, 0x3 ;  /* 0x0000000506067211 */ /* 0x000fe400078f18ff */
[----:B------:R-:W-:Y:S01]  /*7c70*/  LOP3.LUT R21, R21, 0xfffffffc, RZ, 0xc0, !PT ;  /* 0xfffffffc15157812 */ /* 0x000fe200078ec0ff */
[----:B------:R-:W2:Y:S01]  /*7c80*/  LDC.64 R12, c[0x0][0xb40] ;  /* 0x0002d000ff0c7b82 */ /* 0x000ea20000000a00 */
[----:B------:R-:W-:-:S02]  /*7c90*/  LOP3.LUT R6, R6, 0xfffffff8, RZ, 0xc0, !PT ;  /* 0xfffffff806067812 */ /* 0x000fc400078ec0ff */
[----:B------:R-:W-:Y:S01]  /*7ca0*/  LEA.HI R157, R157, R0, RZ, 0x5 ;  /* 0x000000009d9d7211 */ /* 0x000fe200078f28ff */
[----:B------:R-:W-:Y:S02]  /*7cb0*/  IMAD.IADD R21, R152, 0x1, -R21 ;  /* 0x0000000198157824 */ /* 0x000fe400078e0a15 */
[----:B------:R-:W-:Y:S01]  /*7cc0*/  IMAD.IADD R14, R5, 0x1, -R6 ;  /* 0x00000001050e7824 */ /* 0x000fe200078e0a06 */
[----:B------:R-:W-:Y:S01]  /*7cd0*/  SHF.R.S32.HI R157, RZ, 0x5, R157 ;  /* 0x00000005ff9d7819 */ /* 0x000fe2000001149d */
[----:B------:R-:W3:Y:S01]  /*7ce0*/  @P0 LDC R16, c[0x0][0xbec] ;  /* 0x0002fb00ff100b82 */ /* 0x000ee20000000800 */
[----:B------:R-:W-:-:S03]  /*7cf0*/  LEA.HI R5, R21, R21, RZ, 0x1 ;  /* 0x0000001515057211 */ /* 0x000fc600078f08ff */
[----:B------:R-:W-:Y:S01]  /*7d00*/  IMAD R14, R157, 0x10, R14 ;  /* 0x000000109d0e7824 */ /* 0x000fe200078e020e */
[----:B------:R-:W-:Y:S01]  /*7d10*/  LOP3.LUT R6, R5, 0x1ffffffe, RZ, 0xc0, !PT ;  /* 0x1ffffffe05067812 */ /* 0x000fe200078ec0ff */
[----:B------:R-:W-:Y:S02]  /*7d20*/  IMAD R5, R19, UR4, RZ ;  /* 0x0000000413057c24 */ /* 0x000fe4000f8e02ff */
[----:B------:R-:W5:Y:S02]  /*7d30*/  @P0 LDC R17, c[0x0][0xbf0] ;  /* 0x0002fc00ff110b82 */ /* 0x000f640000000800 */
[----:B------:R-:W-:Y:S02]  /*7d40*/  IMAD.IADD R21, R21, 0x1, -R6 ;  /* 0x0000000115157824 */ /* 0x000fe400078e0a06 */
[C---:B------:R-:W-:Y:S01]  /*7d50*/  IMAD.WIDE.U32 R6, R2.reuse, UR4, RZ ;  /* 0x0000000402067c25 */ /* 0x040fe2000f8e00ff */
[----:B-1----:R-:W-:Y:S02]  /*7d60*/  USHF.R.S32.HI UR4, URZ, 0x1f, UR6 ;  /* 0x0000001f3f047899 */ /* 0x002fe40008011406 */
[----:B------:R-:W-:Y:S01]  /*7d70*/  LEA R21, R21, R14, 0x3 ;  /* 0x0000000e15157211 */ /* 0x000fe200078e18ff */
[----:B------:R-:W-:-:S03]  /*7d80*/  IMAD R5, R2, UR5, R5 ;  /* 0x0000000502057c24 */ /* 0x000fc6000f8e0205 */
[C---:B--2---:R-:W-:Y:S01]  /*7d90*/  IMAD R2, R12.reuse, UR4, RZ ;  /* 0x000000040c027c24 */ /* 0x044fe2000f8e02ff */
[----:B------:R-:W-:Y:S01]  /*7da0*/  ULDC.64 UR4, c[0x0][0xb48] ;  /* 0x0002d20000047ab9 */ /* 0x000fe20000000a00 */
[----:B------:R-:W-:Y:S02]  /*7db0*/  IMAD.IADD R7, R7, 0x1, R5 ;  /* 0x0000000107077824 */ /* 0x000fe400078e0205 */
[----:B0-----:R-:W-:Y:S02]  /*7dc0*/  IMAD R21, R15, 0x40, R21 ;  /* 0x000000400f157824 */ /* 0x001fe400078e0215 */
[----:B------:R-:W-:Y:S02]  /*7dd0*/  IMAD R11, R13, UR6, R2 ;  /* 0x000000060d0b7c24 */ /* 0x000fe4000f8e0202 */
[----:B------:R-:W-:-:S04]  /*7de0*/  IMAD.WIDE.U32 R6, R12, UR6, R6 ;  /* 0x000000060c067c25 */ /* 0x000fc8000f8e0006 */
[----:B---3--:R-:W-:-:S04]  /*7df0*/  @P0 IMAD.HI.U32 R16, R21, R16, RZ ;  /* 0x0000001015100227 */ /* 0x008fc800078e00ff */
[----:B------:R-:W-:Y:S02]  /*7e00*/  IMAD R4, R4, UR4, RZ ;  /* 0x0000000404047c24 */ /* 0x000fe4000f8e02ff */
[----:B------:R-:W-:Y:S01]  /*7e10*/  IMAD.MOV.U32 R5, RZ, RZ, R21 ;  /* 0x000000ffff057224 */ /* 0x000fe200078e0015 */
[----:B-----5:R-:W-:Y:S01]  /*7e20*/  @P0 SHF.R.U32.HI R5, RZ, R17, R16 ;  /* 0x00000011ff050219 */ /* 0x020fe20000011610 */
[----:B------:R-:W-:Y:S02]  /*7e30*/  IMAD.IADD R7, R7, 0x1, R11 ;  /* 0x0000000107077824 */ /* 0x000fe400078e020b */
[C---:B------:R-:W-:Y:S01]  /*7e40*/  IMAD R11, R3.reuse, UR5, R4 ;  /* 0x00000005030b7c24 */ /* 0x040fe2000f8e0204 */
[----:B------:R-:W-:Y:S01]  /*7e50*/  SHF.R.S32.HI R4, RZ, 0x1f, R5 ;  /* 0x0000001fff047819 */ /* 0x000fe20000011405 */
[----:B------:R-:W-:Y:S01]  /*7e60*/  IMAD.WIDE.U32 R2, R3, UR4, R6 ;  /* 0x0000000403027c25 */ /* 0x000fe2000f8e0006 */
[----:B------:R-:W-:Y:S01]  /*7e70*/  ULDC.64 UR4, c[0x0][0xb30] ;  /* 0x0002cc0000047ab9 */ /* 0x000fe20000000a00 */
[----:B------:R-:W-:-:S02]  /*7e80*/  LEA.HI R6, R8, R8, RZ, 0x1 ;  /* 0x0000000808067211 */ /* 0x000fc400078f08ff */
[----:B------:R-:W-:Y:S01]  /*7e90*/  IMAD.MOV R12, RZ, RZ, -R5 ;  /* 0x000000ffff0c7224 */ /* 0x000fe200078e0a05 */
[----:B------:R-:W-:Y:S01]  /*7ea0*/  IADD3 R3, R3, R11, RZ ;  /* 0x0000000b03037210 */ /* 0x000fe20007ffe0ff */
[----:B------:R-:W-:Y:S01]  /*7eb0*/  IMAD R4, R4, UR4, RZ ;  /* 0x0000000404047c24 */ /* 0x000fe2000f8e02ff */
[----:B------:R-:W-:Y:S01]  /*7ec0*/  LOP3.LUT R13, R6, 0xfffffe, RZ, 0xc0, !PT ;  /* 0x00fffffe060d7812 */ /* 0x000fe200078ec0ff */
[----:B------:R-:W-:Y:S02]  /*7ed0*/  IMAD R7, R9, R12, R21 ;  /* 0x0000000c09077224 */ /* 0x000fe400078e0215 */
[C---:B------:R-:W-:Y:S02]  /*7ee0*/  IMAD R11, R5.reuse, UR5, R4 ;  /* 0x00000005050b7c24 */ /* 0x040fe4000f8e0204 */
[----:B------:R-:W-:Y:S01]  /*7ef0*/  IMAD.WIDE.U32 R2, R5, UR4, R2 ;  /* 0x0000000405027c25 */ /* 0x000fe2000f8e0002 */
[----:B------:R-:W-:Y:S01]  /*7f00*/  SHF.R.S32.HI R4, RZ, 0x1f, R7 ;  /* 0x0000001fff047819 */ /* 0x000fe20000011407 */
[----:B------:R-:W-:-:S02]  /*7f10*/  ULDC.64 UR4, c[0x0][0xb28] ;  /* 0x0002ca0000047ab9 */ /* 0x000fc40000000a00 */
[----:B------:R-:W-:Y:S01]  /*7f20*/  IMAD.IADD R3, R3, 0x1, R11 ;  /* 0x0000000103037824 */ /* 0x000fe200078e020b */
[----:B------:R-:W-:Y:S01]  /*7f30*/  LOP3.LUT R11, R10, 0x7ffffffc, RZ, 0xc0, !PT ;  /* 0x7ffffffc0a0b7812 */ /* 0x000fe200078ec0ff */
[----:B------:R-:W-:Y:S02]  /*7f40*/  IMAD R4, R4, UR4, RZ ;  /* 0x0000000404047c24 */ /* 0x000fe4000f8e02ff */
[----:B------:R-:W-:-:S04]  /*7f50*/  IMAD.WIDE.U32 R2, R7, UR4, R2 ;  /* 0x0000000407027c25 */ /* 0x000fc8000f8e0002 */
[----:B------:R-:W-:Y:S01]  /*7f60*/  IMAD R5, R7, UR5, R4 ;  /* 0x0000000507057c24 */ /* 0x000fe2000f8e0204 */
[----:B------:R-:W-:Y:S01]  /*7f70*/  ULDC.64 UR4, c[0x0][0xb00] ;  /* 0x0002c00000047ab9 */ /* 0x000fe20000000a00 */
[----:B------:R-:W-:Y:S01]  /*7f80*/  IMAD R7, R15, 0x40, R14 ;  /* 0x000000400f077824 */ /* 0x000fe200078e020e */
[----:B------:R-:W-:Y:S01]  /*7f90*/  LEA R4, P0, R2, UR4, 0x2 ;  /* 0x0000000402047c11 */ /* 0x000fe2000f8010ff */
[----:B------:R-:W-:Y:S01]  /*7fa0*/  ULDC UR4, c[0x0][0xa88] ;  /* 0x0002a20000047ab9 */ /* 0x000fe20000000800 */
[----:B------:R-:W-:Y:S02]  /*7fb0*/  IMAD.IADD R5, R3, 0x1, R5 ;  /* 0x0000000103057824 */ /* 0x000fe400078e0205 */
[----:B------:R-:W-:Y:S02]  /*7fc0*/  IMAD R6, R9, UR4, RZ ;  /* 0x0000000409067c24 */ /* 0x000fe4000f8e02ff */
[----:B------:R-:W-:Y:S01]  /*7fd0*/  IMAD.IADD R13, R8, 0x1, -R13 ;  /* 0x00000001080d7824 */ /* 0x000fe200078e0a0d */
[----:B------:R-:W-:Y:S01]  /*7fe0*/  LEA.HI.X R5, R2, UR5, R5, 0x2, P0 ;  /* 0x0000000502057c11 */ /* 0x000fe200080f1405 */
[----:B------:R-:W-:Y:S01]  /*7ff0*/  IMAD.IADD R0, R0, 0x1, -R11 ;  /* 0x0000000100007824 */ /* 0x000fe200078e0a0b */
[----:B------:R-:W-:Y:S01]  /*8000*/  ISETP.GE.AND P0, PT, R7, R6, PT ;  /* 0x000000060700720c */ /* 0x000fe20003f06270 */
[----:B------:R0:W1:Y:S03]  /*8010*/  SHFL.IDX PT, R2, R4, RZ, 0x1c1f ;  /* 0x001c1fff04027589 */ /* 0x00006600000e0000 */
[----:B------:R-:W-:Y:S01]  /*8020*/  LEA R0, R13, R0, 0x7 ;  /* 0x000000000d007211 */ /* 0x000fe200078e38ff */
[----:B------:R0:W2:Y:S04]  /*8030*/  SHFL.IDX PT, R3, R5, RZ, 0x1c1f ;  /* 0x001c1fff05037589 */ /* 0x0000a800000e0000 */
[----:B------:R-:W-:-:S04]  /*8040*/  IMAD.SHL.U32 R0, R0, 0x2, RZ ;  /* 0x0000000200007824 */ /* 0x000fc800078e00ff */
[----:B0-----:R-:W-:Y:S05]  /*8050*/  @P0 BRA `(.L_x_46) ;  /* 0x0000000c00000947 */ /* 0x001fea0003800000 */
[C---:B------:R-:W-:Y:S01]  /*8060*/  VIADD R9, R0.reuse, 0x8 ;  /* 0x0000000800097836 */ /* 0x040fe20000000000 */
[----:B------:R-:W-:Y:S01]  /*8070*/  ULDC UR4, c[0x0][0xac8] ;  /* 0x0002b20000047ab9 */ /* 0x000fe20000000800 */
[C---:B------:R-:W-:Y:S01]  /*8080*/  VIADD R11, R0.reuse, 0x10 ;  /* 0x00000010000b7836 */ /* 0x040fe20000000000 */
[C---:B------:R-:W-:Y:S01]  /*8090*/  ISETP.GE.AND P2, PT, R0.reuse, UR4, PT ;  /* 0x0000000400007c0c */ /* 0x040fe2000bf46270 */
[C---:B------:R-:W-:Y:S01]  /*80a0*/  VIADD R13, R0.reuse, 0x18 ;  /* 0x00000018000d7836 */ /* 0x040fe20000000000 */
[----:B------:R-:W-:Y:S01]  /*80b0*/  ISETP.GE.AND P3, PT, R9, UR4, PT ;  /* 0x0000000409007c0c */ /* 0x000fe2000bf66270 */
[C---:B------:R-:W-:Y:S01]  /*80c0*/  VIADD R16, R0.reuse, 0x20 ;  /* 0x0000002000107836 */ /* 0x040fe20000000000 */
[----:B------:R-:W-:Y:S01]  /*80d0*/  ISETP.GE.AND P4, PT, R11, UR4, PT ;  /* 0x000000040b007c0c */ /* 0x000fe2000bf86270 */
[C---:B------:R-:W-:Y:S01]  /*80e0*/  VIADD R18, R0.reuse, 0x30 ;  /* 0x0000003000127836 */ /* 0x040fe20000000000 */
[----:B------:R-:W-:Y:S01]  /*80f0*/  ISETP.GE.AND P5, PT, R13, UR4, PT ;  /* 0x000000040d007c0c */ /* 0x000fe2000bfa6270 */
[C---:B------:R-:W-:Y:S01]  /*8100*/  VIADD R19, R0.reuse, 0x38 ;  /* 0x0000003800137836 */ /* 0x040fe20000000000 */
[C---:B------:R-:W-:Y:S01]  /*8110*/  IADD3 R17, R0.reuse, 0x28, RZ ;  /* 0x0000002800117810 */ /* 0x040fe20007ffe0ff */
[----:B------:R-:W-:Y:S01]  /*8120*/  VIADD R20, R0, 0x40 ;  /* 0x0000004000147836 */ /* 0x000fe20000000000 */
[----:B------:R-:W-:Y:S01]  /*8130*/  ISETP.GE.AND P0, PT, R16, UR4, PT ;  /* 0x0000000410007c0c */ /* 0x000fe2000bf06270 */
[C---:B------:R-:W-:Y:S01]  /*8140*/  VIADD R21, R0.reuse, 0x48 ;  /* 0x0000004800157836 */ /* 0x040fe20000000000 */
[----:B------:R-:W-:Y:S01]  /*8150*/  ISETP.GE.AND P1, PT, R17, UR4, PT ;  /* 0x0000000411007c0c */ /* 0x000fe2000bf26270 */
[C---:B------:R-:W-:Y:S01]  /*8160*/  VIADD R22, R0.reuse, 0x50 ;  /* 0x0000005000167836 */ /* 0x040fe20000000000 */
[----:B------:R-:W-:-:S02]  /*8170*/  @!P2 LEA.HI R8, R0, R0, RZ, 0x1 ;  /* 0x000000000008a211 */ /* 0x000fc400078f08ff */
[----:B------:R-:W-:Y:S02]  /*8180*/  @!P3 LEA.HI R10, R9, R9, RZ, 0x1 ;  /* 0x00000009090ab211 */ /* 0x000fe400078f08ff */
[----:B------:R-:W-:Y:S02]  /*8190*/  @!P4 LEA.HI R12, R11, R11, RZ, 0x1 ;  /* 0x0000000b0b0cc211 */ /* 0x000fe400078f08ff */
[----:B------:R-:W-:Y:S02]  /*81a0*/  @!P5 LEA.HI R14, R13, R13, RZ, 0x1 ;  /* 0x0000000d0d0ed211 */ /* 0x000fe400078f08ff */
[----:B------:R-:W-:Y:S02]  /*81b0*/  @!P2 LOP3.LUT R9, R8, 0xfffffffe, RZ, 0xc0, !PT ;  /* 0xfffffffe0809a812 */ /* 0x000fe400078ec0ff */
[----:B------:R-:W-:Y:S02]  /*81c0*/  @!P3 LOP3.LUT R11, R10, 0xfffffffe, RZ, 0xc0, !PT ;  /* 0xfffffffe0a0bb812 */ /* 0x000fe400078ec0ff */
[----:B------:R-:W-:Y:S01]  /*81d0*/  @!P4 LOP3.LUT R13, R12, 0xfffffffe, RZ, 0xc0, !PT ;  /* 0xfffffffe0c0dc812 */ /* 0x000fe200078ec0ff */
[----:B-12---:R-:W-:Y:S01]  /*81e0*/  @!P2 IMAD.WIDE R8, R9, 0x4, R2 ;  /* 0x000000040908a825 */ /* 0x006fe200078e0202 */
[----:B------:R-:W-:-:S02]  /*81f0*/  @!P5 LOP3.LUT R15, R14, 0xfffffffe, RZ, 0xc0, !PT ;  /* 0xfffffffe0e0fd812 */ /* 0x000fc400078ec0ff */
[----:B------:R-:W-:Y:S01]  /*8200*/  ISETP.GE.AND P6, PT, R22, UR4, PT ;  /* 0x0000000416007c0c */ /* 0x000fe2000bfc6270 */
[--C-:B------:R-:W-:Y:S01]  /*8210*/  @!P3 IMAD.WIDE R10, R11, 0x4, R2.reuse ;  /* 0x000000040b0ab825 */ /* 0x100fe200078e0202 */
[----:B------:R0:W-:Y:S01]  /*8220*/  @!P2 ST.E.64 desc[UR42][R8.64], R24 ;  /* 0x000000180800a985 */ /* 0x0001e2000c101b2a */
[----:B------:R-:W-:Y:S02]  /*8230*/  ISETP.GE.AND P2, PT, R18, UR4, PT ;  /* 0x0000000412007c0c */ /* 0x000fe4000bf46270 */
[--C-:B------:R-:W-:Y:S01]  /*8240*/  @!P4 IMAD.WIDE R12, R13, 0x4, R2.reuse ;  /* 0x000000040d0cc825 */ /* 0x100fe200078e0202 */
[----:B------:R1:W-:Y:S01]  /*8250*/  @!P3 ST.E.64 desc[UR42][R10.64], R28 ;  /* 0x0000001c0a00b985 */ /* 0x0003e2000c101b2a */
[----:B------:R-:W-:Y:S02]  /*8260*/  ISETP.GE.AND P3, PT, R19, UR4, PT ;  /* 0x0000000413007c0c */ /* 0x000fe4000bf66270 */
[----:B------:R-:W-:Y:S01]  /*8270*/  @!P5 IMAD.WIDE R14, R15, 0x4, R2 ;  /* 0x000000040f0ed825 */ /* 0x000fe200078e0202 */
[----:B------:R2:W-:Y:S01]  /*8280*/  @!P4 ST.E.64 desc[UR42][R12.64], R32 ;  /* 0x000000200c00c985 */ /* 0x0005e2000c101b2a */
[----:B------:R-:W-:-:S02]  /*8290*/  ISETP.GE.AND P4, PT, R20, UR4, PT ;  /* 0x0000000414007c0c */ /* 0x000fc4000bf86270 */
[----:B------:R-:W-:Y:S01]  /*82a0*/  @!P0 LEA.HI R16, R16, R16, RZ, 0x1 ;  /* 0x0000001010108211 */ /* 0x000fe200078f08ff */
[----:B------:R3:W-:Y:S01]  /*82b0*/  @!P5 ST.E.64 desc[UR42][R14.64], R36 ;  /* 0x000000240e00d985 */ /* 0x0007e2000c101b2a */
[----:B------:R-:W-:Y:S01]  /*82c0*/  ISETP.GE.AND P5, PT, R21, UR4, PT ;  /* 0x0000000415007c0c */ /* 0x000fe2000bfa6270 */
[----:B0-----:R-:W-:Y:S01]  /*82d0*/  VIADD R24, R0, 0x60 ;  /* 0x0000006000187836 */ /* 0x001fe20000000000 */
[----:B------:R-:W-:Y:S02]  /*82e0*/  @!P1 LEA.HI R17, R17, R17, RZ, 0x1 ;  /* 0x0000001111119211 */ /* 0x000fe400078f08ff */
[----:B------:R-:W-:Y:S02]  /*82f0*/  @!P0 LOP3.LUT R9, R16, 0xfffffffe, RZ, 0xc0, !PT ;  /* 0xfffffffe10098812 */ /* 0x000fe400078ec0ff */
[----:B-1----:R-:W-:Y:S02]  /*8300*/  @!P1 LOP3.LUT R11, R17, 0xfffffffe, RZ, 0xc0, !PT ;  /* 0xfffffffe110b9812 */ /* 0x002fe400078ec0ff */
[----:B------:R-:W-:Y:S01]  /*8310*/  @!P2 LEA.HI R18, R18, R18, RZ, 0x1 ;  /* 0x000000121212a211 */ /* 0x000fe200078f08ff */
[----:B------:R-:W-:Y:S01]  /*8320*/  @!P0 IMAD.WIDE R8, R9, 0x4, R2 ;  /* 0x0000000409088825 */ /* 0x000fe200078e0202 */
[----:B------:R-:W-:-:S02]  /*8330*/  @!P3 LEA.HI R19, R19, R19, RZ, 0x1 ;  /* 0x000000131313b211 */ /* 0x000fc400078f08ff */
[----:B------:R-:W-:Y:S01]  /*8340*/  @!P4 LEA.HI R20, R20, R20, RZ, 0x1 ;  /* 0x000000141414c211 */ /* 0x000fe200078f08ff */
[----:B------:R-:W-:Y:S01]  /*8350*/  @!P1 IMAD.WIDE R10, R11, 0x4, R2 ;  /* 0x000000040b0a9825 */ /* 0x000fe200078e0202 */
[----:B------:R-:W-:Y:S01]  /*8360*/  @!P5 LEA.HI R21, R21, R21, RZ, 0x1 ;  /* 0x000000151515d211 */ /* 0x000fe200078f08ff */
[----:B------:R0:W-:Y:S01]  /*8370*/  @!P0 ST.E.64 desc[UR42][R8.64], R40 ;  /* 0x0000002808008985 */ /* 0x0001e2000c101b2a */
[----:B------:R-:W-:Y:S02]  /*8380*/  @!P6 LEA.HI R22, R22, R22, RZ, 0x1 ;  /* 0x000000161616e211 */ /* 0x000fe400078f08ff */
[----:B--2---:R-:W-:Y:S01]  /*8390*/  @!P2 LOP3.LUT R13, R18, 0xfffffffe, RZ, 0xc0, !PT ;  /* 0xfffffffe120da812 */ /* 0x004fe200078ec0ff */
[----:B------:R1:W-:Y:S01]  /*83a0*/  @!P1 ST.E.64 desc[UR42][R10.64], R44 ;  /* 0x0000002c0a009985 */ /* 0x0003e2000c101b2a */
[----:B------:R-:W-:Y:S01]  /*83b0*/  @!P3 LOP3.LUT R19, R19, 0xfffffffe, RZ, 0xc0, !PT ;  /* 0xfffffffe1313b812 */ /* 0x000fe200078ec0ff */
[----:B------:R-:W-:Y:S01]  /*83c0*/  VIADD R18, R0, 0x68 ;  /* 0x0000006800127836 */ /* 0x000fe20000000000 */
[----:B---3--:R-:W-:Y:S01]  /*83d0*/  @!P4 LOP3.LUT R15, R20, 0xfffffffe, RZ, 0xc0, !PT ;  /* 0xfffffffe140fc812 */ /* 0x008fe200078ec0ff */
[----:B------:R-:W-:Y:S01]  /*83e0*/  VIADD R20, R0, 0x78 ;  /* 0x0000007800147836 */ /* 0x000fe20000000000 */
[----:B------:R-:W-:-:S02]  /*83f0*/  @!P5 LOP3.LUT R21, R21, 0xfffffffe, RZ, 0xc0, !PT ;  /* 0xfffffffe1515d812 */ /* 0x000fc400078ec0ff */
[----:B------:R-:W-:Y:S02]  /*8400*/  IADD3 R23, R0, 0x58, RZ ;  /* 0x0000005800177810 */ /* 0x000fe40007ffe0ff */
[----:B------:R-:W-:Y:S01]  /*8410*/  @!P6 LOP3.LUT R17, R22, 0xfffffffe, RZ, 0xc0, !PT ;  /* 0xfffffffe1611e812 */ /* 0x000fe200078ec0ff */
[--C-:B0-----:R-:W-:Y:S01]  /*8420*/  @!P2 IMAD.WIDE R8, R13, 0x4, R2.reuse ;  /* 0x000000040d08a825 */ /* 0x101fe200078e0202 */
[----:B------:R-:W-:Y:S02]  /*8430*/  ISETP.GE.AND P1, PT, R23, UR4, PT ;  /* 0x0000000417007c0c */ /* 0x000fe4000bf26270 */
[----:B------:R-:W-:Y:S01]  /*8440*/  ISETP.GE.AND P0, PT, R24, UR4, PT ;  /* 0x0000000418007c0c */ /* 0x000fe2000bf06270 */
[--C-:B-1----:R-:W-:Y:S01]  /*8450*/  @!P3 IMAD.WIDE R10, R19, 0x4, R2.reuse ;  /* 0x00000004130ab825 */ /* 0x102fe200078e0202 */
[----:B------:R0:W-:Y:S01]  /*8460*/  @!P2 ST.E.64 desc[UR42][R8.64], R48 ;  /* 0x000000300800a985 */ /* 0x0001e2000c101b2a */
[----:B------:R-:W-:Y:S02]  /*8470*/  IADD3 R22, R0, 0x88, RZ ;  /* 0x0000008800167810 */ /* 0x000fe40007ffe0ff */
[----:B------:R-:W-:Y:S01]  /*8480*/  @!P4 IMAD.WIDE R12, R15, 0x4, R2 ;  /* 0x000000040f0cc825 */ /* 0x000fe200078e0202 */
[----:B------:R1:W-:Y:S01]  /*8490*/  @!P3 ST.E.64 desc[UR42][R10.64], R52 ;  /* 0x000000340a00b985 */ /* 0x0003e2000c101b2a */
[----:B------:R-:W-:-:S02]  /*84a0*/  ISETP.GE.AND P2, PT, R18, UR4, PT ;  /* 0x0000000412007c0c */ /* 0x000fc4000bf46270 */
[--C-:B------:R-:W-:Y:S01]  /*84b0*/  @!P5 IMAD.WIDE R14, R21, 0x4, R2.reuse ;  /* 0x00000004150ed825 */ /* 0x100fe200078e0202 */
[----:B------:R2:W-:Y:S01]  /*84c0*/  @!P4 ST.E.64 desc[UR42][R12.64], R56 ;  /* 0x000000380c00c985 */ /* 0x0005e2000c101b2a */
[----:B------:R-:W-:Y:S02]  /*84d0*/  ISETP.GE.AND P3, PT, R22, UR4, PT ;  /* 0x0000000416007c0c */ /* 0x000fe4000bf66270 */
[----:B------:R-:W-:Y:S01]  /*84e0*/  @!P6 IMAD.WIDE R16, R17, 0x4, R2 ;  /* 0x000000041110e825 */ /* 0x000fe200078e0202 */
[----:B------:R3:W-:Y:S01]  /*84f0*/  @!P5 ST.E.64 desc[UR42][R14.64], R60 ;  /* 0x0000003c0e00d985 */ /* 0x0007e2000c101b2a */
[----:B------:R-:W-:Y:S02]  /*8500*/  ISETP.GE.AND P5, PT, R20, UR4, PT ;  /* 0x0000000414007c0c */ /* 0x000fe4000bfa6270 */
[C---:B------:R-:W-:Y:S01]  /*8510*/  VIADD R19, R0.reuse, 0x70 ;  /* 0x0000007000137836 */ /* 0x040fe20000000000 */
[----:B------:R5:W-:Y:S01]  /*8520*/  @!P6 ST.E.64 desc[UR42][R16.64], R64 ;  /* 0x000000401000e985 */ /* 0x000be2000c101b2a */
[----:B------:R-:W-:Y:S01]  /*8530*/  VIADD R21, R0, 0x80 ;  /* 0x0000008000157836 */ /* 0x000fe20000000000 */
[----:B------:R-:W-:-:S02]  /*8540*/  @!P1 LEA.HI R23, R23, R23, RZ, 0x1 ;  /* 0x0000001717179211 */ /* 0x000fc400078f08ff */
[----:B------:R-:W-:Y:S02]  /*8550*/  ISETP.GE.AND P6, PT, R19, UR4, PT ;  /* 0x0000000413007c0c */ /* 0x000fe4000bfc6270 */
[----:B------:R-:W-:Y:S02]  /*8560*/  ISETP.GE.AND P4, PT, R21, UR4, PT ;  /* 0x0000000415007c0c */ /* 0x000fe4000bf86270 */
[----:B------:R-:W-:Y:S02]  /*8570*/  @!P0 LEA.HI R24, R24, R24, RZ, 0x1 ;  /* 0x0000001818188211 */ /* 0x000fe400078f08ff */
[----:B0-----:R-:W-:Y:S01]  /*8580*/  @!P1 LOP3.LUT R9, R23, 0xfffffffe, RZ, 0xc0, !PT ;  /* 0xfffffffe17099812 */ /* 0x001fe200078ec0ff */
[----:B------:R-:W-:Y:S01]  /*8590*/  VIADD R23, R0, 0x90 ;  /* 0x0000009000177836 */ /* 0x000fe20000000000 */
[----:B-1----:R-:W-:Y:S01]  /*85a0*/  @!P0 LOP3.LUT R11, R24, 0xfffffffe, RZ, 0xc0, !PT ;  /* 0xfffffffe180b8812 */ /* 0x002fe200078ec0ff */
[----:B------:R-:W-:Y:S01]  /*85b0*/  VIADD R24, R0, 0x98 ;  /* 0x0000009800187836 */ /* 0x000fe20000000000 */
        /* <DEDUP_REMOVED lines=12> */
[----:B---3--:R-:W-:-:S02]  /*8680*/  @!P5 LOP3.LUT R15, R20, 0xfffffffe, RZ, 0xc0, !PT ;  /* 0xfffffffe140fd812 */ /* 0x008fc400078ec0ff */
[----:B------:R-:W-:Y:S02]  /*8690*/  @!P4 LOP3.LUT R21, R21, 0xfffffffe, RZ, 0xc0, !PT ;  /* 0xfffffffe1515c812 */ /* 0x000fe400078ec0ff */
[----:B-----5:R-:W-:Y:S01]  /*86a0*/  @!P3 LOP3.LUT R17, R22, 0xfffffffe, RZ, 0xc0, !PT ;  /* 0xfffffffe1611b812 */ /* 0x020fe200078ec0ff */
[----:B------:R-:W-:Y:S01]  /*86b0*/  VIADD R22, R0, 0xc0 ;  /* 0x000000c000167836 */ /* 0x000fe20000000000 */
[----:B------:R-:W-:Y:S01]  /*86c0*/  ISETP.GE.AND P0, PT, R23, UR4, PT ;  /* 0x0000000417007c0c */ /* 0x000fe2000bf06270 */
[--C-:B0-----:R-:W-:Y:S01]  /*86d0*/  @!P2 IMAD.WIDE R8, R13, 0x4, R2.reuse ;  /* 0x000000040d08a825 */ /* 0x101fe200078e0202 */
[----:B------:R-:W-:Y:S02]  /*86e0*/  ISETP.GE.AND P1, PT, R24, UR4, PT ;  /* 0x0000000418007c0c */ /* 0x000fe4000bf26270 */
[----:B------:R-:W-:Y:S01]  /*86f0*/  IADD3 R20, R0, 0xb0, RZ ;  /* 0x000000b000147810 */ /* 0x000fe20007ffe0ff */
[----:B-1----:R-:W-:Y:S01]  /*8700*/  @!P6 IMAD.WIDE R10, R19, 0x4, R2 ;  /* 0x00000004130ae825 */ /* 0x002fe200078e0202 */
[----:B------:R0:W-:Y:S01]  /*8710*/  @!P2 ST.E.64 desc[UR42][R8.64], R76 ;  /* 0x0000004c0800a985 */ /* 0x0001e2000c101b2a */
[----:B------:R-:W-:-:S02]  /*8720*/  ISETP.GE.AND P2, PT, R18, UR4, PT ;  /* 0x0000000412007c0c */ /* 0x000fc4000bf46270 */
[--C-:B------:R-:W-:Y:S01]  /*8730*/  @!P5 IMAD.WIDE R12, R15, 0x4, R2.reuse ;  /* 0x000000040f0cd825 */ /* 0x100fe200078e0202 */
[----:B------:R1:W-:Y:S01]  /*8740*/  @!P6 ST.E.64 desc[UR42][R10.64], R80 ;  /* 0x000000500a00e985 */ /* 0x0003e2000c101b2a */
[----:B------:R-:W-:Y:S02]  /*8750*/  ISETP.GE.AND P6, PT, R22, UR4, PT ;  /* 0x0000000416007c0c */ /* 0x000fe4000bfc6270 */
[--C-:B------:R-:W-:Y:S01]  /*8760*/  @!P4 IMAD.WIDE R14, R21, 0x4, R2.reuse ;  /* 0x00000004150ec825 */ /* 0x100fe200078e0202 */
[----:B------:R2:W-:Y:S01]  /*8770*/  @!P5 ST.E.64 desc[UR42][R12.64], R84 ;  /* 0x000000540c00d985 */ /* 0x0005e2000c101b2a */
[----:B------:R-:W-:Y:S02]  /*8780*/  @!P0 LEA.HI R23, R23, R23, RZ, 0x1 ;  /* 0x0000001717178211 */ /* 0x000fe400078f08ff */
[----:B------:R-:W-:Y:S01]  /*8790*/  @!P3 IMAD.WIDE R16, R17, 0x4, R2 ;  /* 0x000000041110b825 */ /* 0x000fe200078e0202 */
[----:B------:R3:W-:Y:S01]  /*87a0*/  @!P4 ST.E.64 desc[UR42][R14.64], R88 ;  /* 0x000000580e00c985 */ /* 0x0007e2000c101b2a */
[----:B------:R-:W-:-:S02]  /*87b0*/  ISETP.GE.AND P4, PT, R20, UR4, PT ;  /* 0x0000000414007c0c */ /* 0x000fc4000bf86270 */
[C---:B------:R-:W-:Y:S01]  /*87c0*/  VIADD R19, R0.reuse, 0xa8 ;  /* 0x000000a800137836 */ /* 0x040fe20000000000 */
[----:B------:R5:W-:Y:S01]  /*87d0*/  @!P3 ST.E.64 desc[UR42][R16.64], R92 ;  /* 0x0000005c1000b985 */ /* 0x000be2000c101b2a */
[----:B------:R-:W-:Y:S01]  /*87e0*/  VIADD R21, R0, 0xb8 ;  /* 0x000000b800157836 */ /* 0x000fe20000000000 */
[----:B------:R-:W-:Y:S02]  /*87f0*/  @!P1 LEA.HI R24, R24, R24, RZ, 0x1 ;  /* 0x0000001818189211 */ /* 0x000fe400078f08ff */
[----:B------:R-:W-:Y:S02]  /*8800*/  ISETP.GE.AND P3, PT, R19, UR4, PT ;  /* 0x0000000413007c0c */ /* 0x000fe4000bf66270 */
[----:B------:R-:W-:Y:S02]  /*8810*/  ISETP.GE.AND P5, PT, R21, UR4, PT ;  /* 0x0000000415007c0c */ /* 0x000fe4000bfa6270 */
[----:B0-----:R-:W-:Y:S02]  /*8820*/  @!P0 LOP3.LUT R9, R23, 0xfffffffe, RZ, 0xc0, !PT ;  /* 0xfffffffe17098812 */ /* 0x001fe400078ec0ff */
[----:B------:R-:W-:-:S02]  /*8830*/  @!P2 LEA.HI R18, R18, R18, RZ, 0x1 ;  /* 0x000000121212a211 */ /* 0x000fc400078f08ff */
[----:B-1----:R-:W-:Y:S01]  /*8840*/  @!P1 LOP3.LUT R11, R24, 0xfffffffe, RZ, 0xc0, !PT ;  /* 0xfffffffe180b9812 */ /* 0x002fe200078ec0ff */
[--C-:B------:R-:W-:Y:S01]  /*8850*/  @!P0 IMAD.WIDE R8, R9, 0x4, R2.reuse ;  /* 0x0000000409088825 */ /* 0x100fe200078e0202 */
[----:B------:R-:W-:Y:S02]  /*8860*/  @!P4 LEA.HI R20, R20, R20, RZ, 0x1 ;  /* 0x000000141414c211 */ /* 0x000fe400078f08ff */
[----:B--2---:R-:W-:Y:S01]  /*8870*/  @!P2 LOP3.LUT R13, R18, 0xfffffffe, RZ, 0xc0, !PT ;  /* 0xfffffffe120da812 */ /* 0x004fe200078ec0ff */
[--C-:B------:R-:W-:Y:S01]  /*8880*/  @!P1 IMAD.WIDE R10, R11, 0x4, R2.reuse ;  /* 0x000000040b0a9825 */ /* 0x100fe200078e0202 */
[----:B------:R-:W-:Y:S01]  /*8890*/  @!P3 LEA.HI R19, R19, R19, RZ, 0x1 ;  /* 0x000000131313b211 */ /* 0x000fe200078f08ff */
[----:B------:R0:W-:Y:S01]  /*88a0*/  @!P0 ST.E.64 desc[UR42][R8.64], R96 ;  /* 0x0000006008008985 */ /* 0x0001e2000c101b2a */
[----:B------:R-:W-:Y:S01]  /*88b0*/  @!P5 LEA.HI R21, R21, R21, RZ, 0x1 ;  /* 0x000000151515d211 */ /* 0x000fe200078f08ff */
[----:B------:R-:W-:Y:S01]  /*88c0*/  @!P2 IMAD.WIDE R12, R13, 0x4, R2 ;  /* 0x000000040d0ca825 */ /* 0x000fe200078e0202 */
[----:B------:R-:W-:Y:S01]  /*88d0*/  @!P3 LOP3.LUT R19, R19, 0xfffffffe, RZ, 0xc0, !PT ;  /* 0xfffffffe1313b812 */ /* 0x000fe200078ec0ff */
[----:B------:R1:W-:Y:S01]  /*88e0*/  @!P1 ST.E.64 desc[UR42][R10.64], R100 ;  /* 0x000000640a009985 */ /* 0x0003e2000c101b2a */
[----:B------:R-:W-:Y:S01]  /*88f0*/  @!P6 LEA.HI R22, R22, R22, RZ, 0x1 ;  /* 0x000000161616e211 */ /* 0x000fe200078f08ff */
[----:B------:R-:W-:Y:S01]  /*8900*/  VIADD R18, R0, 0xc8 ;  /* 0x000000c800127836 */ /* 0x000fe20000000000 */
[----:B---3--:R-:W-:Y:S01]  /*8910*/  @!P4 LOP3.LUT R15, R20, 0xfffffffe, RZ, 0xc0, !PT ;  /* 0xfffffffe140fc812 */ /* 0x008fe200078ec0ff */
[----:B------:R-:W-:Y:S01]  /*8920*/  @!P2 ST.E.64 desc[UR42][R12.64], R104 ;  /* 0x000000680c00a985 */ /* 0x000fe2000c101b2a */
[----:B------:R-:W-:-:S02]  /*8930*/  @!P5 LOP3.LUT R21, R21, 0xfffffffe, RZ, 0xc0, !PT ;  /* 0xfffffffe1515d812 */ /* 0x000fc400078ec0ff */
[----:B-----5:R-:W-:Y:S02]  /*8940*/  @!P6 LOP3.LUT R17, R22, 0xfffffffe, RZ, 0xc0, !PT ;  /* 0xfffffffe1611e812 */ /* 0x020fe400078ec0ff */
[----:B------:R-:W-:Y:S01]  /*8950*/  IADD3 R20, R0, 0xd8, RZ ;  /* 0x000000d800147810 */ /* 0x000fe20007ffe0ff */
[--C-:B0-----:R-:W-:Y:S01]  /*8960*/  @!P3 IMAD.WIDE R8, R19, 0x4, R2.reuse ;  /* 0x000000041308b825 */ /* 0x101fe200078e0202 */
[----:B------:R-:W-:Y:S02]  /*8970*/  ISETP.GE.AND P0, PT, R18, UR4, PT ;  /* 0x0000000412007c0c */ /* 0x000fe4000bf06270 */
[----:B------:R-:W-:Y:S01]  /*8980*/  ISETP.GE.AND P2, PT, R20, UR4, PT ;  /* 0x0000000414007c0c */ /* 0x000fe2000bf46270 */
[--C-:B-1----:R-:W-:Y:S01]  /*8990*/  @!P4 IMAD.WIDE R10, R15, 0x4, R2.reuse ;  /* 0x000000040f0ac825 */ /* 0x102fe200078e0202 */
[----:B------:R0:W-:Y:S03]  /*89a0*/  @!P3 ST.E.64 desc[UR42][R8.64], R108 ;  /* 0x0000006c0800b985 */ /* 0x0001e6000c101b2a */
[--C-:B------:R-:W-:Y:S01]  /*89b0*/  @!P5 IMAD.WIDE R14, R21, 0x4, R2.reuse ;  /* 0x00000004150ed825 */ /* 0x100fe200078e0202 */
[----:B------:R1:W-:Y:S03]  /*89c0*/  @!P4 ST.E.64 desc[UR42][R10.64], R112 ;  /* 0x000000700a00c985 */ /* 0x0003e6000c101b2a */
[----:B------:R-:W-:Y:S01]  /*89d0*/  VIADD R19, R0, 0xd0 ;  /* 0x000000d000137836 */ /* 0x000fe20000000000 */
[----:B------:R2:W-:Y:S01]  /*89e0*/  @!P5 ST.E.64 desc[UR42][R14.64], R116 ;  /* 0x000000740e00d985 */ /* 0x0005e2000c101b2a */
[----:B------:R-:W-:Y:S01]  /*89f0*/  @!P6 IMAD.WIDE R16, R17, 0x4, R2 ;  /* 0x000000041110e825 */ /* 0x000fe200078e0202 */
[----:B------:R-:W-:-:S02]  /*8a00*/  @!P0 LEA.HI R18, R18, R18, RZ, 0x1 ;  /* 0x0000001212128211 */ /* 0x000fc400078f08ff */
[----:B------:R-:W-:Y:S01]  /*8a10*/  ISETP.GE.AND P1, PT, R19, UR4, PT ;  /* 0x0000000413007c0c */ /* 0x000fe2000bf26270 */
[C---:B------:R-:W-:Y:S01]  /*8a20*/  VIADD R21, R0.reuse, 0xe0 ;  /* 0x000000e000157836 */ /* 0x040fe20000000000 */
[----:B------:R3:W-:Y:S01]  /*8a30*/  @!P6 ST.E.64 desc[UR42][R16.64], R120 ;  /* 0x000000781000e985 */ /* 0x0007e2000c101b2a */
[----:B0-----:R-:W-:Y:S01]  /*8a40*/  VIADD R9, R0, 0xf8 ;  /* 0x000000f800097836 */ /* 0x001fe20000000000 */
[----:B------:R-:W-:Y:S01]  /*8a50*/  @!P2 LEA.HI R20, R20, R20, RZ, 0x1 ;  /* 0x000000141414a211 */ /* 0x000fe200078f08ff */
[C---:B------:R-:W-:Y:S01]  /*8a60*/  VIADD R12, R0.reuse, 0xe8 ;  /* 0x000000e8000c7836 */ /* 0x040fe20000000000 */
[----:B------:R-:W-:Y:S01]  /*8a70*/  ISETP.GE.AND P3, PT, R21, UR4, PT ;  /* 0x0000000415007c0c */ /* 0x000fe2000bf66270 */
[----:B------:R-:W-:Y:S01]  /*8a80*/  VIADD R13, R0, 0xf0 ;  /* 0x000000f0000d7836 */ /* 0x000fe20000000000 */
[----:B------:R-:W-:Y:S02]  /*8a90*/  ISETP.GE.AND P6, PT, R9, UR4, PT ;  /* 0x0000000409007c0c */ /* 0x000fe4000bfc6270 */
[----:B------:R-:W-:-:S02]  /*8aa0*/  ISETP.GE.AND P4, PT, R12, UR4, PT ;  /* 0x000000040c007c0c */ /* 0x000fc4000bf86270 */
[----:B------:R-:W-:Y:S02]  /*8ab0*/  ISETP.GE.AND P5, PT, R13, UR4, PT ;  /* 0x000000040d007c0c */ /* 0x000fe4000bfa6270 */
[----:B------:R-:W-:-:S04]  /*8ac0*/  @!P1 LEA.HI R19, R19, R19, RZ, 0x1 ;  /* 0x0000001313139211 */ /* 0x000fc800078f08ff */
[----:B-1----:R-:W-:Y:S02]  /*8ad0*/  @!P1 LOP3.LUT R11, R19, 0xfffffffe, RZ, 0xc0, !PT ;  /* 0xfffffffe130b9812 */ /* 0x002fe400078ec0ff */
[----:B------:R-:W-:Y:S02]  /*8ae0*/  @!P3 LEA.HI R21, R21, R21, RZ, 0x1 ;  /* 0x000000151515b211 */ /* 0x000fe400078f08ff */
[----:B------:R-:W-:Y:S02]  /*8af0*/  @!P6 LEA.HI R10, R9, R9, RZ, 0x1 ;  /* 0x00000009090ae211 */ /* 0x000fe400078f08ff */
[----:B------:R-:W-:Y:S02]  /*8b00*/  @!P4 LEA.HI R12, R12, R12, RZ, 0x1 ;  /* 0x0000000c0c0cc211 */ /* 0x000fe400078f08ff */
[----:B------:R-:W-:Y:S02]  /*8b10*/  @!P5 LEA.HI R8, R13, R13, RZ, 0x1 ;  /* 0x0000000d0d08d211 */ /* 0x000fe400078f08ff */
[----:B------:R-:W-:-:S02]  /*8b20*/  @!P0 LOP3.LUT R9, R18, 0xfffffffe, RZ, 0xc0, !PT ;  /* 0xfffffffe12098812 */ /* 0x000fc400078ec0ff */
[----:B------:R-:W-:Y:S02]  /*8b30*/  @!P2 LOP3.LUT R13, R20, 0xfffffffe, RZ, 0xc0, !PT ;  /* 0xfffffffe140da812 */ /* 0x000fe400078ec0ff */
[----:B--2---:R-:W-:Y:S02]  /*8b40*/  @!P3 LOP3.LUT R15, R21, 0xfffffffe, RZ, 0xc0, !PT ;  /* 0xfffffffe150fb812 */ /* 0x004fe400078ec0ff */
[----:B---3--:R-:W-:Y:S01]  /*8b50*/  @!P4 LOP3.LUT R17, R12, 0xfffffffe, RZ, 0xc0, !PT ;  /* 0xfffffffe0c11c812 */ /* 0x008fe200078ec0ff */
[--C-:B------:R-:W-:Y:S01]  /*8b60*/  @!P2 IMAD.WIDE R12, R13, 0x4, R2.reuse ;  /* 0x000000040d0ca825 */ /* 0x100fe200078e0202 */
[----:B------:R-:W-:Y:S02]  /*8b70*/  @!P5 LOP3.LUT R19, R8, 0xfffffffe, RZ, 0xc0, !PT ;  /* 0xfffffffe0813d812 */ /* 0x000fe400078ec0ff */
[----:B------:R-:W-:Y:S01]  /*8b80*/  @!P6 LOP3.LUT R21, R10, 0xfffffffe, RZ, 0xc0, !PT ;  /* 0xfffffffe0a15e812 */ /* 0x000fe200078ec0ff */
[----:B------:R-:W-:-:S04]  /*8b90*/  @!P0 IMAD.WIDE R8, R9, 0x4, R2 ;  /* 0x0000000409088825 */ /* 0x000fc800078e0202 */
[--C-:B------:R-:W-:Y:S01]  /*8ba0*/  @!P1 IMAD.WIDE R10, R11, 0x4, R2.reuse ;  /* 0x000000040b0a9825 */ /* 0x100fe200078e0202 */
[----:B------:R0:W-:Y:S03]  /*8bb0*/  @!P0 ST.E.64 desc[UR42][R8.64], R124 ;  /* 0x0000007c08008985 */ /* 0x0001e6000c101b2a */
[--C-:B------:R-:W-:Y:S01]  /*8bc0*/  @!P3 IMAD.WIDE R14, R15, 0x4, R2.reuse ;  /* 0x000000040f0eb825 */ /* 0x100fe200078e0202 */
[----:B------:R0:W-:Y:S03]  /*8bd0*/  @!P1 ST.E.64 desc[UR42][R10.64], R128 ;  /* 0x000000800a009985 */ /* 0x0001e6000c101b2a */
[--C-:B------:R-:W-:Y:S01]  /*8be0*/  @!P4 IMAD.WIDE R16, R17, 0x4, R2.reuse ;  /* 0x000000041110c825 */ /* 0x100fe200078e0202 */
[----:B------:R0:W-:Y:S03]  /*8bf0*/  @!P2 ST.E.64 desc[UR42][R12.64], R132 ;  /* 0x000000840c00a985 */ /* 0x0001e6000c101b2a */
[--C-:B------:R-:W-:Y:S01]  /*8c00*/  @!P5 IMAD.WIDE R18, R19, 0x4, R2.reuse ;  /* 0x000000041312d825 */ /* 0x100fe200078e0202 */
[----:B------:R0:W-:Y:S03]  /*8c10*/  @!P3 ST.E.64 desc[UR42][R14.64], R136 ;  /* 0x000000880e00b985 */ /* 0x0001e6000c101b2a */
[----:B------:R-:W-:Y:S01]  /*8c20*/  @!P6 IMAD.WIDE R2, R21, 0x4, R2 ;  /* 0x000000041502e825 */ /* 0x000fe200078e0202 */
[----:B------:R0:W-:Y:S04]  /*8c30*/  @!P4 ST.E.64 desc[UR42][R16.64], R140 ;  /* 0x0000008c1000c985 */ /* 0x0001e8000c101b2a */
[----:B------:R0:W-:Y:S04]  /*8c40*/  @!P5 ST.E.64 desc[UR42][R18.64], R144 ;  /* 0x000000901200d985 */ /* 0x0001e8000c101b2a */
[----:B------:R0:W-:Y:S02]  /*8c50*/  @!P6 ST.E.64 desc[UR42][R2.64], R148 ;  /* 0x000000940200e985 */ /* 0x0001e4000c101b2a */
.L_x_46:
[----:B------:R-:W-:Y:S05]  /*8c60*/  BSYNC B0 ;  /* 0x0000000000007941 */ /* 0x000fea0003800000 */
.L_x_45:
[----:B------:R-:W-:Y:S01]  /*8c70*/  IADD3 R7, R7, 0x8, RZ ;  /* 0x0000000807077810 */ /* 0x000fe20007ffe0ff */
[----:B0-2---:R0:W2:Y:S03]  /*8c80*/  SHFL.IDX PT, R3, R5, 0x1, 0x1c1f ;  /* 0x003c1f0005037f89 */ /* 0x0050a600000e0000 */
[----:B------:R-:W-:Y:S01]  /*8c90*/  ISETP.GE.AND P0, PT, R7, R6, PT ;  /* 0x000000060700720c */ /* 0x000fe20003f06270 */
[----:B-1----:R0:W1:-:S12]  /*8ca0*/  SHFL.IDX PT, R2, R4, 0x1, 0x1c1f ;  /* 0x003c1f0004027f89 */ /* 0x00205800000e0000 */
        /* <DEDUP_REMOVED lines=9> */
[----:B------:R-:W-:Y:S01]  /*8d40*/  VIADD R13, R0, 0x30 ;  /* 0x00000030000d7836 */ /* 0x000fe20000000000 */
[----:B------:R-:W-:Y:S01]  /*8d50*/  ISETP.GE.AND P5, PT, R10, UR4, PT ;  /* 0x000000040a007c0c */ /* 0x000fe2000bfa6270 */
[C---:B------:R-:W-:Y:S01]  /*8d60*/  VIADD R14, R0.reuse, 0x38 ;  /* 0x00000038000e7836 */ /* 0x040fe20000000000 */
[----:B------:R-:W-:Y:S01]  /*8d70*/  ISETP.GE.AND P6, PT, R11, UR4, PT ;  /* 0x000000040b007c0c */ /* 0x000fe2000bfc6270 */
[C---:B------:R-:W-:Y:S01]  /*8d80*/  VIADD R15, R0.reuse, 0x40 ;  /* 0x00000040000f7836 */ /* 0x040fe20000000000 */
[C---:B------:R-:W-:Y:S01]  /*8d90*/  IADD3 R12, R0.reuse, 0x28, RZ ;  /* 0x00000028000c7810 */ /* 0x040fe20007ffe0ff */
[C---:B------:R-:W-:Y:S01]  /*8da0*/  VIADD R16, R0.reuse, 0x48 ;  /* 0x0000004800107836 */ /* 0x040fe20000000000 */
[C---:B------:R-:W-:Y:S01]  /*8db0*/  IADD3 R18, R0.reuse, 0x50, RZ ;  /* 0x0000005000127810 */ /* 0x040fe20007ffe0ff */
[C---:B------:R-:W-:Y:S01]  /*8dc0*/  VIADD R19, R0.reuse, 0x58 ;  /* 0x0000005800137836 */ /* 0x040fe20000000000 */
[C---:B------:R-:W-:Y:S01]  /*8dd0*/  @!P0 LEA.HI R4, R0.reuse, R0, RZ, 0x1 ;  /* 0x0000000000048211 */ /* 0x040fe200078f08ff */
[----:B------:R-:W-:Y:S01]  /*8de0*/  VIADD R20, R0, 0x80 ;  /* 0x0000008000147836 */ /* 0x000fe20000000000 */
[----:B------:R-:W-:-:S02]  /*8df0*/  @!P1 LEA.HI R6, R5, R5, RZ, 0x1 ;  /* 0x0000000505069211 */ /* 0x000fc400078f08ff */
[----:B------:R-:W-:Y:S02]  /*8e00*/  @!P2 LEA.HI R8, R7, R7, RZ, 0x1 ;  /* 0x000000070708a211 */ /* 0x000fe400078f08ff */
[----:B------:R-:W-:Y:S02]  /*8e10*/  @!P0 LOP3.LUT R5, R4, 0xfffffffe, RZ, 0xc0, !PT ;  /* 0xfffffffe04058812 */ /* 0x000fe400078ec0ff */
[----:B------:R-:W-:Y:S02]  /*8e20*/  @!P1 LOP3.LUT R7, R6, 0xfffffffe, RZ, 0xc0, !PT ;  /* 0xfffffffe06079812 */ /* 0x000fe400078ec0ff */
[----:B------:R-:W-:Y:S01]  /*8e30*/  @!P2 LOP3.LUT R9, R8, 0xfffffffe, RZ, 0xc0, !PT ;  /* 0xfffffffe0809a812 */ /* 0x000fe200078ec0ff */
[--C-:B-12---:R-:W-:Y:S01]  /*8e40*/  @!P0 IMAD.WIDE R4, R5, 0x4, R2.reuse ;  /* 0x0000000405048825 */ /* 0x106fe200078e0202 */
[----:B------:R-:W-:Y:S02]  /*8e50*/  ISETP.GE.AND P3, PT, R15, UR4, PT ;  /* 0x000000040f007c0c */ /* 0x000fe4000bf66270 */
[----:B------:R-:W-:Y:S01]  /*8e60*/  ISETP.GE.AND P4, PT, R16, UR4, PT ;  /* 0x0000000410007c0c */ /* 0x000fe2000bf86270 */
[----:B------:R-:W-:Y:S01]  /*8e70*/  @!P1 IMAD.WIDE R6, R7, 0x4, R2 ;  /* 0x0000000407069825 */ /* 0x000fe200078e0202 */
[----:B------:R0:W-:Y:S01]  /*8e80*/  @!P0 ST.E.64 desc[UR42][R4.64], R26 ;  /* 0x0000001a04008985 */ /* 0x0001e2000c101b2a */
[----:B------:R-:W-:-:S02]  /*8e90*/  ISETP.GE.AND P0, PT, R12, UR4, PT ;  /* 0x000000040c007c0c */ /* 0x000fc4000bf06270 */
[----:B------:R-:W-:Y:S01]  /*8ea0*/  @!P2 IMAD.WIDE R8, R9, 0x4, R2 ;  /* 0x000000040908a825 */ /* 0x000fe200078e0202 */
[----:B------:R1:W-:Y:S01]  /*8eb0*/  @!P1 ST.E.64 desc[UR42][R6.64], R30 ;  /* 0x0000001e06009985 */ /* 0x0003e2000c101b2a */
[----:B------:R-:W-:Y:S02]  /*8ec0*/  ISETP.GE.AND P1, PT, R13, UR4, PT ;  /* 0x000000040d007c0c */ /* 0x000fe4000bf26270 */
[----:B------:R-:W-:Y:S01]  /*8ed0*/  @!P5 LEA.HI R10, R10, R10, RZ, 0x1 ;  /* 0x0000000a0a0ad211 */ /* 0x000fe200078f08ff */
[----:B------:R2:W-:Y:S01]  /*8ee0*/  @!P2 ST.E.64 desc[UR42][R8.64], R34 ;  /* 0x000000220800a985 */ /* 0x0005e2000c101b2a */
[----:B------:R-:W-:Y:S02]  /*8ef0*/  ISETP.GE.AND P2, PT, R14, UR4, PT ;  /* 0x000000040e007c0c */ /* 0x000fe4000bf46270 */
[----:B------:R-:W-:Y:S02]  /*8f00*/  @!P6 LEA.HI R11, R11, R11, RZ, 0x1 ;  /* 0x0000000b0b0be211 */ /* 0x000fe400078f08ff */
[----:B------:R-:W-:-:S02]  /*8f10*/  @!P3 LEA.HI R15, R15, R15, RZ, 0x1 ;  /* 0x0000000f0f0fb211 */ /* 0x000fc400078f08ff */
[----:B0-----:R-:W-:Y:S02]  /*8f20*/  @!P5 LOP3.LUT R5, R10, 0xfffffffe, RZ, 0xc0, !PT ;  /* 0xfffffffe0a05d812 */ /* 0x001fe400078ec0ff */
[----:B------:R-:W-:Y:S02]  /*8f30*/  @!P0 LEA.HI R12, R12, R12, RZ, 0x1 ;  /* 0x0000000c0c0c8211 */ /* 0x000fe400078f08ff */
[----:B-1----:R-:W-:Y:S01]  /*8f40*/  @!P6 LOP3.LUT R7, R11, 0xfffffffe, RZ, 0xc0, !PT ;  /* 0xfffffffe0b07e812 */ /* 0x002fe200078ec0ff */
[--C-:B------:R-:W-:Y:S01]  /*8f50*/  @!P5 IMAD.WIDE R4, R5, 0x4, R2.reuse ;  /* 0x000000040504d825 */ /* 0x100fe200078e0202 */
[----:B------:R-:W-:Y:S02]  /*8f60*/  @!P1 LEA.HI R13, R13, R13, RZ, 0x1 ;  /* 0x0000000d0d0d9211 */ /* 0x000fe400078f08ff */
[----:B------:R-:W-:Y:S01]  /*8f70*/  @!P2 LEA.HI R14, R14, R14, RZ, 0x1 ;  /* 0x0000000e0e0ea211 */ /* 0x000fe200078f08ff */
[----:B------:R-:W-:Y:S01]  /*8f80*/  @!P6 IMAD.WIDE R6, R7, 0x4, R2 ;  /* 0x000000040706e825 */ /* 0x000fe200078e0202 */
[----:B------:R-:W-:Y:S01]  /*8f90*/  @!P4 LEA.HI R16, R16, R16, RZ, 0x1 ;  /* 0x000000101010c211 */ /* 0x000fe200078f08ff */
[----:B------:R0:W-:Y:S01]  /*8fa0*/  @!P5 ST.E.64 desc[UR42][R4.64], R38 ;  /* 0x000000260400d985 */ /* 0x0001e2000c101b2a */
[----:B--2---:R-:W-:-:S02]  /*8fb0*/  @!P0 LOP3.LUT R9, R12, 0xfffffffe, RZ, 0xc0, !PT ;  /* 0xfffffffe0c098812 */ /* 0x004fc400078ec0ff */
[----:B------:R-:W-:Y:S01]  /*8fc0*/  @!P1 LOP3.LUT R13, R13, 0xfffffffe, RZ, 0xc0, !PT ;  /* 0xfffffffe0d0d9812 */ /* 0x000fe200078ec0ff */
[----:B------:R1:W-:Y:S01]  /*8fd0*/  @!P6 ST.E.64 desc[UR42][R6.64], R42 ;  /* 0x0000002a0600e985 */ /* 0x0003e2000c101b2a */
[----:B------:R-:W-:Y:S01]  /*8fe0*/  @!P2 LOP3.LUT R11, R14, 0xfffffffe, RZ, 0xc0, !PT ;  /* 0xfffffffe0e0ba812 */ /* 0x000fe200078ec0ff */
[----:B------:R-:W-:Y:S01]  /*8ff0*/  VIADD R14, R0, 0x60 ;  /* 0x00000060000e7836 */ /* 0x000fe20000000000 */
[----:B------:R-:W-:Y:S02]  /*9000*/  @!P3 LOP3.LUT R15, R15, 0xfffffffe, RZ, 0xc0, !PT ;  /* 0xfffffffe0f0fb812 */ /* 0x000fe400078ec0ff */
[----:B------:R-:W-:Y:S01]  /*9010*/  @!P4 LOP3.LUT R17, R16, 0xfffffffe, RZ, 0xc0, !PT ;  /* 0xfffffffe1011c812 */ /* 0x000fe200078ec0ff */
[----:B------:R-:W-:Y:S01]  /*9020*/  VIADD R16, R0, 0x70 ;  /* 0x0000007000107836 */ /* 0x000fe20000000000 */
[----:B------:R-:W-:Y:S02]  /*9030*/  ISETP.GE.AND P5, PT, R18, UR4, PT ;  /* 0x0000000412007c0c */ /* 0x000fe4000bfa6270 */
[----:B------:R-:W-:Y:S01]  /*9040*/  ISETP.GE.AND P6, PT, R19, UR4, PT ;  /* 0x0000000413007c0c */ /* 0x000fe2000bfc6270 */
[----:B0-----:R-:W-:-:S04]  /*9050*/  @!P0 IMAD.WIDE R4, R9, 0x4, R2 ;  /* 0x0000000409048825 */ /* 0x001fc800078e0202 */
[--C-:B-1----:R-:W-:Y:S01]  /*9060*/  @!P1 IMAD.WIDE R6, R13, 0x4, R2.reuse ;  /* 0x000000040d069825 */ /* 0x102fe200078e0202 */
        /* <DEDUP_REMOVED lines=8> */
[----:B------:R-:W-:Y:S01]  /*90f0*/  @!P4 IMAD.WIDE R12, R17, 0x4, R2 ;  /* 0x00000004110cc825 */ /* 0x000fe200078e0202 */
[----:B------:R3:W-:Y:S01]  /*9100*/  @!P3 ST.E.64 desc[UR42][R10.64], R58 ;  /* 0x0000003a0a00b985 */ /* 0x0007e2000c101b2a */
[C---:B------:R-:W-:Y:S02]  /*9110*/  IADD3 R17, R0.reuse, 0x78, RZ ;  /* 0x0000007800117810 */ /* 0x040fe40007ffe0ff */
[----:B------:R-:W-:Y:S01]  /*9120*/  VIADD R15, R0, 0x68 ;  /* 0x00000068000f7836 */ /* 0x000fe20000000000 */
[----:B------:R5:W-:Y:S01]  /*9130*/  @!P4 ST.E.64 desc[UR42][R12.64], R62 ;  /* 0x0000003e0c00c985 */ /* 0x000be2000c101b2a */
[----:B------:R-:W-:Y:S02]  /*9140*/  ISETP.GE.AND P4, PT, R14, UR4, PT ;  /* 0x000000040e007c0c */ /* 0x000fe4000bf86270 */
[----:B------:R-:W-:Y:S02]  /*9150*/  ISETP.GE.AND P1, PT, R17, UR4, PT ;  /* 0x0000000411007c0c */ /* 0x000fe4000bf26270 */
[----:B------:R-:W-:-:S02]  /*9160*/  ISETP.GE.AND P3, PT, R15, UR4, PT ;  /* 0x000000040f007c0c */ /* 0x000fc4000bf66270 */
[----:B------:R-:W-:Y:S02]  /*9170*/  @!P6 LEA.HI R19, R19, R19, RZ, 0x1 ;  /* 0x000000131313e211 */ /* 0x000fe400078f08ff */
[----:B0-----:R-:W-:Y:S01]  /*9180*/  @!P5 LOP3.LUT R5, R18, 0xfffffffe, RZ, 0xc0, !PT ;  /* 0xfffffffe1205d812 */ /* 0x001fe200078ec0ff */
[C---:B------:R-:W-:Y:S01]  /*9190*/  VIADD R18, R0.reuse, 0x88 ;  /* 0x0000008800127836 */ /* 0x040fe20000000000 */
[----:B-1----:R-:W-:Y:S01]  /*91a0*/  @!P6 LOP3.LUT R7, R19, 0xfffffffe, RZ, 0xc0, !PT ;  /* 0xfffffffe1307e812 */ /* 0x002fe200078ec0ff */
[----:B------:R-:W-:Y:S01]  /*91b0*/  VIADD R19, R0, 0x90 ;  /* 0x0000009000137836 */ /* 0x000fe20000000000 */
[----:B------:R-:W-:Y:S01]  /*91c0*/  @!P2 LEA.HI R16, R16, R16, RZ, 0x1 ;  /* 0x000000101010a211 */ /* 0x000fe200078f08ff */
[--C-:B------:R-:W-:Y:S01]  /*91d0*/  @!P5 IMAD.WIDE R4, R5, 0x4, R2.reuse ;  /* 0x000000040504d825 */ /* 0x100fe200078e0202 */
[----:B------:R-:W-:Y:S02]  /*91e0*/  @!P4 LEA.HI R14, R14, R14, RZ, 0x1 ;  /* 0x0000000e0e0ec211 */ /* 0x000fe400078f08ff */
[----:B------:R-:W-:Y:S01]  /*91f0*/  @!P1 LEA.HI R17, R17, R17, RZ, 0x1 ;  /* 0x0000001111119211 */ /* 0x000fe200078f08ff */
[----:B------:R-:W-:Y:S01]  /*9200*/  @!P6 IMAD.WIDE R6, R7, 0x4, R2 ;  /* 0x000000040706e825 */ /* 0x000fe200078e0202 */
[----:B------:R-:W-:Y:S01]  /*9210*/  @!P3 LEA.HI R15, R15, R15, RZ, 0x1 ;  /* 0x0000000f0f0fb211 */ /* 0x000fe200078f08ff */
[----:B------:R0:W-:Y:S01]  /*9220*/  @!P5 ST.E.64 desc[UR42][R4.64], R66 ;  /* 0x000000420400d985 */ /* 0x0001e2000c101b2a */
[----:B------:R-:W-:-:S02]  /*9230*/  @!P0 LEA.HI R20, R20, R20, RZ, 0x1 ;  /* 0x0000001414148211 */ /* 0x000fc400078f08ff */
[----:B--2---:R-:W-:Y:S01]  /*9240*/  @!P4 LOP3.LUT R9, R14, 0xfffffffe, RZ, 0xc0, !PT ;  /* 0xfffffffe0e09c812 */ /* 0x004fe200078ec0ff */
[----:B------:R1:W-:Y:S01]  /*9250*/  @!P6 ST.E.64 desc[UR42][R6.64], R70 ;  /* 0x000000460600e985 */ /* 0x0003e2000c101b2a */
[----:B------:R-:W-:Y:S01]  /*9260*/  @!P3 LOP3.LUT R15, R15, 0xfffffffe, RZ, 0xc0, !PT ;  /* 0xfffffffe0f0fb812 */ /* 0x000fe200078ec0ff */
[----:B------:R-:W-:Y:S01]  /*9270*/  VIADD R14, R0, 0x98 ;  /* 0x00000098000e7836 */ /* 0x000fe20000000000 */
[----:B---3--:R-:W-:Y:S01]  /*9280*/  @!P2 LOP3.LUT R11, R16, 0xfffffffe, RZ, 0xc0, !PT ;  /* 0xfffffffe100ba812 */ /* 0x008fe200078ec0ff */
[----:B------:R-:W-:Y:S01]  /*9290*/  VIADD R16, R0, 0xa8 ;  /* 0x000000a800107836 */ /* 0x000fe20000000000 */
[----:B------:R-:W-:Y:S02]  /*92a0*/  @!P1 LOP3.LUT R17, R17, 0xfffffffe, RZ, 0xc0, !PT ;  /* 0xfffffffe11119812 */ /* 0x000fe400078ec0ff */
[----:B-----5:R-:W-:Y:S01]  /*92b0*/  @!P0 LOP3.LUT R13, R20, 0xfffffffe, RZ, 0xc0, !PT ;  /* 0xfffffffe140d8812 */ /* 0x020fe200078ec0ff */
[----:B------:R-:W-:Y:S01]  /*92c0*/  VIADD R20, R0, 0xb8 ;  /* 0x000000b800147836 */ /* 0x000fe20000000000 */
[----:B------:R-:W-:Y:S01]  /*92d0*/  ISETP.GE.AND P6, PT, R18, UR4, PT ;  /* 0x0000000412007c0c */ /* 0x000fe2000bfc6270 */
[----:B0-----:R-:W-:Y:S01]  /*92e0*/  @!P4 IMAD.WIDE R4, R9, 0x4, R2 ;  /* 0x000000040904c825 */ /* 0x001fe200078e0202 */
[----:B------:R-:W-:-:S03]  /*92f0*/  ISETP.GE.AND P5, PT, R19, UR4, PT ;  /* 0x0000000413007c0c */ /* 0x000fc6000bfa6270 */
[--C-:B-1----:R-:W-:Y:S01]  /*9300*/  @!P3 IMAD.WIDE R6, R15, 0x4, R2.reuse ;  /* 0x000000040f06b825 */ /* 0x102fe200078e0202 */
[----:B------:R0:W-:Y:S01]  /*9310*/  @!P4 ST.E.64 desc[UR42][R4.64], R74 ;  /* 0x0000004a0400c985 */ /* 0x0001e2000c101b2a */
[----:B------:R-:W-:Y:S02]  /*9320*/  IADD3 R15, R0, 0xa0, RZ ;  /* 0x000000a0000f7810 */ /* 0x000fe40007ffe0ff */
[--C-:B------:R-:W-:Y:S01]  /*9330*/  @!P2 IMAD.WIDE R8, R11, 0x4, R2.reuse ;  /* 0x000000040b08a825 */ /* 0x100fe200078e0202 */
[----:B------:R1:W-:Y:S01]  /*9340*/  @!P3 ST.E.64 desc[UR42][R6.64], R78 ;  /* 0x0000004e0600b985 */ /* 0x0003e2000c101b2a */
[----:B------:R-:W-:Y:S02]  /*9350*/  ISETP.GE.AND P4, PT, R15, UR4, PT ;  /* 0x000000040f007c0c */ /* 0x000fe4000bf86270 */
[----:B------:R-:W-:Y:S01]  /*9360*/  @!P1 IMAD.WIDE R10, R17, 0x4, R2 ;  /* 0x00000004110a9825 */ /* 0x000fe200078e0202 */
[----:B------:R2:W-:Y:S01]  /*9370*/  @!P2 ST.E.64 desc[UR42][R8.64], R82 ;  /* 0x000000520800a985 */ /* 0x0005e2000c101b2a */
[----:B------:R-:W-:-:S02]  /*9380*/  ISETP.GE.AND P3, PT, R16, UR4, PT ;  /* 0x0000000410007c0c */ /* 0x000fc4000bf66270 */
[----:B------:R-:W-:Y:S01]  /*9390*/  @!P0 IMAD.WIDE R12, R13, 0x4, R2 ;  /* 0x000000040d0c8825 */ /* 0x000fe200078e0202 */
[----:B------:R3:W-:Y:S01]  /*93a0*/  @!P1 ST.E.64 desc[UR42][R10.64], R86 ;  /* 0x000000560a009985 */ /* 0x0007e2000c101b2a */
[----:B------:R-:W-:Y:S02]  /*93b0*/  ISETP.GE.AND P1, PT, R20, UR4, PT ;  /* 0x0000000414007c0c */ /* 0x000fe4000bf26270 */
[----:B------:R-:W-:Y:S01]  /*93c0*/  VIADD R17, R0, 0xb0 ;  /* 0x000000b000117836 */ /* 0x000fe20000000000 */
[----:B------:R5:W-:Y:S01]  /*93d0*/  @!P0 ST.E.64 desc[UR42][R12.64], R90 ;  /* 0x0000005a0c008985 */ /* 0x000be2000c101b2a */
[----:B------:R-:W-:Y:S02]  /*93e0*/  ISETP.GE.AND P0, PT, R14, UR4, PT ;  /* 0x000000040e007c0c */ /* 0x000fe4000bf06270 */
[----:B------:R-:W-:Y:S02]  /*93f0*/  @!P6 LEA.HI R18, R18, R18, RZ, 0x1 ;  /* 0x000000121212e211 */ /* 0x000fe400078f08ff */
[----:B------:R-:W-:-:S02]  /*9400*/  ISETP.GE.AND P2, PT, R17, UR4, PT ;  /* 0x0000000411007c0c */ /* 0x000fc4000bf46270 */
[----:B------:R-:W-:Y:S02]  /*9410*/  @!P5 LEA.HI R19, R19, R19, RZ, 0x1 ;  /* 0x000000131313d211 */ /* 0x000fe400078f08ff */
[----:B0-----:R-:W-:Y:S01]  /*9420*/  @!P6 LOP3.LUT R5, R18, 0xfffffffe, RZ, 0xc0, !PT ;  /* 0xfffffffe1205e812 */ /* 0x001fe200078ec0ff */
[----:B------:R-:W-:Y:S01]  /*9430*/  VIADD R18, R0, 0xc0 ;  /* 0x000000c000127836 */ /* 0x000fe20000000000 */
[----:B-1----:R-:W-:Y:S02]  /*9440*/  @!P5 LOP3.LUT R7, R19, 0xfffffffe, RZ, 0xc0, !PT ;  /* 0xfffffffe1307d812 */ /* 0x002fe400078ec0ff */
        /* <DEDUP_REMOVED lines=15> */
[----:B-----5:R-:W-:Y:S02]  /*9540*/  @!P1 LOP3.LUT R13, R20, 0xfffffffe, RZ, 0xc0, !PT ;  /* 0xfffffffe140d9812 */ /* 0x020fe400078ec0ff */
[----:B------:R-:W-:Y:S01]  /*9550*/  IADD3 R19, R0, 0xc8, RZ ;  /* 0x000000c800137810 */ /* 0x000fe20007ffe0ff */
[----:B0-----:R-:W-:Y:S01]  /*9560*/  @!P0 IMAD.WIDE R4, R9, 0x4, R2 ;  /* 0x0000000409048825 */ /* 0x001fe200078e0202 */
[----:B------:R-:W-:-:S02]  /*9570*/  ISETP.GE.AND P5, PT, R18, UR4, PT ;  /* 0x0000000412007c0c */ /* 0x000fc4000bfa6270 */
[----:B------:R-:W-:Y:S01]  /*9580*/  ISETP.GE.AND P6, PT, R19, UR4, PT ;  /* 0x0000000413007c0c */ /* 0x000fe2000bfc6270 */
        /* <DEDUP_REMOVED lines=12> */
[C---:B------:R-:W-:Y:S01]  /*9650*/  VIADD R15, R0.reuse, 0xd8 ;  /* 0x000000d8000f7836 */ /* 0x040fe20000000000 */
[----:B------:R5:W-:Y:S01]  /*9660*/  @!P1 ST.E.64 desc[UR42][R12.64], R118 ;  /* 0x000000760c009985 */ /* 0x000be2000c101b2a */
[----:B------:R-:W-:Y:S01]  /*9670*/  VIADD R17, R0, 0xe8 ;  /* 0x000000e800117836 */ /* 0x000fe20000000000 */
[----:B------:R-:W-:Y:S01]  /*9680*/  @!P5 LEA.HI R18, R18, R18, RZ, 0x1 ;  /* 0x000000121212d211 */ /* 0x000fe200078f08ff */
[----:B------:R-:W-:Y:S01]  /*9690*/  VIADD R0, R0, 0xf8 ;  /* 0x000000f800007836 */ /* 0x000fe20000000000 */
[----:B------:R-:W-:Y:S02]  /*96a0*/  ISETP.GE.AND P1, PT, R15, UR4, PT ;  /* 0x000000040f007c0c */ /* 0x000fe4000bf26270 */
[----:B------:R-:W-:-:S02]  /*96b0*/  ISETP.GE.AND P3, PT, R17, UR4, PT ;  /* 0x0000000411007c0c */ /* 0x000fc4000bf66270 */
[----:B------:R-:W-:Y:S02]  /*96c0*/  @!P6 LEA.HI R19, R19, R19, RZ, 0x1 ;  /* 0x000000131313e211 */ /* 0x000fe400078f08ff */
[----:B0-----:R-:W-:Y:S02]  /*96d0*/  @!P5 LOP3.LUT R5, R18, 0xfffffffe, RZ, 0xc0, !PT ;  /* 0xfffffffe1205d812 */ /* 0x001fe400078ec0ff */
        /* <DEDUP_REMOVED lines=11> */
[----:B------:R-:W-:Y:S02]  /*9790*/  @!P1 LOP3.LUT R15, R15, 0xfffffffe, RZ, 0xc0, !PT ;  /* 0xfffffffe0f0f9812 */ /* 0x000fe400078ec0ff */
[----:B---3--:R-:W-:Y:S02]  /*97a0*/  @!P2 LOP3.LUT R11, R16, 0xfffffffe, RZ, 0xc0, !PT ;  /* 0xfffffffe100ba812 */ /* 0x008fe400078ec0ff */
[----:B------:R-:W-:Y:S02]  /*97b0*/  @!P3 LOP3.LUT R17, R17, 0xfffffffe, RZ, 0xc0, !PT ;  /* 0xfffffffe1111b812 */ /* 0x000fe400078ec0ff */
[----:B-----5:R-:W-:Y:S01]  /*97c0*/  @!P4 LOP3.LUT R13, R20, 0xfffffffe, RZ, 0xc0, !PT ;  /* 0xfffffffe140dc812 */ /* 0x020fe200078ec0ff */
[----:B0-----:R-:W-:-:S04]  /*97d0*/  @!P0 IMAD.WIDE R4, R9, 0x4, R2 ;  /* 0x0000000409048825 */ /* 0x001fc800078e0202 */
[--C-:B-1----:R-:W-:Y:S01]  /*97e0*/  @!P1 IMAD.WIDE R6, R15, 0x4, R2.reuse ;  /* 0x000000040f069825 */ /* 0x102fe200078e0202 */
[----:B------:R0:W-:Y:S01]  /*97f0*/  @!P0 ST.E.64 desc[UR42][R4.64], R130 ;  /* 0x0000008204008985 */ /* 0x0001e2000c101b2a */
[----:B------:R-:W-:Y:S02]  /*9800*/  ISETP.GE.AND P0, PT, R0, UR4, PT ;  /* 0x0000000400007c0c */ /* 0x000fe4000bf06270 */
[--C-:B------:R-:W-:Y:S01]  /*9810*/  @!P2 IMAD.WIDE R8, R11, 0x4, R2.reuse ;  /* 0x000000040b08a825 */ /* 0x100fe200078e0202 */
[----:B------:R0:W-:Y:S03]  /*9820*/  @!P1 ST.E.64 desc[UR42][R6.64], R134 ;  /* 0x0000008606009985 */ /* 0x0001e6000c101b2a */
[--C-:B------:R-:W-:Y:S01]  /*9830*/  @!P3 IMAD.WIDE R10, R17, 0x4, R2.reuse ;  /* 0x00000004110ab825 */ /* 0x100fe200078e0202 */
[----:B------:R0:W-:Y:S03]  /*9840*/  @!P2 ST.E.64 desc[UR42][R8.64], R138 ;  /* 0x0000008a0800a985 */ /* 0x0001e6000c101b2a */
[----:B------:R-:W-:Y:S01]  /*9850*/  @!P4 IMAD.WIDE R12, R13, 0x4, R2 ;  /* 0x000000040d0cc825 */ /* 0x000fe200078e0202 */
[----:B------:R0:W-:Y:S04]  /*9860*/  @!P3 ST.E.64 desc[UR42][R10.64], R142 ;  /* 0x0000008e0a00b985 */ /* 0x0001e8000c101b2a */
[----:B------:R0:W-:Y:S01]  /*9870*/  @!P4 ST.E.64 desc[UR42][R12.64], R146 ;  /* 0x000000920c00c985 */ /* 0x0001e2000c101b2a */
[----:B------:R-:W-:Y:S05]  /*9880*/  @P0 BRA `(.L_x_10) ;  /* 0x0000004800780947 */ /* 0x000fea0003800000 */
[----:B------:R-:W-:-:S04]  /*9890*/  LEA.HI R0, R0, R0, RZ, 0x1 ;  /* 0x0000000000007211 */ /* 0x000fc800078f08ff */
[----:B0-----:R-:W-:-:S05]  /*98a0*/  LOP3.LUT R5, R0, 0xfffffffe, RZ, 0xc0, !PT ;  /* 0xfffffffe00057812 */ /* 0x001fca00078ec0ff */
[----:B------:R-:W-:-:S05]  /*98b0*/  IMAD.WIDE R2, R5, 0x4, R2 ;  /* 0x0000000405027825 */ /* 0x000fca00078e0202 */
[----:B------:R0:W-:Y:S01]  /*98c0*/  ST.E.64 desc[UR42][R2.64], R150 ;  /* 0x0000009602007985 */ /* 0x0001e2000c101b2a */
[----:B------:R-:W-:Y:S05]  /*98d0*/  BRA `(.L_x_10) ;  /* 0x0000004800647947 */ /* 0x000fea0003800000 */
.L_x_43:
[----:B------:R-:W2:Y:S02]  /*98e0*/  S2R R0, SR_TID.X ;  /* 0x0000000000007919 */ /* 0x000ea40000002100 */
[----:B--2---:R-:W-:-:S05]  /*98f0*/  VIADD R3, R0, 0xffffff80 ;  /* 0xffffff8000037836 */ /* 0x004fca0000000000 */
[----:B------:R-:W-:-:S13]  /*9900*/  ISETP.GT.AND P0, PT, R3, 0x3f, PT ;  /* 0x0000003f0300780c */ /* 0x000fda0003f04270 */
[----:B------:R-:W-:Y:S05]  /*9910*/  @P0 BRA `(.L_x_10) ;  /* 0x0000004800540947 */ /* 0x000fea0003800000 */
[----:B------:R-:W2:Y:S01]  /*9920*/  S2R R3, SR_CTAID.X ;  /* 0x0000000000037919 */ /* 0x000ea20000002500 */
[----:B------:R-:W3:Y:S01]  /*9930*/  LDC R8, c[0x0][0xbe8] ;  /* 0x0002fa00ff087b82 */ /* 0x000ee20000000800 */
[----:B------:R-:W-:Y:S01]  /*9940*/  ULDC UR4, c[0x0][0xa88] ;  /* 0x0002a20000047ab9 */ /* 0x000fe20000000800 */
[----:B--2---:R-:W-:Y:S02]  /*9950*/  IMAD R0, R3, 0x40, R0 ;  /* 0x0000004003007824 */ /* 0x004fe400078e0200 */
[----:B---3--:R-:W-:Y:S02]  /*9960*/  IMAD R3, R8, UR4, RZ ;  /* 0x0000000408037c24 */ /* 0x008fe4000f8e02ff */
[----:B------:R-:W-:-:S05]  /*9970*/  VIADD R0, R0, 0xffffff80 ;  /* 0xffffff8000007836 */ /* 0x000fca0000000000 */
[----:B------:R-:W-:-:S13]  /*9980*/  ISETP.GE.AND P0, PT, R0, R3, PT ;  /* 0x000000030000720c */ /* 0x000fda0003f06270 */
[----:B------:R-:W-:Y:S05]  /*9990*/  @P0 BRA `(.L_x_10) ;  /* 0x0000004800340947 */ /* 0x000fea0003800000 */
[----:B------:R-:W-:Y:S01]  /*99a0*/  ISETP.NE.AND P0, PT, R8, 0x1, PT ;  /* 0x000000010800780c */ /* 0x000fe20003f05270 */
[----:B------:R-:W2:Y:S01]  /*99b0*/  S2UR UR4, SR_CTAID.Z ;  /* 0x00000000000479c3 */ /* 0x000ea20000002700 */
[----:B------:R-:W-:Y:S01]  /*99c0*/  SHF.R.S32.HI R3, RZ, 0x1f, R2 ;  /* 0x0000001fff037819 */ /* 0x000fe20000011402 */
[----:B------:R-:W-:Y:S01]  /*99d0*/  ULDC.64 UR6, c[0x0][0xbd0] ;  /* 0x0002f40000067ab9 */ /* 0x000fe20000000a00 */
[C---:B------:R-:W-:Y:S01]  /*99e0*/  IADD3 R7, -R2.reuse, RZ, RZ ;  /* 0x000000ff02077210 */ /* 0x040fe20007ffe1ff */
[----:B01----:R-:W-:-:S04]  /*99f0*/  IMAD.WIDE.U32 R4, R2, UR6, RZ ;  /* 0x0000000602047c25 */ /* 0x003fc8000f8e00ff */
[----:B------:R-:W0:Y:S01]  /*9a00*/  LDC.64 R12, c[0x0][0xbd8] ;  /* 0x0002f600ff0c7b82 */ /* 0x000e220000000a00 */
[----:B------:R-:W-:-:S04]  /*9a10*/  IMAD R3, R3, UR6, RZ ;  /* 0x0000000603037c24 */ /* 0x000fc8000f8e02ff */
[----:B------:R-:W-:Y:S02]  /*9a20*/  IMAD R3, R2, UR7, R3 ;  /* 0x0000000702037c24 */ /* 0x000fe4000f8e0203 */
[----:B------:R-:W-:Y:S01]  /*9a30*/  IMAD.MOV.U32 R2, RZ, RZ, R4 ;  /* 0x000000ffff027224 */ /* 0x000fe200078e0004 */
[----:B------:R-:W1:Y:S01]  /*9a40*/  @P0 LDC R9, c[0x0][0xbec] ;  /* 0x0002fb00ff090b82 */ /* 0x000e620000000800 */
[----:B------:R-:W-:Y:S02]  /*9a50*/  IMAD.IADD R3, R5, 0x1, R3 ;  /* 0x0000000105037824 */ /* 0x000fe400078e0203 */
[----:B------:R-:W-:-:S05]  /*9a60*/  IMAD.MOV.U32 R5, RZ, RZ, R0 ;  /* 0x000000ffff057224 */ /* 0x000fca00078e0000 */
[----:B------:R-:W3:Y:S01]  /*9a70*/  S2UR UR8, SR_CTAID.Y ;  /* 0x00000000000879c3 */ /* 0x000ee20000002600 */
[----:B--2---:R-:W-:-:S07]  /*9a80*/  USHF.R.S32.HI UR5, URZ, 0x1f, UR4 ;  /* 0x0000001f3f057899 */ /* 0x004fce0008011404 */
[----:B------:R-:W3:Y:S01]  /*9a90*/  LDC R10, c[0x0][0xc50] ;  /* 0x00031400ff0a7b82 */ /* 0x000ee20000000800 */
[C---:B0-----:R-:W-:Y:S02]  /*9aa0*/  IMAD R14, R12.reuse, UR5, RZ ;  /* 0x000000050c0e7c24 */ /* 0x041fe4000f8e02ff */
[----:B------:R-:W-:-:S04]  /*9ab0*/  IMAD.WIDE.U32 R2, R12, UR4, R2 ;  /* 0x000000040c027c25 */ /* 0x000fc8000f8e0002 */
[----:B------:R-:W-:Y:S01]  /*9ac0*/  IMAD R13, R13, UR4, R14 ;  /* 0x000000040d0d7c24 */ /* 0x000fe2000f8e020e */
[----:B------:R-:W0:Y:S01]  /*9ad0*/  @P0 LDC R11, c[0x0][0xbf0] ;  /* 0x0002fc00ff0b0b82 */ /* 0x000e220000000800 */
[----:B-1----:R-:W-:Y:S01]  /*9ae0*/  @P0 IMAD.HI.U32 R6, R0, R9, RZ ;  /* 0x0000000900060227 */ /* 0x002fe200078e00ff */
[----:B------:R-:W-:Y:S02]  /*9af0*/  ULDC.64 UR4, c[0x0][0xbe0] ;  /* 0x0002f80000047ab9 */ /* 0x000fe40000000a00 */
[----:B------:R-:W-:Y:S01]  /*9b00*/  IADD3 R3, R13, R3, RZ ;  /* 0x000000030d037210 */ /* 0x000fe20007ffe0ff */
[----:B---3--:R-:W-:-:S04]  /*9b10*/  IMAD R9, R10, R7, UR8 ;  /* 0x000000080a097e24 */ /* 0x008fc8000f8e0207 */
[----:B------:R-:W-:Y:S01]  /*9b20*/  IMAD.WIDE.U32 R2, R9, UR4, R2 ;  /* 0x0000000409027c25 */ /* 0x000fe2000f8e0002 */
[----:B------:R-:W-:Y:S02]  /*9b30*/  SHF.R.S32.HI R4, RZ, 0x1f, R9 ;  /* 0x0000001fff047819 */ /* 0x000fe40000011409 */
[----:B0-----:R-:W-:-:S03]  /*9b40*/  @P0 SHF.R.U32.HI R5, RZ, R11, R6 ;  /* 0x0000000bff050219 */ /* 0x001fc60000011606 */
[----:B------:R-:W-:Y:S01]  /*9b50*/  IMAD R4, R4, UR4, RZ ;  /* 0x0000000404047c24 */ /* 0x000fe2000f8e02ff */
[----:B------:R-:W-:Y:S01]  /*9b60*/  IADD3 R2, P0, R5, R2, RZ ;  /* 0x0000000205027210 */ /* 0x000fe20007f1e0ff */
[--C-:B------:R-:W-:Y:S02]  /*9b70*/  IMAD.MOV R7, RZ, RZ, -R5.reuse ;  /* 0x000000ffff077224 */ /* 0x100fe400078e0a05 */
[----:B------:R-:W-:Y:S01]  /*9b80*/  IMAD R4, R9, UR5, R4 ;  /* 0x0000000509047c24 */ /* 0x000fe2000f8e0204 */
[----:B------:R-:W-:Y:S01]  /*9b90*/  SHF.R.S32.HI R9, RZ, 0x1f, R5 ;  /* 0x0000001fff097819 */ /* 0x000fe20000011405 */
[----:B------:R-:W-:Y:S01]  /*9ba0*/  IMAD R7, R8, R7, R0 ;  /* 0x0000000708077224 */ /* 0x000fe200078e0200 */
[----:B------:R-:W-:Y:S02]  /*9bb0*/  ULDC.64 UR4, c[0x0][0xbc8] ;  /* 0x0002f20000047ab9 */ /* 0x000fe40000000a00 */
[----:B------:R-:W-:Y:S02]  /*9bc0*/  IADD3.X R3, R9, R3, R4, P0, !PT ;  /* 0x0000000309037210 */ /* 0x000fe400007fe404 */
[----:B------:R-:W-:Y:S01]  /*9bd0*/  SHF.R.S32.HI R0, RZ, 0x1f, R7 ;  /* 0x0000001fff007819 */ /* 0x000fe20000011407 */
[----:B------:R-:W-:-:S04]  /*9be0*/  IMAD.WIDE.U32 R2, R7, UR4, R2 ;  /* 0x0000000407027c25 */ /* 0x000fc8000f8e0002 */
[----:B------:R-:W-:-:S04]  /*9bf0*/  IMAD R0, R0, UR4, RZ ;  /* 0x0000000400007c24 */ /* 0x000fc8000f8e02ff */
[----:B------:R-:W-:Y:S01]  /*9c00*/  IMAD R5, R7, UR5, R0 ;  /* 0x0000000507057c24 */ /* 0x000fe2000f8e0200 */
[----:B------:R-:W-:Y:S02]  /*9c10*/  ULDC.64 UR4, c[0x0][0xba8] ;  /* 0x0002ea0000047ab9 */ /* 0x000fe40000000a00 */
[----:B------:R-:W-:Y:S01]  /*9c20*/  LEA R4, P0, R2, UR4, 0x2 ;  /* 0x0000000402047c11 */ /* 0x000fe2000f8010ff */
[----:B------:R-:W-:-:S05]  /*9c30*/  IMAD.IADD R3, R3, 0x1, R5 ;  /* 0x0000000103037824 */ /* 0x000fca00078e0205 */
[----:B------:R-:W-:Y:S01]  /*9c40*/  LEA.HI.X R5, R2, UR5, R3, 0x2, P0 ;  /* 0x0000000502057c11 */ /* 0x000fe200080f1403 */
[----:B------:R-:W-:-:S05]  /*9c50*/  IMAD.MOV.U32 R3, RZ, RZ, -0x800000 ;  /* 0xff800000ff037424 */ /* 0x000fca00078e00ff */
[----:B------:R0:W-:Y:S01]  /*9c60*/  STG.E desc[UR42][R4.64], R3 ;  /* 0x0000000304007986 */ /* 0x0001e2000c10192a */
[----:B------:R-:W-:Y:S05]  /*9c70*/  BRA `(.L_x_10) ;  /* 0x00000044007c7947 */ /* 0x000fea0003800000 */
.L_x_8:
[----:B------:R-:W-:-:S08]  /*9c80*/  NOP ;  /* 0x0000000000007918 */ /* 0x000fd00000000000 */
[----:B-1----:R-:W0:-:S00]  /*9c90*/  USETMAXREG.DEALLOC.CTAPOOL 0x18 ;  /* 0x00000018000079c8 */ /* 0x002e0000080e0500 */
[----:B0-----:R-:W-:Y:S01]  /*9ca0*/  LOP3.LUT R19, R0, 0x3, RZ, 0xc0, !PT ;  /* 0x0000000300137812 */ /* 0x001fe200078ec0ff */
[----:B------:R-:W0:Y:S05]  /*9cb0*/  S2R R17, SR_CTAID.Z ;  /* 0x0000000000117919 */ /* 0x000e2a0000002700 */
[----:B------:R-:W1:Y:S01]  /*9cc0*/  S2UR UR6, SR_CTAID.Y ;  /* 0x00000000000679c3 */ /* 0x000e620000002600 */
[----:B------:R-:W2:Y:S02]  /*9cd0*/  SHFL.IDX PT, R0, R19, RZ, 0x1f ;  /* 0x00001fff13007589 */ /* 0x000ea400000e0000 */
[----:B--2---:R-:W-:-:S13]  /*9ce0*/  ISETP.NE.AND P0, PT, R0, RZ, PT ;  /* 0x000000ff0000720c */ /* 0x004fda0003f05270 */
[----:B01----:R-:W-:Y:S05]  /*9cf0*/  @!P0 BRA `(.L_x_47) ;  /* 0x0000000000288947 */ /* 0x003fea0003800000 */
[----:B------:R-:W-:Y:S01]  /*9d00*/  ULDC UR7, c[0x0][0xc50] ;  /* 0x0003140000077ab9 */ /* 0x000fe20000000800 */
[----:B------:R-:W-:Y:S01]  /*9d10*/  UMOV UR36, UR6 ;  /* 0x0000000600247c82 */ /* 0x000fe20008000000 */
[----:B------:R-:W-:-:S06]  /*9d20*/  UISETP.NE.AND UP0, UPT, UR7, 0x1, UPT ;  /* 0x000000010700788c */ /* 0x000fcc000bf05270 */
[----:B------:R-:W-:-:S13]  /*9d30*/  PLOP3.LUT P0, PT, PT, PT, UP0, 0x80, 0x0 ;  /* 0x000000000000781c */ /* 0x000fda0003f0f008 */
[----:B------:R-:W-:Y:S05]  /*9d40*/  @!P0 BRA `(.L_x_48) ;  /* 0x0000000000308947 */ /* 0x000fea0003800000 */
[----:B------:R-:W-:Y:S01]  /*9d50*/  ULDC UR4, c[0x0][0xc54] ;  /* 0x0003150000047ab9 */ /* 0x000fe20000000800 */
[----:B------:R-:W-:Y:S01]  /*9d60*/  ULDC UR36, c[0x0][0xc58] ;  /* 0x0003160000247ab9 */ /* 0x000fe20000000800 */
[----:B------:R-:W-:-:S04]  /*9d70*/  UIMAD.WIDE.U32 UR4, UR6, UR4, URZ ;  /* 0x00000004060472a5 */ /* 0x000fc8000f8e003f */
[----:B------:R-:W-:Y:S01]  /*9d80*/  USHF.R.U32.HI UR36, URZ, UR36, UR5 ;  /* 0x000000243f247299 */ /* 0x000fe20008011605 */
[----:B------:R-:W-:Y:S11]  /*9d90*/  BRA `(.L_x_48) ;  /* 0x00000000001c7947 */ /* 0x000ff60003800000 */
.L_x_47:
[----:B------:R-:W-:Y:S01]  /*9da0*/  ULDC UR7, c[0x0][0xc50] ;  /* 0x0003140000077ab9 */ /* 0x000fe20000000800 */
[----:B------:R-:W-:Y:S01]  /*9db0*/  UMOV UR36, UR6 ;  /* 0x0000000600247c82 */ /* 0x000fe20008000000 */
[----:B------:R-:W-:-:S11]  /*9dc0*/  UISETP.NE.AND UP0, UPT, UR7, 0x1, UPT ;  /* 0x000000010700788c */ /* 0x000fd6000bf05270 */
[----:B------:R-:W-:Y:S01]  /*9dd0*/  @UP0 ULDC UR4, c[0x0][0xc54] ;  /* 0x0003150000040ab9 */ /* 0x000fe20000000800 */
[----:B------:R-:W-:Y:S01]  /*9de0*/  @UP0 ULDC UR8, c[0x0][0xc58] ;  /* 0x0003160000080ab9 */ /* 0x000fe20000000800 */
[----:B------:R-:W-:-:S04]  /*9df0*/  UIMAD.WIDE.U32 UR4, UR6, UR4, URZ ;  /* 0x00000004060472a5 */ /* 0x000fc8000f8e003f */
[----:B------:R-:W-:-:S12]  /*9e00*/  @UP0 USHF.R.U32.HI UR36, URZ, UR8, UR5 ;  /* 0x000000083f240299 */ /* 0x000fd80008011605 */
.L_x_48:
[----:B------:R-:W-:Y:S01]  /*9e10*/  ISETP.GE.AND P0, PT, R17, RZ, PT ;  /* 0x000000ff1100720c */ /* 0x000fe20003f06270 */
[----:B------:R-:W-:Y:S01]  /*9e20*/  UIADD3 UR4, -UR36, URZ, URZ ;  /* 0x0000003f24047290 */ /* 0x000fe2000fffe13f */
[----:B------:R-:W-:Y:S01]  /*9e30*/  IMAD.MOV.U32 R0, RZ, RZ, 0x1 ;  /* 0x00000001ff007424 */ /* 0x000fe200078e00ff */
[----:B------:R-:W-:Y:S01]  /*9e40*/  MOV R9, 0x1 ;  /* 0x0000000100097802 */ /* 0x000fe20000000f00 */
[----:B------:R-:W-:Y:S01]  /*9e50*/  IMAD.MOV.U32 R6, RZ, RZ, RZ ;  /* 0x000000ffff067224 */ /* 0x000fe200078e00ff */
[----:B------:R-:W-:-:S08]  /*9e60*/  UIMAD UR4, UR7, UR4, UR6 ;  /* 0x00000004070472a4 */ /* 0x000fd0000f8e0206 */
[----:B------:R-:W-:Y:S05]  /*9e70*/  @!P0 BRA `(.L_x_49) ;  /* 0x00000040003c8947 */ /* 0x000fea0003800000 */
[----:B------:R-:W-:Y:S01]  /*9e80*/  ULDC.64 UR6, c[0x0][0x418] ;  /* 0x0001060000067ab9 */ /* 0x000fe20000000a00 */
[----:B------:R-:W-:Y:S01]  /*9e90*/  ULDC UR5, c[0x0][0x424] ;  /* 0x0001090000057ab9 */ /* 0x000fe20000000800 */
[----:B------:R-:W-:Y:S01]  /*9ea0*/  UISETP.NE.U32.AND UP0, UPT, UR6, URZ, UPT ;  /* 0x0000003f0600728c */ /* 0x000fe2000bf05070 */
[----:B------:R0:W-:Y:S01]  /*9eb0*/  STL [R1+0xc], RZ ;  /* 0x00000cff01007387 */ /* 0x0001e20000100800 */
[----:B------:R-:W-:Y:S02]  /*9ec0*/  ULOP3.LUT UR40, UR4, 0xffff, URZ, 0xc0, !UPT ;  /* 0x0000ffff04287892 */ /* 0x000fe4000f8ec03f */
[----:B------:R-:W-:Y:S01]  /*9ed0*/  UISETP.NE.AND.EX UP0, UPT, UR7, URZ, UPT, UP0 ;  /* 0x0000003f0700728c */ /* 0x000fe2000bf05300 */
[----:B------:R-:W-:-:S03]  /*9ee0*/  ULDC UR6, c[0x0][0x2f0] ;  /* 0x0000bc0000067ab9 */ /* 0x000fc60000000800 */
[----:B------:R-:W-:-:S04]  /*9ef0*/  USEL UR5, UR5, 0x1, UP0 ;  /* 0x0000000105057887 */ /* 0x000fc80008000000 */
[----:B------:R-:W-:-:S04]  /*9f00*/  UIMAD UR5, UR5, UR6, URZ ;  /* 0x00000006050572a4 */ /* 0x000fc8000f8e023f */
[----:B------:R-:W-:Y:S02]  /*9f10*/  UISETP.GE.AND UP0, UPT, UR5, 0x1, UPT ;  /* 0x000000010500788c */ /* 0x000fe4000bf06270 */
[----:B------:R-:W-:-:S04]  /*9f20*/  UIADD3 UR5, UR5, 0x3f, URZ ;  /* 0x0000003f05057890 */ /* 0x000fc8000fffe03f */
[----:B------:R-:W-:Y:S01]  /*9f30*/  PLOP3.LUT P0, PT, PT, PT, UP0, 0x80, 0x0 ;  /* 0x000000000000781c */ /* 0x000fe20003f0f008 */
[----:B------:R-:W-:-:S04]  /*9f40*/  USHF.R.S32.HI UR6, URZ, 0x1f, UR5 ;  /* 0x0000001f3f067899 */ /* 0x000fc80008011405 */
[----:B------:R-:W-:-:S04]  /*9f50*/  ULEA.HI UR6, UR6, UR5, URZ, 0x6 ;  /* 0x0000000506067291 */ /* 0x000fc8000f8f303f */
[----:B------:R-:W-:-:S04]  /*9f60*/  USHF.R.S32.HI UR39, URZ, 0x6, UR6 ;  /* 0x000000063f277899 */ /* 0x000fc80008011406 */
[----:B0-----:R-:W-:Y:S08]  /*9f70*/  @!P0 BRA `(.L_x_50) ;  /* 0x00000000007c8947 */ /* 0x001ff00003800000 */
[----:B------:R-:W-:-:S04]  /*9f80*/  USHF.R.U32.HI UR4, URZ, 0x10, UR4 ;  /* 0x000000103f047899 */ /* 0x000fc80008011604 */
[----:B------:R-:W-:-:S11]  /*9f90*/  UISETP.NE.AND UP0, UPT, UR4, URZ, UPT ;  /* 0x0000003f0400728c */ /* 0x000fd6000bf05270 */
[----:B------:R-:W-:Y:S02]  /*9fa0*/  @!UP0 ULDC UR4, c[0x0][0x9f0] ;  /* 0x00027c0000048ab9 */ /* 0x000fe40000000800 */
[----:B------:R-:W-:Y:S01]  /*9fb0*/  IMAD.U32 R6, RZ, RZ, UR4 ;  /* 0x00000004ff067e24 */ /* 0x000fe2000f8e00ff */
[----:B------:R-:W-:-:S04]  /*9fc0*/  UIADD3 UR5, UR39, -0x1, UR4 ;  /* 0xffffffff27057890 */ /* 0x000fc8000fffe004 */
[-C--:B------:R-:W-:Y:S02]  /*9fd0*/  IABS R4, R6.reuse ;  /* 0x0000000600047213 */ /* 0x080fe40000000000 */
[----:B------:R-:W-:Y:S02]  /*9fe0*/  IABS R6, R6 ;  /* 0x0000000600067213 */ /* 0x000fe40000000000 */
[----:B------:R-:W0:Y:S08]  /*9ff0*/  I2F.RP R5, R4 ;  /* 0x0000000400057306 */ /* 0x000e300000209400 */
[----:B0-----:R-:W0:Y:S02]  /*a000*/  MUFU.RCP R5, R5 ;  /* 0x0000000500057308 */ /* 0x001e240000001000 */
[----:B0-----:R-:W-:-:S02]  /*a010*/  VIADD R2, R5, 0xffffffe ;  /* 0x0ffffffe05027836 */ /* 0x001fc40000000000 */
[----:B------:R-:W-:-:S04]  /*a020*/  IMAD.MOV R5, RZ, RZ, -R6 ;  /* 0x000000ffff057224 */ /* 0x000fc800078e0a06 */
[----:B------:R0:W1:Y:S02]  /*a030*/  F2I.FTZ.U32.TRUNC.NTZ R3, R2 ;  /* 0x0000000200037305 */ /* 0x000064000021f000 */
[----:B0-----:R-:W-:Y:S02]  /*a040*/  IMAD.MOV.U32 R2, RZ, RZ, RZ ;  /* 0x000000ffff027224 */ /* 0x001fe400078e00ff */
[----:B-1----:R-:W-:-:S04]  /*a050*/  IMAD.MOV R7, RZ, RZ, -R3 ;  /* 0x000000ffff077224 */ /* 0x002fc800078e0a03 */
[----:B------:R-:W-:-:S04]  /*a060*/  IMAD R7, R7, R4, RZ ;  /* 0x0000000407077224 */ /* 0x000fc800078e02ff */
[----:B------:R-:W-:Y:S01]  /*a070*/  IMAD.HI.U32 R3, R3, R7, R2 ;  /* 0x0000000703037227 */ /* 0x000fe200078e0002 */
[----:B------:R-:W-:Y:S01]  /*a080*/  MOV R7, UR5 ;  /* 0x0000000500077c02 */ /* 0x000fe20008000f00 */
[----:B------:R-:W-:-:S03]  /*a090*/  ULOP3.LUT UR5, UR5, UR4, URZ, 0x3c, !UPT ;  /* 0x0000000405057292 */ /* 0x000fc6000f8e3c3f */
[----:B------:R-:W-:-:S03]  /*a0a0*/  IABS R2, R7 ;  /* 0x0000000700027213 */ /* 0x000fc60000000000 */
[----:B------:R-:W-:Y:S02]  /*a0b0*/  ISETP.LE.AND P2, PT, RZ, UR5, PT ;  /* 0x00000005ff007c0c */ /* 0x000fe4000bf43270 */
[----:B------:R-:W-:-:S04]  /*a0c0*/  IMAD.HI.U32 R3, R3, R2, RZ ;  /* 0x0000000203037227 */ /* 0x000fc800078e00ff */
[----:B------:R-:W-:-:S05]  /*a0d0*/  IMAD R5, R3, R5, R2 ;  /* 0x0000000503057224 */ /* 0x000fca00078e0202 */
[----:B------:R-:W-:-:S13]  /*a0e0*/  ISETP.GT.U32.AND P1, PT, R4, R5, PT ;  /* 0x000000050400720c */ /* 0x000fda0003f24070 */
[----:B------:R-:W-:Y:S02]  /*a0f0*/  @!P1 IMAD.IADD R5, R5, 0x1, -R4 ;  /* 0x0000000105059824 */ /* 0x000fe400078e0a04 */
[----:B------:R-:W-:Y:S01]  /*a100*/  @!P1 VIADD R3, R3, 0x1 ;  /* 0x0000000103039836 */ /* 0x000fe20000000000 */
[----:B------:R-:W-:Y:S02]  /*a110*/  ISETP.NE.AND P1, PT, RZ, UR4, PT ;  /* 0x00000004ff007c0c */ /* 0x000fe4000bf25270 */
[----:B------:R-:W-:-:S13]  /*a120*/  ISETP.GE.U32.AND P0, PT, R5, R4, PT ;  /* 0x000000040500720c */ /* 0x000fda0003f06070 */
[----:B------:R-:W-:-:S05]  /*a130*/  @P0 VIADD R3, R3, 0x1 ;  /* 0x0000000103030836 */ /* 0x000fca0000000000 */
[----:B------:R-:W-:Y:S02]  /*a140*/  @!P2 IADD3 R3, -R3, RZ, RZ ;  /* 0x000000ff0303a210 */ /* 0x000fe40007ffe1ff */
[----:B------:R-:W-:-:S05]  /*a150*/  @!P1 LOP3.LUT R3, RZ, UR4, RZ, 0x33, !PT ;  /* 0x00000004ff039c12 */ /* 0x000fca000f8e33ff */
[----:B------:R0:W-:Y:S02]  /*a160*/  STL [R1+0xc], R3 ;  /* 0x00000c0301007387 */ /* 0x0001e40000100800 */
.L_x_50:
[----:B0-----:R-:W2:Y:S01]  /*a170*/  LDL R3, [R1+0xc] ;  /* 0x00000c0001037983 */ /* 0x001ea20000100800 */
[----:B------:R-:W-:Y:S02]  /*a180*/  IMAD.MOV.U32 R6, RZ, RZ, RZ ;  /* 0x000000ffff067224 */ /* 0x000fe400078e00ff */
[----:B------:R-:W-:Y:S02]  /*a190*/  IMAD.MOV.U32 R9, RZ, RZ, 0x1 ;  /* 0x00000001ff097424 */ /* 0x000fe400078e00ff */
[----:B--2---:R-:W-:-:S05]  /*a1a0*/  IMAD R2, R3, UR40, RZ ;  /* 0x0000002803027c24 */ /* 0x004fca000f8e02ff */
[----:B------:R-:W-:Y:S01]  /*a1b0*/  VIADDMNMX R18, R2, R3, UR39, PT ;  /* 0x0000002702127e46 */ /* 0x000fe2000b800103 */
[----:B------:R0:W-:Y:S03]  /*a1c0*/  STL [R1+0x8], R2 ;  /* 0x0000080201007387 */ /* 0x0001e60000100800 */
[----:B------:R-:W-:Y:S01]  /*a1d0*/  ISETP.GT.AND P0, PT, R18, R2, PT ;  /* 0x000000021200720c */ /* 0x000fe20003f04270 */
[----:B------:R0:W-:-:S12]  /*a1e0*/  STL [R1+0x10], R18 ;  /* 0x0000101201007387 */ /* 0x0001d80000100800 */
[----:B0-----:R-:W-:Y:S05]  /*a1f0*/  @!P0 BRA `(.L_x_49) ;  /* 0x0000003c005c8947 */ /* 0x001fea0003800000 */
[----:B------:R-:W0:Y:S01]  /*a200*/  S2UR UR4, SR_CgaCtaId ;  /* 0x00000000000479c3 */ /* 0x000e220000008800 */
[----:B------:R-:W-:Y:S02]  /*a210*/  UMOV UR38, 0x400 ;  /* 0x0000040000267882 */ /* 0x000fe40000000000 */
[----:B0-----:R-:W-:-:S04]  /*a220*/  ULEA UR38, UR4, UR38, 0x18 ;  /* 0x0000002604267291 */ /* 0x001fc8000f8ec03f */
[----:B------:R-:W-:-:S04]  /*a230*/  UIADD3 UR4, UR38, 0x22400, URZ ;  /* 0x0002240026047890 */ /* 0x000fc8000fffe03f */
[----:B------:R-:W-:-:S06]  /*a240*/  ULOP3.LUT UP0, URZ, UR4, 0x3ff, URZ, 0xc0, !UPT ;  /* 0x000003ff043f7892 */ /* 0x000fcc000f80c03f */
[----:B------:R-:W-:-:S13]  /*a250*/  PLOP3.LUT P0, PT, PT, PT, UP0, 0x80, 0x0 ;  /* 0x000000000000781c */ /* 0x000fda0003f0f008 */
[----:B------:R-:W-:Y:S05]  /*a260*/  @!P0 BRA `(.L_x_51) ;  /* 0x0000000000408947 */ /* 0x000fea0003800000 */
[----:B------:R-:W-:Y:S01]  /*a270*/  MOV R2, 0x0 ;  /* 0x0000000000027802 */ /* 0x000fe20000000f00 */
[----:B------:R-:W-:Y:S01]  /*a280*/  ULDC.64 UR6, c[0x4][0x90] ;  /* 0x0100240000067ab9 */ /* 0x000fe20000000a00 */
[----:B------:R-:W-:Y:S01]  /*a290*/  ULDC.64 UR8, c[0x4][0x98] ;  /* 0x0100260000087ab9 */ /* 0x000fe20000000a00 */
[----:B------:R-:W-:Y:S01]  /*a2a0*/  ULDC.64 UR4, c[0x4][0x8] ;  /* 0x0100020000047ab9 */ /* 0x000fe20000000a00 */
[----:B------:R-:W-:Y:S01]  /*a2b0*/  IMAD.U32 R4, RZ, RZ, UR6 ;  /* 0x00000006ff047e24 */ /* 0x000fe2000f8e00ff */
[----:B------:R-:W-:Y:S01]  /*a2c0*/  MOV R6, UR8 ;  /* 0x0000000800067c02 */ /* 0x000fe20008000f00 */
[----:B------:R-:W0:Y:S01]  /*a2d0*/  LDC.64 R2, c[0x4][R2] ;  /* 0x0100000002027b82 */ /* 0x000e220000000a00 */
[----:B------:R-:W-:Y:S01]  /*a2e0*/  IMAD.U32 R5, RZ, RZ, UR7 ;  /* 0x00000007ff057e24 */ /* 0x000fe2000f8e00ff */
[----:B------:R-:W-:Y:S01]  /*a2f0*/  MOV R12, 0x1 ;  /* 0x00000001000c7802 */ /* 0x000fe20000000f00 */
[----:B------:R-:W-:Y:S02]  /*a300*/  IMAD.U32 R7, RZ, RZ, UR9 ;  /* 0x00000009ff077e24 */ /* 0x000fe4000f8e00ff */
[----:B------:R-:W-:-:S02]  /*a310*/  IMAD.U32 R10, RZ, RZ, UR4 ;  /* 0x00000004ff0a7e24 */ /* 0x000fc4000f8e00ff */
[----:B------:R-:W-:Y:S02]  /*a320*/  IMAD.U32 R11, RZ, RZ, UR5 ;  /* 0x00000005ff0b7e24 */ /* 0x000fe4000f8e00ff */
[----:B------:R-:W-:Y:S02]  /*a330*/  IMAD.MOV.U32 R8, RZ, RZ, 0x70 ;  /* 0x00000070ff087424 */ /* 0x000fe400078e00ff */
[----:B------:R-:W-:-:S07]  /*a340*/  IMAD.MOV.U32 R13, RZ, RZ, RZ ;  /* 0x000000ffff0d7224 */ /* 0x000fce00078e00ff */
[----:B------:R-:W-:-:S07]  /*a350*/  LEPC R20, `(.L_x_51) ;  /* 0x000000001014794e */ /* 0x000fce0000000000 */
[----:B0-----:R-:W-:Y:S05]  /*a360*/  CALL.ABS.NOINC R2 ;  /* 0x0000000002007343 */ /* 0x001fea0003c00000 */
.L_x_51:
        /* <DEDUP_REMOVED lines=8> */
[----:B------:R0:W1:Y:S01]  /*a3f0*/  LDC.64 R2, c[0x4][R16] ;  /* 0x0100000010027b82 */ /* 0x0000620000000a00 */
[----:B------:R-:W-:Y:S01]  /*a400*/  IMAD.U32 R4, RZ, RZ, UR6 ;  /* 0x00000006ff047e24 */ /* 0x000fe2000f8e00ff */
[----:B------:R-:W-:Y:S01]  /*a410*/  MOV R7, UR9 ;  /* 0x0000000900077c02 */ /* 0x000fe20008000f00 */
[----:B------:R-:W-:Y:S01]  /*a420*/  IMAD.U32 R5, RZ, RZ, UR7 ;  /* 0x00000007ff057e24 */ /* 0x000fe2000f8e00ff */
[----:B------:R-:W-:Y:S01]  /*a430*/  MOV R13, RZ ;  /* 0x000000ff000d7202 */ /* 0x000fe20000000f00 */
[----:B------:R-:W-:Y:S02]  /*a440*/  IMAD.U32 R6, RZ, RZ, UR8 ;  /* 0x00000008ff067e24 */ /* 0x000fe4000f8e00ff */
[----:B------:R-:W-:-:S02]  /*a450*/  IMAD.U32 R10, RZ, RZ, UR4 ;  /* 0x00000004ff0a7e24 */ /* 0x000fc4000f8e00ff */
[----:B------:R-:W-:Y:S02]  /*a460*/  IMAD.U32 R11, RZ, RZ, UR5 ;  /* 0x00000005ff0b7e24 */ /* 0x000fe4000f8e00ff */
[----:B------:R-:W-:Y:S02]  /*a470*/  IMAD.MOV.U32 R8, RZ, RZ, 0x70 ;  /* 0x00000070ff087424 */ /* 0x000fe400078e00ff */
[----:B0-----:R-:W-:-:S07]  /*a480*/  IMAD.MOV.U32 R12, RZ, RZ, 0x1 ;  /* 0x00000001ff0c7424 */ /* 0x001fce00078e00ff */
[----:B------:R-:W-:-:S07]  /*a490*/  LEPC R20, `(.L_x_53) ;  /* 0x000000001014794e */ /* 0x000fce0000000000 */
[----:B-1----:R-:W-:Y:S05]  /*a4a0*/  CALL.ABS.NOINC R2 ;  /* 0x0000000002007343 */ /* 0x002fea0003c00000 */
.L_x_53:
[----:B------:R0:W1:Y:S01]  /*a4b0*/  LDC.64 R2, c[0x4][R16] ;  /* 0x0100000010027b82 */ /* 0x0000620000000a00 */
[----:B------:R-:W-:Y:S01]  /*a4c0*/  ULDC.64 UR6, c[0x4][0x90] ;  /* 0x0100240000067ab9 */ /* 0x000fe20000000a00 */
[----:B------:R-:W-:Y:S01]  /*a4d0*/  ULDC.64 UR8, c[0x4][0x98] ;  /* 0x0100260000087ab9 */ /* 0x000fe20000000a00 */
[----:B------:R-:W-:Y:S01]  /*a4e0*/  ULDC.64 UR4, c[0x4][0x18] ;  /* 0x0100060000047ab9 */ /* 0x000fe20000000a00 */
[----:B------:R-:W-:Y:S01]  /*a4f0*/  IMAD.U32 R4, RZ, RZ, UR6 ;  /* 0x00000006ff047e24 */ /* 0x000fe2000f8e00ff */
[----:B------:R-:W-:Y:S01]  /*a500*/  MOV R10, UR4 ;  /* 0x00000004000a7c02 */ /* 0x000fe20008000f00 */
[----:B------:R-:W-:Y:S02]  /*a510*/  IMAD.U32 R5, RZ, RZ, UR7 ;  /* 0x00000007ff057e24 */ /* 0x000fe4000f8e00ff */
[----:B------:R-:W-:Y:S02]  /*a520*/  IMAD.U32 R6, RZ, RZ, UR8 ;  /* 0x00000008ff067e24 */ /* 0x000fe4000f8e00ff */
[----:B------:R-:W-:-:S02]  /*a530*/  IMAD.U32 R7, RZ, RZ, UR9 ;  /* 0x00000009ff077e24 */ /* 0x000fc4000f8e00ff */
[----:B------:R-:W-:Y:S02]  /*a540*/  IMAD.U32 R11, RZ, RZ, UR5 ;  /* 0x00000005ff0b7e24 */ /* 0x000fe4000f8e00ff */
[----:B------:R-:W-:Y:S02]  /*a550*/  IMAD.MOV.U32 R8, RZ, RZ, 0x70 ;  /* 0x00000070ff087424 */ /* 0x000fe400078e00ff */
[----:B------:R-:W-:Y:S02]  /*a560*/  IMAD.MOV.U32 R12, RZ, RZ, 0x1 ;  /* 0x00000001ff0c7424 */ /* 0x000fe400078e00ff */
[----:B0-----:R-:W-:-:S07]  /*a570*/  IMAD.MOV.U32 R13, RZ, RZ, RZ ;  /* 0x000000ffff0d7224 */ /* 0x001fce00078e00ff */
[----:B------:R-:W-:-:S07]  /*a580*/  LEPC R20, `(.L_x_52) ;  /* 0x000000001014794e */ /* 0x000fce0000000000 */
[----:B-1----:R-:W-:Y:S05]  /*a590*/  CALL.ABS.NOINC R2 ;  /* 0x0000000002007343 */ /* 0x002fea0003c00000 */
.L_x_52:
[----:B------:R-:W0:Y:S02]  /*a5a0*/  LDC.64 R2, c[0x0][0x9f8] ;  /* 0x00027e00ff027b82 */ /* 0x000e240000000a00 */
[----:B0-----:R-:W-:-:S04]  /*a5b0*/  ISETP.NE.U32.AND P0, PT, R2, RZ, PT ;  /* 0x000000ff0200720c */ /* 0x001fc80003f05070 */
[----:B------:R-:W-:-:S13]  /*a5c0*/  ISETP.NE.AND.EX P0, PT, R3, RZ, PT, P0 ;  /* 0x000000ff0300720c */ /* 0x000fda0003f05300 */
[----:B------:R-:W0:Y:S02]  /*a5d0*/  @P0 LDC.64 R2, c[0x0][0x9f8] ;  /* 0x00027e00ff020b82 */ /* 0x000e240000000a00 */
[----:B0-----:R-:W-:-:S05]  /*a5e0*/  @P0 IMAD.WIDE R2, R17, 0x4, R2 ;  /* 0x0000000411020825 */ /* 0x001fca00078e0202 */
[----:B------:R0:W2:Y:S01]  /*a5f0*/  @P0 LDG.E R17, desc[UR42][R2.64] ;  /* 0x0000002a02110981 */ /* 0x0000a2000c1e1900 */
[----:B------:R-:W-:Y:S01]  /*a600*/  UMOV UR4, 0xffffffff ;  /* 0xffffffff00047882 */ /* 0x000fe20000000000 */
[----:B------:R-:W-:Y:S01]  /*a610*/  IADD3 R0, R18, -0x1, RZ ;  /* 0xffffffff12007810 */ /* 0x000fe20007ffe0ff */
[----:B0-----:R-:W0:Y:S02]  /*a620*/  LDC.64 R2, c[0x0][0x418] ;  /* 0x00010600ff027b82 */ /* 0x001e240000000a00 */
[----:B0-----:R-:W-:-:S04]  /*a630*/  ISETP.NE.U32.AND P0, PT, R2, RZ, PT ;  /* 0x000000ff0200720c */ /* 0x001fc80003f05070 */
[----:B------:R-:W-:-:S04]  /*a640*/  ISETP.NE.AND.EX P1, PT, R3, RZ, PT, P0 ;  /* 0x000000ff0300720c */ /* 0x000fc80003f25300 */
[----:B------:R-:W-:-:S05]  /*a650*/  P2R R4, PR, RZ, 0x2 ;  /* 0x00000002ff047803 */ /* 0x000fca0000000000 */
[----:B------:R0:W-:Y:S01]  /*a660*/  STL [R1], R4 ;  /* 0x0000000401007387 */ /* 0x0001e20000100800 */
[----:B--2---:R-:W-:Y:S02]  /*a670*/  SHF.R.S32.HI R18, RZ, 0x1f, R17 ;  /* 0x0000001fff127819 */ /* 0x004fe40000011411 */
[----:B------:R-:W-:Y:S01]  /*a680*/  SEL R16, R17, RZ, !P1 ;  /* 0x000000ff11107207 */ /* 0x000fe20004800000 */
[----:B0-----:R-:W-:Y:S06]  /*a690*/  BRA.DIV UR4, `(.L_x_54) ;  /* 0x0000003e049c7947 */ /* 0x001fec000b800000 */
[----:B------:R0:W1:Y:S02]  /*a6a0*/  SHFL.IDX PT, R14, R19, RZ, 0x1f ;  /* 0x00001fff130e7589 */ /* 0x00006400000e0000 */
.L_x_150:
[----:B------:R2:W-:Y:S01]  /*a6b0*/  STL [R1+0x4], R0 ;  /* 0x0000040001007387 */ /* 0x0005e20000100800 */
[----:B-1----:R-:W-:Y:S02]  /*a6c0*/  ISETP.NE.AND P0, PT, R14, RZ, PT ;  /* 0x000000ff0e00720c */ /* 0x002fe40003f05270 */
[----:B------:R-:W-:-:S04]  /*a6d0*/  PLOP3.LUT P2, PT, PT, PT, PT, 0x8, 0x0 ;  /* 0x000000000000781c */ /* 0x000fc80003f4e170 */
[----:B0-----:R-:W-:-:S07]  /*a6e0*/  P2R R19, PR, RZ, 0x4 ;  /* 0x00000004ff137803 */ /* 0x001fce0000000000 */
[----:B--2---:R-:W-:Y:S05]  /*a6f0*/  @P0 BRA `(.L_x_55) ;  /* 0x0000000000e00947 */ /* 0x004fea0003800000 */
[----:B------:R-:W-:-:S03]  /*a700*/  UMOV UR4, 0xffffffff ;  /* 0xffffffff00047882 */ /* 0x000fc60000000000 */
[----:B------:R-:W-:Y:S05]  /*a710*/  BRA.DIV UR4, `(.L_x_56) ;  /* 0x0000003e049c7947 */ /* 0x000fea000b800000 */
[----:B------:R-:W-:-:S13]  /*a720*/  ELECT P6, URZ, PT ;  /* 0x00000000003f782f */ /* 0x000fda00038c0000 */
.L_x_153:
[----:B------:R-:W-:Y:S05]  /*a730*/  @!P6 BRA `(.L_x_55) ;  /* 0x0000000000d0e947 */ /* 0x000fea0003800000 */
[----:B------:R-:W-:Y:S01]  /*a740*/  IMAD.MOV.U32 R16, RZ, RZ, R17 ;  /* 0x000000ffff107224 */ /* 0x000fe200078e0011 */
[----:B------:R-:W-:Y:S06]  /*a750*/  @!P1 BRA `(.L_x_57) ;  /* 0x00000000004c9947 */ /* 0x000fec0003800000 */
[----:B------:R-:W0:Y:S01]  /*a760*/  LDC R6, c[0x0][0x43c] ;  /* 0x00010f00ff067b82 */ /* 0x000e220000000800 */
[----:B------:R-:W-:Y:S01]  /*a770*/  IMAD.MOV.U32 R7, RZ, RZ, R0 ;  /* 0x000000ffff077224 */ /* 0x000fe200078e0000 */
[----:B------:R-:W-:Y:S01]  /*a780*/  ULDC.64 UR4, c[0x0][0x428] ;  /* 0x00010a0000047ab9 */ /* 0x000fe20000000a00 */
[----:B0-----:R-:W-:-:S13]  /*a790*/  ISETP.NE.AND P0, PT, R6, 0x1, PT ;  /* 0x000000010600780c */ /* 0x001fda0003f05270 */
[----:B------:R-:W0:Y:S02]  /*a7a0*/  @P0 LDC.64 R4, c[0x0][0x440] ;  /* 0x00011000ff040b82 */ /* 0x000e240000000a00 */
[----:B0-----:R-:W-:-:S04]  /*a7b0*/  @P0 IMAD.HI.U32 R0, R7, R4, RZ ;  /* 0x0000000407000227 */ /* 0x001fc800078e00ff */
[----:B------:R-:W-:Y:S01]  /*a7c0*/  IMAD.MOV.U32 R4, RZ, RZ, R7 ;  /* 0x000000ffff047224 */ /* 0x000fe200078e0007 */
[----:B------:R-:W-:Y:S01]  /*a7d0*/  @P0 SHF.R.U32.HI R4, RZ, R5, R0 ;  /* 0x00000005ff040219 */ /* 0x000fe20000011600 */
[----:B------:R-:W-:-:S04]  /*a7e0*/  IMAD R0, R18, UR4, RZ ;  /* 0x0000000412007c24 */ /* 0x000fc8000f8e02ff */
[----:B------:R-:W-:-:S04]  /*a7f0*/  IMAD.MOV R5, RZ, RZ, -R4 ;  /* 0x000000ffff057224 */ /* 0x000fc800078e0a04 */
[----:B------:R-:W-:Y:S01]  /*a800*/  IMAD R7, R6, R5, R7 ;  /* 0x0000000506077224 */ /* 0x000fe200078e0207 */
[----:B------:R-:W-:-:S04]  /*a810*/  SHF.R.S32.HI R5, RZ, 0x1f, R4 ;  /* 0x0000001fff057819 */ /* 0x000fc80000011404 */
[----:B------:R0:W-:Y:S01]  /*a820*/  STL [R1+0x4], R7 ;  /* 0x0000040701007387 */ /* 0x0001e20000100800 */
[----:B------:R-:W-:-:S03]  /*a830*/  IMAD.WIDE.U32 R4, R17, UR4, R4 ;  /* 0x0000000411047c25 */ /* 0x000fc6000f8e0004 */
[----:B------:R-:W-:Y:S01]  /*a840*/  LEA R2, P0, R4, R2, 0x2 ;  /* 0x0000000204027211 */ /* 0x000fe200078010ff */
[----:B0-----:R-:W-:-:S05]  /*a850*/  IMAD R7, R17, UR5, R0 ;  /* 0x0000000511077c24 */ /* 0x001fca000f8e0200 */
[----:B------:R-:W-:-:S04]  /*a860*/  IADD3 R0, R5, R7, RZ ;  /* 0x0000000705007210 */ /* 0x000fc80007ffe0ff */
[----:B------:R-:W-:-:S05]  /*a870*/  LEA.HI.X R3, R4, R3, R0, 0x2, P0 ;  /* 0x0000000304037211 */ /* 0x000fca00000f1400 */
[----:B------:R0:W5:Y:S02]  /*a880*/  LDG.E R16, desc[UR42][R2.64] ;  /* 0x0000002a02107981 */ /* 0x000164000c1e1900 */
.L_x_57:
[----:B------:R-:W-:Y:S01]  /*a890*/  IMAD.MOV.U32 R0, RZ, RZ, 0x1 ;  /* 0x00000001ff007424 */ /* 0x000fe200078e00ff */
[----:B------:R-:W0:Y:S04]  /*a8a0*/  S2R R8, SR_TID.X ;  /* 0x0000000000087919 */ /* 0x000e280000002100 */
[----:B------:R-:W-:-:S04]  /*a8b0*/  SHF.L.U32 R0, R0, 0x1f, RZ ;  /* 0x0000001f00007819 */ /* 0x000fc800000006ff */
[----:B------:R-:W1:Y:S01]  /*a8c0*/  SYNCS.PHASECHK.TRANS64.TRYWAIT P0, [UR38+0x28c40], R0 ;  /* 0x028c4000ff0075a7 */ /* 0x000e620008000166 */
[----:B0-----:R-:W-:-:S04]  /*a8d0*/  LOP3.LUT R2, R8, 0x7f, RZ, 0xc0, !PT ;  /* 0x0000007f08027812 */ /* 0x001fc800078ec0ff */
[----:B------:R-:W-:Y:S01]  /*a8e0*/  ISETP.NE.AND P1, PT, R2, RZ, PT ;  /* 0x000000ff0200720c */ /* 0x000fe20003f25270 */
[----:B-1----:R-:W-:-:S12]  /*a8f0*/  @!P0 BRA `(.L_x_58) ;  /* 0x0000003c00448947 */ /* 0x002fd80003800000 */
.L_x_154:
[----:B------:R-:W-:Y:S05]  /*a900*/  @P1 BRA `(.L_x_59) ;  /* 0x0000000000181947 */ /* 0x000fea0003800000 */
[----:B------:R-:W1:Y:S01]  /*a910*/  S2R R2, SR_TID.X ;  /* 0x0000000000027919 */ /* 0x000e620000002100 */
[----:B0-----:R-:W-:-:S04]  /*a920*/  IMAD.MOV.U32 R0, RZ, RZ, 0x2000 ;  /* 0x00002000ff007424 */ /* 0x001fc800078e00ff */
[----:B------:R2:W-:Y:S01]  /*a930*/  SYNCS.ARRIVE.TRANS64 RZ, [UR38+0x28c30], R0 ;  /* 0x028c3000ffff79a7 */ /* 0x0005e20008000026 */
[----:B-1----:R-:W-:-:S13]  /*a940*/  LOP3.LUT P0, RZ, R2, 0x1f, RZ, 0xc0, !PT ;  /* 0x0000001f02ff7812 */ /* 0x002fda000780c0ff */
[----:B--2---:R-:W-:Y:S05]  /*a950*/  @!P0 BRA `(.L_x_59) ;  /* 0x0000000000048947 */ /* 0x004fea0003800000 */
[----:B------:R-:W-:Y:S01]  /*a960*/  BPT.TRAP 0x1 ;  /* 0x000000040000795c */ /* 0x000fe20000300000 */
.L_x_59:
[----:B0-----:R-:W2:Y:S01]  /*a970*/  LDL R0, [R1+0x4] ;  /* 0x0000040001007983 */ /* 0x001ea20000100800 */
[----:B------:R-:W-:Y:S01]  /*a980*/  ULDC.64 UR4, c[0x0][0x198] ;  /* 0x0000660000047ab9 */ /* 0x000fe20000000a00 */
[----:B-----5:R-:W-:Y:S01]  /*a990*/  R2UR UR13, R16 ;  /* 0x00000000100d72ca */ /* 0x020fe200000e0000 */
[----:B------:R-:W-:Y:S01]  /*a9a0*/  UIADD3 UR4, UP0, UR4, 0x370, URZ ;  /* 0x0000037004047890 */ /* 0x000fe2000ff1e03f */
[----:B------:R-:W-:Y:S01]  /*a9b0*/  PLOP3.LUT P0, PT, PT, PT, PT, 0x80, 0x0 ;  /* 0x000000000000781c */ /* 0x000fe20003f0f070 */
[----:B------:R-:W-:Y:S02]  /*a9c0*/  UIADD3 UR8, UR38, 0x22400, URZ ;  /* 0x0002240026087890 */ /* 0x000fe4000fffe03f */
[----:B------:R-:W-:Y:S01]  /*a9d0*/  UIADD3 UR9, UR38, 0x28c30, URZ ;  /* 0x00028c3026097890 */ /* 0x000fe2000fffe03f */
[----:B------:R-:W-:Y:S01]  /*a9e0*/  P2R R19, PR, RZ, 0x1 ;  /* 0x00000001ff137803 */ /* 0x000fe20000000000 */
[----:B------:R-:W-:Y:S01]  /*a9f0*/  UIADD3.X UR5, URZ, UR5, URZ, UP0, !UPT ;  /* 0x000000053f057290 */ /* 0x000fe200087fe43f */
[----:B------:R-:W-:Y:S01]  /*aa00*/  UMOV UR6, 0x0 ;  /* 0x0000000000067882 */ /* 0x000fe20000000000 */
[----:B------:R-:W-:Y:S01]  /*aa10*/  UMOV UR7, 0x14f00000 ;  /* 0x14f0000000077882 */ /* 0x000fe20000000000 */
[----:B------:R-:W-:Y:S01]  /*aa20*/  UMOV UR10, URZ ;  /* 0x0000003f000a7c82 */ /* 0x000fe20008000000 */
[----:B------:R-:W-:Y:S01]  /*aa30*/  UMOV UR12, UR36 ;  /* 0x00000024000c7c82 */ /* 0x000fe20008000000 */
[----:B--2---:R-:W-:-:S13]  /*aa40*/  R2UR UR11, R0 ;  /* 0x00000000000b72ca */ /* 0x004fda00000e0000 */
[----:B------:R-:W-:-:S09]  /*aa50*/  USHF.L.U32 UR11, UR11, 0x6, URZ ;  /* 0x000000060b0b7899 */ /* 0x000fd2000800063f */
[----:B------:R0:W-:Y:S02]  /*aa60*/  UTMALDG.4D [UR8], [UR4], desc[UR6] ;  /* 0x00000608040075b4 */ /* 0x0001e40008019000 */
[----:B0-----:R-:W-:Y:S01]  /*aa70*/  NOP ;  /* 0x0000000000007918 */ /* 0x001fe20000000000 */
.L_x_55:
[----:B------:R-:W-:Y:S05]  /*aa80*/  WARPSYNC.ALL ;  /* 0x0000000000007948 */ /* 0x000fea0003800000 */
[----:B------:R-:W-:Y:S01]  /*aa90*/  UIADD3 UR4, UR38, 0x20400, URZ ;  /* 0x0002040026047890 */ /* 0x000fe2000fffe03f */
[----:B------:R-:W-:Y:S03]  /*aaa0*/  BAR.SYNC.DEFER_BLOCKING 0x8, 0x100 ;  /* 0x0204000000007b1d */ /* 0x000fe60000010000 */
        /* <DEDUP_REMOVED lines=19> */
.L_x_60:
[----:B------:R-:W0:Y:S01]  /*abe0*/  S2R R4, SR_CTAID.Z ;  /* 0x0000000000047919 */ /* 0x000e220000002700 */
[----:B------:R-:W1:Y:S01]  /*abf0*/  LDC R9, c[0x0][0x448] ;  /* 0x00011200ff097b82 */ /* 0x000e620000000800 */
[----:B------:R-:W-:Y:S01]  /*ac00*/  USHF.R.S32.HI UR4, URZ, 0x1f, UR36 ;  /* 0x0000001f3f047899 */ /* 0x000fe20008011424 */
[----:B------:R-:W2:Y:S01]  /*ac10*/  S2R R12, SR_TID.X ;  /* 0x00000000000c7919 */ /* 0x000ea20000002100 */
[----:B------:R-:W-:Y:S02]  /*ac20*/  ULDC.64 UR8, c[0x0][0x2d8] ;  /* 0x0000b60000087ab9 */ /* 0x000fe40000000a00 */
[----:B------:R-:W-:Y:S01]  /*ac30*/  UIMAD UR6, UR4, UR8, URZ ;  /* 0x00000008040672a4 */ /* 0x000fe2000f8e023f */
[----:B------:R-:W3:Y:S02]  /*ac40*/  S2R R10, SR_CTAID.X ;  /* 0x00000000000a7919 */ /* 0x000ee40000002500 */
[----:B------:R-:W4:Y:S01]  /*ac50*/  LDC.64 R2, c[0x0][0x2e0] ;  /* 0x0000b800ff027b82 */ /* 0x000f220000000a00 */
[----:B------:R-:W-:-:S02]  /*ac60*/  UIMAD.WIDE.U32 UR4, UR36, UR8, URZ ;  /* 0x00000008240472a5 */ /* 0x000fc4000f8e003f */
[----:B------:R-:W-:-:S04]  /*ac70*/  UIMAD UR6, UR36, UR9, UR6 ;  /* 0x00000009240672a4 */ /* 0x000fc8000f8e0206 */
[----:B------:R-:W-:Y:S01]  /*ac80*/  UIADD3 UR5, UR5, UR6, URZ ;  /* 0x0000000605057290 */ /* 0x000fe2000fffe03f */
[----:B-1----:R-:W-:Y:S02]  /*ac90*/  ISETP.NE.AND P0, PT, R9, 0x1, PT ;  /* 0x000000010900780c */ /* 0x002fe40003f05270 */
[----:B0-----:R-:W-:Y:S02]  /*aca0*/  SHF.R.S32.HI R5, RZ, 0x1f, R4 ;  /* 0x0000001fff057819 */ /* 0x001fe40000011404 */
[----:B--2---:R-:W-:-:S03]  /*acb0*/  LOP3.LUT R11, R12, 0x7f, RZ, 0xc0, !PT ;  /* 0x0000007f0c0b7812 */ /* 0x004fc600078ec0ff */
[----:B----4-:R-:W-:-:S06]  /*acc0*/  IMAD R0, R5, R2, RZ ;  /* 0x0000000205007224 */ /* 0x010fcc00078e02ff */
[----:B------:R-:W0:Y:S01]  /*acd0*/  @P0 LDC R7, c[0x0][0x44c] ;  /* 0x00011300ff070b82 */ /* 0x000e220000000800 */
[C---:B------:R-:W-:Y:S02]  /*ace0*/  IMAD R5, R4.reuse, R3, R0 ;  /* 0x0000000304057224 */ /* 0x040fe400078e0200 */
[----:B------:R-:W-:Y:S01]  /*acf0*/  IMAD.WIDE.U32 R2, R4, R2, UR4 ;  /* 0x0000000404027e25 */ /* 0x000fe2000f8e0002 */
[----:B------:R-:W-:-:S04]  /*ad00*/  ULDC.64 UR4, c[0x0][0x2d0] ;  /* 0x0000b40000047ab9 */ /* 0x000fc80000000a00 */
[----:B------:R-:W1:Y:S01]  /*ad10*/  @P0 LDC R0, c[0x0][0x450] ;  /* 0x00011400ff000b82 */ /* 0x000e620000000800 */
[----:B------:R-:W-:Y:S01]  /*ad20*/  IMAD.IADD R3, R3, 0x1, R5 ;  /* 0x0000000103037824 */ /* 0x000fe200078e0205 */
[----:B------:R-:W-:Y:S01]  /*ad30*/  SHF.R.U32.HI R5, RZ, 0x3, R11 ;  /* 0x00000003ff057819 */ /* 0x000fe2000001160b */
[----:B------:R-:W-:-:S05]  /*ad40*/  IMAD.SHL.U32 R4, R12, 0x10, RZ ;  /* 0x000000100c047824 */ /* 0x000fca00078e00ff */
[----:B------:R-:W-:-:S05]  /*ad50*/  LOP3.LUT R4, R5, 0x70, R4, 0xf8, !PT ;  /* 0x0000007005047812 */ /* 0x000fca00078ef804 */
[----:B---3--:R-:W-:-:S04]  /*ad60*/  IMAD R6, R10, 0x40, R4 ;  /* 0x000000400a067824 */ /* 0x008fc800078e0204 */
[----:B0-----:R-:W-:Y:S01]  /*ad70*/  @P0 IMAD.HI.U32 R7, R6, R7, RZ ;  /* 0x0000000706070227 */ /* 0x001fe200078e00ff */
[----:B------:R-:W-:-:S04]  /*ad80*/  MOV R4, R6 ;  /* 0x0000000600047202 */ /* 0x000fc80000000f00 */
[----:B-1----:R-:W-:-:S05]  /*ad90*/  @P0 SHF.R.U32.HI R4, RZ, R0, R7 ;  /* 0x00000000ff040219 */ /* 0x002fca0000011607 */
[----:B------:R-:W-:Y:S02]  /*ada0*/  IMAD.MOV R0, RZ, RZ, -R4 ;  /* 0x000000ffff007224 */ /* 0x000fe400078e0a04 */
[----:B------:R-:W-:-:S04]  /*adb0*/  IMAD.WIDE.U32 R2, R4, UR4, R2 ;  /* 0x0000000404027c25 */ /* 0x000fc8000f8e0002 */
[----:B------:R-:W-:Y:S01]  /*adc0*/  IMAD R0, R9, R0, R6 ;  /* 0x0000000009007224 */ /* 0x000fe200078e0206 */
[----:B------:R-:W-:-:S05]  /*add0*/  SHF.R.S32.HI R6, RZ, 0x1f, R4 ;  /* 0x0000001fff067819 */ /* 0x000fca0000011404 */
[----:B------:R-:W-:-:S04]  /*ade0*/  IMAD R6, R6, UR4, RZ ;  /* 0x0000000406067c24 */ /* 0x000fc8000f8e02ff */
[----:B------:R-:W-:Y:S01]  /*adf0*/  IMAD R7, R4, UR5, R6 ;  /* 0x0000000504077c24 */ /* 0x000fe2000f8e0206 */
[----:B------:R-:W-:Y:S01]  /*ae00*/  SHF.R.S32.HI R4, RZ, 0x1f, R0 ;  /* 0x0000001fff047819 */ /* 0x000fe20000011400 */
[----:B------:R-:W-:Y:S02]  /*ae10*/  ULDC.64 UR4, c[0x0][0x2c8] ;  /* 0x0000b20000047ab9 */ /* 0x000fe40000000a00 */
[----:B------:R-:W-:Y:S02]  /*ae20*/  IMAD.IADD R3, R3, 0x1, R7 ;  /* 0x0000000103037824 */ /* 0x000fe400078e0207 */
[----:B------:R-:W-:Y:S02]  /*ae30*/  IMAD R7, R4, UR4, RZ ;  /* 0x0000000404077c24 */ /* 0x000fe4000f8e02ff */
[----:B------:R-:W-:-:S04]  /*ae40*/  IMAD.WIDE.U32 R2, R0, UR4, R2 ;  /* 0x0000000400027c25 */ /* 0x000fc8000f8e0002 */
[----:B------:R-:W-:Y:S01]  /*ae50*/  IMAD R4, R0, UR5, R7 ;  /* 0x0000000500047c24 */ /* 0x000fe2000f8e0207 */
[----:B------:R-:W-:Y:S02]  /*ae60*/  ULDC.64 UR4, c[0x0][0x280] ;  /* 0x0000a00000047ab9 */ /* 0x000fe40000000a00 */
[----:B------:R-:W-:Y:S01]  /*ae70*/  LEA R0, P0, R2, UR4, 0x1 ;  /* 0x0000000402007c11 */ /* 0x000fe2000f8008ff */
[----:B------:R-:W-:Y:S01]  /*ae80*/  IMAD.IADD R3, R3, 0x1, R4 ;  /* 0x0000000103037824 */ /* 0x000fe200078e0204 */
[----:B------:R-:W-:Y:S01]  /*ae90*/  ULDC UR4, c[0x0][0x2b8] ;  /* 0x0000ae0000047ab9 */ /* 0x000fe20000000800 */
[----:B------:R-:W-:-:S03]  /*aea0*/  SHF.L.U32 R4, R11, 0x3, RZ ;  /* 0x000000030b047819 */ /* 0x000fc600000006ff */
[----:B------:R-:W-:Y:S01]  /*aeb0*/  LEA.HI.X R3, R2, UR5, R3, 0x1, P0 ;  /* 0x0000000502037c11 */ /* 0x000fe200080f0c03 */
[----:B------:R-:W-:-:S05]  /*aec0*/  IMAD.SHL.U32 R2, R12, 0x8, RZ ;  /* 0x000000080c027824 */ /* 0x000fca00078e00ff */
[C---:B------:R-:W-:Y:S02]  /*aed0*/  LOP3.LUT R8, R2.reuse, 0x38, RZ, 0xc0, !PT ;  /* 0x0000003802087812 */ /* 0x040fe400078ec0ff */
[----:B------:R-:W-:Y:S02]  /*aee0*/  LOP3.LUT R2, R2, 0x1f8, RZ, 0xc0, !PT ;  /* 0x000001f802027812 */ /* 0x000fe400078ec0ff */
[----:B------:R-:W-:Y:S01]  /*aef0*/  ISETP.GE.AND P0, PT, R8, UR4, PT ;  /* 0x0000000408007c0c */ /* 0x000fe2000bf06270 */
[----:B------:R-:W-:Y:S01]  /*af00*/  UMOV UR4, 0xffffffff ;  /* 0xffffffff00047882 */ /* 0x000fe20000000000 */
[----:B------:R-:W-:-:S04]  /*af10*/  LOP3.LUT R7, R2, 0x38, R12, 0x78, !PT ;  /* 0x0000003802077812 */ /* 0x000fc800078e780c */
[----:B------:R-:W-:Y:S01]  /*af20*/  LOP3.LUT R4, R7, 0x200, R4, 0xf8, !PT ;  /* 0x0000020007047812 */ /* 0x000fe200078ef804 */
[----:B------:R-:W-:Y:S06]  /*af30*/  BRA.DIV UR4, `(.L_x_61) ;  /* 0x0000003604cc7947 */ /* 0x000fec000b800000 */
[----:B------:R-:W0:Y:S01]  /*af40*/  SHFL.IDX PT, R7, R0, RZ, 0x181f ;  /* 0x00181fff00077589 */ /* 0x000e2200000e0000 */
[----:B------:R-:W-:Y:S01]  /*af50*/  ULDC UR4, c[0x0][0x288] ;  /* 0x0000a20000047ab9 */ /* 0x000fe20000000800 */
[----:B------:R-:W-:Y:S02]  /*af60*/  IMAD R5, R10, 0x40, R5 ;  /* 0x000000400a057824 */ /* 0x000fe400078e0205 */
[----:B------:R-:W1:Y:S01]  /*af70*/  SHFL.IDX PT, R6, R3, RZ, 0x181f ;  /* 0x00181fff03067589 */ /* 0x000e6200000e0000 */
[----:B------:R-:W-:Y:S02]  /*af80*/  IMAD R2, R9, UR4, RZ ;  /* 0x0000000409027c24 */ /* 0x000fe4000f8e02ff */
[C---:B------:R-:W-:Y:S01]  /*af90*/  VIADD R11, R5.reuse, 0x10 ;  /* 0x00000010050b7836 */ /* 0x040fe20000000000 */
[----:B------:R-:W2:Y:S02]  /*afa0*/  SHFL.IDX PT, R14, R0, 0x1, 0x181f ;  /* 0x00381f00000e7f89 */ /* 0x000ea400000e0000 */
[----:B------:R-:W-:-:S13]  /*afb0*/  ISETP.GE.AND P1, PT, R5, R2, PT ;  /* 0x000000020500720c */ /* 0x000fda0003f26270 */
[----:B------:R-:W-:Y:S02]  /*afc0*/  @!P1 LEA R9, R4, UR38, 0x1 ;  /* 0x0000002604099c11 */ /* 0x000fe4000f8e08ff */
[----:B0-----:R-:W-:-:S05]  /*afd0*/  @!P1 LEA R7, P2, R8, R7, 0x1 ;  /* 0x0000000708079211 */ /* 0x001fca00078408ff */
[----:B-1----:R-:W-:-:S05]  /*afe0*/  @!P1 IMAD.X R6, RZ, RZ, R6, P2 ;  /* 0x000000ffff069224 */ /* 0x002fca00010e0606 */
[----:B------:R-:W-:-:S04]  /*aff0*/  @!P1 LOP3.LUT R7, R7, R6, RZ, 0x3c, !PT ;  /* 0x0000000607079212 */ /* 0x000fc800078e3cff */
[----:B------:R-:W-:-:S04]  /*b000*/  @!P1 LOP3.LUT R6, R7, R6, RZ, 0x3c, !PT ;  /* 0x0000000607069212 */ /* 0x000fc800078e3cff */
[----:B------:R-:W-:-:S05]  /*b010*/  @!P1 LOP3.LUT R7, R7, R6, RZ, 0x3c, !PT ;  /* 0x0000000607079212 */ /* 0x000fca00078e3cff */
[----:B------:R0:W-:Y:S01]  /*b020*/  @!P1 LDGSTS.E.BYPASS.LTC128B.128 [R9+0x20400], desc[UR42][R6.64], !P0 ;  /* 0x2040000006099fae */ /* 0x0001e2000c101d6a */
[----:B------:R-:W-:Y:S02]  /*b030*/  ISETP.GE.AND P1, PT, R11, R2, PT ;  /* 0x000000020b00720c */ /* 0x000fe40003f26270 */
[----:B------:R-:W-:Y:S01]  /*b040*/  IADD3 R11, R5, 0x20, RZ ;  /* 0x00000020050b7810 */ /* 0x000fe20007ffe0ff */
[----:B0-----:R-:W0:Y:S10]  /*b050*/  SHFL.IDX PT, R6, R3, 0x1, 0x181f ;  /* 0x00381f0003067f89 */ /* 0x001e3400000e0000 */
[----:B--2---:R-:W-:-:S02]  /*b060*/  @!P1 LEA R7, P2, R8, R14, 0x1 ;  /* 0x0000000e08079211 */ /* 0x004fc400078408ff */
[----:B------:R-:W-:Y:S01]  /*b070*/  @!P1 LEA R9, R4, UR38, 0x1 ;  /* 0x0000002604099c11 */ /* 0x000fe2000f8e08ff */
[----:B------:R-:W1:Y:S02]  /*b080*/  SHFL.IDX PT, R14, R0, 0x2, 0x181f ;  /* 0x00581f00000e7f89 */ /* 0x000e6400000e0000 */
[----:B0-----:R-:W-:-:S05]  /*b090*/  @!P1 IMAD.X R6, RZ, RZ, R6, P2 ;  /* 0x000000ffff069224 */ /* 0x001fca00010e0606 */
[----:B------:R-:W-:-:S04]  /*b0a0*/  @!P1 LOP3.LUT R7, R7, R6, RZ, 0x3c, !PT ;  /* 0x0000000607079212 */ /* 0x000fc800078e3cff */
[----:B------:R-:W-:-:S04]  /*b0b0*/  @!P1 LOP3.LUT R6, R7, R6, RZ, 0x3c, !PT ;  /* 0x0000000607069212 */ /* 0x000fc800078e3cff */
[----:B------:R-:W-:-:S05]  /*b0c0*/  @!P1 LOP3.LUT R7, R7, R6, RZ, 0x3c, !PT ;  /* 0x0000000607079212 */ /* 0x000fca00078e3cff */
[----:B------:R0:W-:Y:S01]  /*b0d0*/  @!P1 LDGSTS.E.BYPASS.LTC128B.128 [R9+0x20c00], desc[UR42][R6.64], !P0 ;  /* 0x20c0000006099fae */ /* 0x0001e2000c101d6a */
[----:B------:R-:W-:-:S03]  /*b0e0*/  ISETP.GE.AND P1, PT, R11, R2, PT ;  /* 0x000000020b00720c */ /* 0x000fc60003f26270 */
[----:B0-----:R-:W0:Y:S10]  /*b0f0*/  SHFL.IDX PT, R6, R3, 0x2, 0x181f ;  /* 0x00581f0003067f89 */ /* 0x001e3400000e0000 */
[----:B-1----:R-:W-:-:S02]  /*b100*/  @!P1 LEA R7, P2, R8, R14, 0x1 ;  /* 0x0000000e08079211 */ /* 0x002fc400078408ff */
[----:B------:R-:W-:Y:S01]  /*b110*/  @!P1 LEA R9, R4, UR38, 0x1 ;  /* 0x0000002604099c11 */ /* 0x000fe2000f8e08ff */
[----:B------:R-:W1:Y:S04]  /*b120*/  SHFL.IDX PT, R3, R3, 0x3, 0x181f ;  /* 0x00781f0003037f89 */ /* 0x000e6800000e0000 */
[----:B------:R2:W3:Y:S01]  /*b130*/  SHFL.IDX PT, R14, R0, 0x3, 0x181f ;  /* 0x00781f00000e7f89 */ /* 0x0004e200000e0000 */
[----:B0-----:R-:W-:-:S05]  /*b140*/  @!P1 IMAD.X R6, RZ, RZ, R6, P2 ;  /* 0x000000ffff069224 */ /* 0x001fca00010e0606 */
[----:B------:R-:W-:-:S04]  /*b150*/  @!P1 LOP3.LUT R7, R7, R6, RZ, 0x3c, !PT ;  /* 0x0000000607079212 */ /* 0x000fc800078e3cff */
[----:B------:R-:W-:-:S04]  /*b160*/  @!P1 LOP3.LUT R6, R7, R6, RZ, 0x3c, !PT ;  /* 0x0000000607069212 */ /* 0x000fc800078e3cff */
[----:B------:R-:W-:-:S05]  /*b170*/  @!P1 LOP3.LUT R7, R7, R6, RZ, 0x3c, !PT ;  /* 0x0000000607079212 */ /* 0x000fca00078e3cff */
[----:B-1-3--:R2:W-:Y:S02]  /*b180*/  @!P1 LDGSTS.E.BYPASS.LTC128B.128 [R9+0x21400], desc[UR42][R6.64], !P0 ;  /* 0x2140000006099fae */ /* 0x00a5e4000c101d6a */
.L_x_163:
[----:B------:R-:W-:-:S05]  /*b190*/  VIADD R5, R5, 0x30 ;  /* 0x0000003005057836 */ /* 0x000fca0000000000 */
[----:B------:R-:W-:-:S13]  /*b1a0*/  ISETP.GE.AND P1, PT, R5, R2, PT ;  /* 0x000000020500720c */ /* 0x000fda0003f26270 */
[----:B------:R-:W-:Y:S02]  /*b1b0*/  @!P1 LEA R2, P2, R8, R14, 0x1 ;  /* 0x0000000e08029211 */ /* 0x000fe400078408ff */
[----:B------:R-:W-:Y:S01]  /*b1c0*/  @!P1 LEA R5, R4, UR38, 0x1 ;  /* 0x0000002604059c11 */ /* 0x000fe2000f8e08ff */
[----:B------:R-:W-:Y:S02]  /*b1d0*/  IMAD.MOV.U32 R4, RZ, RZ, 0x1 ;  /* 0x00000001ff047424 */ /* 0x000fe400078e00ff */
[----:B------:R-:W-:-:S03]  /*b1e0*/  @!P1 IMAD.X R3, RZ, RZ, R3, P2 ;  /* 0x000000ffff039224 */ /* 0x000fc600010e0603 */
[----:B------:R-:W-:Y:S02]  /*b1f0*/  SHF.L.U32 R4, R4, 0x1f, RZ ;  /* 0x0000001f04047819 */ /* 0x000fe400000006ff */
[----:B------:R-:W-:Y:S01]  /*b200*/  @!PT LDS RZ, [RZ] ;  /* 0x00000000fffff984 */ /* 0x000fe20000000800 */
[----:B------:R-:W-:Y:S01]  /*b210*/  @!PT LDS RZ, [RZ] ;  /* 0x00000000fffff984 */ /* 0x000fe20000000800 */
[----:B------:R-:W-:Y:S01]  /*b220*/  @!PT LDS RZ, [RZ] ;  /* 0x00000000fffff984 */ /* 0x000fe20000000800 */
[----:B------:R0:W-:Y:S01]  /*b230*/  @!P1 LDGSTS.E.BYPASS.LTC128B.128 [R5+0x21c00], desc[UR42][R2.64], !P0 ;  /* 0x21c0000002059fae */ /* 0x0001e2000c101d6a */
[----:B------:R-:W-:Y:S01]  /*b240*/  NOP ;  /* 0x0000000000007918 */ /* 0x000fe20000000000 */
[----:B------:R-:W-:Y:S02]  /*b250*/  SYNCS.ARRIVE.TRANS64.RED.A0T1 RZ, [UR38+0x28c00], RZ ;  /* 0x028c00ffffff79a7 */ /* 0x000fe40008200426 */
[----:B------:R-:W-:Y:S01]  /*b260*/  ARRIVES.LDGSTSBAR.64.TRANSCNT [UR38+0x28c00] ;  /* 0x028c0000ff0079b0 */ /* 0x000fe20008000aa6 */
[----:B------:R-:W-:Y:S01]  /*b270*/  NOP ;  /* 0x0000000000007918 */ /* 0x000fe20000000000 */
[----:B------:R-:W-:Y:S01]  /*b280*/  SYNCS.ARRIVE.TRANS64.A1T0 RZ, [UR38+0x28c00], RZ ;  /* 0x028c00ffffff79a7 */ /* 0x000fe20008100026 */
[----:B------:R-:W1:Y:S02]  /*b290*/  SYNCS.PHASECHK.TRANS64.TRYWAIT P0, [UR38+0x28c20], R4 ;  /* 0x028c2004ff0075a7 */ /* 0x000e640008000166 */
[----:B01----:R-:W-:Y:S05]  /*b2a0*/  @!P0 BRA `(.L_x_62) ;  /* 0x0000003800388947 */ /* 0x003fea0003800000 */
.L_x_164:
[----:B------:R-:W-:Y:S01]  /*b2b0*/  ISETP.NE.AND P0, PT, R19, RZ, PT ;  /* 0x000000ff1300720c */ /* 0x000fe20003f05270 */
[----:B------:R-:W-:Y:S01]  /*b2c0*/  BSSY B0, `(.L_x_63) ;  /* 0x000007f000007945 */ /* 0x000fe20003800000 */
[----:B--2---:R-:W-:-:S11]  /*b2d0*/  MOV R0, 0x1 ;  /* 0x0000000100007802 */ /* 0x004fd60000000f00 */
[----:B------:R-:W-:Y:S05]  /*b2e0*/  @!P0 BRA `(.L_x_64) ;  /* 0x0000000400f08947 */ /* 0x000fea0003800000 */
[----:B------:R-:W1:Y:S01]  /*b2f0*/  SYNCS.PHASECHK.TRANS64.TRYWAIT P0, [UR38+0x28c60], R4 ;  /* 0x028c6004ff0075a7 */ /* 0x000e620008000166 */
[----:B------:R-:W2:Y:S02]  /*b300*/  S2R R2, SR_TID.X ;  /* 0x0000000000027919 */ /* 0x000ea40000002100 */
[----:B--2---:R-:W-:-:S04]  /*b310*/  LOP3.LUT R2, R2, 0x7f, RZ, 0xc0, !PT ;  /* 0x0000007f02027812 */ /* 0x004fc800078ec0ff */
[----:B------:R-:W-:Y:S01]  /*b320*/  ISETP.NE.AND P1, PT, R2, RZ, PT ;  /* 0x000000ff0200720c */ /* 0x000fe20003f25270 */
[----:B-1----:R-:W-:-:S12]  /*b330*/  @!P0 BRA `(.L_x_65) ;  /* 0x00000038002c8947 */ /* 0x002fd80003800000 */
.L_x_165:
[----:B------:R-:W-:Y:S04]  /*b340*/  BSSY B1, `(.L_x_66) ;  /* 0x0000008000017945 */ /* 0x000fe80003800000 */
[----:B------:R-:W-:Y:S05]  /*b350*/  @P1 BRA `(.L_x_67) ;  /* 0x0000000000181947 */ /* 0x000fea0003800000 */
[----:B0-----:R-:W0:Y:S01]  /*b360*/  S2R R3, SR_TID.X ;  /* 0x0000000000037919 */ /* 0x001e220000002100 */
[----:B------:R-:W-:-:S04]  /*b370*/  IMAD.MOV.U32 R2, RZ, RZ, 0x10000 ;  /* 0x00010000ff027424 */ /* 0x000fc800078e00ff */
[----:B------:R1:W-:Y:S01]  /*b380*/  SYNCS.ARRIVE.TRANS64 RZ, [UR38+0x28c50], R2 ;  /* 0x028c5002ffff79a7 */ /* 0x0003e20008000026 */
[----:B0-----:R-:W-:-:S13]  /*b390*/  LOP3.LUT P0, RZ, R3, 0x1f, RZ, 0xc0, !PT ;  /* 0x0000001f03ff7812 */ /* 0x001fda000780c0ff */
[----:B-1----:R-:W-:Y:S05]  /*b3a0*/  @!P0 BRA `(.L_x_67) ;  /* 0x0000000000048947 */ /* 0x002fea0003800000 */
[----:B------:R-:W-:Y:S01]  /*b3b0*/  BPT.TRAP 0x1 ;  /* 0x000000040000795c */ /* 0x000fe20000300000 */
.L_x_67:
[----:B------:R-:W-:Y:S05]  /*b3c0*/  BSYNC B1 ;  /* 0x0000000000017941 */ /* 0x000fea0003800000 */
.L_x_66:
[----:B------:R-:W2:Y:S01]  /*b3d0*/  LDL.LU R2, [R1+0x4] ;  /* 0x0000040001027983 */ /* 0x000ea20000300800 */
[----:B------:R-:W-:Y:S01]  /*b3e0*/  ULDC.64 UR4, c[0x0][0x198] ;  /* 0x0000660000047ab9 */ /* 0x000fe20000000a00 */
[----:B------:R-:W-:Y:S01]  /*b3f0*/  PLOP3.LUT P0, PT, PT, PT, PT, 0x80, 0x0 ;  /* 0x000000000000781c */ /* 0x000fe20003f0f070 */
[----:B------:R-:W-:Y:S02]  /*b400*/  UIADD3 UR4, UP0, UR4, 0x470, URZ ;  /* 0x0000047004047890 */ /* 0x000fe4000ff1e03f */
[----:B------:R-:W-:Y:S02]  /*b410*/  UIADD3 UR8, UR38, 0x400, URZ ;  /* 0x0000040026087890 */ /* 0x000fe4000fffe03f */
[----:B------:R-:W-:Y:S02]  /*b420*/  UIADD3 UR9, UR38, 0x28c50, URZ ;  /* 0x00028c5026097890 */ /* 0x000fe4000fffe03f */
[----:B------:R-:W-:Y:S01]  /*b430*/  UIADD3.X UR5, URZ, UR5, URZ, UP0, !UPT ;  /* 0x000000053f057290 */ /* 0x000fe200087fe43f */
[----:B------:R-:W-:Y:S01]  /*b440*/  UMOV UR6, 0x0 ;  /* 0x0000000000067882 */ /* 0x000fe20000000000 */
[----:B------:R-:W-:Y:S01]  /*b450*/  UMOV UR7, 0x14f00000 ;  /* 0x14f0000000077882 */ /* 0x000fe20000000000 */
[----:B------:R-:W-:Y:S01]  /*b460*/  UMOV UR10, URZ ;  /* 0x0000003f000a7c82 */ /* 0x000fe20008000000 */
[----:B--2---:R-:W-:-:S08]  /*b470*/  IMAD.SHL.U32 R2, R2, 0x40, RZ ;  /* 0x0000004002027824 */ /* 0x004fd000078e00ff */
.L_x_68:
[----:B------:R-:W-:-:S13]  /*b480*/  @P0 ELECT P1, URZ, PT ;  /* 0x00000000003f082f */ /* 0x000fda0003820000 */
[----:B------:R-:W-:Y:S01]  /*b490*/  @P1 R2UR UR13, R16 ;  /* 0x00000000100d12ca */ /* 0x000fe200000e0000 */
[----:B------:R-:W-:Y:S01]  /*b4a0*/  UMOV UR12, UR36 ;  /* 0x00000024000c7c82 */ /* 0x000fe20008000000 */
[----:B------:R-:W-:Y:S02]  /*b4b0*/  @P1 R2UR UR11, R2 ;  /* 0x00000000020b12ca */ /* 0x000fe400000e0000 */
[----:B------:R-:W-:Y:S02]  /*b4c0*/  @P1 PLOP3.LUT P0, PT, P1, PT, PT, 0x8, 0x0 ;  /* 0x000000000000181c */ /* 0x000fe40000f0e170 */
[----:B------:R-:W-:-:S09]  /*b4d0*/  PLOP3.LUT P1, PT, PT, PT, PT, 0x8, 0x0 ;  /* 0x000000000000781c */ /* 0x000fd20003f2e170 */
[----:B------:R1:W-:Y:S02]  /*b4e0*/  UTMALDG.4D [UR8], [UR4], desc[UR6] ;  /* 0x00000608040075b4 */ /* 0x0003e40008019000 */
[----:B-1----:R-:W-:Y:S05]  /*b4f0*/  @P0 BRA.U.ANY `(.L_x_68) ;  /* 0xfffffffd00e00947 */ /* 0x002fea000393ffff */
[----:B------:R-:W-:Y:S01]  /*b500*/  PLOP3.LUT P0, PT, PT, PT, PT, 0x80, 0x0 ;  /* 0x000000000000781c */ /* 0x000fe20003f0f070 */
[----:B------:R-:W-:Y:S01]  /*b510*/  UIADD3 UR8, UR38, 0x2400, URZ ;  /* 0x0000240026087890 */ /* 0x000fe2000fffe03f */
[----:B------:R-:W-:Y:S01]  /*b520*/  UMOV UR6, 0x0 ;  /* 0x0000000000067882 */ /* 0x000fe20000000000 */
[----:B------:R-:W-:Y:S01]  /*b530*/  UMOV UR7, 0x14f00000 ;  /* 0x14f0000000077882 */ /* 0x000fe20000000000 */
[----:B------:R-:W-:-:S09]  /*b540*/  UMOV UR10, 0x40 ;  /* 0x00000040000a7882 */ /* 0x000fd20000000000 */
.L_x_69:
        /* <DEDUP_REMOVED lines=13> */
.L_x_70:
        /* <DEDUP_REMOVED lines=13> */
.L_x_71:
        /* <DEDUP_REMOVED lines=13> */
.L_x_72:
        /* <DEDUP_REMOVED lines=13> */
.L_x_73:
        /* <DEDUP_REMOVED lines=13> */
.L_x_74:
        /* <DEDUP_REMOVED lines=13> */
.L_x_75:
        /* <DEDUP_REMOVED lines=8> */
.L_x_64:
[----:B------:R-:W-:Y:S05]  /*bab0*/  BSYNC B0 ;  /* 0x0000000000007941 */ /* 0x000fea0003800000 */
.L_x_63:
[----:B0-----:R-:W2:Y:S04]  /*bac0*/  LDL.LU R4, [R1+0x10] ;  /* 0x0000100001047983 */ /* 0x001ea80000300800 */
[----:B------:R-:W3:Y:S01]  /*bad0*/  LDL R3, [R1+0x8] ;  /* 0x0000080001037983 */ /* 0x000ee20000100800 */
[----:B------:R-:W-:Y:S01]  /*bae0*/  IMAD.MOV.U32 R9, RZ, RZ, RZ ;  /* 0x000000ffff097224 */ /* 0x000fe200078e00ff */
[----:B------:R-:W-:Y:S01]  /*baf0*/  MOV R6, 0x1 ;  /* 0x0000000100067802 */ /* 0x000fe20000000f00 */
[----:B--2---:R-:W-:-:S05]  /*bb00*/  VIADD R7, R4, 0xfffffffe ;  /* 0xfffffffe04077836 */ /* 0x004fca0000000000 */
[----:B---3--:R-:W-:-:S13]  /*bb10*/  ISETP.GE.AND P0, PT, R7, R3, PT ;  /* 0x000000030700720c */ /* 0x008fda0003f06270 */
[----:B------:R-:W-:Y:S05]  /*bb20*/  @!P0 BRA `(.L_x_49) ;  /* 0x0000002400108947 */ /* 0x000fea0003800000 */
[----:B------:R-:W2:Y:S01]  /*bb30*/  LDL.LU R4, [R1+0xc] ;  /* 0x00000c0001047983 */ /* 0x000ea20000300800 */
[----:B------:R-:W-:Y:S01]  /*bb40*/  UIADD3 UR4, UR40, 0x1, URZ ;  /* 0x0000000128047890 */ /* 0x000fe2000fffe03f */
[----:B------:R-:W-:Y:S01]  /*bb50*/  LOP3.LUT R2, RZ, R3, RZ, 0x33, !PT ;  /* 0x00000003ff027212 */ /* 0x000fe200078e33ff */
[----:B------:R-:W-:-:S04]  /*bb60*/  IMAD.MOV.U32 R6, RZ, RZ, 0x1 ;  /* 0x00000001ff067424 */ /* 0x000fc800078e00ff */
[----:B--2---:R-:W-:Y:S02]  /*bb70*/  IMAD R0, R4, UR4, RZ ;  /* 0x0000000404007c24 */ /* 0x004fe4000f8e02ff */
[----:B------:R-:W0:Y:S03]  /*bb80*/  S2R R4, SR_TID.X ;  /* 0x0000000000047919 */ /* 0x000e260000002100 */
[----:B------:R-:W-:-:S05]  /*bb90*/  VIMNMX R0, R0, UR39, PT ;  /* 0x0000002700007c48 */ /* 0x000fca000bfe0100 */
[----:B------:R-:W-:-:S05]  /*bba0*/  IMAD.MOV R3, RZ, RZ, -R0 ;  /* 0x000000ffff037224 */ /* 0x000fca00078e0a00 */
[----:B------:R-:W-:Y:S02]  /*bbb0*/  VIADDMNMX R3, R3, 0x1, R2, !PT ;  /* 0x0000000103037846 */ /* 0x000fe40007800102 */
[----:B------:R-:W-:-:S03]  /*bbc0*/  LOP3.LUT R2, RZ, R0, RZ, 0x33, !PT ;  /* 0x00000000ff027212 */ /* 0x000fc600078e33ff */
[----:B------:R-:W-:Y:S02]  /*bbd0*/  VIADD R5, R3, 0xfffffffe ;  /* 0xfffffffe03057836 */ /* 0x000fe40000000000 */
[----:B------:R-:W-:Y:S01]  /*bbe0*/  IMAD.IADD R3, R0, 0x1, R3 ;  /* 0x0000000100037824 */ /* 0x000fe200078e0203 */
[----:B------:R-:W-:Y:S02]  /*bbf0*/  MOV R0, 0x1 ;  /* 0x0000000100007802 */ /* 0x000fe40000000f00 */
[----:B------:R-:W-:Y:S02]  /*bc00*/  ISETP.NE.AND P0, PT, R5, R2, PT ;  /* 0x000000020500720c */ /* 0x000fe40003f05270 */
[----:B------:R-:W-:Y:S02]  /*bc10*/  LOP3.LUT R12, R3, 0x1, RZ, 0xc0, !PT ;  /* 0x00000001030c7812 */ /* 0x000fe400078ec0ff */
[----:B0-----:R-:W-:-:S09]  /*bc20*/  LOP3.LUT R10, R4, 0x1f, RZ, 0xc0, !PT ;  /* 0x0000001f040a7812 */ /* 0x001fd200078ec0ff */
[----:B------:R-:W-:Y:S05]  /*bc30*/  @!P0 BRA `(.L_x_76) ;  /* 0x0000001400dc8947 */ /* 0x000fea0003800000 */
[----:B------:R-:W-:Y:S01]  /*bc40*/  BSSY B0, `(.L_x_76) ;  /* 0x0000176000007945 */ /* 0x000fe20003800000 */
[----:B------:R-:W-:Y:S02]  /*bc50*/  IMAD.IADD R8, R3, 0x1, -R12 ;  /* 0x0000000103087824 */ /* 0x000fe400078e0a0c */
[----:B------:R-:W-:-:S07]  /*bc60*/  IMAD.MOV.U32 R0, RZ, RZ, 0x1 ;  /* 0x00000001ff007424 */ /* 0x000fce00078e00ff */
.L_x_117:
[----:B------:R-:W-:Y:S01]  /*bc70*/  ISETP.NE.AND P0, PT, R19, RZ, PT ;  /* 0x000000ff1300720c */ /* 0x000fe20003f05270 */
[----:B------:R-:W-:Y:S01]  /*bc80*/  VIADD R8, R8, 0xfffffffe ;  /* 0xfffffffe08087836 */ /* 0x000fe20000000000 */
[----:B------:R-:W-:Y:S04]  /*bc90*/  BSSY B1, `(.L_x_77) ;  /* 0x00000b6000017945 */ /* 0x000fe80003800000 */
[----:B------:R-:W-:-:S07]  /*bca0*/  ISETP.NE.AND P1, PT, R8, RZ, PT ;  /* 0x000000ff0800720c */ /* 0x000fce0003f25270 */
[----:B------:R-:W-:Y:S06]  /*bcb0*/  @!P0 BRA `(.L_x_78) ;  /* 0x0000000800cc8947 */ /* 0x000fec0003800000 */
[----:B------:R-:W2:Y:S01]  /*bcc0*/  LDL R2, [R1] ;  /* 0x0000000001027983 */ /* 0x000ea20000100800 */
[----:B------:R-:W-:Y:S01]  /*bcd0*/  IMAD.MOV.U32 R13, RZ, RZ, R7 ;  /* 0x000000ffff0d7224 */ /* 0x000fe200078e0007 */
[----:B--2---:R-:W-:-:S13]  /*bce0*/  ISETP.NE.AND P0, PT, R2, RZ, PT ;  /* 0x000000ff0200720c */ /* 0x004fda0003f05270 */
[----:B------:R-:W-:Y:S05]  /*bcf0*/  @!P0 BRA `(.L_x_79) ;  /* 0x00000000004c8947 */ /* 0x000fea0003800000 */
[----:B------:R-:W0:Y:S01]  /*bd00*/  LDC R13, c[0x0][0x43c] ;  /* 0x00010f00ff0d7b82 */ /* 0x000e220000000800 */
[----:B------:R-:W-:Y:S01]  /*bd10*/  MOV R11, R7 ;  /* 0x00000007000b7202 */ /* 0x000fe20000000f00 */
[----:B------:R-:W-:Y:S01]  /*bd20*/  ULDC.64 UR4, c[0x0][0x428] ;  /* 0x00010a0000047ab9 */ /* 0x000fe20000000a00 */
[----:B0-----:R-:W-:-:S13]  /*bd30*/  ISETP.NE.AND P0, PT, R13, 0x1, PT ;  /* 0x000000010d00780c */ /* 0x001fda0003f05270 */
[----:B------:R-:W0:Y:S02]  /*bd40*/  @P0 LDC.64 R2, c[0x0][0x440] ;  /* 0x00011000ff020b82 */ /* 0x000e240000000a00 */
[----:B0-----:R-:W-:-:S05]  /*bd50*/  @P0 IMAD.HI.U32 R2, R7, R2, RZ ;  /* 0x0000000207020227 */ /* 0x001fca00078e00ff */
[----:B------:R-:W-:Y:S01]  /*bd60*/  @P0 SHF.R.U32.HI R11, RZ, R3, R2 ;  /* 0x00000003ff0b0219 */ /* 0x000fe20000011602 */
[----:B------:R-:W-:-:S03]  /*bd70*/  IMAD R2, R18, UR4, RZ ;  /* 0x0000000412027c24 */ /* 0x000fc6000f8e02ff */
[--C-:B------:R-:W-:Y:S01]  /*bd80*/  SHF.R.S32.HI R3, RZ, 0x1f, R11.reuse ;  /* 0x0000001fff037819 */ /* 0x100fe2000001140b */
[----:B------:R-:W-:Y:S02]  /*bd90*/  IMAD R5, R17, UR5, R2 ;  /* 0x0000000511057c24 */ /* 0x000fe4000f8e0202 */
[----:B------:R-:W-:-:S04]  /*bda0*/  IMAD.MOV.U32 R2, RZ, RZ, R11 ;  /* 0x000000ffff027224 */ /* 0x000fc800078e000b */
[----:B------:R-:W-:Y:S01]  /*bdb0*/  IMAD.WIDE.U32 R2, R17, UR4, R2 ;  /* 0x0000000411027c25 */ /* 0x000fe2000f8e0002 */
[----:B------:R-:W-:-:S03]  /*bdc0*/  ULDC.64 UR4, c[0x0][0x418] ;  /* 0x0001060000047ab9 */ /* 0x000fc60000000a00 */
[----:B------:R-:W-:Y:S01]  /*bdd0*/  IMAD.IADD R3, R5, 0x1, R3 ;  /* 0x0000000105037824 */ /* 0x000fe200078e0203 */
[----:B------:R-:W-:-:S04]  /*bde0*/  LEA R4, P0, R2, UR4, 0x2 ;  /* 0x0000000402047c11 */ /* 0x000fc8000f8010ff */
[----:B------:R-:W-:-:S05]  /*bdf0*/  LEA.HI.X R5, R2, UR5, R3, 0x2, P0 ;  /* 0x0000000502057c11 */ /* 0x000fca00080f1403 */
[----:B------:R0:W5:Y:S01]  /*be00*/  LDG.E R16, desc[UR42][R4.64] ;  /* 0x0000002a04107981 */ /* 0x000162000c1e1900 */
[----:B------:R-:W-:-:S04]  /*be10*/  IMAD.MOV R2, RZ, RZ, -R11 ;  /* 0x000000ffff027224 */ /* 0x000fc800078e0a0b */
[----:B------:R-:W-:-:S07]  /*be20*/  IMAD R13, R13, R2, R7 ;  /* 0x000000020d0d7224 */ /* 0x000fce00078e0207 */
.L_x_79:
[----:B------:R-:W1:Y:S01]  /*be30*/  S2R R2, SR_TID.X ;  /* 0x0000000000027919 */ /* 0x000e620000002100 */
[----:B------:R-:W-:Y:S01]  /*be40*/  BSSY B2, `(.L_x_80) ;  /* 0x0000006000027945 */ /* 0x000fe20003800000 */
[----:B-1----:R-:W-:Y:S02]  /*be50*/  LOP3.LUT R3, R2, 0x7f, RZ, 0xc0, !PT ;  /* 0x0000007f02037812 */ /* 0x002fe400078ec0ff */
[----:B------:R-:W-:Y:S02]  /*be60*/  SHF.L.U32 R2, R0, 0x1f, RZ ;  /* 0x0000001f00027819 */ /* 0x000fe400000006ff */
[----:B------:R-:W-:Y:S02]  /*be70*/  ISETP.NE.AND P2, PT, R3, RZ, PT ;  /* 0x000000ff0300720c */ /* 0x000fe40003f45270 */
[----:B------:R-:W1:Y:S02]  /*be80*/  SYNCS.PHASECHK.TRANS64.TRYWAIT P0, [UR38+0x28c48], R2 ;  /* 0x028c4802ff0075a7 */ /* 0x000e640008000166 */
[----:B-1----:R-:W-:Y:S09]  /*be90*/  @!P0 BRA `(.L_x_81) ;  /* 0x0000002c006c8947 */ /* 0x002ff20003800000 */
.L_x_166:
[----:B------:R-:W-:Y:S05]  /*bea0*/  BSYNC B2 ;  /* 0x0000000000027941 */ /* 0x000fea0003800000 */
.L_x_80:
[----:B------:R-:W-:Y:S04]  /*beb0*/  BSSY B2, `(.L_x_82) ;  /* 0x0000007000027945 */ /* 0x000fe80003800000 */
[----:B------:R-:W-:Y:S05]  /*bec0*/  @P2 BRA `(.L_x_83) ;  /* 0x0000000000142947 */ /* 0x000fea0003800000 */
[----:B------:R-:W-:Y:S01]  /*bed0*/  ISETP.NE.AND P0, PT, R10, RZ, PT ;  /* 0x000000ff0a00720c */ /* 0x000fe20003f05270 */
[----:B-1----:R-:W-:-:S04]  /*bee0*/  IMAD.MOV.U32 R3, RZ, RZ, 0x2000 ;  /* 0x00002000ff037424 */ /* 0x002fc800078e00ff */
[----:B------:R2:W-:Y:S08]  /*bef0*/  SYNCS.ARRIVE.TRANS64 RZ, [UR38+0x28c38], R3 ;  /* 0x028c3803ffff79a7 */ /* 0x0005f00008000026 */
[----:B--2---:R-:W-:Y:S05]  /*bf00*/  @!P0 BRA `(.L_x_83) ;  /* 0x0000000000048947 */ /* 0x004fea0003800000 */
[----:B------:R-:W-:Y:S01]  /*bf10*/  BPT.TRAP 0x1 ;  /* 0x000000040000795c */ /* 0x000fe20000300000 */
.L_x_83:
[----:B------:R-:W-:Y:S05]  /*bf20*/  BSYNC B2 ;  /* 0x0000000000027941 */ /* 0x000fea0003800000 */
.L_x_82:
[----:B0-----:R-:W-:Y:S01]  /*bf30*/  MOV R4, RZ ;  /* 0x000000ff00047202 */ /* 0x001fe20000000f00 */
[----:B------:R-:W-:Y:S01]  /*bf40*/  ULDC.64 UR4, c[0x0][0x198] ;  /* 0x0000660000047ab9 */ /* 0x000fe20000000a00 */
[----:B------:R-:W-:Y:S01]  /*bf50*/  PLOP3.LUT P0, PT, PT, PT, PT, 0x80, 0x0 ;  /* 0x000000000000781c */ /* 0x000fe20003f0f070 */
[----:B------:R-:W-:Y:S01]  /*bf60*/  UIADD3 UR4, UP0, UR4, 0x370, URZ ;  /* 0x0000037004047890 */ /* 0x000fe2000ff1e03f */
[----:B------:R-:W-:Y:S01]  /*bf70*/  R2UR UR34, R4 ;  /* 0x00000000042272ca */ /* 0x000fe200000e0000 */
[----:B------:R-:W-:Y:S01]  /*bf80*/  IMAD.SHL.U32 R5, R13, 0x40, RZ ;  /* 0x000000400d057824 */ /* 0x000fe200078e00ff */
[----:B------:R-:W-:Y:S02]  /*bf90*/  UIADD3 UR32, UR38, 0x24400, URZ ;  /* 0x0002440026207890 */ /* 0x000fe4000fffe03f */
[----:B------:R-:W-:Y:S02]  /*bfa0*/  UIADD3 UR33, UR38, 0x28c38, URZ ;  /* 0x00028c3826217890 */ /* 0x000fe4000fffe03f */
[----:B------:R-:W-:Y:S01]  /*bfb0*/  UIADD3.X UR5, URZ, UR5, URZ, UP0, !UPT ;  /* 0x000000053f057290 */ /* 0x000fe200087fe43f */
[----:B------:R-:W-:Y:S01]  /*bfc0*/  UMOV UR6, 0x0 ;  /* 0x0000000000067882 */ /* 0x000fe20000000000 */
[----:B------:R-:W-:-:S10]  /*bfd0*/  UMOV UR7, 0x14f00000 ;  /* 0x14f0000000077882 */ /* 0x000fd40000000000 */
.L_x_84:
[----:B------:R-:W-:-:S13]  /*bfe0*/  @P0 ELECT P3, URZ, PT ;  /* 0x00000000003f082f */ /* 0x000fda0003860000 */
[----:B-----5:R-:W-:Y:S02]  /*bff0*/  @P3 R2UR UR37, R16 ;  /* 0x00000000102532ca */ /* 0x020fe400000e0000 */
[----:B------:R-:W-:Y:S02]  /*c000*/  @P3 R2UR UR35, R5 ;  /* 0x00000000052332ca */ /* 0x000fe400000e0000 */
[----:B------:R-:W-:Y:S02]  /*c010*/  @P3 PLOP3.LUT P0, PT, P3, PT, PT, 0x8, 0x0 ;  /* 0x000000000000381c */ /* 0x000fe40001f0e170 */
[----:B------:R-:W-:-:S09]  /*c020*/  PLOP3.LUT P3, PT, PT, PT, PT, 0x8, 0x0 ;  /* 0x000000000000781c */ /* 0x000fd20003f6e170 */
[----:B------:R0:W-:Y:S02]  /*c030*/  UTMALDG.4D [UR32], [UR4], desc[UR6] ;  /* 0x00000620040075b4 */ /* 0x0001e40008019000 */
[----:B0-----:R-:W-:Y:S05]  /*c040*/  @P0 BRA.U.ANY `(.L_x_84) ;  /* 0xfffffffd00e40947 */ /* 0x001fea000393ffff */
[----:B------:R-:W0:Y:S01]  /*c050*/  SYNCS.PHASECHK.TRANS64.TRYWAIT P0, [UR38+0x28c68], R2 ;  /* 0x028c6802ff0075a7 */ /* 0x000e220008000166 */
[----:B------:R-:W-:Y:S04]  /*c060*/  BSSY B2, `(.L_x_85) ;  /* 0x0000002000027945 */ /* 0x000fe80003800000 */
[----:B0-----:R-:W-:Y:S05]  /*c070*/  @!P0 BRA `(.L_x_86) ;  /* 0x0000002c000c8947 */ /* 0x001fea0003800000 */
.L_x_167:
[----:B------:R-:W-:Y:S05]  /*c080*/  BSYNC B2 ;  /* 0x0000000000027941 */ /* 0x000fea0003800000 */
.L_x_85:
[----:B------:R-:W-:Y:S01]  /*c090*/  BSSY B2, `(.L_x_87) ;  /* 0x0000009000027945 */ /* 0x000fe20003800000 */
[----:B01----:R-:W-:Y:S02]  /*c0a0*/  IMAD.MOV.U32 R2, RZ, RZ, 0x0 ;  /* 0x00000000ff027424 */ /* 0x003fe400078e00ff */
[----:B------:R-:W-:Y:S01]  /*c0b0*/  IMAD.MOV.U32 R3, RZ, RZ, 0x14f00000 ;  /* 0x14f00000ff037424 */ /* 0x000fe200078e00ff */
[----:B------:R-:W-:Y:S06]  /*c0c0*/  @P2 BRA `(.L_x_88) ;  /* 0x0000000000142947 */ /* 0x000fec0003800000 */
[----:B------:R-:W-:Y:S01]  /*c0d0*/  ISETP.NE.AND P0, PT, R10, RZ, PT ;  /* 0x000000ff0a00720c */ /* 0x000fe20003f05270 */
[----:B------:R-:W-:-:S04]  /*c0e0*/  IMAD.MOV.U32 R11, RZ, RZ, 0x10000 ;  /* 0x00010000ff0b7424 */ /* 0x000fc800078e00ff */
[----:B------:R0:W-:Y:S08]  /*c0f0*/  SYNCS.ARRIVE.TRANS64 RZ, [UR38+0x28c58], R11 ;  /* 0x028c580bffff79a7 */ /* 0x0001f00008000026 */
[----:B0-----:R-:W-:Y:S05]  /*c100*/  @!P0 BRA `(.L_x_88) ;  /* 0x0000000000048947 */ /* 0x001fea0003800000 */
[----:B------:R-:W-:Y:S01]  /*c110*/  BPT.TRAP 0x1 ;  /* 0x000000040000795c */ /* 0x000fe20000300000 */
.L_x_88:
[----:B------:R-:W-:Y:S05]  /*c120*/  BSYNC B2 ;  /* 0x0000000000027941 */ /* 0x000fea0003800000 */
.L_x_87:
[----:B------:R-:W-:Y:S01]  /*c130*/  R2UR UR10, R4 ;  /* 0x00000000040a72ca */ /* 0x000fe200000e0000 */
[----:B------:R-:W-:Y:S01]  /*c140*/  ULDC.64 UR4, c[0x0][0x198] ;  /* 0x0000660000047ab9 */ /* 0x000fe20000000a00 */
[----:B------:R-:W-:Y:S01]  /*c150*/  R2UR UR6, R2 ;  /* 0x00000000020672ca */ /* 0x000fe200000e0000 */
[----:B------:R-:W-:Y:S01]  /*c160*/  UIADD3 UR4, UP0, UR4, 0x470, URZ ;  /* 0x0000047004047890 */ /* 0x000fe2000ff1e03f */
[----:B------:R-:W-:Y:S01]  /*c170*/  R2UR UR7, R3 ;  /* 0x00000000030772ca */ /* 0x000fe200000e0000 */
[----:B------:R-:W-:Y:S01]  /*c180*/  UIADD3 UR8, UR38, 0x10400, URZ ;  /* 0x0001040026087890 */ /* 0x000fe2000fffe03f */
[----:B------:R-:W-:Y:S01]  /*c190*/  PLOP3.LUT P0, PT, PT, PT, PT, 0x80, 0x0 ;  /* 0x000000000000781c */ /* 0x000fe20003f0f070 */
[----:B------:R-:W-:Y:S02]  /*c1a0*/  UIADD3 UR9, UR38, 0x28c58, URZ ;  /* 0x00028c5826097890 */ /* 0x000fe4000fffe03f */
[----:B------:R-:W-:-:S12]  /*c1b0*/  UIADD3.X UR5, URZ, UR5, URZ, UP0, !UPT ;  /* 0x000000053f057290 */ /* 0x000fd800087fe43f */
.L_x_89:
[----:B------:R-:W-:-:S13]  /*c1c0*/  @P0 ELECT P2, URZ, PT ;  /* 0x00000000003f082f */ /* 0x000fda0003840000 */
[----:B------:R-:W-:Y:S01]  /*c1d0*/  @P2 R2UR UR13, R16 ;  /* 0x00000000100d22ca */ /* 0x000fe200000e0000 */
[----:B------:R-:W-:Y:S01]  /*c1e0*/  UMOV UR12, UR36 ;  /* 0x00000024000c7c82 */ /* 0x000fe20008000000 */
[----:B------:R-:W-:Y:S02]  /*c1f0*/  @P2 R2UR UR11, R5 ;  /* 0x00000000050b22ca */ /* 0x000fe400000e0000 */
[----:B------:R-:W-:Y:S02]  /*c200*/  @P2 PLOP3.LUT P0, PT, P2, PT, PT, 0x8, 0x0 ;  /* 0x000000000000281c */ /* 0x000fe4000170e170 */
[----:B------:R-:W-:-:S09]  /*c210*/  PLOP3.LUT P2, PT, PT, PT, PT, 0x8, 0x0 ;  /* 0x000000000000781c */ /* 0x000fd20003f4e170 */
[----:B------:R0:W-:Y:S02]  /*c220*/  UTMALDG.4D [UR8], [UR4], desc[UR6] ;  /* 0x00000608040075b4 */ /* 0x0001e40008019000 */
[----:B0-----:R-:W-:Y:S05]  /*c230*/  @P0 BRA.U.ANY `(.L_x_89) ;  /* 0xfffffffd00e00947 */ /* 0x001fea000393ffff */
[----:B------:R-:W-:Y:S01]  /*c240*/  R2UR UR6, R2 ;  /* 0x00000000020672ca */ /* 0x000fe200000e0000 */
[----:B------:R-:W-:Y:S01]  /*c250*/  UIADD3 UR8, UR38, 0x12400, URZ ;  /* 0x0001240026087890 */ /* 0x000fe2000fffe03f */
[----:B------:R-:W-:Y:S01]  /*c260*/  R2UR UR7, R3 ;  /* 0x00000000030772ca */ /* 0x000fe200000e0000 */
[----:B------:R-:W-:Y:S01]  /*c270*/  UMOV UR10, 0x40 ;  /* 0x00000040000a7882 */ /* 0x000fe20000000000 */
[----:B------:R-:W-:-:S13]  /*c280*/  PLOP3.LUT P0, PT, PT, PT, PT, 0x80, 0x0 ;  /* 0x000000000000781c */ /* 0x000fda0003f0f070 */
.L_x_90:
        /* <DEDUP_REMOVED lines=13> */
.L_x_91:
        /* <DEDUP_REMOVED lines=13> */
.L_x_92:
        /* <DEDUP_REMOVED lines=13> */
.L_x_93:
        /* <DEDUP_REMOVED lines=13> */
.L_x_94:
        /* <DEDUP_REMOVED lines=13> */
.L_x_95:
        /* <DEDUP_REMOVED lines=13> */
.L_x_96:
        /* <DEDUP_REMOVED lines=8> */
.L_x_78:
[----:B------:R-:W-:Y:S05]  /*c7f0*/  BSYNC B1 ;  /* 0x0000000000017941 */ /* 0x000fea0003800000 */
.L_x_77:
[----:B------:R-:W-:Y:S01]  /*c800*/  ISETP.NE.AND P3, PT, R19, RZ, PT ;  /* 0x000000ff1300720c */ /* 0x000fe20003f65270 */
[----:B------:R-:W-:Y:S01]  /*c810*/  BSSY B1, `(.L_x_97) ;  /* 0x00000b6000017945 */ /* 0x000fe20003800000 */
[----:B------:R-:W-:-:S11]  /*c820*/  LOP3.LUT R0, R0, 0x1, RZ, 0x3c, !PT ;  /* 0x0000000100007812 */ /* 0x000fd600078e3cff */
[----:B------:R-:W-:Y:S05]  /*c830*/  @!P3 BRA `(.L_x_98) ;  /* 0x0000000800ccb947 */ /* 0x000fea0003800000 */
[----:B------:R-:W2:Y:S01]  /*c840*/  LDL R2, [R1] ;  /* 0x0000000001027983 */ /* 0x000ea20000100800 */
[----:B------:R-:W-:Y:S02]  /*c850*/  IADD3 R11, R7, -0x1, RZ ;  /* 0xffffffff070b7810 */ /* 0x000fe40007ffe0ff */
[----:B--2---:R-:W-:-:S13]  /*c860*/  ISETP.NE.AND P3, PT, R2, RZ, PT ;  /* 0x000000ff0200720c */ /* 0x004fda0003f65270 */
[----:B------:R-:W-:Y:S05]  /*c870*/  @!P3 BRA `(.L_x_99) ;  /* 0x000000000048b947 */ /* 0x000fea0003800000 */
[----:B------:R-:W0:Y:S01]  /*c880*/  LDC R5, c[0x0][0x43c] ;  /* 0x00010f00ff057b82 */ /* 0x000e220000000800 */
[----:B------:R-:W-:Y:S01]  /*c890*/  ULDC.64 UR4, c[0x0][0x428] ;  /* 0x00010a0000047ab9 */ /* 0x000fe20000000a00 */
[----:B0-----:R-:W-:-:S13]  /*c8a0*/  ISETP.NE.AND P0, PT, R5, 0x1, PT ;  /* 0x000000010500780c */ /* 0x001fda0003f05270 */
[----:B------:R-:W0:Y:S02]  /*c8b0*/  @P0 LDC.64 R2, c[0x0][0x440] ;  /* 0x00011000ff020b82 */ /* 0x000e240000000a00 */
[----:B0-----:R-:W-:-:S04]  /*c8c0*/  @P0 IMAD.HI.U32 R4, R11, R2, RZ ;  /* 0x000000020b040227 */ /* 0x001fc800078e00ff */
[----:B------:R-:W-:Y:S01]  /*c8d0*/  IMAD.MOV.U32 R2, RZ, RZ, R11 ;  /* 0x000000ffff027224 */ /* 0x000fe200078e000b */
[----:B------:R-:W-:-:S04]  /*c8e0*/  @P0 SHF.R.U32.HI R2, RZ, R3, R4 ;  /* 0x00000003ff020219 */ /* 0x000fc80000011604 */
[--C-:B------:R-:W-:Y:S01]  /*c8f0*/  SHF.R.S32.HI R3, RZ, 0x1f, R2.reuse ;  /* 0x0000001fff037819 */ /* 0x100fe20000011402 */
[----:B------:R-:W-:-:S04]  /*c900*/  IMAD.MOV R4, RZ, RZ, -R2 ;  /* 0x000000ffff047224 */ /* 0x000fc800078e0a02 */
[----:B------:R-:W-:Y:S02]  /*c910*/  IMAD R11, R5, R4, R11 ;  /* 0x00000004050b7224 */ /* 0x000fe400078e020b */
[----:B------:R-:W-:Y:S02]  /*c920*/  IMAD R4, R18, UR4, RZ ;  /* 0x0000000412047c24 */ /* 0x000fe4000f8e02ff */
[----:B------:R-:W-:-:S04]  /*c930*/  IMAD.WIDE.U32 R2, R17, UR4, R2 ;  /* 0x0000000411027c25 */ /* 0x000fc8000f8e0002 */
[----:B------:R-:W-:Y:S01]  /*c940*/  IMAD R5, R17, UR5, R4 ;  /* 0x0000000511057c24 */ /* 0x000fe2000f8e0204 */
[----:B------:R-:W-:Y:S02]  /*c950*/  ULDC.64 UR4, c[0x0][0x418] ;  /* 0x0001060000047ab9 */ /* 0x000fe40000000a00 */
[----:B------:R-:W-:Y:S01]  /*c960*/  LEA R4, P0, R2, UR4, 0x2 ;  /* 0x0000000402047c11 */ /* 0x000fe2000f8010ff */
[----:B------:R-:W-:-:S05]  /*c970*/  IMAD.IADD R3, R5, 0x1, R3 ;  /* 0x0000000105037824 */ /* 0x000fca00078e0203 */
[----:B------:R-:W-:-:S05]  /*c980*/  LEA.HI.X R5, R2, UR5, R3, 0x2, P0 ;  /* 0x0000000502057c11 */ /* 0x000fca00080f1403 */
[----:B------:R0:W5:Y:S02]  /*c990*/  LDG.E R16, desc[UR42][R4.64] ;  /* 0x0000002a04107981 */ /* 0x000164000c1e1900 */
.L_x_99:
[----:B------:R-:W1:Y:S01]  /*c9a0*/  S2R R2, SR_TID.X ;  /* 0x0000000000027919 */ /* 0x000e620000002100 */
[----:B------:R-:W-:Y:S01]  /*c9b0*/  BSSY B2, `(.L_x_100) ;  /* 0x0000006000027945 */ /* 0x000fe20003800000 */
[----:B-1----:R-:W-:Y:S02]  /*c9c0*/  LOP3.LUT R3, R2, 0x7f, RZ, 0xc0, !PT ;  /* 0x0000007f02037812 */ /* 0x002fe400078ec0ff */
[----:B------:R-:W-:Y:S02]  /*c9d0*/  SHF.L.U32 R2, R0, 0x1f, RZ ;  /* 0x0000001f00027819 */ /* 0x000fe400000006ff */
[----:B------:R-:W-:Y:S02]  /*c9e0*/  ISETP.NE.AND P2, PT, R3, RZ, PT ;  /* 0x000000ff0300720c */ /* 0x000fe40003f45270 */
[----:B------:R-:W1:Y:S02]  /*c9f0*/  SYNCS.PHASECHK.TRANS64.TRYWAIT P0, [UR38+0x28c40], R2 ;  /* 0x028c4002ff0075a7 */ /* 0x000e640008000166 */
[----:B-1----:R-:W-:Y:S09]  /*ca00*/  @!P0 BRA `(.L_x_101) ;  /* 0x0000002000c08947 */ /* 0x002ff20003800000 */
.L_x_168:
[----:B------:R-:W-:Y:S05]  /*ca10*/  BSYNC B2 ;  /* 0x0000000000027941 */ /* 0x000fea0003800000 */
.L_x_100:
[----:B------:R-:W-:Y:S04]  /*ca20*/  BSSY B2, `(.L_x_102) ;  /* 0x0000007000027945 */ /* 0x000fe80003800000 */
[----:B------:R-:W-:Y:S05]  /*ca30*/  @P2 BRA `(.L_x_103) ;  /* 0x0000000000142947 */ /* 0x000fea0003800000 */
[----:B------:R-:W-:Y:S01]  /*ca40*/  ISETP.NE.AND P0, PT, R10, RZ, PT ;  /* 0x000000ff0a00720c */ /* 0x000fe20003f05270 */
[----:B-1----:R-:W-:-:S04]  /*ca50*/  IMAD.MOV.U32 R3, RZ, RZ, 0x2000 ;  /* 0x00002000ff037424 */ /* 0x002fc800078e00ff */
[----:B------:R2:W-:Y:S08]  /*ca60*/  SYNCS.ARRIVE.TRANS64 RZ, [UR38+0x28c30], R3 ;  /* 0x028c3003ffff79a7 */ /* 0x0005f00008000026 */
[----:B--2---:R-:W-:Y:S05]  /*ca70*/  @!P0 BRA `(.L_x_103) ;  /* 0x0000000000048947 */ /* 0x004fea0003800000 */
[----:B------:R-:W-:Y:S01]  /*ca80*/  BPT.TRAP 0x1 ;  /* 0x000000040000795c */ /* 0x000fe20000300000 */
.L_x_103:
[----:B------:R-:W-:Y:S05]  /*ca90*/  BSYNC B2 ;  /* 0x0000000000027941 */ /* 0x000fea0003800000 */
.L_x_102:
        /* <DEDUP_REMOVED lines=11> */
.L_x_104:
[----:B------:R-:W-:-:S13]  /*cb50*/  @P0 ELECT P3, URZ, PT ;  /* 0x00000000003f082f */ /* 0x000fda0003860000 */
[----:B-----5:R-:W-:Y:S01]  /*cb60*/  @P3 R2UR UR13, R16 ;  /* 0x00000000100d32ca */ /* 0x020fe200000e0000 */
[----:B------:R-:W-:Y:S01]  /*cb70*/  UMOV UR12, UR36 ;  /* 0x00000024000c7c82 */ /* 0x000fe20008000000 */
        /* <DEDUP_REMOVED lines=8> */
.L_x_169:
[----:B------:R-:W-:Y:S05]  /*cc00*/  BSYNC B2 ;  /* 0x0000000000027941 */ /* 0x000fea0003800000 */
.L_x_105:
        /* <DEDUP_REMOVED lines=9> */
.L_x_108:
[----:B------:R-:W-:Y:S05]  /*cca0*/  BSYNC B2 ;  /* 0x0000000000027941 */ /* 0x000fea0003800000 */
.L_x_107:
        /* <DEDUP_REMOVED lines=9> */
.L_x_109:
        /* <DEDUP_REMOVED lines=13> */
.L_x_110:
        /* <DEDUP_REMOVED lines=13> */
.L_x_111:
        /* <DEDUP_REMOVED lines=13> */
.L_x_112:
        /* <DEDUP_REMOVED lines=13> */
.L_x_113:
        /* <DEDUP_REMOVED lines=13> */
.L_x_114:
        /* <DEDUP_REMOVED lines=13> */
.L_x_115:
        /* <DEDUP_REMOVED lines=13> */
.L_x_116:
        /* <DEDUP_REMOVED lines=8> */
.L_x_98:
[----:B------:R-:W-:Y:S05]  /*d370*/  BSYNC B1 ;  /* 0x0000000000017941 */ /* 0x000fea0003800000 */
.L_x_97:
[----:B------:R-:W-:Y:S01]  /*d380*/  IADD3 R7, R7, -0x2, RZ ;  /* 0xfffffffe07077810 */ /* 0x000fe20007ffe0ff */
[----:B------:R-:W-:Y:S06]  /*d390*/  @P1 BRA `(.L_x_117) ;  /* 0xffffffe800341947 */ /* 0x000fec000383ffff */
[----:B------:R-:W-:Y:S05]  /*d3a0*/  BSYNC B0 ;  /* 0x0000000000007941 */ /* 0x000fea0003800000 */
.L_x_76:
[----:B------:R-:W-:-:S13]  /*d3b0*/  ISETP.NE.AND P0, PT, R12, RZ, PT ;  /* 0x000000ff0c00720c */ /* 0x000fda0003f05270 */
[----:B------:R-:W-:Y:S05]  /*d3c0*/  @!P0 BRA `(.L_x_49) ;  /* 0x0000000800e88947 */ /* 0x000fea0003800000 */
[----:B------:R-:W-:Y:S01]  /*d3d0*/  ISETP.NE.AND P1, PT, R19, RZ, PT ;  /* 0x000000ff1300720c */ /* 0x000fe20003f25270 */
[----:B------:R-:W-:-:S12]  /*d3e0*/  BSSY B0, `(.L_x_118) ;  /* 0x00000b5000007945 */ /* 0x000fd80003800000 */
[----:B------:R-:W-:Y:S05]  /*d3f0*/  @!P1 BRA `(.L_x_119) ;  /* 0x0000000800cc9947 */ /* 0x000fea0003800000 */
[----:B------:R-:W2:Y:S02]  /*d400*/  LDL.LU R2, [R1] ;  /* 0x0000000001027983 */ /* 0x000ea40000300800 */
[----:B--2---:R-:W-:-:S13]  /*d410*/  ISETP.NE.AND P1, PT, R2, RZ, PT ;  /* 0x000000ff0200720c */ /* 0x004fda0003f25270 */
[----:B------:R-:W-:Y:S05]  /*d420*/  @!P1 BRA `(.L_x_120) ;  /* 0x00000000004c9947 */ /* 0x000fea0003800000 */
[----:B------:R-:W0:Y:S01]  /*d430*/  LDC R4, c[0x0][0x43c] ;  /* 0x00010f00ff047b82 */ /* 0x000e220000000800 */
[----:B------:R-:W-:Y:S01]  /*d440*/  IMAD.MOV.U32 R5, RZ, RZ, R7 ;  /* 0x000000ffff057224 */ /* 0x000fe200078e0007 */
[----:B------:R-:W-:Y:S02]  /*d450*/  ULDC.64 UR4, c[0x0][0x428] ;  /* 0x00010a0000047ab9 */ /* 0x000fe40000000a00 */
[----:B------:R-:W-:-:S04]  /*d460*/  IMAD R18, R18, UR4, RZ ;  /* 0x0000000412127c24 */ /* 0x000fc8000f8e02ff */
[----:B------:R-:W-:Y:S01]  /*d470*/  IMAD R9, R17, UR5, R18 ;  /* 0x0000000511097c24 */ /* 0x000fe2000f8e0212 */
[----:B0-----:R-:W-:-:S13]  /*d480*/  ISETP.NE.AND P0, PT, R4, 0x1, PT ;  /* 0x000000010400780c */ /* 0x001fda0003f05270 */
[----:B------:R-:W0:Y:S02]  /*d490*/  @P0 LDC.64 R2, c[0x0][0x440] ;  /* 0x00011000ff020b82 */ /* 0x000e240000000a00 */
[----:B0-----:R-:W-:-:S05]  /*d4a0*/  @P0 IMAD.HI.U32 R2, R7, R2, RZ ;  /* 0x0000000207020227 */ /* 0x001fca00078e00ff */
[----:B------:R-:W-:-:S04]  /*d4b0*/  @P0 SHF.R.U32.HI R5, RZ, R3, R2 ;  /* 0x00000003ff050219 */ /* 0x000fc80000011602 */
[--C-:B------:R-:W-:Y:S01]  /*d4c0*/  SHF.R.S32.HI R3, RZ, 0x1f, R5.reuse ;  /* 0x0000001fff037819 */ /* 0x100fe20000011405 */
        /* <DEDUP_REMOVED lines=9> */
.L_x_120:
[----:B------:R-:W1:Y:S01]  /*d560*/  S2R R2, SR_TID.X ;  /* 0x0000000000027919 */ /* 0x000e620000002100 */
[----:B------:R-:W-:Y:S01]  /*d570*/  BSSY B1, `(.L_x_121) ;  /* 0x0000006000017945 */ /* 0x000fe20003800000 */
[----:B-1----:R-:W-:Y:S02]  /*d580*/  LOP3.LUT R3, R2, 0x7f, RZ, 0xc0, !PT ;  /* 0x0000007f02037812 */ /* 0x002fe400078ec0ff */
[----:B------:R-:W-:Y:S02]  /*d590*/  SHF.L.U32 R2, R0, 0x1f, RZ ;  /* 0x0000001f00027819 */ /* 0x000fe400000006ff */
[----:B------:R-:W-:Y:S02]  /*d5a0*/  ISETP.NE.AND P1, PT, R3, RZ, PT ;  /* 0x000000ff0300720c */ /* 0x000fe40003f25270 */
[----:B------:R-:W1:Y:S02]  /*d5b0*/  SYNCS.PHASECHK.TRANS64.TRYWAIT P0, [UR38+0x28c48], R2 ;  /* 0x028c4802ff0075a7 */ /* 0x000e640008000166 */
[----:B-1----:R-:W-:Y:S09]  /*d5c0*/  @!P0 BRA `(.L_x_122) ;  /* 0x0000001800008947 */ /* 0x002ff20003800000 */
.L_x_170:
[----:B------:R-:W-:Y:S05]  /*d5d0*/  BSYNC B1 ;  /* 0x0000000000017941 */ /* 0x000fea0003800000 */
.L_x_121:
[----:B------:R-:W-:Y:S04]  /*d5e0*/  BSSY B1, `(.L_x_123) ;  /* 0x0000007000017945 */ /* 0x000fe80003800000 */
[----:B------:R-:W-:Y:S05]  /*d5f0*/  @P1 BRA `(.L_x_124) ;  /* 0x0000000000141947 */ /* 0x000fea0003800000 */
[----:B------:R-:W-:Y:S02]  /*d600*/  ISETP.NE.AND P0, PT, R10, RZ, PT ;  /* 0x000000ff0a00720c */ /* 0x000fe40003f05270 */
[----:B-1----:R-:W-:-:S04]  /*d610*/  MOV R3, 0x2000 ;  /* 0x0000200000037802 */ /* 0x002fc80000000f00 */
[----:B------:R2:W-:Y:S07]  /*d620*/  SYNCS.ARRIVE.TRANS64 RZ, [UR38+0x28c38], R3 ;  /* 0x028c3803ffff79a7 */ /* 0x0005ee0008000026 */
[----:B------:R-:W-:Y:S05]  /*d630*/  @!P0 BRA `(.L_x_124) ;  /* 0x0000000000048947 */ /* 0x000fea0003800000 */
[----:B------:R-:W-:Y:S01]  /*d640*/  BPT.TRAP 0x1 ;  /* 0x000000040000795c */ /* 0x000fe20000300000 */
.L_x_124:
[----:B------:R-:W-:Y:S05]  /*d650*/  BSYNC B1 ;  /* 0x0000000000017941 */ /* 0x000fea0003800000 */
.L_x_123:
[----:B------:R-:W-:Y:S01]  /*d660*/  IMAD.MOV.U32 R4, RZ, RZ, RZ ;  /* 0x000000ffff047224 */ /* 0x000fe200078e00ff */
[----:B------:R-:W-:Y:S01]  /*d670*/  ULDC.64 UR4, c[0x0][0x198] ;  /* 0x0000660000047ab9 */ /* 0x000fe20000000a00 */
[----:B------:R-:W-:Y:S01]  /*d680*/  PLOP3.LUT P0, PT, PT, PT, PT, 0x80, 0x0 ;  /* 0x000000000000781c */ /* 0x000fe20003f0f070 */
[----:B------:R-:W-:Y:S01]  /*d690*/  UIADD3 UR4, UP0, UR4, 0x370, URZ ;  /* 0x0000037004047890 */ /* 0x000fe2000ff1e03f */
[----:B------:R-:W-:Y:S01]  /*d6a0*/  IMAD.SHL.U32 R7, R7, 0x40, RZ ;  /* 0x0000004007077824 */ /* 0x000fe200078e00ff */
[----:B------:R-:W-:Y:S01]  /*d6b0*/  R2UR UR10, R4 ;  /* 0x00000000040a72ca */ /* 0x000fe200000e0000 */
[----:B------:R-:W-:Y:S02]  /*d6c0*/  UIADD3 UR8, UR38, 0x24400, URZ ;  /* 0x0002440026087890 */ /* 0x000fe4000fffe03f */
[----:B------:R-:W-:Y:S02]  /*d6d0*/  UIADD3 UR9, UR38, 0x28c38, URZ ;  /* 0x00028c3826097890 */ /* 0x000fe4000fffe03f */
[----:B------:R-:W-:Y:S01]  /*d6e0*/  UIADD3.X UR5, URZ, UR5, URZ, UP0, !UPT ;  /* 0x000000053f057290 */ /* 0x000fe200087fe43f */
[----:B------:R-:W-:Y:S01]  /*d6f0*/  UMOV UR6, 0x0 ;  /* 0x0000000000067882 */ /* 0x000fe20000000000 */
[----:B------:R-:W-:-:S10]  /*d700*/  UMOV UR7, 0x14f00000 ;  /* 0x14f0000000077882 */ /* 0x000fd40000000000 */
.L_x_125:
[----:B------:R-:W-:-:S13]  /*d710*/  @P0 ELECT P2, URZ, PT ;  /* 0x00000000003f082f */ /* 0x000fda0003840000 */
[----:B-----5:R-:W-:Y:S01]  /*d720*/  @P2 R2UR UR13, R16 ;  /* 0x00000000100d22ca */ /* 0x020fe200000e0000 */
[----:B------:R-:W-:Y:S01]  /*d730*/  UMOV UR12, UR36 ;  /* 0x00000024000c7c82 */ /* 0x000fe20008000000 */
[----:B------:R-:W-:Y:S02]  /*d740*/  @P2 R2UR UR11, R7 ;  /* 0x00000000070b22ca */ /* 0x000fe400000e0000 */
[----:B------:R-:W-:Y:S02]  /*d750*/  @P2 PLOP3.LUT P0, PT, P2, PT, PT, 0x8, 0x0 ;  /* 0x000000000000281c */ /* 0x000fe4000170e170 */
[----:B------:R-:W-:-:S09]  /*d760*/  PLOP3.LUT P2, PT, PT, PT, PT, 0x8, 0x0 ;  /* 0x000000000000781c */ /* 0x000fd20003f4e170 */
[----:B------:R3:W-:Y:S02]  /*d770*/  UTMALDG.4D [UR8], [UR4], desc[UR6] ;  /* 0x00000608040075b4 */ /* 0x0007e40008019000 */
[----:B---3--:R-:W-:Y:S05]  /*d780*/  @P0 BRA.U.ANY `(.L_x_125) ;  /* 0xfffffffd00e00947 */ /* 0x008fea000393ffff */
[----:B------:R-:W3:Y:S01]  /*d790*/  SYNCS.PHASECHK.TRANS64.TRYWAIT P0, [UR38+0x28c68], R2 ;  /* 0x028c6802ff0075a7 */ /* 0x000ee20008000166 */
[----:B------:R-:W-:Y:S04]  /*d7a0*/  BSSY B1, `(.L_x_126) ;  /* 0x0000002000017945 */ /* 0x000fe80003800000 */
[----:B---3--:R-:W-:Y:S05]  /*d7b0*/  @!P0 BRA `(.L_x_127) ;  /* 0x00000014009c8947 */ /* 0x008fea0003800000 */
.L_x_171:
[----:B------:R-:W-:Y:S05]  /*d7c0*/  BSYNC B1 ;  /* 0x0000000000017941 */ /* 0x000fea0003800000 */
.L_x_126:
[----:B------:R-:W-:Y:S01]  /*d7d0*/  BSSY B1, `(.L_x_128) ;  /* 0x0000009000017945 */ /* 0x000fe20003800000 */
[----:B-1----:R-:W-:Y:S02]  /*d7e0*/  IMAD.MOV.U32 R2, RZ, RZ, 0x0 ;  /* 0x00000000ff027424 */ /* 0x002fe400078e00ff */
[----:B--2---:R-:W-:Y:S01]  /*d7f0*/  IMAD.MOV.U32 R3, RZ, RZ, 0x14f00000 ;  /* 0x14f00000ff037424 */ /* 0x004fe200078e00ff */
[----:B------:R-:W-:Y:S06]  /*d800*/  @P1 BRA `(.L_x_129) ;  /* 0x0000000000141947 */ /* 0x000fec0003800000 */
[----:B------:R-:W-:Y:S02]  /*d810*/  ISETP.NE.AND P0, PT, R10, RZ, PT ;  /* 0x000000ff0a00720c */ /* 0x000fe40003f05270 */
[----:B------:R-:W-:-:S04]  /*d820*/  MOV R5, 0x10000 ;  /* 0x0001000000057802 */ /* 0x000fc80000000f00 */
[----:B------:R1:W-:Y:S07]  /*d830*/  SYNCS.ARRIVE.TRANS64 RZ, [UR38+0x28c58], R5 ;  /* 0x028c5805ffff79a7 */ /* 0x0003ee0008000026 */
[----:B------:R-:W-:Y:S05]  /*d840*/  @!P0 BRA `(.L_x_129) ;  /* 0x0000000000048947 */ /* 0x000fea0003800000 */
[----:B------:R-:W-:Y:S01]  /*d850*/  BPT.TRAP 0x1 ;  /* 0x000000040000795c */ /* 0x000fe20000300000 */
.L_x_129:
[----:B------:R-:W-:Y:S05]  /*d860*/  BSYNC B1 ;  /* 0x0000000000017941 */ /* 0x000fea0003800000 */
.L_x_128:
        /* <DEDUP_REMOVED lines=9> */
.L_x_130:
[----:B------:R-:W-:-:S13]  /*d900*/  @P0 ELECT P1, URZ, PT ;  /* 0x00000000003f082f */ /* 0x000fda0003820000 */
[----:B------:R-:W-:Y:S01]  /*d910*/  @P1 R2UR UR13, R16 ;  /* 0x00000000100d12ca */ /* 0x000fe200000e0000 */
[----:B------:R-:W-:Y:S01]  /*d920*/  UMOV UR12, UR36 ;  /* 0x00000024000c7c82 */ /* 0x000fe20008000000 */
[----:B------:R-:W-:Y:S02]  /*d930*/  @P1 R2UR UR11, R7 ;  /* 0x00000000070b12ca */ /* 0x000fe400000e0000 */
[----:B------:R-:W-:Y:S02]  /*d940*/  @P1 PLOP3.LUT P0, PT, P1, PT, PT, 0x8, 0x0 ;  /* 0x000000000000181c */ /* 0x000fe40000f0e170 */
[----:B------:R-:W-:-:S09]  /*d950*/  PLOP3.LUT P1, PT, PT, PT, PT, 0x8, 0x0 ;  /* 0x000000000000781c */ /* 0x000fd20003f2e170 */
[----:B------:R2:W-:Y:S02]  /*d960*/  UTMALDG.4D [UR8], [UR4], desc[UR6] ;  /* 0x00000608040075b4 */ /* 0x0005e40008019000 */
[----:B--2---:R-:W-:Y:S05]  /*d970*/  @P0 BRA.U.ANY `(.L_x_130) ;  /* 0xfffffffd00e00947 */ /* 0x004fea000393ffff */
[----:B------:R-:W-:Y:S01]  /*d980*/  R2UR UR6, R2 ;  /* 0x00000000020672ca */ /* 0x000fe200000e0000 */
[----:B------:R-:W-:Y:S01]  /*d990*/  UIADD3 UR8, UR38, 0x12400, URZ ;  /* 0x0001240026087890 */ /* 0x000fe2000fffe03f */
[----:B------:R-:W-:Y:S01]  /*d9a0*/  R2UR UR7, R3 ;  /* 0x00000000030772ca */ /* 0x000fe200000e0000 */
[----:B------:R-:W-:Y:S01]  /*d9b0*/  UMOV UR10, 0x40 ;  /* 0x00000040000a7882 */ /* 0x000fe20000000000 */
[----:B------:R-:W-:-:S13]  /*d9c0*/  PLOP3.LUT P0, PT, PT, PT, PT, 0x80, 0x0 ;  /* 0x000000000000781c */ /* 0x000fda0003f0f070 */
.L_x_131:
        /* <DEDUP_REMOVED lines=13> */
.L_x_132:
        /* <DEDUP_REMOVED lines=13> */
.L_x_133:
        /* <DEDUP_REMOVED lines=13> */
.L_x_134:
        /* <DEDUP_REMOVED lines=13> */
.L_x_135:
        /* <DEDUP_REMOVED lines=13> */
.L_x_136:
        /* <DEDUP_REMOVED lines=13> */
.L_x_137:
        /* <DEDUP_REMOVED lines=8> */
.L_x_119:
[----:B------:R-:W-:Y:S05]  /*df30*/  BSYNC B0 ;  /* 0x0000000000007941 */ /* 0x000fea0003800000 */
.L_x_118:
[----:B------:R-:W-:Y:S01]  /*df40*/  LOP3.LUT R0, R0, 0x1, RZ, 0x3c, !PT ;  /* 0x0000000100007812 */ /* 0x000fe200078e3cff */
[----:B------:R-:W-:Y:S02]  /*df50*/  IMAD.MOV.U32 R6, RZ, RZ, RZ ;  /* 0x000000ffff067224 */ /* 0x000fe400078e00ff */
[----:B------:R-:W-:-:S07]  /*df60*/  IMAD.MOV.U32 R9, RZ, RZ, RZ ;  /* 0x000000ffff097224 */ /* 0x000fce00078e00ff */
.L_x_49:
[----:B------:R-:W2:Y:S01]  /*df70*/  S2R R3, SR_CgaCtaId ;  /* 0x0000000000037919 */ /* 0x000ea20000008800 */
[----:B------:R-:W-:Y:S02]  /*df80*/  MOV R2, 0x400 ;  /* 0x0000040000027802 */ /* 0x000fe40000000f00 */
[----:B------:R-:W-:Y:S02]  /*df90*/  SHF.L.U32 R9, R9, 0x1f, RZ ;  /* 0x0000001f09097819 */ /* 0x000fe400000006ff */
[----:B--2---:R-:W-:-:S04]  /*dfa0*/  LEA R2, R3, R2, 0x18 ;  /* 0x0000000203027211 */ /* 0x004fc800078ec0ff */
[----:B------:R-:W2:Y:S02]  /*dfb0*/  SYNCS.PHASECHK.TRANS64.TRYWAIT P0, [R2+URZ+0x28c20], R9 ;  /* 0x028c2009020075a7 */ /* 0x000ea4000800017f */
[----:B--2---:R-:W-:Y:S05]  /*dfc0*/  @!P0 BRA `(.L_x_138) ;  /* 0x0000000c00b08947 */ /* 0x004fea0003800000 */
.L_x_172:
[----:B------:R-:W-:-:S03]  /*dfd0*/  UMOV UR4, 0xffffffff ;  /* 0xffffffff00047882 */ /* 0x000fc60000000000 */
[----:B------:R-:W-:Y:S05]  /*dfe0*/  BRA.DIV UR4, `(.L_x_139) ;  /* 0x0000000e04bc7947 */ /* 0x000fea000b800000 */
[----:B------:R-:W3:Y:S02]  /*dff0*/  S2R R3, SR_TID.X ;  /* 0x0000000000037919 */ /* 0x000ee40000002100 */
[----:B---3--:R-:W-:-:S04]  /*e000*/  SHF.R.U32.HI R3, RZ, 0x5, R3 ;  /* 0x00000005ff037819 */ /* 0x008fc80000011603 */
[----:B------:R-:W-:-:S05]  /*e010*/  LOP3.LUT R3, R3, 0x3, RZ, 0xc0, !PT ;  /* 0x0000000303037812 */ /* 0x000fca00078ec0ff */
[----:B------:R3:W4:Y:S02]  /*e020*/  SHFL.IDX PT, R14, R3, RZ, 0x1f ;  /* 0x00001fff030e7589 */ /* 0x00072400000e0000 */
.L_x_175:
[----:B----4-:R-:W-:-:S13]  /*e030*/  ISETP.NE.AND P0, PT, R14, RZ, PT ;  /* 0x000000ff0e00720c */ /* 0x010fda0003f05270 */
[----:B------:R-:W-:Y:S05]  /*e040*/  @P0 BRA `(.L_x_10) ;  /* 0x0000000000880947 */ /* 0x000fea0003800000 */
[----:B------:R-:W-:-:S03]  /*e050*/  UMOV UR4, 0xffffffff ;  /* 0xffffffff00047882 */ /* 0x000fc60000000000 */
[----:B------:R-:W-:Y:S05]  /*e060*/  BRA.DIV UR4, `(.L_x_140) ;  /* 0x0000000e04d07947 */ /* 0x000fea000b800000 */
[----:B------:R-:W-:-:S13]  /*e070*/  ELECT P6, URZ, PT ;  /* 0x00000000003f782f */ /* 0x000fda00038c0000 */
.L_x_178:
[----:B------:R-:W-:Y:S05]  /*e080*/  @!P6 BRA `(.L_x_10) ;  /* 0x000000000078e947 */ /* 0x000fea0003800000 */
[----:B---3--:R-:W3:Y:S02]  /*e090*/  LDL.LU R3, [R1+0x14] ;  /* 0x0000140001037983 */ /* 0x008ee40000300800 */
[----:B---3--:R-:W-:-:S04]  /*e0a0*/  LOP3.LUT R3, R3, 0x2, RZ, 0xfc, !PT ;  /* 0x0000000203037812 */ /* 0x008fc800078efcff */
[----:B------:R-:W-:-:S13]  /*e0b0*/  ISETP.NE.AND P2, PT, R3, 0x3, PT ;  /* 0x000000030300780c */ /* 0x000fda0003f45270 */
[----:B------:R-:W-:Y:S05]  /*e0c0*/  @!P2 BRA `(.L_x_141) ;  /* 0x000000000004a947 */ /* 0x000fea0003800000 */
[----:B------:R-:W-:Y:S01]  /*e0d0*/  BPT.TRAP 0x1 ;  /* 0x000000040000795c */ /* 0x000fe20000300000 */
.L_x_141:
[----:B------:R-:W-:Y:S01]  /*e0e0*/  VIADD R8, R2, 0x28c40 ;  /* 0x00028c4002087836 */ /* 0x000fe20000000000 */
[----:B------:R-:W-:Y:S02]  /*e0f0*/  SHF.L.U32 R4, R0, 0x1f, RZ ;  /* 0x0000001f00047819 */ /* 0x000fe400000006ff */
[C---:B------:R-:W-:Y:S01]  /*e100*/  IADD3 R3, R6.reuse, 0x1, RZ ;  /* 0x0000000106037810 */ /* 0x040fe20007ffe0ff */
[----:B------:R-:W-:-:S03]  /*e110*/  IMAD R7, R6, 0x8, R8 ;  /* 0x0000000806077824 */ /* 0x000fc600078e0208 */
[C---:B------:R-:W-:Y:S01]  /*e120*/  ISETP.NE.AND P1, PT, R3.reuse, 0x2, PT ;  /* 0x000000020300780c */ /* 0x040fe20003f25270 */
[----:B------:R-:W3:Y:S03]  /*e130*/  SYNCS.PHASECHK.TRANS64.TRYWAIT P0, [R7+URZ], R4 ;  /* 0x00000004070075a7 */ /* 0x000ee6000800017f */
[----:B-1----:R-:W-:Y:S02]  /*e140*/  SEL R5, RZ, 0x1, P1 ;  /* 0x00000001ff057807 */ /* 0x002fe40000800000 */
[----:B------:R-:W-:Y:S02]  /*e150*/  SEL R3, R3, RZ, P1 ;  /* 0x000000ff03037207 */ /* 0x000fe40000800000 */
[----:B------:R-:W-:-:S03]  /*e160*/  LOP3.LUT R0, R0, R5, RZ, 0x3c, !PT ;  /* 0x0000000500007212 */ /* 0x000fc600078e3cff */
[----:B------:R-:W-:Y:S01]  /*e170*/  IMAD R5, R3, 0x8, R8 ;  /* 0x0000000803057824 */ /* 0x000fe200078e0208 */
[----:B------:R-:W-:Y:S01]  /*e180*/  SHF.L.U32 R0, R0, 0x1f, RZ ;  /* 0x0000001f00007819 */ /* 0x000fe200000006ff */
[----:B---3--:R-:W-:Y:S06]  /*e190*/  @!P0 BRA `(.L_x_142) ;  /* 0x0000000c00a48947 */ /* 0x008fec0003800000 */
.L_x_179:
[----:B------:R-:W3:Y:S02]  /*e1a0*/  SYNCS.PHASECHK.TRANS64.TRYWAIT P0, [R5+URZ], R0 ;  /* 0x00000000050075a7 */ /* 0x000ee4000800017f */
[----:B---3--:R-:W-:Y:S05]  /*e1b0*/  @!P0 BRA `(.L_x_143) ;  /* 0x0000000c00b08947 */ /* 0x008fea0003800000 */
.L_x_180:
[----:B------:R-:W-:Y:S05]  /*e1c0*/  @!P2 BRA `(.L_x_144) ;  /* 0x000000000004a947 */ /* 0x000fea0003800000 */
[----:B------:R-:W-:Y:S01]  /*e1d0*/  BPT.TRAP 0x1 ;  /* 0x000000040000795c */ /* 0x000fe20000300000 */
.L_x_144:
[----:B--2---:R-:W-:-:S04]  /*e1e0*/  VIADD R2, R2, 0x28c60 ;  /* 0x00028c6002027836 */ /* 0x004fc80000000000 */
[----:B---3--:R-:W-:-:S04]  /*e1f0*/  IMAD R5, R6, 0x8, R2 ;  /* 0x0000000806057824 */ /* 0x008fc800078e0202 */
[----:B------:R-:W2:Y:S02]  /*e200*/  SYNCS.PHASECHK.TRANS64.TRYWAIT P0, [R5+URZ], R4 ;  /* 0x00000004050075a7 */ /* 0x000ea4000800017f */
[----:B--2---:R-:W-:Y:S05]  /*e210*/  @!P0 BRA `(.L_x_145) ;  /* 0x0000000c00ac8947 */ /* 0x004fea0003800000 */
.L_x_181:
[----:B------:R-:W-:-:S07]  /*e220*/  IMAD R3, R3, 0x8, R2 ;  /* 0x0000000803037824 */ /* 0x000fce00078e0202 */
.L_x_146:
[----:B---3--:R3:W4:Y:S02]  /*e230*/  SYNCS.PHASECHK.TRANS64.TRYWAIT P0, [R3+URZ], R0 ;  /* 0x00000000030075a7 */ /* 0x008724000800017f */
[----:B----4-:R-:W-:Y:S05]  /*e240*/  @!P0 NANOSLEEP.SYNCS 0x989680 ;  /* 0x009896800000895d */ /* 0x010fea0003900000 */
[----:B------:R-:W4:Y:S02]  /*e250*/  @!P0 SYNCS.PHASECHK.TRANS64 P0, [R3+URZ], R0 ;  /* 0x00000000030085a7 */ /* 0x000f24000800007f */
[----:B----4-:R-:W-:Y:S05]  /*e260*/  @!P0 BRA `(.L_x_146) ;  /* 0xfffffffc00f08947 */ /* 0x010fea000383ffff */
.L_x_10:
[----:B------:R-:W-:Y:S05]  /*e270*/  BSYNC B6 ;  /* 0x0000000000067941 */ /* 0x000fea0003800000 */
.L_x_7:
[----:B------:R-:W-:Y:S05]  /*e280*/  EXIT ;  /* 0x000000000000794d */ /* 0x000fea0003800000 */
.L_x_15:
[----:B0-----:R-:W-:-:S04]  /*e290*/  MOV R6, UR5 ;  /* 0x0000000500067c02 */ /* 0x001fc80008000f00 */
[----:B------:R0:W1:Y:S03]  /*e2a0*/  SYNCS.PHASECHK.TRANS64.TRYWAIT P1, [R6+URZ+0x28c50], R5 ;  /* 0x028c5005060075a7 */ /* 0x000066000802017f */
[----:B-1----:R-:W-:Y:S05]  /*e2b0*/  @!P1 NANOSLEEP.SYNCS 0x989680 ;  /* 0x009896800000995d */ /* 0x002fea0003900000 */
[----:B------:R-:W1:Y:S02]  /*e2c0*/  @!P1 SYNCS.PHASECHK.TRANS64 P1, [R6+URZ+0x28c50], R5 ;  /* 0x028c5005060095a7 */ /* 0x000e64000802007f */
[----:B-1----:R-:W-:Y:S05]  /*e2d0*/  @!P1 BRA `(.L_x_15) ;  /* 0xfffffffc00ec9947 */ /* 0x002fea000383ffff */
[----:B------:R-:W-:Y:S05]  /*e2e0*/  BRA `(.L_x_147) ;  /* 0xffffff3000507947 */ /* 0x000fea000383ffff */
.L_x_20:
[----:B-1----:R-:W-:-:S04]  /*e2f0*/  IMAD.U32 R6, RZ, RZ, UR7 ;  /* 0x00000007ff067e24 */ /* 0x002fc8000f8e00ff */
[----:B------:R1:W2:Y:S03]  /*e300*/  SYNCS.PHASECHK.TRANS64.TRYWAIT P1, [R6+URZ+0x28c50], R5 ;  /* 0x028c5005060075a7 */ /* 0x0002a6000802017f */
[----:B--2---:R-:W-:Y:S05]  /*e310*/  @!P1 NANOSLEEP.SYNCS 0x989680 ;  /* 0x009896800000995d */ /* 0x004fea0003900000 */
[----:B------:R-:W2:Y:S02]  /*e320*/  @!P1 SYNCS.PHASECHK.TRANS64 P1, [R6+URZ+0x28c50], R5 ;  /* 0x028c5005060095a7 */ /* 0x000ea4000802007f */
[----:B--2---:R-:W-:Y:S05]  /*e330*/  @!P1 BRA `(.L_x_20) ;  /* 0xfffffffc00ec9947 */ /* 0x004fea000383ffff */
[----:B------:R-:W-:Y:S05]  /*e340*/  BRA `(.L_x_19) ;  /* 0xffffff3c00587947 */ /* 0x000fea000383ffff */
.L_x_24:
[----:B0-----:R-:W-:-:S04]  /*e350*/  IMAD.U32 R6, RZ, RZ, UR36 ;  /* 0x00000024ff067e24 */ /* 0x001fc8000f8e00ff */
[----:B------:R0:W1:Y:S03]  /*e360*/  SYNCS.PHASECHK.TRANS64.TRYWAIT P1, [R6+URZ+0x28c00], R13 ;  /* 0x028c000d060075a7 */ /* 0x000066000802017f */
[----:B-1----:R-:W-:Y:S05]  /*e370*/  @!P1 NANOSLEEP.SYNCS 0x989680 ;  /* 0x009896800000995d */ /* 0x002fea0003900000 */
[----:B------:R-:W1:Y:S02]  /*e380*/  @!P1 SYNCS.PHASECHK.TRANS64 P1, [R6+URZ+0x28c00], R13 ;  /* 0x028c000d060095a7 */ /* 0x000e64000802007f */
[----:B-1----:R-:W-:Y:S05]  /*e390*/  @!P1 BRA `(.L_x_24) ;  /* 0xfffffffc00ec9947 */ /* 0x002fea000383ffff */
[----:B------:R-:W-:Y:S05]  /*e3a0*/  BRA `(.L_x_148) ;  /* 0xffffff5000507947 */ /* 0x000fea000383ffff */
.L_x_28:
[----:B-1----:R-:W-:-:S04]  /*e3b0*/  IMAD.U32 R8, RZ, RZ, UR36 ;  /* 0x00000024ff087e24 */ /* 0x002fc8000f8e00ff */
[----:B------:R1:W2:Y:S03]  /*e3c0*/  SYNCS.PHASECHK.TRANS64.TRYWAIT P2, [R8+URZ+0x28c30], R13 ;  /* 0x028c300d080075a7 */ /* 0x0002a6000804017f */
[----:B--2---:R-:W-:Y:S05]  /*e3d0*/  @!P2 NANOSLEEP.SYNCS 0x989680 ;  /* 0x009896800000a95d */ /* 0x004fea0003900000 */
[----:B------:R-:W2:Y:S02]  /*e3e0*/  @!P2 SYNCS.PHASECHK.TRANS64 P2, [R8+URZ+0x28c30], R13 ;  /* 0x028c300d0800a5a7 */ /* 0x000ea4000804007f */
[----:B--2---:R-:W-:Y:S05]  /*e3f0*/  @!P2 BRA `(.L_x_28) ;  /* 0xfffffffc00eca947 */ /* 0x004fea000383ffff */
[----:B------:R-:W-:Y:S05]  /*e400*/  BRA `(.L_x_27) ;  /* 0xffffff50006c7947 */ /* 0x000fea000383ffff */
.L_x_32:
[----:B---3--:R3:W4:Y:S02]  /*e410*/  SYNCS.PHASECHK.TRANS64.TRYWAIT P2, [R14+URZ+0x28c50], R13 ;  /* 0x028c500d0e0075a7 */ /* 0x008724000804017f */
[----:B----4-:R-:W-:Y:S05]  /*e420*/  @!P2 NANOSLEEP.SYNCS 0x989680 ;  /* 0x009896800000a95d */ /* 0x010fea0003900000 */
[----:B------:R-:W4:Y:S02]  /*e430*/  @!P2 SYNCS.PHASECHK.TRANS64 P2, [R14+URZ+0x28c50], R13 ;  /* 0x028c500d0e00a5a7 */ /* 0x000f24000804007f */
[----:B----4-:R-:W-:Y:S05]  /*e440*/  @!P2 BRA `(.L_x_32) ;  /* 0xfffffffc00f0a947 */ /* 0x010fea000383ffff */
[----:B------:R-:W-:Y:S05]  /*e450*/  BRA `(.L_x_31) ;  /* 0xffffff6400e87947 */ /* 0x000fea000383ffff */
.L_x_37:
[----:B-1----:R-:W-:-:S04]  /*e460*/  IMAD.U32 R5, RZ, RZ, UR7 ;  /* 0x00000007ff057e24 */ /* 0x002fc8000f8e00ff */
[----:B------:R1:W3:Y:S03]  /*e470*/  SYNCS.PHASECHK.TRANS64.TRYWAIT P3, [R5+URZ+0x28c30], R14 ;  /* 0x028c300e050075a7 */ /* 0x0002e6000806017f */
[----:B---3--:R-:W-:Y:S05]  /*e480*/  @!P3 NANOSLEEP.SYNCS 0x989680 ;  /* 0x009896800000b95d */ /* 0x008fea0003900000 */
[----:B------:R-:W3:Y:S02]  /*e490*/  @!P3 SYNCS.PHASECHK.TRANS64 P3, [R5+URZ+0x28c30], R14 ;  /* 0x028c300e0500b5a7 */ /* 0x000ee4000806007f */
[----:B---3--:R-:W-:Y:S05]  /*e4a0*/  @!P3 BRA `(.L_x_37) ;  /* 0xfffffffc00ecb947 */ /* 0x008fea000383ffff */
[----:B------:R-:W-:Y:S05]  /*e4b0*/  BRA `(.L_x_36) ;  /* 0xffffff6800c47947 */ /* 0x000fea000383ffff */
.L_x_41:
[----:B--2---:R2:W4:Y:S02]  /*e4c0*/  SYNCS.PHASECHK.TRANS64.TRYWAIT P3, [R171+URZ+0x28c50], R14 ;  /* 0x028c500eab0075a7 */ /* 0x004524000806017f */
[----:B----4-:R-:W-:Y:S05]  /*e4d0*/  @!P3 NANOSLEEP.SYNCS 0x989680 ;  /* 0x009896800000b95d */ /* 0x010fea0003900000 */
[----:B------:R-:W4:Y:S02]  /*e4e0*/  @!P3 SYNCS.PHASECHK.TRANS64 P3, [R171+URZ+0x28c50], R14 ;  /* 0x028c500eab00b5a7 */ /* 0x000f24000806007f */
[----:B----4-:R-:W-:Y:S05]  /*e4f0*/  @!P3 BRA `(.L_x_41) ;  /* 0xfffffffc00f0b947 */ /* 0x010fea000383ffff */
[----:B------:R-:W-:Y:S05]  /*e500*/  BRA `(.L_x_40) ;  /* 0xffffff8000e07947 */ /* 0x000fea000383ffff */
.L_x_54:
[----:B------:R-:W-:Y:S01]  /*e510*/  MOV R13, R19 ;  /* 0x00000013000d7202 */ /* 0x000fe20000000f00 */
[----:B------:R-:W-:Y:S02]  /*e520*/  IMAD.MOV.U32 R12, RZ, RZ, RZ ;  /* 0x000000ffff0c7224 */ /* 0x000fe400078e00ff */
[----:B------:R-:W-:Y:S02]  /*e530*/  IMAD.MOV.U32 R11, RZ, RZ, 0x1f ;  /* 0x0000001fff0b7424 */ /* 0x000fe400078e00ff */
[----:B------:R-:W-:-:S07]  /*e540*/  IMAD.MOV.U32 R15, RZ, RZ, -0x1 ;  /* 0xffffffffff0f7424 */ /* 0x000fce00078e00ff */
[----:B------:R-:W-:Y:S05]  /*e550*/  WARPSYNC.COLLECTIVE R15, `(.L_x_149) ;  /* 0x000000000f087348 */ /* 0x000fea0003c00000 */
[----:B------:R0:W1:Y:S02]  /*e560*/  SHFL.IDX P6, R14, R13, R12, R11 ;  /* 0x0000000c0d0e7389 */ /* 0x00006400000c000b */
[----:B01----:R-:W-:Y:S01]  /*e570*/  ENDCOLLECTIVE ;  /* 0x000000000000791b */ /* 0x003fe20003800000 */
.L_x_149:
[----:B------:R-:W-:Y:S05]  /*e580*/  BRA `(.L_x_150) ;  /* 0xffffffc000487947 */ /* 0x000fea000383ffff */
.L_x_56:
[----:B------:R-:W-:Y:S01]  /*e590*/  BSSY B0, `(.L_x_151) ;  /* 0x0000006000007945 */ /* 0x000fe20003800000 */
[----:B------:R-:W-:-:S07]  /*e5a0*/  IMAD.MOV.U32 R15, RZ, RZ, -0x1 ;  /* 0xffffffffff0f7424 */ /* 0x000fce00078e00ff */
[----:B------:R-:W-:Y:S05]  /*e5b0*/  WARPSYNC.COLLECTIVE R15, `(.L_x_152) ;  /* 0x000000000f0c7348 */ /* 0x000fea0003c00000 */
[----:B------:R-:W-:Y:S02]  /*e5c0*/  ELECT P6, UR62, PT ;  /* 0x00000000003e782f */ /* 0x000fe400038c0000 */
[----:B------:R-:W-:Y:S01]  /*e5d0*/  MOV R14, UR62 ;  /* 0x0000003e000e7c02 */ /* 0x000fe20008000f00 */
[----:B------:R-:W-:Y:S10]  /*e5e0*/  ENDCOLLECTIVE ;  /* 0x000000000000791b */ /* 0x000ff40003800000 */
.L_x_152:
[----:B------:R-:W-:Y:S05]  /*e5f0*/  BSYNC B0 ;  /* 0x0000000000007941 */ /* 0x000fea0003800000 */
.L_x_151:
[----:B------:R-:W-:Y:S05]  /*e600*/  BRA `(.L_x_153) ;  /* 0xffffffc000487947 */ /* 0x000fea000383ffff */
.L_x_58:
[----:B0-----:R-:W-:-:S04]  /*e610*/  MOV R3, UR38 ;  /* 0x0000002600037c02 */ /* 0x001fc80008000f00 */
[----:B------:R0:W1:Y:S03]  /*e620*/  SYNCS.PHASECHK.TRANS64.TRYWAIT P0, [R3+URZ+0x28c40], R0 ;  /* 0x028c4000030075a7 */ /* 0x000066000800017f */
[----:B-1----:R-:W-:Y:S05]  /*e630*/  @!P0 NANOSLEEP.SYNCS 0x989680 ;  /* 0x009896800000895d */ /* 0x002fea0003900000 */
[----:B------:R-:W1:Y:S02]  /*e640*/  @!P0 SYNCS.PHASECHK.TRANS64 P0, [R3+URZ+0x28c40], R0 ;  /* 0x028c4000030085a7 */ /* 0x000e64000800007f */
[----:B-1----:R-:W-:Y:S05]  /*e650*/  @!P0 BRA `(.L_x_58) ;  /* 0xfffffffc00ec8947 */ /* 0x002fea000383ffff */
[----:B------:R-:W-:Y:S05]  /*e660*/  BRA `(.L_x_154) ;  /* 0xffffffc000a47947 */ /* 0x000fea000383ffff */
.L_x_61:
[----:B------:R-:W-:Y:S01]  /*e670*/  IMAD.MOV.U32 R13, RZ, RZ, R3 ;  /* 0x000000ffff0d7224 */ /* 0x000fe200078e0003 */
[----:B------:R-:W-:Y:S01]  /*e680*/  MOV R15, 0xffffffff ;  /* 0xffffffff000f7802 */ /* 0x000fe20000000f00 */
[----:B------:R-:W-:Y:S02]  /*e690*/  IMAD.MOV.U32 R12, RZ, RZ, RZ ;  /* 0x000000ffff0c7224 */ /* 0x000fe400078e00ff */
[----:B------:R-:W-:Y:S02]  /*e6a0*/  IMAD.MOV.U32 R11, RZ, RZ, 0x181f ;  /* 0x0000181fff0b7424 */ /* 0x000fe400078e00ff */
[----:B------:R-:W-:-:S07]  /*e6b0*/  IMAD R5, R10, 0x40, R5 ;  /* 0x000000400a057824 */ /* 0x000fce00078e0205 */
[----:B------:R-:W-:Y:S05]  /*e6c0*/  WARPSYNC.COLLECTIVE R15, `(.L_x_155) ;  /* 0x000000000f087348 */ /* 0x000fea0003c00000 */
[----:B------:R0:W1:Y:S02]  /*e6d0*/  SHFL.IDX P6, R14, R13, R12, R11 ;  /* 0x0000000c0d0e7389 */ /* 0x00006400000c000b */
[----:B01----:R-:W-:Y:S01]  /*e6e0*/  ENDCOLLECTIVE ;  /* 0x000000000000791b */ /* 0x003fe20003800000 */
.L_x_155:
[----:B------:R-:W-:Y:S01]  /*e6f0*/  IADD3 R21, R5, 0x10, RZ ;  /* 0x0000001005157810 */ /* 0x000fe20007ffe0ff */
[----:B------:R-:W-:Y:S02]  /*e700*/  IMAD.MOV.U32 R13, RZ, RZ, R0 ;  /* 0x000000ffff0d7224 */ /* 0x000fe400078e0000 */
[----:B------:R-:W-:-:S07]  /*e710*/  IMAD.MOV.U32 R6, RZ, RZ, R14 ;  /* 0x000000ffff067224 */ /* 0x000fce00078e000e */
[----:B------:R-:W-:Y:S05]  /*e720*/  WARPSYNC.COLLECTIVE R15, `(.L_x_156) ;  /* 0x000000000f087348 */ /* 0x000fea0003c00000 */
[----:B------:R0:W1:Y:S02]  /*e730*/  SHFL.IDX P6, R14, R13, R12, R11 ;  /* 0x0000000c0d0e7389 */ /* 0x00006400000c000b */
[----:B01----:R-:W-:Y:S01]  /*e740*/  ENDCOLLECTIVE ;  /* 0x000000000000791b */ /* 0x003fe20003800000 */
.L_x_156:
[----:B------:R-:W-:Y:S02]  /*e750*/  ULDC UR4, c[0x0][0x288] ;  /* 0x0000a20000047ab9 */ /* 0x000fe40000000800 */
[----:B------:R-:W-:-:S05]  /*e760*/  IMAD R2, R9, UR4, RZ ;  /* 0x0000000409027c24 */ /* 0x000fca000f8e02ff */
[----:B------:R-:W-:Y:S01]  /*e770*/  ISETP.GE.AND P1, PT, R5, R2, PT ;  /* 0x000000020500720c */ /* 0x000fe20003f26270 */
[----:B------:R-:W-:Y:S02]  /*e780*/  IMAD.MOV.U32 R13, RZ, RZ, R3 ;  /* 0x000000ffff0d7224 */ /* 0x000fe400078e0003 */
[----:B------:R-:W-:-:S10]  /*e790*/  IMAD.MOV.U32 R12, RZ, RZ, 0x1 ;  /* 0x00000001ff0c7424 */ /* 0x000fd400078e00ff */
[----:B------:R-:W-:Y:S01]  /*e7a0*/  @!P1 LEA R9, R4, UR38, 0x1 ;  /* 0x0000002604099c11 */ /* 0x000fe2000f8e08ff */
[----:B------:R-:W-:-:S07]  /*e7b0*/  IMAD.MOV.U32 R7, RZ, RZ, R14 ;  /* 0x000000ffff077224 */ /* 0x000fce00078e000e */
[----:B------:R-:W-:Y:S05]  /*e7c0*/  WARPSYNC.COLLECTIVE R15, `(.L_x_157) ;  /* 0x000000000f087348 */ /* 0x000fea0003c00000 */
[----:B------:R0:W1:Y:S02]  /*e7d0*/  SHFL.IDX P6, R14, R13, R12, R11 ;  /* 0x0000000c0d0e7389 */ /* 0x00006400000c000b */
[----:B01----:R-:W-:Y:S01]  /*e7e0*/  ENDCOLLECTIVE ;  /* 0x000000000000791b */ /* 0x003fe20003800000 */
.L_x_157:
[----:B------:R-:W-:-:S05]  /*e7f0*/  @!P1 LEA R7, P2, R8, R7, 0x1 ;  /* 0x0000000708079211 */ /* 0x000fca00078408ff */
[----:B------:R-:W-:-:S05]  /*e800*/  @!P1 IMAD.X R6, RZ, RZ, R6, P2 ;  /* 0x000000ffff069224 */ /* 0x000fca00010e0606 */
[----:B------:R-:W-:Y:S01]  /*e810*/  @!P1 LOP3.LUT R7, R7, R6, RZ, 0x3c, !PT ;  /* 0x0000000607079212 */ /* 0x000fe200078e3cff */
[----:B------:R-:W-:-:S03]  /*e820*/  IMAD.MOV.U32 R13, RZ, RZ, R0 ;  /* 0x000000ffff0d7224 */ /* 0x000fc600078e0000 */
[----:B------:R-:W-:-:S04]  /*e830*/  @!P1 LOP3.LUT R6, R7, R6, RZ, 0x3c, !PT ;  /* 0x0000000607069212 */ /* 0x000fc800078e3cff */
[----:B------:R-:W-:-:S05]  /*e840*/  @!P1 LOP3.LUT R7, R7, R6, RZ, 0x3c, !PT ;  /* 0x0000000607079212 */ /* 0x000fca00078e3cff */
[----:B------:R-:W-:Y:S01]  /*e850*/  @!PT LDS RZ, [RZ] ;  /* 0x00000000fffff984 */ /* 0x000fe20000000800 */
[----:B------:R-:W-:Y:S01]  /*e860*/  @!PT LDS RZ, [RZ] ;  /* 0x00000000fffff984 */ /* 0x000fe20000000800 */
[----:B------:R-:W-:Y:S01]  /*e870*/  @!PT LDS RZ, [RZ] ;  /* 0x00000000fffff984 */ /* 0x000fe20000000800 */
[----:B------:R0:W-:Y:S01]  /*e880*/  @!P1 LDGSTS.E.BYPASS.LTC128B.128 [R9+0x20400], desc[UR42][R6.64], !P0 ;  /* 0x2040000006099fae */ /* 0x0001e2000c101d6a */
[----:B------:R-:W-:Y:S01]  /*e890*/  ISETP.GE.AND P1, PT, R21, R2, PT ;  /* 0x000000021500720c */ /* 0x000fe20003f26270 */
[----:B------:R-:W-:Y:S02]  /*e8a0*/  VIADD R21, R5, 0x20 ;  /* 0x0000002005157836 */ /* 0x000fe40000000000 */
[----:B0-----:R-:W-:-:S10]  /*e8b0*/  IMAD.MOV.U32 R6, RZ, RZ, R14 ;  /* 0x000000ffff067224 */ /* 0x001fd400078e000e */
[----:B------:R-:W-:Y:S05]  /*e8c0*/  WARPSYNC.COLLECTIVE R15, `(.L_x_158) ;  /* 0x000000000f087348 */ /* 0x000fea0003c00000 */
[----:B------:R0:W1:Y:S02]  /*e8d0*/  SHFL.IDX P6, R14, R13, R12, R11 ;  /* 0x0000000c0d0e7389 */ /* 0x00006400000c000b */
[----:B01----:R-:W-:Y:S01]  /*e8e0*/  ENDCOLLECTIVE ;  /* 0x000000000000791b */ /* 0x003fe20003800000 */
.L_x_158:
[----:B------:R-:W-:Y:S01]  /*e8f0*/  @!P1 LEA R9, R4, UR38, 0x1 ;  /* 0x0000002604099c11 */ /* 0x000fe2000f8e08ff */
[----:B------:R-:W-:Y:S02]  /*e900*/  IMAD.MOV.U32 R13, RZ, RZ, R3 ;  /* 0x000000ffff0d7224 */ /* 0x000fe400078e0003 */
[----:B------:R-:W-:Y:S01]  /*e910*/  IMAD.MOV.U32 R12, RZ, RZ, 0x2 ;  /* 0x00000002ff0c7424 */ /* 0x000fe200078e00ff */
[----:B------:R-:W-:-:S13]  /*e920*/  @!P1 LEA R7, P2, R8, R14, 0x1 ;  /* 0x0000000e08079211 */ /* 0x000fda00078408ff */
[----:B------:R-:W-:Y:S05]  /*e930*/  WARPSYNC.COLLECTIVE R15, `(.L_x_159) ;  /* 0x000000000f087348 */ /* 0x000fea0003c00000 */
[----:B------:R0:W1:Y:S02]  /*e940*/  SHFL.IDX P6, R14, R13, R12, R11 ;  /* 0x0000000c0d0e7389 */ /* 0x00006400000c000b */
[----:B01----:R-:W-:Y:S01]  /*e950*/  ENDCOLLECTIVE ;  /* 0x000000000000791b */ /* 0x003fe20003800000 */
.L_x_159:
[----:B------:R-:W-:-:S04]  /*e960*/  @!P1 IADD3.X R6, RZ, R6, RZ, P2, !PT ;  /* 0x00000006ff069210 */ /* 0x000fc800017fe4ff */
[----:B------:R-:W-:-:S04]  /*e970*/  @!P1 LOP3.LUT R7, R7, R6, RZ, 0x3c, !PT ;  /* 0x0000000607079212 */ /* 0x000fc800078e3cff */
[----:B------:R-:W-:-:S04]  /*e980*/  @!P1 LOP3.LUT R6, R7, R6, RZ, 0x3c, !PT ;  /* 0x0000000607069212 */ /* 0x000fc800078e3cff */
[----:B------:R-:W-:Y:S02]  /*e990*/  @!P1 LOP3.LUT R7, R7, R6, RZ, 0x3c, !PT ;  /* 0x0000000607079212 */ /* 0x000fe400078e3cff */
[----:B------:R-:W-:-:S03]  /*e9a0*/  MOV R13, R0 ;  /* 0x00000000000d7202 */ /* 0x000fc60000000f00 */
[----:B------:R-:W-:Y:S01]  /*e9b0*/  @!PT LDS RZ, [RZ] ;  /* 0x00000000fffff984 */ /* 0x000fe20000000800 */
[----:B------:R-:W-:Y:S01]  /*e9c0*/  @!PT LDS RZ, [RZ] ;  /* 0x00000000fffff984 */ /* 0x000fe20000000800 */
[----:B------:R-:W-:Y:S01]  /*e9d0*/  @!PT LDS RZ, [RZ] ;  /* 0x00000000fffff984 */ /* 0x000fe20000000800 */
[----:B------:R0:W-:Y:S01]  /*e9e0*/  @!P1 LDGSTS.E.BYPASS.LTC128B.128 [R9+0x20c00], desc[UR42][R6.64], !P0 ;  /* 0x20c0000006099fae */ /* 0x0001e2000c101d6a */
[----:B------:R-:W-:Y:S01]  /*e9f0*/  ISETP.GE.AND P1, PT, R21, R2, PT ;  /* 0x000000021500720c */ /* 0x000fe20003f26270 */
[----:B0-----:R-:W-:-:S12]  /*ea00*/  IMAD.MOV.U32 R6, RZ, RZ, R14 ;  /* 0x000000ffff067224 */ /* 0x001fd800078e000e */
[----:B------:R-:W-:Y:S05]  /*ea10*/  WARPSYNC.COLLECTIVE R15, `(.L_x_160) ;  /* 0x000000000f087348 */ /* 0x000fea0003c00000 */
[----:B------:R0:W1:Y:S02]  /*ea20*/  SHFL.IDX P6, R14, R13, R12, R11 ;  /* 0x0000000c0d0e7389 */ /* 0x00006400000c000b */
[----:B01----:R-:W-:Y:S01]  /*ea30*/  ENDCOLLECTIVE ;  /* 0x000000000000791b */ /* 0x003fe20003800000 */
.L_x_160:
[----:B------:R-:W-:Y:S01]  /*ea40*/  @!P1 LEA R9, R4, UR38, 0x1 ;  /* 0x0000002604099c11 */ /* 0x000fe2000f8e08ff */
[----:B------:R-:W-:Y:S02]  /*ea50*/  IMAD.MOV.U32 R13, RZ, RZ, R3 ;  /* 0x000000ffff0d7224 */ /* 0x000fe400078e0003 */
[----:B------:R-:W-:Y:S01]  /*ea60*/  IMAD.MOV.U32 R12, RZ, RZ, 0x3 ;  /* 0x00000003ff0c7424 */ /* 0x000fe200078e00ff */
[----:B------:R-:W-:-:S13]  /*ea70*/  @!P1 LEA R7, P2, R8, R14, 0x1 ;  /* 0x0000000e08079211 */ /* 0x000fda00078408ff */
[----:B------:R-:W-:Y:S05]  /*ea80*/  WARPSYNC.COLLECTIVE R15, `(.L_x_161) ;  /* 0x000000000f087348 */ /* 0x000fea0003c00000 */
[----:B------:R0:W1:Y:S02]  /*ea90*/  SHFL.IDX P6, R14, R13, R12, R11 ;  /* 0x0000000c0d0e7389 */ /* 0x00006400000c000b */
[----:B01----:R-:W-:Y:S01]  /*eaa0*/  ENDCOLLECTIVE ;  /* 0x000000000000791b */ /* 0x003fe20003800000 */
.L_x_161:
[----:B------:R-:W-:-:S05]  /*eab0*/  @!P1 IMAD.X R6, RZ, RZ, R6, P2 ;  /* 0x000000ffff069224 */ /* 0x000fca00010e0606 */
[----:B------:R-:W-:-:S04]  /*eac0*/  @!P1 LOP3.LUT R7, R7, R6, RZ, 0x3c, !PT ;  /* 0x0000000607079212 */ /* 0x000fc800078e3cff */
[C---:B------:R-:W-:Y:S02]  /*ead0*/  @!P1 LOP3.LUT R6, R7.reuse, R6, RZ, 0x3c, !PT ;  /* 0x0000000607069212 */ /* 0x040fe400078e3cff */
[----:B------:R-:W-:Y:S02]  /*eae0*/  MOV R13, R0 ;  /* 0x00000000000d7202 */ /* 0x000fe40000000f00 */
[----:B------:R-:W-:-:S05]  /*eaf0*/  @!P1 LOP3.LUT R7, R7, R6, RZ, 0x3c, !PT ;  /* 0x0000000607079212 */ /* 0x000fca00078e3cff */
[----:B------:R-:W-:Y:S01]  /*eb00*/  @!PT LDS RZ, [RZ] ;  /* 0x00000000fffff984 */ /* 0x000fe20000000800 */
[----:B------:R-:W-:Y:S01]  /*eb10*/  @!PT LDS RZ, [RZ] ;  /* 0x00000000fffff984 */ /* 0x000fe20000000800 */
[----:B------:R-:W-:Y:S01]  /*eb20*/  @!PT LDS RZ, [RZ] ;  /* 0x00000000fffff984 */ /* 0x000fe20000000800 */
[----:B------:R0:W-:Y:S01]  /*eb30*/  @!P1 LDGSTS.E.BYPASS.LTC128B.128 [R9+0x21400], desc[UR42][R6.64], !P0 ;  /* 0x2140000006099fae */ /* 0x0001e2000c101d6a */
[----:B------:R-:W-:-:S07]  /*eb40*/  IMAD.MOV.U32 R3, RZ, RZ, R14 ;  /* 0x000000ffff037224 */ /* 0x000fce00078e000e */
[----:B0-----:R-:W-:Y:S05]  /*eb50*/  WARPSYNC.COLLECTIVE R15, `(.L_x_162) ;  /* 0x000000000f087348 */ /* 0x001fea0003c00000 */
[----:B------:R1:W2:Y:S02]  /*eb60*/  SHFL.IDX P6, R14, R13, R12, R11 ;  /* 0x0000000c0d0e7389 */ /* 0x0002a400000c000b */
[----:B012---:R-:W-:Y:S01]  /*eb70*/  ENDCOLLECTIVE ;  /* 0x000000000000791b */ /* 0x007fe20003800000 */
.L_x_162:
[----:B------:R-:W-:Y:S05]  /*eb80*/  BRA `(.L_x_163) ;  /* 0xffffffc400807947 */ /* 0x000fea000383ffff */
.L_x_62:
[----:B0-----:R-:W-:-:S04]  /*eb90*/  IMAD.U32 R3, RZ, RZ, UR38 ;  /* 0x00000026ff037e24 */ /* 0x001fc8000f8e00ff */
[----:B------:R0:W1:Y:S03]  /*eba0*/  SYNCS.PHASECHK.TRANS64.TRYWAIT P0, [R3+URZ+0x28c20], R4 ;  /* 0x028c2004030075a7 */ /* 0x000066000800017f */
[----:B-1----:R-:W-:Y:S05]  /*ebb0*/  @!P0 NANOSLEEP.SYNCS 0x989680 ;  /* 0x009896800000895d */ /* 0x002fea0003900000 */
[----:B------:R-:W1:Y:S02]  /*ebc0*/  @!P0 SYNCS.PHASECHK.TRANS64 P0, [R3+URZ+0x28c20], R4 ;  /* 0x028c2004030085a7 */ /* 0x000e64000800007f */
[----:B-1----:R-:W-:Y:S05]  /*ebd0*/  @!P0 BRA `(.L_x_62) ;  /* 0xfffffffc00ec8947 */ /* 0x002fea000383ffff */
[----:B------:R-:W-:Y:S05]  /*ebe0*/  BRA `(.L_x_164) ;  /* 0xffffffc400b07947 */ /* 0x000fea000383ffff */
.L_x_65:
[----:B0-----:R-:W-:-:S04]  /*ebf0*/  IMAD.U32 R3, RZ, RZ, UR38 ;  /* 0x00000026ff037e24 */ /* 0x001fc8000f8e00ff */
[----:B------:R0:W1:Y:S03]  /*ec00*/  SYNCS.PHASECHK.TRANS64.TRYWAIT P0, [R3+URZ+0x28c60], R4 ;  /* 0x028c6004030075a7 */ /* 0x000066000800017f */
[----:B-1----:R-:W-:Y:S05]  /*ec10*/  @!P0 NANOSLEEP.SYNCS 0x989680 ;  /* 0x009896800000895d */ /* 0x002fea0003900000 */
[----:B------:R-:W1:Y:S02]  /*ec20*/  @!P0 SYNCS.PHASECHK.TRANS64 P0, [R3+URZ+0x28c60], R4 ;  /* 0x028c6004030085a7 */ /* 0x000e64000800007f */
[----:B-1----:R-:W-:Y:S05]  /*ec30*/  @!P0 BRA `(.L_x_65) ;  /* 0xfffffffc00ec8947 */ /* 0x002fea000383ffff */
[----:B------:R-:W-:Y:S05]  /*ec40*/  BRA `(.L_x_165) ;  /* 0xffffffc400bc7947 */ /* 0x000fea000383ffff */
.L_x_81:
[----:B-1----:R-:W-:-:S04]  /*ec50*/  IMAD.U32 R3, RZ, RZ, UR38 ;  /* 0x00000026ff037e24 */ /* 0x002fc8000f8e00ff */
[----:B------:R1:W2:Y:S03]  /*ec60*/  SYNCS.PHASECHK.TRANS64.TRYWAIT P0, [R3+URZ+0x28c48], R2 ;  /* 0x028c4802030075a7 */ /* 0x0002a6000800017f */
[----:B--2---:R-:W-:Y:S05]  /*ec70*/  @!P0 NANOSLEEP.SYNCS 0x989680 ;  /* 0x009896800000895d */ /* 0x004fea0003900000 */
[----:B------:R-:W2:Y:S02]  /*ec80*/  @!P0 SYNCS.PHASECHK.TRANS64 P0, [R3+URZ+0x28c48], R2 ;  /* 0x028c4802030085a7 */ /* 0x000ea4000800007f */
[----:B--2---:R-:W-:Y:S05]  /*ec90*/  @!P0 BRA `(.L_x_81) ;  /* 0xfffffffc00ec8947 */ /* 0x004fea000383ffff */
[----:B------:R-:W-:Y:S05]  /*eca0*/  BRA `(.L_x_166) ;  /* 0xffffffd0007c7947 */ /* 0x000fea000383ffff */
.L_x_86:
[----:B01----:R-:W-:-:S04]  /*ecb0*/  IMAD.U32 R3, RZ, RZ, UR38 ;  /* 0x00000026ff037e24 */ /* 0x003fc8000f8e00ff */
[----:B------:R0:W1:Y:S03]  /*ecc0*/  SYNCS.PHASECHK.TRANS64.TRYWAIT P0, [R3+URZ+0x28c68], R2 ;  /* 0x028c6802030075a7 */ /* 0x000066000800017f */
[----:B-1----:R-:W-:Y:S05]  /*ecd0*/  @!P0 NANOSLEEP.SYNCS 0x989680 ;  /* 0x009896800000895d */ /* 0x002fea0003900000 */
[----:B------:R-:W1:Y:S02]  /*ece0*/  @!P0 SYNCS.PHASECHK.TRANS64 P0, [R3+URZ+0x28c68], R2 ;  /* 0x028c6802030085a7 */ /* 0x000e64000800007f */
[----:B-1----:R-:W-:Y:S05]  /*ecf0*/  @!P0 BRA `(.L_x_86) ;  /* 0xfffffffc00ec8947 */ /* 0x002fea000383ffff */
[----:B------:R-:W-:Y:S05]  /*ed00*/  BRA `(.L_x_167) ;  /* 0xffffffd000dc7947 */ /* 0x000fea000383ffff */
.L_x_101:
[----:B-1----:R-:W-:-:S04]  /*ed10*/  MOV R3, UR38 ;  /* 0x0000002600037c02 */ /* 0x002fc80008000f00 */
[----:B------:R1:W2:Y:S03]  /*ed20*/  SYNCS.PHASECHK.TRANS64.TRYWAIT P0, [R3+URZ+0x28c40], R2 ;  /* 0x028c4002030075a7 */ /* 0x0002a6000800017f */
[----:B--2---:R-:W-:Y:S05]  /*ed30*/  @!P0 NANOSLEEP.SYNCS 0x989680 ;  /* 0x009896800000895d */ /* 0x004fea0003900000 */
[----:B------:R-:W2:Y:S02]  /*ed40*/  @!P0 SYNCS.PHASECHK.TRANS64 P0, [R3+URZ+0x28c40], R2 ;  /* 0x028c4002030085a7 */ /* 0x000ea4000800007f */
[----:B--2---:R-:W-:Y:S05]  /*ed50*/  @!P0 BRA `(.L_x_101) ;  /* 0xfffffffc00ec8947 */ /* 0x004fea000383ffff */
[----:B------:R-:W-:Y:S05]  /*ed60*/  BRA `(.L_x_168) ;  /* 0xffffffdc00287947 */ /* 0x000fea000383ffff */
.L_x_106:
[----:B01----:R-:W-:-:S04]  /*ed70*/  IMAD.U32 R3, RZ, RZ, UR38 ;  /* 0x00000026ff037e24 */ /* 0x003fc8000f8e00ff */
[----:B------:R0:W1:Y:S03]  /*ed80*/  SYNCS.PHASECHK.TRANS64.TRYWAIT P0, [R3+URZ+0x28c60], R2 ;  /* 0x028c6002030075a7 */ /* 0x000066000800017f */
[----:B-1----:R-:W-:Y:S05]  /*ed90*/  @!P0 NANOSLEEP.SYNCS 0x989680 ;  /* 0x009896800000895d */ /* 0x002fea0003900000 */
[----:B------:R-:W1:Y:S02]  /*eda0*/  @!P0 SYNCS.PHASECHK.TRANS64 P0, [R3+URZ+0x28c60], R2 ;  /* 0x028c6002030085a7 */ /* 0x000e64000800007f */
[----:B-1----:R-:W-:Y:S05]  /*edb0*/  @!P0 BRA `(.L_x_106) ;  /* 0xfffffffc00ec8947 */ /* 0x002fea000383ffff */
[----:B------:R-:W-:Y:S05]  /*edc0*/  BRA `(.L_x_169) ;  /* 0xffffffdc008c7947 */ /* 0x000fea000383ffff */
.L_x_122:
[----:B-1----:R-:W-:-:S04]  /*edd0*/  IMAD.U32 R3, RZ, RZ, UR38 ;  /* 0x00000026ff037e24 */ /* 0x002fc8000f8e00ff */
[----:B------:R1:W2:Y:S03]  /*ede0*/  SYNCS.PHASECHK.TRANS64.TRYWAIT P0, [R3+URZ+0x28c48], R2 ;  /* 0x028c4802030075a7 */ /* 0x0002a6000800017f */
[----:B--2---:R-:W-:Y:S05]  /*edf0*/  @!P0 NANOSLEEP.SYNCS 0x989680 ;  /* 0x009896800000895d */ /* 0x004fea0003900000 */
[----:B------:R-:W2:Y:S02]  /*ee00*/  @!P0 SYNCS.PHASECHK.TRANS64 P0, [R3+URZ+0x28c48], R2 ;  /* 0x028c4802030085a7 */ /* 0x000ea4000800007f */
[----:B--2---:R-:W-:Y:S05]  /*ee10*/  @!P0 BRA `(.L_x_122) ;  /* 0xfffffffc00ec8947 */ /* 0x004fea000383ffff */
[----:B------:R-:W-:Y:S05]  /*ee20*/  BRA `(.L_x_170) ;  /* 0xffffffe400e87947 */ /* 0x000fea000383ffff */
.L_x_127:
[----:B-12---:R-:W-:-:S04]  /*ee30*/  IMAD.U32 R3, RZ, RZ, UR38 ;  /* 0x00000026ff037e24 */ /* 0x006fc8000f8e00ff */
[----:B------:R1:W2:Y:S03]  /*ee40*/  SYNCS.PHASECHK.TRANS64.TRYWAIT P0, [R3+URZ+0x28c68], R2 ;  /* 0x028c6802030075a7 */ /* 0x0002a6000800017f */
[----:B--2---:R-:W-:Y:S05]  /*ee50*/  @!P0 NANOSLEEP.SYNCS 0x989680 ;  /* 0x009896800000895d */ /* 0x004fea0003900000 */
[----:B------:R-:W2:Y:S02]  /*ee60*/  @!P0 SYNCS.PHASECHK.TRANS64 P0, [R3+URZ+0x28c68], R2 ;  /* 0x028c6802030085a7 */ /* 0x000ea4000800007f */
[----:B--2---:R-:W-:Y:S05]  /*ee70*/  @!P0 BRA `(.L_x_127) ;  /* 0xfffffffc00ec8947 */ /* 0x004fea000383ffff */
[----:B------:R-:W-:Y:S05]  /*ee80*/  BRA `(.L_x_171) ;  /* 0xffffffe8004c7947 */ /* 0x000fea000383ffff */
.L_x_138:
[----:B--2---:R2:W3:Y:S02]  /*ee90*/  SYNCS.PHASECHK.TRANS64.TRYWAIT P0, [R2+URZ+0x28c20], R9 ;  /* 0x028c2009020075a7 */ /* 0x0044e4000800017f */
[----:B---3--:R-:W-:Y:S05]  /*eea0*/  @!P0 NANOSLEEP.SYNCS 0x989680 ;  /* 0x009896800000895d */ /* 0x008fea0003900000 */
[----:B------:R-:W3:Y:S02]  /*eeb0*/  @!P0 SYNCS.PHASECHK.TRANS64 P0, [R2+URZ+0x28c20], R9 ;  /* 0x028c2009020085a7 */ /* 0x000ee4000800007f */
[----:B---3--:R-:W-:Y:S05]  /*eec0*/  @!P0 BRA `(.L_x_138) ;  /* 0xfffffffc00f08947 */ /* 0x008fea000383ffff */
[----:B------:R-:W-:Y:S05]  /*eed0*/  BRA `(.L_x_172) ;  /* 0xfffffff0003c7947 */ /* 0x000fea000383ffff */
.L_x_139:
[----:B------:R-:W3:Y:S01]  /*eee0*/  S2R R3, SR_TID.X ;  /* 0x0000000000037919 */ /* 0x000ee20000002100 */
[----:B------:R-:W-:Y:S01]  /*eef0*/  BSSY B0, `(.L_x_173) ;  /* 0x000000a000007945 */ /* 0x000fe20003800000 */
[----:B------:R-:W-:Y:S01]  /*ef00*/  MOV R12, RZ ;  /* 0x000000ff000c7202 */ /* 0x000fe20000000f00 */
[----:B------:R-:W-:Y:S02]  /*ef10*/  IMAD.MOV.U32 R11, RZ, RZ, 0x1f ;  /* 0x0000001fff0b7424 */ /* 0x000fe400078e00ff */
[----:B------:R-:W-:Y:S01]  /*ef20*/  IMAD.MOV.U32 R15, RZ, RZ, -0x1 ;  /* 0xffffffffff0f7424 */ /* 0x000fe200078e00ff */
[----:B---3--:R-:W-:-:S04]  /*ef30*/  SHF.R.U32.HI R3, RZ, 0x5, R3 ;  /* 0x00000005ff037819 */ /* 0x008fc80000011603 */
[----:B------:R-:W-:-:S05]  /*ef40*/  LOP3.LUT R3, R3, 0x3, RZ, 0xc0, !PT ;  /* 0x0000000303037812 */ /* 0x000fca00078ec0ff */
[----:B------:R-:W-:-:S07]  /*ef50*/  IMAD.MOV.U32 R13, RZ, RZ, R3 ;  /* 0x000000ffff0d7224 */ /* 0x000fce00078e0003 */
[----:B012---:R-:W-:Y:S05]  /*ef60*/  WARPSYNC.COLLECTIVE R15, `(.L_x_174) ;  /* 0x000000000f087348 */ /* 0x007fea0003c00000 */
[----:B------:R3:W4:Y:S02]  /*ef70*/  SHFL.IDX P6, R14, R13, R12, R11 ;  /* 0x0000000c0d0e7389 */ /* 0x00072400000c000b */
[----:B01234-:R-:W-:Y:S01]  /*ef80*/  ENDCOLLECTIVE ;  /* 0x000000000000791b */ /* 0x01ffe20003800000 */
.L_x_174:
[----:B------:R-:W-:Y:S05]  /*ef90*/  BSYNC B0 ;  /* 0x0000000000007941 */ /* 0x000fea0003800000 */
.L_x_173:
[----:B------:R-:W-:Y:S05]  /*efa0*/  BRA `(.L_x_175) ;  /* 0xfffffff000207947 */ /* 0x000fea000383ffff */
.L_x_140:
[----:B------:R-:W-:Y:S01]  /*efb0*/  BSSY B0, `(.L_x_176) ;  /* 0x0000006000007945 */ /* 0x000fe20003800000 */
[----:B------:R-:W-:-:S07]  /*efc0*/  IMAD.MOV.U32 R15, RZ, RZ, -0x1 ;  /* 0xffffffffff0f7424 */ /* 0x000fce00078e00ff */
[----:B0123--:R-:W-:Y:S05]  /*efd0*/  WARPSYNC.COLLECTIVE R15, `(.L_x_177) ;  /* 0x000000000f0c7348 */ /* 0x00ffea0003c00000 */
[----:B------:R-:W-:Y:S02]  /*efe0*/  ELECT P6, UR62, PT ;  /* 0x00000000003e782f */ /* 0x000fe400038c0000 */
[----:B------:R-:W-:Y:S01]  /*eff0*/  MOV R14, UR62 ;  /* 0x0000003e000e7c02 */ /* 0x000fe20008000f00 */
[----:B0123--:R-:W-:Y:S10]  /*f000*/  ENDCOLLECTIVE ;  /* 0x000000000000791b */ /* 0x00fff40003800000 */
.L_x_177:
[----:B------:R-:W-:Y:S05]  /*f010*/  BSYNC B0 ;  /* 0x0000000000007941 */ /* 0x000fea0003800000 */
.L_x_176:
[----:B------:R-:W-:Y:S05]  /*f020*/  BRA `(.L_x_178) ;  /* 0xfffffff000147947 */ /* 0x000fea000383ffff */
.L_x_142:
[----:B-1----:R1:W3:Y:S02]  /*f030*/  SYNCS.PHASECHK.TRANS64.TRYWAIT P0, [R7+URZ], R4 ;  /* 0x00000004070075a7 */ /* 0x0022e4000800017f */
[----:B---3--:R-:W-:Y:S05]  /*f040*/  @!P0 NANOSLEEP.SYNCS 0x989680 ;  /* 0x009896800000895d */ /* 0x008fea0003900000 */
[----:B------:R-:W3:Y:S02]  /*f050*/  @!P0 SYNCS.PHASECHK.TRANS64 P0, [R7+URZ], R4 ;  /* 0x00000004070085a7 */ /* 0x000ee4000800007f */
[----:B---3--:R-:W-:Y:S05]  /*f060*/  @!P0 BRA `(.L_x_142) ;  /* 0xfffffffc00f08947 */ /* 0x008fea000383ffff */
[----:B------:R-:W-:Y:S05]  /*f070*/  BRA `(.L_x_179) ;  /* 0xfffffff000487947 */ /* 0x000fea000383ffff */
.L_x_143:
[----:B---3--:R3:W4:Y:S02]  /*f080*/  SYNCS.PHASECHK.TRANS64.TRYWAIT P0, [R5+URZ], R0 ;  /* 0x00000000050075a7 */ /* 0x008724000800017f */
[----:B----4-:R-:W-:Y:S05]  /*f090*/  @!P0 NANOSLEEP.SYNCS 0x989680 ;  /* 0x009896800000895d */ /* 0x010fea0003900000 */
[----:B------:R-:W4:Y:S02]  /*f0a0*/  @!P0 SYNCS.PHASECHK.TRANS64 P0, [R5+URZ], R0 ;  /* 0x00000000050085a7 */ /* 0x000f24000800007f */
[----:B----4-:R-:W-:Y:S05]  /*f0b0*/  @!P0 BRA `(.L_x_143) ;  /* 0xfffffffc00f08947 */ /* 0x010fea000383ffff */
[----:B------:R-:W-:Y:S05]  /*f0c0*/  BRA `(.L_x_180) ;  /* 0xfffffff0003c7947 */ /* 0x000fea000383ffff */
.L_x_145:
[----:B--2---:R2:W3:Y:S02]  /*f0d0*/  SYNCS.PHASECHK.TRANS64.TRYWAIT P0, [R5+URZ], R4 ;  /* 0x00000004050075a7 */ /* 0x0044e4000800017f */
[----:B---3--:R-:W-:Y:S05]  /*f0e0*/  @!P0 NANOSLEEP.SYNCS 0x989680 ;  /* 0x009896800000895d */ /* 0x008fea0003900000 */
[----:B------:R-:W3:Y:S02]  /*f0f0*/  @!P0 SYNCS.PHASECHK.TRANS64 P0, [R5+URZ], R4 ;  /* 0x00000004050085a7 */ /* 0x000ee4000800007f */
[----:B---3--:R-:W-:Y:S05]  /*f100*/  @!P0 BRA `(.L_x_145) ;  /* 0xfffffffc00f08947 */ /* 0x008fea000383ffff */
[----:B------:R-:W-:Y:S05]  /*f110*/  BRA `(.L_x_181) ;  /* 0xfffffff000407947 */ /* 0x000fea000383ffff */
.L_x_182:
[----:B------:R-:W-:-:S00]  /*f120*/  BRA `(.L_x_182) ;  /* 0xfffffffc00fc7947 */ /* 0x000fc0000383ffff */
[----:B------:R-:W-:-:S00]  /*f130*/  NOP ;  /* 0x0000000000007918 */ /* 0x000fc00000000000 */
        /* <DEDUP_REMOVED lines=12> */
.L_x_6038:


//--------------------- .text._ZN7cutlass13device_kernelIN5flash11enable_sm90INS1_16FlashAttnFwdSm90INS1_25CollectiveMainloopFwdSm90ILi2EN4cute5tupleIJNS5_1CILi1EEES8_S8_EEENS6_IJNS7_ILi64EEESA_SA_EEELi512ENS_10bfloat16_tEfNS_4arch4Sm90ELb0ELb0ELb1ELb0ELb0ELb0ELb1ELb0ELb0ELb1ELb1ELb0EEENS1_21CollectiveEpilogueFwdINS6_IJSA_NS7_ILi512EEESA_EEES9_SC_SE_Li256ELb0ELb1ELb1ELb0EEENS1_19SingleTileSchedulerILb0ELb1ELb1ELi64EEEEEEEEEvNT_6ParamsE --------------------------
	.section	.text._ZN7cutlass13device_kernelIN5flash11enable_sm90INS1_16FlashAttnFwdSm90INS1_25CollectiveMainloopFwdSm90ILi2EN4cute5tupleIJNS5_1CILi1EEES8_S8_EEENS6_IJNS7_ILi64EEESA_SA_EEELi512ENS_10bfloat16_tEfNS_4arch4Sm90ELb0ELb0ELb1ELb0ELb0ELb0ELb1ELb0ELb0ELb1ELb1ELb0EEENS1_21CollectiveEpilogueFwdINS6_IJSA_NS7_ILi512EEESA_EEES9_SC_SE_Li256ELb0ELb1ELb1ELb0EEENS1_19SingleTileSchedulerILb0ELb1ELb1ELi64EEEEEEEEEvNT_6ParamsE,"ax",@progbits
	.align	128
.text._ZN7cutlass13device_kernelIN5flash11enable_sm90INS1_16FlashAttnFwdSm90INS1_25CollectiveMainloopFwdSm90ILi2EN4cute5tupleIJNS5_1CILi1EEES8_S8_EEENS6_IJNS7_ILi64EEESA_SA_EEELi512ENS_10bfloat16_tEfNS_4arch4Sm90ELb0ELb0ELb1ELb0ELb0ELb0ELb1ELb0ELb0ELb1ELb1ELb0EEENS1_21CollectiveEpilogueFwdINS6_IJSA_NS7_ILi512EEESA_EEES9_SC_SE_Li256ELb0ELb1ELb1ELb0EEENS1_19SingleTileSchedulerILb0ELb1ELb1ELi64EEEEEEEEEvNT_6ParamsE:
        .type           _ZN7cutlass13device_kernelIN5flash11enable_sm90INS1_16FlashAttnFwdSm90INS1_25CollectiveMainloopFwdSm90ILi2EN4cute5tupleIJNS5_1CILi1EEES8_S8_EEENS6_IJNS7_ILi64EEESA_SA_EEELi512ENS_10bfloat16_tEfNS_4arch4Sm90ELb0ELb0ELb1ELb0ELb0ELb0ELb1ELb0ELb0ELb1ELb1ELb0EEENS1_21CollectiveEpilogueFwdINS6_IJSA_NS7_ILi512EEESA_EEES9_SC_SE_Li256ELb0ELb1ELb1ELb0EEENS1_19SingleTileSchedulerILb0ELb1ELb1ELi64EEEEEEEEEvNT_6ParamsE,@function
        .size           _ZN7cutlass13device_kernelIN5flash11enable_sm90INS1_16FlashAttnFwdSm90INS1_25CollectiveMainloopFwdSm90ILi2EN4cute5tupleIJNS5_1CILi1EEES8_S8_EEENS6_IJNS7_ILi64EEESA_SA_EEELi512ENS_10bfloat16_tEfNS_4arch4Sm90ELb0ELb0ELb1ELb0ELb0ELb0ELb1ELb0ELb0ELb1ELb1ELb0EEENS1_21CollectiveEpilogueFwdINS6_IJSA_NS7_ILi512EEESA_EEES9_SC_SE_Li256ELb0ELb1ELb1ELb0EEENS1_19SingleTileSchedulerILb0ELb1ELb1ELi64EEEEEEEEEvNT_6ParamsE,(.L_x_6039 - _ZN7cutlass13device_kernelIN5flash11enable_sm90INS1_16FlashAttnFwdSm90INS1_25CollectiveMainloopFwdSm90ILi2EN4cute5tupleIJNS5_1CILi1EEES8_S8_EEENS6_IJNS7_ILi64EEESA_SA_EEELi512ENS_10bfloat16_tEfNS_4arch4Sm90ELb0ELb0ELb1ELb0ELb0ELb0ELb1ELb0ELb0ELb1ELb1ELb0EEENS1_21CollectiveEpilogueFwdINS6_IJSA_NS7_ILi512EEESA_EEES9_SC_SE_Li256ELb0ELb1ELb1ELb0EEENS1_19SingleTileSchedulerILb0ELb1ELb1ELi64EEEEEEEEEvNT_6ParamsE)
        .other          _ZN7cutlass13device_kernelIN5flash11enable_sm90INS1_16FlashAttnFwdSm90INS1_25CollectiveMainloopFwdSm90ILi2EN4cute5tupleIJNS5_1CILi1EEES8_S8_EEENS6_IJNS7_ILi64EEESA_SA_EEELi512ENS_10bfloat16_tEfNS_4arch4Sm90ELb0ELb0ELb1ELb0ELb0ELb0ELb1ELb0ELb0ELb1ELb1ELb0EEENS1_21CollectiveEpilogueFwdINS6_IJSA_NS7_ILi512EEESA_EEES9_SC_SE_Li256ELb0ELb1ELb1ELb0EEENS1_19SingleTileSchedulerILb0ELb1ELb1ELi64EEEEEEEEEvNT_6ParamsE,@"STO_CUDA_ENTRY STV_DEFAULT"
_ZN7cutlass13device_kernelIN5flash11enable_sm90INS1_16FlashAttnFwdSm90INS1_25CollectiveMainloopFwdSm90ILi2EN4cute5tupleIJNS5_1CILi1EEES8_S8_EEENS6_IJNS7_ILi64EEESA_SA_EEELi512ENS_10bfloat16_tEfNS_4arch4Sm90ELb0ELb0ELb1ELb0ELb0ELb0ELb1ELb0ELb0ELb1ELb1ELb0EEENS1_21CollectiveEpilogueFwdINS6_IJSA_NS7_ILi512EEESA_EEES9_SC_SE_Li256ELb0ELb1ELb1ELb0EEENS1_19SingleTileSchedulerILb0ELb1ELb1ELi64EEEEEEEEEvNT_6ParamsE:
[----:B------:R-:W0:Y:S02]  /*0000*/  LDC R1, c[0x0][0x28] ;  /* 0x00000a00ff017b82 */ /* 0x000e240000000800 */
[----:B0-----:R-:W-:Y:S01]  /*0010*/  VIADD R1, R1, 0xffffffd0 ;  /* 0xffffffd001017836 */ /* 0x001fe20000000000 */
[----:B------:R-:W0:Y:S01]  /*0020*/  S2R R3, SR_TID.X ;  /* 0x0000000000037919 */ /* 0x000e220000002100 */
[----:B------:R-:W-:Y:S01]  /*0030*/  ELECT P0, URZ, PT ;  /* 0x00000000003f782f */ /* 0x000fe20003800000 */
[----:B------:R-:W-:Y:S01]  /*0040*/  BSSY B0, `(.L_x_183) ;  /* 0x000000e000007945 */ /* 0x000fe20003800000 */
[--C-:B0-----:R-:W-:Y:S02]  /*0050*/  SHF.R.U32.HI R0, RZ, 0x5, R3.reuse ;  /* 0x00000005ff007819 */ /* 0x101fe40000011603 */
[----:B------:R-:W-:-:S03]  /*0060*/  SHF.R.U32.HI R3, RZ, 0x7, R3 ;  /* 0x00000007ff037819 */ /* 0x000fc60000011603 */
        /* <DEDUP_REMOVED lines=11> */
.L_x_184:
[----:B------:R-:W-:Y:S05]  /*0120*/  BSYNC B0 ;  /* 0x0000000000007941 */ /* 0x000fea0003800000 */
.L_x_183:
[----:B------:R-:W-:Y:S01]  /*0130*/  VOTEU.ANY UP0, P0 ;  /* 0x00000000003f7886 */ /* 0x000fe20000000100 */
[----:B------:R-:W0:Y:S01]  /*0140*/  SHFL.IDX PT, R3, R3, RZ, 0x1f ;  /* 0x00001fff03037589 */ /* 0x000e2200000e0000 */
[----:B------:R-:W-:Y:S01]  /*0150*/  UMOV UR4, 0x80 ;  /* 0x0000008000047882 */ /* 0x000fe20000000000 */
[----:B------:R-:W-:Y:S01]  /*0160*/  UMOV UR7, 0x100 ;  /* 0x0000010000077882 */ /* 0x000fe20000000000 */
[----:B------:R-:W-:Y:S01]  /*0170*/  VOTEU.ANY UP1, P0 ;  /* 0x00000000003f7886 */ /* 0x000fe20000020100 */
[----:B------:R-:W1:Y:S01]  /*0180*/  @UP0 S2UR UR8, SR_CgaCtaId ;  /* 0x00000000000809c3 */ /* 0x000e620000008800 */
[----:B------:R-:W2:Y:S01]  /*0190*/  SHFL.IDX PT, R2, R0, RZ, 0x1f ;  /* 0x00001fff00027589 */ /* 0x000ea200000e0000 */
[----:B------:R-:W-:Y:S01]  /*01a0*/  @UP0 UMOV UR6, 0x400 ;  /* 0x0000040000060882 */ /* 0x000fe20000000000 */
[----:B------:R-:W-:-:S04]  /*01b0*/  @UP0 UIADD3 UR4, -UR4, 0x100000, URZ ;  /* 0x0010000004040890 */ /* 0x000fc8000fffe13f */
[----:B------:R-:W-:Y:S02]  /*01c0*/  @UP0 USHF.L.U32 UR5, UR4, 0xb, URZ ;  /* 0x0000000b04050899 */ /* 0x000fe4000800063f */
[----:B------:R-:W-:Y:S01]  /*01d0*/  @UP0 USHF.L.U32 UR4, UR4, 0x1, URZ ;  /* 0x0000000104040899 */ /* 0x000fe2000800063f */
[----:B------:R-:W-:Y:S01]  /*01e0*/  VOTEU.ANY UP2, P0 ;  /* 0x00000000003f7886 */ /* 0x000fe20000040100 */
[----:B------:R-:W-:Y:S01]  /*01f0*/  VOTEU.ANY UP3, P0 ;  /* 0x00000000003f7886 */ /* 0x000fe20000060100 */
[----:B0-----:R-:W-:Y:S01]  /*0200*/  R2UR UR9, R3 ;  /* 0x00000000030972ca */ /* 0x001fe200000e0000 */
[----:B-1----:R-:W-:Y:S01]  /*0210*/  @UP0 ULEA UR8, UR8, UR6, 0x18 ;  /* 0x0000000608080291 */ /* 0x002fe2000f8ec03f */
[----:B--2---:R-:W-:Y:S01]  /*0220*/  ISETP.NE.AND P1, PT, R2, RZ, PT ;  /* 0x000000ff0200720c */ /* 0x004fe20003f25270 */
[----:B------:R-:W-:-:S04]  /*0230*/  @UP0 UIADD3 UR6, -UR7, 0x100000, URZ ;  /* 0x0010000007060890 */ /* 0x000fc8000fffe13f */
[----:B------:R-:W-:Y:S02]  /*0240*/  @UP0 USHF.L.U32 UR7, UR6, 0xb, URZ ;  /* 0x0000000b06070899 */ /* 0x000fe4000800063f */
[----:B------:R-:W-:-:S04]  /*0250*/  @UP0 USHF.L.U32 UR6, UR6, 0x1, URZ ;  /* 0x0000000106060899 */ /* 0x000fc8000800063f */
[----:B------:R-:W-:Y:S01]  /*0260*/  UISETP.NE.AND UP0, UPT, UR9, URZ, UPT ;  /* 0x0000003f0900728c */ /* 0x000fe2000bf05270 */
[----:B------:R-:W0:Y:S02]  /*0270*/  FENCE.VIEW.ASYNC.S ;  /* 0x00000000000073c6 */ /* 0x000e240000000000 */
[----:B0-----:R0:W1:Y:S01]  /*0280*/  @UP1 SYNCS.EXCH.64 URZ, [UR8+0x38800], UR4 ;  /* 0x03880004083f15b2 */ /* 0x0010620008000100 */
[----:B------:R0:W2:Y:S04]  /*0290*/  @UP2 SYNCS.EXCH.64 URZ, [UR8+0x38810], UR4 ;  /* 0x03881004083f25b2 */ /* 0x0000a80008000100 */
[----:B------:R0:W3:Y:S01]  /*02a0*/  @UP3 SYNCS.EXCH.64 URZ, [UR8+0x38820], UR6 ;  /* 0x03882006083f35b2 */ /* 0x0000e20008000100 */
        /* <DEDUP_REMOVED lines=13> */
[----:B------:R4:W0:Y:S02]  /*0380*/  SYNCS.EXCH.64 URZ, [UR6+0x38848], UR4 ;  /* 0x03884804063f75b2 */ /* 0x0008240008000100 */
[----:B----4-:R-:W-:Y:S01]  /*0390*/  NOP ;  /* 0x0000000000007918 */ /* 0x010fe20000000000 */
.L_x_185:
[----:B------:R-:W4:Y:S01]  /*03a0*/  SHFL.IDX PT, R2, R0, RZ, 0x1f ;  /* 0x00001fff00027589 */ /* 0x000f2200000e0000 */
[----:B------:R-:W-:Y:S01]  /*03b0*/  NOP ;  /* 0x0000000000007918 */ /* 0x000fe20000000000 */
[----:B----4-:R-:W-:-:S13]  /*03c0*/  ISETP.NE.AND P0, PT, R2, RZ, PT ;  /* 0x000000ff0200720c */ /* 0x010fda0003f05270 */
        /* <DEDUP_REMOVED lines=17> */
[----:B------:R4:W0:Y:S02]  /*04e0*/  SYNCS.EXCH.64 URZ, [UR8+0x38868], UR4 ;  /* 0x03886804083f75b2 */ /* 0x0008240008000100 */
[----:B----4-:R-:W-:Y:S01]  /*04f0*/  NOP ;  /* 0x0000000000007918 */ /* 0x010fe20000000000 */
.L_x_186:
[----:B------:R-:W4:Y:S01]  /*0500*/  SHFL.IDX PT, R2, R0, RZ, 0x1f ;  /* 0x00001fff00027589 */ /* 0x000f2200000e0000 */
[----:B------:R-:W-:Y:S01]  /*0510*/  NOP ;  /* 0x0000000000007918 */ /* 0x000fe20000000000 */
[----:B----4-:R-:W-:-:S13]  /*0520*/  ISETP.NE.AND P0, PT, R2, RZ, PT ;  /* 0x000000ff0200720c */ /* 0x010fda0003f05270 */
        /* <DEDUP_REMOVED lines=15> */
.L_x_187:
        /* <DEDUP_REMOVED lines=22> */
.L_x_188:
        /* <DEDUP_REMOVED lines=22> */
.L_x_189:
[----:B0-----:R-:W-:Y:S01]  /*08e0*/  UMOV UR4, 0x1 ;  /* 0x0000000100047882 */ /* 0x001fe20000000000 */
[----:B------:R-:W-:Y:S01]  /*08f0*/  PLOP3.LUT P0, PT, PT, PT, UP0, 0x80, 0x0 ;  /* 0x000000000000781c */ /* 0x000fe20003f0f008 */
[----:B------:R-:W-:Y:S01]  /*0900*/  USEL UR4, UR4, 0x2, !UP0 ;  /* 0x0000000204047887 */ /* 0x000fe2000c000000 */
[----:B------:R-:W-:Y:S01]  /*0910*/  NOP ;  /* 0x0000000000007918 */ /* 0x000fe20000000000 */
[----:B------:R-:W-:Y:S04]  /*0920*/  BSSY B6, `(.L_x_190) ;  /* 0x0001186000067945 */ /* 0x000fe80003800000 */
[----:B------:R-:W-:-:S05]  /*0930*/  IMAD.U32 R2, RZ, RZ, UR4 ;  /* 0x00000004ff027e24 */ /* 0x000fca000f8e00ff */
[----:B------:R0:W-:Y:S01]  /*0940*/  STL [R1+0x28], R2 ;  /* 0x0000280201007387 */ /* 0x0001e20000100800 */
[----:B-123--:R-:W-:Y:S06]  /*0950*/  BAR.SYNC.DEFER_BLOCKING 0x0 ;  /* 0x0000000000007b1d */ /* 0x00efec0000010000 */
[----:B------:R-:W-:Y:S05]  /*0960*/  @!P0 BRA `(.L_x_191) ;  /* 0x000000c000288947 */ /* 0x000fea0003800000 */
.L_x_192:
[----:B------:R-:W-:-:S08]  /*0970*/  NOP ;  /* 0x0000000000007918 */ /* 0x000fd00000000000 */
[----:B------:R-:W1:Y:S02]  /*0980*/  USETMAXREG.TRY_ALLOC.CTAPOOL UP0, 0xf0 ;  /* 0x000000f0000079c8 */ /* 0x000e640008000600 */
[----:B-1----:R-:W-:-:S13]  /*0990*/  PLOP3.LUT P0, PT, PT, PT, UP0, 0x80, 0x0 ;  /* 0x000000000000781c */ /* 0x002fda0003f0f008 */
[----:B------:R-:W-:Y:S05]  /*09a0*/  @!P0 BRA `(.L_x_192) ;  /* 0xfffffffc00f08947 */ /* 0x000fea000383ffff */
[----:B------:R-:W1:Y:S01]  /*09b0*/  S2R R11, SR_TID.X ;  /* 0x00000000000b7919 */ /* 0x000e620000002100 */
[----:B------:R-:W2:Y:S01]  /*09c0*/  S2UR UR6, SR_CTAID.Y ;  /* 0x00000000000679c3 */ /* 0x000ea20000002600 */
[----:B------:R-:W-:Y:S02]  /*09d0*/  ULDC UR7, c[0x0][0xd50] ;  /* 0x0003540000077ab9 */ /* 0x000fe40000000800 */
[----:B------:R-:W-:-:S05]  /*09e0*/  UISETP.NE.AND UP0, UPT, UR7, 0x1, UPT ;  /* 0x000000010700788c */ /* 0x000fca000bf05270 */
[----:B------:R-:W3:Y:S06]  /*09f0*/  S2UR UR8, SR_CTAID.Z ;  /* 0x00000000000879c3 */ /* 0x000eec0000002700 */
[----:B------:R-:W-:Y:S01]  /*0a00*/  @UP0 ULDC UR4, c[0x0][0xd54] ;  /* 0x0003550000040ab9 */ /* 0x000fe20000000800 */
[----:B------:R-:W-:Y:S01]  /*0a10*/  @UP0 ULDC UR10, c[0x0][0xd58] ;  /* 0x00035600000a0ab9 */ /* 0x000fe20000000800 */
[----:B--2---:R-:W-:Y:S02]  /*0a20*/  UIMAD.WIDE.U32 UR4, UR6, UR4, URZ ;  /* 0x00000004060472a5 */ /* 0x004fe4000f8e003f */
[----:B------:R-:W-:-:S02]  /*0a30*/  UMOV UR11, UR6 ;  /* 0x00000006000b7c82 */ /* 0x000fc40008000000 */
[----:B------:R-:W-:Y:S01]  /*0a40*/  @UP0 USHF.R.U32.HI UR11, URZ, UR10, UR5 ;  /* 0x0000000a3f0b0299 */ /* 0x000fe20008011605 */
[----:B-1----:R-:W-:-:S03]  /*0a50*/  LOP3.LUT R0, R11, 0xffffff80, RZ, 0xc0, !PT ;  /* 0xffffff800b007812 */ /* 0x002fc600078ec0ff */
[----:B------:R-:W-:Y:S01]  /*0a60*/  UIADD3 UR4, -UR11, URZ, URZ ;  /* 0x0000003f0b047290 */ /* 0x000fe2000fffe13f */
[----:B------:R-:W-:Y:S01]  /*0a70*/  ISETP.NE.AND P0, PT, R0, 0x80, PT ;  /* 0x000000800000780c */ /* 0x000fe20003f05270 */
[----:B------:R-:W-:Y:S02]  /*0a80*/  IMAD.U32 R0, RZ, RZ, UR11 ;  /* 0x0000000bff007e24 */ /* 0x000fe4000f8e00ff */
[----:B------:R-:W-:-:S03]  /*0a90*/  UIMAD UR7, UR7, UR4, UR6 ;  /* 0x00000004070772a4 */ /* 0x000fc6000f8e0206 */
[----:B------:R4:W-:Y:S07]  /*0aa0*/  STL [R1], R0 ;  /* 0x0000000001007387 */ /* 0x0009ee0000100800 */
[----:B------:R-:W-:Y:S06]  /*0ab0*/  @!P0 BAR.ARV 0x8, 0x100 ;  /* 0x0204000000008b1d */ /* 0x000fec0000002000 */
[----:B------:R-:W-:-:S13]  /*0ac0*/  ISETP.GE.U32.AND P0, PT, R11, 0x100, PT ;  /* 0x000001000b00780c */ /* 0x000fda0003f06070 */
[----:B------:R-:W-:Y:S06]  /*0ad0*/  @P0 BAR.ARV 0xf, 0x100 ;  /* 0x03c4000000000b1d */ /* 0x000fec0000002000 */
[----:B---3--:R-:W-:-:S13]  /*0ae0*/  ISETP.LE.AND P0, PT, RZ, UR8, PT ;  /* 0x00000008ff007c0c */ /* 0x008fda000bf03270 */
[----:B----4-:R-:W-:Y:S05]  /*0af0*/  @!P0 BRA `(.L_x_193) ;  /* 0x0000011400a08947 */ /* 0x010fea0003800000 */
[----:B------:R-:W-:Y:S01]  /*0b00*/  ULDC.64 UR4, c[0x0][0x418] ;  /* 0x0001060000047ab9 */ /* 0x000fe20000000a00 */
[----:B------:R-:W-:Y:S01]  /*0b10*/  ULDC UR60, c[0x0][0x424] ;  /* 0x00010900003c7ab9 */ /* 0x000fe20000000800 */
[----:B------:R-:W-:Y:S01]  /*0b20*/  UISETP.NE.U32.AND UP0, UPT, UR4, URZ, UPT ;  /* 0x0000003f0400728c */ /* 0x000fe2000bf05070 */
[----:B------:R-:W-:Y:S01]  /*0b30*/  VIADD R152, R11, 0xffffff80 ;  /* 0xffffff800b987836 */ /* 0x000fe20000000000 */
[----:B------:R-:W-:Y:S02]  /*0b40*/  UISETP.NE.AND UP1, UPT, UR9, 0x1, UPT ;  /* 0x000000010900788c */ /* 0x000fe4000bf25270 */
[----:B------:R-:W-:Y:S01]  /*0b50*/  UISETP.NE.AND.EX UP0, UPT, UR5, URZ, UPT, UP0 ;  /* 0x0000003f0500728c */ /* 0x000fe2000bf05300 */
[----:B------:R-:W-:Y:S01]  /*0b60*/  ULDC UR4, c[0x0][0x2f0] ;  /* 0x0000bc0000047ab9 */ /* 0x000fe20000000800 */
[----:B------:R-:W-:Y:S02]  /*0b70*/  USHF.R.U32.HI UR11, URZ, 0x10, UR7 ;  /* 0x000000103f0b7899 */ /* 0x000fe40008011607 */
[----:B------:R-:W-:Y:S01]  /*0b80*/  PLOP3.LUT P0, PT, PT, PT, UP1, 0x80, 0x0 ;  /* 0x000000000000781c */ /* 0x000fe20003f0f018 */
[----:B------:R-:W-:-:S02]  /*0b90*/  USEL UR60, UR60, 0x1, UP0 ;  /* 0x000000013c3c7887 */ /* 0x000fc40008000000 */
[----:B------:R-:W-:Y:S02]  /*0ba0*/  UISETP.NE.AND UP0, UPT, UR11, URZ, UPT ;  /* 0x0000003f0b00728c */ /* 0x000fe4000bf05270 */
[----:B------:R-:W-:Y:S02]  /*0bb0*/  UIMAD UR60, UR60, UR4, URZ ;  /* 0x000000043c3c72a4 */ /* 0x000fe4000f8e023f */
[----:B------:R-:W-:Y:S02]  /*0bc0*/  ULOP3.LUT UR7, UR7, 0xffff, URZ, 0xc0, !UPT ;  /* 0x0000ffff07077892 */ /* 0x000fe4000f8ec03f */
[----:B------:R-:W-:-:S04]  /*0bd0*/  UIADD3 UR4, UR60, 0x3f, URZ ;  /* 0x0000003f3c047890 */ /* 0x000fc8000fffe03f */
[----:B------:R-:W-:Y:S01]  /*0be0*/  USHF.R.S32.HI UR5, URZ, 0x1f, UR4 ;  /* 0x0000001f3f057899 */ /* 0x000fe20008011404 */
[----:B------:R-:W-:-:S03]  /*0bf0*/  @!UP0 ULDC UR11, c[0x0][0xae8] ;  /* 0x0002ba00000b8ab9 */ /* 0x000fc60000000800 */
[----:B------:R-:W-:-:S04]  /*0c00*/  ULEA.HI UR5, UR5, UR4, URZ, 0x6 ;  /* 0x0000000405057291 */ /* 0x000fc8000f8f303f */
[----:B------:R-:W-:Y:S01]  /*0c10*/  USHF.R.S32.HI UR6, URZ, 0x6, UR5 ;  /* 0x000000063f067899 */ /* 0x000fe20008011405 */
[----:B------:R-:W-:Y:S11]  /*0c20*/  @!P0 BRA `(.L_x_194) ;  /* 0x0000001c00948947 */ /* 0x000ff60003800000 */
[----:B------:R-:W-:Y:S01]  /*0c30*/  UISETP.GE.AND UP0, UPT, UR60, 0x1, UPT ;  /* 0x000000013c00788c */ /* 0x000fe2000bf06270 */
[----:B------:R-:W-:Y:S02]  /*0c40*/  PLOP3.LUT P0, PT, PT, PT, PT, 0x80, 0x0 ;  /* 0x000000000000781c */ /* 0x000fe40003f0f070 */
[----:B------:R-:W-:Y:S02]  /*0c50*/  CS2R R4, SRZ ;  /* 0x0000000000047805 */ /* 0x000fe4000001ff00 */
[----:B------:R-:W-:Y:S02]  /*0c60*/  CS2R R150, SRZ ;  /* 0x0000000000967805 */ /* 0x000fe4000001ff00 */
[----:B------:R-:W-:Y:S02]  /*0c70*/  CS2R R148, SRZ ;  /* 0x0000000000947805 */ /* 0x000fe4000001ff00 */
[----:B------:R-:W-:Y:S02]  /*0c80*/  CS2R R146, SRZ ;  /* 0x0000000000927805 */ /* 0x000fe4000001ff00 */
[----:B------:R-:W-:-:S02]  /*0c90*/  PLOP3.LUT P1, PT, PT, PT, UP0, 0x80, 0x0 ;  /* 0x000000000000781c */ /* 0x000fc40003f2f008 */
        /* <DEDUP_REMOVED lines=53> */
[----:B------:R-:W-:Y:S01]  /*0ff0*/  CS2R R38, SRZ ;  /* 0x0000000000267805 */ /* 0x000fe2000001ff00 */
[----:B------:R-:W-:-:S02]  /*1000*/  IMAD.MOV.U32 R37, RZ, RZ, RZ ;  /* 0x000000ffff257224 */ /* 0x000fc400078e00ff */
[----:B------:R-:W-:Y:S01]  /*1010*/  IMAD.MOV.U32 R3, RZ, RZ, RZ ;  /* 0x000000ffff037224 */ /* 0x000fe200078e00ff */
[----:B------:R-:W-:Y:S06]  /*1020*/  @!P1 BRA `(.L_x_195) ;  /* 0x0000000000709947 */ /* 0x000fec0003800000 */
[----:B------:R-:W-:Y:S01]  /*1030*/  IMAD.U32 R6, RZ, RZ, UR11 ;  /* 0x0000000bff067e24 */ /* 0x000fe2000f8e00ff */
[----:B------:R-:W-:-:S04]  /*1040*/  UIADD3 UR4, UR6, -0x1, UR11 ;  /* 0xffffffff06047890 */ /* 0x000fc8000fffe00b */
[-C--:B------:R-:W-:Y:S02]  /*1050*/  IABS R7, R6.reuse ;  /* 0x0000000600077213 */ /* 0x080fe40000000000 */
[----:B------:R-:W-:Y:S01]  /*1060*/  IMAD.U32 R8, RZ, RZ, UR4 ;  /* 0x00000004ff087e24 */ /* 0x000fe2000f8e00ff */
[----:B------:R-:W-:Y:S01]  /*1070*/  IABS R6, R6 ;  /* 0x0000000600067213 */ /* 0x000fe20000000000 */
[----:B------:R-:W1:Y:S01]  /*1080*/  I2F.RP R0, R7 ;  /* 0x0000000700007306 */ /* 0x000e620000209400 */
[----:B------:R-:W-:-:S03]  /*1090*/  ULOP3.LUT UR4, UR4, UR11, URZ, 0x3c, !UPT ;  /* 0x0000000b04047292 */ /* 0x000fc6000f8e3c3f */
[----:B------:R-:W-:-:S03]  /*10a0*/  IMAD.MOV R6, RZ, RZ, -R6 ;  /* 0x000000ffff067224 */ /* 0x000fc600078e0a06 */
[----:B------:R-:W-:Y:S01]  /*10b0*/  ISETP.LE.AND P3, PT, RZ, UR4, PT ;  /* 0x00000004ff007c0c */ /* 0x000fe2000bf63270 */
[----:B-1----:R-:W0:Y:S02]  /*10c0*/  MUFU.RCP R0, R0 ;  /* 0x0000000000007308 */ /* 0x002e240000001000 */
[----:B0-----:R-:W-:Y:S01]  /*10d0*/  VIADD R2, R0, 0xffffffe ;  /* 0x0ffffffe00027836 */ /* 0x001fe20000000000 */
[----:B------:R-:W-:-:S05]  /*10e0*/  IABS R0, R8 ;  /* 0x0000000800007213 */ /* 0x000fca0000000000 */
[----:B------:R0:W1:Y:S02]  /*10f0*/  F2I.FTZ.U32.TRUNC.NTZ R3, R2 ;  /* 0x0000000200037305 */ /* 0x000064000021f000 */
        /* <DEDUP_REMOVED lines=8> */
[----:B------:R-:W-:Y:S02]  /*1180*/  @!P2 IMAD.IADD R0, R0, 0x1, -R7 ;  /* 0x000000010000a824 */ /* 0x000fe400078e0a07 */
[----:B------:R-:W-:Y:S01]  /*1190*/  @!P2 VIADD R3, R3, 0x1 ;  /* 0x000000010303a836 */ /* 0x000fe20000000000 */
[----:B------:R-:W-:Y:S02]  /*11a0*/  ISETP.NE.AND P2, PT, RZ, UR11, PT ;  /* 0x0000000bff007c0c */ /* 0x000fe4000bf45270 */
[----:B------:R-:W-:-:S13]  /*11b0*/  ISETP.GE.U32.AND P1, PT, R0, R7, PT ;  /* 0x000000070000720c */ /* 0x000fda0003f26070 */
[----:B------:R-:W-:-:S04]  /*11c0*/  @P1 VIADD R3, R3, 0x1 ;  /* 0x0000000103031836 */ /* 0x000fc80000000000 */
[----:B------:R-:W-:Y:S01]  /*11d0*/  @!P3 IMAD.MOV R3, RZ, RZ, -R3 ;  /* 0x000000ffff03b224 */ /* 0x000fe200078e0a03 */
[----:B------:R-:W-:-:S07]  /*11e0*/  @!P2 LOP3.LUT R3, RZ, UR11, RZ, 0x33, !PT ;  /* 0x0000000bff03ac12 */ /* 0x000fce000f8e33ff */
.L_x_195:
[----:B------:R-:W-:Y:S01]  /*11f0*/  IMAD R0, R3, UR7, RZ ;  /* 0x0000000703007c24 */ /* 0x000fe2000f8e02ff */
[----:B------:R-:W-:Y:S01]  /*1200*/  CS2R R34, SRZ ;  /* 0x0000000000227805 */ /* 0x000fe2000001ff00 */
[----:B------:R-:W-:Y:S01]  /*1210*/  IMAD.MOV.U32 R36, RZ, RZ, RZ ;  /* 0x000000ffff247224 */ /* 0x000fe200078e00ff */
[----:B------:R-:W-:Y:S02]  /*1220*/  CS2R R32, SRZ ;  /* 0x0000000000207805 */ /* 0x000fe4000001ff00 */
[----:B------:R-:W-:Y:S02]  /*1230*/  CS2R R30, SRZ ;  /* 0x00000000001e7805 */ /* 0x000fe4000001ff00 */
[----:B------:R-:W-:Y:S02]  /*1240*/  VIADDMNMX R3, R0, R3, UR6, PT ;  /* 0x0000000600037e46 */ /* 0x000fe4000b800103 */
[----:B------:R-:W-:Y:S02]  /*1250*/  CS2R R28, SRZ ;  /* 0x00000000001c7805 */ /* 0x000fe4000001ff00 */
[----:B------:R-:W-:-:S02]  /*1260*/  CS2R R26, SRZ ;  /* 0x00000000001a7805 */ /* 0x000fc4000001ff00 */
[----:B------:R-:W-:Y:S02]  /*1270*/  CS2R R24, SRZ ;  /* 0x0000000000187805 */ /* 0x000fe4000001ff00 */
[----:B------:R-:W-:-:S13]  /*1280*/  ISETP.GT.AND P1, PT, R3, R0, PT ;  /* 0x000000000300720c */ /* 0x000fda0003f24270 */
[----:B------:R-:W-:Y:S05]  /*1290*/  @!P1 BRA `(.L_x_196) ;  /* 0x0000008c00c49947 */ /* 0x000fea0003800000 */
[----:B------:R-:W-:Y:S01]  /*12a0*/  SHF.R.S32.HI R5, RZ, 0x1f, R152 ;  /* 0x0000001fff057819 */ /* 0x000fe20000011498 */
[----:B------:R-:W1:Y:S08]  /*12b0*/  S2UR UR7, SR_CgaCtaId ;  /* 0x00000000000779c3 */ /* 0x000e700000008800 */
[----:B------:R-:W-:Y:S01]  /*12c0*/  BAR.SYNC.DEFER_BLOCKING 0xe, 0x100 ;  /* 0x0384000000007b1d */ /* 0x000fe20000010000 */
[----:B------:R-:W-:Y:S01]  /*12d0*/  LOP3.LUT R6, R11, 0x7f, RZ, 0xc0, !PT ;  /* 0x0000007f0b067812 */ /* 0x000fe200078ec0ff */
[----:B------:R-:W-:Y:S01]  /*12e0*/  VIADD R3, R3, 0xfffffffe ;  /* 0xfffffffe03037836 */ /* 0x000fe20000000000 */
[----:B------:R-:W-:-:S02]  /*12f0*/  LEA.HI R5, R5, R152, RZ, 0x7 ;  /* 0x0000009805057211 */ /* 0x000fc400078f38ff */
[----:B------:R-:W-:Y:S01]  /*1300*/  ISETP.NE.AND P1, PT, R6, RZ, PT ;  /* 0x000000ff0600720c */ /* 0x000fe20003f25270 */
[----:B------:R-:W-:Y:S01]  /*1310*/  UMOV UR9, 0x40000040 ;  /* 0x4000004000097882 */ /* 0x000fe20000000000 */
[----:B0-----:R-:W-:Y:S01]  /*1320*/  SHF.R.S32.HI R2, RZ, 0x7, R5 ;  /* 0x00000007ff027819 */ /* 0x001fe20000011405 */
[----:B------:R-:W-:Y:S01]  /*1330*/  UMOV UR11, 0x40000040 ;  /* 0x40000040000b7882 */ /* 0x000fe20000000000 */
[----:B------:R-:W-:Y:S01]  /*1340*/  UMOV UR13, 0x40000040 ;  /* 0x40000040000d7882 */ /* 0x000fe20000000000 */
[----:B------:R-:W-:Y:S01]  /*1350*/  UMOV UR15, 0x40000040 ;  /* 0x40000040000f7882 */ /* 0x000fe20000000000 */
[----:B------:R-:W-:Y:S01]  /*1360*/  UMOV UR17, 0x40000040 ;  /* 0x4000004000117882 */ /* 0x000fe20000000000 */
[----:B------:R-:W-:Y:S01]  /*1370*/  UMOV UR19, 0x40000040 ;  /* 0x4000004000137882 */ /* 0x000fe20000000000 */
[----:B------:R-:W0:Y:S01]  /*1380*/  SHFL.IDX PT, R2, R2, RZ, 0x1f ;  /* 0x00001fff02027589 */ /* 0x000e2200000e0000 */
[----:B------:R-:W-:Y:S01]  /*1390*/  UMOV UR21, 0x40000040 ;  /* 0x4000004000157882 */ /* 0x000fe20000000000 */
[----:B------:R-:W-:Y:S01]  /*13a0*/  UMOV UR23, 0x40000040 ;  /* 0x4000004000177882 */ /* 0x000fe20000000000 */
[----:B------:R-:W-:-:S02]  /*13b0*/  LOP3.LUT R5, R5, 0xffffff80, RZ, 0xc0, !PT ;  /* 0xffffff8005057812 */ /* 0x000fc400078ec0ff */
[----:B------:R-:W-:-:S03]  /*13c0*/  ISETP.GE.AND P0, PT, R3, R0, PT ;  /* 0x000000000300720c */ /* 0x000fc60003f06270 */
[----:B------:R-:W-:Y:S01]  /*13d0*/  IMAD.IADD R5, R152, 0x1, -R5 ;  /* 0x0000000198057824 */ /* 0x000fe200078e0a05 */
[----:B------:R-:W-:Y:S01]  /*13e0*/  WARPGROUP.ARRIVE ;  /* 0x00000000000079c5 */ /* 0x000fe20000000000 */
[----:B0-----:R-:W-:-:S03]  /*13f0*/  R2UR UR4, R2 ;  /* 0x00000000020472ca */ /* 0x001fc600000e0000 */
[----:B------:R-:W-:-:S04]  /*1400*/  SHF.R.S32.HI R2, RZ, 0x1f, R5 ;  /* 0x0000001fff027819 */ /* 0x000fc80000011405 */
[CC--:B------:R-:W-:Y:S02]  /*1410*/  LEA.HI R4, R2.reuse, R5.reuse, RZ, 0x2 ;  /* 0x0000000502047211 */ /* 0x0c0fe400078f10ff */
[----:B------:R-:W-:Y:S02]  /*1420*/  LEA.HI R2, R2, R5, RZ, 0x5 ;  /* 0x0000000502027211 */ /* 0x000fe400078f28ff */
[----:B------:R-:W-:Y:S02]  /*1430*/  SHF.R.S32.HI R7, RZ, 0x1f, R4 ;  /* 0x0000001fff077819 */ /* 0x000fe40000011404 */
[----:B------:R-:W-:Y:S01]  /*1440*/  SHF.R.S32.HI R2, RZ, 0x5, R2 ;  /* 0x00000005ff027819 */ /* 0x000fe20000011402 */
[----:B------:R-:W-:-:S04]  /*1450*/  ULEA.HI UR5, UR4, UR4, URZ, 0x1 ;  /* 0x0000000404057291 */ /* 0x000fc8000f8f083f */
[----:B------:R-:W-:-:S03]  /*1460*/  ULOP3.LUT UR6, UR5, 0x1fffe, URZ, 0xc0, !UPT ;  /* 0x0001fffe05067892 */ /* 0x000fc6000f8ec03f */
[----:B------:R-:W-:Y:S01]  /*1470*/  UMOV UR5, 0x400 ;  /* 0x0000040000057882 */ /* 0x000fe20000000000 */
[----:B------:R-:W-:Y:S02]  /*1480*/  UIADD3 UR6, UR4, -UR6, URZ ;  /* 0x8000000604067290 */ /* 0x000fe4000fffe03f */
[----:B-1----:R-:W-:-:S04]  /*1490*/  ULEA UR5, UR7, UR5, 0x18 ;  /* 0x0000000507057291 */ /* 0x002fc8000f8ec03f */
[----:B------:R-:W-:Y:S02]  /*14a0*/  ULEA UR6, UR6, UR5, 0xf ;  /* 0x0000000506067291 */ /* 0x000fe4000f8e783f */
[----:B------:R-:W-:Y:S02]  /*14b0*/  UIADD3 UR4, UR5, 0x36400, URZ ;  /* 0x0003640005047890 */ /* 0x000fe4000fffe03f */
[----:B------:R-:W-:Y:S01]  /*14c0*/  IMAD.U32 R6, RZ, RZ, UR5 ;  /* 0x00000005ff067e24 */ /* 0x000fe2000f8e00ff */
[----:B------:R-:W-:Y:S02]  /*14d0*/  UIADD3 UR6, UR6, 0x400, URZ ;  /* 0x0000040006067890 */ /* 0x000fe4000fffe03f */
[----:B------:R-:W-:Y:S01]  /*14e0*/  USHF.R.U32.HI UR4, URZ, 0x4, UR4 ;  /* 0x000000043f047899 */ /* 0x000fe20008011604 */
[----:B------:R-:W-:Y:S01]  /*14f0*/  @!P1 VIADD R6, R6, 0x38860 ;  /* 0x0003886006069836 */ /* 0x000fe20000000000 */
[----:B------:R-:W-:Y:S02]  /*1500*/  USHF.R.U32.HI UR6, URZ, 0x4, UR6 ;  /* 0x000000043f067899 */ /* 0x000fe40008011606 */
[----:B------:R-:W-:-:S02]  /*1510*/  ULOP3.LUT UR4, UR4, 0x3fff, URZ, 0xc0, !UPT ;  /* 0x00003fff04047892 */ /* 0x000fc4000f8ec03f */
[----:B------:R-:W-:Y:S01]  /*1520*/  ULOP3.LUT UR6, UR6, 0x3fff, URZ, 0xc0, !UPT ;  /* 0x00003fff06067892 */ /* 0x000fe2000f8ec03f */
[----:B------:R-:W-:Y:S01]  /*1530*/  @!P1 PRMT R8, RZ, 0x654, R6 ;  /* 0x00000654ff089816 */ /* 0x000fe20000000006 */
[----:B------:R-:W-:Y:S01]  /*1540*/  ULOP3.LUT UR4, UR4, 0x10000, URZ, 0xfc, !UPT ;  /* 0x0001000004047892 */ /* 0x000fe2000f8efc3f */
[----:B------:R-:W-:Y:S01]  /*1550*/  SHF.R.S32.HI R6, RZ, 0x2, R4 ;  /* 0x00000002ff067819 */ /* 0x000fe20000011404 */
[----:B------:R-:W-:Y:S02]  /*1560*/  ULOP3.LUT UR6, UR6, 0x2000000, URZ, 0xfc, !UPT ;  /* 0x0200000006067892 */ /* 0x000fe4000f8efc3f */
[----:B------:R-:W-:Y:S01]  /*1570*/  UIADD3 UR12, UR4, 0x2, URZ ;  /* 0x00000002040c7890 */ /* 0x000fe2000fffe03f */
[----:B------:R-:W-:Y:S01]  /*1580*/  LEA.HI R7, R7, R6, RZ, 0x3 ;  /* 0x0000000607077211 */ /* 0x000fe200078f18ff */
[----:B------:R-:W-:Y:S01]  /*1590*/  UIADD3 UR14, UR6, 0x80, URZ ;  /* 0x00000080060e7890 */ /* 0x000fe2000fffe03f */
[----:B------:R-:W-:Y:S02]  /*15a0*/  UMOV UR8, UR4 ;  /* 0x0000000400087c82 */ /* 0x000fe40008000000 */
[----:B------:R-:W-:Y:S01]  /*15b0*/  UMOV UR10, UR6 ;  /* 0x00000006000a7c82 */ /* 0x000fe20008000000 */
[----:B------:R-:W-:Y:S01]  /*15c0*/  UIADD3 UR16, UR4, 0x4, URZ ;  /* 0x0000000404107890 */ /* 0x000fe2000fffe03f */
[----:B------:R-:W-:Y:S01]  /*15d0*/  HGMMA.64x256x16.F32.BF16 R24, gdesc[UR8].tnspB, RZ, !UPT, gsb0 ;  /* 0x43e00000081879f0 */ /* 0x000fe2000c0018ff */
[----:B------:R-:W-:Y:S01]  /*15e0*/  UIADD3 UR18, UR6, 0x100, URZ ;  /* 0x0000010006127890 */ /* 0x000fe2000fffe03f */
[----:B------:R-:W-:Y:S01]  /*15f0*/  LOP3.LUT R7, R7, 0xfffffff8, RZ, 0xc0, !PT ;  /* 0xfffffff807077812 */ /* 0x000fe200078ec0ff */
[----:B------:R-:W-:-:S02]  /*1600*/  UIADD3 UR20, UR4, 0x6, URZ ;  /* 0x0000000604147890 */ /* 0x000fc4000fffe03f */
[----:B------:R-:W-:Y:S02]  /*1610*/  UIADD3 UR22, UR6, 0x180, URZ ;  /* 0x0000018006167890 */ /* 0x000fe4000fffe03f */
[----:B------:R-:W-:Y:S01]  /*1620*/  IMAD.IADD R7, R6, 0x1, -R7 ;  /* 0x0000000106077824 */ /* 0x000fe200078e0a07 */
[----:B------:R-:W-:-:S03]  /*1630*/  UMOV UR4, URZ ;  /* 0x0000003f00047c82 */ /* 0x000fc60008000000 */
[----:B------:R-:W-:Y:S01]  /*1640*/  IMAD R2, R2, 0x10, R7 ;  /* 0x0000001002027824 */ /* 0x000fe200078e0207 */
[----:B------:R-:W-:Y:S02]  /*1650*/  WARPGROUP.DEPBAR.LE gsb0, 0x0 ;  /* 0x00008000000079c5 */ /* 0x000fe40000010000 */
[----:B------:R-:W-:-:S14]  /*1660*/  WARPGROUP.ARRIVE ;  /* 0x00000000000079c5 */ /* 0x000fdc0000000000 */
        /* <DEDUP_REMOVED lines=13> */
[----:B------:R-:W-:-:S05]  /*1740*/  UMOV UR4, URZ ;  /* 0x0000003f00047c82 */ /* 0x000fca0008000000 */
.L_x_198:
[----:B------:R-:W-:Y:S01]  /*1750*/  BAR.SYNC.DEFER_BLOCKING 0xe, 0x100 ;  /* 0x0384000000007b1d */ /* 0x000fe20000010000 */
[----:B------:R-:W-:Y:S01]  /*1760*/  IMAD.U32 R5, RZ, RZ, UR4 ;  /* 0x00000004ff057e24 */ /* 0x000fe2000f8e00ff */
[----:B------:R-:W-:Y:S01]  /*1770*/  UIADD3 UR4, UR4, 0x1, URZ ;  /* 0x0000000104047890 */ /* 0x000fe2000fffe03f */
[C---:B------:R-:W-:Y:S01]  /*1780*/  ISETP.GT.AND P0, PT, R3.reuse, R0, PT ;  /* 0x000000000300720c */ /* 0x040fe20003f04270 */
[----:B------:R-:W-:Y:S02]  /*1790*/  VIADD R3, R3, 0xffffffff ;  /* 0xffffffff03037836 */ /* 0x000fe40000000000 */
[----:B-1----:R-:W-:Y:S01]  /*17a0*/  IMAD R4, R5, 0x40, R2 ;  /* 0x0000004005047824 */ /* 0x002fe200078e0202 */
[----:B------:R-:W-:Y:S01]  /*17b0*/  UISETP.NE.AND UP0, UPT, UR4, 0x2, UPT ;  /* 0x000000020400788c */ /* 0x000fe2000bf05270 */
[----:B------:R-:W-:Y:S01]  /*17c0*/  UMOV UR11, 0x40000040 ;  /* 0x40000040000b7882 */ /* 0x000fe20000000000 */
[----:B------:R-:W-:Y:S02]  /*17d0*/  UMOV UR15, 0x40000040 ;  /* 0x40000040000f7882 */ /* 0x000fe40000000000 */
[----:B------:R-:W-:Y:S01]  /*17e0*/  LEA R4, R4, UR5, 0x2 ;  /* 0x0000000504047c11 */ /* 0x000fe2000f8e10ff */
[----:B------:R-:W-:Y:S01]  /*17f0*/  USEL UR4, UR4, URZ, UP0 ;  /* 0x0000003f04047287 */ /* 0x000fe20008000000 */
[----:B------:R-:W-:Y:S01]  /*1800*/  UMOV UR19, 0x40000040 ;  /* 0x4000004000137882 */ /* 0x000fe20000000000 */
[----:B------:R-:W-:-:S02]  /*1810*/  UMOV UR23, 0x40000040 ;  /* 0x4000004000177882 */ /* 0x000fc40000000000 */
[----:B------:R-:W-:-:S04]  /*1820*/  ULEA UR10, UR4, UR6, 0xc ;  /* 0x00000006040a7291 */ /* 0x000fc8000f8e603f */
[----:B------:R-:W-:Y:S02]  /*1830*/  UIADD3 UR14, UR10, 0x80, URZ ;  /* 0x000000800a0e7890 */ /* 0x000fe4000fffe03f */
[----:B------:R-:W-:Y:S01]  /*1840*/  UIADD3 UR18, UR10, 0x100, URZ ;  /* 0x000001000a127890 */ /* 0x000fe2000fffe03f */
[----:B------:R-:W1:Y:S01]  /*1850*/  LDS R5, [R4+0x38400] ;  /* 0x0384000004057984 */ /* 0x000e620000000800 */
[----:B------:R-:W-:-:S03]  /*1860*/  UIADD3 UR22, UR10, 0x180, URZ ;  /* 0x000001800a167890 */ /* 0x000fc6000fffe03f */
[----:B------:R2:W3:Y:S02]  /*1870*/  LDS R6, [R4+0x38420] ;  /* 0x0384200004067984 */ /* 0x0004e40000000800 */
[----:B--2---:R-:W-:-:S05]  /*1880*/  IMAD.U32 R4, RZ, RZ, UR4 ;  /* 0x00000004ff047e24 */ /* 0x004fca000f8e00ff */
[----:B------:R-:W-:-:S05]  /*1890*/  @!P1 LEA R4, R4, UR5, 0x3 ;  /* 0x0000000504049c11 */ /* 0x000fca000f8e18ff */
[----:B------:R-:W-:-:S05]  /*18a0*/  @!P1 VIADD R4, R4, 0x38860 ;  /* 0x0003886004049836 */ /* 0x000fca0000000000 */
[----:B------:R-:W-:Y:S01]  /*18b0*/  @!P1 PRMT R4, RZ, 0x654, R4 ;  /* 0x00000654ff049816 */ /* 0x000fe20000000004 */
        /* <DEDUP_REMOVED lines=127> */
[----:B------:R-:W-:-:S06]  /*20b0*/  FMUL.FTZ R151, R151, R6 ;  /* 0x0000000697977220 */ /* 0x000fcc0000410000 */
        /* <DEDUP_REMOVED lines=19> */
.L_x_197:
[----:B------:R-:W-:Y:S01]  /*21f0*/  BAR.SYNC.DEFER_BLOCKING 0xe, 0x100 ;  /* 0x0384000000007b1d */ /* 0x000fe20000010000 */
[----:B------:R-:W-:Y:S01]  /*2200*/  VIADD R2, R2, UR4 ;  /* 0x0000000402027c36 */ /* 0x000fe20008000000 */
[----:B------:R-:W-:Y:S02]  /*2210*/  PLOP3.LUT P0, PT, PT, PT, PT, 0x8, 0x0 ;  /* 0x000000000000781c */ /* 0x000fe40003f0e170 */
[----:B-1----:R-:W-:Y:S02]  /*2220*/  CS2R R4, SRZ ;  /* 0x0000000000047805 */ /* 0x002fe4000001ff00 */
[----:B------:R-:W-:-:S05]  /*2230*/  LEA R2, R2, UR5, 0x2 ;  /* 0x0000000502027c11 */ /* 0x000fca000f8e10ff */
[----:B------:R-:W1:Y:S04]  /*2240*/  LDS R3, [R2+0x38400] ;  /* 0x0384000002037984 */ /* 0x000e680000000800 */
[----:B------:R-:W2:Y:S01]  /*2250*/  LDS R0, [R2+0x38420] ;  /* 0x0384200002007984 */ /* 0x000ea20000000800 */
        /* <DEDUP_REMOVED lines=130> */
.L_x_194:
[----:B------:R-:W-:Y:S01]  /*2a80*/  UISETP.GE.AND UP0, UPT, UR60, 0x1, UPT ;  /* 0x000000013c00788c */ /* 0x000fe2000bf06270 */
[----:B------:R-:W-:-:S05]  /*2a90*/  UMOV UR4, URZ ;  /* 0x0000003f00047c82 */ /* 0x000fca0008000000 */
[----:B------:R-:W-:-:S13]  /*2aa0*/  PLOP3.LUT P0, PT, PT, PT, UP0, 0x80, 0x0 ;  /* 0x000000000000781c */ /* 0x000fda0003f0f008 */
[----:B------:R-:W-:Y:S05]  /*2ab0*/  @!P0 BRA `(.L_x_199) ;  /* 0x0000000000848947 */ /* 0x000fea0003800000 */
[----:B------:R-:W-:Y:S01]  /*2ac0*/  IMAD.U32 R3, RZ, RZ, UR11 ;  /* 0x0000000bff037e24 */ /* 0x000fe2000f8e00ff */
[----:B------:R-:W-:Y:S01]  /*2ad0*/  UIADD3 UR8, UR6, -0x1, UR11 ;  /* 0xffffffff06087890 */ /* 0x000fe2000fffe00b */
[----:B------:R-:W-:-:S03]  /*2ae0*/  UMOV UR4, URZ ;  /* 0x0000003f00047c82 */ /* 0x000fc60008000000 */
[-C--:B------:R-:W-:Y:S02]  /*2af0*/  IABS R0, R3.reuse ;  /* 0x0000000300007213 */ /* 0x080fe40000000000 */
[----:B------:R-:W-:Y:S01]  /*2b00*/  IMAD.U32 R4, RZ, RZ, UR8 ;  /* 0x00000008ff047e24 */ /* 0x000fe2000f8e00ff */
[----:B------:R-:W-:Y:S01]  /*2b10*/  IABS R5, R3 ;  /* 0x0000000300057213 */ /* 0x000fe20000000000 */
[----:B------:R-:W-:Y:S01]  /*2b20*/  ULOP3.LUT UR8, UR8, UR11, URZ, 0x3c, !UPT ;  /* 0x0000000b08087292 */ /* 0x000fe2000f8e3c3f */
[----:B------:R-:W-:Y:S02]  /*2b30*/  R2UR UR12, R0 ;  /* 0x00000000000c72ca */ /* 0x000fe400000e0000 */
[----:B------:R-:W-:-:S05]  /*2b40*/  IABS R4, R4 ;  /* 0x0000000400047213 */ /* 0x000fca0000000000 */
[----:B------:R-:W-:-:S05]  /*2b50*/  IMAD.MOV.U32 R3, RZ, RZ, R4 ;  /* 0x000000ffff037224 */ /* 0x000fca00078e0004 */
[----:B------:R-:W-:Y:S01]  /*2b60*/  R2UR UR10, R3 ;  /* 0x00000000030a72ca */ /* 0x000fe200000e0000 */
[----:B------:R-:W1:Y:S08]  /*2b70*/  I2F.RP R0, UR12 ;  /* 0x0000000c00007d06 */ /* 0x000e700008209400 */
[----:B-1----:R-:W0:Y:S02]  /*2b80*/  MUFU.RCP R0, R0 ;  /* 0x0000000000007308 */ /* 0x002e240000001000 */
[----:B0-----:R-:W-:-:S02]  /*2b90*/  VIADD R2, R0, 0xffffffe ;  /* 0x0ffffffe00027836 */ /* 0x001fc40000000000 */
[----:B------:R-:W-:-:S04]  /*2ba0*/  IMAD.MOV R0, RZ, RZ, -R5 ;  /* 0x000000ffff007224 */ /* 0x000fc800078e0a05 */
[----:B------:R-:W0:Y:S02]  /*2bb0*/  F2I.FTZ.U32.TRUNC.NTZ R2, R2 ;  /* 0x0000000200027305 */ /* 0x000e24000021f000 */
[----:B0-----:R-:W-:-:S13]  /*2bc0*/  R2UR UR5, R2 ;  /* 0x00000000020572ca */ /* 0x001fda00000e0000 */
[----:B------:R-:W-:-:S04]  /*2bd0*/  UIADD3 UR9, URZ, -UR5, URZ ;  /* 0x800000053f097290 */ /* 0x000fc8000fffe03f */
[----:B------:R-:W-:-:S04]  /*2be0*/  UIMAD UR9, UR9, UR12, URZ ;  /* 0x0000000c090972a4 */ /* 0x000fc8000f8e023f */
[----:B------:R-:W-:-:S03]  /*2bf0*/  UIMAD.WIDE.U32 UR4, UR5, UR9, UR4 ;  /* 0x00000009050472a5 */ /* 0x000fc6000f8e0004 */
[----:B------:R-:W-:Y:S01]  /*2c00*/  R2UR UR9, R0 ;  /* 0x00000000000972ca */ /* 0x000fe200000e0000 */
[----:B------:R-:W-:-:S12]  /*2c10*/  UIMAD.WIDE.U32 UR4, UR5, UR10, URZ ;  /* 0x0000000a050472a5 */ /* 0x000fd8000f8e003f */
[----:B------:R-:W-:-:S04]  /*2c20*/  UIMAD UR9, UR5, UR9, UR10 ;  /* 0x00000009050972a4 */ /* 0x000fc8000f8e020a */
[----:B------:R-:W-:-:S11]  /*2c30*/  UISETP.GT.U32.AND UP0, UPT, UR12, UR9, UPT ;  /* 0x000000090c00728c */ /* 0x000fd6000bf04070 */
[----:B------:R-:W-:Y:S02]  /*2c40*/  @!UP0 UIADD3 UR9, UR9, -UR12, URZ ;  /* 0x8000000c09098290 */ /* 0x000fe4000fffe03f */
[----:B------:R-:W-:Y:S02]  /*2c50*/  @!UP0 UIADD3 UR5, UR5, 0x1, URZ ;  /* 0x0000000105058890 */ /* 0x000fe4000fffe03f */
[----:B------:R-:W-:Y:S02]  /*2c60*/  UISETP.GE.U32.AND UP1, UPT, UR9, UR12, UPT ;  /* 0x0000000c0900728c */ /* 0x000fe4000bf26070 */
[----:B------:R-:W-:-:S09]  /*2c70*/  UISETP.GE.AND UP0, UPT, UR8, URZ, UPT ;  /* 0x0000003f0800728c */ /* 0x000fd2000bf06270 */
[----:B------:R-:W-:Y:S02]  /*2c80*/  @UP1 UIADD3 UR5, UR5, 0x1, URZ ;  /* 0x0000000105051890 */ /* 0x000fe4000fffe03f */
[----:B------:R-:W-:-:S05]  /*2c90*/  UISETP.NE.AND UP1, UPT, UR11, URZ, UPT ;  /* 0x0000003f0b00728c */ /* 0x000fca000bf25270 */
[----:B------:R-:W-:Y:S02]  /*2ca0*/  UMOV UR4, UR5 ;  /* 0x0000000500047c82 */ /* 0x000fe40008000000 */
[----:B------:R-:W-:-:S04]  /*2cb0*/  @!UP0 UIADD3 UR4, -UR4, URZ, URZ ;  /* 0x0000003f04048290 */ /* 0x000fc8000fffe13f */
[----:B------:R-:W-:-:S12]  /*2cc0*/  @!UP1 ULOP3.LUT UR4, URZ, UR11, URZ, 0x33, !UPT ;  /* 0x0000000b3f049292 */ /* 0x000fd8000f8e333f */
.L_x_199:
[----:B------:R-:W-:Y:S01]  /*2cd0*/  UIMAD UR5, UR7, UR4, URZ ;  /* 0x00000004070572a4 */ /* 0x000fe2000f8e023f */
[----:B------:R-:W-:Y:S01]  /*2ce0*/  IMAD.U32 R0, RZ, RZ, UR6 ;  /* 0x00000006ff007e24 */ /* 0x000fe2000f8e00ff */
[----:B------:R-:W-:Y:S01]  /*2cf0*/  PLOP3.LUT P0, PT, PT, PT, PT, 0x80, 0x0 ;  /* 0x000000000000781c */ /* 0x000fe20003f0f070 */
[----:B------:R-:W-:Y:S01]  /*2d00*/  IMAD.U32 R3, RZ, RZ, UR4 ;  /* 0x00000004ff037e24 */ /* 0x000fe2000f8e00ff */
[----:B------:R-:W-:Y:S02]  /*2d10*/  CS2R R4, SRZ ;  /* 0x0000000000047805 */ /* 0x000fe4000001ff00 */
[----:B------:R-:W-:Y:S01]  /*2d20*/  CS2R R150, SRZ ;  /* 0x0000000000967805 */ /* 0x000fe2000001ff00 */
[----:B0-----:R-:W-:Y:S01]  /*2d30*/  IMAD.U32 R2, RZ, RZ, UR5 ;  /* 0x00000005ff027e24 */ /* 0x001fe2000f8e00ff */
[----:B------:R-:W-:Y:S02]  /*2d40*/  CS2R R148, SRZ ;  /* 0x0000000000947805 */ /* 0x000fe4000001ff00 */
[----:B------:R-:W-:-:S02]  /*2d50*/  VIADDMNMX R0, R3, UR5, R0, PT ;  /* 0x0000000503007c46 */ /* 0x000fc4000b800100 */
[----:B------:R-:W-:Y:S02]  /*2d60*/  CS2R R146, SRZ ;  /* 0x0000000000927805 */ /* 0x000fe4000001ff00 */
[----:B------:R-:W-:Y:S02]  /*2d70*/  CS2R R144, SRZ ;  /* 0x0000000000907805 */ /* 0x000fe4000001ff00 */
[----:B------:R-:W-:Y:S02]  /*2d80*/  CS2R R142, SRZ ;  /* 0x00000000008e7805 */ /* 0x000fe4000001ff00 */
[----:B------:R-:W-:Y:S02]  /*2d90*/  R2UR UR61, R0 ;  /* 0x00000000003d72ca */ /* 0x000fe400000e0000 */
        /* <DEDUP_REMOVED lines=11> */
[----:B------:R-:W-:Y:S01]  /*2e50*/  CS2R R118, SRZ ;  /* 0x0000000000767805 */ /* 0x000fe2000001ff00 */
[----:B------:R-:W-:Y:S01]  /*2e60*/  UISETP.GT.AND UP0, UPT, UR61, UR5, UPT ;  /* 0x000000053d00728c */ /* 0x000fe2000bf04270 */
[----:B------:R-:W-:Y:S02]  /*2e70*/  CS2R R116, SRZ ;  /* 0x0000000000747805 */ /* 0x000fe4000001ff00 */
[----:B------:R-:W-:-:S02]  /*2e80*/  CS2R R114, SRZ ;  /* 0x0000000000727805 */ /* 0x000fc4000001ff00 */
[----:B------:R-:W-:Y:S02]  /*2e90*/  CS2R R112, SRZ ;  /* 0x0000000000707805 */ /* 0x000fe4000001ff00 */
[----:B------:R-:W-:Y:S02]  /*2ea0*/  CS2R R110, SRZ ;  /* 0x00000000006e7805 */ /* 0x000fe4000001ff00 */
[----:B------:R-:W-:Y:S02]  /*2eb0*/  CS2R R108, SRZ ;  /* 0x00000000006c7805 */ /* 0x000fe4000001ff00 */
[----:B------:R-:W-:Y:S02]  /*2ec0*/  PLOP3.LUT P1, PT, PT, PT, UP0, 0x80, 0x0 ;  /* 0x000000000000781c */ /* 0x000fe40003f2f008 */
        /* <DEDUP_REMOVED lines=42> */
[----:B------:R-:W-:Y:S06]  /*3170*/  @!P1 BRA `(.L_x_196) ;  /* 0x00000070000c9947 */ /* 0x000fec0003800000 */
[----:B------:R-:W-:Y:S01]  /*3180*/  SHF.R.S32.HI R57, RZ, 0x1f, R152 ;  /* 0x0000001fff397819 */ /* 0x000fe20000011498 */
[----:B------:R-:W0:Y:S01]  /*3190*/  S2R R5, SR_CgaCtaId ;  /* 0x0000000000057919 */ /* 0x000e220000008800 */
[----:B------:R-:W-:Y:S02]  /*31a0*/  MOV R184, 0x400 ;  /* 0x0000040000b87802 */ /* 0x000fe40000000f00 */
[----:B------:R-:W-:-:S04]  /*31b0*/  LEA.HI R16, R57, R152, RZ, 0x7 ;  /* 0x0000009839107211 */ /* 0x000fc800078f38ff */
[----:B------:R-:W-:-:S05]  /*31c0*/  SHF.R.S32.HI R18, RZ, 0x7, R16 ;  /* 0x00000007ff127819 */ /* 0x000fca0000011410 */
[----:B------:R-:W1:Y:S01]  /*31d0*/  SHFL.IDX PT, R0, R18, RZ, 0x1f ;  /* 0x00001fff12007589 */ /* 0x000e6200000e0000 */
[----:B0-----:R-:W-:Y:S02]  /*31e0*/  LEA R184, R5, R184, 0x18 ;  /* 0x000000b805b87211 */ /* 0x001fe400078ec0ff */
[----:B-1----:R-:W-:-:S04]  /*31f0*/  LEA.HI R3, R0, R0, RZ, 0x1 ;  /* 0x0000000000037211 */ /* 0x002fc800078f08ff */
[----:B------:R-:W-:-:S05]  /*3200*/  LOP3.LUT R3, R3, 0x1fffe, RZ, 0xc0, !PT ;  /* 0x0001fffe03037812 */ /* 0x000fca00078ec0ff */
[----:B------:R-:W-:Y:S02]  /*3210*/  IMAD.IADD R3, R0, 0x1, -R3 ;  /* 0x0000000100037824 */ /* 0x000fe400078e0a03 */
[----:B------:R-:W-:Y:S02]  /*3220*/  VIADD R0, R184, 0x36400 ;  /* 0x00036400b8007836 */ /* 0x000fe40000000000 */
[----:B------:R-:W-:-:S03]  /*3230*/  IMAD R3, R3, 0x8000, R184 ;  /* 0x0000800003037824 */ /* 0x000fc600078e02b8 */
[----:B------:R-:W-:Y:S01]  /*3240*/  LOP3.LUT P0, RZ, R0, 0x3ff, RZ, 0xc0, !PT ;  /* 0x000003ff00ff7812 */ /* 0x000fe2000780c0ff */
[----:B------:R-:W-:-:S05]  /*3250*/  VIADD R3, R3, 0x400 ;  /* 0x0000040003037836 */ /* 0x000fca0000000000 */
[----:B------:R-:W-:-:S04]  /*3260*/  SHF.R.U32.HI R3, RZ, 0x4, R3 ;  /* 0x00000004ff037819 */ /* 0x000fc80000011603 */
[----:B------:R-:W-:-:S03]  /*3270*/  LOP3.LUT R188, R3, 0x3fff, RZ, 0xc0, !PT ;  /* 0x00003fff03bc7812 */ /* 0x000fc600078ec0ff */
        /* <DEDUP_REMOVED lines=17> */
.L_x_200:
[----:B------:R-:W-:Y:S02]  /*3390*/  SHF.L.U32 R7, RZ, 0x1f, RZ ;  /* 0x0000001fff077819 */ /* 0x000fe400000006ff */
[----:B------:R-:W-:Y:S02]  /*33a0*/  LOP3.LUT R3, R16, 0xffffff80, RZ, 0xc0, !PT ;  /* 0xffffff8010037812 */ /* 0x000fe400078ec0ff */
[----:B------:R-:W0:Y:S01]  /*33b0*/  SYNCS.PHASECHK.TRANS64.TRYWAIT P0, [R184+URZ+0x38800], R7 ;  /* 0x03880007b80075a7 */ /* 0x000e22000800017f */
[----:B------:R-:W-:Y:S02]  /*33c0*/  LEA.HI R0, R18, R18, RZ, 0x1 ;  /* 0x0000001212007211 */ /* 0x000fe400078f08ff */
[----:B------:R-:W-:Y:S02]  /*33d0*/  IMAD.IADD R5, R152, 0x1, -R3 ;  /* 0x0000000198057824 */ /* 0x000fe400078e0a03 */
[----:B------:R-:W-:-:S03]  /*33e0*/  LOP3.LUT R3, R0, 0xfffffe, RZ, 0xc0, !PT ;  /* 0x00fffffe00037812 */ /* 0x000fc600078ec0ff */
[----:B------:R-:W-:-:S04]  /*33f0*/  SHF.R.S32.HI R4, RZ, 0x1f, R5 ;  /* 0x0000001fff047819 */ /* 0x000fc80000011405 */
[----:B------:R-:W-:-:S04]  /*3400*/  LEA.HI R6, R4, R5, RZ, 0x2 ;  /* 0x0000000504067211 */ /* 0x000fc800078f10ff */
[--C-:B------:R-:W-:Y:S02]  /*3410*/  SHF.R.S32.HI R8, RZ, 0x2, R6.reuse ;  /* 0x00000002ff087819 */ /* 0x100fe40000011406 */
[----:B------:R-:W-:Y:S01]  /*3420*/  SHF.R.S32.HI R9, RZ, 0x1f, R6 ;  /* 0x0000001fff097819 */ /* 0x000fe20000011406 */
[----:B0-----:R-:W-:Y:S06]  /*3430*/  @!P0 BRA `(.L_x_201) ;  /* 0x000000ec00588947 */ /* 0x001fec0003800000 */
.L_x_329:
[----:B------:R-:W2:Y:S01]  /*3440*/  LDL R0, [R1+0x28] ;  /* 0x0000280001007983 */ /* 0x000ea20000100800 */
[----:B------:R-:W-:Y:S01]  /*3450*/  LEA.HI R9, R9, R8, RZ, 0x3 ;  /* 0x0000000809097211 */ /* 0x000fe200078f18ff */
[----:B------:R-:W-:Y:S01]  /*3460*/  IMAD.IADD R3, R18, 0x1, -R3 ;  /* 0x0000000112037824 */ /* 0x000fe200078e0a03 */
[----:B------:R-:W-:Y:S02]  /*3470*/  LEA.HI R4, R4, R5, RZ, 0x5 ;  /* 0x0000000504047211 */ /* 0x000fe400078f28ff */
[----:B------:R-:W-:Y:S02]  /*3480*/  LOP3.LUT R9, R9, 0xfffffff8, RZ, 0xc0, !PT ;  /* 0xfffffff809097812 */ /* 0x000fe400078ec0ff */
[----:B------:R-:W-:-:S03]  /*3490*/  SHF.R.S32.HI R4, RZ, 0x5, R4 ;  /* 0x00000005ff047819 */ /* 0x000fc60000011404 */
[----:B------:R-:W-:Y:S01]  /*34a0*/  IMAD.IADD R9, R8, 0x1, -R9 ;  /* 0x0000000108097824 */ /* 0x000fe200078e0a09 */
[----:B--2---:R-:W-:Y:S02]  /*34b0*/  R2UR UR4, R0 ;  /* 0x00000000000472ca */ /* 0x004fe400000e0000 */
[----:B------:R-:W-:-:S05]  /*34c0*/  LOP3.LUT R0, R6, 0x7ffffffc, RZ, 0xc0, !PT ;  /* 0x7ffffffc06007812 */ /* 0x000fca00078ec0ff */
[----:B------:R-:W-:-:S04]  /*34d0*/  IMAD.IADD R0, R5, 0x1, -R0 ;  /* 0x0000000105007824 */ /* 0x000fc800078e0a00 */
[----:B------:R-:W-:Y:S02]  /*34e0*/  IMAD.SHL.U32 R58, R0, 0x2, RZ ;  /* 0x00000002003a7824 */ /* 0x000fe400078e00ff */
[----:B------:R-:W-:Y:S02]  /*34f0*/  ULOP3.LUT UR4, UR4, 0x1, URZ, 0xfc, !UPT ;  /* 0x0000000104047892 */ /* 0x000fe4000f8efc3f */
[----:B------:R-:W-:Y:S02]  /*3500*/  IMAD R0, R3, 0x100, R58 ;  /* 0x0000010003007824 */ /* 0x000fe400078e023a */
[----:B------:R-:W-:Y:S02]  /*3510*/  IMAD R3, R4, 0x10, R9 ;  /* 0x0000001004037824 */ /* 0x000fe400078e0209 */
[----:B------:R-:W-:-:S05]  /*3520*/  IMAD.U32 R6, RZ, RZ, UR4 ;  /* 0x00000004ff067e24 */ /* 0x000fca000f8e00ff */
[----:B------:R-:W-:-:S13]  /*3530*/  ISETP.NE.AND P0, PT, R6, 0x3, PT ;  /* 0x000000030600780c */ /* 0x000fda0003f05270 */
[----:B------:R-:W-:Y:S05]  /*3540*/  @!P0 BRA `(.L_x_202) ;  /* 0x0000000000048947 */ /* 0x000fea0003800000 */
[----:B------:R-:W-:Y:S01]  /*3550*/  BPT.TRAP 0x1 ;  /* 0x000000040000795c */ /* 0x000fe20000300000 */
.L_x_202:
[----:B------:R1:W2:Y:S01]  /*3560*/  SYNCS.PHASECHK.TRANS64.TRYWAIT P1, [R184+URZ+0x38830], R7 ;  /* 0x03883007b80075a7 */ /* 0x0002a2000802017f */
[----:B------:R-:W-:Y:S05]  /*3570*/  @!P0 BRA `(.L_x_203) ;  /* 0x0000000000048947 */ /* 0x000fea0003800000 */
[----:B------:R-:W-:Y:S01]  /*3580*/  BPT.TRAP 0x1 ;  /* 0x000000040000795c */ /* 0x000fe20000300000 */
.L_x_203:
[----:B--2---:R-:W-:Y:S05]  /*3590*/  @P1 BRA `(.L_x_204) ;  /* 0x0000000000081947 */ /* 0x004fea0003800000 */
[----:B------:R-:W2:Y:S02]  /*35a0*/  SYNCS.PHASECHK.TRANS64.TRYWAIT P1, [R184+URZ+0x38830], R7 ;  /* 0x03883007b80075a7 */ /* 0x000ea4000802017f */
[----:B--2---:R-:W-:Y:S05]  /*35b0*/  @!P1 BRA `(.L_x_205) ;  /* 0x000000ec000c9947 */ /* 0x004fea0003800000 */
.L_x_204:
[----:B------:R-:W-:Y:S05]  /*35c0*/  WARPSYNC.ALL ;  /* 0x0000000000007948 */ /* 0x000fea0003800000 */
[C---:B------:R-:W-:Y:S01]  /*35d0*/  VIADD R4, R184.reuse, 0x20400 ;  /* 0x00020400b8047836 */ /* 0x040fe20000000000 */
[----:B------:R-:W-:Y:S01]  /*35e0*/  WARPGROUP.ARRIVE ;  /* 0x00000000000079c5 */ /* 0x000fe20000000000 */
[----:B------:R-:W-:Y:S01]  /*35f0*/  VIADD R5, R184, 0x22400 ;  /* 0x00022400b8057836 */ /* 0x000fe20000000000 */
[----:B------:R-:W-:Y:S01]  /*3600*/  UMOV UR9, 0x40000040 ;  /* 0x4000004000097882 */ /* 0x000fe20000000000 */
[----:B------:R-:W-:Y:S01]  /*3610*/  UMOV UR7, 0x40000040 ;  /* 0x4000004000077882 */ /* 0x000fe20000000000 */
[----:B------:R-:W-:Y:S01]  /*3620*/  SHF.R.U32.HI R4, RZ, 0x4, R4 ;  /* 0x00000004ff047819 */ /* 0x000fe20000011604 */
[----:B------:R-:W-:Y:S01]  /*3630*/  UMOV UR5, UR9 ;  /* 0x0000000900057c82 */ /* 0x000fe20008000000 */
[----:B------:R-:W-:Y:S01]  /*3640*/  SHF.R.U32.HI R5, RZ, 0x4, R5 ;  /* 0x00000004ff057819 */ /* 0x000fe20000011605 */
[----:B------:R-:W-:Y:S01]  /*3650*/  IMAD.U32 R11, RZ, RZ, UR9 ;  /* 0x00000009ff0b7e24 */ /* 0x000fe2000f8e00ff */
[----:B------:R-:W-:Y:S01]  /*3660*/  LOP3.LUT R4, R4, 0x3fff, RZ, 0xc0, !PT ;  /* 0x00003fff04047812 */ /* 0x000fe200078ec0ff */
[----:B------:R-:W-:Y:S01]  /*3670*/  UMOV UR9, 0x40000040 ;  /* 0x4000004000097882 */ /* 0x000fe20000000000 */
[----:B------:R-:W-:Y:S01]  /*3680*/  LOP3.LUT R5, R5, 0x3fff, RZ, 0xc0, !PT ;  /* 0x00003fff05057812 */ /* 0x000fe200078ec0ff */
[----:B------:R-:W-:Y:S01]  /*3690*/  IMAD.U32 R13, RZ, RZ, UR9 ;  /* 0x00000009ff0d7e24 */ /* 0x000fe2000f8e00ff */
[----:B------:R-:W-:-:S02]  /*36a0*/  LOP3.LUT R6, R4, 0x10000, RZ, 0xfc, !PT ;  /* 0x0001000004067812 */ /* 0x000fc400078efcff */
[----:B------:R-:W-:Y:S02]  /*36b0*/  LOP3.LUT R4, R5, 0x10000, RZ, 0xfc, !PT ;  /* 0x0001000005047812 */ /* 0x000fe400078efcff */
[C---:B------:R-:W-:Y:S01]  /*36c0*/  R2UR UR4, R6.reuse ;  /* 0x00000000060472ca */ /* 0x040fe200000e0000 */
[----:B------:R-:W-:Y:S01]  /*36d0*/  VIADD R5, R6, 0x2 ;  /* 0x0000000206057836 */ /* 0x000fe20000000000 */
[C---:B------:R-:W-:Y:S01]  /*36e0*/  R2UR UR6, R4.reuse ;  /* 0x00000000040672ca */ /* 0x040fe200000e0000 */
[----:B------:R-:W-:-:S10]  /*36f0*/  VIADD R8, R4, 0x2 ;  /* 0x0000000204087836 */ /* 0x000fd40000000000 */
[----:B------:R-:W-:Y:S02]  /*3700*/  UMOV UR8, UR4 ;  /* 0x0000000400087c82 */ /* 0x000fe40008000000 */
[----:B------:R-:W-:Y:S01]  /*3710*/  UMOV UR4, UR8 ;  /* 0x0000000800047c82 */ /* 0x000fe20008000000 */
[----:B------:R-:W-:Y:S01]  /*3720*/  IMAD.U32 R10, RZ, RZ, UR8 ;  /* 0x00000008ff0a7e24 */ /* 0x000fe2000f8e00ff */
[----:B------:R-:W-:Y:S01]  /*3730*/  HGMMA.64x64x16.F32.BF16 R24, gdesc[UR4], RZ, !UPT, gsb0 ;  /* 0x00e00000041879f0 */ /* 0x000fe2000c0018ff */
[----:B------:R-:W-:Y:S01]  /*3740*/  R2UR UR4, R5 ;  /* 0x00000000050472ca */ /* 0x000fe200000e0000 */
[----:B------:R-:W-:Y:S01]  /*3750*/  UMOV UR5, UR9 ;  /* 0x0000000900057c82 */ /* 0x000fe20008000000 */
[----:B------:R-:W-:Y:S01]  /*3760*/  R2UR UR6, R8 ;  /* 0x00000000080672ca */ /* 0x000fe200000e0000 */
[----:B------:R-:W-:Y:S01]  /*3770*/  UMOV UR7, 0x40000040 ;  /* 0x4000004000077882 */ /* 0x000fe20000000000 */
[----:B------:R-:W-:Y:S01]  /*3780*/  VIADD R5, R6, 0x4 ;  /* 0x0000000406057836 */ /* 0x000fe20000000000 */
[----:B------:R-:W-:Y:S01]  /*3790*/  UMOV UR9, 0x40000040 ;  /* 0x4000004000097882 */ /* 0x000fe20000000000 */
[----:B------:R-:W-:-:S02]  /*37a0*/  VIADD R8, R4, 0x4 ;  /* 0x0000000404087836 */ /* 0x000fc40000000000 */
[----:B------:R-:W-:-:S05]  /*37b0*/  IMAD.U32 R15, RZ, RZ, UR9 ;  /* 0x00000009ff0f7e24 */ /* 0x000fca000f8e00ff */
[----:B------:R-:W-:Y:S02]  /*37c0*/  UMOV UR8, UR4 ;  /* 0x0000000400087c82 */ /* 0x000fe40008000000 */
[----:B------:R-:W-:Y:S01]  /*37d0*/  UMOV UR4, UR8 ;  /* 0x0000000800047c82 */ /* 0x000fe20008000000 */
[----:B------:R-:W-:Y:S01]  /*37e0*/  IMAD.U32 R12, RZ, RZ, UR8 ;  /* 0x00000008ff0c7e24 */ /* 0x000fe2000f8e00ff */
[----:B------:R-:W-:Y:S02]  /*37f0*/  WARPGROUP.DEPBAR.LE gsb0, 0x0 ;  /* 0x00008000000079c5 */ /* 0x000fe40000010000 */
[----:B------:R-:W-:-:S06]  /*3800*/  WARPGROUP.ARRIVE ;  /* 0x00000000000079c5 */ /* 0x000fcc0000000000 */
[----:B------:R-:W-:Y:S01]  /*3810*/  HGMMA.64x64x16.F32.BF16 R24, gdesc[UR4], R24, gsb0 ;  /* 0x00e00000041879f0 */ /* 0x000fe20008001818 */
[----:B------:R-:W-:Y:S01]  /*3820*/  R2UR UR4, R5 ;  /* 0x00000000050472ca */ /* 0x000fe200000e0000 */
[----:B------:R-:W-:Y:S01]  /*3830*/  UMOV UR5, UR9 ;  /* 0x0000000900057c82 */ /* 0x000fe20008000000 */
[----:B------:R-:W-:Y:S01]  /*3840*/  R2UR UR6, R8 ;  /* 0x00000000080672ca */ /* 0x000fe200000e0000 */
[----:B------:R-:W-:Y:S01]  /*3850*/  UMOV UR7, 0x40000040 ;  /* 0x4000004000077882 */ /* 0x000fe20000000000 */
[----:B------:R-:W-:Y:S01]  /*3860*/  VIADD R5, R6, 0x6 ;  /* 0x0000000606057836 */ /* 0x000fe20000000000 */
[----:B------:R-:W-:Y:S01]  /*3870*/  UMOV UR9, 0x40000040 ;  /* 0x4000004000097882 */ /* 0x000fe20000000000 */
[----:B------:R-:W-:Y:S02]  /*3880*/  VIADD R6, R4, 0x6 ;  /* 0x0000000604067836 */ /* 0x000fe40000000000 */
        /* <DEDUP_REMOVED lines=10> */
[----:B------:R-:W-:-:S10]  /*3930*/  UMOV UR7, 0x40000040 ;  /* 0x4000004000077882 */ /* 0x000fd40000000000 */
[----:B------:R-:W-:Y:S02]  /*3940*/  UMOV UR8, UR4 ;  /* 0x0000000400087c82 */ /* 0x000fe40008000000 */
[----:B------:R-:W-:Y:S01]  /*3950*/  UMOV UR4, UR8 ;  /* 0x0000000800047c82 */ /* 0x000fe20008000000 */
[----:B------:R-:W-:Y:S01]  /*3960*/  IMAD.U32 R16, RZ, RZ, UR8 ;  /* 0x00000008ff107e24 */ /* 0x000fe2000f8e00ff */
[----:B------:R-:W-:Y:S02]  /*3970*/  WARPGROUP.DEPBAR.LE gsb0, 0x0 ;  /* 0x00008000000079c5 */ /* 0x000fe40000010000 */
[----:B------:R-:W-:-:S06]  /*3980*/  WARPGROUP.ARRIVE ;  /* 0x00000000000079c5 */ /* 0x000fcc0000000000 */
[----:B------:R-:W-:Y:S03]  /*3990*/  HGMMA.64x64x16.F32.BF16 R24, gdesc[UR4], R24, gsb0 ;  /* 0x00e00000041879f0 */ /* 0x000fe60008001818 */
[----:B------:R-:W-:Y:S02]  /*39a0*/  WARPGROUP.DEPBAR.LE gsb0, 0x0 ;  /* 0x00008000000079c5 */ /* 0x000fe40000010000 */
[----:B------:R-:W3:Y:S02]  /*39b0*/  SYNCS.PHASECHK.TRANS64.TRYWAIT P1, [R184+URZ+0x38810], R7 ;  /* 0x03881007b80075a7 */ /* 0x000ee4000802017f */
[----:B---3--:R-:W-:Y:S05]  /*39c0*/  @!P1 BRA `(.L_x_206) ;  /* 0x000000e8001c9947 */ /* 0x008fea0003800000 */
.L_x_330:
[----:B------:R-:W-:Y:S05]  /*39d0*/  @!P0 BRA `(.L_x_207) ;  /* 0x0000000000048947 */ /* 0x000fea0003800000 */
[----:B------:R-:W-:Y:S01]  /*39e0*/  BPT.TRAP 0x1 ;  /* 0x000000040000795c */ /* 0x000fe20000300000 */
.L_x_207:
[----:B------:R4:W0:Y:S01]  /*39f0*/  SYNCS.PHASECHK.TRANS64.TRYWAIT P1, [R184+URZ+0x38850], R7 ;  /* 0x03885007b80075a7 */ /* 0x000822000802017f */
[----:B------:R-:W-:Y:S05]  /*3a00*/  @!P0 BRA `(.L_x_208) ;  /* 0x0000000000048947 */ /* 0x000fea0003800000 */
[----:B------:R-:W-:Y:S01]  /*3a10*/  BPT.TRAP 0x1 ;  /* 0x000000040000795c */ /* 0x000fe20000300000 */
.L_x_208:
[C---:B------:R-:W-:Y:S02]  /*3a20*/  VIADD R5, R184.reuse, 0x26400 ;  /* 0x00026400b8057836 */ /* 0x040fe40000000000 */
[----:B------:R-:W-:-:S03]  /*3a30*/  VIADD R6, R184, 0x400 ;  /* 0x00000400b8067836 */ /* 0x000fc60000000000 */
[----:B------:R-:W-:Y:S02]  /*3a40*/  SHF.R.U32.HI R5, RZ, 0x4, R5 ;  /* 0x00000004ff057819 */ /* 0x000fe40000011605 */
[----:B------:R-:W-:Y:S02]  /*3a50*/  SHF.R.U32.HI R6, RZ, 0x4, R6 ;  /* 0x00000004ff067819 */ /* 0x000fe40000011606 */
[----:B------:R-:W-:Y:S02]  /*3a60*/  LOP3.LUT R5, R5, 0x3fff, RZ, 0xc0, !PT ;  /* 0x00003fff05057812 */ /* 0x000fe400078ec0ff */
[----:B------:R-:W-:Y:S02]  /*3a70*/  LOP3.LUT R6, R6, 0x3fff, RZ, 0xc0, !PT ;  /* 0x00003fff06067812 */ /* 0x000fe400078ec0ff */
[----:B------:R-:W-:Y:S02]  /*3a80*/  LOP3.LUT R5, R5, 0x10000, RZ, 0xfc, !PT ;  /* 0x0001000005057812 */ /* 0x000fe400078efcff */
[----:B------:R-:W-:Y:S01]  /*3a90*/  LOP3.LUT R6, R6, 0x10000, RZ, 0xfc, !PT ;  /* 0x0001000006067812 */ /* 0x000fe200078efcff */
[----:B0-----:R-:W-:Y:S06]  /*3aa0*/  @P1 BRA `(.L_x_209) ;  /* 0x0000000000081947 */ /* 0x001fec0003800000 */
[----:B------:R-:W0:Y:S02]  /*3ab0*/  SYNCS.PHASECHK.TRANS64.TRYWAIT P1, [R184+URZ+0x38850], R7 ;  /* 0x03885007b80075a7 */ /* 0x000e24000802017f */
[----:B0-----:R-:W-:Y:S05]  /*3ac0*/  @!P1 BRA `(.L_x_210) ;  /* 0x000000e400f09947 */ /* 0x001fea0003800000 */
.L_x_209:
[C---:B------:R-:W-:Y:S01]  /*3ad0*/  R2UR UR4, R5.reuse ;  /* 0x00000000050472ca */ /* 0x040fe200000e0000 */
[----:B------:R-:W-:Y:S01]  /*3ae0*/  WARPGROUP.ARRIVE ;  /* 0x00000000000079c5 */ /* 0x000fe20000000000 */
[C---:B------:R-:W-:Y:S01]  /*3af0*/  R2UR UR6, R6.reuse ;  /* 0x00000000060672ca */ /* 0x040fe200000e0000 */
[----:B------:R-:W-:Y:S01]  /*3b00*/  UMOV UR9, 0x40000040 ;  /* 0x4000004000097882 */ /* 0x000fe20000000000 */
[----:B------:R-:W-:Y:S01]  /*3b10*/  UMOV UR7, 0x40000040 ;  /* 0x4000004000077882 */ /* 0x000fe20000000000 */
[----:B------:R-:W-:Y:S01]  /*3b20*/  UMOV UR5, UR9 ;  /* 0x0000000900057c82 */ /* 0x000fe20008000000 */
[----:B-1234-:R-:W-:Y:S01]  /*3b30*/  VIADD R7, R5, 0x2 ;  /* 0x0000000205077836 */ /* 0x01efe20000000000 */
[----:B------:R-:W-:Y:S01]  /*3b40*/  UMOV UR11, 0x40000040 ;  /* 0x40000040000b7882 */ /* 0x000fe20000000000 */
[----:B------:R-:W-:Y:S01]  /*3b50*/  VIADD R8, R6, 0x2 ;  /* 0x0000000206087836 */ /* 0x000fe20000000000 */
[----:B------:R-:W-:Y:S01]  /*3b60*/  UMOV UR13, 0x40000040 ;  /* 0x40000040000d7882 */ /* 0x000fe20000000000 */
[----:B------:R-:W-:Y:S01]  /*3b70*/  IMAD.U32 R19, RZ, RZ, UR9 ;  /* 0x00000009ff137e24 */ /* 0x000fe2000f8e00ff */
[----:B------:R-:W-:Y:S01]  /*3b80*/  UMOV UR9, 0x40000040 ;  /* 0x4000004000097882 */ /* 0x000fe20000000000 */
[----:B------:R-:W-:Y:S01]  /*3b90*/  UMOV UR15, 0x40000040 ;  /* 0x40000040000f7882 */ /* 0x000fe20000000000 */
[----:B------:R-:W-:Y:S01]  /*3ba0*/  UMOV UR8, UR4 ;  /* 0x0000000400087c82 */ /* 0x000fe20008000000 */
[----:B------:R-:W-:Y:S01]  /*3bb0*/  IMAD.U32 R21, RZ, RZ, UR9 ;  /* 0x00000009ff157e24 */ /* 0x000fe2000f8e00ff */
[----:B------:R-:W-:Y:S01]  /*3bc0*/  UMOV UR4, UR8 ;  /* 0x0000000800047c82 */ /* 0x000fe20008000000 */
[----:B------:R-:W-:Y:S01]  /*3bd0*/  IMAD.U32 R18, RZ, RZ, UR8 ;  /* 0x00000008ff127e24 */ /* 0x000fe2000f8e00ff */
[----:B------:R-:W-:Y:S01]  /*3be0*/  HGMMA.64x64x16.F32.BF16 R24, gdesc[UR4], R24, gsb0 ;  /* 0x00e00000041879f0 */ /* 0x000fe20008001818 */
[----:B------:R-:W-:Y:S01]  /*3bf0*/  R2UR UR4, R7 ;  /* 0x00000000070472ca */ /* 0x000fe200000e0000 */
[----:B------:R-:W-:Y:S01]  /*3c00*/  UMOV UR5, UR9 ;  /* 0x0000000900057c82 */ /* 0x000fe20008000000 */
[----:B------:R-:W-:Y:S01]  /*3c10*/  R2UR UR6, R8 ;  /* 0x00000000080672ca */ /* 0x000fe200000e0000 */
[----:B------:R-:W-:Y:S01]  /*3c20*/  UMOV UR7, 0x40000040 ;  /* 0x4000004000077882 */ /* 0x000fe20000000000 */
[C---:B------:R-:W-:Y:S01]  /*3c30*/  VIADD R7, R5.reuse, 0x4 ;  /* 0x0000000405077836 */ /* 0x040fe20000000000 */
[----:B------:R-:W-:Y:S01]  /*3c40*/  UMOV UR9, 0x40000040 ;  /* 0x4000004000097882 */ /* 0x000fe20000000000 */
[----:B------:R-:W-:Y:S01]  /*3c50*/  VIADD R8, R6, 0x4 ;  /* 0x0000000406087836 */ /* 0x000fe20000000000 */
[----:B------:R-:W-:Y:S01]  /*3c60*/  UMOV UR17, 0x40000040 ;  /* 0x4000004000117882 */ /* 0x000fe20000000000 */
[----:B------:R-:W-:Y:S01]  /*3c70*/  IMAD.U32 R23, RZ, RZ, UR9 ;  /* 0x00000009ff177e24 */ /* 0x000fe2000f8e00ff */
[----:B------:R-:W-:Y:S01]  /*3c80*/  UMOV UR19, 0x40000040 ;  /* 0x4000004000137882 */ /* 0x000fe20000000000 */
[----:B------:R-:W-:Y:S01]  /*3c90*/  UMOV UR21, 0x40000040 ;  /* 0x4000004000157882 */ /* 0x000fe20000000000 */
[----:B------:R-:W-:Y:S01]  /*3ca0*/  UMOV UR23, 0x40000040 ;  /* 0x4000004000177882 */ /* 0x000fe20000000000 */
[----:B------:R-:W-:Y:S01]  /*3cb0*/  UMOV UR25, 0x40000040 ;  /* 0x4000004000197882 */ /* 0x000fe20000000000 */
[----:B------:R-:W-:Y:S01]  /*3cc0*/  UMOV UR8, UR4 ;  /* 0x0000000400087c82 */ /* 0x000fe20008000000 */
[----:B------:R-:W-:Y:S01]  /*3cd0*/  UMOV UR27, 0x40000040 ;  /* 0x40000040001b7882 */ /* 0x000fe20000000000 */
[----:B------:R-:W-:Y:S01]  /*3ce0*/  UMOV UR4, UR8 ;  /* 0x0000000800047c82 */ /* 0x000fe20008000000 */
[----:B------:R-:W-:Y:S01]  /*3cf0*/  IMAD.U32 R20, RZ, RZ, UR8 ;  /* 0x00000008ff147e24 */ /* 0x000fe2000f8e00ff */
[----:B------:R-:W-:Y:S01]  /*3d00*/  UMOV UR29, 0x40000040 ;  /* 0x40000040001d7882 */ /* 0x000fe20000000000 */
        /* <DEDUP_REMOVED lines=11> */
[----:B------:R-:W0:Y:S01]  /*3dc0*/  S2R R9, SR_TID.X ;  /* 0x0000000000097919 */ /* 0x000e220000002100 */
[----:B------:R-:W-:Y:S01]  /*3dd0*/  UMOV UR53, 0x40000040 ;  /* 0x4000004000357882 */ /* 0x000fe20000000000 */
[----:B------:R-:W-:Y:S01]  /*3de0*/  UMOV UR55, 0x40000040 ;  /* 0x4000004000377882 */ /* 0x000fe20000000000 */
[----:B------:R-:W-:Y:S01]  /*3df0*/  UMOV UR57, 0x40000040 ;  /* 0x4000004000397882 */ /* 0x000fe20000000000 */
[----:B------:R-:W-:Y:S01]  /*3e00*/  UMOV UR59, 0x40000040 ;  /* 0x40000040003b7882 */ /* 0x000fe20000000000 */
[----:B------:R-:W-:Y:S01]  /*3e10*/  IMAD.MOV.U32 R62, RZ, RZ, 0x4 ;  /* 0x00000004ff3e7424 */ /* 0x000fe200078e00ff */
[----:B------:R-:W-:Y:S01]  /*3e20*/  UIMAD UR60, UR61, -0x40, UR60 ;  /* 0xffffffc03d3c78a4 */ /* 0x000fe2000f8e023c */
[----:B------:R-:W-:Y:S01]  /*3e30*/  VIADD R185, R5, 0xe00 ;  /* 0x00000e0005b97836 */ /* 0x000fe20000000000 */
[----:B------:R-:W1:Y:S01]  /*3e40*/  S2R R65, SR_TID.X ;  /* 0x0000000000417919 */ /* 0x000e620000002100 */
[----:B------:R-:W-:Y:S01]  /*3e50*/  LOP3.LUT R188, R188, 0x2000000, RZ, 0xfc, !PT ;  /* 0x02000000bcbc7812 */ /* 0x000fe200078efcff */
[----:B------:R-:W-:-:S04]  /*3e60*/  UIADD3 UR61, UR61, -0x2, URZ ;  /* 0xfffffffe3d3d7890 */ /* 0x000fc8000fffe03f */
[----:B------:R-:W-:Y:S01]  /*3e70*/  VIADD R209, R188, 0x80 ;  /* 0x00000080bcd17836 */ /* 0x000fe20000000000 */
[----:B0-----:R-:W-:Y:S02]  /*3e80*/  SHF.R.U32.HI R9, RZ, 0x7, R9 ;  /* 0x00000007ff097819 */ /* 0x001fe40000011609 */
[----:B-1----:R-:W-:Y:S01]  /*3e90*/  LOP3.LUT R65, R65, 0x7f, RZ, 0xc0, !PT ;  /* 0x0000007f41417812 */ /* 0x002fe200078ec0ff */
        /* <DEDUP_REMOVED lines=9> */
[----:B------:R-:W-:-:S07]  /*3f30*/  VIADD R8, R6, 0x6 ;  /* 0x0000000606087836 */ /* 0x000fce0000000000 */
[----:B------:R-:W-:Y:S02]  /*3f40*/  UMOV UR8, UR4 ;  /* 0x0000000400087c82 */ /* 0x000fe40008000000 */
[----:B------:R-:W-:Y:S01]  /*3f50*/  UMOV UR4, UR8 ;  /* 0x0000000800047c82 */ /* 0x000fe20008000000 */
[----:B------:R-:W-:Y:S01]  /*3f60*/  IMAD.U32 R22, RZ, RZ, UR8 ;  /* 0x00000008ff167e24 */ /* 0x000fe2000f8e00ff */
[----:B------:R-:W-:Y:S02]  /*3f70*/  WARPGROUP.DEPBAR.LE gsb0, 0x0 ;  /* 0x00008000000079c5 */ /* 0x000fe40000010000 */
[----:B------:R-:W-:-:S06]  /*3f80*/  WARPGROUP.ARRIVE ;  /* 0x00000000000079c5 */ /* 0x000fcc0000000000 */
[----:B------:R-:W-:Y:S01]  /*3f90*/  HGMMA.64x64x16.F32.BF16 R24, gdesc[UR4], R24, gsb0 ;  /* 0x00e00000041879f0 */ /* 0x000fe20008001818 */
[----:B------:R-:W-:Y:S01]  /*3fa0*/  R2UR UR4, R7 ;  /* 0x00000000070472ca */ /* 0x000fe200000e0000 */
[----:B------:R-:W-:Y:S01]  /*3fb0*/  UMOV UR5, 0x40000040 ;  /* 0x4000004000057882 */ /* 0x000fe20000000000 */
[----:B------:R-:W-:Y:S01]  /*3fc0*/  R2UR UR6, R8 ;  /* 0x00000000080672ca */ /* 0x000fe200000e0000 */
[----:B------:R-:W-:Y:S01]  /*3fd0*/  UMOV UR7, 0x40000040 ;  /* 0x4000004000077882 */ /* 0x000fe20000000000 */
[----:B------:R-:W-:Y:S02]  /*3fe0*/  VIADD R7, R5, 0x200 ;  /* 0x0000020005077836 */ /* 0x000fe40000000000 */
[----:B------:R-:W-:-:S03]  /*3ff0*/  VIADD R8, R6, 0x200 ;  /* 0x0000020006087836 */ /* 0x000fc60000000000 */
[----:B------:R-:W-:Y:S01]  /*4000*/  R2UR UR8, R7 ;  /* 0x00000000070872ca */ /* 0x000fe200000e0000 */
[----:B------:R-:W-:Y:S01]  /*4010*/  VIADD R7, R5, 0x202 ;  /* 0x0000020205077836 */ /* 0x000fe20000000000 */
[----:B------:R-:W-:Y:S01]  /*4020*/  R2UR UR10, R8 ;  /* 0x00000000080a72ca */ /* 0x000fe200000e0000 */
        /* <DEDUP_REMOVED lines=40> */
[----:B------:R-:W-:Y:S01]  /*42b0*/  VIADD R8, R6, 0x606 ;  /* 0x0000060606087836 */ /* 0x000fe20000000000 */
[----:B------:R-:W-:Y:S02]  /*42c0*/  WARPGROUP.DEPBAR.LE gsb0, 0x0 ;  /* 0x00008000000079c5 */ /* 0x000fe40000010000 */
[----:B------:R-:W-:Y:S01]  /*42d0*/  WARPGROUP.ARRIVE ;  /* 0x00000000000079c5 */ /* 0x000fe20000000000 */
[----:B------:R-:W-:Y:S02]  /*42e0*/  R2UR UR52, R7 ;  /* 0x00000000073472ca */ /* 0x000fe400000e0000 */
[----:B------:R-:W-:Y:S01]  /*42f0*/  R2UR UR54, R8 ;  /* 0x00000000083672ca */ /* 0x000fe200000e0000 */
[----:B------:R0:W1:Y:S02]  /*4300*/  SHFL.IDX PT, R7, R9, RZ, 0x1f ;  /* 0x00001fff09077589 */ /* 0x00006400000e0000 */
[----:B------:R-:W-:Y:S01]  /*4310*/  HGMMA.64x64x16.F32.BF16 R24, gdesc[UR4], R24, gsb0 ;  /* 0x00e00000041879f0 */ /* 0x000fe20008001818 */
[----:B------:R-:W-:Y:S01]  /*4320*/  ULDC UR6, c[0x0][0xad0] ;  /* 0x0002b40000067ab9 */ /* 0x000fe20000000800 */
[----:B------:R-:W-:Y:S01]  /*4330*/  R2UR UR7, R2 ;  /* 0x00000000020772ca */ /* 0x000fe200000e0000 */
[----:B0-----:R-:W-:-:S12]  /*4340*/  VIADD R9, R6, 0x800 ;  /* 0x0000080006097836 */ /* 0x001fd80000000000 */
[----:B------:R-:W-:Y:S01]  /*4350*/  UISETP.GE.AND UP0, UPT, UR61, UR7, UPT ;  /* 0x000000073d00728c */ /* 0x000fe2000bf06270 */
[----:B-1----:R-:W-:Y:S01]  /*4360*/  ISETP.GT.AND P1, PT, R7, 0x7f, PT ;  /* 0x0000007f0700780c */ /* 0x002fe20003f24270 */
[----:B------:R-:W-:-:S03]  /*4370*/  VIADD R7, R5, 0x800 ;  /* 0x0000080005077836 */ /* 0x000fc60000000000 */
[----:B------:R-:W-:Y:S02]  /*4380*/  SEL R56, RZ, 0x2, !P1 ;  /* 0x00000002ff387807 */ /* 0x000fe40004800000 */
[C---:B------:R-:W-:Y:S02]  /*4390*/  SEL R60, R62.reuse, 0x2, P1 ;  /* 0x000000023e3c7807 */ /* 0x040fe40000800000 */
[----:B------:R-:W-:Y:S01]  /*43a0*/  SEL R62, R62, 0x6, !P1 ;  /* 0x000000063e3e7807 */ /* 0x000fe20004800000 */
[C---:B------:R-:W-:Y:S02]  /*43b0*/  IMAD.IADD R8, R56.reuse, 0x1, R7 ;  /* 0x0000000138087824 */ /* 0x040fe400078e0207 */
[----:B------:R-:W-:-:S03]  /*43c0*/  IMAD.IADD R59, R56, 0x1, R9 ;  /* 0x00000001383b7824 */ /* 0x000fc600078e0209 */
[----:B------:R-:W-:Y:S01]  /*43d0*/  R2UR UR56, R8 ;  /* 0x00000000083872ca */ /* 0x000fe200000e0000 */
[--C-:B------:R-:W-:Y:S01]  /*43e0*/  IMAD.IADD R8, R7, 0x1, R60.reuse ;  /* 0x0000000107087824 */ /* 0x100fe200078e023c */
[----:B------:R-:W-:Y:S01]  /*43f0*/  R2UR UR58, R59 ;  /* 0x000000003b3a72ca */ /* 0x000fe200000e0000 */
[C---:B------:R-:W-:Y:S02]  /*4400*/  IMAD.IADD R59, R9.reuse, 0x1, R60 ;  /* 0x00000001093b7824 */ /* 0x040fe400078e023c */
[----:B------:R-:W-:Y:S01]  /*4410*/  IMAD.IADD R9, R9, 0x1, R62 ;  /* 0x0000000109097824 */ /* 0x000fe200078e023e */
[----:B------:R-:W-:Y:S02]  /*4420*/  WARPGROUP.DEPBAR.LE gsb0, 0x0 ;  /* 0x00008000000079c5 */ /* 0x000fe40000010000 */
[----:B------:R-:W-:-:S06]  /*4430*/  WARPGROUP.ARRIVE ;  /* 0x00000000000079c5 */ /* 0x000fcc0000000000 */
[----:B------:R-:W-:Y:S01]  /*4440*/  HGMMA.64x64x16.F32.BF16 R24, gdesc[UR8], R24, gsb0 ;  /* 0x00e00000081879f0 */ /* 0x000fe20008001818 */
[----:B------:R-:W-:Y:S01]  /*4450*/  R2UR UR10, R188 ;  /* 0x00000000bc0a72ca */ /* 0x000fe200000e0000 */
[----:B------:R-:W-:Y:S01]  /*4460*/  UMOV UR11, 0x40000040 ;  /* 0x40000040000b7882 */ /* 0x000fe20000000000 */
[----:B------:R-:W-:Y:S02]  /*4470*/  WARPGROUP.DEPBAR.LE gsb0, 0x0 ;  /* 0x00008000000079c5 */ /* 0x000fe40000010000 */
        /* <DEDUP_REMOVED lines=34> */
[----:B------:R-:W-:Y:S01]  /*46a0*/  HGMMA.64x64x16.F32.BF16 R24, gdesc[UR56], R24, gsb0 ;  /* 0x00e00000381879f0 */ /* 0x000fe20008001818 */
[----:B------:R-:W-:Y:S01]  /*46b0*/  R2UR UR56, R8 ;  /* 0x00000000083872ca */ /* 0x000fe200000e0000 */
[----:B------:R-:W-:Y:S01]  /*46c0*/  UMOV UR57, 0x40000040 ;  /* 0x4000004000397882 */ /* 0x000fe20000000000 */
[----:B------:R-:W-:Y:S01]  /*46d0*/  R2UR UR58, R59 ;  /* 0x000000003b3a72ca */ /* 0x000fe200000e0000 */
[----:B------:R-:W-:Y:S01]  /*46e0*/  UMOV UR59, 0x40000040 ;  /* 0x40000040003b7882 */ /* 0x000fe20000000000 */
[----:B------:R-:W-:Y:S01]  /*46f0*/  IMAD.IADD R8, R7, 0x1, R62 ;  /* 0x0000000107087824 */ /* 0x000fe200078e023e */
[----:B------:R-:W-:Y:S02]  /*4700*/  WARPGROUP.DEPBAR.LE gsb0, 0x0 ;  /* 0x00008000000079c5 */ /* 0x000fe40000010000 */
[----:B------:R-:W-:-:S08]  /*4710*/  WARPGROUP.ARRIVE ;  /* 0x00000000000079c5 */ /* 0x000fd00000000000 */
[----:B------:R-:W-:Y:S01]  /*4720*/  HGMMA.64x64x16.F32.BF16 R24, gdesc[UR56], R24, gsb0 ;  /* 0x00e00000381879f0 */ /* 0x000fe20008001818 */
[----:B------:R-:W-:Y:S01]  /*4730*/  R2UR UR58, R9 ;  /* 0x00000000093a72ca */ /* 0x000fe200000e0000 */
[----:B------:R-:W-:Y:S01]  /*4740*/  UMOV UR59, 0x40000040 ;  /* 0x40000040003b7882 */ /* 0x000fe20000000000 */
[----:B------:R-:W-:Y:S01]  /*4750*/  R2UR UR56, R8 ;  /* 0x00000000083872ca */ /* 0x000fe200000e0000 */
[----:B------:R-:W-:Y:S01]  /*4760*/  UMOV UR57, 0x40000040 ;  /* 0x4000004000397882 */ /* 0x000fe20000000000 */
[----:B------:R-:W-:Y:S02]  /*4770*/  IMAD.MOV.U32 R8, RZ, RZ, 0x28 ;  /* 0x00000028ff087424 */ /* 0x000fe400078e00ff */
[----:B------:R-:W-:-:S03]  /*4780*/  IMAD.MOV.U32 R9, RZ, RZ, 0xa00 ;  /* 0x00000a00ff097424 */ /* 0x000fc600078e00ff */
[----:B------:R-:W-:Y:S02]  /*4790*/  SEL R8, R8, 0x26, P1 ;  /* 0x0000002608087807 */ /* 0x000fe40000800000 */
[----:B------:R-:W-:Y:S02]  /*47a0*/  SEL R9, R9, 0x980, P1 ;  /* 0x0000098009097807 */ /* 0x000fe40000800000 */
[----:B------:R-:W-:Y:S02]  /*47b0*/  LOP3.LUT R8, R8, 0x6, RZ, 0xc0, !PT ;  /* 0x0000000608087812 */ /* 0x000fe400078ec0ff */
[----:B------:R-:W-:-:S04]  /*47c0*/  LOP3.LUT R9, R9, 0xa00, RZ, 0xc0, !PT ;  /* 0x00000a0009097812 */ /* 0x000fc800078ec0ff */
[CC--:B------:R-:W-:Y:S02]  /*47d0*/  IADD3 R59, R8.reuse, R9.reuse, R5 ;  /* 0x00000009083b7210 */ /* 0x0c0fe40007ffe005 */
[----:B------:R-:W-:Y:S01]  /*47e0*/  IADD3 R8, R8, R9, R6 ;  /* 0x0000000908087210 */ /* 0x000fe20007ffe006 */
[----:B------:R-:W-:-:S04]  /*47f0*/  VIADD R9, R6, 0xa00 ;  /* 0x00000a0006097836 */ /* 0x000fc80000000000 */
[----:B------:R-:W-:Y:S01]  /*4800*/  IMAD.IADD R61, R56, 0x1, R9 ;  /* 0x00000001383d7824 */ /* 0x000fe200078e0209 */
[----:B------:R-:W-:Y:S02]  /*4810*/  WARPGROUP.DEPBAR.LE gsb0, 0x0 ;  /* 0x00008000000079c5 */ /* 0x000fe40000010000 */
[----:B------:R-:W-:-:S06]  /*4820*/  WARPGROUP.ARRIVE ;  /* 0x00000000000079c5 */ /* 0x000fcc0000000000 */
[----:B------:R-:W-:Y:S01]  /*4830*/  HGMMA.64x64x16.F32.BF16 R24, gdesc[UR56], R24, gsb0 ;  /* 0x00e00000381879f0 */ /* 0x000fe20008001818 */
[----:B------:R-:W-:Y:S01]  /*4840*/  R2UR UR56, R59 ;  /* 0x000000003b3872ca */ /* 0x000fe200000e0000 */
[----:B------:R-:W-:Y:S01]  /*4850*/  UMOV UR57, 0x40000040 ;  /* 0x4000004000397882 */ /* 0x000fe20000000000 */
[----:B------:R-:W-:Y:S01]  /*4860*/  R2UR UR58, R8 ;  /* 0x00000000083a72ca */ /* 0x000fe200000e0000 */
[----:B------:R-:W-:Y:S01]  /*4870*/  UMOV UR59, 0x40000040 ;  /* 0x40000040003b7882 */ /* 0x000fe20000000000 */
        /* <DEDUP_REMOVED lines=9> */
[C---:B------:R-:W-:Y:S02]  /*4910*/  IMAD.IADD R59, R60.reuse, 0x1, R8 ;  /* 0x000000013c3b7824 */ /* 0x040fe400078e0208 */
[--C-:B------:R-:W-:Y:S02]  /*4920*/  IMAD.IADD R61, R60, 0x1, R9.reuse ;  /* 0x000000013c3d7824 */ /* 0x100fe400078e0209 */
[----:B------:R-:W-:Y:S01]  /*4930*/  IMAD.IADD R9, R62, 0x1, R9 ;  /* 0x000000013e097824 */ /* 0x000fe200078e0209 */
[----:B------:R-:W-:-:S02]  /*4940*/  WARPGROUP.DEPBAR.LE gsb0, 0x0 ;  /* 0x00008000000079c5 */ /* 0x000fc40000010000 */
        /* <DEDUP_REMOVED lines=30> */
[----:B------:R-:W-:Y:S02]  /*4b30*/  VIADD R59, R6, 0xc00 ;  /* 0x00000c00063b7836 */ /* 0x000fe40000000000 */
[C---:B------:R-:W-:Y:S02]  /*4b40*/  IMAD.IADD R61, R56.reuse, 0x1, R9 ;  /* 0x00000001383d7824 */ /* 0x040fe400078e0209 */
        /* <DEDUP_REMOVED lines=61> */
[----:B------:R-:W-:Y:S02]  /*4f20*/  IMAD.IADD R56, R62, 0x1, R185 ;  /* 0x000000013e387824 */ /* 0x000fe400078e02b9 */
[----:B------:R-:W-:-:S05]  /*4f30*/  IMAD.MOV.U32 R60, RZ, RZ, 0x1000 ;  /* 0x00001000ff3c7424 */ /* 0x000fca00078e00ff */
[----:B------:R-:W-:-:S04]  /*4f40*/  SEL R60, R60, 0xf80, P1 ;  /* 0x00000f803c3c7807 */ /* 0x000fc80000800000 */
[----:B------:R-:W-:Y:S01]  /*4f50*/  LOP3.LUT R60, R60, 0x1e00, RZ, 0xc0, !PT ;  /* 0x00001e003c3c7812 */ /* 0x000fe200078ec0ff */
[----:B------:R-:W-:Y:S02]  /*4f60*/  WARPGROUP.DEPBAR.LE gsb0, 0x0 ;  /* 0x00008000000079c5 */ /* 0x000fe40000010000 */
[----:B------:R-:W-:-:S06]  /*4f70*/  WARPGROUP.ARRIVE ;  /* 0x00000000000079c5 */ /* 0x000fcc0000000000 */
[----:B------:R-:W-:Y:S01]  /*4f80*/  HGMMA.64x64x16.F32.BF16 R24, gdesc[UR56], R24, gsb0 ;  /* 0x00e00000381879f0 */ /* 0x000fe20008001818 */
[----:B------:R-:W-:Y:S01]  /*4f90*/  R2UR UR56, R56 ;  /* 0x00000000383872ca */ /* 0x000fe200000e0000 */
[----:B------:R-:W-:Y:S01]  /*4fa0*/  UMOV UR57, 0x40000040 ;  /* 0x4000004000397882 */ /* 0x000fe20000000000 */
[----:B------:R-:W-:Y:S01]  /*4fb0*/  R2UR UR58, R59 ;  /* 0x000000003b3a72ca */ /* 0x000fe200000e0000 */
[----:B------:R-:W-:Y:S01]  /*4fc0*/  UMOV UR59, 0x40000040 ;  /* 0x40000040003b7882 */ /* 0x000fe20000000000 */
[----:B------:R-:W-:-:S05]  /*4fd0*/  IMAD.MOV.U32 R56, RZ, RZ, 0x40 ;  /* 0x00000040ff387424 */ /* 0x000fca00078e00ff */
[----:B------:R-:W-:-:S04]  /*4fe0*/  SEL R59, R56, 0x3e, P1 ;  /* 0x0000003e383b7807 */ /* 0x000fc80000800000 */
        /* <DEDUP_REMOVED lines=10> */
[----:B------:R-:W-:-:S05]  /*5090*/  IMAD.U32 R59, RZ, RZ, UR60 ;  /* 0x0000003cff3b7e24 */ /* 0x000fca000f8e00ff */
[----:B------:R-:W-:-:S04]  /*50a0*/  IADD3 R58, -R58, 0x40, R59 ;  /* 0x000000403a3a7810 */ /* 0x000fc80007ffe13b */
[C---:B------:R-:W-:Y:S02]  /*50b0*/  ISETP.GT.AND P1, PT, R58.reuse, RZ, PT ;  /* 0x000000ff3a00720c */ /* 0x040fe40003f24270 */
[C---:B------:R-:W-:Y:S02]  /*50c0*/  ISETP.GT.AND P2, PT, R58.reuse, 0x1, PT ;  /* 0x000000013a00780c */ /* 0x040fe40003f44270 */
[C---:B------:R-:W-:Y:S02]  /*50d0*/  ISETP.GT.AND P3, PT, R58.reuse, 0x8, PT ;  /* 0x000000083a00780c */ /* 0x040fe40003f64270 */
[C---:B------:R-:W-:Y:S02]  /*50e0*/  ISETP.GT.AND P4, PT, R58.reuse, 0x9, PT ;  /* 0x000000093a00780c */ /* 0x040fe40003f84270 */
[C---:B------:R-:W-:Y:S02]  /*50f0*/  ISETP.GT.AND P5, PT, R58.reuse, 0x10, PT ;  /* 0x000000103a00780c */ /* 0x040fe40003fa4270 */
[----:B------:R-:W-:Y:S01]  /*5100*/  ISETP.GT.AND P6, PT, R58, 0x11, PT ;  /* 0x000000113a00780c */ /* 0x000fe20003fc4270 */
[----:B------:R-:W-:-:S02]  /*5110*/  WARPGROUP.DEPBAR.LE gsb0, 0x0 ;  /* 0x00008000000079c5 */ /* 0x000fc40000010000 */
        /* <DEDUP_REMOVED lines=9> */
[----:B------:R-:W0:Y:S01]  /*51b0*/  MUFU.TANH R24, R24 ;  /* 0x0000001800187308 */ /* 0x000e220000002400 */
[----:B------:R-:W-:Y:S01]  /*51c0*/  FMUL.FTZ R33, R33, UR6 ;  /* 0x0000000621217c20 */ /* 0x000fe20008410000 */
        /* <DEDUP_REMOVED lines=15> */
[----:B0-----:R-:W-:Y:S01]  /*52c0*/  FSEL R24, R24, -INF , P1 ;  /* 0xff80000018187808 */ /* 0x001fe20000800000 */
[----:B------:R-:W-:Y:S01]  /*52d0*/  FMUL.FTZ R48, R48, UR6 ;  /* 0x0000000630307c20 */ /* 0x000fe20008410000 */
[----:B------:R-:W-:Y:S01]  /*52e0*/  FMUL.FTZ R42, R42, UR6 ;  /* 0x000000062a2a7c20 */ /* 0x000fe20008410000 */
[----:B------:R-:W-:Y:S01]  /*52f0*/  FMUL.FTZ R49, R49, UR6 ;  /* 0x0000000631317c20 */ /* 0x000fe20008410000 */
[----:B------:R-:W-:Y:S01]  /*5300*/  FMUL.FTZ R43, R43, UR6 ;  /* 0x000000062b2b7c20 */ /* 0x000fe20008410000 */
[----:B------:R-:W-:Y:S01]  /*5310*/  FMUL.FTZ R52, R52, UR6 ;  /* 0x0000000634347c20 */ /* 0x000fe20008410000 */
[----:B------:R-:W-:Y:S01]  /*5320*/  FMUL.FTZ R53, R53, UR6 ;  /* 0x0000000635357c20 */ /* 0x000fe20008410000 */
[----:B------:R-:W0:Y:S01]  /*5330*/  MUFU.TANH R29, R29 ;  /* 0x0000001d001d7308 */ /* 0x000e220000002400 */
[----:B-1----:R-:W-:Y:S01]  /*5340*/  FSEL R25, R25, -INF , P2 ;  /* 0xff80000019197808 */ /* 0x002fe20001000000 */
[----:B------:R-:W-:Y:S01]  /*5350*/  FMUL.FTZ R46, R46, UR6 ;  /* 0x000000062e2e7c20 */ /* 0x000fe20008410000 */
[----:B------:R-:W-:Y:S01]  /*5360*/  FMUL.FTZ R47, R47, UR6 ;  /* 0x000000062f2f7c20 */ /* 0x000fe20008410000 */
[----:B------:R-:W-:Y:S01]  /*5370*/  FMUL.FTZ R50, R50, UR6 ;  /* 0x0000000632327c20 */ /* 0x000fe20008410000 */
[----:B------:R-:W-:Y:S01]  /*5380*/  FMNMX.FTZ R59, R24, R25, !PT ;  /* 0x00000019183b7209 */ /* 0x000fe20007810000 */
[----:B------:R-:W-:Y:S01]  /*5390*/  FMUL.FTZ R51, R51, UR6 ;  /* 0x0000000633337c20 */ /* 0x000fe20008410000 */
[----:B------:R-:W-:Y:S01]  /*53a0*/  FMUL.FTZ R54, R54, UR6 ;  /* 0x0000000636367c20 */ /* 0x000fe20008410000 */
[----:B------:R-:W1:Y:S01]  /*53b0*/  MUFU.TANH R32, R32 ;  /* 0x0000002000207308 */ /* 0x000e620000002400 */
[----:B--2---:R-:W-:Y:S01]  /*53c0*/  FSEL R28, R28, -INF , P3 ;  /* 0xff8000001c1c7808 */ /* 0x004fe20001800000 */
[----:B------:R-:W-:Y:S01]  /*53d0*/  FMUL.FTZ R55, R55, UR6 ;  /* 0x0000000637377c20 */ /* 0x000fe20008410000 */
[----:B------:R-:W-:-:S02]  /*53e0*/  ULDC UR6, c[0x0][0xa80] ;  /* 0x0002a00000067ab9 */ /* 0x000fc40000000800 */
[----:B------:R-:W-:-:S03]  /*53f0*/  FMNMX.FTZ R60, R28, R59, !PT ;  /* 0x0000003b1c3c7209 */ /* 0x000fc60007810000 */
[----:B------:R-:W2:Y:S01]  /*5400*/  MUFU.TANH R26, R26 ;  /* 0x0000001a001a7308 */ /* 0x000ea20000002400 */
[----:B0-----:R-:W-:-:S04]  /*5410*/  FSEL R29, R29, -INF , P4 ;  /* 0xff8000001d1d7808 */ /* 0x001fc80002000000 */
[----:B------:R-:W-:-:S03]  /*5420*/  FMNMX.FTZ R59, R29, R60, !PT ;  /* 0x0000003c1d3b7209 */ /* 0x000fc60007810000 */
[----:B------:R-:W0:Y:S01]  /*5430*/  MUFU.TANH R33, R33 ;  /* 0x0000002100217308 */ /* 0x000e220000002400 */
[----:B-1----:R-:W-:-:S04]  /*5440*/  FSEL R32, R32, -INF , P5 ;  /* 0xff80000020207808 */ /* 0x002fc80002800000 */
[----:B------:R-:W-:-:S03]  /*5450*/  FMNMX.FTZ R60, R32, R59, !PT ;  /* 0x0000003b203c7209 */ /* 0x000fc60007810000 */
[----:B------:R-:W1:Y:S01]  /*5460*/  MUFU.TANH R27, R27 ;  /* 0x0000001b001b7308 */ /* 0x000e620000002400 */
[----:B--2---:R-:W-:Y:S02]  /*5470*/  FSEL R26, R26, -INF , P1 ;  /* 0xff8000001a1a7808 */ /* 0x004fe40000800000 */
[----:B------:R-:W-:-:S05]  /*5480*/  ISETP.GT.AND P1, PT, R58, 0x18, PT ;  /* 0x000000183a00780c */ /* 0x000fca0003f24270 */
[----:B------:R-:W2:Y:S01]  /*5490*/  MUFU.TANH R36, R36 ;  /* 0x0000002400247308 */ /* 0x000ea20000002400 */
[----:B0-----:R-:W-:-:S04]  /*54a0*/  FSEL R33, R33, -INF , P6 ;  /* 0xff80000021217808 */ /* 0x001fc80003000000 */
[----:B------:R-:W-:-:S03]  /*54b0*/  FMNMX.FTZ R59, R33, R60, !PT ;  /* 0x0000003c213b7209 */ /* 0x000fc60007810000 */
[----:B------:R-:W0:Y:S01]  /*54c0*/  MUFU.TANH R30, R30 ;  /* 0x0000001e001e7308 */ /* 0x000e220000002400 */
[----:B-1----:R-:W-:Y:S02]  /*54d0*/  FSEL R27, R27, -INF , P2 ;  /* 0xff8000001b1b7808 */ /* 0x002fe40001000000 */
[----:B------:R-:W-:-:S05]  /*54e0*/  ISETP.GT.AND P2, PT, R58, 0x19, PT ;  /* 0x000000193a00780c */ /* 0x000fca0003f44270 */
[----:B------:R-:W1:Y:S01]  /*54f0*/  MUFU.TANH R37, R37 ;  /* 0x0000002500257308 */ /* 0x000e620000002400 */
[----:B--2---:R-:W-:-:S04]  /*5500*/  FSEL R36, R36, -INF , P1 ;  /* 0xff80000024247808 */ /* 0x004fc80000800000 */
[----:B------:R-:W-:-:S03]  /*5510*/  FMNMX.FTZ R60, R36, R59, !PT ;  /* 0x0000003b243c7209 */ /* 0x000fc60007810000 */
[----:B------:R-:W2:Y:S01]  /*5520*/  MUFU.TANH R31, R31 ;  /* 0x0000001f001f7308 */ /* 0x000ea20000002400 */
[----:B0-----:R-:W-:Y:S02]  /*5530*/  FSEL R30, R30, -INF , P3 ;  /* 0xff8000001e1e7808 */ /* 0x001fe40001800000 */
[----:B------:R-:W-:-:S05]  /*5540*/  ISETP.GT.AND P3, PT, R58, 0x20, PT ;  /* 0x000000203a00780c */ /* 0x000fca0003f64270 */
        /* <DEDUP_REMOVED lines=46> */
[----:B-1----:R-:W-:-:S04]  /*5830*/  FSEL R53, R53, -INF , P4 ;  /* 0xff80000035357808 */ /* 0x002fc80002000000 */
[----:B------:R-:W-:-:S03]  /*5840*/  FMNMX.FTZ R60, R53, R58, !PT ;  /* 0x0000003a353c7209 */ /* 0x000fc60007810000 */
[----:B------:R-:W1:Y:S01]  /*5850*/  MUFU.TANH R50, R50 ;  /* 0x0000003200327308 */ /* 0x000e620000002400 */
[----:B--2---:R-:W-:Y:S01]  /*5860*/  FSEL R46, R46, -INF , P5 ;  /* 0xff8000002e2e7808 */ /* 0x004fe20002800000 */
[----:B------:R-:W2:Y:S06]  /*5870*/  SHFL.BFLY PT, R59, R60, 0x2, 0x1f ;  /* 0x0c401f003c3b7f89 */ /* 0x000eac00000e0000 */
[----:B------:R-:W3:Y:S01]  /*5880*/  MUFU.TANH R51, R51 ;  /* 0x0000003300337308 */ /* 0x000ee20000002400 */
[----:B0-----:R-:W-:-:S07]  /*5890*/  FSEL R47, R47, -INF , P6 ;  /* 0xff8000002f2f7808 */ /* 0x001fce0003000000 */
[----:B------:R-:W0:Y:S01]  /*58a0*/  MUFU.TANH R54, R54 ;  /* 0x0000003600367308 */ /* 0x000e220000002400 */
[----:B-1----:R-:W-:-:S07]  /*58b0*/  FSEL R50, R50, -INF , P1 ;  /* 0xff80000032327808 */ /* 0x002fce0000800000 */
[----:B------:R-:W1:Y:S01]  /*58c0*/  MUFU.TANH R55, R55 ;  /* 0x0000003700377308 */ /* 0x000e620000002400 */
[----:B---3--:R-:W-:Y:S02]  /*58d0*/  FSEL R51, R51, -INF , P2 ;  /* 0xff80000033337808 */ /* 0x008fe40001000000 */
[----:B--2---:R-:W-:Y:S02]  /*58e0*/  FMNMX.FTZ R186, R60, R59, !PT ;  /* 0x0000003b3cba7209 */ /* 0x004fe40007810000 */
[----:B------:R-:W-:-:S03]  /*58f0*/  FMNMX.FTZ R59, R26, R27, !PT ;  /* 0x0000001b1a3b7209 */ /* 0x000fc60007810000 */
[----:B------:R-:W2:Y:S01]  /*5900*/  SHFL.BFLY PT, R61, R186, 0x1, 0x1f ;  /* 0x0c201f00ba3d7f89 */ /* 0x000ea200000e0000 */
[----:B------:R-:W-:Y:S02]  /*5910*/  FMNMX.FTZ R58, R30, R59, !PT ;  /* 0x0000003b1e3a7209 */ /* 0x000fe40007810000 */
[----:B0-----:R-:W-:Y:S02]  /*5920*/  FSEL R54, R54, -INF , P3 ;  /* 0xff80000036367808 */ /* 0x001fe40001800000 */
[----:B------:R-:W-:-:S04]  /*5930*/  FMNMX.FTZ R59, R31, R58, !PT ;  /* 0x0000003a1f3b7209 */ /* 0x000fc80007810000 */
[----:B------:R-:W-:Y:S02]  /*5940*/  FMNMX.FTZ R58, R34, R59, !PT ;  /* 0x0000003b223a7209 */ /* 0x000fe40007810000 */
[----:B-1----:R-:W-:Y:S02]  /*5950*/  FSEL R55, R55, -INF , P4 ;  /* 0xff80000037377808 */ /* 0x002fe40002000000 */
[----:B------:R-:W-:-:S04]  /*5960*/  FMNMX.FTZ R59, R35, R58, !PT ;  /* 0x0000003a233b7209 */ /* 0x000fc80007810000 */
[----:B------:R-:W-:-:S04]  /*5970*/  FMNMX.FTZ R58, R38, R59, !PT ;  /* 0x0000003b263a7209 */ /* 0x000fc80007810000 */
[----:B------:R-:W-:Y:S02]  /*5980*/  FMNMX.FTZ R59, R39, R58, !PT ;  /* 0x0000003a273b7209 */ /* 0x000fe40007810000 */
[----:B--2---:R-:W-:Y:S02]  /*5990*/  FMNMX.FTZ R186, R186, R61, !PT ;  /* 0x0000003dbaba7209 */ /* 0x004fe40007810000 */
[----:B------:R-:W-:Y:S02]  /*59a0*/  FMNMX.FTZ R58, R42, R59, !PT ;  /* 0x0000003b2a3a7209 */ /* 0x000fe40007810000 */
[C---:B------:R-:W-:Y:S01]  /*59b0*/  FSETP.NEU.FTZ.AND P5, PT, R186.reuse, -INF , PT ;  /* 0xff800000ba00780b */ /* 0x040fe20003fbd000 */
[----:B------:R-:W-:Y:S01]  /*59c0*/  FMUL.FTZ R60, R186, UR6 ;  /* 0x00000006ba3c7c20 */ /* 0x000fe20008410000 */
[----:B------:R-:W-:-:S04]  /*59d0*/  FMNMX.FTZ R59, R43, R58, !PT ;  /* 0x0000003a2b3b7209 */ /* 0x000fc80007810000 */
[----:B------:R-:W-:Y:S02]  /*59e0*/  FMNMX.FTZ R58, R46, R59, !PT ;  /* 0x0000003b2e3a7209 */ /* 0x000fe40007810000 */
[----:B------:R-:W-:Y:S02]  /*59f0*/  FSEL R60, R60, RZ, P5 ;  /* 0x000000ff3c3c7208 */ /* 0x000fe40002800000 */
[----:B------:R-:W-:-:S03]  /*5a00*/  FMNMX.FTZ R59, R47, R58, !PT ;  /* 0x0000003a2f3b7209 */ /* 0x000fc60007810000 */
[--C-:B------:R-:W-:Y:S01]  /*5a10*/  FFMA.FTZ R168, R24, UR6, -R60.reuse ;  /* 0x0000000618a87c23 */ /* 0x100fe2000801083c */
[----:B------:R-:W-:Y:S01]  /*5a20*/  FMNMX.FTZ R24, R50, R59, !PT ;  /* 0x0000003b32187209 */ /* 0x000fe20007810000 */
[--C-:B------:R-:W-:Y:S01]  /*5a30*/  FFMA.FTZ R169, R25, UR6, -R60.reuse ;  /* 0x0000000619a97c23 */ /* 0x100fe2000801083c */
[--C-:B------:R-:W-:Y:S01]  /*5a40*/  FFMA.FTZ R171, R29, UR6, -R60.reuse ;  /* 0x000000061dab7c23 */ /* 0x100fe2000801083c */
        /* <DEDUP_REMOVED lines=13> */
[--C-:B------:R-:W-:Y:S01]  /*5b20*/  FFMA.FTZ R181, R49, UR6, -R60.reuse ;  /* 0x0000000631b57c23 */ /* 0x100fe2000801083c */
[----:B------:R-:W0:Y:S01]  /*5b30*/  SHFL.BFLY PT, R25, R24, 0x2, 0x1f ;  /* 0x0c401f0018197f89 */ /* 0x000e2200000e0000 */
[--C-:B------:R-:W-:Y:S01]  /*5b40*/  FFMA.FTZ R182, R52, UR6, -R60.reuse ;  /* 0x0000000634b67c23 */ /* 0x100fe2000801083c */
[----:B------:R-:W-:Y:S01]  /*5b50*/  FFMA.FTZ R193, R53, UR6, -R60 ;  /* 0x0000000635c17c23 */ /* 0x000fe2000801083c */
[----:B------:R-:W-:Y:S08]  /*5b60*/  MUFU.EX2 R168, R168 ;  /* 0x000000a800a87308 */ /* 0x000ff00000000800 */
[----:B------:R-:W-:Y:S08]  /*5b70*/  MUFU.EX2 R169, R169 ;  /* 0x000000a900a97308 */ /* 0x000ff00000000800 */
[----:B------:R-:W-:Y:S01]  /*5b80*/  MUFU.EX2 R170, R170 ;  /* 0x000000aa00aa7308 */ /* 0x000fe20000000800 */
[----:B0-----:R-:W-:-:S07]  /*5b90*/  FMNMX.FTZ R25, R24, R25, !PT ;  /* 0x0000001918197209 */ /* 0x001fce0007810000 */
[----:B------:R-:W0:Y:S01]  /*5ba0*/  MUFU.EX2 R171, R171 ;  /* 0x000000ab00ab7308 */ /* 0x000e220000000800 */
[----:B------:R-:W1:Y:S07]  /*5bb0*/  SHFL.BFLY PT, R24, R25, 0x1, 0x1f ;  /* 0x0c201f0019187f89 */ /* 0x000e6e00000e0000 */
[----:B------:R-:W-:Y:S08]  /*5bc0*/  MUFU.EX2 R172, R172 ;  /* 0x000000ac00ac7308 */ /* 0x000ff00000000800 */
[----:B------:R-:W2:Y:S01]  /*5bd0*/  MUFU.EX2 R173, R173 ;  /* 0x000000ad00ad7308 */ /* 0x000ea20000000800 */
[----:B0-----:R-:W-:-:S07]  /*5be0*/  F2FP.BF16.F32.PACK_AB R154, R171, R170 ;  /* 0x000000aaab9a723e */ /* 0x001fce00000010ff */
[----:B------:R-:W-:Y:S01]  /*5bf0*/  MUFU.EX2 R174, R174 ;  /* 0x000000ae00ae7308 */ /* 0x000fe20000000800 */
[----:B-1----:R-:W-:-:S04]  /*5c00*/  FMNMX.FTZ R187, R25, R24, !PT ;  /* 0x0000001819bb7209 */ /* 0x002fc80007810000 */
[C---:B------:R-:W-:Y:S01]  /*5c10*/  FSETP.NEU.FTZ.AND P1, PT, R187.reuse, -INF , PT ;  /* 0xff800000bb00780b */ /* 0x040fe20003f3d000 */
[----:B------:R-:W-:Y:S02]  /*5c20*/  FMUL.FTZ R24, R187, UR6 ;  /* 0x00000006bb187c20 */ /* 0x000fe40008410000 */
[----:B------:R-:W0:Y:S01]  /*5c30*/  MUFU.EX2 R175, R175 ;  /* 0x000000af00af7308 */ /* 0x000e220000000800 */
[----:B--2---:R-:W-:Y:S02]  /*5c40*/  F2FP.BF16.F32.PACK_AB R156, R173, R172 ;  /* 0x000000acad9c723e */ /* 0x004fe400000010ff */
[----:B------:R-:W-:Y:S02]  /*5c50*/  FSEL R29, R24, RZ, P1 ;  /* 0x000000ff181d7208 */ /* 0x000fe40000800000 */
[CC--:B------:R-:W-:Y:S02]  /*5c60*/  LEA.HI R24, R57.reuse, R152.reuse, RZ, 0x4 ;  /* 0x0000009839187211 */ /* 0x0c0fe400078f20ff */
[----:B------:R-:W-:Y:S01]  /*5c70*/  LEA.HI R57, R57, R152, RZ, 0x5 ;  /* 0x0000009839397211 */ /* 0x000fe200078f28ff */
[--C-:B------:R-:W-:Y:S01]  /*5c80*/  FFMA.FTZ R183, R26, UR6, -R29.reuse ;  /* 0x000000061ab77c23 */ /* 0x100fe2000801081d */
[----:B------:R-:W-:Y:S01]  /*5c90*/  LOP3.LUT R25, R24, 0xfffffff0, RZ, 0xc0, !PT ;  /* 0xfffffff018197812 */ /* 0x000fe200078ec0ff */
[----:B------:R-:W-:Y:S01]  /*5ca0*/  FFMA.FTZ R194, R27, UR6, -R29 ;  /* 0x000000061bc27c23 */ /* 0x000fe2000801081d */
[----:B------:R-:W-:Y:S01]  /*5cb0*/  SHF.R.U32.HI R24, RZ, 0x1, R24 ;  /* 0x00000001ff187819 */ /* 0x000fe20000011618 */
[----:B------:R-:W-:Y:S01]  /*5cc0*/  IMAD.SHL.U32 R57, R57, 0x20, RZ ;  /* 0x0000002039397824 */ /* 0x000fe200078e00ff */
[----:B------:R-:W-:Y:S01]  /*5cd0*/  ISETP.NE.AND P1, PT, R65, RZ, PT ;  /* 0x000000ff4100720c */ /* 0x000fe20003f25270 */
[----:B------:R-:W-:-:S02]  /*5ce0*/  IMAD.IADD R25, R152, 0x1, -R25 ;  /* 0x0000000198197824 */ /* 0x000fc400078e0a19 */
[--C-:B------:R-:W-:Y:S01]  /*5cf0*/  FFMA.FTZ R195, R30, UR6, -R29.reuse ;  /* 0x000000061ec37c23 */ /* 0x100fe2000801081d */
[--C-:B------:R-:W-:Y:S01]  /*5d00*/  FFMA.FTZ R196, R31, UR6, -R29.reuse ;  /* 0x000000061fc47c23 */ /* 0x100fe2000801081d */
[----:B------:R-:W-:Y:S01]  /*5d10*/  LOP3.LUT R57, R57, 0x7ffffc00, RZ, 0xc0, !PT ;  /* 0x7ffffc0039397812 */ /* 0x000fe200078ec0ff */
[----:B------:R-:W-:Y:S01]  /*5d20*/  FFMA.FTZ R197, R34, UR6, -R29 ;  /* 0x0000000622c57c23 */ /* 0x000fe2000801081d */
[----:B------:R-:W-:Y:S01]  /*5d30*/  SHF.R.S32.HI R26, RZ, 0x1f, R25 ;  /* 0x0000001fff1a7819 */ /* 0x000fe20000011419 */
[--C-:B------:R-:W-:Y:S01]  /*5d40*/  FFMA.FTZ R198, R35, UR6, -R29.reuse ;  /* 0x0000000623c67c23 */ /* 0x100fe2000801081d */
[--C-:B------:R-:W-:Y:S01]  /*5d50*/  FFMA.FTZ R199, R38, UR6, -R29.reuse ;  /* 0x0000000626c77c23 */ /* 0x100fe2000801081d */
[--C-:B------:R-:W-:Y:S01]  /*5d60*/  FFMA.FTZ R200, R39, UR6, -R29.reuse ;  /* 0x0000000627c87c23 */ /* 0x100fe2000801081d */
[----:B------:R-:W-:Y:S01]  /*5d70*/  LEA.HI R26, R26, R25, RZ, 0x3 ;  /* 0x000000191a1a7211 */ /* 0x000fe200078f18ff */
[--C-:B------:R-:W-:Y:S01]  /*5d80*/  FFMA.FTZ R201, R42, UR6, -R29.reuse ;  /* 0x000000062ac97c23 */ /* 0x100fe2000801081d */
[--C-:B------:R-:W-:Y:S01]  /*5d90*/  FFMA.FTZ R202, R43, UR6, -R29.reuse ;  /* 0x000000062bca7c23 */ /* 0x100fe2000801081d */
[----:B------:R-:W-:Y:S01]  /*5da0*/  FFMA.FTZ R203, R46, UR6, -R29 ;  /* 0x000000062ecb7c23 */ /* 0x000fe2000801081d */
[C---:B------:R-:W-:Y:S01]  /*5db0*/  LOP3.LUT R28, R26.reuse, 0xfffffff8, RZ, 0xc0, !PT ;  /* 0xfffffff81a1c7812 */ /* 0x040fe200078ec0ff */
[----:B------:R-:W-:-:S02]  /*5dc0*/  IMAD.SHL.U32 R26, R26, 0x40, RZ ;  /* 0x000000401a1a7824 */ /* 0x000fc400078e00ff */
[--C-:B------:R-:W-:Y:S01]  /*5dd0*/  FFMA.FTZ R204, R47, UR6, -R29.reuse ;  /* 0x000000062fcc7c23 */ /* 0x100fe2000801081d */
[--C-:B------:R-:W-:Y:S01]  /*5de0*/  FFMA.FTZ R205, R50, UR6, -R29.reuse ;  /* 0x0000000632cd7c23 */ /* 0x100fe2000801081d */
[--C-:B------:R-:W-:Y:S01]  /*5df0*/  FFMA.FTZ R206, R51, UR6, -R29.reuse ;  /* 0x0000000633ce7c23 */ /* 0x100fe2000801081d */
[----:B------:R-:W-:Y:S01]  /*5e00*/  IMAD.IADD R28, R25, 0x1, -R28 ;  /* 0x00000001191c7824 */ /* 0x000fe200078e0a1c */
[----:B------:R-:W-:Y:S01]  /*5e10*/  LOP3.LUT R26, R26, 0x7ffffe00, RZ, 0xc0, !PT ;  /* 0x7ffffe001a1a7812 */ /* 0x000fe200078ec0ff */
[--C-:B------:R-:W-:Y:S01]  /*5e20*/  FFMA.FTZ R207, R54, UR6, -R29.reuse ;  /* 0x0000000636cf7c23 */ /* 0x100fe2000801081d */
[----:B------:R-:W-:Y:S01]  /*5e30*/  FFMA.FTZ R208, R55, UR6, -R29 ;  /* 0x0000000637d07c23 */ /* 0x000fe2000801081d */
[C---:B------:R-:W-:Y:S01]  /*5e40*/  IMAD.SHL.U32 R25, R28.reuse, 0x40, RZ ;  /* 0x000000401c197824 */ /* 0x040fe200078e00ff */
[----:B------:R-:W-:Y:S01]  /*5e50*/  MUFU.EX2 R183, R183 ;  /* 0x000000b700b77308 */ /* 0x000fe20000000800 */
[C---:B------:R-:W-:Y:S02]  /*5e60*/  LOP3.LUT P3, RZ, R28.reuse, 0x2, RZ, 0xc0, !PT ;  /* 0x000000021cff7812 */ /* 0x040fe4000786c0ff */
[----:B------:R-:W-:-:S02]  /*5e70*/  LOP3.LUT P2, RZ, R28, 0x4, RZ, 0xc0, !PT ;  /* 0x000000041cff7812 */ /* 0x000fc4000784c0ff */
[----:B------:R-:W-:Y:S02]  /*5e80*/  LOP3.LUT R25, R25, 0x1c0, RZ, 0xc0, !PT ;  /* 0x000001c019197812 */ /* 0x000fe400078ec0ff */
[----:B------:R-:W-:Y:S01]  /*5e90*/  SEL R56, R56, 0xffffffc0, !P2 ;  /* 0xffffffc038387807 */ /* 0x000fe20005000000 */
[----:B------:R-:W1:Y:S01]  /*5ea0*/  MUFU.EX2 R194, R194 ;  /* 0x000000c200c27308 */ /* 0x000e620000000800 */
[----:B------:R-:W-:Y:S02]  /*5eb0*/  LOP3.LUT R24, R25, 0x8, R24, 0xf8, !PT ;  /* 0x0000000819187812 */ /* 0x000fe400078ef818 */
[----:B------:R-:W-:Y:S02]  /*5ec0*/  SHF.R.U32.HI R25, RZ, 0x3, R25 ;  /* 0x00000003ff197819 */ /* 0x000fe40000011619 */
[----:B------:R-:W-:Y:S01]  /*5ed0*/  F2FP.BF16.F32.PACK_AB R152, R169, R168 ;  /* 0x000000a8a998723e */ /* 0x000fe200000010ff */
[----:B------:R-:W-:Y:S01]  /*5ee0*/  FADD.FTZ R169, R168, R169 ;  /* 0x000000a9a8a97221 */ /* 0x000fe20000010000 */
[----:B------:R-:W-:Y:S01]  /*5ef0*/  LOP3.LUT R24, R24, R25, RZ, 0x3c, !PT ;  /* 0x0000001918187212 */ /* 0x000fe200078e3cff */
[----:B------:R-:W-:Y:S01]  /*5f00*/  MUFU.EX2 R195, R195 ;  /* 0x000000c300c37308 */ /* 0x000fe20000000800 */
[----:B0-----:R-:W-:Y:S01]  /*5f10*/  F2FP.BF16.F32.PACK_AB R158, R175, R174 ;  /* 0x000000aeaf9e723e */ /* 0x001fe200000010ff */
[----:B------:R-:W-:Y:S01]  /*5f20*/  FADD.FTZ R170, R170, R169 ;  /* 0x000000a9aaaa7221 */ /* 0x000fe20000010000 */
[----:B------:R-:W-:Y:S01]  /*5f30*/  IADD3 R57, R24, R26, R57 ;  /* 0x0000001a18397210 */ /* 0x000fe20007ffe039 */
[----:B------:R-:W-:Y:S01]  /*5f40*/  @!P1 VIADD R24, R184, 0x38840 ;  /* 0x00038840b8189836 */ /* 0x000fe20000000000 */
[----:B------:R-:W-:Y:S01]  /*5f50*/  PLOP3.LUT P2, PT, PT, PT, UP0, 0x80, 0x0 ;  /* 0x000000000000781c */ /* 0x000fe20003f4f008 */
[----:B------:R-:W-:-:S02]  /*5f60*/  FADD.FTZ R171, R171, R170 ;  /* 0x000000aaabab7221 */ /* 0x000fc40000010000 */
[----:B------:R-:W0:Y:S01]  /*5f70*/  MUFU.EX2 R196, R196 ;  /* 0x000000c400c47308 */ /* 0x000e220000000800 */
[----:B------:R-:W-:Y:S01]  /*5f80*/  @!P1 PRMT R24, RZ, 0x654, R24 ;  /* 0x00000654ff189816 */ /* 0x000fe20000000018 */
[----:B------:R-:W-:Y:S01]  /*5f90*/  IMAD R189, R57, 0x2, R184 ;  /* 0x0000000239bd7824 */ /* 0x000fe200078e02b8 */
[----:B-1----:R-:W-:Y:S01]  /*5fa0*/  F2FP.BF16.F32.PACK_AB R153, R194, R183 ;  /* 0x000000b7c299723e */ /* 0x002fe200000010ff */
[----:B------:R-:W-:Y:S01]  /*5fb0*/  FADD.FTZ R194, R183, R194 ;  /* 0x000000c2b7c27221 */ /* 0x000fe20000010000 */
[----:B------:R1:W-:Y:S01]  /*5fc0*/  @!P1 SYNCS.ARRIVE.TRANS64.RED.A1T0 RZ, [R24+URZ], RZ ;  /* 0x000000ff18ff99a7 */ /* 0x0003e2000810043f */
[C---:B------:R-:W-:Y:S02]  /*5fd0*/  VIADD R191, R189.reuse, 0x36400 ;  /* 0x00036400bdbf7836 */ /* 0x040fe40000000000 */
[----:B------:R-:W-:Y:S01]  /*5fe0*/  FADD.FTZ R172, R172, R171 ;  /* 0x000000abacac7221 */ /* 0x000fe20000010000 */
[----:B------:R-:W-:Y:S01]  /*5ff0*/  MUFU.EX2 R197, R197 ;  /* 0x000000c500c57308 */ /* 0x000fe20000000800 */
[----:B------:R-:W-:-:S02]  /*6000*/  VIADD R190, R189, 0x36420 ;  /* 0x00036420bdbe7836 */ /* 0x000fc40000000000 */
[----:B------:R-:W-:Y:S02]  /*6010*/  @P3 VIADD R190, R191, 0xffffffe0 ;  /* 0xffffffe0bfbe3836 */ /* 0x000fe40000000000 */
[----:B------:R-:W-:Y:S01]  /*6020*/  FADD.FTZ R173, R173, R172 ;  /* 0x000000acadad7221 */ /* 0x000fe20000010000 */
[----:B------:R-:W-:Y:S02]  /*6030*/  IMAD.IADD R191, R191, 0x1, R56 ;  /* 0x00000001bfbf7824 */ /* 0x000fe400078e0238 */
[----:B------:R-:W-:Y:S01]  /*6040*/  IMAD.IADD R192, R56, 0x1, R190 ;  /* 0x0000000138c07824 */ /* 0x000fe200078e02be */
[----:B------:R-:W2:Y:S01]  /*6050*/  MUFU.EX2 R198, R198 ;  /* 0x000000c600c67308 */ /* 0x000ea20000000800 */
[----:B0-----:R-:W-:Y:S01]  /*6060*/  F2FP.BF16.F32.PACK_AB R155, R196, R195 ;  /* 0x000000c3c49b723e */ /* 0x001fe200000010ff */
[----:B------:R-:W-:Y:S01]  /*6070*/  BAR.SYNC.DEFER_BLOCKING 0xf, 0x100 ;  /* 0x03c4000000007b1d */ /* 0x000fe20000010000 */
[----:B------:R-:W-:Y:S01]  /*6080*/  FADD.FTZ R195, R195, R194 ;  /* 0x000000c2c3c37221 */ /* 0x000fe20000010000 */
[----:B------:R-:W-:-:S03]  /*6090*/  FADD.FTZ R174, R174, R173 ;  /* 0x000000adaeae7221 */ /* 0x000fc60000010000 */
[----:B------:R-:W-:Y:S01]  /*60a0*/  FADD.FTZ R196, R196, R195 ;  /* 0x000000c3c4c47221 */ /* 0x000fe20000010000 */
[----:B------:R-:W-:Y:S01]  /*60b0*/  MUFU.EX2 R199, R199 ;  /* 0x000000c700c77308 */ /* 0x000fe20000000800 */
[----:B------:R-:W-:-:S07]  /*60c0*/  FADD.FTZ R175, R175, R174 ;  /* 0x000000aeafaf7221 */ /* 0x000fce0000010000 */
[----:B------:R-:W0:Y:S01]  /*60d0*/  MUFU.EX2 R200, R200 ;  /* 0x000000c800c87308 */ /* 0x000e220000000800 */
[----:B--2---:R-:W-:Y:S01]  /*60e0*/  F2FP.BF16.F32.PACK_AB R157, R198, R197 ;  /* 0x000000c5c69d723e */ /* 0x004fe200000010ff */
[----:B------:R-:W-:-:S04]  /*60f0*/  FADD.FTZ R197, R197, R196 ;  /* 0x000000c4c5c57221 */ /* 0x000fc80000010000 */
[----:B------:R-:W-:Y:S02]  /*6100*/  FADD.FTZ R198, R198, R197 ;  /* 0x000000c5c6c67221 */ /* 0x000fe40000010000 */
[----:B------:R-:W-:Y:S01]  /*6110*/  MUFU.EX2 R176, R176 ;  /* 0x000000b000b07308 */ /* 0x000fe20000000800 */
[----:B------:R2:W-:Y:S07]  /*6120*/  STSM.16.M88.4 [R189+0x36400], R152 ;  /* 0x03640098bd007844 */ /* 0x0005ee0000000200 */
[----:B------:R-:W3:Y:S01]  /*6130*/  MUFU.EX2 R177, R177 ;  /* 0x000000b100b17308 */ /* 0x000ee20000000800 */
[----:B0-----:R-:W-:Y:S01]  /*6140*/  F2FP.BF16.F32.PACK_AB R159, R200, R199 ;  /* 0x000000c7c89f723e */ /* 0x001fe200000010ff */
[----:B------:R-:W-:-:S04]  /*6150*/  FADD.FTZ R199, R199, R198 ;  /* 0x000000c6c7c77221 */ /* 0x000fc80000010000 */
[----:B------:R0:W-:Y:S01]  /*6160*/  STSM.16.M88.4 [R190], R156 ;  /* 0x0000009cbe007844 */ /* 0x0001e20000000200 */
[----:B------:R-:W-:Y:S01]  /*6170*/  FADD.FTZ R200, R200, R199 ;  /* 0x000000c7c8c87221 */ /* 0x000fe20000010000 */
[----:B------:R-:W-:Y:S08]  /*6180*/  MUFU.EX2 R178, R178 ;  /* 0x000000b200b27308 */ /* 0x000ff00000000800 */
[----:B------:R-:W4:Y:S01]  /*6190*/  MUFU.EX2 R179, R179 ;  /* 0x000000b300b37308 */ /* 0x000f220000000800 */
[----:B---3--:R-:W-:Y:S01]  /*61a0*/  F2FP.BF16.F32.PACK_AB R160, R177, R176 ;  /* 0x000000b0b1a0723e */ /* 0x008fe200000010ff */
[----:B------:R-:W-:-:S04]  /*61b0*/  FADD.FTZ R176, R176, R175 ;  /* 0x000000afb0b07221 */ /* 0x000fc80000010000 */
[----:B------:R-:W-:Y:S02]  /*61c0*/  FADD.FTZ R177, R177, R176 ;  /* 0x000000b0b1b17221 */ /* 0x000fe40000010000 */
[----:B------:R-:W-:Y:S08]  /*61d0*/  MUFU.EX2 R201, R201 ;  /* 0x000000c900c97308 */ /* 0x000ff00000000800 */
[----:B------:R-:W3:Y:S01]  /*61e0*/  MUFU.EX2 R202, R202 ;  /* 0x000000ca00ca7308 */ /* 0x000ee20000000800 */
[----:B----4-:R-:W-:Y:S01]  /*61f0*/  F2FP.BF16.F32.PACK_AB R162, R179, R178 ;  /* 0x000000b2b3a2723e */ /* 0x010fe200000010ff */
[----:B------:R-:W-:-:S04]  /*6200*/  FADD.FTZ R178, R178, R177 ;  /* 0x000000b1b2b27221 */ /* 0x000fc80000010000 */
[----:B------:R-:W-:Y:S02]  /*6210*/  FADD.FTZ R179, R179, R178 ;  /* 0x000000b2b3b37221 */ /* 0x000fe40000010000 */
        /* <DEDUP_REMOVED lines=25> */
[----:B------:R-:W-:Y:S01]  /*63b0*/  FADD.FTZ R206, R206, R205 ;  /* 0x000000cdcece7221 */ /* 0x000fe20000010000 */
[----:B----4-:R-:W-:-:S03]  /*63c0*/  F2FP.BF16.F32.PACK_AB R167, R208, R207 ;  /* 0x000000cfd0a7723e */ /* 0x010fc600000010ff */
[----:B------:R-:W-:Y:S02]  /*63d0*/  FADD.FTZ R207, R207, R206 ;  /* 0x000000cecfcf7221 */ /* 0x000fe40000010000 */
[----:B------:R0:W-:Y:S01]  /*63e0*/  STSM.16.M88.4 [R192], R164 ;  /* 0x000000a4c0007844 */ /* 0x0001e20000000200 */
[----:B-1----:R-:W-:Y:S01]  /*63f0*/  WARPGROUP.ARRIVE ;  /* 0x00000000000079c5 */ /* 0x002fe20000000000 */
[----:B------:R-:W-:-:S05]  /*6400*/  FADD.FTZ R194, R208, R207 ;  /* 0x000000cfd0c27221 */ /* 0x000fca0000010000 */
[----:B------:R-:W-:Y:S01]  /*6410*/  HGMMA.64x256x16.F32.BF16 R24, R152, gdesc[UR8].tnspB, RZ, !UPT, gsb0 ;  /* 0x43e0000898187df0 */ /* 0x000fe2000c0018ff */
[----:B------:R-:W-:Y:S01]  /*6420*/  R2UR UR10, R209 ;  /* 0x00000000d10a72ca */ /* 0x000fe200000e0000 */
[----:B------:R-:W-:Y:S01]  /*6430*/  UMOV UR11, 0x40000040 ;  /* 0x40000040000b7882 */ /* 0x000fe20000000000 */
[C---:B------:R-:W-:Y:S01]  /*6440*/  VIADD R209, R188.reuse, 0x100 ;  /* 0x00000100bcd17836 */ /* 0x040fe20000000000 */
[----:B------:R-:W-:Y:S02]  /*6450*/  WARPGROUP.DEPBAR.LE gsb0, 0x0 ;  /* 0x00008000000079c5 */ /* 0x000fe40000010000 */
[----:B------:R-:W-:Y:S01]  /*6460*/  WARPGROUP.ARRIVE ;  /* 0x00000000000079c5 */ /* 0x000fe20000000000 */
[----:B--2---:R-:W-:-:S15]  /*6470*/  VIADD R152, R188, 0x180 ;  /* 0x00000180bc987836 */ /* 0x004fde0000000000 */
[----:B------:R-:W-:-:S06]  /*6480*/  NOP ;  /* 0x0000000000007918 */ /* 0x000fcc0000000000 */
[----:B------:R-:W-:Y:S01]  /*6490*/  HGMMA.64x256x16.F32.BF16 R24, R156, gdesc[UR8].tnspB, R24, gsb0 ;  /* 0x43e000089c187df0 */ /* 0x000fe20008001818 */
[----:B------:R-:W-:Y:S01]  /*64a0*/  R2UR UR10, R209 ;  /* 0x00000000d10a72ca */ /* 0x000fe200000e0000 */
[----:B------:R-:W-:Y:S01]  /*64b0*/  UMOV UR11, 0x40000040 ;  /* 0x40000040000b7882 */ /* 0x000fe20000000000 */
[----:B------:R-:W-:Y:S02]  /*64c0*/  WARPGROUP.DEPBAR.LE gsb0, 0x0 ;  /* 0x00008000000079c5 */ /* 0x000fe40000010000 */
[----:B------:R-:W-:-:S15]  /*64d0*/  WARPGROUP.ARRIVE ;  /* 0x00000000000079c5 */ /* 0x000fde0000000000 */
[----:B------:R-:W-:-:S08]  /*64e0*/  NOP ;  /* 0x0000000000007918 */ /* 0x000fd00000000000 */
[----:B------:R-:W-:Y:S01]  /*64f0*/  HGMMA.64x256x16.F32.BF16 R24, R160, gdesc[UR8].tnspB, R24, gsb0 ;  /* 0x43e00008a0187df0 */ /* 0x000fe20008001818 */
[----:B------:R-:W-:Y:S01]  /*6500*/  R2UR UR10, R152 ;  /* 0x00000000980a72ca */ /* 0x000fe200000e0000 */
[----:B------:R-:W-:Y:S01]  /*6510*/  UMOV UR11, 0x40000040 ;  /* 0x40000040000b7882 */ /* 0x000fe20000000000 */
[----:B------:R-:W-:-:S05]  /*6520*/  @!P1 VIADD R152, R184, 0x38860 ;  /* 0x00038860b8989836 */ /* 0x000fca0000000000 */
[----:B------:R-:W-:Y:S01]  /*6530*/  @!P1 PRMT R152, RZ, 0x654, R152 ;  /* 0x00000654ff989816 */ /* 0x000fe20000000098 */
[----:B------:R-:W-:Y:S02]  /*6540*/  WARPGROUP.DEPBAR.LE gsb0, 0x0 ;  /* 0x00008000000079c5 */ /* 0x000fe40000010000 */
[----:B------:R-:W-:-:S15]  /*6550*/  WARPGROUP.ARRIVE ;  /* 0x00000000000079c5 */ /* 0x000fde0000000000 */
[----:B------:R-:W-:-:S02]  /*6560*/  NOP ;  /* 0x0000000000007918 */ /* 0x000fc40000000000 */
[----:B------:R-:W-:Y:S03]  /*6570*/  HGMMA.64x256x16.F32.BF16 R24, R164, gdesc[UR8].tnspB, R24, gsb0 ;  /* 0x43e00008a4187df0 */ /* 0x000fe60008001818 */
[----:B------:R-:W-:Y:S02]  /*6580*/  WARPGROUP.DEPBAR.LE gsb0, 0x0 ;  /* 0x00008000000079c5 */ /* 0x000fe40000010000 */
[----:B------:R-:W-:Y:S01]  /*6590*/  @!PT LDS RZ, [RZ] ;  /* 0x00000000fffff984 */ /* 0x000fe20000000800 */
[----:B------:R-:W-:Y:S01]  /*65a0*/  @!PT LDS RZ, [RZ] ;  /* 0x00000000fffff984 */ /* 0x000fe20000000800 */
[----:B------:R-:W-:Y:S01]  /*65b0*/  @!PT LDS RZ, [RZ] ;  /* 0x00000000fffff984 */ /* 0x000fe20000000800 */
[----:B------:R-:W-:Y:S01]  /*65c0*/  @!PT LDS RZ, [RZ] ;  /* 0x00000000fffff984 */ /* 0x000fe20000000800 */
[----:B------:R1:W-:Y:S06]  /*65d0*/  MEMBAR.ALL.CTA ;  /* 0x0000000000007992 */ /* 0x0003ec0000008000 */
[----:B-1----:R-:W1:Y:S02]  /*65e0*/  FENCE.VIEW.ASYNC.S ;  /* 0x00000000000073c6 */ /* 0x002e640000000000 */
[----:B-1----:R-:W-:Y:S01]  /*65f0*/  NOP ;  /* 0x0000000000007918 */ /* 0x002fe20000000000 */
[----:B------:R-:W-:Y:S06]  /*6600*/  BAR.ARV 0xe, 0x100 ;  /* 0x0384000000007b1d */ /* 0x000fec0000002000 */
[----:B------:R1:W-:Y:S02]  /*6610*/  @!P1 SYNCS.ARRIVE.TRANS64.RED.A1T0 RZ, [R152+URZ], RZ ;  /* 0x000000ff98ff99a7 */ /* 0x0003e4000810043f */
[----:B-1----:R-:W-:Y:S01]  /*6620*/  IMAD.MOV.U32 R152, RZ, RZ, RZ ;  /* 0x000000ffff987224 */ /* 0x002fe200078e00ff */
[----:B0-----:R-:W-:Y:S06]  /*6630*/  @!P2 BRA `(.L_x_211) ;  /* 0x000000300050a947 */ /* 0x001fec0003800000 */
[----:B------:R-:W-:Y:S01]  /*6640*/  IMAD.MOV.U32 R196, RZ, RZ, RZ ;  /* 0x000000ffffc47224 */ /* 0x000fe200078e00ff */
[----:B------:R-:W-:Y:S01]  /*6650*/  ULDC UR60, c[0x0][0xad0] ;  /* 0x0002b400003c7ab9 */ /* 0x000fe20000000800 */
[----:B------:R-:W-:Y:S01]  /*6660*/  IMAD.U32 R198, RZ, RZ, UR61 ;  /* 0x0000003dffc67e24 */ /* 0x000fe2000f8e00ff */
[----:B------:R-:W-:-:S06]  /*6670*/  UMOV UR61, URZ ;  /* 0x0000003f003d7c82 */ /* 0x000fcc0008000000 */
.L_x_220:
[----:B------:R-:W-:Y:S01]  /*6680*/  VIADD R197, R196, 0x1 ;  /* 0x00000001c4c57836 */ /* 0x000fe20000000000 */
[----:B------:R-:W-:Y:S02]  /*6690*/  R2UR UR10, R198 ;  /* 0x00000000c60a72ca */ /* 0x000fe400000e0000 */
[----:B------:R-:W-:Y:S02]  /*66a0*/  R2UR UR7, R2 ;  /* 0x00000000020772ca */ /* 0x000fe400000e0000 */
[----:B------:R-:W-:-:S04]  /*66b0*/  ISETP.NE.AND P3, PT, R197, 0x2, PT ;  /* 0x00000002c500780c */ /* 0x000fc80003f65270 */
[----:B-1----:R-:W-:Y:S02]  /*66c0*/  SEL R152, RZ, 0x1, P3 ;  /* 0x00000001ff987807 */ /* 0x002fe40001800000 */
[----:B------:R-:W-:Y:S02]  /*66d0*/  SEL R197, R197, RZ, P3 ;  /* 0x000000ffc5c57207 */ /* 0x000fe40001800000 */
[----:B------:R-:W-:Y:S01]  /*66e0*/  R2UR UR6, R152 ;  /* 0x00000000980672ca */ /* 0x000fe200000e0000 */
[----:B------:R-:W-:Y:S01]  /*66f0*/  IMAD.U32 R152, RZ, RZ, UR10 ;  /* 0x0000000aff987e24 */ /* 0x000fe2000f8e00ff */
[----:B------:R-:W-:-:S04]  /*6700*/  UIADD3 UR10, UR10, -0x1, URZ ;  /* 0xffffffff0a0a7890 */ /* 0x000fc8000fffe03f */
[----:B------:R-:W-:Y:S02]  /*6710*/  ISETP.GT.AND P2, PT, R152, UR7, PT ;  /* 0x0000000798007c0c */ /* 0x000fe4000bf44270 */
[----:B------:R-:W-:-:S05]  /*6720*/  IMAD.U32 R198, RZ, RZ, UR10 ;  /* 0x0000000affc67e24 */ /* 0x000fca000f8e00ff */
[----:B------:R-:W-:Y:S01]  /*6730*/  ULOP3.LUT UR61, UR61, UR6, URZ, 0x3c, !UPT ;  /* 0x000000063d3d7292 */ /* 0x000fe2000f8e3c3f */
[----:B------:R-:W-:Y:S11]  /*6740*/  @!P0 BRA `(.L_x_212) ;  /* 0x0000000000048947 */ /* 0x000ff60003800000 */
[----:B------:R-:W-:Y:S01]  /*6750*/  BPT.TRAP 0x1 ;  /* 0x000000040000795c */ /* 0x000fe20000300000 */
.L_x_212:
[----:B------:R-:W-:Y:S02]  /*6760*/  IMAD.U32 R200, RZ, RZ, UR61 ;  /* 0x0000003dffc87e24 */ /* 0x000fe4000f8e00ff */
[----:B------:R-:W-:-:S03]  /*6770*/  IMAD R195, R197, 0x8, R184 ;  /* 0x00000008c5c37824 */ /* 0x000fc600078e02b8 */
[----:B------:R-:W-:-:S04]  /*6780*/  SHF.L.U32 R200, R200, 0x1f, RZ ;  /* 0x0000001fc8c87819 */ /* 0x000fc800000006ff */
[----:B------:R0:W1:Y:S01]  /*6790*/  SYNCS.PHASECHK.TRANS64.TRYWAIT P3, [R195+URZ+0x38830], R200 ;  /* 0x038830c8c30075a7 */ /* 0x000062000806017f */
[----:B------:R-:W-:Y:S05]  /*67a0*/  @!P0 BRA `(.L_x_213) ;  /* 0x0000000000048947 */ /* 0x000fea0003800000 */
[----:B------:R-:W-:Y:S01]  /*67b0*/  BPT.TRAP 0x1 ;  /* 0x000000040000795c */ /* 0x000fe20000300000 */
.L_x_213:
[----:B------:R-:W-:Y:S01]  /*67c0*/  IMAD R199, R197, 0x200, R4 ;  /* 0x00000200c5c77824 */ /* 0x000fe200078e0204 */
[----:B-1----:R-:W-:Y:S06]  /*67d0*/  @P3 BRA `(.L_x_214) ;  /* 0x0000000000083947 */ /* 0x002fec0003800000 */
[----:B------:R-:W1:Y:S02]  /*67e0*/  SYNCS.PHASECHK.TRANS64.TRYWAIT P3, [R195+URZ+0x38830], R200 ;  /* 0x038830c8c30075a7 */ /* 0x000e64000806017f */
[----:B-1----:R-:W-:Y:S05]  /*67f0*/  @!P3 BRA `(.L_x_215) ;  /* 0x000000b800b8b947 */ /* 0x002fea0003800000 */
.L_x_214:
[----:B------:R-:W-:Y:S01]  /*6800*/  R2UR UR6, R199 ;  /* 0x00000000c70672ca */ /* 0x000fe200000e0000 */
[----:B------:R-:W-:Y:S01]  /*6810*/  WARPGROUP.ARRIVE ;  /* 0x00000000000079c5 */ /* 0x000fe20000000000 */
[----:B------:R-:W-:Y:S01]  /*6820*/  MOV R201, UR17 ;  /* 0x0000001100c97c02 */ /* 0x000fe20008000f00 */
[----:B------:R-:W-:Y:S01]  /*6830*/  UMOV UR19, 0x40000040 ;  /* 0x4000004000137882 */ /* 0x000fe20000000000 */
[----:B------:R-:W-:Y:S01]  /*6840*/  MOV R202, UR16 ;  /* 0x0000001000ca7c02 */ /* 0x000fe20008000f00 */
[----:B------:R-:W-:Y:S01]  /*6850*/  UMOV UR15, 0x40000040 ;  /* 0x40000040000f7882 */ /* 0x000fe20000000000 */
[----:B------:R-:W-:Y:S01]  /*6860*/  R2UR UR16, R10 ;  /* 0x000000000a1072ca */ /* 0x000fe200000e0000 */
[----:B------:R-:W-:Y:S01]  /*6870*/  UMOV UR11, 0x40000040 ;  /* 0x40000040000b7882 */ /* 0x000fe20000000000 */
[----:B------:R-:W-:Y:S01]  /*6880*/  R2UR UR17, R11 ;  /* 0x000000000b1172ca */ /* 0x000fe200000e0000 */
[----:B------:R-:W-:Y:S01]  /*6890*/  UMOV UR59, 0x40000040 ;  /* 0x40000040003b7882 */ /* 0x000fe20000000000 */
[----:B------:R-:W-:-:S02]  /*68a0*/  MOV R203, UR13 ;  /* 0x0000000d00cb7c02 */ /* 0x000fc40008000f00 */
[----:B------:R-:W-:Y:S01]  /*68b0*/  MOV R204, UR12 ;  /* 0x0000000c00cc7c02 */ /* 0x000fe20008000f00 */
[----:B------:R-:W-:Y:S01]  /*68c0*/  UMOV UR18, UR6 ;  /* 0x0000000600127c82 */ /* 0x000fe20008000000 */
[----:B------:R-:W-:Y:S02]  /*68d0*/  R2UR UR12, R12 ;  /* 0x000000000c0c72ca */ /* 0x000fe400000e0000 */
[----:B------:R-:W-:Y:S02]  /*68e0*/  R2UR UR13, R13 ;  /* 0x000000000d0d72ca */ /* 0x000fe400000e0000 */
[----:B------:R-:W-:Y:S02]  /*68f0*/  MOV R205, UR9 ;  /* 0x0000000900cd7c02 */ /* 0x000fe40008000f00 */
[----:B------:R-:W-:Y:S01]  /*6900*/  MOV R206, UR8 ;  /* 0x0000000800ce7c02 */ /* 0x000fe20008000f00 */
[----:B------:R-:W-:Y:S01]  /*6910*/  HGMMA.64x64x16.F32.BF16 R152, gdesc[UR16], RZ, !UPT, gsb0 ;  /* 0x00e00000109879f0 */ /* 0x000fe2000c0018ff */
[----:B------:R-:W-:Y:S01]  /*6920*/  R2UR UR17, R201 ;  /* 0x00000000c91172ca */ /* 0x000fe200000e0000 */
[----:B------:R-:W-:Y:S01]  /*6930*/  VIADD R201, R199, 0x2 ;  /* 0x00000002c7c97836 */ /* 0x000fe20000000000 */
[----:B------:R-:W-:-:S02]  /*6940*/  R2UR UR8, R14 ;  /* 0x000000000e0872ca */ /* 0x000fc400000e0000 */
[----:B------:R-:W-:Y:S02]  /*6950*/  R2UR UR9, R15 ;  /* 0x000000000f0972ca */ /* 0x000fe400000e0000 */
[----:B------:R-:W-:Y:S01]  /*6960*/  R2UR UR6, R201 ;  /* 0x00000000c90672ca */ /* 0x000fe200000e0000 */
[C---:B------:R-:W-:Y:S01]  /*6970*/  VIADD R201, R199.reuse, 0x4 ;  /* 0x00000004c7c97836 */ /* 0x040fe20000000000 */
[----:B------:R-:W-:Y:S01]  /*6980*/  R2UR UR56, R16 ;  /* 0x00000000103872ca */ /* 0x000fe200000e0000 */
[----:B------:R-:W-:Y:S01]  /*6990*/  VIADD R199, R199, 0x6 ;  /* 0x00000006c7c77836 */ /* 0x000fe20000000000 */
[----:B------:R-:W-:Y:S02]  /*69a0*/  R2UR UR57, R17 ;  /* 0x00000000113972ca */ /* 0x000fe400000e0000 */
[----:B------:R-:W-:-:S07]  /*69b0*/  R2UR UR16, R202 ;  /* 0x00000000ca1072ca */ /* 0x000fce00000e0000 */
[----:B------:R-:W-:Y:S01]  /*69c0*/  UMOV UR14, UR6 ;  /* 0x00000006000e7c82 */ /* 0x000fe20008000000 */
[----:B------:R-:W-:-:S13]  /*69d0*/  R2UR UR6, R201 ;  /* 0x00000000c90672ca */ /* 0x000fda00000e0000 */
[----:B------:R-:W-:Y:S01]  /*69e0*/  UMOV UR10, UR6 ;  /* 0x00000006000a7c82 */ /* 0x000fe20008000000 */
[----:B------:R-:W-:-:S13]  /*69f0*/  R2UR UR6, R199 ;  /* 0x00000000c70672ca */ /* 0x000fda00000e0000 */
[----:B------:R-:W-:Y:S01]  /*6a00*/  UMOV UR58, UR6 ;  /* 0x00000006003a7c82 */ /* 0x000fe20008000000 */
[----:B------:R-:W-:Y:S02]  /*6a10*/  WARPGROUP.DEPBAR.LE gsb0, 0x0 ;  /* 0x00008000000079c5 */ /* 0x000fe40000010000 */
[----:B------:R-:W-:-:S06]  /*6a20*/  WARPGROUP.ARRIVE ;  /* 0x00000000000079c5 */ /* 0x000fcc0000000000 */
[----:B------:R-:W-:Y:S01]  /*6a30*/  HGMMA.64x64x16.F32.BF16 R152, gdesc[UR12], R152, gsb0 ;  /* 0x00e000000c9879f0 */ /* 0x000fe20008001898 */
[----:B------:R-:W-:Y:S02]  /*6a40*/  R2UR UR13, R203 ;  /* 0x00000000cb0d72ca */ /* 0x000fe400000e0000 */
[----:B------:R-:W-:Y:S01]  /*6a50*/  R2UR UR12, R204 ;  /* 0x00000000cc0c72ca */ /* 0x000fe200000e0000 */
[----:B------:R-:W-:Y:S02]  /*6a60*/  WARPGROUP.DEPBAR.LE gsb0, 0x0 ;  /* 0x00008000000079c5 */ /* 0x000fe40000010000 */
[----:B------:R-:W-:-:S06]  /*6a70*/  WARPGROUP.ARRIVE ;  /* 0x00000000000079c5 */ /* 0x000fcc0000000000 */
[----:B------:R-:W-:Y:S01]  /*6a80*/  HGMMA.64x64x16.F32.BF16 R152, gdesc[UR8], R152, gsb0 ;  /* 0x00e00000089879f0 */ /* 0x000fe20008001898 */
[----:B------:R-:W-:Y:S02]  /*6a90*/  R2UR UR9, R205 ;  /* 0x00000000cd0972ca */ /* 0x000fe400000e0000 */
[----:B------:R-:W-:Y:S01]  /*6aa0*/  R2UR UR8, R206 ;  /* 0x00000000ce0872ca */ /* 0x000fe200000e0000 */
[----:B------:R-:W-:Y:S02]  /*6ab0*/  WARPGROUP.DEPBAR.LE gsb0, 0x0 ;  /* 0x00008000000079c5 */ /* 0x000fe40000010000 */
[----:B------:R-:W-:-:S06]  /*6ac0*/  WARPGROUP.ARRIVE ;  /* 0x00000000000079c5 */ /* 0x000fcc0000000000 */
[----:B------:R-:W-:Y:S03]  /*6ad0*/  HGMMA.64x64x16.F32.BF16 R152, gdesc[UR56], R152, gsb0 ;  /* 0x00e00000389879f0 */ /* 0x000fe60008001898 */
[----:B------:R-:W-:Y:S02]  /*6ae0*/  WARPGROUP.DEPBAR.LE gsb0, 0x0 ;  /* 0x00008000000079c5 */ /* 0x000fe40000010000 */
[----:B------:R-:W-:Y:S05]  /*6af0*/  @!P0 BRA `(.L_x_216) ;  /* 0x0000000000048947 */ /* 0x000fea0003800000 */
[----:B------:R-:W-:Y:S01]  /*6b00*/  BPT.TRAP 0x1 ;  /* 0x000000040000795c */ /* 0x000fe20000300000 */
.L_x_216:
[----:B------:R2:W3:Y:S01]  /*6b10*/  SYNCS.PHASECHK.TRANS64.TRYWAIT P3, [R195+URZ+0x38850], R200 ;  /* 0x038850c8c30075a7 */ /* 0x0004e2000806017f */
[----:B------:R-:W-:Y:S05]  /*6b20*/  @!P0 BRA `(.L_x_217) ;  /* 0x0000000000048947 */ /* 0x000fea0003800000 */
[----:B------:R-:W-:Y:S01]  /*6b30*/  BPT.TRAP 0x1 ;  /* 0x000000040000795c */ /* 0x000fe20000300000 */
.L_x_217:
[----:B---3--:R-:W-:Y:S05]  /*6b40*/  @P3 BRA `(.L_x_218) ;  /* 0x0000000000083947 */ /* 0x008fea0003800000 */
[----:B------:R-:W3:Y:S02]  /*6b50*/  SYNCS.PHASECHK.TRANS64.TRYWAIT P3, [R195+URZ+0x38850], R200 ;  /* 0x038850c8c30075a7 */ /* 0x000ee4000806017f */
[----:B---3--:R-:W-:Y:S05]  /*6b60*/  @!P3 BRA `(.L_x_219) ;  /* 0x000000b400f0b947 */ /* 0x008fea0003800000 */
.L_x_218:
[----:B------:R-:W-:Y:S01]  /*6b70*/  IMAD R199, R197, 0x1000, R6 ;  /* 0x00001000c5c77824 */ /* 0x000fe200078e0206 */
[----:B0123--:R-:W-:Y:S01]  /*6b80*/  MOV R200, UR49 ;  /* 0x0000003100c87c02 */ /* 0x00ffe20008000f00 */
[----:B------:R-:W-:Y:S01]  /*6b90*/  WARPGROUP.ARRIVE ;  /* 0x00000000000079c5 */ /* 0x000fe20000000000 */
[----:B------:R-:W-:Y:S01]  /*6ba0*/  MOV R201, UR48 ;  /* 0x0000003000c97c02 */ /* 0x000fe20008000f00 */
[----:B------:R-:W-:Y:S01]  /*6bb0*/  UMOV UR51, 0x40000040 ;  /* 0x4000004000337882 */ /* 0x000fe20000000000 */
[----:B------:R-:W-:Y:S01]  /*6bc0*/  R2UR UR6, R199 ;  /* 0x00000000c70672ca */ /* 0x000fe200000e0000 */
[----:B------:R-:W-:Y:S01]  /*6bd0*/  UMOV UR55, 0x40000040 ;  /* 0x4000004000377882 */ /* 0x000fe20000000000 */
[----:B------:R-:W-:Y:S01]  /*6be0*/  R2UR UR48, R18 ;  /* 0x00000000123072ca */ /* 0x000fe200000e0000 */
[----:B------:R-:W-:Y:S01]  /*6bf0*/  UMOV UR59, 0x40000040 ;  /* 0x40000040003b7882 */ /* 0x000fe20000000000 */
[----:B------:R-:W-:Y:S01]  /*6c00*/  R2UR UR49, R19 ;  /* 0x00000000133172ca */ /* 0x000fe200000e0000 */
[----:B------:R-:W-:Y:S01]  /*6c10*/  UMOV UR7, 0x40000040 ;  /* 0x4000004000077882 */ /* 0x000fe20000000000 */
[----:B------:R-:W-:Y:S01]  /*6c20*/  MOV R202, UR53 ;  /* 0x0000003500ca7c02 */ /* 0x000fe20008000f00 */
[----:B------:R-:W-:Y:S01]  /*6c30*/  UMOV UR11, 0x40000040 ;  /* 0x40000040000b7882 */ /* 0x000fe20000000000 */
[----:B------:R-:W-:Y:S01]  /*6c40*/  MOV R203, UR52 ;  /* 0x0000003400cb7c02 */ /* 0x000fe20008000f00 */
[----:B------:R-:W-:Y:S01]  /*6c50*/  UMOV UR15, 0x40000040 ;  /* 0x40000040000f7882 */ /* 0x000fe20000000000 */
[----:B------:R-:W-:Y:S01]  /*6c60*/  R2UR UR52, R20 ;  /* 0x00000000143472ca */ /* 0x000fe200000e0000 */
[----:B------:R-:W-:Y:S01]  /*6c70*/  UMOV UR19, 0x40000040 ;  /* 0x4000004000137882 */ /* 0x000fe20000000000 */
[----:B------:R-:W-:Y:S01]  /*6c80*/  R2UR UR53, R21 ;  /* 0x00000000153572ca */ /* 0x000fe200000e0000 */
[----:B------:R-:W-:Y:S01]  /*6c90*/  UMOV UR50, UR6 ;  /* 0x0000000600327c82 */ /* 0x000fe20008000000 */
[----:B------:R-:W-:Y:S01]  /*6ca0*/  R2UR UR56, R22 ;  /* 0x00000000163872ca */ /* 0x000fe200000e0000 */
[----:B------:R-:W-:Y:S01]  /*6cb0*/  UMOV UR23, 0x40000040 ;  /* 0x4000004000177882 */ /* 0x000fe20000000000 */
[----:B------:R-:W-:Y:S01]  /*6cc0*/  R2UR UR57, R23 ;  /* 0x00000000173972ca */ /* 0x000fe200000e0000 */
[----:B------:R-:W-:Y:S01]  /*6cd0*/  HGMMA.64x64x16.F32.BF16 R152, gdesc[UR48], R152, gsb0 ;  /* 0x00e00000309879f0 */ /* 0x000fe20008001898 */
[----:B------:R-:W-:Y:S01]  /*6ce0*/  R2UR UR49, R200 ;  /* 0x00000000c83172ca */ /* 0x000fe200000e0000 */
[C---:B------:R-:W-:Y:S01]  /*6cf0*/  VIADD R200, R199.reuse, 0x2 ;  /* 0x00000002c7c87836 */ /* 0x040fe20000000000 */
[----:B------:R-:W-:Y:S01]  /*6d00*/  UMOV UR27, 0x40000040 ;  /* 0x40000040001b7882 */ /* 0x000fe20000000000 */
[----:B------:R-:W-:Y:S01]  /*6d10*/  UMOV UR31, 0x40000040 ;  /* 0x40000040001f7882 */ /* 0x000fe20000000000 */
[----:B------:R-:W-:Y:S01]  /*6d20*/  UMOV UR35, 0x40000040 ;  /* 0x4000004000237882 */ /* 0x000fe20000000000 */
[----:B------:R-:W-:Y:S01]  /*6d30*/  UMOV UR39, 0x40000040 ;  /* 0x4000004000277882 */ /* 0x000fe20000000000 */
[----:B------:R-:W-:Y:S01]  /*6d40*/  R2UR UR6, R200 ;  /* 0x00000000c80672ca */ /* 0x000fe200000e0000 */
[----:B------:R-:W-:Y:S01]  /*6d50*/  VIADD R200, R199, 0x4 ;  /* 0x00000004c7c87836 */ /* 0x000fe20000000000 */
[----:B------:R-:W-:Y:S01]  /*6d60*/  UMOV UR43, 0x40000040 ;  /* 0x40000040002b7882 */ /* 0x000fe20000000000 */
[----:B------:R-:W-:Y:S01]  /*6d70*/  UMOV UR47, 0x40000040 ;  /* 0x40000040002f7882 */ /* 0x000fe20000000000 */
[----:B------:R-:W-:Y:S01]  /*6d80*/  R2UR UR48, R201 ;  /* 0x00000000c93072ca */ /* 0x000fe200000e0000 */
[----:B------:R-:W-:Y:S01]  /*6d90*/  UMOV UR51, 0x40000040 ;  /* 0x4000004000337882 */ /* 0x000fe20000000000 */
[----:B------:R-:W0:Y:S01]  /*6da0*/  S2R R204, SR_TID.X ;  /* 0x0000000000cc7919 */ /* 0x000e220000002100 */
[----:B------:R-:W-:-:S02]  /*6db0*/  VIADD R201, R199, 0x800 ;  /* 0x00000800c7c97836 */ /* 0x000fc40000000000 */
[----:B------:R-:W-:-:S04]  /*6dc0*/  IMAD R216, R197, 0x1000, R188 ;  /* 0x00001000c5d87824 */ /* 0x000fc800078e02bc */
[----:B------:R-:W-:Y:S01]  /*6dd0*/  UMOV UR54, UR6 ;  /* 0x0000000600367c82 */ /* 0x000fe20008000000 */
[----:B------:R-:W-:Y:S01]  /*6de0*/  R2UR UR6, R200 ;  /* 0x00000000c80672ca */ /* 0x000fe200000e0000 */
[----:B------:R-:W-:Y:S02]  /*6df0*/  VIADD R200, R199, 0x6 ;  /* 0x00000006c7c87836 */ /* 0x000fe40000000000 */
[----:B------:R-:W-:-:S10]  /*6e00*/  VIADD R217, R216, 0x80 ;  /* 0x00000080d8d97836 */ /* 0x000fd40000000000 */
[----:B------:R-:W-:Y:S01]  /*6e10*/  UMOV UR58, UR6 ;  /* 0x00000006003a7c82 */ /* 0x000fe20008000000 */
[----:B------:R-:W-:Y:S01]  /*6e20*/  R2UR UR6, R200 ;  /* 0x00000000c80672ca */ /* 0x000fe200000e0000 */
[----:B------:R-:W-:-:S05]  /*6e30*/  VIADD R200, R199, 0x200 ;  /* 0x00000200c7c87836 */ /* 0x000fca0000000000 */
[----:B------:R-:W-:Y:S01]  /*6e40*/  R2UR UR10, R200 ;  /* 0x00000000c80a72ca */ /* 0x000fe200000e0000 */
[----:B------:R-:W-:Y:S01]  /*6e50*/  VIADD R200, R199, 0x202 ;  /* 0x00000202c7c87836 */ /* 0x000fe20000000000 */
[----:B0-----:R-:W-:-:S04]  /*6e60*/  SHF.R.U32.HI R204, RZ, 0x7, R204 ;  /* 0x00000007ffcc7819 */ /* 0x001fc800000116cc */
[----:B------:R-:W-:Y:S01]  /*6e70*/  R2UR UR14, R200 ;  /* 0x00000000c80e72ca */ /* 0x000fe200000e0000 */
[----:B------:R-:W-:-:S05]  /*6e80*/  VIADD R200, R199, 0x204 ;  /* 0x00000204c7c87836 */ /* 0x000fca0000000000 */
[----:B------:R-:W-:Y:S01]  /*6e90*/  R2UR UR18, R200 ;  /* 0x00000000c81272ca */ /* 0x000fe200000e0000 */
[----:B------:R-:W-:-:S05]  /*6ea0*/  VIADD R200, R199, 0x206 ;  /* 0x00000206c7c87836 */ /* 0x000fca0000000000 */
[----:B------:R-:W-:Y:S01]  /*6eb0*/  R2UR UR22, R200 ;  /* 0x00000000c81672ca */ /* 0x000fe200000e0000 */
[----:B------:R-:W-:-:S05]  /*6ec0*/  VIADD R200, R199, 0x400 ;  /* 0x00000400c7c87836 */ /* 0x000fca0000000000 */
[----:B------:R-:W-:Y:S01]  /*6ed0*/  R2UR UR26, R200 ;  /* 0x00000000c81a72ca */ /* 0x000fe200000e0000 */
[----:B------:R-:W-:-:S05]  /*6ee0*/  VIADD R200, R199, 0x402 ;  /* 0x00000402c7c87836 */ /* 0x000fca0000000000 */
[----:B------:R-:W-:Y:S01]  /*6ef0*/  R2UR UR30, R200 ;  /* 0x00000000c81e72ca */ /* 0x000fe200000e0000 */
[C---:B------:R-:W-:Y:S01]  /*6f00*/  VIADD R200, R199.reuse, 0x404 ;  /* 0x00000404c7c87836 */ /* 0x040fe20000000000 */
[----:B------:R-:W-:Y:S02]  /*6f10*/  WARPGROUP.DEPBAR.LE gsb0, 0x0 ;  /* 0x00008000000079c5 */ /* 0x000fe40000010000 */
[----:B------:R-:W-:Y:S02]  /*6f20*/  WARPGROUP.ARRIVE ;  /* 0x00000000000079c5 */ /* 0x000fe40000000000 */
[----:B------:R-:W-:Y:S01]  /*6f30*/  R2UR UR34, R200 ;  /* 0x00000000c82272ca */ /* 0x000fe200000e0000 */
[----:B------:R-:W-:-:S03]  /*6f40*/  VIADD R200, R199, 0x406 ;  /* 0x00000406c7c87836 */ /* 0x000fc60000000000 */
[----:B------:R-:W-:Y:S02]  /*6f50*/  HGMMA.64x64x16.F32.BF16 R152, gdesc[UR52], R152, gsb0 ;  /* 0x00e00000349879f0 */ /* 0x000fe40008001898 */
[----:B------:R-:W-:Y:S01]  /*6f60*/  R2UR UR38, R200 ;  /* 0x00000000c82672ca */ /* 0x000fe200000e0000 */
[----:B------:R-:W-:Y:S01]  /*6f70*/  VIADD R200, R199, 0x600 ;  /* 0x00000600c7c87836 */ /* 0x000fe20000000000 */
[----:B------:R-:W-:Y:S01]  /*6f80*/  R2UR UR53, R202 ;  /* 0x00000000ca3572ca */ /* 0x000fe200000e0000 */
[----:B------:R-:W-:Y:S01]  /*6f90*/  UMOV UR55, 0x40000040 ;  /* 0x4000004000377882 */ /* 0x000fe20000000000 */
[----:B------:R-:W-:Y:S02]  /*6fa0*/  R2UR UR52, R203 ;  /* 0x00000000cb3472ca */ /* 0x000fe400000e0000 */
[----:B------:R-:W-:Y:S01]  /*6fb0*/  R2UR UR42, R200 ;  /* 0x00000000c82a72ca */ /* 0x000fe200000e0000 */
[----:B------:R-:W-:-:S05]  /*6fc0*/  VIADD R200, R199, 0x602 ;  /* 0x00000602c7c87836 */ /* 0x000fca0000000000 */
[----:B------:R-:W-:Y:S01]  /*6fd0*/  R2UR UR46, R200 ;  /* 0x00000000c82e72ca */ /* 0x000fe200000e0000 */
[----:B------:R-:W-:-:S05]  /*6fe0*/  VIADD R200, R199, 0x604 ;  /* 0x00000604c7c87836 */ /* 0x000fca0000000000 */
[----:B------:R-:W-:Y:S01]  /*6ff0*/  R2UR UR50, R200 ;  /* 0x00000000c83272ca */ /* 0x000fe200000e0000 */
[----:B------:R-:W-:-:S05]  /*7000*/  VIADD R200, R199, 0x606 ;  /* 0x00000606c7c87836 */ /* 0x000fca0000000000 */
[----:B------:R-:W-:Y:S02]  /*7010*/  R2UR UR54, R200 ;  /* 0x00000000c83672ca */ /* 0x000fe400000e0000 */
[----:B------:R0:W1:Y:S02]  /*7020*/  SHFL.IDX PT, R200, R204, RZ, 0x1f ;  /* 0x00001fffccc87589 */ /* 0x00006400000e0000 */
[----:B0-----:R-:W-:Y:S01]  /*7030*/  IMAD.MOV.U32 R204, RZ, RZ, 0x4 ;  /* 0x00000004ffcc7424 */ /* 0x001fe200078e00ff */
[----:B-1----:R-:W-:-:S04]  /*7040*/  ISETP.GT.AND P3, PT, R200, 0x7f, PT ;  /* 0x0000007fc800780c */ /* 0x002fc80003f64270 */
[----:B------:R-:W-:-:S05]  /*7050*/  SEL R200, RZ, 0x2, !P3 ;  /* 0x00000002ffc87807 */ /* 0x000fca0005800000 */
[----:B------:R-:W-:Y:S02]  /*7060*/  IMAD.IADD R202, R7, 0x1, R200 ;  /* 0x0000000107ca7824 */ /* 0x000fe400078e02c8 */
        /* <DEDUP_REMOVED lines=8> */
[C---:B------:R-:W-:Y:S02]  /*70f0*/  SEL R202, R204.reuse, 0x2, P3 ;  /* 0x00000002ccca7807 */ /* 0x040fe40001800000 */
[----:B------:R-:W-:-:S03]  /*7100*/  SEL R204, R204, 0x6, !P3 ;  /* 0x00000006cccc7807 */ /* 0x000fc60005800000 */
[--C-:B------:R-:W-:Y:S02]  /*7110*/  IMAD.IADD R203, R7, 0x1, R202.reuse ;  /* 0x0000000107cb7824 */ /* 0x100fe400078e02ca */
[C---:B------:R-:W-:Y:S02]  /*7120*/  IMAD.IADD R205, R201.reuse, 0x1, R202 ;  /* 0x00000001c9cd7824 */ /* 0x040fe400078e02ca */
[----:B------:R-:W-:Y:S01]  /*7130*/  IMAD.IADD R201, R201, 0x1, R204 ;  /* 0x00000001c9c97824 */ /* 0x000fe200078e02cc */
[----:B------:R-:W-:Y:S02]  /*7140*/  WARPGROUP.DEPBAR.LE gsb0, 0x0 ;  /* 0x00008000000079c5 */ /* 0x000fe40000010000 */
[----:B------:R-:W-:-:S06]  /*7150*/  WARPGROUP.ARRIVE ;  /* 0x00000000000079c5 */ /* 0x000fcc0000000000 */
[----:B------:R-:W-:Y:S01]  /*7160*/  HGMMA.64x64x16.F32.BF16 R152, gdesc[UR4], R152, gsb0 ;  /* 0x00e00000049879f0 */ /* 0x000fe20008001898 */
[----:B------:R-:W-:Y:S02]  /*7170*/  ULDC UR7, c[0x0][0xa80] ;  /* 0x0002a00000077ab9 */ /* 0x000fe40000000800 */
[----:B------:R-:W-:Y:S01]  /*7180*/  UMOV UR6, UR7 ;  /* 0x0000000700067c82 */ /* 0x000fe20008000000 */
        /* <DEDUP_REMOVED lines=69> */
[----:B------:R-:W-:Y:S02]  /*75e0*/  IMAD.IADD R203, R8, 0x1, R200 ;  /* 0x0000000108cb7824 */ /* 0x000fe400078e02c8 */
        /* <DEDUP_REMOVED lines=117> */
[----:B------:R-:W-:Y:S02]  /*7d40*/  LOP3.LUT R201, R201, 0x1e00, RZ, 0xc0, !PT ;  /* 0x00001e00c9c97812 */ /* 0x000fe400078ec0ff */
[----:B------:R-:W-:Y:S02]  /*7d50*/  ISETP.NE.AND P3, PT, R0, RZ, PT ;  /* 0x000000ff0000720c */ /* 0x000fe40003f65270 */
[----:B------:R-:W-:-:S02]  /*7d60*/  IADD3 R202, R200, R201, R5 ;  /* 0x000000c9c8ca7210 */ /* 0x000fc40007ffe005 */
        /* <DEDUP_REMOVED lines=8> */
[----:B------:R-:W-:Y:S02]  /*7df0*/  WARPGROUP.DEPBAR.LE gsb0, 0x0 ;  /* 0x00008000000079c5 */ /* 0x000fe40000010000 */
[----:B------:R-:W-:-:S09]  /*7e00*/  WARPGROUP.ARRIVE ;  /* 0x00000000000079c5 */ /* 0x000fd20000000000 */
        /* <DEDUP_REMOVED lines=25> */
[----:B0-----:R-:W-:Y:S01]  /*7fa0*/  FMNMX.FTZ R157, R199, R186, !PT ;  /* 0x000000bac79d7209 */ /* 0x001fe20007810000 */
[----:B------:R-:W-:Y:S01]  /*7fb0*/  FMUL.FTZ R161, R171, UR60 ;  /* 0x0000003caba17c20 */ /* 0x000fe20008410000 */
[----:B------:R-:W-:-:S05]  /*7fc0*/  FMUL.FTZ R165, R179, UR60 ;  /* 0x0000003cb3a57c20 */ /* 0x000fca0008410000 */
[----:B------:R-:W0:Y:S01]  /*7fd0*/  MUFU.TANH R202, R202 ;  /* 0x000000ca00ca7308 */ /* 0x000e220000002400 */
[----:B-1----:R-:W-:-:S07]  /*7fe0*/  FMNMX.FTZ R156, R200, R157, !PT ;  /* 0x0000009dc89c7209 */ /* 0x002fce0007810000 */
[----:B------:R-:W1:Y:S01]  /*7ff0*/  MUFU.TANH R203, R203 ;  /* 0x000000cb00cb7308 */ /* 0x000e620000002400 */
[----:B--2---:R-:W-:-:S07]  /*8000*/  FMNMX.FTZ R157, R201, R156, !PT ;  /* 0x0000009cc99d7209 */ /* 0x004fce0007810000 */
[----:B------:R-:W2:Y:S01]  /*8010*/  MUFU.TANH R204, R204 ;  /* 0x000000cc00cc7308 */ /* 0x000ea20000002400 */
[----:B0-----:R-:W-:-:S07]  /*8020*/  FMNMX.FTZ R156, R202, R157, !PT ;  /* 0x0000009dca9c7209 */ /* 0x001fce0007810000 */
        /* <DEDUP_REMOVED lines=19> */
[----:B0-----:R-:W-:Y:S01]  /*8160*/  FMNMX.FTZ R158, R212, R157, !PT ;  /* 0x0000009dd49e7209 */ /* 0x001fe20007810000 */
[----:B------:R-:W-:-:S06]  /*8170*/  FMUL.FTZ R157, R163, UR60 ;  /* 0x0000003ca39d7c20 */ /* 0x000fcc0008410000 */
[----:B------:R-:W0:Y:S01]  /*8180*/  MUFU.TANH R207, R207 ;  /* 0x000000cf00cf7308 */ /* 0x000e220000002400 */
[----:B-1----:R-:W-:Y:S01]  /*8190*/  FMNMX.FTZ R159, R213, R158, !PT ;  /* 0x0000009ed59f7209 */ /* 0x002fe20007810000 */
[----:B------:R-:W-:-:S06]  /*81a0*/  FMUL.FTZ R158, R166, UR60 ;  /* 0x0000003ca69e7c20 */ /* 0x000fcc0008410000 */
[----:B------:R-:W1:Y:S01]  /*81b0*/  MUFU.TANH R152, R152 ;  /* 0x0000009800987308 */ /* 0x000e620000002400 */
[----:B--2---:R-:W-:Y:S01]  /*81c0*/  FMNMX.FTZ R160, R214, R159, !PT ;  /* 0x0000009fd6a07209 */ /* 0x004fe20007810000 */
[----:B------:R-:W-:-:S06]  /*81d0*/  FMUL.FTZ R159, R167, UR60 ;  /* 0x0000003ca79f7c20 */ /* 0x000fcc0008410000 */
[----:B------:R-:W2:Y:S01]  /*81e0*/  MUFU.TANH R153, R153 ;  /* 0x0000009900997308 */ /* 0x000ea20000002400 */
[----:B0-----:R-:W-:Y:S01]  /*81f0*/  FMNMX.FTZ R164, R207, R160, !PT ;  /* 0x000000a0cfa47209 */ /* 0x001fe20007810000 */
[----:B------:R-:W-:-:S04]  /*8200*/  FMUL.FTZ R160, R170, UR60 ;  /* 0x0000003caaa07c20 */ /* 0x000fc80008410000 */
[----:B------:R-:W0:Y:S02]  /*8210*/  SHFL.BFLY PT, R163, R164, 0x2, 0x1f ;  /* 0x0c401f00a4a37f89 */ /* 0x000e2400000e0000 */
[----:B------:R-:W3:Y:S01]  /*8220*/  MUFU.TANH R154, R154 ;  /* 0x0000009a009a7308 */ /* 0x000ee20000002400 */
[----:B-1----:R-:W-:-:S07]  /*8230*/  FMNMX.FTZ R166, R152, R187, !PT ;  /* 0x000000bb98a67209 */ /* 0x002fce0007810000 */
[----:B------:R-:W1:Y:S01]  /*8240*/  MUFU.TANH R155, R155 ;  /* 0x0000009b009b7308 */ /* 0x000e620000002400 */
[----:B--2---:R-:W-:Y:S01]  /*8250*/  FMNMX.FTZ R167, R153, R166, !PT ;  /* 0x000000a699a77209 */ /* 0x004fe20007810000 */
[----:B------:R-:W-:-:S06]  /*8260*/  FMUL.FTZ R166, R182, UR60 ;  /* 0x0000003cb6a67c20 */ /* 0x000fcc0008410000 */
[----:B------:R-:W2:Y:S01]  /*8270*/  MUFU.TANH R156, R156 ;  /* 0x0000009c009c7308 */ /* 0x000ea20000002400 */
[----:B---3--:R-:W-:Y:S02]  /*8280*/  FMNMX.FTZ R168, R154, R167, !PT ;  /* 0x000000a79aa87209 */ /* 0x008fe40007810000 */
[----:B0-----:R-:W-:Y:S01]  /*8290*/  FMNMX.FTZ R169, R164, R163, !PT ;  /* 0x000000a3a4a97209 */ /* 0x001fe20007810000 */
[----:B------:R-:W-:-:S04]  /*82a0*/  FMUL.FTZ R163, R175, UR60 ;  /* 0x0000003cafa37c20 */ /* 0x000fc80008410000 */
[----:B------:R-:W0:Y:S01]  /*82b0*/  MUFU.TANH R157, R157 ;  /* 0x0000009d009d7308 */ /* 0x000e220000002400 */
[----:B-1----:R-:W-:Y:S01]  /*82c0*/  FMNMX.FTZ R167, R155, R168, !PT ;  /* 0x000000a89ba77209 */ /* 0x002fe20007810000 */
[----:B------:R-:W-:Y:S01]  /*82d0*/  FMUL.FTZ R164, R178, UR60 ;  /* 0x0000003cb2a47c20 */ /* 0x000fe20008410000 */
[----:B------:R-:W1:Y:S05]  /*82e0*/  SHFL.BFLY PT, R170, R169, 0x1, 0x1f ;  /* 0x0c201f00a9aa7f89 */ /* 0x000e6a00000e0000 */
[----:B------:R-:W3:Y:S01]  /*82f0*/  MUFU.TANH R158, R158 ;  /* 0x0000009e009e7308 */ /* 0x000ee20000002400 */
[----:B--2---:R-:W-:Y:S01]  /*8300*/  FMNMX.FTZ R168, R156, R167, !PT ;  /* 0x000000a79ca87209 */ /* 0x004fe20007810000 */
[----:B------:R-:W-:-:S06]  /*8310*/  FMUL.FTZ R167, R183, UR60 ;  /* 0x0000003cb7a77c20 */ /* 0x000fcc0008410000 */
[----:B------:R-:W2:Y:S01]  /*8320*/  MUFU.TANH R159, R159 ;  /* 0x0000009f009f7308 */ /* 0x000ea20000002400 */
[----:B0-----:R-:W-:-:S07]  /*8330*/  FMNMX.FTZ R171, R157, R168, !PT ;  /* 0x000000a89dab7209 */ /* 0x001fce0007810000 */
[----:B------:R-:W0:Y:S01]  /*8340*/  MUFU.TANH R160, R160 ;  /* 0x000000a000a07308 */ /* 0x000e220000002400 */
[----:B---3--:R-:W-:Y:S02]  /*8350*/  FMNMX.FTZ R168, R158, R171, !PT ;  /* 0x000000ab9ea87209 */ /* 0x008fe40007810000 */
[----:B-1----:R-:W-:-:S05]  /*8360*/  FMNMX.FTZ R169, R169, R170, !PT ;  /* 0x000000aaa9a97209 */ /* 0x002fca0007810000 */
[----:B------:R-:W1:Y:S01]  /*8370*/  MUFU.TANH R161, R161 ;  /* 0x000000a100a17308 */ /* 0x000e620000002400 */
[----:B------:R-:W-:Y:S01]  /*8380*/  FADD.FTZ R170, -R169, R186 ;  /* 0x000000baa9aa7221 */ /* 0x000fe20000010100 */
[----:B--2---:R-:W-:Y:S01]  /*8390*/  FMNMX.FTZ R171, R159, R168, !PT ;  /* 0x000000a89fab7209 */ /* 0x004fe20007810000 */
[----:B------:R-:W-:Y:S02]  /*83a0*/  FMUL.FTZ R215, R169, UR6 ;  /* 0x00000006a9d77c20 */ /* 0x000fe40008410000 */
[----:B------:R-:W-:Y:S02]  /*83b0*/  FMUL.FTZ R174, R170, UR6 ;  /* 0x00000006aaae7c20 */ /* 0x000fe40008410000 */
[--C-:B------:R-:W-:Y:S01]  /*83c0*/  FFMA.FTZ R200, R200, UR6, -R215.reuse ;  /* 0x00000006c8c87c23 */ /* 0x100fe200080108d7 */
[----:B------:R-:W2:Y:S01]  /*83d0*/  MUFU.TANH R162, R162 ;  /* 0x000000a200a27308 */ /* 0x000ea20000002400 */
[----:B0-----:R-:W-:Y:S01]  /*83e0*/  FMNMX.FTZ R170, R160, R171, !PT ;  /* 0x000000aba0aa7209 */ /* 0x001fe20007810000 */
[--C-:B------:R-:W-:Y:S01]  /*83f0*/  FFMA.FTZ R171, R199, UR6, -R215.reuse ;  /* 0x00000006c7ab7c23 */ /* 0x100fe200080108d7 */
[--C-:B------:R-:W-:Y:S01]  /*8400*/  FFMA.FTZ R201, R201, UR6, -R215.reuse ;  /* 0x00000006c9c97c23 */ /* 0x100fe200080108d7 */
[--C-:B------:R-:W-:Y:S01]  /*8410*/  FFMA.FTZ R214, R214, UR6, -R215.reuse ;  /* 0x00000006d6d67c23 */ /* 0x100fe200080108d7 */
[--C-:B------:R-:W-:Y:S01]  /*8420*/  FFMA.FTZ R175, R204, UR6, -R215.reuse ;  /* 0x00000006ccaf7c23 */ /* 0x100fe200080108d7 */
[--C-:B------:R-:W-:Y:S01]  /*8430*/  FFMA.FTZ R176, R205, UR6, -R215.reuse ;  /* 0x00000006cdb07c23 */ /* 0x100fe200080108d7 */
[--C-:B------:R-:W-:Y:S01]  /*8440*/  FFMA.FTZ R177, R206, UR6, -R215.reuse ;  /* 0x00000006ceb17c23 */ /* 0x100fe200080108d7 */
[----:B------:R-:W0:Y:S01]  /*8450*/  MUFU.TANH R163, R163 ;  /* 0x000000a300a37308 */ /* 0x000e220000002400 */
[----:B-1----:R-:W-:Y:S01]  /*8460*/  FMNMX.FTZ R173, R161, R170, !PT ;  /* 0x000000aaa1ad7209 */ /* 0x002fe20007810000 */
[--C-:B------:R-:W-:Y:S01]  /*8470*/  FFMA.FTZ R178, R208, UR6, -R215.reuse ;  /* 0x00000006d0b27c23 */ /* 0x100fe200080108d7 */
[--C-:B------:R-:W-:Y:S01]  /*8480*/  FFMA.FTZ R181, R211, UR6, -R215.reuse ;  /* 0x00000006d3b57c23 */ /* 0x100fe200080108d7 */
[--C-:B------:R-:W-:Y:S01]  /*8490*/  FFMA.FTZ R182, R212, UR6, -R215.reuse ;  /* 0x00000006d4b67c23 */ /* 0x100fe200080108d7 */
[----:B------:R-:W-:-:S03]  /*84a0*/  FFMA.FTZ R183, R213, UR6, -R215 ;  /* 0x00000006d5b77c23 */ /* 0x000fc600080108d7 */
        /* <DEDUP_REMOVED lines=8> */
[----:B------:R0:W2:Y:S08]  /*8530*/  MUFU.EX2 R168, R174 ;  /* 0x000000ae00a87308 */ /* 0x0000b00000000800 */
[----:B------:R3:W-:Y:S01]  /*8540*/  MUFU.EX2 R170, R200 ;  /* 0x000000c800aa7308 */ /* 0x0007e20000000800 */
[----:B0-----:R-:W-:Y:S01]  /*8550*/  FMNMX.FTZ R174, R166, R173, !PT ;  /* 0x000000ada6ae7209 */ /* 0x001fe20007810000 */
[----:B------:R-:W-:-:S03]  /*8560*/  FFMA.FTZ R173, R202, UR6, -R215 ;  /* 0x00000006caad7c23 */ /* 0x000fc600080108d7 */
[----:B-1----:R-:W-:Y:S01]  /*8570*/  FMNMX.FTZ R179, R167, R174, !PT ;  /* 0x000000aea7b37209 */ /* 0x002fe20007810000 */
[--C-:B------:R-:W-:Y:S02]  /*8580*/  FFMA.FTZ R174, R203, UR6, -R215.reuse ;  /* 0x00000006cbae7c23 */ /* 0x100fe400080108d7 */
[----:B------:R0:W-:Y:S01]  /*8590*/  MUFU.EX2 R172, R201 ;  /* 0x000000c900ac7308 */ /* 0x0001e20000000800 */
[-C--:B--2---:R-:W-:Y:S01]  /*85a0*/  FMUL.FTZ R24, R24, R168.reuse ;  /* 0x000000a818187220 */ /* 0x084fe20000410000 */
[----:B------:R-:W1:Y:S01]  /*85b0*/  SHFL.BFLY PT, R180, R179, 0x2, 0x1f ;  /* 0x0c401f00b3b47f89 */ /* 0x000e6200000e0000 */
        /* <DEDUP_REMOVED lines=13> */
[----:B------:R-:W2:Y:S01]  /*8690*/  MUFU.EX2 R173, R173 ;  /* 0x000000ad00ad7308 */ /* 0x000ea20000000800 */
        /* <DEDUP_REMOVED lines=8> */
[----:B------:R-:W-:Y:S01]  /*8720*/  FMUL.FTZ R64, R64, R168 ;  /* 0x000000a840407220 */ /* 0x000fe20000410000 */
[----:B-1----:R-:W-:Y:S01]  /*8730*/  FMNMX.FTZ R186, R179, R180, !PT ;  /* 0x000000b4b3ba7209 */ /* 0x002fe20007810000 */
[--C-:B------:R-:W-:Y:S01]  /*8740*/  FFMA.FTZ R179, R209, UR6, -R215.reuse ;  /* 0x00000006d1b37c23 */ /* 0x100fe200080108d7 */
[--C-:B------:R-:W-:Y:S01]  /*8750*/  FFMA.FTZ R180, R210, UR6, -R215.reuse ;  /* 0x00000006d2b47c23 */ /* 0x100fe200080108d7 */
[-C--:B------:R-:W-:Y:S01]  /*8760*/  FMUL.FTZ R65, R65, R168.reuse ;  /* 0x000000a841417220 */ /* 0x080fe20000410000 */
[-C--:B------:R-:W-:Y:S01]  /*8770*/  FMUL.FTZ R68, R68, R168.reuse ;  /* 0x000000a844447220 */ /* 0x080fe20000410000 */
[----:B------:R-:W3:Y:S01]  /*8780*/  SHFL.BFLY PT, R199, R186, 0x1, 0x1f ;  /* 0x0c201f00bac77f89 */ /* 0x000ee200000e0000 */
        /* <DEDUP_REMOVED lines=23> */
[----:B---3--:R-:W-:Y:S01]  /*8900*/  FMNMX.FTZ R200, R186, R199, !PT ;  /* 0x000000c7bac87209 */ /* 0x008fe20007810000 */
[----:B------:R-:W-:Y:S01]  /*8910*/  FFMA.FTZ R199, R207, UR6, -R215 ;  /* 0x00000006cfc77c23 */ /* 0x000fe200080108d7 */
[----:B------:R1:W-:Y:S01]  /*8920*/  MUFU.EX2 R186, R214 ;  /* 0x000000d600ba7308 */ /* 0x0003e20000000800 */
[-C--:B------:R-:W-:Y:S01]  /*8930*/  FMUL.FTZ R109, R109, R168.reuse ;  /* 0x000000a86d6d7220 */ /* 0x080fe20000410000 */
[-C--:B------:R-:W-:Y:S01]  /*8940*/  FMUL.FTZ R112, R112, R168.reuse ;  /* 0x000000a870707220 */ /* 0x080fe20000410000 */
[C---:B------:R-:W-:Y:S01]  /*8950*/  FADD.FTZ R187, -R200.reuse, R187 ;  /* 0x000000bbc8bb7221 */ /* 0x040fe20000010100 */
[----:B------:R-:W-:Y:S01]  /*8960*/  FMUL.FTZ R209, R200, UR6 ;  /* 0x00000006c8d17c20 */ /* 0x000fe20008410000 */
[-C--:B------:R-:W-:Y:S01]  /*8970*/  FMUL.FTZ R113, R113, R168.reuse ;  /* 0x000000a871717220 */ /* 0x080fe20000410000 */
[----:B------:R-:W-:Y:S01]  /*8980*/  FMUL.FTZ R116, R116, R168 ;  /* 0x000000a874747220 */ /* 0x000fe20000410000 */
[----:B------:R-:W-:Y:S01]  /*8990*/  FMUL.FTZ R187, R187, UR6 ;  /* 0x00000006bbbb7c20 */ /* 0x000fe20008410000 */
[--C-:B------:R-:W-:Y:S01]  /*89a0*/  FFMA.FTZ R202, R152, UR6, -R209.reuse ;  /* 0x0000000698ca7c23 */ /* 0x100fe200080108d1 */
[----:B0-----:R-:W-:Y:S01]  /*89b0*/  FFMA.FTZ R201, R153, UR6, -R209 ;  /* 0x0000000699c97c23 */ /* 0x001fe200080108d1 */
[----:B------:R-:W-:-:S02]  /*89c0*/  @!P1 VIADD R152, R195, 0x38840 ;  /* 0x00038840c3989836 */ /* 0x000fc40000000000 */
[----:B------:R-:W-:Y:S01]  /*89d0*/  FFMA.FTZ R203, R154, UR6, -R209 ;  /* 0x000000069acb7c23 */ /* 0x000fe200080108d1 */
[----:B------:R-:W-:Y:S01]  /*89e0*/  @!P3 IMAD R153, R196, 0x40, R3 ;  /* 0x00000040c499b824 */ /* 0x000fe200078e0203 */
[----:B------:R-:W0:Y:S01]  /*89f0*/  MUFU.EX2 R187, R187 ;  /* 0x000000bb00bb7308 */ /* 0x000e220000000800 */
[--C-:B------:R-:W-:Y:S01]  /*8a00*/  FFMA.FTZ R204, R155, UR6, -R209.reuse ;  /* 0x000000069bcc7c23 */ /* 0x100fe200080108d1 */
[----:B------:R-:W-:Y:S01]  /*8a10*/  @!P1 PRMT R152, RZ, 0x654, R152 ;  /* 0x00000654ff989816 */ /* 0x000fe20000000098 */
[----:B------:R-:W-:Y:S02]  /*8a20*/  @!P3 IMAD R153, R153, 0x4, R184 ;  /* 0x000000049999b824 */ /* 0x000fe400078e02b8 */
[--C-:B------:R-:W-:Y:S01]  /*8a30*/  FFMA.FTZ R205, R156, UR6, -R209.reuse ;  /* 0x000000069ccd7c23 */ /* 0x100fe200080108d1 */
[--C-:B------:R-:W-:Y:S01]  /*8a40*/  FFMA.FTZ R206, R157, UR6, -R209.reuse ;  /* 0x000000069dce7c23 */ /* 0x100fe200080108d1 */
[--C-:B------:R-:W-:Y:S01]  /*8a50*/  FFMA.FTZ R207, R158, UR6, -R209.reuse ;  /* 0x000000069ecf7c23 */ /* 0x100fe200080108d1 */
[--C-:B------:R-:W-:Y:S01]  /*8a60*/  FFMA.FTZ R208, R159, UR6, -R209.reuse ;  /* 0x000000069fd07c23 */ /* 0x100fe200080108d1 */
[--C-:B------:R-:W-:Y:S01]  /*8a70*/  FFMA.FTZ R210, R160, UR6, -R209.reuse ;  /* 0x00000006a0d27c23 */ /* 0x100fe200080108d1 */
[--C-:B------:R-:W-:Y:S01]  /*8a80*/  FFMA.FTZ R211, R161, UR6, -R209.reuse ;  /* 0x00000006a1d37c23 */ /* 0x100fe200080108d1 */
[--C-:B------:R-:W-:Y:S01]  /*8a90*/  FFMA.FTZ R212, R162, UR6, -R209.reuse ;  /* 0x00000006a2d47c23 */ /* 0x100fe200080108d1 */
[--C-:B------:R-:W-:Y:S01]  /*8aa0*/  FFMA.FTZ R213, R163, UR6, -R209.reuse ;  /* 0x00000006a3d57c23 */ /* 0x100fe200080108d1 */
[--C-:B-1----:R-:W-:Y:S01]  /*8ab0*/  FFMA.FTZ R214, R164, UR6, -R209.reuse ;  /* 0x00000006a4d67c23 */ /* 0x102fe200080108d1 */
[--C-:B------:R-:W-:Y:S01]  /*8ac0*/  FFMA.FTZ R215, R165, UR6, -R209.reuse ;  /* 0x00000006a5d77c23 */ /* 0x100fe200080108d1 */
[--C-:B------:R-:W-:Y:S01]  /*8ad0*/  FFMA.FTZ R196, R166, UR6, -R209.reuse ;  /* 0x00000006a6c47c23 */ /* 0x100fe200080108d1 */
[----:B------:R1:W-:Y:S01]  /*8ae0*/  @!P1 SYNCS.ARRIVE.TRANS64.RED.A1T0 RZ, [R152+URZ], RZ ;  /* 0x000000ff98ff99a7 */ /* 0x0003e2000810043f */
[----:B------:R-:W-:Y:S01]  /*8af0*/  FFMA.FTZ R209, R167, UR6, -R209 ;  /* 0x00000006a7d17c23 */ /* 0x000fe200080108d1 */
[----:B------:R-:W-:Y:S01]  /*8b00*/  @!P3 STS [R153+0x38400], R168 ;  /* 0x038400a89900b388 */ /* 0x000fe20000000800 */
[----:B------:R-:W-:Y:S01]  /*8b10*/  MUFU.EX2 R202, R202 ;  /* 0x000000ca00ca7308 */ /* 0x000fe20000000800 */
[----:B--2---:R-:W-:Y:S01]  /*8b20*/  F2FP.BF16.F32.PACK_AB R154, R173, R172 ;  /* 0x000000acad9a723e */ /* 0x004fe200000010ff */
[-C--:B0-----:R-:W-:Y:S01]  /*8b30*/  FMUL.FTZ R26, R26, R187.reuse ;  /* 0x000000bb1a1a7220 */ /* 0x081fe20000410000 */
[----:B------:R0:W-:Y:S01]  /*8b40*/  @!P3 STS [R153+0x38420], R187 ;  /* 0x038420bb9900b388 */ /* 0x0001e20000000800 */
[----:B------:R-:W-:Y:S01]  /*8b50*/  F2FP.BF16.F32.PACK_AB R156, R175, R174 ;  /* 0x000000aeaf9c723e */ /* 0x000fe200000010ff */
[----:B------:R-:W-:Y:S01]  /*8b60*/  FMUL.FTZ R27, R27, R187 ;  /* 0x000000bb1b1b7220 */ /* 0x000fe20000410000 */
[----:B-1----:R-:W-:Y:S01]  /*8b70*/  F2FP.BF16.F32.PACK_AB R152, R170, R171 ;  /* 0x000000abaa98723e */ /* 0x002fe200000010ff */
[-C--:B------:R-:W-:Y:S01]  /*8b80*/  FMUL.FTZ R30, R30, R187.reuse ;  /* 0x000000bb1e1e7220 */ /* 0x080fe20000410000 */
[----:B------:R-:W0:Y:S01]  /*8b90*/  MUFU.EX2 R201, R201 ;  /* 0x000000c900c97308 */ /* 0x000e220000000800 */
[----:B------:R-:W-:Y:S01]  /*8ba0*/  F2FP.BF16.F32.PACK_AB R158, R177, R176 ;  /* 0x000000b0b19e723e */ /* 0x000fe200000010ff */
        /* <DEDUP_REMOVED lines=14> */
[----:B------:R-:W1:Y:S01]  /*8c90*/  MUFU.EX2 R204, R204 ;  /* 0x000000cc00cc7308 */ /* 0x000e620000000800 */
[----:B0-----:R-:W-:Y:S01]  /*8ca0*/  F2FP.BF16.F32.PACK_AB R153, R201, R202 ;  /* 0x000000cac999723e */ /* 0x001fe200000010ff */
        /* <DEDUP_REMOVED lines=13> */
[----:B------:R-:W-:Y:S01]  /*8d80*/  FMUL.FTZ R82, R82, R187 ;  /* 0x000000bb52527220 */ /* 0x000fe20000410000 */
[----:B------:R-:W0:Y:S01]  /*8d90*/  MUFU.EX2 R206, R206 ;  /* 0x000000ce00ce7308 */ /* 0x000e220000000800 */
[----:B-1----:R-:W-:Y:S01]  /*8da0*/  F2FP.BF16.F32.PACK_AB R155, R204, R203 ;  /* 0x000000cbcc9b723e */ /* 0x002fe200000010ff */
[----:B------:R-:W-:Y:S01]  /*8db0*/  BAR.SYNC.DEFER_BLOCKING 0xf, 0x100 ;  /* 0x03c4000000007b1d */ /* 0x000fe20000010000 */
        /* <DEDUP_REMOVED lines=27> */
[----:B------:R-:W-:Y:S01]  /*8f70*/  FMUL.FTZ R123, R123, R187 ;  /* 0x000000bb7b7b7220 */ /* 0x000fe20000410000 */
[-C--:B------:R-:W-:Y:S01]  /*8f80*/  FMUL.FTZ R124, R124, R168.reuse ;  /* 0x000000a87c7c7220 */ /* 0x080fe20000410000 */
[----:B------:R-:W0:Y:S01]  /*8f90*/  MUFU.EX2 R179, R179 ;  /* 0x000000b300b37308 */ /* 0x000e220000000800 */
[----:B-1----:R-:W-:Y:S01]  /*8fa0*/  F2FP.BF16.F32.PACK_AB R159, R208, R207 ;  /* 0x000000cfd09f723e */ /* 0x002fe200000010ff */
        /* <DEDUP_REMOVED lines=32> */
[----:B------:R-:W-:Y:S01]  /*91b0*/  FMUL.FTZ R151, R151, R187 ;  /* 0x000000bb97977220 */ /* 0x000fe20000410000 */
[----:B------:R1:W-:Y:S01]  /*91c0*/  STSM.16.M88.4 [R189+0x36400], R152 ;  /* 0x03640098bd007844 */ /* 0x0003e20000000200 */
[----:B------:R-:W-:Y:S01]  /*91d0*/  FFMA.FTZ R171, R168, R193, R171 ;  /* 0x000000c1a8ab7223 */ /* 0x000fe200000100ab */
[----:B------:R-:W-:Y:S01]  /*91e0*/  FFMA.FTZ R194, R187, R194, R202 ;  /* 0x000000c2bbc27223 */ /* 0x000fe200000100ca */
[----:B------:R-:W-:Y:S01]  /*91f0*/  @!P1 VIADD R195, R195, 0x38860 ;  /* 0x00038860c3c39836 */ /* 0x000fe20000000000 */
[----:B------:R1:W-:Y:S01]  /*9200*/  STSM.16.M88.4 [R190], R156 ;  /* 0x0000009cbe007844 */ /* 0x0003e20000000200 */
[----:B------:R-:W-:Y:S01]  /*9210*/  MUFU.EX2 R212, R212 ;  /* 0x000000d400d47308 */ /* 0x000fe20000000800 */
[----:B------:R-:W-:Y:S01]  /*9220*/  FADD.FTZ R171, R170, R171 ;  /* 0x000000abaaab7221 */ /* 0x000fe20000010000 */
[----:B------:R-:W-:Y:S01]  /*9230*/  FADD.FTZ R194, R201, R194 ;  /* 0x000000c2c9c27221 */ /* 0x000fe20000010000 */
[----:B------:R-:W-:Y:S01]  /*9240*/  @!P1 PRMT R195, RZ, 0x654, R195 ;  /* 0x00000654ffc39816 */ /* 0x000fe200000000c3 */
[----:B------:R-:W-:-:S02]  /*9250*/  IMAD.MOV.U32 R187, RZ, RZ, R200 ;  /* 0x000000ffffbb7224 */ /* 0x000fc400078e00c8 */
[----:B------:R-:W-:Y:S01]  /*9260*/  FADD.FTZ R172, R172, R171 ;  /* 0x000000abacac7221 */ /* 0x000fe20000010000 */
[----:B------:R-:W-:Y:S01]  /*9270*/  FADD.FTZ R203, R203, R194 ;  /* 0x000000c2cbcb7221 */ /* 0x000fe20000010000 */
[----:B------:R-:W2:Y:S01]  /*9280*/  MUFU.EX2 R213, R213 ;  /* 0x000000d500d57308 */ /* 0x000ea20000000800 */
[----:B0-----:R-:W-:Y:S01]  /*9290*/  F2FP.BF16.F32.PACK_AB R161, R211, R210 ;  /* 0x000000d2d3a1723e */ /* 0x001fe200000010ff */
[----:B------:R-:W-:Y:S01]  /*92a0*/  FADD.FTZ R173, R173, R172 ;  /* 0x000000acadad7221 */ /* 0x000fe20000010000 */
[----:B------:R-:W-:-:S03]  /*92b0*/  FADD.FTZ R204, R204, R203 ;  /* 0x000000cbcccc7221 */ /* 0x000fc60000010000 */
[----:B------:R-:W-:Y:S01]  /*92c0*/  FADD.FTZ R174, R174, R173 ;  /* 0x000000adaeae7221 */ /* 0x000fe20000010000 */
[----:B------:R-:W-:Y:S01]  /*92d0*/  FADD.FTZ R205, R205, R204 ;  /* 0x000000cccdcd7221 */ /* 0x000fe20000010000 */
[----:B------:R-:W-:Y:S02]  /*92e0*/  MUFU.EX2 R182, R182 ;  /* 0x000000b600b67308 */ /* 0x000fe40000000800 */
[----:B------:R-:W-:Y:S01]  /*92f0*/  FADD.FTZ R175, R175, R174 ;  /* 0x000000aeafaf7221 */ /* 0x000fe20000010000 */
[----:B------:R-:W-:-:S03]  /*9300*/  FADD.FTZ R206, R206, R205 ;  /* 0x000000cdcece7221 */ /* 0x000fc60000010000 */
[----:B------:R-:W-:Y:S01]  /*9310*/  FADD.FTZ R176, R176, R175 ;  /* 0x000000afb0b07221 */ /* 0x000fe20000010000 */
[----:B------:R-:W-:Y:S01]  /*9320*/  FADD.FTZ R207, R207, R206 ;  /* 0x000000cecfcf7221 */ /* 0x000fe20000010000 */
[----:B------:R-:W0:Y:S01]  /*9330*/  MUFU.EX2 R183, R183 ;  /* 0x000000b700b77308 */ /* 0x000e220000000800 */
[----:B--2---:R-:W-:Y:S01]  /*9340*/  F2FP.BF16.F32.PACK_AB R163, R213, R212 ;  /* 0x000000d4d5a3723e */ /* 0x004fe200000010ff */
[----:B------:R-:W-:Y:S01]  /*9350*/  FADD.FTZ R177, R177, R176 ;  /* 0x000000b0b1b17221 */ /* 0x000fe20000010000 */
[----:B------:R-:W-:-:S03]  /*9360*/  FADD.FTZ R207, R208, R207 ;  /* 0x000000cfd0cf7221 */ /* 0x000fc60000010000 */
[----:B------:R1:W-:Y:S01]  /*9370*/  STSM.16.M88.4 [R191], R160 ;  /* 0x000000a0bf007844 */ /* 0x0003e20000000200 */
[----:B------:R-:W-:Y:S01]  /*9380*/  FADD.FTZ R178, R178, R177 ;  /* 0x000000b1b2b27221 */ /* 0x000fe20000010000 */
[----:B------:R-:W2:Y:S01]  /*9390*/  MUFU.EX2 R199, R199 ;  /* 0x000000c700c77308 */ /* 0x000ea20000000800 */
[----:B------:R-:W-:Y:S02]  /*93a0*/  FADD.FTZ R210, R210, R207 ;  /* 0x000000cfd2d27221 */ /* 0x000fe40000010000 */
[----:B------:R-:W-:Y:S02]  /*93b0*/  FADD.FTZ R179, R179, R178 ;  /* 0x000000b2b3b37221 */ /* 0x000fe40000010000 */
[----:B------:R-:W-:Y:S02]  /*93c0*/  FADD.FTZ R211, R211, R210 ;  /* 0x000000d2d3d37221 */ /* 0x000fe40000010000 */
[----:B------:R-:W-:Y:S01]  /*93d0*/  FADD.FTZ R180, R180, R179 ;  /* 0x000000b3b4b47221 */ /* 0x000fe20000010000 */
[----:B------:R-:W-:Y:S01]  /*93e0*/  MUFU.EX2 R214, R214 ;  /* 0x000000d600d67308 */ /* 0x000fe20000000800 */
[----:B0-----:R-:W-:Y:S01]  /*93f0*/  F2FP.BF16.F32.PACK_AB R164, R183, R182 ;  /* 0x000000b6b7a4723e */ /* 0x001fe200000010ff */
[----:B------:R-:W-:Y:S01]  /*9400*/  FADD.FTZ R212, R212, R211 ;  /* 0x000000d3d4d47221 */ /* 0x000fe20000010000 */
[----:B------:R-:W-:-:S03]  /*9410*/  FADD.FTZ R181, R181, R180 ;  /* 0x000000b4b5b57221 */ /* 0x000fc60000010000 */
[----:B------:R-:W-:Y:S01]  /*9420*/  FADD.FTZ R213, R213, R212 ;  /* 0x000000d4d5d57221 */ /* 0x000fe20000010000 */
[----:B------:R-:W-:Y:S01]  /*9430*/  FADD.FTZ R182, R182, R181 ;  /* 0x000000b5b6b67221 */ /* 0x000fe20000010000 */
[----:B------:R-:W0:Y:S01]  /*9440*/  MUFU.EX2 R215, R215 ;  /* 0x000000d700d77308 */ /* 0x000e220000000800 */
[----:B--2---:R-:W-:Y:S02]  /*9450*/  F2FP.BF16.F32.PACK_AB R166, R199, R186 ;  /* 0x000000bac7a6723e */ /* 0x004fe400000010ff */
[----:B------:R-:W-:-:S04]  /*9460*/  FADD.FTZ R183, R183, R182 ;  /* 0x000000b6b7b77221 */ /* 0x000fc80000010000 */
[----:B------:R-:W-:Y:S01]  /*9470*/  FADD.FTZ R186, R186, R183 ;  /* 0x000000b7baba7221 */ /* 0x000fe20000010000 */
[----:B------:R-:W2:Y:S03]  /*9480*/  MUFU.EX2 R196, R196 ;  /* 0x000000c400c47308 */ /* 0x000ea60000000800 */
[----:B------:R-:W-:Y:S01]  /*9490*/  FADD.FTZ R193, R199, R186 ;  /* 0x000000bac7c17221 */ /* 0x000fe20000010000 */
[----:B------:R-:W-:-:S04]  /*94a0*/  IMAD.MOV.U32 R186, RZ, RZ, R169 ;  /* 0x000000ffffba7224 */ /* 0x000fc800078e00a9 */
[----:B------:R-:W3:Y:S01]  /*94b0*/  MUFU.EX2 R209, R209 ;  /* 0x000000d100d17308 */ /* 0x000ee20000000800 */
[----:B0-----:R-:W-:Y:S01]  /*94c0*/  F2FP.BF16.F32.PACK_AB R165, R215, R214 ;  /* 0x000000d6d7a5723e */ /* 0x001fe200000010ff */
[----:B------:R-:W-:-:S04]  /*94d0*/  FADD.FTZ R214, R214, R213 ;  /* 0x000000d5d6d67221 */ /* 0x000fc80000010000 */
[----:B------:R-:W-:-:S04]  /*94e0*/  FADD.FTZ R215, R215, R214 ;  /* 0x000000d6d7d77221 */ /* 0x000fc80000010000 */
[----:B--2---:R-:W-:Y:S01]  /*94f0*/  FADD.FTZ R194, R196, R215 ;  /* 0x000000d7c4c27221 */ /* 0x004fe20000010000 */
[----:B---3--:R-:W-:-:S03]  /*9500*/  F2FP.BF16.F32.PACK_AB R167, R209, R196 ;  /* 0x000000c4d1a7723e */ /* 0x008fc600000010ff */
[----:B------:R-:W-:Y:S01]  /*9510*/  FADD.FTZ R194, R209, R194 ;  /* 0x000000c2d1c27221 */ /* 0x000fe20000010000 */
[----:B------:R-:W-:Y:S01]  /*9520*/  IMAD.MOV.U32 R196, RZ, RZ, R197 ;  /* 0x000000ffffc47224 */ /* 0x000fe200078e00c5 */
[----:B------:R1:W-:Y:S01]  /*9530*/  STSM.16.M88.4 [R192], R164 ;  /* 0x000000a4c0007844 */ /* 0x0003e20000000200 */
[----:B------:R-:W-:-:S06]  /*9540*/  WARPGROUP.ARRIVE ;  /* 0x00000000000079c5 */ /* 0x000fcc0000000000 */
[----:B------:R-:W-:Y:S01]  /*9550*/  HGMMA.64x256x16.F32.BF16 R24, R152, gdesc[UR8].tnspB, R24, gsb0 ;  /* 0x43e0000898187df0 */ /* 0x000fe20008001818 */
[----:B------:R-:W-:Y:S01]  /*9560*/  R2UR UR10, R217 ;  /* 0x00000000d90a72ca */ /* 0x000fe200000e0000 */
[----:B------:R-:W-:Y:S01]  /*9570*/  UMOV UR11, 0x40000040 ;  /* 0x40000040000b7882 */ /* 0x000fe20000000000 */
[C---:B------:R-:W-:Y:S02]  /*9580*/  VIADD R217, R216.reuse, 0x100 ;  /* 0x00000100d8d97836 */ /* 0x040fe40000000000 */
[----:B------:R-:W-:Y:S01]  /*9590*/  VIADD R216, R216, 0x180 ;  /* 0x00000180d8d87836 */ /* 0x000fe20000000000 */
[----:B------:R-:W-:Y:S02]  /*95a0*/  WARPGROUP.DEPBAR.LE gsb0, 0x0 ;  /* 0x00008000000079c5 */ /* 0x000fe40000010000 */
[----:B------:R-:W-:-:S15]  /*95b0*/  WARPGROUP.ARRIVE ;  /* 0x00000000000079c5 */ /* 0x000fde0000000000 */
[----:B------:R-:W-:-:S05]  /*95c0*/  NOP ;  /* 0x0000000000007918 */ /* 0x000fca0000000000 */
        /* <DEDUP_REMOVED lines=9> */
[----:B------:R-:W-:Y:S02]  /*9660*/  WARPGROUP.DEPBAR.LE gsb0, 0x0 ;  /* 0x00008000000079c5 */ /* 0x000fe40000010000 */
[----:B------:R-:W-:-:S15]  /*9670*/  WARPGROUP.ARRIVE ;  /* 0x00000000000079c5 */ /* 0x000fde0000000000 */
[----:B------:R-:W-:-:S08]  /*9680*/  NOP ;  /* 0x0000000000007918 */ /* 0x000fd00000000000 */
        /* <DEDUP_REMOVED lines=11> */
[----:B------:R-:W-:Y:S05]  /*9740*/  @P2 BRA `(.L_x_220) ;  /* 0xffffffcc00cc2947 */ /* 0x000fea000383ffff */
[----:B-1----:R-:W-:Y:S02]  /*9750*/  IMAD.SHL.U32 R152, R197, 0x40, RZ ;  /* 0x00000040c5987824 */ /* 0x002fe400078e00ff */
[----:B------:R-:W-:Y:S02]  /*9760*/  IMAD.MOV.U32 R187, RZ, RZ, R200 ;  /* 0x000000ffffbb7224 */ /* 0x000fe400078e00c8 */
[----:B------:R-:W-:-:S07]  /*9770*/  IMAD.MOV.U32 R186, RZ, RZ, R169 ;  /* 0x000000ffffba7224 */ /* 0x000fce00078e00a9 */
.L_x_211:
[----:B------:R-:W0:Y:S01]  /*9780*/  SHFL.BFLY PT, R2, R193, 0x2, 0x1f ;  /* 0x0c401f00c1027f89 */ /* 0x000e2200000e0000 */
[----:B------:R-:W-:Y:S08]  /*9790*/  BAR.ARV 0x8, 0x100 ;  /* 0x0204000000007b1d */ /* 0x000ff00000002000 */
[----:B------:R-:W-:Y:S01]  /*97a0*/  BAR.SYNC.DEFER_BLOCKING 0xf, 0x100 ;  /* 0x03c4000000007b1d */ /* 0x000fe20000010000 */
[----:B------:R-:W-:Y:S01]  /*97b0*/  ISETP.NE.AND P0, PT, R0, RZ, PT ;  /* 0x000000ff0000720c */ /* 0x000fe20003f05270 */
[----:B------:R-:W-:-:S02]  /*97c0*/  IMAD.MOV.U32 R0, RZ, RZ, RZ ;  /* 0x000000ffff007224 */ /* 0x000fc400078e00ff */
[----:B------:R-:W-:Y:S02]  /*97d0*/  IMAD.IADD R3, R3, 0x1, R152 ;  /* 0x0000000103037824 */ /* 0x000fe400078e0298 */
[----:B------:R-:W1:Y:S01]  /*97e0*/  SHFL.BFLY PT, R7, R194, 0x2, 0x1f ;  /* 0x0c401f00c2077f89 */ /* 0x000e6200000e0000 */
[----:B0-----:R-:W-:-:S07]  /*97f0*/  FADD.FTZ R2, R2, R193 ;  /* 0x000000c102027221 */ /* 0x001fce0000010000 */
[----:B------:R-:W-:Y:S01]  /*9800*/  @!P0 IMAD R3, R3, 0x4, R184 ;  /* 0x0000000403038824 */ /* 0x000fe200078e02b8 */
[----:B------:R-:W0:Y:S01]  /*9810*/  SHFL.BFLY PT, R5, R2, 0x1, 0x1f ;  /* 0x0c201f0002057f89 */ /* 0x000e2200000e0000 */
[----:B-1----:R-:W-:-:S05]  /*9820*/  FADD.FTZ R7, R7, R194 ;  /* 0x000000c207077221 */ /* 0x002fca0000010000 */
[----:B------:R-:W1:Y:S01]  /*9830*/  SHFL.BFLY PT, R4, R7, 0x1, 0x1f ;  /* 0x0c201f0007047f89 */ /* 0x000e6200000e0000 */
[----:B0-----:R-:W-:-:S05]  /*9840*/  FADD.FTZ R5, R2, R5 ;  /* 0x0000000502057221 */ /* 0x001fca0000010000 */
[----:B------:R-:W-:-:S13]  /*9850*/  FSETP.NE.FTZ.AND P1, PT, R5, RZ, PT ;  /* 0x000000ff0500720b */ /* 0x000fda0003f35000 */
[----:B------:R-:W0:Y:S01]  /*9860*/  @P1 MUFU.LG2 R2, R5 ;  /* 0x0000000500021308 */ /* 0x000e220000000c00 */
[----:B-1----:R-:W-:Y:S01]  /*9870*/  FADD.FTZ R8, R7, R4 ;  /* 0x0000000407087221 */ /* 0x002fe20000010000 */
[----:B------:R-:W-:Y:S02]  /*9880*/  IMAD.MOV.U32 R4, RZ, RZ, RZ ;  /* 0x000000ffff047224 */ /* 0x000fe400078e00ff */
[----:B------:R-:W-:Y:S02]  /*9890*/  IMAD.U32 R7, RZ, RZ, UR6 ;  /* 0x00000006ff077e24 */ /* 0x000fe4000f8e00ff */
[----:B------:R-:W-:Y:S02]  /*98a0*/  FSETP.NE.FTZ.AND P2, PT, R8, RZ, PT ;  /* 0x000000ff0800720b */ /* 0x000fe40003f55000 */
[----:B------:R1:W2:Y:S01]  /*98b0*/  @P1 MUFU.RCP R4, R5 ;  /* 0x0000000500041308 */ /* 0x0002a20000001000 */
[----:B0-----:R-:W-:Y:S01]  /*98c0*/  @P1 FMUL.FTZ R2, R2, 0.69314718246459960938 ;  /* 0x3f31721802021820 */ /* 0x001fe20000410000 */
[----:B-1----:R-:W-:-:S09]  /*98d0*/  IMAD.MOV.U32 R5, RZ, RZ, -0x800000 ;  /* 0xff800000ff057424 */ /* 0x002fd200078e00ff */
[----:B------:R-:W0:Y:S01]  /*98e0*/  @P2 MUFU.RCP R0, R8 ;  /* 0x0000000800002308 */ /* 0x000e220000001000 */
[----:B------:R-:W-:Y:S01]  /*98f0*/  @P2 FMUL.FTZ R7, R7, 0.69314718246459960938 ;  /* 0x3f31721807072820 */ /* 0x000fe20000410000 */
[----:B--2---:R-:W-:Y:S01]  /*9900*/  @!P0 STS [R3+0x38400], R4 ;  /* 0x0384000403008388 */ /* 0x004fe20000000800 */
[----:B------:R-:W-:-:S05]  /*9910*/  FMUL.FTZ R24, R24, R4 ;  /* 0x0000000418187220 */ /* 0x000fca0000410000 */
[----:B------:R-:W1:Y:S01]  /*9920*/  @P2 MUFU.LG2 R6, R8 ;  /* 0x0000000800062308 */ /* 0x000e620000000c00 */
        /* <DEDUP_REMOVED lines=8> */
[----:B0-----:R0:W-:Y:S01]  /*99b0*/  @!P0 STS [R3+0x38420], R0 ;  /* 0x0384200003008388 */ /* 0x0011e20000000800 */
[-C--:B------:R-:W-:Y:S01]  /*99c0*/  FMUL.FTZ R41, R41, R4.reuse ;  /* 0x0000000429297220 */ /* 0x080fe20000410000 */
[-C--:B------:R-:W-:Y:S01]  /*99d0*/  FMUL.FTZ R44, R44, R4.reuse ;  /* 0x000000042c2c7220 */ /* 0x080fe20000410000 */
[-C--:B------:R-:W-:Y:S01]  /*99e0*/  FMUL.FTZ R45, R45, R4.reuse ;  /* 0x000000042d2d7220 */ /* 0x080fe20000410000 */
[-C--:B------:R-:W-:Y:S01]  /*99f0*/  FMUL.FTZ R48, R48, R4.reuse ;  /* 0x0000000430307220 */ /* 0x080fe20000410000 */
[-C--:B------:R-:W-:Y:S01]  /*9a00*/  FMUL.FTZ R49, R49, R4.reuse ;  /* 0x0000000431317220 */ /* 0x080fe20000410000 */
[-C--:B------:R-:W-:Y:S01]  /*9a10*/  FMUL.FTZ R52, R52, R4.reuse ;  /* 0x0000000434347220 */ /* 0x080fe20000410000 */
[-C--:B------:R-:W-:Y:S01]  /*9a20*/  FMUL.FTZ R53, R53, R4.reuse ;  /* 0x0000000435357220 */ /* 0x080fe20000410000 */
[----:B-1----:R-:W-:Y:S01]  /*9a30*/  @P2 FMUL.FTZ R6, R6, 0.69314718246459960938 ;  /* 0x3f31721806062820 */ /* 0x002fe20000410000 */
[----:B------:R-:W-:Y:S01]  /*9a40*/  FMUL.FTZ R56, R56, R4 ;  /* 0x0000000438387220 */ /* 0x000fe20000410000 */
[----:B0-----:R-:W-:-:S02]  /*9a50*/  IMAD.U32 R3, RZ, RZ, UR6 ;  /* 0x00000006ff037e24 */ /* 0x001fc4000f8e00ff */
[-C--:B------:R-:W-:Y:S01]  /*9a60*/  FMUL.FTZ R57, R57, R4.reuse ;  /* 0x0000000439397220 */ /* 0x080fe20000410000 */
[-C--:B------:R-:W-:Y:S01]  /*9a70*/  FMUL.FTZ R60, R60, R4.reuse ;  /* 0x000000043c3c7220 */ /* 0x080fe20000410000 */
[-C--:B------:R-:W-:Y:S01]  /*9a80*/  FMUL.FTZ R61, R61, R4.reuse ;  /* 0x000000043d3d7220 */ /* 0x080fe20000410000 */
[----:B------:R-:W-:Y:S01]  /*9a90*/  @P1 FMUL.FTZ R3, R3, 0.69314718246459960938 ;  /* 0x3f31721803031820 */ /* 0x000fe20000410000 */
        /* <DEDUP_REMOVED lines=44> */
[----:B------:R-:W-:Y:S01]  /*9d60*/  IMAD.MOV.U32 R4, RZ, RZ, -0x800000 ;  /* 0xff800000ff047424 */ /* 0x000fe200078e00ff */
        /* <DEDUP_REMOVED lines=68> */
.L_x_196:
[----:B------:R-:W-:Y:S05]  /*a1b0*/  @P0 BRA `(.L_x_221) ;  /* 0x0000002400180947 */ /* 0x000fea0003800000 */
[----:B------:R-:W2:Y:S01]  /*a1c0*/  LDL R156, [R1] ;  /* 0x00000000019c7983 */ /* 0x000ea20000100800 */
[----:B------:R-:W1:Y:S01]  /*a1d0*/  S2UR UR5, SR_CgaCtaId ;  /* 0x00000000000579c3 */ /* 0x000e620000008800 */
[----:B------:R-:W-:Y:S01]  /*a1e0*/  UMOV UR4, 0x400 ;  /* 0x0000040000047882 */ /* 0x000fe20000000000 */
[----:B------:R-:W3:Y:S06]  /*a1f0*/  S2R R0, SR_TID.X ;  /* 0x0000000000007919 */ /* 0x000eec0000002100 */
[----:B------:R-:W4:Y:S08]  /*a200*/  S2UR UR6, SR_CTAID.Y ;  /* 0x00000000000679c3 */ /* 0x000f300000002600 */
[----:B------:R-:W4:Y:S08]  /*a210*/  LDC R3, c[0x0][0xd50] ;  /* 0x00035400ff037b82 */ /* 0x000f300000000800 */
[----:B------:R-:W5:Y:S01]  /*a220*/  LDC R6, c[0x0][0xce8] ;  /* 0x00033a00ff067b82 */ /* 0x000f620000000800 */
[----:B-1----:R-:W-:-:S04]  /*a230*/  ULEA UR4, UR5, UR4, 0x18 ;  /* 0x0000000405047291 */ /* 0x002fc8000f8ec03f */
[----:B------:R-:W-:-:S04]  /*a240*/  UIADD3 UR4, UR4, 0x38820, URZ ;  /* 0x0003882004047890 */ /* 0x000fc8000fffe03f */
[----:B------:R-:W-:Y:S01]  /*a250*/  UPRMT UR4, URZ, 0x654, UR4 ;  /* 0x000006543f047896 */ /* 0x000fe20008000004 */
[----:B------:R-:W-:Y:S01]  /*a260*/  BAR.SYNC.DEFER_BLOCKING 0x1, 0x100 ;  /* 0x0044000000007b1d */ /* 0x000fe20000010000 */
[----:B---3--:R-:W-:-:S05]  /*a270*/  VIADD R22, R0, 0xffffff80 ;  /* 0xffffff8000167836 */ /* 0x008fca0000000000 */
[----:B------:R-:W-:-:S04]  /*a280*/  SHF.R.S32.HI R19, RZ, 0x1f, R22 ;  /* 0x0000001fff137819 */ /* 0x000fc80000011416 */
[----:B------:R-:W-:-:S04]  /*a290*/  LEA.HI R9, R19, R22, RZ, 0x7 ;  /* 0x0000001613097211 */ /* 0x000fc800078f38ff */
[----:B------:R-:W-:Y:S02]  /*a2a0*/  SHF.R.S32.HI R0, RZ, 0x7, R9 ;  /* 0x00000007ff007819 */ /* 0x000fe40000011409 */
[----:B------:R-:W-:Y:S02]  /*a2b0*/  LOP3.LUT R7, R9, 0xffffff80, RZ, 0xc0, !PT ;  /* 0xffffff8009077812 */ /* 0x000fe400078ec0ff */
[----:B-----5:R-:W-:Y:S01]  /*a2c0*/  ISETP.NE.AND P1, PT, R6, 0x1, PT ;  /* 0x000000010600780c */ /* 0x020fe20003f25270 */
[----:B------:R-:W1:Y:S02]  /*a2d0*/  SHFL.IDX PT, R10, R0, RZ, 0x1f ;  /* 0x00001fff000a7589 */ /* 0x000e6400000e0000 */
[----:B0-----:R-:W-:Y:S01]  /*a2e0*/  IMAD.IADD R8, R22, 0x1, -R7 ;  /* 0x0000000116087824 */ /* 0x001fe200078e0a07 */
[----:B------:R-:W-:Y:S04]  /*a2f0*/  SYNCS.ARRIVE.TRANS64.RED.A1T0 RZ, [UR4], RZ ;  /* 0x000000ffffff79a7 */ /* 0x000fe80008100404 */
[----:B------:R-:W-:-:S04]  /*a300*/  SHF.R.S32.HI R155, RZ, 0x1f, R8 ;  /* 0x0000001fff9b7819 */ /* 0x000fc80000011408 */
[----:B------:R-:W-:-:S04]  /*a310*/  LEA.HI R7, R155, R8, RZ, 0x2 ;  /* 0x000000089b077211 */ /* 0x000fc800078f10ff */
[----:B------:R-:W-:Y:S02]  /*a320*/  SHF.R.S32.HI R154, RZ, 0x2, R7 ;  /* 0x00000002ff9a7819 */ /* 0x000fe40000011407 */
[----:B-1----:R-:W-:Y:S02]  /*a330*/  ISETP.NE.AND P0, PT, R10, RZ, PT ;  /* 0x000000ff0a00720c */ /* 0x002fe40003f05270 */
[----:B--2---:R-:W-:-:S13]  /*a340*/  R2UR UR7, R156 ;  /* 0x000000009c0772ca */ /* 0x004fda00000e0000 */
[----:B------:R-:W-:-:S04]  /*a350*/  IMAD R2, RZ, RZ, -UR7 ;  /* 0x80000007ff027e24 */ /* 0x000fc8000f8e02ff */
[----:B----4-:R-:W-:Y:S01]  /*a360*/  IMAD R2, R3, R2, UR6 ;  /* 0x0000000603027e24 */ /* 0x010fe2000f8e0202 */
[----:B------:R-:W-:-:S04]  /*a370*/  USHF.R.S32.HI UR6, URZ, 0x1f, UR7 ;  /* 0x0000001f3f067899 */ /* 0x000fc80008011407 */
[----:B------:R-:W-:Y:S01]  /*a380*/  SHF.R.S32.HI R3, RZ, 0x1f, R2 ;  /* 0x0000001fff037819 */ /* 0x000fe20000011402 */
[----:B------:R-:W-:Y:S07]  /*a390*/  @P0 BRA `(.L_x_222) ;  /* 0x00000004004c0947 */ /* 0x000fee0003800000 */
[----:B------:R-:W0:Y:S01]  /*a3a0*/  LDC R18, c[0x0][0xce8] ;  /* 0x00033a00ff127b82 */ /* 0x000e220000000800 */
[----:B------:R-:W-:Y:S01]  /*a3b0*/  LOP3.LUT R9, R9, 0xffffff80, RZ, 0xc0, !PT ;  /* 0xffffff8009097812 */ /* 0x000fe200078ec0ff */
[----:B------:R-:W1:Y:S01]  /*a3c0*/  S2R R14, SR_CTAID.X ;  /* 0x00000000000e7919 */ /* 0x000e620000002500 */
[----:B------:R-:W-:Y:S01]  /*a3d0*/  R2UR UR10, R156 ;  /* 0x000000009c0a72ca */ /* 0x000fe200000e0000 */
[----:B------:R-:W-:Y:S02]  /*a3e0*/  ULDC.64 UR4, c[0x0][0xcd0] ;  /* 0x0003340000047ab9 */ /* 0x000fe40000000a00 */
[----:B------:R-:W-:Y:S01]  /*a3f0*/  IMAD.IADD R23, R22, 0x1, -R9 ;  /* 0x0000000116177824 */ /* 0x000fe200078e0a09 */
[----:B------:R-:W-:Y:S01]  /*a400*/  LEA.HI R9, R19, R22, RZ, 0x2 ;  /* 0x0000001613097211 */ /* 0x000fe200078f10ff */
[----:B------:R-:W2:Y:S03]  /*a410*/  S2UR UR7, SR_CTAID.Z ;  /* 0x00000000000779c3 */ /* 0x000ea60000002700 */
[----:B------:R-:W-:-:S02]  /*a420*/  SHF.R.S32.HI R12, RZ, 0x1f, R23 ;  /* 0x0000001fff0c7819 */ /* 0x000fc40000011417 */
[----:B------:R-:W-:Y:S02]  /*a430*/  LOP3.LUT R9, R9, 0xfffffffc, RZ, 0xc0, !PT ;  /* 0xfffffffc09097812 */ /* 0x000fe400078ec0ff */
[CC--:B------:R-:W-:Y:S01]  /*a440*/  LEA.HI R152, R12.reuse, R23.reuse, RZ, 0x2 ;  /* 0x000000170c987211 */ /* 0x0c0fe200078f10ff */
[----:B------:R-:W3:Y:S01]  /*a450*/  LDC.64 R20, c[0x0][0xcd8] ;  /* 0x00033600ff147b82 */ /* 0x000ee20000000a00 */
[----:B------:R-:W-:Y:S01]  /*a460*/  LEA.HI R12, R12, R23, RZ, 0x5 ;  /* 0x000000170c0c7211 */ /* 0x000fe200078f28ff */
[----:B------:R-:W-:Y:S01]  /*a470*/  IMAD.IADD R9, R22, 0x1, -R9 ;  /* 0x0000000116097824 */ /* 0x000fe200078e0a09 */
[--C-:B------:R-:W-:Y:S01]  /*a480*/  SHF.R.S32.HI R10, RZ, 0x2, R152.reuse ;  /* 0x00000002ff0a7819 */ /* 0x100fe20000011498 */
[----:B------:R-:W-:Y:S01]  /*a490*/  UIMAD.WIDE.U32 UR8, UR10, UR4, URZ ;  /* 0x000000040a0872a5 */ /* 0x000fe2000f8e003f */
[----:B------:R-:W-:Y:S01]  /*a4a0*/  SHF.R.S32.HI R11, RZ, 0x1f, R152 ;  /* 0x0000001fff0b7819 */ /* 0x000fe20000011498 */
[----:B------:R-:W-:Y:S01]  /*a4b0*/  UIMAD UR4, UR6, UR4, URZ ;  /* 0x00000004060472a4 */ /* 0x000fe2000f8e023f */
[----:B------:R-:W-:-:S02]  /*a4c0*/  SHF.R.S32.HI R12, RZ, 0x5, R12 ;  /* 0x00000005ff0c7819 */ /* 0x000fc4000001140c */
[----:B0-----:R-:W-:Y:S01]  /*a4d0*/  ISETP.NE.AND P0, PT, R18, 0x1, PT ;  /* 0x000000011200780c */ /* 0x001fe20003f05270 */
[----:B------:R-:W-:Y:S01]  /*a4e0*/  UIMAD UR4, UR10, UR5, UR4 ;  /* 0x000000050a0472a4 */ /* 0x000fe2000f8e0204 */
[----:B------:R-:W-:Y:S02]  /*a4f0*/  LEA.HI R11, R11, R10, RZ, 0x3 ;  /* 0x0000000a0b0b7211 */ /* 0x000fe400078f18ff */
[----:B------:R-:W-:Y:S01]  /*a500*/  LOP3.LUT R152, R152, 0x7ffffffc, RZ, 0xc0, !PT ;  /* 0x7ffffffc98987812 */ /* 0x000fe200078ec0ff */
[----:B------:R-:W-:Y:S01]  /*a510*/  UIADD3 UR4, UR9, UR4, URZ ;  /* 0x0000000409047290 */ /* 0x000fe2000fffe03f */
[----:B------:R-:W-:Y:S01]  /*a520*/  LOP3.LUT R11, R11, 0xfffffff8, RZ, 0xc0, !PT ;  /* 0xfffffff80b0b7812 */ /* 0x000fe200078ec0ff */
[----:B--2---:R-:W-:Y:S02]  /*a530*/  USHF.R.S32.HI UR5, URZ, 0x1f, UR7 ;  /* 0x0000001f3f057899 */ /* 0x004fe40008011407 */
[----:B------:R-:W-:Y:S01]  /*a540*/  IMAD.IADD R152, R23, 0x1, -R152 ;  /* 0x0000000117987824 */ /* 0x000fe200078e0a98 */
[----:B------:R-:W-:Y:S01]  /*a550*/  ULDC.64 UR10, c[0x0][0x208] ;  /* 0x00008200000a7ab9 */ /* 0x000fe20000000a00 */
[----:B------:R-:W-:Y:S01]  /*a560*/  IMAD.IADD R11, R10, 0x1, -R11 ;  /* 0x000000010a0b7824 */ /* 0x000fe200078e0a0b */
[----:B------:R-:W-:Y:S01]  /*a570*/  LEA.HI R10, R9, R9, RZ, 0x1 ;  /* 0x00000009090a7211 */ /* 0x000fe200078f08ff */
[----:B------:R-:W0:Y:S01]  /*a580*/  @P0 LDC R16, c[0x0][0xcec] ;  /* 0x00033b00ff100b82 */ /* 0x000e220000000800 */
[----:B------:R-:W-:-:S02]  /*a590*/  IMAD.SHL.U32 R152, R152, 0x2, RZ ;  /* 0x0000000298987824 */ /* 0x000fc400078e00ff */
[----:B------:R-:W-:Y:S01]  /*a5a0*/  LOP3.LUT R10, R10, 0x1ffffffe, RZ, 0xc0, !PT ;  /* 0x1ffffffe0a0a7812 */ /* 0x000fe200078ec0ff */
[----:B------:R-:W-:Y:S02]  /*a5b0*/  IMAD R153, R12, 0x10, R11 ;  /* 0x000000100c997824 */ /* 0x000fe400078e020b */
[----:B---3--:R-:W-:Y:S02]  /*a5c0*/  IMAD R12, R20, UR5, RZ ;  /* 0x00000005140c7c24 */ /* 0x008fe4000f8e02ff */
[----:B------:R-:W2:Y:S01]  /*a5d0*/  @P0 LDC R17, c[0x0][0xcf0] ;  /* 0x00033c00ff110b82 */ /* 0x000ea20000000800 */
[----:B------:R-:W-:Y:S02]  /*a5e0*/  IMAD.IADD R9, R9, 0x1, -R10 ;  /* 0x0000000109097824 */ /* 0x000fe400078e0a0a */
[----:B------:R-:W-:Y:S02]  /*a5f0*/  IMAD R15, R21, UR7, R12 ;  /* 0x00000007150f7c24 */ /* 0x000fe4000f8e020c */
[----:B------:R-:W-:-:S02]  /*a600*/  IMAD R9, R9, 0x8, R153 ;  /* 0x0000000809097824 */ /* 0x000fc400078e0299 */
[----:B------:R-:W-:Y:S02]  /*a610*/  IMAD.U32 R11, RZ, RZ, UR9 ;  /* 0x00000009ff0b7e24 */ /* 0x000fe4000f8e00ff */
[----:B-1----:R-:W-:Y:S02]  /*a620*/  IMAD R9, R14, 0x40, R9 ;  /* 0x000000400e097824 */ /* 0x002fe400078e0209 */
[----:B------:R-:W-:Y:S02]  /*a630*/  IMAD.U32 R10, RZ, RZ, UR8 ;  /* 0x00000008ff0a7e24 */ /* 0x000fe4000f8e00ff */
[----:B------:R-:W-:Y:S01]  /*a640*/  IMAD.U32 R11, RZ, RZ, UR4 ;  /* 0x00000004ff0b7e24 */ /* 0x000fe2000f8e00ff */
[----:B------:R-:W-:Y:S01]  /*a650*/  ULDC.64 UR4, c[0x0][0xce0] ;  /* 0x0003380000047ab9 */ /* 0x000fe20000000a00 */
[----:B------:R-:W-:Y:S02]  /*a660*/  IMAD.MOV.U32 R13, RZ, RZ, R9 ;  /* 0x000000ffff0d7224 */ /* 0x000fe400078e0009 */
[----:B0-----:R-:W-:-:S04]  /*a670*/  @P0 IMAD.HI.U32 R12, R9, R16, RZ ;  /* 0x00000010090c0227 */ /* 0x001fc800078e00ff */
[----:B------:R-:W-:Y:S01]  /*a680*/  IMAD.WIDE.U32 R10, R20, UR7, R10 ;  /* 0x00000007140a7c25 */ /* 0x000fe2000f8e000a */
[----:B--2---:R-:W-:-:S03]  /*a690*/  @P0 SHF.R.U32.HI R13, RZ, R17, R12 ;  /* 0x00000011ff0d0219 */ /* 0x004fc6000001160c */
[----:B------:R-:W-:Y:S02]  /*a6a0*/  IMAD.IADD R11, R11, 0x1, R15 ;  /* 0x000000010b0b7824 */ /* 0x000fe400078e020f */
[----:B------:R-:W-:Y:S02]  /*a6b0*/  IMAD R15, R3, UR4, RZ ;  /* 0x00000004030f7c24 */ /* 0x000fe4000f8e02ff */
[----:B------:R-:W-:Y:S02]  /*a6c0*/  IMAD.MOV R12, RZ, RZ, -R13 ;  /* 0x000000ffff0c7224 */ /* 0x000fe400078e0a0d */
[----:B------:R-:W-:-:S04]  /*a6d0*/  IMAD.WIDE.U32 R10, R2, UR4, R10 ;  /* 0x00000004020a7c25 */ /* 0x000fc8000f8e000a */
[----:B------:R-:W-:Y:S01]  /*a6e0*/  IMAD R9, R18, R12, R9 ;  /* 0x0000000c12097224 */ /* 0x000fe200078e0209 */
[----:B------:R-:W-:Y:S01]  /*a6f0*/  IADD3 R10, P0, R13, R10, RZ ;  /* 0x0000000a0d0a7210 */ /* 0x000fe20007f1e0ff */
[----:B------:R-:W-:Y:S01]  /*a700*/  IMAD R16, R2, UR5, R15 ;  /* 0x0000000502107c24 */ /* 0x000fe2000f8e020f */
[----:B------:R-:W-:Y:S01]  /*a710*/  SHF.R.S32.HI R15, RZ, 0x1f, R13 ;  /* 0x0000001fff0f7819 */ /* 0x000fe2000001140d */
[----:B------:R-:W-:Y:S01]  /*a720*/  ULDC.64 UR4, c[0x0][0xcc8] ;  /* 0x0003320000047ab9 */ /* 0x000fe20000000a00 */
[----:B------:R-:W-:Y:S02]  /*a730*/  SHF.R.S32.HI R12, RZ, 0x1f, R9 ;  /* 0x0000001fff0c7819 */ /* 0x000fe40000011409 */
[----:B------:R-:W-:-:S03]  /*a740*/  IADD3.X R11, R15, R11, R16, P0, !PT ;  /* 0x0000000b0f0b7210 */ /* 0x000fc600007fe410 */
[----:B------:R-:W-:Y:S02]  /*a750*/  IMAD R12, R12, UR4, RZ ;  /* 0x000000040c0c7c24 */ /* 0x000fe4000f8e02ff */
[----:B------:R-:W-:-:S04]  /*a760*/  IMAD.WIDE.U32 R10, R9, UR4, R10 ;  /* 0x00000004090a7c25 */ /* 0x000fc8000f8e000a */
[----:B------:R-:W-:Y:S01]  /*a770*/  IMAD R9, R9, UR5, R12 ;  /* 0x0000000509097c24 */ /* 0x000fe2000f8e020c */
[----:B------:R-:W-:Y:S01]  /*a780*/  LEA.HI R12, R0, R0, RZ, 0x1 ;  /* 0x00000000000c7211 */ /* 0x000fe200078f08ff */
[----:B------:R-:W-:Y:S02]  /*a790*/  ULDC.64 UR4, c[0x0][0xca8] ;  /* 0x00032a0000047ab9 */ /* 0x000fe40000000a00 */
[----:B------:R-:W-:Y:S01]  /*a7a0*/  IMAD.IADD R9, R11, 0x1, R9 ;  /* 0x000000010b097824 */ /* 0x000fe200078e0209 */
[----:B------:R-:W-:Y:S01]  /*a7b0*/  LEA R16, P0, R10, UR4, 0x2 ;  /* 0x000000040a107c11 */ /* 0x000fe2000f8010ff */
[----:B------:R-:W-:Y:S01]  /*a7c0*/  ULDC UR4, c[0x0][0xb88] ;  /* 0x0002e20000047ab9 */ /* 0x000fe20000000800 */
[----:B------:R-:W-:Y:S02]  /*a7d0*/  LOP3.LUT R11, R12, 0xfffffe, RZ, 0xc0, !PT ;  /* 0x00fffffe0c0b7812 */ /* 0x000fe400078ec0ff */
[----:B------:R-:W-:Y:S01]  /*a7e0*/  LEA.HI.X R17, R10, UR5, R9, 0x2, P0 ;  /* 0x000000050a117c11 */ /* 0x000fe200080f1409 */
[----:B------:R-:W-:Y:S01]  /*a7f0*/  SHFL.IDX PT, R12, R16, 0x1, 0x1c1f ;  /* 0x003c1f00100c7f89 */ /* 0x000fe200000e0000 */
[----:B------:R-:W-:-:S02]  /*a800*/  IMAD R9, R14, 0x40, R153 ;  /* 0x000000400e097824 */ /* 0x000fc400078e0299 */
[----:B------:R-:W-:Y:S01]  /*a810*/  IMAD.IADD R15, R0, 0x1, -R11 ;  /* 0x00000001000f7824 */ /* 0x000fe200078e0a0b */
[----:B------:R-:W-:Y:S01]  /*a820*/  SHFL.IDX PT, R10, R16, RZ, 0x1c1f ;  /* 0x001c1fff100a7589 */ /* 0x000fe200000e0000 */
[----:B------:R-:W-:Y:S02]  /*a830*/  IMAD R14, R18, UR4, RZ ;  /* 0x00000004120e7c24 */ /* 0x000fe4000f8e02ff */
[----:B------:R-:W-:Y:S01]  /*a840*/  IMAD.U32 R15, R15, -0x100, RZ ;  /* 0xffffff000f0f7824 */ /* 0x000fe200078e00ff */
[----:B------:R-:W0:Y:S04]  /*a850*/  SHFL.IDX PT, R11, R17, RZ, 0x1c1f ;  /* 0x001c1fff110b7589 */ /* 0x000e2800000e0000 */
[----:B------:R-:W1:Y:S01]  /*a860*/  SHFL.IDX PT, R13, R17, 0x1, 0x1c1f ;  /* 0x003c1f00110d7f89 */ /* 0x000e6200000e0000 */
[----:B------:R-:W-:Y:S01]  /*a870*/  ISETP.NE.AND P0, PT, R152, R15, PT ;  /* 0x0000000f9800720c */ /* 0x000fe20003f05270 */
[----:B------:R-:W-:-:S03]  /*a880*/  VIADD R15, R9, 0x8 ;  /* 0x00000008090f7836 */ /* 0x000fc60000000000 */
[-C--:B------:R-:W-:Y:S02]  /*a890*/  ISETP.GE.OR P2, PT, R9, R14.reuse, P0 ;  /* 0x0000000e0900720c */ /* 0x080fe40000746670 */
[----:B------:R-:W-:-:S11]  /*a8a0*/  ISETP.GE.OR P0, PT, R15, R14, P0 ;  /* 0x0000000e0f00720c */ /* 0x000fd60000706670 */
[----:B0-----:R0:W-:Y:S04]  /*a8b0*/  @!P2 ST.E desc[UR10][R10.64], R5 ;  /* 0x000000050a00a985 */ /* 0x0011e8000c10190a */
[----:B-1----:R0:W-:Y:S02]  /*a8c0*/  @!P0 ST.E desc[UR10][R12.64], R4 ;  /* 0x000000040c008985 */ /* 0x0021e4000c10190a */
.L_x_222:
[----:B------:R-:W1:Y:S01]  /*a8d0*/  S2R R14, SR_CTAID.X ;  /* 0x00000000000e7919 */ /* 0x000e620000002500 */
[----:B------:R-:W-:Y:S01]  /*a8e0*/  LEA.HI R19, R19, R22, RZ, 0x2 ;  /* 0x0000001613137211 */ /* 0x000fe200078f10ff */
[----:B------:R-:W2:Y:S01]  /*a8f0*/  S2UR UR7, SR_CTAID.Z ;  /* 0x00000000000779c3 */ /* 0x000ea20000002700 */
[----:B0-----:R-:W-:Y:S01]  /*a900*/  SHF.R.S32.HI R5, RZ, 0x1f, R7 ;  /* 0x0000001fff057819 */ /* 0x001fe20000011407 */
[----:B------:R-:W-:Y:S01]  /*a910*/  ULDC.64 UR8, c[0x0][0xc38] ;  /* 0x00030e0000087ab9 */ /* 0x000fe20000000a00 */
[----:B------:R-:W-:Y:S01]  /*a920*/  LOP3.LUT R19, R19, 0xfffffffc, RZ, 0xc0, !PT ;  /* 0xfffffffc13137812 */ /* 0x000fe200078ec0ff */
[----:B------:R-:W-:Y:S01]  /*a930*/  UIMAD UR6, UR6, UR8, URZ ;  /* 0x00000008060672a4 */ /* 0x000fe2000f8e023f */
[----:B------:R-:W-:Y:S01]  /*a940*/  LEA.HI R5, R5, R154, RZ, 0x3 ;  /* 0x0000009a05057211 */ /* 0x000fe200078f18ff */
[----:B------:R-:W-:Y:S01]  /*a950*/  BSSY B0, `(.L_x_223) ;  /* 0x0000103000007945 */ /* 0x000fe20003800000 */
[----:B------:R-:W-:Y:S01]  /*a960*/  R2UR UR10, R156 ;  /* 0x000000009c0a72ca */ /* 0x000fe200000e0000 */
[----:B------:R-:W-:Y:S01]  /*a970*/  IMAD.IADD R19, R22, 0x1, -R19 ;  /* 0x0000000116137824 */ /* 0x000fe200078e0a13 */
[----:B------:R-:W0:Y:S01]  /*a980*/  LDC.64 R12, c[0x0][0xc40] ;  /* 0x00031000ff0c7b82 */ /* 0x000e220000000a00 */
[----:B------:R-:W-:-:S02]  /*a990*/  LOP3.LUT R5, R5, 0xfffffff8, RZ, 0xc0, !PT ;  /* 0xfffffff805057812 */ /* 0x000fc400078ec0ff */
[----:B------:R-:W-:Y:S02]  /*a9a0*/  LEA.HI R155, R155, R8, RZ, 0x5 ;  /* 0x000000089b9b7211 */ /* 0x000fe400078f28ff */
[----:B------:R-:W-:Y:S01]  /*a9b0*/  LEA.HI R4, R19, R19, RZ, 0x1 ;  /* 0x0000001313047211 */ /* 0x000fe200078f08ff */
[----:B------:R-:W-:Y:S01]  /*a9c0*/  IMAD.IADD R154, R154, 0x1, -R5 ;  /* 0x000000019a9a7824 */ /* 0x000fe200078e0a05 */
[----:B------:R-:W-:Y:S01]  /*a9d0*/  SHF.R.S32.HI R155, RZ, 0x5, R155 ;  /* 0x00000005ff9b7819 */ /* 0x000fe2000001149b */
[----:B------:R-:W3:Y:S01]  /*a9e0*/  @P1 LDC R16, c[0x0][0xcec] ;  /* 0x00033b00ff101b82 */ /* 0x000ee20000000800 */
[----:B------:R-:W-:Y:S02]  /*a9f0*/  LOP3.LUT R4, R4, 0x1ffffffe, RZ, 0xc0, !PT ;  /* 0x1ffffffe04047812 */ /* 0x000fe400078ec0ff */
[----:B------:R-:W-:Y:S01]  /*aa00*/  UIMAD.WIDE.U32 UR4, UR10, UR8, URZ ;  /* 0x000000080a0472a5 */ /* 0x000fe2000f8e003f */
[----:B------:R-:W-:Y:S01]  /*aa10*/  IMAD R155, R155, 0x10, R154 ;  /* 0x000000109b9b7824 */ /* 0x000fe200078e029a */
[----:B------:R-:W-:Y:S01]  /*aa20*/  UIMAD UR6, UR10, UR9, UR6 ;  /* 0x000000090a0672a4 */ /* 0x000fe2000f8e0206 */
[----:B------:R-:W-:Y:S01]  /*aa30*/  IMAD.IADD R4, R19, 0x1, -R4 ;  /* 0x0000000113047824 */ /* 0x000fe200078e0a04 */
[----:B--2---:R-:W-:Y:S01]  /*aa40*/  USHF.R.S32.HI UR8, URZ, 0x1f, UR7 ;  /* 0x0000001f3f087899 */ /* 0x004fe20008011407 */
[----:B------:R-:W2:Y:S01]  /*aa50*/  @P1 LDC R17, c[0x0][0xcf0] ;  /* 0x00033c00ff111b82 */ /* 0x000ea20000000800 */
[----:B------:R-:W-:Y:S01]  /*aa60*/  UIADD3 UR6, UR5, UR6, URZ ;  /* 0x0000000605067290 */ /* 0x000fe2000fffe03f */
[----:B------:R-:W-:-:S02]  /*aa70*/  IMAD R9, R4, 0x8, R155 ;  /* 0x0000000804097824 */ /* 0x000fc400078e029b */
[----:B------:R-:W-:Y:S02]  /*aa80*/  IMAD.U32 R5, RZ, RZ, UR5 ;  /* 0x00000005ff057e24 */ /* 0x000fe4000f8e00ff */
[----:B-1----:R-:W-:Y:S02]  /*aa90*/  IMAD R15, R14, 0x40, R9 ;  /* 0x000000400e0f7824 */ /* 0x002fe400078e0209 */
[----:B------:R-:W-:Y:S01]  /*aaa0*/  IMAD.U32 R4, RZ, RZ, UR4 ;  /* 0x00000004ff047e24 */ /* 0x000fe2000f8e00ff */
[----:B------:R-:W-:Y:S01]  /*aab0*/  ULDC.64 UR4, c[0x0][0xc48] ;  /* 0x0003120000047ab9 */ /* 0x000fe20000000a00 */
[----:B------:R-:W-:Y:S02]  /*aac0*/  IMAD.U32 R5, RZ, RZ, UR6 ;  /* 0x00000006ff057e24 */ /* 0x000fe4000f8e00ff */
[----:B0-----:R-:W-:Y:S02]  /*aad0*/  IMAD R10, R12, UR8, RZ ;  /* 0x000000080c0a7c24 */ /* 0x001fe4000f8e02ff */
[----:B------:R-:W-:-:S02]  /*aae0*/  IMAD.MOV.U32 R9, RZ, RZ, R15 ;  /* 0x000000ffff097224 */ /* 0x000fc400078e000f */
[----:B---3--:R-:W-:-:S04]  /*aaf0*/  @P1 IMAD.HI.U32 R16, R15, R16, RZ ;  /* 0x000000100f101227 */ /* 0x008fc800078e00ff */
[----:B------:R-:W-:Y:S02]  /*ab00*/  IMAD R11, R13, UR7, R10 ;  /* 0x000000070d0b7c24 */ /* 0x000fe4000f8e020a */
[----:B------:R-:W-:Y:S01]  /*ab10*/  IMAD.WIDE.U32 R4, R12, UR7, R4 ;  /* 0x000000070c047c25 */ /* 0x000fe2000f8e0004 */
[----:B--2---:R-:W-:-:S03]  /*ab20*/  @P1 SHF.R.U32.HI R9, RZ, R17, R16 ;  /* 0x00000011ff091219 */ /* 0x004fc60000011610 */
[----:B------:R-:W-:Y:S02]  /*ab30*/  IMAD R3, R3, UR4, RZ ;  /* 0x0000000403037c24 */ /* 0x000fe4000f8e02ff */
[----:B------:R-:W-:Y:S01]  /*ab40*/  IMAD.IADD R5, R5, 0x1, R11 ;  /* 0x0000000105057824 */ /* 0x000fe200078e020b */
[--C-:B------:R-:W-:Y:S01]  /*ab50*/  SHF.R.S32.HI R10, RZ, 0x1f, R9.reuse ;  /* 0x0000001fff0a7819 */ /* 0x100fe20000011409 */
[----:B------:R-:W-:Y:S02]  /*ab60*/  IMAD.MOV R13, RZ, RZ, -R9 ;  /* 0x000000ffff0d7224 */ /* 0x000fe400078e0a09 */
[C---:B------:R-:W-:Y:S02]  /*ab70*/  IMAD R11, R2.reuse, UR5, R3 ;  /* 0x00000005020b7c24 */ /* 0x040fe4000f8e0203 */
[----:B------:R-:W-:Y:S01]  /*ab80*/  IMAD.WIDE.U32 R2, R2, UR4, R4 ;  /* 0x0000000402027c25 */ /* 0x000fe2000f8e0004 */
[----:B------:R-:W-:-:S03]  /*ab90*/  ULDC.64 UR4, c[0x0][0xc30] ;  /* 0x00030c0000047ab9 */ /* 0x000fc60000000a00 */
[----:B------:R-:W-:Y:S02]  /*aba0*/  IMAD R5, R6, R13, R15 ;  /* 0x0000000d06057224 */ /* 0x000fe400078e020f */
[----:B------:R-:W-:Y:S02]  /*abb0*/  IMAD R10, R10, UR4, RZ ;  /* 0x000000040a0a7c24 */ /* 0x000fe4000f8e02ff */
[----:B------:R-:W-:Y:S01]  /*abc0*/  IMAD.IADD R3, R3, 0x1, R11 ;  /* 0x0000000103037824 */ /* 0x000fe200078e020b */
[----:B------:R-:W-:Y:S01]  /*abd0*/  SHF.R.S32.HI R4, RZ, 0x1f, R5 ;  /* 0x0000001fff047819 */ /* 0x000fe20000011405 */
[C---:B------:R-:W-:Y:S02]  /*abe0*/  IMAD R11, R9.reuse, UR5, R10 ;  /* 0x00000005090b7c24 */ /* 0x040fe4000f8e020a */
[----:B------:R-:W-:Y:S01]  /*abf0*/  IMAD.WIDE.U32 R2, R9, UR4, R2 ;  /* 0x0000000409027c25 */ /* 0x000fe2000f8e0002 */
[----:B------:R-:W-:-:S03]  /*ac00*/  ULDC.64 UR4, c[0x0][0xc28] ;  /* 0x00030a0000047ab9 */ /* 0x000fc60000000a00 */
[----:B------:R-:W-:Y:S02]  /*ac10*/  IMAD R4, R4, UR4, RZ ;  /* 0x0000000404047c24 */ /* 0x000fe4000f8e02ff */
[----:B------:R-:W-:Y:S02]  /*ac20*/  IMAD.IADD R3, R3, 0x1, R11 ;  /* 0x0000000103037824 */ /* 0x000fe400078e020b */
[C---:B------:R-:W-:Y:S02]  /*ac30*/  IMAD R9, R5.reuse, UR5, R4 ;  /* 0x0000000505097c24 */ /* 0x040fe4000f8e0204 */
[----:B------:R-:W-:Y:S01]  /*ac40*/  IMAD.WIDE.U32 R2, R5, UR4, R2 ;  /* 0x0000000405027c25 */ /* 0x000fe2000f8e0002 */
[----:B------:R-:W-:-:S03]  /*ac50*/  ULDC.64 UR4, c[0x0][0xc00] ;  /* 0x0003000000047ab9 */ /* 0x000fc60000000a00 */
[----:B------:R-:W-:Y:S01]  /*ac60*/  IMAD.IADD R5, R3, 0x1, R9 ;  /* 0x0000000103057824 */ /* 0x000fe200078e0209 */
[----:B------:R-:W-:Y:S02]  /*ac70*/  LEA.HI R9, R0, R0, RZ, 0x1 ;  /* 0x0000000000097211 */ /* 0x000fe400078f08ff */
[----:B------:R-:W-:Y:S01]  /*ac80*/  LEA R4, P0, R2, UR4, 0x2 ;  /* 0x0000000402047c11 */ /* 0x000fe2000f8010ff */
[----:B------:R-:W-:Y:S01]  /*ac90*/  ULDC UR4, c[0x0][0xb88] ;  /* 0x0002e20000047ab9 */ /* 0x000fe20000000800 */
[----:B------:R-:W-:Y:S01]  /*aca0*/  LOP3.LUT R11, R9, 0xfffffe, RZ, 0xc0, !PT ;  /* 0x00fffffe090b7812 */ /* 0x000fe200078ec0ff */
[----:B------:R-:W-:Y:S01]  /*acb0*/  IMAD R6, R6, UR4, RZ ;  /* 0x0000000406067c24 */ /* 0x000fe2000f8e02ff */
[----:B------:R-:W-:Y:S01]  /*acc0*/  LOP3.LUT R9, R7, 0x7ffffffc, RZ, 0xc0, !PT ;  /* 0x7ffffffc07097812 */ /* 0x000fe200078ec0ff */
[----:B------:R-:W-:Y:S01]  /*acd0*/  IMAD R7, R14, 0x40, R155 ;  /* 0x000000400e077824 */ /* 0x000fe200078e029b */
[----:B------:R-:W-:Y:S01]  /*ace0*/  LEA.HI.X R5, R2, UR5, R5, 0x2, P0 ;  /* 0x0000000502057c11 */ /* 0x000fe200080f1405 */
[----:B------:R-:W-:Y:S01]  /*acf0*/  IMAD.IADD R11, R0, 0x1, -R11 ;  /* 0x00000001000b7824 */ /* 0x000fe200078e0a0b */
[----:B------:R0:W1:Y:S01]  /*ad00*/  SHFL.IDX PT, R2, R4, RZ, 0x1c1f ;  /* 0x001c1fff04027589 */ /* 0x00006200000e0000 */
[----:B------:R-:W-:Y:S01]  /*ad10*/  IMAD.IADD R0, R8, 0x1, -R9 ;  /* 0x0000000108007824 */ /* 0x000fe200078e0a09 */
[----:B------:R-:W-:-:S02]  /*ad20*/  ISETP.GE.AND P0, PT, R7, R6, PT ;  /* 0x000000060700720c */ /* 0x000fc40003f06270 */
[----:B------:R0:W2:Y:S01]  /*ad30*/  SHFL.IDX PT, R3, R5, RZ, 0x1c1f ;  /* 0x001c1fff05037589 */ /* 0x0000a200000e0000 */
[----:B------:R-:W-:-:S04]  /*ad40*/  IMAD R0, R11, 0x80, R0 ;  /* 0x000000800b007824 */ /* 0x000fc800078e0200 */
[----:B------:R-:W-:-:S06]  /*ad50*/  IMAD.SHL.U32 R0, R0, 0x2, RZ ;  /* 0x0000000200007824 */ /* 0x000fcc00078e00ff */
        /* <DEDUP_REMOVED lines=15> */
[----:B------:R-:W-:Y:S01]  /*ae50*/  ULDC.64 UR6, c[0x0][0x208] ;  /* 0x0000820000067ab9 */ /* 0x000fe20000000a00 */
[C---:B------:R-:W-:Y:S01]  /*ae60*/  VIADD R20, R0.reuse, 0x40 ;  /* 0x0000004000147836 */ /* 0x040fe20000000000 */
[C---:B------:R-:W-:Y:S01]  /*ae70*/  @!P2 LEA.HI R8, R0.reuse, R0, RZ, 0x1 ;  /* 0x000000000008a211 */ /* 0x040fe200078f08ff */
[C---:B------:R-:W-:Y:S01]  /*ae80*/  VIADD R21, R0.reuse, 0x48 ;  /* 0x0000004800157836 */ /* 0x040fe20000000000 */
[----:B------:R-:W-:Y:S01]  /*ae90*/  @!P3 LEA.HI R10, R9, R9, RZ, 0x1 ;  /* 0x00000009090ab211 */ /* 0x000fe200078f08ff */
[C---:B------:R-:W-:Y:S01]  /*aea0*/  VIADD R22, R0.reuse, 0x50 ;  /* 0x0000005000167836 */ /* 0x040fe20000000000 */
[----:B------:R-:W-:Y:S01]  /*aeb0*/  @!P4 LEA.HI R12, R11, R11, RZ, 0x1 ;  /* 0x0000000b0b0cc211 */ /* 0x000fe200078f08ff */
[----:B------:R-:W-:Y:S01]  /*aec0*/  VIADD R23, R0, 0x58 ;  /* 0x0000005800177836 */ /* 0x000fe20000000000 */
[----:B------:R-:W-:-:S02]  /*aed0*/  @!P5 LEA.HI R14, R13, R13, RZ, 0x1 ;  /* 0x0000000d0d0ed211 */ /* 0x000fc400078f08ff */
[----:B------:R-:W-:Y:S02]  /*aee0*/  @!P2 LOP3.LUT R9, R8, 0xfffffffe, RZ, 0xc0, !PT ;  /* 0xfffffffe0809a812 */ /* 0x000fe400078ec0ff */
[----:B------:R-:W-:Y:S02]  /*aef0*/  @!P3 LOP3.LUT R11, R10, 0xfffffffe, RZ, 0xc0, !PT ;  /* 0xfffffffe0a0bb812 */ /* 0x000fe400078ec0ff */
[----:B------:R-:W-:Y:S01]  /*af00*/  @!P4 LOP3.LUT R13, R12, 0xfffffffe, RZ, 0xc0, !PT ;  /* 0xfffffffe0c0dc812 */ /* 0x000fe200078ec0ff */
[--C-:B-12---:R-:W-:Y:S01]  /*af10*/  @!P2 IMAD.WIDE R8, R9, 0x4, R2.reuse ;  /* 0x000000040908a825 */ /* 0x106fe200078e0202 */
[----:B------:R-:W-:Y:S02]  /*af20*/  @!P5 LOP3.LUT R15, R14, 0xfffffffe, RZ, 0xc0, !PT ;  /* 0xfffffffe0e0fd812 */ /* 0x000fe400078ec0ff */
[----:B------:R-:W-:Y:S01]  /*af30*/  ISETP.GE.AND P6, PT, R22, UR4, PT ;  /* 0x0000000416007c0c */ /* 0x000fe2000bfc6270 */
        /* <DEDUP_REMOVED lines=9> */
[----:B------:R-:W-:Y:S01]  /*afd0*/  @!P0 LEA.HI R16, R16, R16, RZ, 0x1 ;  /* 0x0000001010108211 */ /* 0x000fe200078f08ff */
[----:B------:R3:W-:Y:S01]  /*afe0*/  @!P5 ST.E.64 desc[UR6][R14.64], R36 ;  /* 0x000000240e00d985 */ /* 0x0007e2000c101b06 */
[----:B------:R-:W-:Y:S01]  /*aff0*/  ISETP.GE.AND P5, PT, R21, UR4, PT ;  /* 0x0000000415007c0c */ /* 0x000fe2000bfa6270 */
[----:B0-----:R-:W-:Y:S01]  /*b000*/  VIADD R24, R0, 0x60 ;  /* 0x0000006000187836 */ /* 0x001fe20000000000 */
[----:B------:R-:W-:-:S02]  /*b010*/  @!P1 LEA.HI R17, R17, R17, RZ, 0x1 ;  /* 0x0000001111119211 */ /* 0x000fc400078f08ff */
[----:B------:R-:W-:Y:S02]  /*b020*/  @!P0 LOP3.LUT R9, R16, 0xfffffffe, RZ, 0xc0, !PT ;  /* 0xfffffffe10098812 */ /* 0x000fe400078ec0ff */
        /* <DEDUP_REMOVED lines=16> */
[----:B------:R-:W-:Y:S01]  /*b130*/  @!P6 LOP3.LUT R17, R22, 0xfffffffe, RZ, 0xc0, !PT ;  /* 0xfffffffe1611e812 */ /* 0x000fe200078ec0ff */
[----:B------:R-:W-:Y:S01]  /*b140*/  VIADD R22, R0, 0x88 ;  /* 0x0000008800167836 */ /* 0x000fe20000000000 */
[----:B------:R-:W-:Y:S01]  /*b150*/  ISETP.GE.AND P1, PT, R23, UR4, PT ;  /* 0x0000000417007c0c */ /* 0x000fe2000bf26270 */
[----:B0-----:R-:W-:Y:S01]  /*b160*/  @!P2 IMAD.WIDE R8, R13, 0x4, R2 ;  /* 0x000000040d08a825 */ /* 0x001fe200078e0202 */
[----:B------:R-:W-:-:S03]  /*b170*/  ISETP.GE.AND P0, PT, R24, UR4, PT ;  /* 0x0000000418007c0c */ /* 0x000fc6000bf06270 */
[--C-:B-1----:R-:W-:Y:S01]  /*b180*/  @!P3 IMAD.WIDE R10, R19, 0x4, R2.reuse ;  /* 0x00000004130ab825 */ /* 0x102fe200078e0202 */
[----:B------:R0:W-:Y:S01]  /*b190*/  @!P2 ST.E.64 desc[UR6][R8.64], R48 ;  /* 0x000000300800a985 */ /* 0x0001e2000c101b06 */
[----:B------:R-:W-:Y:S02]  /*b1a0*/  ISETP.GE.AND P2, PT, R18, UR4, PT ;  /* 0x0000000412007c0c */ /* 0x000fe4000bf46270 */
[--C-:B------:R-:W-:Y:S01]  /*b1b0*/  @!P4 IMAD.WIDE R12, R15, 0x4, R2.reuse ;  /* 0x000000040f0cc825 */ /* 0x100fe200078e0202 */
[----:B------:R1:W-:Y:S01]  /*b1c0*/  @!P3 ST.E.64 desc[UR6][R10.64], R52 ;  /* 0x000000340a00b985 */ /* 0x0003e2000c101b06 */
[----:B------:R-:W-:Y:S02]  /*b1d0*/  ISETP.GE.AND P3, PT, R22, UR4, PT ;  /* 0x0000000416007c0c */ /* 0x000fe4000bf66270 */
[----:B------:R-:W-:Y:S01]  /*b1e0*/  @!P5 IMAD.WIDE R14, R21, 0x4, R2 ;  /* 0x00000004150ed825 */ /* 0x000fe200078e0202 */
[----:B------:R2:W-:Y:S01]  /*b1f0*/  @!P4 ST.E.64 desc[UR6][R12.64], R56 ;  /* 0x000000380c00c985 */ /* 0x0005e2000c101b06 */
[----:B------:R-:W-:-:S02]  /*b200*/  @!P1 LEA.HI R23, R23, R23, RZ, 0x1 ;  /* 0x0000001717179211 */ /* 0x000fc400078f08ff */
[----:B------:R-:W-:Y:S01]  /*b210*/  @!P6 IMAD.WIDE R16, R17, 0x4, R2 ;  /* 0x000000041110e825 */ /* 0x000fe200078e0202 */
[----:B------:R3:W-:Y:S01]  /*b220*/  @!P5 ST.E.64 desc[UR6][R14.64], R60 ;  /* 0x0000003c0e00d985 */ /* 0x0007e2000c101b06 */
[----:B------:R-:W-:Y:S02]  /*b230*/  ISETP.GE.AND P5, PT, R20, UR4, PT ;  /* 0x0000000414007c0c */ /* 0x000fe4000bfa6270 */
[C---:B------:R-:W-:Y:S01]  /*b240*/  VIADD R19, R0.reuse, 0x70 ;  /* 0x0000007000137836 */ /* 0x040fe20000000000 */
[----:B------:R4:W-:Y:S01]  /*b250*/  @!P6 ST.E.64 desc[UR6][R16.64], R64 ;  /* 0x000000401000e985 */ /* 0x0009e2000c101b06 */
[----:B------:R-:W-:Y:S01]  /*b260*/  VIADD R21, R0, 0x80 ;  /* 0x0000008000157836 */ /* 0x000fe20000000000 */
[----:B------:R-:W-:Y:S02]  /*b270*/  @!P0 LEA.HI R24, R24, R24, RZ, 0x1 ;  /* 0x0000001818188211 */ /* 0x000fe400078f08ff */
[----:B------:R-:W-:Y:S02]  /*b280*/  ISETP.GE.AND P6, PT, R19, UR4, PT ;  /* 0x0000000413007c0c */ /* 0x000fe4000bfc6270 */
[----:B------:R-:W-:-:S02]  /*b290*/  ISETP.GE.AND P4, PT, R21, UR4, PT ;  /* 0x0000000415007c0c */ /* 0x000fc4000bf86270 */
[----:B0-----:R-:W-:Y:S01]  /*b2a0*/  @!P1 LOP3.LUT R9, R23, 0xfffffffe, RZ, 0xc0, !PT ;  /* 0xfffffffe17099812 */ /* 0x001fe200078ec0ff */
[----:B------:R-:W-:Y:S01]  /*b2b0*/  VIADD R23, R0, 0x90 ;  /* 0x0000009000177836 */ /* 0x000fe20000000000 */
        /* <DEDUP_REMOVED lines=17> */
[----:B----4-:R-:W-:Y:S01]  /*b3d0*/  @!P3 LOP3.LUT R17, R22, 0xfffffffe, RZ, 0xc0, !PT ;  /* 0xfffffffe1611b812 */ /* 0x010fe200078ec0ff */
        /* <DEDUP_REMOVED lines=22> */
[----:B0-----:R-:W-:Y:S02]  /*b540*/  @!P0 LOP3.LUT R9, R23, 0xfffffffe, RZ, 0xc0, !PT ;  /* 0xfffffffe17098812 */ /* 0x001fe400078ec0ff */
[----:B------:R-:W-:Y:S02]  /*b550*/  @!P2 LEA.HI R18, R18, R18, RZ, 0x1 ;  /* 0x000000121212a211 */ /* 0x000fe400078f08ff */
        /* <DEDUP_REMOVED lines=15> */
[----:B------:R-:W-:Y:S01]  /*b650*/  @!P5 LOP3.LUT R21, R21, 0xfffffffe, RZ, 0xc0, !PT ;  /* 0xfffffffe1515d812 */ /* 0x000fe200078ec0ff */
[----:B------:R-:W-:Y:S01]  /*b660*/  VIADD R20, R0, 0xd8 ;  /* 0x000000d800147836 */ /* 0x000fe20000000000 */
[----:B----4-:R-:W-:-:S02]  /*b670*/  @!P6 LOP3.LUT R17, R22, 0xfffffffe, RZ, 0xc0, !PT ;  /* 0xfffffffe1611e812 */ /* 0x010fc400078ec0ff */
[----:B------:R-:W-:Y:S01]  /*b680*/  ISETP.GE.AND P0, PT, R18, UR4, PT ;  /* 0x0000000412007c0c */ /* 0x000fe2000bf06270 */
[----:B0-----:R-:W-:Y:S01]  /*b690*/  @!P3 IMAD.WIDE R8, R19, 0x4, R2 ;  /* 0x000000041308b825 */ /* 0x001fe200078e0202 */
[----:B------:R-:W-:-:S03]  /*b6a0*/  ISETP.GE.AND P2, PT, R20, UR4, PT ;  /* 0x0000000414007c0c */ /* 0x000fc6000bf46270 */
        /* <DEDUP_REMOVED lines=45> */
.L_x_224:
[----:B------:R-:W-:Y:S05]  /*b980*/  BSYNC B0 ;  /* 0x0000000000007941 */ /* 0x000fea0003800000 */
.L_x_223:
[----:B------:R-:W-:Y:S01]  /*b990*/  VIADD R7, R7, 0x8 ;  /* 0x0000000807077836 */ /* 0x000fe20000000000 */
[----:B0-2---:R0:W2:Y:S04]  /*b9a0*/  SHFL.IDX PT, R3, R5, 0x1, 0x1c1f ;  /* 0x003c1f0005037f89 */ /* 0x0050a800000e0000 */
        /* <DEDUP_REMOVED lines=16> */
[----:B------:R-:W-:-:S02]  /*bab0*/  VIADD R14, R0, 0x38 ;  /* 0x00000038000e7836 */ /* 0x000fc40000000000 */
[C---:B------:R-:W-:Y:S01]  /*bac0*/  VIADD R15, R0.reuse, 0x40 ;  /* 0x00000040000f7836 */ /* 0x040fe20000000000 */
[C---:B------:R-:W-:Y:S01]  /*bad0*/  @!P0 LEA.HI R4, R0.reuse, R0, RZ, 0x1 ;  /* 0x0000000000048211 */ /* 0x040fe200078f08ff */
[C---:B------:R-:W-:Y:S01]  /*bae0*/  VIADD R16, R0.reuse, 0x48 ;  /* 0x0000004800107836 */ /* 0x040fe20000000000 */
[----:B------:R-:W-:Y:S01]  /*baf0*/  @!P1 LEA.HI R6, R5, R5, RZ, 0x1 ;  /* 0x0000000505069211 */ /* 0x000fe200078f08ff */
[C---:B------:R-:W-:Y:S01]  /*bb00*/  VIADD R18, R0.reuse, 0x50 ;  /* 0x0000005000127836 */ /* 0x040fe20000000000 */
[----:B------:R-:W-:Y:S01]  /*bb10*/  @!P2 LEA.HI R8, R7, R7, RZ, 0x1 ;  /* 0x000000070708a211 */ /* 0x000fe200078f08ff */
[----:B------:R-:W-:Y:S01]  /*bb20*/  VIADD R19, R0, 0x58 ;  /* 0x0000005800137836 */ /* 0x000fe20000000000 */
[----:B------:R-:W-:Y:S01]  /*bb30*/  @!P0 LOP3.LUT R5, R4, 0xfffffffe, RZ, 0xc0, !PT ;  /* 0xfffffffe04058812 */ /* 0x000fe200078ec0ff */
[----:B------:R-:W-:Y:S01]  /*bb40*/  VIADD R20, R0, 0x80 ;  /* 0x0000008000147836 */ /* 0x000fe20000000000 */
[----:B------:R-:W-:Y:S02]  /*bb50*/  @!P1 LOP3.LUT R7, R6, 0xfffffffe, RZ, 0xc0, !PT ;  /* 0xfffffffe06079812 */ /* 0x000fe400078ec0ff */
[----:B------:R-:W-:Y:S01]  /*bb60*/  @!P2 LOP3.LUT R9, R8, 0xfffffffe, RZ, 0xc0, !PT ;  /* 0xfffffffe0809a812 */ /* 0x000fe200078ec0ff */
[----:B-12---:R-:W-:Y:S01]  /*bb70*/  @!P0 IMAD.WIDE R4, R5, 0x4, R2 ;  /* 0x0000000405048825 */ /* 0x006fe200078e0202 */
[----:B------:R-:W-:-:S02]  /*bb80*/  ISETP.GE.AND P3, PT, R15, UR4, PT ;  /* 0x000000040f007c0c */ /* 0x000fc4000bf66270 */
[----:B------:R-:W-:Y:S01]  /*bb90*/  ISETP.GE.AND P4, PT, R16, UR4, PT ;  /* 0x0000000410007c0c */ /* 0x000fe2000bf86270 */
        /* <DEDUP_REMOVED lines=8> */
[----:B------:R-:W-:-:S02]  /*bc20*/  ISETP.GE.AND P2, PT, R14, UR4, PT ;  /* 0x000000040e007c0c */ /* 0x000fc4000bf46270 */
[----:B------:R-:W-:Y:S02]  /*bc30*/  @!P6 LEA.HI R11, R11, R11, RZ, 0x1 ;  /* 0x0000000b0b0be211 */ /* 0x000fe400078f08ff */
[----:B------:R-:W-:Y:S02]  /*bc40*/  @!P3 LEA.HI R15, R15, R15, RZ, 0x1 ;  /* 0x0000000f0f0fb211 */ /* 0x000fe400078f08ff */
[----:B0-----:R-:W-:Y:S02]  /*bc50*/  @!P5 LOP3.LUT R5, R10, 0xfffffffe, RZ, 0xc0, !PT ;  /* 0xfffffffe0a05d812 */ /* 0x001fe400078ec0ff */
[----:B------:R-:W-:Y:S02]  /*bc60*/  @!P0 LEA.HI R12, R12, R12, RZ, 0x1 ;  /* 0x0000000c0c0c8211 */ /* 0x000fe400078f08ff */
[----:B-1----:R-:W-:Y:S01]  /*bc70*/  @!P6 LOP3.LUT R7, R11, 0xfffffffe, RZ, 0xc0, !PT ;  /* 0xfffffffe0b07e812 */ /* 0x002fe200078ec0ff */
[----:B------:R-:W-:Y:S01]  /*bc80*/  @!P5 IMAD.WIDE R4, R5, 0x4, R2 ;  /* 0x000000040504d825 */ /* 0x000fe200078e0202 */
[----:B------:R-:W-:-:S02]  /*bc90*/  @!P1 LEA.HI R13, R13, R13, RZ, 0x1 ;  /* 0x0000000d0d0d9211 */ /* 0x000fc400078f08ff */
[----:B------:R-:W-:Y:S01]  /*bca0*/  @!P2 LEA.HI R14, R14, R14, RZ, 0x1 ;  /* 0x0000000e0e0ea211 */ /* 0x000fe200078f08ff */
[----:B------:R-:W-:Y:S01]  /*bcb0*/  @!P6 IMAD.WIDE R6, R7, 0x4, R2 ;  /* 0x000000040706e825 */ /* 0x000fe200078e0202 */
[----:B------:R-:W-:Y:S01]  /*bcc0*/  @!P4 LEA.HI R16, R16, R16, RZ, 0x1 ;  /* 0x000000101010c211 */ /* 0x000fe200078f08ff */
[----:B------:R0:W-:Y:S01]  /*bcd0*/  @!P5 ST.E.64 desc[UR6][R4.64], R38 ;  /* 0x000000260400d985 */ /* 0x0001e2000c101b06 */
[----:B--2---:R-:W-:Y:S02]  /*bce0*/  @!P0 LOP3.LUT R9, R12, 0xfffffffe, RZ, 0xc0, !PT ;  /* 0xfffffffe0c098812 */ /* 0x004fe400078ec0ff */
[----:B------:R-:W-:Y:S01]  /*bcf0*/  @!P1 LOP3.LUT R13, R13, 0xfffffffe, RZ, 0xc0, !PT ;  /* 0xfffffffe0d0d9812 */ /* 0x000fe200078ec0ff */
[----:B------:R1:W-:Y:S01]  /*bd00*/  @!P6 ST.E.64 desc[UR6][R6.64], R42 ;  /* 0x0000002a0600e985 */ /* 0x0003e2000c101b06 */
[----:B------:R-:W-:Y:S01]  /*bd10*/  @!P2 LOP3.LUT R11, R14, 0xfffffffe, RZ, 0xc0, !PT ;  /* 0xfffffffe0e0ba812 */ /* 0x000fe200078ec0ff */
[----:B------:R-:W-:Y:S01]  /*bd20*/  VIADD R14, R0, 0x60 ;  /* 0x00000060000e7836 */ /* 0x000fe20000000000 */
[----:B------:R-:W-:-:S02]  /*bd30*/  @!P3 LOP3.LUT R15, R15, 0xfffffffe, RZ, 0xc0, !PT ;  /* 0xfffffffe0f0fb812 */ /* 0x000fc400078ec0ff */
        /* <DEDUP_REMOVED lines=16> */
[----:B------:R-:W-:Y:S02]  /*be40*/  @!P6 LEA.HI R19, R19, R19, RZ, 0x1 ;  /* 0x000000131313e211 */ /* 0x000fe400078f08ff */
[C---:B------:R-:W-:Y:S01]  /*be50*/  VIADD R15, R0.reuse, 0x68 ;  /* 0x00000068000f7836 */ /* 0x040fe20000000000 */
[----:B------:R4:W-:Y:S01]  /*be60*/  @!P4 ST.E.64 desc[UR6][R12.64], R62 ;  /* 0x0000003e0c00c985 */ /* 0x0009e2000c101b06 */
[----:B------:R-:W-:Y:S01]  /*be70*/  VIADD R17, R0, 0x78 ;  /* 0x0000007800117836 */ /* 0x000fe20000000000 */
[----:B------:R-:W-:Y:S02]  /*be80*/  ISETP.GE.AND P4, PT, R14, UR4, PT ;  /* 0x000000040e007c0c */ /* 0x000fe4000bf86270 */
[----:B------:R-:W-:Y:S02]  /*be90*/  ISETP.GE.AND P3, PT, R15, UR4, PT ;  /* 0x000000040f007c0c */ /* 0x000fe4000bf66270 */
[----:B------:R-:W-:-:S02]  /*bea0*/  ISETP.GE.AND P1, PT, R17, UR4, PT ;  /* 0x0000000411007c0c */ /* 0x000fc4000bf26270 */
        /* <DEDUP_REMOVED lines=25> */
[----:B------:R0:W-:Y:S03]  /*c040*/  @!P4 ST.E.64 desc[UR6][R4.64], R74 ;  /* 0x0000004a0400c985 */ /* 0x0001e6000c101b06 */
[--C-:B------:R-:W-:Y:S01]  /*c050*/  @!P2 IMAD.WIDE R8, R11, 0x4, R2.reuse ;  /* 0x000000040b08a825 */ /* 0x100fe200078e0202 */
[----:B------:R1:W-:Y:S01]  /*c060*/  @!P3 ST.E.64 desc[UR6][R6.64], R78 ;  /* 0x0000004e0600b985 */ /* 0x0003e2000c101b06 */
[----:B------:R-:W-:Y:S02]  /*c070*/  ISETP.GE.AND P3, PT, R16, UR4, PT ;  /* 0x0000000410007c0c */ /* 0x000fe4000bf66270 */
[----:B------:R-:W-:Y:S01]  /*c080*/  @!P1 IMAD.WIDE R10, R17, 0x4, R2 ;  /* 0x00000004110a9825 */ /* 0x000fe200078e0202 */
[----:B------:R2:W-:Y:S01]  /*c090*/  @!P2 ST.E.64 desc[UR6][R8.64], R82 ;  /* 0x000000520800a985 */ /* 0x0005e2000c101b06 */
[----:B------:R-:W-:-:S02]  /*c0a0*/  @!P6 LEA.HI R18, R18, R18, RZ, 0x1 ;  /* 0x000000121212e211 */ /* 0x000fc400078f08ff */
[----:B------:R-:W-:Y:S01]  /*c0b0*/  @!P0 IMAD.WIDE R12, R13, 0x4, R2 ;  /* 0x000000040d0c8825 */ /* 0x000fe200078e0202 */
[----:B------:R-:W-:Y:S01]  /*c0c0*/  @!P1 ST.E.64 desc[UR6][R10.64], R86 ;  /* 0x000000560a009985 */ /* 0x000fe2000c101b06 */
[----:B------:R-:W-:Y:S02]  /*c0d0*/  @!P5 LEA.HI R19, R19, R19, RZ, 0x1 ;  /* 0x000000131313d211 */ /* 0x000fe400078f08ff */
[----:B------:R-:W-:Y:S01]  /*c0e0*/  VIADD R15, R0, 0xa0 ;  /* 0x000000a0000f7836 */ /* 0x000fe20000000000 */
[----:B------:R-:W-:Y:S01]  /*c0f0*/  @!P0 ST.E.64 desc[UR6][R12.64], R90 ;  /* 0x0000005a0c008985 */ /* 0x000fe2000c101b06 */
[----:B------:R-:W-:Y:S01]  /*c100*/  ISETP.GE.AND P0, PT, R14, UR4, PT ;  /* 0x000000040e007c0c */ /* 0x000fe2000bf06270 */
[----:B------:R-:W-:Y:S01]  /*c110*/  VIADD R17, R0, 0xb0 ;  /* 0x000000b000117836 */ /* 0x000fe20000000000 */
[----:B0-----:R-:W-:Y:S01]  /*c120*/  @!P6 LOP3.LUT R5, R18, 0xfffffffe, RZ, 0xc0, !PT ;  /* 0xfffffffe1205e812 */ /* 0x001fe200078ec0ff */
[----:B------:R-:W-:Y:S01]  /*c130*/  VIADD R18, R0, 0xc0 ;  /* 0x000000c000127836 */ /* 0x000fe20000000000 */
[----:B------:R-:W-:-:S02]  /*c140*/  ISETP.GE.AND P4, PT, R15, UR4, PT ;  /* 0x000000040f007c0c */ /* 0x000fc4000bf86270 */
[----:B------:R-:W-:Y:S01]  /*c150*/  ISETP.GE.AND P2, PT, R17, UR4, PT ;  /* 0x0000000411007c0c */ /* 0x000fe2000bf46270 */
[--C-:B------:R-:W-:Y:S01]  /*c160*/  @!P6 IMAD.WIDE R4, R5, 0x4, R2.reuse ;  /* 0x000000040504e825 */ /* 0x100fe200078e0202 */
[----:B------:R-:W-:Y:S02]  /*c170*/  ISETP.GE.AND P1, PT, R20, UR4, PT ;  /* 0x0000000414007c0c */ /* 0x000fe4000bf26270 */
[----:B-1----:R-:W-:Y:S01]  /*c180*/  @!P5 LOP3.LUT R7, R19, 0xfffffffe, RZ, 0xc0, !PT ;  /* 0xfffffffe1307d812 */ /* 0x002fe200078ec0ff */
[----:B------:R-:W-:Y:S01]  /*c190*/  VIADD R19, R0, 0xc8 ;  /* 0x000000c800137836 */ /* 0x000fe20000000000 */
[----:B------:R0:W-:Y:S01]  /*c1a0*/  @!P6 ST.E.64 desc[UR6][R4.64], R94 ;  /* 0x0000005e0400e985 */ /* 0x0001e2000c101b06 */
[----:B------:R-:W-:Y:S02]  /*c1b0*/  @!P0 LEA.HI R14, R14, R14, RZ, 0x1 ;  /* 0x0000000e0e0e8211 */ /* 0x000fe400078f08ff */
[----:B------:R-:W-:Y:S01]  /*c1c0*/  @!P5 IMAD.WIDE R6, R7, 0x4, R2 ;  /* 0x000000040706d825 */ /* 0x000fe200078e0202 */
[----:B------:R-:W-:-:S02]  /*c1d0*/  @!P3 LEA.HI R16, R16, R16, RZ, 0x1 ;  /* 0x000000101010b211 */ /* 0x000fc400078f08ff */
[----:B--2---:R-:W-:Y:S01]  /*c1e0*/  @!P0 LOP3.LUT R9, R14, 0xfffffffe, RZ, 0xc0, !PT ;  /* 0xfffffffe0e098812 */ /* 0x004fe200078ec0ff */
[----:B------:R-:W-:Y:S01]  /*c1f0*/  VIADD R14, R0, 0xd0 ;  /* 0x000000d0000e7836 */ /* 0x000fe20000000000 */
[----:B------:R-:W-:Y:S01]  /*c200*/  @!P4 LEA.HI R15, R15, R15, RZ, 0x1 ;  /* 0x0000000f0f0fc211 */ /* 0x000fe200078f08ff */
[----:B------:R1:W-:Y:S01]  /*c210*/  @!P5 ST.E.64 desc[UR6][R6.64], R98 ;  /* 0x000000620600d985 */ /* 0x0003e2000c101b06 */
[----:B------:R-:W-:Y:S02]  /*c220*/  ISETP.GE.AND P5, PT, R18, UR4, PT ;  /* 0x0000000412007c0c */ /* 0x000fe4000bfa6270 */
[----:B------:R-:W-:Y:S01]  /*c230*/  @!P2 LEA.HI R17, R17, R17, RZ, 0x1 ;  /* 0x000000111111a211 */ /* 0x000fe200078f08ff */
[----:B0-----:R-:W-:Y:S01]  /*c240*/  @!P0 IMAD.WIDE R4, R9, 0x4, R2 ;  /* 0x0000000409048825 */ /* 0x001fe200078e0202 */
[----:B------:R-:W-:Y:S02]  /*c250*/  @!P1 LEA.HI R20, R20, R20, RZ, 0x1 ;  /* 0x0000001414149211 */ /* 0x000fe400078f08ff */
[----:B------:R-:W-:-:S02]  /*c260*/  @!P4 LOP3.LUT R15, R15, 0xfffffffe, RZ, 0xc0, !PT ;  /* 0xfffffffe0f0fc812 */ /* 0x000fc400078ec0ff */
[----:B------:R-:W-:Y:S01]  /*c270*/  @!P3 LOP3.LUT R11, R16, 0xfffffffe, RZ, 0xc0, !PT ;  /* 0xfffffffe100bb812 */ /* 0x000fe200078ec0ff */
[----:B------:R0:W-:Y:S01]  /*c280*/  @!P0 ST.E.64 desc[UR6][R4.64], R102 ;  /* 0x0000006604008985 */ /* 0x0001e2000c101b06 */
[----:B------:R-:W-:Y:S01]  /*c290*/  @!P2 LOP3.LUT R17, R17, 0xfffffffe, RZ, 0xc0, !PT ;  /* 0xfffffffe1111a812 */ /* 0x000fe200078ec0ff */
[----:B------:R-:W-:Y:S01]  /*c2a0*/  VIADD R16, R0, 0xe0 ;  /* 0x000000e000107836 */ /* 0x000fe20000000000 */
[----:B------:R-:W-:Y:S01]  /*c2b0*/  ISETP.GE.AND P6, PT, R19, UR4, PT ;  /* 0x0000000413007c0c */ /* 0x000fe2000bfc6270 */
[--C-:B-1----:R-:W-:Y:S01]  /*c2c0*/  @!P4 IMAD.WIDE R6, R15, 0x4, R2.reuse ;  /* 0x000000040f06c825 */ /* 0x102fe200078e0202 */
[----:B------:R-:W-:Y:S02]  /*c2d0*/  @!P1 LOP3.LUT R13, R20, 0xfffffffe, RZ, 0xc0, !PT ;  /* 0xfffffffe140d9812 */ /* 0x000fe400078ec0ff */
[----:B------:R-:W-:Y:S01]  /*c2e0*/  ISETP.GE.AND P0, PT, R14, UR4, PT ;  /* 0x000000040e007c0c */ /* 0x000fe2000bf06270 */
[----:B------:R-:W-:Y:S01]  /*c2f0*/  @!P3 IMAD.WIDE R8, R11, 0x4, R2 ;  /* 0x000000040b08b825 */ /* 0x000fe200078e0202 */
[----:B------:R1:W-:Y:S01]  /*c300*/  @!P4 ST.E.64 desc[UR6][R6.64], R106 ;  /* 0x0000006a0600c985 */ /* 0x0003e2000c101b06 */
[----:B------:R-:W-:-:S02]  /*c310*/  @!P5 LEA.HI R18, R18, R18, RZ, 0x1 ;  /* 0x000000121212d211 */ /* 0x000fc400078f08ff */
[--C-:B------:R-:W-:Y:S01]  /*c320*/  @!P2 IMAD.WIDE R10, R17, 0x4, R2.reuse ;  /* 0x00000004110aa825 */ /* 0x100fe200078e0202 */
[----:B------:R2:W-:Y:S01]  /*c330*/  @!P3 ST.E.64 desc[UR6][R8.64], R110 ;  /* 0x0000006e0800b985 */ /* 0x0005e2000c101b06 */
[----:B0-----:R-:W-:Y:S02]  /*c340*/  @!P5 LOP3.LUT R5, R18, 0xfffffffe, RZ, 0xc0, !PT ;  /* 0xfffffffe1205d812 */ /* 0x001fe400078ec0ff */
[--C-:B------:R-:W-:Y:S01]  /*c350*/  @!P1 IMAD.WIDE R12, R13, 0x4, R2.reuse ;  /* 0x000000040d0c9825 */ /* 0x100fe200078e0202 */
[----:B------:R-:W-:Y:S01]  /*c360*/  @!P2 ST.E.64 desc[UR6][R10.64], R114 ;  /* 0x000000720a00a985 */ /* 0x000fe2000c101b06 */
[----:B------:R-:W-:Y:S02]  /*c370*/  ISETP.GE.AND P2, PT, R16, UR4, PT ;  /* 0x0000000410007c0c */ /* 0x000fe4000bf46270 */
[C---:B------:R-:W-:Y:S01]  /*c380*/  VIADD R15, R0.reuse, 0xd8 ;  /* 0x000000d8000f7836 */ /* 0x040fe20000000000 */
[----:B------:R-:W-:Y:S01]  /*c390*/  @!P1 ST.E.64 desc[UR6][R12.64], R118 ;  /* 0x000000760c009985 */ /* 0x000fe2000c101b06 */
[C---:B------:R-:W-:Y:S01]  /*c3a0*/  VIADD R17, R0.reuse, 0xe8 ;  /* 0x000000e800117836 */ /* 0x040fe20000000000 */
[----:B------:R-:W-:Y:S01]  /*c3b0*/  @!P6 LEA.HI R19, R19, R19, RZ, 0x1 ;  /* 0x000000131313e211 */ /* 0x000fe200078f08ff */
[----:B------:R-:W-:Y:S01]  /*c3c0*/  VIADD R20, R0, 0xf0 ;  /* 0x000000f000147836 */ /* 0x000fe20000000000 */
[----:B------:R-:W-:Y:S01]  /*c3d0*/  ISETP.GE.AND P1, PT, R15, UR4, PT ;  /* 0x000000040f007c0c */ /* 0x000fe2000bf26270 */
[----:B------:R-:W-:Y:S01]  /*c3e0*/  @!P5 IMAD.WIDE R4, R5, 0x4, R2 ;  /* 0x000000040504d825 */ /* 0x000fe200078e0202 */
[----:B------:R-:W-:-:S02]  /*c3f0*/  ISETP.GE.AND P3, PT, R17, UR4, PT ;  /* 0x0000000411007c0c */ /* 0x000fc4000bf66270 */
[----:B------:R-:W-:Y:S01]  /*c400*/  ISETP.GE.AND P4, PT, R20, UR4, PT ;  /* 0x0000000414007c0c */ /* 0x000fe2000bf86270 */
[----:B------:R-:W-:Y:S01]  /*c410*/  VIADD R0, R0, 0xf8 ;  /* 0x000000f800007836 */ /* 0x000fe20000000000 */
[----:B------:R-:W-:Y:S01]  /*c420*/  @!P0 LEA.HI R14, R14, R14, RZ, 0x1 ;  /* 0x0000000e0e0e8211 */ /* 0x000fe200078f08ff */
[----:B------:R0:W-:Y:S01]  /*c430*/  @!P5 ST.E.64 desc[UR6][R4.64], R122 ;  /* 0x0000007a0400d985 */ /* 0x0001e2000c101b06 */
[----:B-1----:R-:W-:Y:S02]  /*c440*/  @!P6 LOP3.LUT R7, R19, 0xfffffffe, RZ, 0xc0, !PT ;  /* 0xfffffffe1307e812 */ /* 0x002fe400078ec0ff */
[----:B--2---:R-:W-:Y:S02]  /*c450*/  @!P0 LOP3.LUT R9, R14, 0xfffffffe, RZ, 0xc0, !PT ;  /* 0xfffffffe0e098812 */ /* 0x004fe400078ec0ff */
[----:B------:R-:W-:Y:S01]  /*c460*/  @!P2 LEA.HI R16, R16, R16, RZ, 0x1 ;  /* 0x000000101010a211 */ /* 0x000fe200078f08ff */
[----:B------:R-:W-:Y:S01]  /*c470*/  @!P6 IMAD.WIDE R6, R7, 0x4, R2 ;  /* 0x000000040706e825 */ /* 0x000fe200078e0202 */
[----:B------:R-:W-:-:S02]  /*c480*/  @!P1 LEA.HI R15, R15, R15, RZ, 0x1 ;  /* 0x0000000f0f0f9211 */ /* 0x000fc400078f08ff */
[----:B------:R-:W-:Y:S02]  /*c490*/  @!P3 LEA.HI R17, R17, R17, RZ, 0x1 ;  /* 0x000000111111b211 */ /* 0x000fe400078f08ff */
[----:B------:R1:W-:Y:S01]  /*c4a0*/  @!P6 ST.E.64 desc[UR6][R6.64], R126 ;  /* 0x0000007e0600e985 */ /* 0x0003e2000c101b06 */
[----:B------:R-:W-:Y:S01]  /*c4b0*/  @!P4 LEA.HI R20, R20, R20, RZ, 0x1 ;  /* 0x000000141414c211 */ /* 0x000fe200078f08ff */
[----:B0-----:R-:W-:Y:S01]  /*c4c0*/  @!P0 IMAD.WIDE R4, R9, 0x4, R2 ;  /* 0x0000000409048825 */ /* 0x001fe200078e0202 */
[----:B------:R-:W-:Y:S02]  /*c4d0*/  @!P1 LOP3.LUT R15, R15, 0xfffffffe, RZ, 0xc0, !PT ;  /* 0xfffffffe0f0f9812 */ /* 0x000fe400078ec0ff */
[----:B------:R-:W-:Y:S02]  /*c4e0*/  @!P2 LOP3.LUT R11, R16, 0xfffffffe, RZ, 0xc0, !PT ;  /* 0xfffffffe100ba812 */ /* 0x000fe400078ec0ff */
[----:B------:R0:W-:Y:S01]  /*c4f0*/  @!P0 ST.E.64 desc[UR6][R4.64], R130 ;  /* 0x0000008204008985 */ /* 0x0001e2000c101b06 */
[----:B------:R-:W-:-:S02]  /*c500*/  ISETP.GE.AND P0, PT, R0, UR4, PT ;  /* 0x0000000400007c0c */ /* 0x000fc4000bf06270 */
[----:B------:R-:W-:Y:S01]  /*c510*/  @!P3 LOP3.LUT R17, R17, 0xfffffffe, RZ, 0xc0, !PT ;  /* 0xfffffffe1111b812 */ /* 0x000fe200078ec0ff */
[----:B------:R-:W-:Y:S01]  /*c520*/  @!P2 IMAD.WIDE R8, R11, 0x4, R2 ;  /* 0x000000040b08a825 */ /* 0x000fe200078e0202 */
[----:B------:R-:W-:-:S03]  /*c530*/  @!P4 LOP3.LUT R13, R20, 0xfffffffe, RZ, 0xc0, !PT ;  /* 0xfffffffe140dc812 */ /* 0x000fc600078ec0ff */
[----:B-1----:R-:W-:-:S04]  /*c540*/  @!P1 IMAD.WIDE R6, R15, 0x4, R2 ;  /* 0x000000040f069825 */ /* 0x002fc800078e0202 */
[--C-:B------:R-:W-:Y:S01]  /*c550*/  @!P3 IMAD.WIDE R10, R17, 0x4, R2.reuse ;  /* 0x00000004110ab825 */ /* 0x100fe200078e0202 */
[----:B------:R0:W-:Y:S03]  /*c560*/  @!P1 ST.E.64 desc[UR6][R6.64], R134 ;  /* 0x0000008606009985 */ /* 0x0001e6000c101b06 */
[----:B------:R-:W-:Y:S01]  /*c570*/  @!P4 IMAD.WIDE R12, R13, 0x4, R2 ;  /* 0x000000040d0cc825 */ /* 0x000fe200078e0202 */
[----:B------:R0:W-:Y:S04]  /*c580*/  @!P2 ST.E.64 desc[UR6][R8.64], R138 ;  /* 0x0000008a0800a985 */ /* 0x0001e8000c101b06 */
[----:B------:R0:W-:Y:S04]  /*c590*/  @!P3 ST.E.64 desc[UR6][R10.64], R142 ;  /* 0x0000008e0a00b985 */ /* 0x0001e8000c101b06 */
[----:B------:R0:W-:Y:S01]  /*c5a0*/  @!P4 ST.E.64 desc[UR6][R12.64], R146 ;  /* 0x000000920c00c985 */ /* 0x0001e2000c101b06 */
[----:B------:R-:W-:Y:S05]  /*c5b0*/  @P0 BRA `(.L_x_193) ;  /* 0x0000005800f00947 */ /* 0x000fea0003800000 */
[----:B------:R-:W-:Y:S01]  /*c5c0*/  LEA.HI R0, R0, R0, RZ, 0x1 ;  /* 0x0000000000007211 */ /* 0x000fe200078f08ff */
[----:B------:R-:W-:-:S03]  /*c5d0*/  ULDC.64 UR4, c[0x0][0x208] ;  /* 0x0000820000047ab9 */ /* 0x000fc60000000a00 */
[----:B0-----:R-:W-:-:S05]  /*c5e0*/  LOP3.LUT R5, R0, 0xfffffffe, RZ, 0xc0, !PT ;  /* 0xfffffffe00057812 */ /* 0x001fca00078ec0ff */
[----:B------:R-:W-:-:S05]  /*c5f0*/  IMAD.WIDE R2, R5, 0x4, R2 ;  /* 0x0000000405027825 */ /* 0x000fca00078e0202 */
[----:B------:R0:W-:Y:S01]  /*c600*/  ST.E.64 desc[UR4][R2.64], R150 ;  /* 0x0000009602007985 */ /* 0x0001e2000c101b04 */
[----:B------:R-:W-:Y:S05]  /*c610*/  BRA `(.L_x_193) ;  /* 0x0000005800d87947 */ /* 0x000fea0003800000 */
.L_x_221:
[----:B------:R-:W0:Y:S02]  /*c620*/  S2R R0, SR_TID.X ;  /* 0x0000000000007919 */ /* 0x000e240000002100 */
[----:B0-----:R-:W-:-:S05]  /*c630*/  VIADD R2, R0, 0xffffff80 ;  /* 0xffffff8000027836 */ /* 0x001fca0000000000 */
[----:B------:R-:W-:-:S13]  /*c640*/  ISETP.GT.AND P0, PT, R2, 0x3f, PT ;  /* 0x0000003f0200780c */ /* 0x000fda0003f04270 */
[----:B------:R-:W-:Y:S05]  /*c650*/  @P0 BRA `(.L_x_193) ;  /* 0x0000005800c80947 */ /* 0x000fea0003800000 */
[----:B------:R-:W0:Y:S01]  /*c660*/  S2R R3, SR_CTAID.X ;  /* 0x0000000000037919 */ /* 0x000e220000002500 */
[----:B------:R-:W1:Y:S01]  /*c670*/  LDC R6, c[0x0][0xce8] ;  /* 0x00033a00ff067b82 */ /* 0x000e620000000800 */
[----:B------:R-:W-:Y:S01]  /*c680*/  ULDC UR4, c[0x0][0xb88] ;  /* 0x0002e20000047ab9 */ /* 0x000fe20000000800 */
[----:B0-----:R-:W-:Y:S02]  /*c690*/  IMAD R0, R3, 0x40, R0 ;  /* 0x0000004003007824 */ /* 0x001fe400078e0200 */
[----:B-1----:R-:W-:Y:S02]  /*c6a0*/  IMAD R3, R6, UR4, RZ ;  /* 0x0000000406037c24 */ /* 0x002fe4000f8e02ff */
[----:B------:R-:W-:-:S05]  /*c6b0*/  VIADD R0, R0, 0xffffff80 ;  /* 0xffffff8000007836 */ /* 0x000fca0000000000 */
[----:B------:R-:W-:-:S13]  /*c6c0*/  ISETP.GE.AND P0, PT, R0, R3, PT ;  /* 0x000000030000720c */ /* 0x000fda0003f06270 */
[----:B------:R-:W-:Y:S05]  /*c6d0*/  @P0 BRA `(.L_x_193) ;  /* 0x0000005800a80947 */ /* 0x000fea0003800000 */
[----:B------:R-:W2:Y:S01]  /*c6e0*/  LDL R4, [R1] ;  /* 0x0000000001047983 */ /* 0x000ea20000100800 */
[----:B------:R-:W-:Y:S01]  /*c6f0*/  ISETP.NE.AND P0, PT, R6, 0x1, PT ;  /* 0x000000010600780c */ /* 0x000fe20003f05270 */
[----:B------:R-:W-:Y:S01]  /*c700*/  S2UR UR7, SR_CTAID.Z ;  /* 0x00000000000779c3 */ /* 0x000fe20000002700 */
[----:B------:R-:W-:Y:S01]  /*c710*/  ULDC.64 UR8, c[0x0][0xcd0] ;  /* 0x0003340000087ab9 */ /* 0x000fe20000000a00 */
[----:B------:R-:W-:Y:S01]  /*c720*/  IMAD.MOV.U32 R5, RZ, RZ, R0 ;  /* 0x000000ffff057224 */ /* 0x000fe200078e0000 */
[----:B------:R-:W-:-:S05]  /*c730*/  ULDC.64 UR12, c[0x0][0x208] ;  /* 0x00008200000c7ab9 */ /* 0x000fca0000000a00 */
[----:B------:R-:W0:Y:S08]  /*c740*/  LDC.64 R10, c[0x0][0xcd8] ;  /* 0x00033600ff0a7b82 */ /* 0x000e300000000a00 */
[----:B------:R-:W1:Y:S08]  /*c750*/  @P0 LDC R7, c[0x0][0xcec] ;  /* 0x00033b00ff070b82 */ /* 0x000e700000000800 */
[----:B------:R-:W3:Y:S08]  /*c760*/  @P0 LDC R9, c[0x0][0xcf0] ;  /* 0x00033c00ff090b82 */ /* 0x000ef00000000800 */
[----:B------:R-:W4:Y:S08]  /*c770*/  S2UR UR10, SR_CTAID.Y ;  /* 0x00000000000a79c3 */ /* 0x000f300000002600 */
[----:B------:R-:W4:Y:S01]  /*c780*/  LDC R8, c[0x0][0xd50] ;  /* 0x00035400ff087b82 */ /* 0x000f220000000800 */
[----:B--2---:R-:W-:Y:S01]  /*c790*/  R2UR UR11, R4 ;  /* 0x00000000040b72ca */ /* 0x004fe200000e0000 */
[----:B-1----:R-:W-:-:S05]  /*c7a0*/  @P0 IMAD.HI.U32 R4, R0, R7, RZ ;  /* 0x0000000700040227 */ /* 0x002fca00078e00ff */
[----:B---3--:R-:W-:-:S07]  /*c7b0*/  @P0 SHF.R.U32.HI R5, RZ, R9, R4 ;  /* 0x00000009ff050219 */ /* 0x008fce0000011604 */
[----:B------:R-:W-:Y:S02]  /*c7c0*/  USHF.R.S32.HI UR6, URZ, 0x1f, UR11 ;  /* 0x0000001f3f067899 */ /* 0x000fe4000801140b */
[----:B------:R-:W-:Y:S01]  /*c7d0*/  IMAD R7, RZ, RZ, -UR11 ;  /* 0x8000000bff077e24 */ /* 0x000fe2000f8e02ff */
[----:B------:R-:W-:Y:S02]  /*c7e0*/  UIMAD.WIDE.U32 UR4, UR11, UR8, URZ ;  /* 0x000000080b0472a5 */ /* 0x000fe4000f8e003f */
[----:B------:R-:W-:Y:S01]  /*c7f0*/  UIMAD UR6, UR6, UR8, URZ ;  /* 0x00000008060672a4 */ /* 0x000fe2000f8e023f */
[----:B----4-:R-:W-:Y:S01]  /*c800*/  IMAD R9, R8, R7, UR10 ;  /* 0x0000000a08097e24 */ /* 0x010fe2000f8e0207 */
[----:B------:R-:W-:Y:S01]  /*c810*/  USHF.R.S32.HI UR8, URZ, 0x1f, UR7 ;  /* 0x0000001f3f087899 */ /* 0x000fe20008011407 */
[----:B------:R-:W-:Y:S01]  /*c820*/  IMAD.MOV R7, RZ, RZ, -R5 ;  /* 0x000000ffff077224 */ /* 0x000fe200078e0a05 */
[----:B------:R-:W-:Y:S01]  /*c830*/  UIMAD UR6, UR11, UR9, UR6 ;  /* 0x000000090b0672a4 */ /* 0x000fe2000f8e0206 */
[----:B------:R-:W-:Y:S01]  /*c840*/  IMAD.U32 R3, RZ, RZ, UR5 ;  /* 0x00000005ff037e24 */ /* 0x000fe2000f8e00ff */
[----:B------:R-:W-:Y:S01]  /*c850*/  SHF.R.S32.HI R4, RZ, 0x1f, R9 ;  /* 0x0000001fff047819 */ /* 0x000fe20000011409 */
[----:B------:R-:W-:Y:S01]  /*c860*/  IMAD.U32 R2, RZ, RZ, UR4 ;  /* 0x00000004ff027e24 */ /* 0x000fe2000f8e00ff */
[----:B------:R-:W-:Y:S01]  /*c870*/  UIADD3 UR6, UR5, UR6, URZ ;  /* 0x0000000605067290 */ /* 0x000fe2000fffe03f */
[----:B0-----:R-:W-:-:S02]  /*c880*/  IMAD R12, R10, UR8, RZ ;  /* 0x000000080a0c7c24 */ /* 0x001fc4000f8e02ff */
[----:B------:R-:W-:Y:S01]  /*c890*/  ULDC.64 UR4, c[0x0][0xce0] ;  /* 0x0003380000047ab9 */ /* 0x000fe20000000a00 */
[----:B------:R-:W-:Y:S02]  /*c8a0*/  IMAD R7, R6, R7, R0 ;  /* 0x0000000706077224 */ /* 0x000fe400078e0200 */
[----:B------:R-:W-:Y:S02]  /*c8b0*/  IMAD.U32 R3, RZ, RZ, UR6 ;  /* 0x00000006ff037e24 */ /* 0x000fe4000f8e00ff */
[----:B------:R-:W-:Y:S01]  /*c8c0*/  IMAD R11, R11, UR7, R12 ;  /* 0x000000070b0b7c24 */ /* 0x000fe2000f8e020c */
[----:B------:R-:W-:Y:S01]  /*c8d0*/  SHF.R.S32.HI R0, RZ, 0x1f, R7 ;  /* 0x0000001fff007819 */ /* 0x000fe20000011407 */
[----:B------:R-:W-:-:S04]  /*c8e0*/  IMAD.WIDE.U32 R2, R10, UR7, R2 ;  /* 0x000000070a027c25 */ /* 0x000fc8000f8e0002 */
[----:B------:R-:W-:Y:S02]  /*c8f0*/  IMAD.IADD R3, R11, 0x1, R3 ;  /* 0x000000010b037824 */ /* 0x000fe400078e0203 */
[----:B------:R-:W-:Y:S02]  /*c900*/  IMAD R4, R4, UR4, RZ ;  /* 0x0000000404047c24 */ /* 0x000fe4000f8e02ff */
[----:B------:R-:W-:-:S04]  /*c910*/  IMAD.WIDE.U32 R2, R9, UR4, R2 ;  /* 0x0000000409027c25 */ /* 0x000fc8000f8e0002 */
[----:B------:R-:W-:Y:S01]  /*c920*/  IMAD R4, R9, UR5, R4 ;  /* 0x0000000509047c24 */ /* 0x000fe2000f8e0204 */
[----:B------:R-:W-:Y:S01]  /*c930*/  SHF.R.S32.HI R9, RZ, 0x1f, R5 ;  /* 0x0000001fff097819 */ /* 0x000fe20000011405 */
[----:B------:R-:W-:Y:S01]  /*c940*/  ULDC.64 UR4, c[0x0][0xcc8] ;  /* 0x0003320000047ab9 */ /* 0x000fe20000000a00 */
[----:B------:R-:W-:Y:S01]  /*c950*/  IADD3 R2, P0, R5, R2, RZ ;  /* 0x0000000205027210 */ /* 0x000fe20007f1e0ff */
[----:B------:R-:W-:-:S03]  /*c960*/  IMAD R0, R0, UR4, RZ ;  /* 0x0000000400007c24 */ /* 0x000fc6000f8e02ff */
[----:B------:R-:W-:Y:S01]  /*c970*/  IADD3.X R3, R9, R3, R4, P0, !PT ;  /* 0x0000000309037210 */ /* 0x000fe200007fe404 */
[C---:B------:R-:W-:Y:S02]  /*c980*/  IMAD R5, R7.reuse, UR5, R0 ;  /* 0x0000000507057c24 */ /* 0x040fe4000f8e0200 */
[----:B------:R-:W-:Y:S01]  /*c990*/  IMAD.WIDE.U32 R2, R7, UR4, R2 ;  /* 0x0000000407027c25 */ /* 0x000fe2000f8e0002 */
[----:B------:R-:W-:-:S03]  /*c9a0*/  ULDC.64 UR4, c[0x0][0xca8] ;  /* 0x00032a0000047ab9 */ /* 0x000fc60000000a00 */
[----:B------:R-:W-:Y:S01]  /*c9b0*/  IMAD.IADD R3, R3, 0x1, R5 ;  /* 0x0000000103037824 */ /* 0x000fe200078e0205 */
[----:B------:R-:W-:-:S04]  /*c9c0*/  LEA R4, P0, R2, UR4, 0x2 ;  /* 0x0000000402047c11 */ /* 0x000fc8000f8010ff */
[----:B------:R-:W-:Y:S01]  /*c9d0*/  LEA.HI.X R5, R2, UR5, R3, 0x2, P0 ;  /* 0x0000000502057c11 */ /* 0x000fe200080f1403 */
[----:B------:R-:W-:-:S05]  /*c9e0*/  IMAD.MOV.U32 R3, RZ, RZ, -0x800000 ;  /* 0xff800000ff037424 */ /* 0x000fca00078e00ff */
[----:B------:R4:W-:Y:S01]  /*c9f0*/  STG.E desc[UR12][R4.64], R3 ;  /* 0x0000000304007986 */ /* 0x0009e2000c10190c */
[----:B------:R-:W-:Y:S05]  /*ca00*/  BRA `(.L_x_193) ;  /* 0x0000005400dc7947 */ /* 0x000fea0003800000 */
.L_x_191:
[----:B------:R-:W-:-:S08]  /*ca10*/  NOP ;  /* 0x0000000000007918 */ /* 0x000fd00000000000 */
[----:B0-----:R-:W0:-:S00]  /*ca20*/  USETMAXREG.DEALLOC.CTAPOOL 0x18 ;  /* 0x00000018000079c8 */ /* 0x001e0000080e0500 */
[----:B0-----:R-:W-:-:S06]  /*ca30*/  LOP3.LUT R0, R0, 0x3, RZ, 0xc0, !PT ;  /* 0x0000000300007812 */ /* 0x001fcc00078ec0ff */
[----:B------:R-:W0:Y:S01]  /*ca40*/  S2UR UR6, SR_CTAID.Y ;  /* 0x00000000000679c3 */ /* 0x000e220000002600 */
[----:B------:R-:W1:Y:S07]  /*ca50*/  SHFL.IDX PT, R0, R0, RZ, 0x1f ;  /* 0x00001fff00007589 */ /* 0x000e6e00000e0000 */
[----:B------:R-:W2:Y:S01]  /*ca60*/  S2UR UR44, SR_CTAID.Z ;  /* 0x00000000002c79c3 */ /* 0x000ea20000002700 */
[----:B-1----:R-:W-:-:S13]  /*ca70*/  ISETP.NE.AND P0, PT, R0, RZ, PT ;  /* 0x000000ff0000720c */ /* 0x002fda0003f05270 */
[----:B0-2---:R-:W-:Y:S05]  /*ca80*/  @!P0 BRA `(.L_x_225) ;  /* 0x0000000000288947 */ /* 0x005fea0003800000 */
        /* <DEDUP_REMOVED lines=10> */
.L_x_225:
[----:B------:R-:W-:Y:S01]  /*cb30*/  ULDC UR7, c[0x0][0xd50] ;  /* 0x0003540000077ab9 */ /* 0x000fe20000000800 */
[----:B------:R-:W-:Y:S01]  /*cb40*/  UMOV UR36, UR6 ;  /* 0x0000000600247c82 */ /* 0x000fe20008000000 */
[----:B------:R-:W-:-:S11]  /*cb50*/  UISETP.NE.AND UP0, UPT, UR7, 0x1, UPT ;  /* 0x000000010700788c */ /* 0x000fd6000bf05270 */
[----:B------:R-:W-:Y:S01]  /*cb60*/  @UP0 ULDC UR4, c[0x0][0xd54] ;  /* 0x0003550000040ab9 */ /* 0x000fe20000000800 */
[----:B------:R-:W-:Y:S01]  /*cb70*/  @UP0 ULDC UR8, c[0x0][0xd58] ;  /* 0x0003560000080ab9 */ /* 0x000fe20000000800 */
[----:B------:R-:W-:-:S04]  /*cb80*/  UIMAD.WIDE.U32 UR4, UR6, UR4, URZ ;  /* 0x00000004060472a5 */ /* 0x000fc8000f8e003f */
[----:B------:R-:W-:-:S12]  /*cb90*/  @UP0 USHF.R.U32.HI UR36, URZ, UR8, UR5 ;  /* 0x000000083f240299 */ /* 0x000fd80008011605 */
.L_x_226:
[----:B------:R-:W-:Y:S01]  /*cba0*/  ISETP.LE.AND P0, PT, RZ, UR44, PT ;  /* 0x0000002cff007c0c */ /* 0x000fe2000bf03270 */
[----:B------:R-:W-:Y:S01]  /*cbb0*/  UIADD3 UR4, -UR36, URZ, URZ ;  /* 0x0000003f24047290 */ /* 0x000fe2000fffe13f */
[----:B------:R-:W-:Y:S02]  /*cbc0*/  IMAD.MOV.U32 R0, RZ, RZ, 0x1 ;  /* 0x00000001ff007424 */ /* 0x000fe400078e00ff */
[----:B------:R-:W-:Y:S01]  /*cbd0*/  IMAD.MOV.U32 R6, RZ, RZ, RZ ;  /* 0x000000ffff067224 */ /* 0x000fe200078e00ff */
[----:B------:R-:W-:Y:S01]  /*cbe0*/  UIMAD UR4, UR7, UR4, UR6 ;  /* 0x00000004070472a4 */ /* 0x000fe2000f8e0206 */
[----:B------:R-:W-:-:S07]  /*cbf0*/  IMAD.MOV.U32 R9, RZ, RZ, 0x1 ;  /* 0x00000001ff097424 */ /* 0x000fce00078e00ff */
[----:B------:R-:W-:Y:S05]  /*cc00*/  @!P0 BRA `(.L_x_227) ;  /* 0x0000005000948947 */ /* 0x000fea0003800000 */
[----:B------:R-:W-:Y:S01]  /*cc10*/  ULDC.64 UR6, c[0x0][0x418] ;  /* 0x0001060000067ab9 */ /* 0x000fe20000000a00 */
[----:B------:R-:W-:Y:S01]  /*cc20*/  ULDC UR5, c[0x0][0x424] ;  /* 0x0001090000057ab9 */ /* 0x000fe20000000800 */
[----:B------:R-:W-:Y:S02]  /*cc30*/  UISETP.NE.U32.AND UP0, UPT, UR6, URZ, UPT ;  /* 0x0000003f0600728c */ /* 0x000fe4000bf05070 */
[----:B------:R-:W-:Y:S02]  /*cc40*/  ULOP3.LUT UR43, UR4, 0xffff, URZ, 0xc0, !UPT ;  /* 0x0000ffff042b7892 */ /* 0x000fe4000f8ec03f */
[----:B------:R-:W-:Y:S01]  /*cc50*/  UISETP.NE.AND.EX UP0, UPT, UR7, URZ, UPT, UP0 ;  /* 0x0000003f0700728c */ /* 0x000fe2000bf05300 */
[----:B------:R-:W-:Y:S01]  /*cc60*/  ULDC UR6, c[0x0][0x2f0] ;  /* 0x0000bc0000067ab9 */ /* 0x000fe20000000800 */
[----:B------:R-:W-:Y:S02]  /*cc70*/  UMOV UR41, URZ ;  /* 0x0000003f00297c82 */ /* 0x000fe40008000000 */
        /* <DEDUP_REMOVED lines=8> */
[----:B------:R-:W-:Y:S08]  /*cd00*/  @!P0 BRA `(.L_x_228) ;  /* 0x0000000000908947 */ /* 0x000ff00003800000 */
[----:B------:R-:W-:-:S03]  /*cd10*/  USHF.R.U32.HI UR6, URZ, 0x10, UR4 ;  /* 0x000000103f067899 */ /* 0x000fc60008011604 */
[----:B------:R-:W-:Y:S01]  /*cd20*/  UMOV UR4, URZ ;  /* 0x0000003f00047c82 */ /* 0x000fe20008000000 */
[----:B------:R-:W-:-:S11]  /*cd30*/  UISETP.NE.AND UP0, UPT, UR6, URZ, UPT ;  /* 0x0000003f0600728c */ /* 0x000fd6000bf05270 */
[----:B------:R-:W-:Y:S02]  /*cd40*/  @!UP0 ULDC UR6, c[0x0][0xae8] ;  /* 0x0002ba0000068ab9 */ /* 0x000fe40000000800 */
[----:B------:R-:W-:Y:S01]  /*cd50*/  IMAD.U32 R4, RZ, RZ, UR6 ;  /* 0x00000006ff047e24 */ /* 0x000fe2000f8e00ff */
[----:B------:R-:W-:-:S04]  /*cd60*/  UIADD3 UR7, UR40, -0x1, UR6 ;  /* 0xffffffff28077890 */ /* 0x000fc8000fffe006 */
[-C--:B------:R-:W-:Y:S02]  /*cd70*/  IABS R2, R4.reuse ;  /* 0x0000000400027213 */ /* 0x080fe40000000000 */
[----:B------:R-:W-:Y:S01]  /*cd80*/  IABS R5, R4 ;  /* 0x0000000400057213 */ /* 0x000fe20000000000 */
[----:B------:R-:W-:Y:S01]  /*cd90*/  IMAD.U32 R4, RZ, RZ, UR7 ;  /* 0x00000007ff047e24 */ /* 0x000fe2000f8e00ff */
[----:B------:R-:W-:Y:S01]  /*cda0*/  R2UR UR11, R2 ;  /* 0x00000000020b72ca */ /* 0x000fe200000e0000 */
[----:B------:R-:W-:Y:S02]  /*cdb0*/  ULOP3.LUT UR7, UR7, UR6, URZ, 0x3c, !UPT ;  /* 0x0000000607077292 */ /* 0x000fe4000f8e3c3f */
[----:B------:R-:W-:-:S10]  /*cdc0*/  IMAD.MOV R5, RZ, RZ, -R5 ;  /* 0x000000ffff057224 */ /* 0x000fd400078e0a05 */
[----:B------:R-:W0:Y:S08]  /*cdd0*/  I2F.RP R2, UR11 ;  /* 0x0000000b00027d06 */ /* 0x000e300008209400 */
[----:B0-----:R-:W0:Y:S02]  /*cde0*/  MUFU.RCP R2, R2 ;  /* 0x0000000200027308 */ /* 0x001e240000001000 */
[----:B0-----:R-:W-:Y:S01]  /*cdf0*/  VIADD R3, R2, 0xffffffe ;  /* 0x0ffffffe02037836 */ /* 0x001fe20000000000 */
[----:B------:R-:W-:Y:S01]  /*ce00*/  IABS R2, R4 ;  /* 0x0000000400027213 */ /* 0x000fe20000000000 */
[----:B------:R-:W-:-:S03]  /*ce10*/  IMAD.MOV.U32 R4, RZ, RZ, R5 ;  /* 0x000000ffff047224 */ /* 0x000fc600078e0005 */
[----:B------:R-:W-:Y:S01]  /*ce20*/  R2UR UR9, R2 ;  /* 0x00000000020972ca */ /* 0x000fe200000e0000 */
[----:B------:R-:W0:Y:S01]  /*ce30*/  F2I.FTZ.U32.TRUNC.NTZ R3, R3 ;  /* 0x0000000300037305 */ /* 0x000e22000021f000 */
[----:B------:R-:W-:Y:S02]  /*ce40*/  R2UR UR10, R4 ;  /* 0x00000000040a72ca */ /* 0x000fe400000e0000 */
[----:B0-----:R-:W-:-:S13]  /*ce50*/  R2UR UR5, R3 ;  /* 0x00000000030572ca */ /* 0x001fda00000e0000 */
[----:B------:R-:W-:-:S04]  /*ce60*/  UIADD3 UR8, URZ, -UR5, URZ ;  /* 0x800000053f087290 */ /* 0x000fc8000fffe03f */
[----:B------:R-:W-:-:S04]  /*ce70*/  UIMAD UR8, UR8, UR11, URZ ;  /* 0x0000000b080872a4 */ /* 0x000fc8000f8e023f */
[----:B------:R-:W-:-:S04]  /*ce80*/  UIMAD.WIDE.U32 UR4, UR5, UR8, UR4 ;  /* 0x00000008050472a5 */ /* 0x000fc8000f8e0004 */
[----:B------:R-:W-:-:S04]  /*ce90*/  UIMAD.WIDE.U32 UR4, UR5, UR9, URZ ;  /* 0x00000009050472a5 */ /* 0x000fc8000f8e003f */
[----:B------:R-:W-:-:S04]  /*cea0*/  UIMAD UR4, UR5, UR10, UR9 ;  /* 0x0000000a050472a4 */ /* 0x000fc8000f8e0209 */
[----:B------:R-:W-:-:S11]  /*ceb0*/  UISETP.GT.U32.AND UP1, UPT, UR11, UR4, UPT ;  /* 0x000000040b00728c */ /* 0x000fd6000bf24070 */
[----:B------:R-:W-:Y:S02]  /*cec0*/  @!UP1 UIADD3 UR4, UR4, -UR11, URZ ;  /* 0x8000000b04049290 */ /* 0x000fe4000fffe03f */
[----:B------:R-:W-:Y:S02]  /*ced0*/  @!UP1 UIADD3 UR5, UR5, 0x1, URZ ;  /* 0x0000000105059890 */ /* 0x000fe4000fffe03f */
[----:B------:R-:W-:Y:S02]  /*cee0*/  UISETP.GE.U32.AND UP0, UPT, UR4, UR11, UPT ;  /* 0x0000000b0400728c */ /* 0x000fe4000bf06070 */
[----:B------:R-:W-:-:S09]  /*cef0*/  UISETP.GE.AND UP1, UPT, UR7, URZ, UPT ;  /* 0x0000003f0700728c */ /* 0x000fd2000bf26270 */
[----:B------:R-:W-:Y:S02]  /*cf00*/  @UP0 UIADD3 UR5, UR5, 0x1, URZ ;  /* 0x0000000105050890 */ /* 0x000fe4000fffe03f */
[----:B------:R-:W-:Y:S02]  /*cf10*/  UISETP.NE.AND UP0, UPT, UR6, URZ, UPT ;  /* 0x0000003f0600728c */ /* 0x000fe4000bf05270 */
[----:B------:R-:W-:-:S09]  /*cf20*/  @!UP1 UIADD3 UR5, -UR5, URZ, URZ ;  /* 0x0000003f05059290 */ /* 0x000fd2000fffe13f */
[----:B------:R-:W-:-:S07]  /*cf30*/  @!UP0 ULOP3.LUT UR5, URZ, UR6, URZ, 0x33, !UPT ;  /* 0x000000063f058292 */ /* 0x000fce000f8e333f */
[----:B------:R-:W-:-:S05]  /*cf40*/  UMOV UR41, UR5 ;  /* 0x0000000500297c82 */ /* 0x000fca0008000000 */
.L_x_228:
[----:B------:R-:W-:Y:S01]  /*cf50*/  UIMAD UR39, UR43, UR41, URZ ;  /* 0x000000292b2772a4 */ /* 0x000fe2000f8e023f */
[----:B------:R-:W-:Y:S02]  /*cf60*/  IMAD.U32 R2, RZ, RZ, UR40 ;  /* 0x00000028ff027e24 */ /* 0x000fe4000f8e00ff */
[----:B------:R-:W-:Y:S02]  /*cf70*/  IMAD.MOV.U32 R6, RZ, RZ, RZ ;  /* 0x000000ffff067224 */ /* 0x000fe400078e00ff */
[----:B------:R-:W-:Y:S02]  /*cf80*/  IMAD.MOV.U32 R9, RZ, RZ, 0x1 ;  /* 0x00000001ff097424 */ /* 0x000fe400078e00ff */
[----:B------:R-:W-:-:S05]  /*cf90*/  IMAD.U32 R3, RZ, RZ, UR39 ;  /* 0x00000027ff037e24 */ /* 0x000fca000f8e00ff */
[----:B------:R-:W-:-:S04]  /*cfa0*/  VIADDMNMX R19, R3, UR41, R2, PT ;  /* 0x0000002903137c46 */ /* 0x000fc8000b800102 */
[----:B------:R-:W-:Y:S01]  /*cfb0*/  ISETP.GT.AND P0, PT, R19, UR39, PT ;  /* 0x0000002713007c0c */ /* 0x000fe2000bf04270 */
        /* <DEDUP_REMOVED lines=13> */
[----:B------:R-:W-:Y:S02]  /*d090*/  IMAD.U32 R4, RZ, RZ, UR6 ;  /* 0x00000006ff047e24 */ /* 0x000fe4000f8e00ff */
[----:B------:R-:W0:Y:S01]  /*d0a0*/  LDC.64 R2, c[0x4][R2] ;  /* 0x0100000002027b82 */ /* 0x000e220000000a00 */
[----:B------:R-:W-:Y:S02]  /*d0b0*/  IMAD.U32 R5, RZ, RZ, UR7 ;  /* 0x00000007ff057e24 */ /* 0x000fe4000f8e00ff */
[----:B------:R-:W-:Y:S02]  /*d0c0*/  IMAD.U32 R6, RZ, RZ, UR8 ;  /* 0x00000008ff067e24 */ /* 0x000fe4000f8e00ff */
[----:B------:R-:W-:-:S02]  /*d0d0*/  IMAD.U32 R7, RZ, RZ, UR9 ;  /* 0x00000009ff077e24 */ /* 0x000fc4000f8e00ff */
[----:B------:R-:W-:Y:S02]  /*d0e0*/  IMAD.U32 R10, RZ, RZ, UR4 ;  /* 0x00000004ff0a7e24 */ /* 0x000fe4000f8e00ff */
[----:B------:R-:W-:Y:S02]  /*d0f0*/  IMAD.U32 R11, RZ, RZ, UR5 ;  /* 0x00000005ff0b7e24 */ /* 0x000fe4000f8e00ff */
[----:B------:R-:W-:Y:S02]  /*d100*/  IMAD.MOV.U32 R8, RZ, RZ, 0x70 ;  /* 0x00000070ff087424 */ /* 0x000fe400078e00ff */
[----:B------:R-:W-:Y:S02]  /*d110*/  IMAD.MOV.U32 R12, RZ, RZ, 0x1 ;  /* 0x00000001ff0c7424 */ /* 0x000fe400078e00ff */
[----:B------:R-:W-:-:S07]  /*d120*/  IMAD.MOV.U32 R13, RZ, RZ, RZ ;  /* 0x000000ffff0d7224 */ /* 0x000fce00078e00ff */
[----:B------:R-:W-:-:S07]  /*d130*/  LEPC R20, `(.L_x_229) ;  /* 0x000000001014794e */ /* 0x000fce0000000000 */
[----:B0-----:R-:W-:Y:S05]  /*d140*/  CALL.ABS.NOINC R2 ;  /* 0x0000000002007343 */ /* 0x001fea0003c00000 */
.L_x_229:
        /* <DEDUP_REMOVED lines=9> */
[----:B------:R-:W-:Y:S02]  /*d1e0*/  IMAD.U32 R4, RZ, RZ, UR6 ;  /* 0x00000006ff047e24 */ /* 0x000fe4000f8e00ff */
[----:B------:R-:W-:Y:S02]  /*d1f0*/  IMAD.U32 R5, RZ, RZ, UR7 ;  /* 0x00000007ff057e24 */ /* 0x000fe4000f8e00ff */
[----:B------:R-:W-:Y:S02]  /*d200*/  IMAD.U32 R6, RZ, RZ, UR8 ;  /* 0x00000008ff067e24 */ /* 0x000fe4000f8e00ff */
[----:B------:R-:W-:-:S02]  /*d210*/  IMAD.U32 R7, RZ, RZ, UR9 ;  /* 0x00000009ff077e24 */ /* 0x000fc4000f8e00ff */
[----:B------:R-:W-:Y:S02]  /*d220*/  IMAD.U32 R10, RZ, RZ, UR4 ;  /* 0x00000004ff0a7e24 */ /* 0x000fe4000f8e00ff */
[----:B------:R-:W-:Y:S02]  /*d230*/  IMAD.U32 R11, RZ, RZ, UR5 ;  /* 0x00000005ff0b7e24 */ /* 0x000fe4000f8e00ff */
[----:B------:R-:W-:Y:S02]  /*d240*/  IMAD.MOV.U32 R8, RZ, RZ, 0x70 ;  /* 0x00000070ff087424 */ /* 0x000fe400078e00ff */
[----:B------:R-:W-:Y:S02]  /*d250*/  IMAD.MOV.U32 R12, RZ, RZ, 0x1 ;  /* 0x00000001ff0c7424 */ /* 0x000fe400078e00ff */
[----:B0-----:R-:W-:-:S07]  /*d260*/  IMAD.MOV.U32 R13, RZ, RZ, RZ ;  /* 0x000000ffff0d7224 */ /* 0x001fce00078e00ff */
[----:B------:R-:W-:-:S07]  /*d270*/  LEPC R20, `(.L_x_231) ;  /* 0x000000001014794e */ /* 0x000fce0000000000 */
[----:B-1----:R-:W-:Y:S05]  /*d280*/  CALL.ABS.NOINC R2 ;  /* 0x0000000002007343 */ /* 0x002fea0003c00000 */
.L_x_231:
[----:B------:R0:W1:Y:S01]  /*d290*/  LDC.64 R2, c[0x4][R16] ;  /* 0x0100000010027b82 */ /* 0x0000620000000a00 */
[----:B------:R-:W-:Y:S01]  /*d2a0*/  ULDC.64 UR6, c[0x4][0x90] ;  /* 0x0100240000067ab9 */ /* 0x000fe20000000a00 */
[----:B------:R-:W-:Y:S01]  /*d2b0*/  ULDC.64 UR8, c[0x4][0x98] ;  /* 0x0100260000087ab9 */ /* 0x000fe20000000a00 */
[----:B------:R-:W-:Y:S01]  /*d2c0*/  ULDC.64 UR4, c[0x4][0x18] ;  /* 0x0100060000047ab9 */ /* 0x000fe20000000a00 */
        /* <DEDUP_REMOVED lines=11> */
.L_x_230:
[----:B------:R-:W-:Y:S01]  /*d380*/  ULDC.64 UR4, c[0x0][0xaf0] ;  /* 0x0002bc0000047ab9 */ /* 0x000fe20000000a00 */
[----:B------:R-:W-:Y:S01]  /*d390*/  IMAD.U32 R18, RZ, RZ, UR44 ;  /* 0x0000002cff127e24 */ /* 0x000fe2000f8e00ff */
[----:B------:R-:W-:Y:S01]  /*d3a0*/  UISETP.NE.U32.AND UP0, UPT, UR4, URZ, UPT ;  /* 0x0000003f0400728c */ /* 0x000fe2000bf05070 */
[----:B------:R-:W0:Y:S01]  /*d3b0*/  LDC.64 R4, c[0x0][0x418] ;  /* 0x00010600ff047b82 */ /* 0x000e220000000a00 */
[----:B------:R-:W-:Y:S02]  /*d3c0*/  ULDC.64 UR6, c[0x0][0x208] ;  /* 0x0000820000067ab9 */ /* 0x000fe40000000a00 */
[----:B------:R-:W-:-:S06]  /*d3d0*/  UISETP.NE.AND.EX UP0, UPT, UR5, URZ, UPT, UP0 ;  /* 0x0000003f0500728c */ /* 0x000fcc000bf05300 */
[----:B------:R-:W-:-:S05]  /*d3e0*/  PLOP3.LUT P0, PT, PT, PT, UP0, 0x80, 0x0 ;  /* 0x000000000000781c */ /* 0x000fca0003f0f008 */
[----:B------:R-:W-:Y:S02]  /*d3f0*/  @UP0 ULDC.64 UR4, c[0x0][0xaf0] ;  /* 0x0002bc0000040ab9 */ /* 0x000fe40000000a00 */
[----:B------:R-:W-:-:S06]  /*d400*/  @UP0 UIMAD.WIDE UR4, UR44, 0x4, UR4 ;  /* 0x000000042c0408a5 */ /* 0x000fcc000f8e0204 */
[----:B------:R-:W-:Y:S02]  /*d410*/  IMAD.U32 R2, RZ, RZ, UR4 ;  /* 0x00000004ff027e24 */ /* 0x000fe4000f8e00ff */
[----:B------:R-:W-:-:S05]  /*d420*/  IMAD.U32 R3, RZ, RZ, UR5 ;  /* 0x00000005ff037e24 */ /* 0x000fca000f8e00ff */
[----:B------:R-:W2:Y:S01]  /*d430*/  @P0 LDG.E R18, desc[UR6][R2.64] ;  /* 0x0000000602120981 */ /* 0x000ea2000c1e1900 */
[----:B0-----:R-:W-:Y:S01]  /*d440*/  ISETP.NE.U32.AND P0, PT, R4, RZ, PT ;  /* 0x000000ff0400720c */ /* 0x001fe20003f05070 */
[----:B------:R-:W-:Y:S01]  /*d450*/  UMOV UR4, 0xffffffff ;  /* 0xffffffff00047882 */ /* 0x000fe20000000000 */
[----:B------:R-:W-:Y:S01]  /*d460*/  LOP3.LUT R17, R17, 0xfffffffe, RZ, 0xc0, !PT ;  /* 0xfffffffe11117812 */ /* 0x000fe200078ec0ff */
[----:B------:R-:W0:Y:S01]  /*d470*/  S2R R16, SR_TID.X ;  /* 0x0000000000107919 */ /* 0x000e220000002100 */
[----:B------:R-:W-:Y:S01]  /*d480*/  ISETP.NE.AND.EX P1, PT, R5, RZ, PT, P0 ;  /* 0x000000ff0500720c */ /* 0x000fe20003f25300 */
[----:B------:R-:W-:-:S12]  /*d490*/  VIADD R0, R19, 0xffffffff ;  /* 0xffffffff13007836 */ /* 0x000fd80000000000 */
[----:B------:R-:W-:Y:S02]  /*d4a0*/  @P1 LOP3.LUT R17, R17, 0x1, RZ, 0xfc, !PT ;  /* 0x0000000111111812 */ /* 0x000fe400078efcff */
[----:B0-----:R-:W-:-:S04]  /*d4b0*/  SHF.R.U32.HI R6, RZ, 0x5, R16 ;  /* 0x00000005ff067819 */ /* 0x001fc80000011610 */
[----:B------:R-:W-:Y:S02]  /*d4c0*/  LOP3.LUT R6, R6, 0x3, RZ, 0xc0, !PT ;  /* 0x0000000306067812 */ /* 0x000fe400078ec0ff */
[----:B--2---:R-:W-:Y:S02]  /*d4d0*/  SHF.R.S32.HI R19, RZ, 0x1f, R18 ;  /* 0x0000001fff137819 */ /* 0x004fe40000011412 */
[----:B------:R-:W-:Y:S01]  /*d4e0*/  SEL R16, R18, RZ, !P1 ;  /* 0x000000ff12107207 */ /* 0x000fe20004800000 */
[----:B------:R-:W-:Y:S06]  /*d4f0*/  BRA.DIV UR4, `(.L_x_232) ;  /* 0x0000004e04a07947 */ /* 0x000fec000b800000 */
[----:B------:R0:W1:Y:S02]  /*d500*/  SHFL.IDX PT, R14, R6, RZ, 0x1f ;  /* 0x00001fff060e7589 */ /* 0x00006400000e0000 */
.L_x_332:
[----:B------:R2:W-:Y:S01]  /*d510*/  STL [R1+0x8], R0 ;  /* 0x0000080001007387 */ /* 0x0005e20000100800 */
[----:B-1----:R-:W-:Y:S02]  /*d520*/  ISETP.NE.AND P0, PT, R14, RZ, PT ;  /* 0x000000ff0e00720c */ /* 0x002fe40003f05270 */
[----:B------:R-:W-:Y:S02]  /*d530*/  PLOP3.LUT P2, PT, PT, PT, PT, 0x8, 0x0 ;  /* 0x000000000000781c */ /* 0x000fe40003f4e170 */
[----:B------:R-:W-:-:S11]  /*d540*/  LOP3.LUT R17, R17, 0xfffffffd, RZ, 0xc0, !PT ;  /* 0xfffffffd11117812 */ /* 0x000fd600078ec0ff */
[----:B------:R-:W-:Y:S01]  /*d550*/  @P2 LOP3.LUT R17, R17, 0x2, RZ, 0xfc, !PT ;  /* 0x0000000211112812 */ /* 0x000fe200078efcff */
[----:B--2---:R-:W-:Y:S06]  /*d560*/  @P0 BRA `(.L_x_233) ;  /* 0x0000000000ec0947 */ /* 0x004fec0003800000 */
[----:B------:R-:W-:-:S03]  /*d570*/  UMOV UR4, 0xffffffff ;  /* 0xffffffff00047882 */ /* 0x000fc60000000000 */
[----:B------:R-:W-:Y:S05]  /*d580*/  BRA.DIV UR4, `(.L_x_234) ;  /* 0x0000004e049c7947 */ /* 0x000fea000b800000 */
[----:B------:R-:W-:-:S13]  /*d590*/  ELECT P6, URZ, PT ;  /* 0x00000000003f782f */ /* 0x000fda00038c0000 */
.L_x_335:
[----:B------:R-:W-:Y:S05]  /*d5a0*/  @!P6 BRA `(.L_x_233) ;  /* 0x0000000000dce947 */ /* 0x000fea0003800000 */
[----:B------:R-:W-:Y:S01]  /*d5b0*/  IMAD.MOV.U32 R16, RZ, RZ, R18 ;  /* 0x000000ffff107224 */ /* 0x000fe200078e0012 */
[----:B------:R-:W-:Y:S06]  /*d5c0*/  @!P1 BRA `(.L_x_235) ;  /* 0x0000000000549947 */ /* 0x000fec0003800000 */
[----:B------:R-:W-:Y:S01]  /*d5d0*/  IMAD.MOV.U32 R8, RZ, RZ, R0 ;  /* 0x000000ffff087224 */ /* 0x000fe200078e0000 */
[----:B------:R-:W-:Y:S01]  /*d5e0*/  ULDC.64 UR4, c[0x0][0x428] ;  /* 0x00010a0000047ab9 */ /* 0x000fe20000000a00 */
[----:B------:R-:W1:Y:S01]  /*d5f0*/  LDC R0, c[0x0][0x43c] ;  /* 0x00010f00ff007b82 */ /* 0x000e620000000800 */
[----:B------:R-:W-:Y:S01]  /*d600*/  IMAD R7, R19, UR4, RZ ;  /* 0x0000000413077c24 */ /* 0x000fe2000f8e02ff */
[----:B------:R-:W-:Y:S01]  /*d610*/  ULDC.64 UR6, c[0x0][0x208] ;  /* 0x0000820000067ab9 */ /* 0x000fe20000000a00 */
[----:B0-----:R-:W-:Y:S02]  /*d620*/  IMAD.MOV.U32 R6, RZ, RZ, R8 ;  /* 0x000000ffff067224 */ /* 0x001fe400078e0008 */
[----:B------:R-:W-:Y:S01]  /*d630*/  IMAD R7, R18, UR5, R7 ;  /* 0x0000000512077c24 */ /* 0x000fe2000f8e0207 */
[----:B-1----:R-:W-:-:S13]  /*d640*/  ISETP.NE.AND P0, PT, R0, 0x1, PT ;  /* 0x000000010000780c */ /* 0x002fda0003f05270 */
[----:B------:R-:W0:Y:S02]  /*d650*/  @P0 LDC.64 R2, c[0x0][0x440] ;  /* 0x00011000ff020b82 */ /* 0x000e240000000a00 */
[----:B0-----:R-:W-:-:S05]  /*d660*/  @P0 IMAD.HI.U32 R2, R8, R2, RZ ;  /* 0x0000000208020227 */ /* 0x001fca00078e00ff */
[----:B------:R-:W-:-:S04]  /*d670*/  @P0 SHF.R.U32.HI R6, RZ, R3, R2 ;  /* 0x00000003ff060219 */ /* 0x000fc80000011602 */
[--C-:B------:R-:W-:Y:S01]  /*d680*/  SHF.R.S32.HI R3, RZ, 0x1f, R6.reuse ;  /* 0x0000001fff037819 */ /* 0x100fe20000011406 */
[----:B------:R-:W-:-:S04]  /*d690*/  IMAD.MOV.U32 R2, RZ, RZ, R6 ;  /* 0x000000ffff027224 */ /* 0x000fc800078e0006 */
[----:B------:R-:W-:-:S04]  /*d6a0*/  IMAD.WIDE.U32 R2, R18, UR4, R2 ;  /* 0x0000000412027c25 */ /* 0x000fc8000f8e0002 */
[----:B------:R-:W-:Y:S01]  /*d6b0*/  IMAD.IADD R3, R3, 0x1, R7 ;  /* 0x0000000103037824 */ /* 0x000fe200078e0207 */
[----:B------:R-:W-:-:S04]  /*d6c0*/  LEA R4, P0, R2, R4, 0x2 ;  /* 0x0000000402047211 */ /* 0x000fc800078010ff */
[----:B------:R-:W-:-:S05]  /*d6d0*/  LEA.HI.X R5, R2, R5, R3, 0x2, P0 ;  /* 0x0000000502057211 */ /* 0x000fca00000f1403 */
[----:B------:R1:W5:Y:S01]  /*d6e0*/  LDG.E R16, desc[UR6][R4.64] ;  /* 0x0000000604107981 */ /* 0x000362000c1e1900 */
[----:B------:R-:W-:-:S04]  /*d6f0*/  IMAD.MOV R3, RZ, RZ, -R6 ;  /* 0x000000ffff037224 */ /* 0x000fc800078e0a06 */
[----:B------:R-:W-:-:S05]  /*d700*/  IMAD R8, R0, R3, R8 ;  /* 0x0000000300087224 */ /* 0x000fca00078e0208 */
[----:B------:R1:W-:Y:S02]  /*d710*/  STL [R1+0x8], R8 ;  /* 0x0000080801007387 */ /* 0x0003e40000100800 */
.L_x_235:
[----:B------:R-:W-:Y:S01]  /*d720*/  IMAD.MOV.U32 R0, RZ, RZ, 0x1 ;  /* 0x00000001ff007424 */ /* 0x000fe200078e00ff */
[----:B-1----:R-:W1:Y:S04]  /*d730*/  S2R R8, SR_TID.X ;  /* 0x0000000000087919 */ /* 0x002e680000002100 */
[----:B------:R-:W-:-:S04]  /*d740*/  SHF.L.U32 R0, R0, 0x1f, RZ ;  /* 0x0000001f00007819 */ /* 0x000fc800000006ff */
[----:B------:R-:W2:Y:S01]  /*d750*/  SYNCS.PHASECHK.TRANS64.TRYWAIT P0, [UR38+0x38840], R0 ;  /* 0x03884000ff0075a7 */ /* 0x000ea20008000166 */
[----:B-1----:R-:W-:-:S04]  /*d760*/  LOP3.LUT R2, R8, 0x7f, RZ, 0xc0, !PT ;  /* 0x0000007f08027812 */ /* 0x002fc800078ec0ff */
[----:B------:R-:W-:Y:S01]  /*d770*/  ISETP.NE.AND P1, PT, R2, RZ, PT ;  /* 0x000000ff0200720c */ /* 0x000fe20003f25270 */
[----:B--2---:R-:W-:-:S12]  /*d780*/  @!P0 BRA `(.L_x_236) ;  /* 0x0000004c003c8947 */ /* 0x004fd80003800000 */
.L_x_336:
[----:B------:R-:W-:Y:S05]  /*d790*/  @P1 BRA `(.L_x_237) ;  /* 0x0000000000181947 */ /* 0x000fea0003800000 */
[----:B------:R-:W2:Y:S01]  /*d7a0*/  S2R R2, SR_TID.X ;  /* 0x0000000000027919 */ /* 0x000ea20000002100 */
[----:B-1----:R-:W-:-:S04]  /*d7b0*/  IMAD.MOV.U32 R0, RZ, RZ, 0x2000 ;  /* 0x00002000ff007424 */ /* 0x002fc800078e00ff */
[----:B------:R3:W-:Y:S01]  /*d7c0*/  SYNCS.ARRIVE.TRANS64 RZ, [UR38+0x38830], R0 ;  /* 0x03883000ffff79a7 */ /* 0x0007e20008000026 */
[----:B--2---:R-:W-:-:S13]  /*d7d0*/  LOP3.LUT P0, RZ, R2, 0x1f, RZ, 0xc0, !PT ;  /* 0x0000001f02ff7812 */ /* 0x004fda000780c0ff */
[----:B---3--:R-:W-:Y:S05]  /*d7e0*/  @!P0 BRA `(.L_x_237) ;  /* 0x0000000000048947 */ /* 0x008fea0003800000 */
[----:B------:R-:W-:Y:S01]  /*d7f0*/  BPT.TRAP 0x1 ;  /* 0x000000040000795c */ /* 0x000fe20000300000 */
.L_x_237:
[----:B-1----:R-:W2:Y:S01]  /*d800*/  LDL R0, [R1+0x8] ;  /* 0x0000080001007983 */ /* 0x002ea20000100800 */
[----:B------:R-:W-:Y:S01]  /*d810*/  ULDC.64 UR4, c[0x0][0x198] ;  /* 0x0000660000047ab9 */ /* 0x000fe20000000a00 */
[----:B-----5:R-:W-:Y:S01]  /*d820*/  R2UR UR13, R16 ;  /* 0x00000000100d72ca */ /* 0x020fe200000e0000 */
[----:B------:R-:W-:Y:S01]  /*d830*/  UIADD3 UR4, UP0, UR4, 0x370, URZ ;  /* 0x0000037004047890 */ /* 0x000fe2000ff1e03f */
[----:B------:R-:W-:Y:S01]  /*d840*/  PLOP3.LUT P0, PT, PT, PT, PT, 0x80, 0x0 ;  /* 0x000000000000781c */ /* 0x000fe20003f0f070 */
[----:B------:R-:W-:Y:S01]  /*d850*/  UIADD3 UR8, UR38, 0x22400, URZ ;  /* 0x0002240026087890 */ /* 0x000fe2000fffe03f */
[----:B------:R-:W-:Y:S01]  /*d860*/  LOP3.LUT R17, R17, 0xfffffffd, RZ, 0xc0, !PT ;  /* 0xfffffffd11117812 */ /* 0x000fe200078ec0ff */
[----:B------:R-:W-:Y:S02]  /*d870*/  UIADD3 UR9, UR38, 0x38830, URZ ;  /* 0x0003883026097890 */ /* 0x000fe4000fffe03f */
[----:B------:R-:W-:Y:S01]  /*d880*/  UIADD3.X UR5, URZ, UR5, URZ, UP0, !UPT ;  /* 0x000000053f057290 */ /* 0x000fe200087fe43f */
[----:B------:R-:W-:Y:S01]  /*d890*/  UMOV UR6, 0x0 ;  /* 0x0000000000067882 */ /* 0x000fe20000000000 */
[----:B------:R-:W-:Y:S01]  /*d8a0*/  UMOV UR7, 0x14f00000 ;  /* 0x14f0000000077882 */ /* 0x000fe20000000000 */
[----:B------:R-:W-:Y:S01]  /*d8b0*/  UMOV UR10, URZ ;  /* 0x0000003f000a7c82 */ /* 0x000fe20008000000 */
[----:B------:R-:W-:-:S04]  /*d8c0*/  UMOV UR12, UR36 ;  /* 0x00000024000c7c82 */ /* 0x000fc80008000000 */
[----:B------:R-:W-:Y:S02]  /*d8d0*/  @P0 LOP3.LUT R17, R17, 0x2, RZ, 0xfc, !PT ;  /* 0x0000000211110812 */ /* 0x000fe400078efcff */
[----:B--2---:R-:W-:-:S13]  /*d8e0*/  R2UR UR11, R0 ;  /* 0x00000000000b72ca */ /* 0x004fda00000e0000 */
[----:B------:R-:W-:-:S09]  /*d8f0*/  USHF.L.U32 UR11, UR11, 0x6, URZ ;  /* 0x000000060b0b7899 */ /* 0x000fd2000800063f */
[----:B------:R1:W-:Y:S02]  /*d900*/  UTMALDG.4D [UR8], [UR4], desc[UR6] ;  /* 0x00000608040075b4 */ /* 0x0003e40008019000 */
[----:B-1----:R-:W-:Y:S01]  /*d910*/  NOP ;  /* 0x0000000000007918 */ /* 0x002fe20000000000 */
.L_x_233:
[----:B------:R-:W-:Y:S05]  /*d920*/  WARPSYNC.ALL ;  /* 0x0000000000007948 */ /* 0x000fea0003800000 */
[----:B------:R-:W-:Y:S01]  /*d930*/  UIADD3 UR4, UR38, 0x20400, URZ ;  /* 0x0002040026047890 */ /* 0x000fe2000fffe03f */
[----:B------:R-:W-:Y:S01]  /*d940*/  BAR.SYNC.DEFER_BLOCKING 0x8, 0x100 ;  /* 0x0204000000007b1d */ /* 0x000fe20000010000 */
[----:B------:R-:W-:Y:S02]  /*d950*/  USHF.R.S32.HI UR42, URZ, 0x1f, UR36 ;  /* 0x0000001f3f2a7899 */ /* 0x000fe40008011424 */
[----:B------:R-:W-:Y:S02]  /*d960*/  ULOP3.LUT UP0, URZ, UR4, 0x3ff, URZ, 0xc0, !UPT ;  /* 0x000003ff043f7892 */ /* 0x000fe4000f80c03f */
[----:B------:R-:W-:-:S04]  /*d970*/  USHF.R.S32.HI UR45, URZ, 0x1f, UR44 ;  /* 0x0000001f3f2d7899 */ /* 0x000fc8000801142c */
[----:B------:R-:W-:-:S13]  /*d980*/  PLOP3.LUT P0, PT, PT, PT, UP0, 0x80, 0x0 ;  /* 0x000000000000781c */ /* 0x000fda0003f0f008 */
[----:B------:R-:W-:Y:S05]  /*d990*/  @!P0 BRA `(.L_x_238) ;  /* 0x0000000000408947 */ /* 0x000fea0003800000 */
[----:B------:R-:W-:Y:S01]  /*d9a0*/  MOV R2, 0x0 ;  /* 0x0000000000027802 */ /* 0x000fe20000000f00 */
[----:B------:R-:W-:Y:S01]  /*d9b0*/  ULDC.64 UR4, c[0x4][0x90] ;  /* 0x0100240000047ab9 */ /* 0x000fe20000000a00 */
[----:B------:R-:W-:Y:S01]  /*d9c0*/  ULDC.64 UR6, c[0x4][0x98] ;  /* 0x0100260000067ab9 */ /* 0x000fe20000000a00 */
[----:B------:R-:W-:Y:S01]  /*d9d0*/  ULDC.64 UR8, c[0x4][0x20] ;  /* 0x0100080000087ab9 */ /* 0x000fe20000000a00 */
[----:B------:R-:W-:Y:S02]  /*d9e0*/  IMAD.U32 R4, RZ, RZ, UR4 ;  /* 0x00000004ff047e24 */ /* 0x000fe4000f8e00ff */
[----:B------:R-:W1:Y:S01]  /*d9f0*/  LDC.64 R2, c[0x4][R2] ;  /* 0x0100000002027b82 */ /* 0x000e620000000a00 */
[----:B------:R-:W-:Y:S02]  /*da00*/  IMAD.U32 R5, RZ, RZ, UR5 ;  /* 0x00000005ff057e24 */ /* 0x000fe4000f8e00ff */
[----:B0-----:R-:W-:Y:S02]  /*da10*/  IMAD.U32 R6, RZ, RZ, UR6 ;  /* 0x00000006ff067e24 */ /* 0x001fe4000f8e00ff */
[----:B------:R-:W-:-:S02]  /*da20*/  IMAD.U32 R7, RZ, RZ, UR7 ;  /* 0x00000007ff077e24 */ /* 0x000fc4000f8e00ff */
[----:B------:R-:W-:Y:S02]  /*da30*/  IMAD.U32 R10, RZ, RZ, UR8 ;  /* 0x00000008ff0a7e24 */ /* 0x000fe4000f8e00ff */
[----:B------:R-:W-:Y:S02]  /*da40*/  IMAD.U32 R11, RZ, RZ, UR9 ;  /* 0x00000009ff0b7e24 */ /* 0x000fe4000f8e00ff */
[----:B------:R-:W-:Y:S02]  /*da50*/  IMAD.MOV.U32 R8, RZ, RZ, 0x70 ;  /* 0x00000070ff087424 */ /* 0x000fe400078e00ff */
[----:B------:R-:W-:Y:S02]  /*da60*/  IMAD.MOV.U32 R12, RZ, RZ, 0x1 ;  /* 0x00000001ff0c7424 */ /* 0x000fe400078e00ff */
[----:B------:R-:W-:-:S07]  /*da70*/  IMAD.MOV.U32 R13, RZ, RZ, RZ ;  /* 0x000000ffff0d7224 */ /* 0x000fce00078e00ff */
[----:B------:R-:W-:-:S07]  /*da80*/  LEPC R20, `(.L_x_238) ;  /* 0x000000001014794e */ /* 0x000fce0000000000 */
[----:B-1----:R-:W-:Y:S05]  /*da90*/  CALL.ABS.NOINC R2 ;  /* 0x0000000002007343 */ /* 0x002fea0003c00000 */
.L_x_238:
[----:B------:R-:W1:Y:S01]  /*daa0*/  LDC R7, c[0x0][0x448] ;  /* 0x00011200ff077b82 */ /* 0x000e620000000800 */
[----:B------:R-:W2:Y:S01]  /*dab0*/  S2R R13, SR_TID.X ;  /* 0x00000000000d7919 */ /* 0x000ea20000002100 */
[----:B------:R-:W-:Y:S02]  /*dac0*/  ULDC.64 UR8, c[0x0][0x2d8] ;  /* 0x0000b60000087ab9 */ /* 0x000fe40000000a00 */
[----:B------:R-:W-:Y:S01]  /*dad0*/  UIMAD UR6, UR42, UR8, URZ ;  /* 0x000000082a0672a4 */ /* 0x000fe2000f8e023f */
[----:B------:R-:W3:Y:S01]  /*dae0*/  S2R R12, SR_CTAID.X ;  /* 0x00000000000c7919 */ /* 0x000ee20000002500 */
[----:B------:R-:W-:Y:S02]  /*daf0*/  UIMAD.WIDE.U32 UR4, UR36, UR8, URZ ;  /* 0x00000008240472a5 */ /* 0x000fe4000f8e003f */
[----:B------:R-:W-:-:S03]  /*db00*/  UIMAD UR6, UR36, UR9, UR6 ;  /* 0x00000009240672a4 */ /* 0x000fc6000f8e0206 */
[----:B------:R-:W-:Y:S01]  /*db10*/  ULDC.64 UR8, c[0x0][0x2e0] ;  /* 0x0000b80000087ab9 */ /* 0x000fe20000000a00 */
[----:B------:R-:W-:Y:S02]  /*db20*/  UIADD3 UR5, UR5, UR6, URZ ;  /* 0x0000000605057290 */ /* 0x000fe4000fffe03f */
[----:B------:R-:W-:Y:S02]  /*db30*/  UIMAD UR7, UR45, UR8, URZ ;  /* 0x000000082d0772a4 */ /* 0x000fe4000f8e023f */
[----:B------:R-:W-:Y:S02]  /*db40*/  UIMAD.WIDE.U32 UR4, UR44, UR8, UR4 ;  /* 0x000000082c0472a5 */ /* 0x000fe4000f8e0004 */
[----:B------:R-:W-:-:S04]  /*db50*/  UIMAD UR6, UR44, UR9, UR7 ;  /* 0x000000092c0672a4 */ /* 0x000fc8000f8e0207 */
[----:B------:R-:W-:Y:S01]  /*db60*/  IMAD.U32 R4, RZ, RZ, UR4 ;  /* 0x00000004ff047e24 */ /* 0x000fe2000f8e00ff */
[----:B------:R-:W-:Y:S01]  /*db70*/  UIADD3 UR6, UR5, UR6, URZ ;  /* 0x0000000605067290 */ /* 0x000fe2000fffe03f */
[----:B-1----:R-:W-:Y:S02]  /*db80*/  ISETP.NE.AND P0, PT, R7, 0x1, PT ;  /* 0x000000010700780c */ /* 0x002fe40003f05270 */
[----:B------:R-:W-:Y:S01]  /*db90*/  IMAD.MOV.U32 R2, RZ, RZ, R4 ;  /* 0x000000ffff027224 */ /* 0x000fe200078e0004 */
[C---:B--2---:R-:W-:Y:S01]  /*dba0*/  LOP3.LUT R8, R13.reuse, 0x7f, RZ, 0xc0, !PT ;  /* 0x0000007f0d087812 */ /* 0x044fe200078ec0ff */
[----:B------:R-:W-:-:S09]  /*dbb0*/  IMAD.SHL.U32 R3, R13, 0x10, RZ ;  /* 0x000000100d037824 */ /* 0x000fd200078e00ff */
[----:B------:R-:W1:Y:S01]  /*dbc0*/  @P0 LDC R0, c[0x0][0x44c] ;  /* 0x00011300ff000b82 */ /* 0x000e620000000800 */
[----:B0-----:R-:W-:-:S04]  /*dbd0*/  SHF.R.U32.HI R6, RZ, 0x3, R8 ;  /* 0x00000003ff067819 */ /* 0x001fc80000011608 */
[----:B------:R-:W-:-:S03]  /*dbe0*/  LOP3.LUT R3, R6, 0x70, R3, 0xf8, !PT ;  /* 0x0000007006037812 */ /* 0x000fc600078ef803 */
[----:B------:R-:W0:Y:S02]  /*dbf0*/  @P0 LDC R5, c[0x0][0x450] ;  /* 0x00011400ff050b82 */ /* 0x000e240000000800 */
[----:B---3--:R-:W-:Y:S02]  /*dc00*/  IMAD R10, R12, 0x40, R3 ;  /* 0x000000400c0a7824 */ /* 0x008fe400078e0203 */
[----:B------:R-:W-:Y:S02]  /*dc10*/  IMAD.U32 R3, RZ, RZ, UR6 ;  /* 0x00000006ff037e24 */ /* 0x000fe4000f8e00ff */
[----:B------:R-:W-:Y:S02]  /*dc20*/  IMAD.MOV.U32 R9, RZ, RZ, R10 ;  /* 0x000000ffff097224 */ /* 0x000fe400078e000a */
[----:B-1----:R-:W-:-:S05]  /*dc30*/  @P0 IMAD.HI.U32 R0, R10, R0, RZ ;  /* 0x000000000a000227 */ /* 0x002fca00078e00ff */
[----:B0-----:R-:W-:Y:S01]  /*dc40*/  @P0 SHF.R.U32.HI R9, RZ, R5, R0 ;  /* 0x00000005ff090219 */ /* 0x001fe20000011600 */
[----:B------:R-:W-:Y:S01]  /*dc50*/  IMAD.U32 R5, RZ, RZ, UR5 ;  /* 0x00000005ff057e24 */ /* 0x000fe2000f8e00ff */
[----:B------:R-:W-:Y:S02]  /*dc60*/  ULDC.64 UR4, c[0x0][0x2d0] ;  /* 0x0000b40000047ab9 */ /* 0x000fe40000000a00 */
[--C-:B------:R-:W-:Y:S01]  /*dc70*/  SHF.R.S32.HI R0, RZ, 0x1f, R9.reuse ;  /* 0x0000001fff007819 */ /* 0x100fe20000011409 */
[----:B------:R-:W-:Y:S02]  /*dc80*/  IMAD.MOV R4, RZ, RZ, -R9 ;  /* 0x000000ffff047224 */ /* 0x000fe400078e0a09 */
[----:B------:R-:W-:-:S04]  /*dc90*/  IMAD.WIDE.U32 R2, R9, UR4, R2 ;  /* 0x0000000409027c25 */ /* 0x000fc8000f8e0002 */
[----:B------:R-:W-:Y:S02]  /*dca0*/  IMAD R0, R0, UR4, RZ ;  /* 0x0000000400007c24 */ /* 0x000fe4000f8e02ff */
[----:B------:R-:W-:Y:S02]  /*dcb0*/  IMAD R5, R7, R4, R10 ;  /* 0x0000000407057224 */ /* 0x000fe400078e020a */
[----:B------:R-:W-:Y:S01]  /*dcc0*/  IMAD R11, R9, UR5, R0 ;  /* 0x00000005090b7c24 */ /* 0x000fe2000f8e0200 */
[----:B------:R-:W-:Y:S02]  /*dcd0*/  ULDC.64 UR4, c[0x0][0x2c8] ;  /* 0x0000b20000047ab9 */ /* 0x000fe40000000a00 */
[----:B------:R-:W-:Y:S01]  /*dce0*/  SHF.R.S32.HI R0, RZ, 0x1f, R5 ;  /* 0x0000001fff007819 */ /* 0x000fe20000011405 */
[----:B------:R-:W-:-:S04]  /*dcf0*/  IMAD.IADD R3, R3, 0x1, R11 ;  /* 0x0000000103037824 */ /* 0x000fc800078e020b */
[----:B------:R-:W-:Y:S02]  /*dd00*/  IMAD R0, R0, UR4, RZ ;  /* 0x0000000400007c24 */ /* 0x000fe4000f8e02ff */
[----:B------:R-:W-:-:S04]  /*dd10*/  IMAD.WIDE.U32 R2, R5, UR4, R2 ;  /* 0x0000000405027c25 */ /* 0x000fc8000f8e0002 */
[----:B------:R-:W-:Y:S01]  /*dd20*/  IMAD R9, R5, UR5, R0 ;  /* 0x0000000505097c24 */ /* 0x000fe2000f8e0200 */
[----:B------:R-:W-:Y:S02]  /*dd30*/  ULDC.64 UR4, c[0x0][0x280] ;  /* 0x0000a00000047ab9 */ /* 0x000fe40000000a00 */
[----:B------:R-:W-:Y:S01]  /*dd40*/  LEA R0, P0, R2, UR4, 0x1 ;  /* 0x0000000402007c11 */ /* 0x000fe2000f8008ff */
[----:B------:R-:W-:Y:S01]  /*dd50*/  IMAD.IADD R3, R3, 0x1, R9 ;  /* 0x0000000103037824 */ /* 0x000fe200078e0209 */
[----:B------:R-:W-:-:S04]  /*dd60*/  ULDC UR4, c[0x0][0x2b8] ;  /* 0x0000ae0000047ab9 */ /* 0x000fc80000000800 */
[----:B------:R-:W-:Y:S01]  /*dd70*/  LEA.HI.X R3, R2, UR5, R3, 0x1, P0 ;  /* 0x0000000502037c11 */ /* 0x000fe200080f0c03 */
[----:B------:R-:W-:-:S05]  /*dd80*/  IMAD.SHL.U32 R2, R13, 0x8, RZ ;  /* 0x000000080d027824 */ /* 0x000fca00078e00ff */
[C---:B------:R-:W-:Y:S02]  /*dd90*/  LOP3.LUT R10, R2.reuse, 0x38, RZ, 0xc0, !PT ;  /* 0x00000038020a7812 */ /* 0x040fe400078ec0ff */
[----:B------:R-:W-:Y:S02]  /*dda0*/  LOP3.LUT R2, R2, 0x1f8, RZ, 0xc0, !PT ;  /* 0x000001f802027812 */ /* 0x000fe400078ec0ff */
[----:B------:R-:W-:Y:S01]  /*ddb0*/  ISETP.GE.AND P0, PT, R10, UR4, PT ;  /* 0x000000040a007c0c */ /* 0x000fe2000bf06270 */
[----:B------:R-:W-:Y:S01]  /*ddc0*/  UMOV UR4, 0xffffffff ;  /* 0xffffffff00047882 */ /* 0x000fe20000000000 */
[----:B------:R-:W-:Y:S01]  /*ddd0*/  LOP3.LUT R5, R2, 0x38, R13, 0x78, !PT ;  /* 0x0000003802057812 */ /* 0x000fe200078e780d */
[----:B------:R-:W-:-:S05]  /*dde0*/  IMAD.SHL.U32 R2, R8, 0x8, RZ ;  /* 0x0000000808027824 */ /* 0x000fca00078e00ff */
[----:B------:R-:W-:Y:S01]  /*ddf0*/  LOP3.LUT R8, R5, 0x200, R2, 0xf8, !PT ;  /* 0x0000020005087812 */ /* 0x000fe200078ef802 */
[----:B------:R-:W-:Y:S06]  /*de00*/  BRA.DIV UR4, `(.L_x_239) ;  /* 0x0000004604b47947 */ /* 0x000fec000b800000 */
[----:B------:R-:W0:Y:S01]  /*de10*/  S2R R4, SR_CTAID.X ;  /* 0x0000000000047919 */ /* 0x000e220000002500 */
[----:B------:R-:W-:Y:S01]  /*de20*/  ULDC UR4, c[0x0][0x288] ;  /* 0x0000a20000047ab9 */ /* 0x000fe20000000800 */
[----:B------:R-:W-:Y:S01]  /*de30*/  ULDC.64 UR6, c[0x0][0x208] ;  /* 0x0000820000067ab9 */ /* 0x000fe20000000a00 */
[----:B------:R-:W-:Y:S01]  /*de40*/  IMAD R2, R7, UR4, RZ ;  /* 0x0000000407027c24 */ /* 0x000fe2000f8e02ff */
[----:B------:R-:W1:Y:S01]  /*de50*/  SHFL.IDX PT, R14, R0, RZ, 0x181f ;  /* 0x00181fff000e7589 */ /* 0x000e6200000e0000 */
[----:B0-----:R-:W-:-:S03]  /*de60*/  IMAD R11, R4, 0x40, R6 ;  /* 0x00000040040b7824 */ /* 0x001fc600078e0206 */
[----:B------:R-:W0:Y:S01]  /*de70*/  SHFL.IDX PT, R4, R3, RZ, 0x181f ;  /* 0x00181fff03047589 */ /* 0x000e2200000e0000 */
[C---:B------:R-:W-:Y:S01]  /*de80*/  VIADD R12, R11.reuse, 0x10 ;  /* 0x000000100b0c7836 */ /* 0x040fe20000000000 */
[----:B------:R-:W-:Y:S02]  /*de90*/  ISETP.GE.AND P1, PT, R11, R2, PT ;  /* 0x000000020b00720c */ /* 0x000fe40003f26270 */
[----:B------:R-:W-:Y:S04]  /*dea0*/  STL [R1+0x4], R11 ;  /* 0x0000040b01007387 */ /* 0x000fe80000100800 */
[----:B------:R-:W-:Y:S07]  /*deb0*/  STL [R1+0xc], R12 ;  /* 0x00000c0c01007387 */ /* 0x000fee0000100800 */
[----:B-1----:R-:W-:-:S02]  /*dec0*/  @!P1 LEA R14, P2, R10, R14, 0x1 ;  /* 0x0000000e0a0e9211 */ /* 0x002fc400078408ff */
[----:B------:R-:W-:-:S03]  /*ded0*/  @!P1 LEA R9, R8, UR38, 0x1 ;  /* 0x0000002608099c11 */ /* 0x000fc6000f8e08ff */
[----:B0-----:R-:W-:Y:S02]  /*dee0*/  @!P1 IMAD.X R5, RZ, RZ, R4, P2 ;  /* 0x000000ffff059224 */ /* 0x001fe400010e0604 */
[----:B------:R-:W-:Y:S02]  /*def0*/  @!P1 IMAD.MOV.U32 R4, RZ, RZ, R14 ;  /* 0x000000ffff049224 */ /* 0x000fe400078e000e */
[----:B------:R-:W0:Y:S04]  /*df00*/  SHFL.IDX PT, R14, R0, 0x1, 0x181f ;  /* 0x00381f00000e7f89 */ /* 0x000e2800000e0000 */
[----:B------:R1:W-:Y:S01]  /*df10*/  @!P1 LDGSTS.E.BYPASS.LTC128B.128 [R9+0x20400], desc[UR6][R4.64], !P0 ;  /* 0x2040000004099fae */ /* 0x0003e2000c101d46 */
[----:B------:R-:W-:-:S03]  /*df20*/  ISETP.GE.AND P1, PT, R12, R2, PT ;  /* 0x000000020c00720c */ /* 0x000fc60003f26270 */
[----:B-1----:R-:W1:Y:S01]  /*df30*/  SHFL.IDX PT, R4, R3, 0x1, 0x181f ;  /* 0x00381f0003047f89 */ /* 0x002e6200000e0000 */
[----:B------:R-:W-:-:S09]  /*df40*/  VIADD R9, R11, 0x20 ;  /* 0x000000200b097836 */ /* 0x000fd20000000000 */
[----:B------:R-:W-:Y:S01]  /*df50*/  @!P1 LEA R7, R8, UR38, 0x1 ;  /* 0x0000002608079c11 */ /* 0x000fe2000f8e08ff */
[----:B------:R-:W-:Y:S01]  /*df60*/  STL [R1+0x10], R9 ;  /* 0x0000100901007387 */ /* 0x000fe20000100800 */
[----:B0-----:R-:W-:-:S03]  /*df70*/  @!P1 LEA R6, P2, R10, R14, 0x1 ;  /* 0x0000000e0a069211 */ /* 0x001fc600078408ff */
[----:B------:R-:W0:Y:S02]  /*df80*/  SHFL.IDX PT, R14, R0, 0x2, 0x181f ;  /* 0x00581f00000e7f89 */ /* 0x000e2400000e0000 */
[----:B-1----:R-:W-:Y:S02]  /*df90*/  @!P1 IMAD.X R5, RZ, RZ, R4, P2 ;  /* 0x000000ffff059224 */ /* 0x002fe400010e0604 */
[----:B------:R-:W-:-:S05]  /*dfa0*/  @!P1 IMAD.MOV.U32 R4, RZ, RZ, R6 ;  /* 0x000000ffff049224 */ /* 0x000fca00078e0006 */
[----:B------:R1:W-:Y:S01]  /*dfb0*/  @!P1 LDGSTS.E.BYPASS.LTC128B.128 [R7+0x20c00], desc[UR6][R4.64], !P0 ;  /* 0x20c0000004079fae */ /* 0x0003e2000c101d46 */
[----:B------:R-:W-:-:S03]  /*dfc0*/  ISETP.GE.AND P1, PT, R9, R2, PT ;  /* 0x000000020900720c */ /* 0x000fc60003f26270 */
[----:B-1----:R-:W1:Y:S10]  /*dfd0*/  SHFL.IDX PT, R4, R3, 0x2, 0x181f ;  /* 0x00581f0003047f89 */ /* 0x002e7400000e0000 */
[----:B0-----:R-:W-:-:S02]  /*dfe0*/  @!P1 LEA R5, P2, R10, R14, 0x1 ;  /* 0x0000000e0a059211 */ /* 0x001fc400078408ff */
[----:B------:R-:W-:Y:S01]  /*dff0*/  @!P1 LEA R6, R8, UR38, 0x1 ;  /* 0x0000002608069c11 */ /* 0x000fe2000f8e08ff */
[----:B------:R-:W0:Y:S04]  /*e000*/  SHFL.IDX PT, R3, R3, 0x3, 0x181f ;  /* 0x00781f0003037f89 */ /* 0x000e2800000e0000 */
[----:B------:R2:W3:Y:S01]  /*e010*/  SHFL.IDX PT, R14, R0, 0x3, 0x181f ;  /* 0x00781f00000e7f89 */ /* 0x0004e200000e0000 */
[----:B-1----:R-:W-:-:S05]  /*e020*/  @!P1 IMAD.X R4, RZ, RZ, R4, P2 ;  /* 0x000000ffff049224 */ /* 0x002fca00010e0604 */
[----:B------:R-:W-:-:S04]  /*e030*/  @!P1 LOP3.LUT R5, R5, R4, RZ, 0x3c, !PT ;  /* 0x0000000405059212 */ /* 0x000fc800078e3cff */
[----:B------:R-:W-:-:S04]  /*e040*/  @!P1 LOP3.LUT R4, R5, R4, RZ, 0x3c, !PT ;  /* 0x0000000405049212 */ /* 0x000fc800078e3cff */
[----:B------:R-:W-:-:S05]  /*e050*/  @!P1 LOP3.LUT R5, R5, R4, RZ, 0x3c, !PT ;  /* 0x0000000405059212 */ /* 0x000fca00078e3cff */
[----:B0--3--:R2:W-:Y:S02]  /*e060*/  @!P1 LDGSTS.E.BYPASS.LTC128B.128 [R6+0x21400], desc[UR6][R4.64], !P0 ;  /* 0x2140000004069fae */ /* 0x0095e4000c101d46 */
.L_x_345:
[----:B--2---:R-:W2:Y:S01]  /*e070*/  LDL R0, [R1+0x4] ;  /* 0x0000040001007983 */ /* 0x004ea20000100800 */
[----:B------:R-:W-:Y:S01]  /*e080*/  ULDC.64 UR4, c[0x0][0x208] ;  /* 0x0000820000047ab9 */ /* 0x000fe20000000a00 */
[----:B--2---:R-:W-:-:S05]  /*e090*/  VIADD R0, R0, 0x30 ;  /* 0x0000003000007836 */ /* 0x004fca0000000000 */
[----:B------:R-:W-:Y:S01]  /*e0a0*/  ISETP.GE.AND P1, PT, R0, R2, PT ;  /* 0x000000020000720c */ /* 0x000fe20003f26270 */
[----:B------:R0:W-:-:S12]  /*e0b0*/  STL [R1+0x20], R0 ;  /* 0x0000200001007387 */ /* 0x0001d80000100800 */
[----:B------:R-:W-:Y:S02]  /*e0c0*/  @!P1 LEA R2, P2, R10, R14, 0x1 ;  /* 0x0000000e0a029211 */ /* 0x000fe400078408ff */
[----:B------:R-:W-:-:S03]  /*e0d0*/  @!P1 LEA R5, R8, UR38, 0x1 ;  /* 0x0000002608059c11 */ /* 0x000fc6000f8e08ff */
[----:B------:R-:W-:-:S05]  /*e0e0*/  @!P1 IMAD.X R3, RZ, RZ, R3, P2 ;  /* 0x000000ffff039224 */ /* 0x000fca00010e0603 */
[----:B------:R-:W-:Y:S01]  /*e0f0*/  @!PT LDS RZ, [RZ] ;  /* 0x00000000fffff984 */ /* 0x000fe20000000800 */
[----:B------:R-:W-:Y:S01]  /*e100*/  @!PT LDS RZ, [RZ] ;  /* 0x00000000fffff984 */ /* 0x000fe20000000800 */
[----:B------:R-:W-:Y:S01]  /*e110*/  @!PT LDS RZ, [RZ] ;  /* 0x00000000fffff984 */ /* 0x000fe20000000800 */
[----:B------:R1:W-:Y:S01]  /*e120*/  @!P1 LDGSTS.E.BYPASS.LTC128B.128 [R5+0x21c00], desc[UR4][R2.64], !P0 ;  /* 0x21c0000002059fae */ /* 0x0003e2000c101d44 */
[----:B------:R-:W-:Y:S01]  /*e130*/  NOP ;  /* 0x0000000000007918 */ /* 0x000fe20000000000 */
[----:B------:R-:W-:Y:S02]  /*e140*/  SYNCS.ARRIVE.TRANS64.RED.A0T1 RZ, [UR38+0x38800], RZ ;  /* 0x038800ffffff79a7 */ /* 0x000fe40008200426 */
[----:B------:R-:W-:Y:S01]  /*e150*/  ARRIVES.LDGSTSBAR.64.TRANSCNT [UR38+0x38800] ;  /* 0x03880000ff0079b0 */ /* 0x000fe20008000aa6 */
[----:B-1----:R-:W0:Y:S01]  /*e160*/  LDC.64 R2, c[0x0][0x3d8] ;  /* 0x0000f600ff027b82 */ /* 0x002e220000000a00 */
[----:B------:R-:W-:Y:S01]  /*e170*/  NOP ;  /* 0x0000000000007918 */ /* 0x000fe20000000000 */
[C---:B0-----:R-:W-:Y:S01]  /*e180*/  IMAD R0, R2.reuse, UR42, RZ ;  /* 0x0000002a02007c24 */ /* 0x041fe2000f8e02ff */
[----:B------:R-:W-:Y:S01]  /*e190*/  UIADD3 UR4, UR38, 0x26400, URZ ;  /* 0x0002640026047890 */ /* 0x000fe2000fffe03f */
[----:B------:R-:W-:Y:S01]  /*e1a0*/  IMAD.WIDE.U32 R4, R2, UR36, RZ ;  /* 0x0000002402047c25 */ /* 0x000fe2000f8e00ff */
[----:B------:R-:W-:Y:S02]  /*e1b0*/  SYNCS.ARRIVE.TRANS64.A1T0 RZ, [UR38+0x38800], RZ ;  /* 0x038800ffffff79a7 */ /* 0x000fe40008100026 */
[----:B------:R-:W-:Y:S01]  /*e1c0*/  ULOP3.LUT UP0, URZ, UR4, 0x3ff, URZ, 0xc0, !UPT ;  /* 0x000003ff043f7892 */ /* 0x000fe2000f80c03f */
[----:B------:R-:W-:Y:S01]  /*e1d0*/  IMAD R0, R3, UR36, R0 ;  /* 0x0000002403007c24 */ /* 0x000fe2000f8e0200 */
[----:B------:R0:W-:Y:S03]  /*e1e0*/  STL.64 [R1+0x18], R4 ;  /* 0x0000180401007387 */ /* 0x0001e60000100a00 */
[----:B------:R-:W-:Y:S01]  /*e1f0*/  IMAD.IADD R0, R5, 0x1, R0 ;  /* 0x0000000105007824 */ /* 0x000fe200078e0200 */
[----:B------:R-:W-:-:S04]  /*e200*/  PLOP3.LUT P0, PT, PT, PT, UP0, 0x80, 0x0 ;  /* 0x000000000000781c */ /* 0x000fc80003f0f008 */
[----:B------:R0:W-:Y:S09]  /*e210*/  STL [R1+0x24], R0 ;  /* 0x0000240001007387 */ /* 0x0001f20000100800 */
[----:B------:R-:W-:Y:S05]  /*e220*/  @!P0 BRA `(.L_x_240) ;  /* 0x0000000000408947 */ /* 0x000fea0003800000 */
[----:B------:R-:W-:Y:S01]  /*e230*/  MOV R2, 0x0 ;  /* 0x0000000000027802 */ /* 0x000fe20000000f00 */
[----:B------:R-:W-:Y:S01]  /*e240*/  ULDC.64 UR6, c[0x4][0x90] ;  /* 0x0100240000067ab9 */ /* 0x000fe20000000a00 */
[----:B------:R-:W-:Y:S01]  /*e250*/  ULDC.64 UR8, c[0x4][0x98] ;  /* 0x0100260000087ab9 */ /* 0x000fe20000000a00 */
[----:B------:R-:W-:Y:S01]  /*e260*/  ULDC.64 UR4, c[0x4][0x28] ;  /* 0x01000a0000047ab9 */ /* 0x000fe20000000a00 */
[----:B0-----:R-:W-:Y:S02]  /*e270*/  IMAD.U32 R4, RZ, RZ, UR6 ;  /* 0x00000006ff047e24 */ /* 0x001fe4000f8e00ff */
        /* <DEDUP_REMOVED lines=11> */
.L_x_240:
[----:B------:R-:W2:Y:S01]  /*e330*/  LDL.LU.64 R6, [R1+0x18] ;  /* 0x0000180001067983 */ /* 0x000ea20000300a00 */
[----:B------:R-:W-:-:S03]  /*e340*/  ULDC.64 UR8, c[0x0][0x3e0] ;  /* 0x0000f80000087ab9 */ /* 0x000fc60000000a00 */
[----:B------:R-:W3:Y:S01]  /*e350*/  LDL.LU R2, [R1+0x24] ;  /* 0x0000240001027983 */ /* 0x000ee20000300800 */
[----:B0-----:R-:W0:Y:S01]  /*e360*/  S2R R4, SR_TID.X ;  /* 0x0000000000047919 */ /* 0x001e220000002100 */
[----:B------:R-:W1:Y:S01]  /*e370*/  S2R R0, SR_CTAID.X ;  /* 0x0000000000007919 */ /* 0x000e620000002500 */
[C---:B0-----:R-:W-:Y:S01]  /*e380*/  LOP3.LUT R3, R4.reuse, 0x7f, RZ, 0xc0, !PT ;  /* 0x0000007f04037812 */ /* 0x041fe200078ec0ff */
[----:B------:R-:W-:-:S03]  /*e390*/  IMAD.SHL.U32 R15, R4, 0x10, RZ ;  /* 0x00000010040f7824 */ /* 0x000fc600078e00ff */
[----:B------:R-:W-:-:S04]  /*e3a0*/  SHF.R.U32.HI R4, RZ, 0x3, R3 ;  /* 0x00000003ff047819 */ /* 0x000fc80000011603 */
[----:B------:R-:W-:-:S05]  /*e3b0*/  LOP3.LUT R4, R4, 0x70, R15, 0xf8, !PT ;  /* 0x0000007004047812 */ /* 0x000fca00078ef80f */
[----:B-1----:R-:W-:Y:S01]  /*e3c0*/  IMAD R4, R0, 0x40, R4 ;  /* 0x0000004000047824 */ /* 0x002fe200078e0204 */
[----:B------:R-:W0:Y:S01]  /*e3d0*/  S2R R8, SR_TID.X ;  /* 0x0000000000087919 */ /* 0x000e220000002100 */
[----:B------:R-:W-:-:S04]  /*e3e0*/  UIMAD UR6, UR45, UR8, URZ ;  /* 0x000000082d0672a4 */ /* 0x000fc8000f8e023f */
[----:B------:R-:W-:Y:S01]  /*e3f0*/  UIMAD UR6, UR44, UR9, UR6 ;  /* 0x000000092c0672a4 */ /* 0x000fe2000f8e0206 */
[----:B0-----:R-:W-:-:S05]  /*e400*/  IMAD.SHL.U32 R10, R8, 0x8, RZ ;  /* 0x00000008080a7824 */ /* 0x001fca00078e00ff */
[----:B------:R-:W-:Y:S02]  /*e410*/  LOP3.LUT R10, R10, 0x38, RZ, 0xc0, !PT ;  /* 0x000000380a0a7812 */ /* 0x000fe400078ec0ff */
[----:B------:R-:W-:Y:S02]  /*e420*/  LOP3.LUT R17, R17, 0xfffffff7, RZ, 0xc0, !PT ;  /* 0xfffffff711117812 */ /* 0x000fe400078ec0ff */
[----:B--2---:R-:W-:Y:S02]  /*e430*/  R2UR UR5, R7 ;  /* 0x00000000070572ca */ /* 0x004fe400000e0000 */
[----:B------:R-:W0:Y:S01]  /*e440*/  LDC R7, c[0x0][0x448] ;  /* 0x00011200ff077b82 */ /* 0x000e220000000800 */
[----:B---3--:R-:W-:Y:S02]  /*e450*/  R2UR UR5, R2 ;  /* 0x00000000020572ca */ /* 0x008fe400000e0000 */
[----:B0-----:R-:W-:-:S13]  /*e460*/  ISETP.NE.AND P0, PT, R7, 0x1, PT ;  /* 0x000000010700780c */ /* 0x001fda0003f05270 */
[----:B------:R-:W0:Y:S08]  /*e470*/  @P0 LDC R2, c[0x0][0x44c] ;  /* 0x00011300ff020b82 */ /* 0x000e300000000800 */
[----:B------:R-:W1:Y:S01]  /*e480*/  @P0 LDC R0, c[0x0][0x450] ;  /* 0x00011400ff000b82 */ /* 0x000e620000000800 */
[----:B------:R-:W-:Y:S01]  /*e490*/  R2UR UR4, R6 ;  /* 0x00000000060472ca */ /* 0x000fe200000e0000 */
[----:B0-----:R-:W-:-:S04]  /*e4a0*/  @P0 IMAD.HI.U32 R3, R4, R2, RZ ;  /* 0x0000000204030227 */ /* 0x001fc800078e00ff */
[----:B------:R-:W-:Y:S01]  /*e4b0*/  IMAD.MOV.U32 R2, RZ, RZ, R4 ;  /* 0x000000ffff027224 */ /* 0x000fe200078e0004 */
[----:B-1----:R-:W-:-:S07]  /*e4c0*/  @P0 SHF.R.U32.HI R2, RZ, R0, R3 ;  /* 0x00000000ff020219 */ /* 0x002fce0000011603 */
[----:B------:R-:W-:Y:S01]  /*e4d0*/  UIMAD.WIDE.U32 UR4, UR44, UR8, UR4 ;  /* 0x000000082c0472a5 */ /* 0x000fe2000f8e0004 */
[--C-:B------:R-:W-:Y:S01]  /*e4e0*/  SHF.R.S32.HI R3, RZ, 0x1f, R2.reuse ;  /* 0x0000001fff037819 */ /* 0x100fe20000011402 */
[----:B------:R-:W-:Y:S01]  /*e4f0*/  IMAD.MOV R0, RZ, RZ, -R2 ;  /* 0x000000ffff007224 */ /* 0x000fe200078e0a02 */
[----:B------:R-:W-:Y:S01]  /*e500*/  ULDC.64 UR8, c[0x0][0x3d0] ;  /* 0x0000f40000087ab9 */ /* 0x000fe20000000a00 */
[----:B------:R-:W-:Y:S02]  /*e510*/  UIADD3 UR5, UR5, UR6, URZ ;  /* 0x0000000605057290 */ /* 0x000fe4000fffe03f */
[----:B------:R-:W-:Y:S02]  /*e520*/  IMAD R0, R7, R0, R4 ;  /* 0x0000000007007224 */ /* 0x000fe400078e0204 */
[----:B------:R-:W-:Y:S02]  /*e530*/  IMAD R5, R3, UR8, RZ ;  /* 0x0000000803057c24 */ /* 0x000fe4000f8e02ff */
[----:B------:R-:W-:Y:S01]  /*e540*/  IMAD.U32 R3, RZ, RZ, UR8 ;  /* 0x00000008ff037e24 */ /* 0x000fe2000f8e00ff */
[----:B------:R-:W-:Y:S01]  /*e550*/  SHF.R.S32.HI R4, RZ, 0x1f, R0 ;  /* 0x0000001fff047819 */ /* 0x000fe20000011400 */
[----:B------:R-:W-:-:S02]  /*e560*/  IMAD R5, R2, UR9, R5 ;  /* 0x0000000902057c24 */ /* 0x000fc4000f8e0205 */
[----:B------:R-:W-:Y:S01]  /*e570*/  IMAD.WIDE.U32 R2, R2, R3, UR4 ;  /* 0x0000000402027e25 */ /* 0x000fe2000f8e0003 */
[----:B------:R-:W-:-:S03]  /*e580*/  ULDC.64 UR4, c[0x0][0x3c8] ;  /* 0x0000f20000047ab9 */ /* 0x000fc60000000a00 */
[----:B------:R-:W-:Y:S02]  /*e590*/  IMAD.IADD R3, R3, 0x1, R5 ;  /* 0x0000000103037824 */ /* 0x000fe400078e0205 */
[----:B------:R-:W-:Y:S02]  /*e5a0*/  IMAD R4, R4, UR4, RZ ;  /* 0x0000000404047c24 */ /* 0x000fe4000f8e02ff */
[----:B------:R-:W-:-:S04]  /*e5b0*/  IMAD.WIDE.U32 R2, R0, UR4, R2 ;  /* 0x0000000400027c25 */ /* 0x000fc8000f8e0002 */
[----:B------:R-:W-:Y:S01]  /*e5c0*/  IMAD R5, R0, UR5, R4 ;  /* 0x0000000500057c24 */ /* 0x000fe2000f8e0204 */
[----:B------:R-:W-:Y:S02]  /*e5d0*/  ULDC.64 UR4, c[0x0][0x390] ;  /* 0x0000e40000047ab9 */ /* 0x000fe40000000a00 */
[----:B------:R-:W-:Y:S01]  /*e5e0*/  LEA R0, P0, R2, UR4, 0x1 ;  /* 0x0000000402007c11 */ /* 0x000fe2000f8008ff */
[----:B------:R-:W-:Y:S01]  /*e5f0*/  IMAD.IADD R3, R3, 0x1, R5 ;  /* 0x0000000103037824 */ /* 0x000fe200078e0205 */
[----:B------:R-:W-:-:S04]  /*e600*/  ULDC UR4, c[0x0][0x3b8] ;  /* 0x0000ee0000047ab9 */ /* 0x000fc80000000800 */
[----:B------:R-:W-:Y:S02]  /*e610*/  LEA.HI.X R6, R2, UR5, R3, 0x1, P0 ;  /* 0x0000000502067c11 */ /* 0x000fe400080f0c03 */
[----:B------:R-:W-:-:S04]  /*e620*/  LOP3.LUT R2, R10, 0x40, RZ, 0xfc, !PT ;  /* 0x000000400a027812 */ /* 0x000fc800078efcff */
[----:B------:R-:W-:Y:S02]  /*e630*/  ISETP.GE.AND P1, PT, R2, UR4, PT ;  /* 0x0000000402007c0c */ /* 0x000fe4000bf26270 */
[C---:B------:R-:W-:Y:S02]  /*e640*/  LOP3.LUT R2, R10.reuse, 0x80, RZ, 0xfc, !PT ;  /* 0x000000800a027812 */ /* 0x040fe400078efcff */
[----:B------:R-:W-:Y:S02]  /*e650*/  ISETP.GE.AND P3, PT, R10, UR4, PT ;  /* 0x000000040a007c0c */ /* 0x000fe4000bf66270 */
[----:B------:R-:W-:Y:S02]  /*e660*/  ISETP.GE.AND P2, PT, R2, UR4, PT ;  /* 0x0000000402007c0c */ /* 0x000fe4000bf46270 */
[----:B------:R-:W-:Y:S02]  /*e670*/  SEL R2, RZ, 0x1, P3 ;  /* 0x00000001ff027807 */ /* 0x000fe40001800000 */
[----:B------:R-:W-:-:S02]  /*e680*/  SEL R3, RZ, 0x4, P2 ;  /* 0x00000004ff037807 */ /* 0x000fc40001000000 */
[----:B------:R-:W-:-:S04]  /*e690*/  SEL R4, RZ, 0x2, P1 ;  /* 0x00000002ff047807 */ /* 0x000fc80000800000 */
[----:B------:R-:W-:Y:S02]  /*e6a0*/  IADD3 R2, R3, R4, R2 ;  /* 0x0000000403027210 */ /* 0x000fe40007ffe002 */
[----:B------:R-:W-:-:S04]  /*e6b0*/  LOP3.LUT R3, R10, 0xc0, RZ, 0xfc, !PT ;  /* 0x000000c00a037812 */ /* 0x000fc800078efcff */
[----:B------:R-:W-:Y:S02]  /*e6c0*/  ISETP.GE.AND P5, PT, R3, UR4, PT ;  /* 0x0000000403007c0c */ /* 0x000fe4000bfa6270 */
[----:B------:R-:W-:-:S04]  /*e6d0*/  LOP3.LUT R3, R10, 0x100, RZ, 0xfc, !PT ;  /* 0x000001000a037812 */ /* 0x000fc800078efcff */
[----:B------:R-:W-:Y:S02]  /*e6e0*/  ISETP.GE.AND P0, PT, R3, UR4, PT ;  /* 0x0000000403007c0c */ /* 0x000fe4000bf06270 */
[----:B------:R-:W-:Y:S02]  /*e6f0*/  SEL R4, RZ, 0x8, P5 ;  /* 0x00000008ff047807 */ /* 0x000fe40002800000 */
[----:B------:R-:W-:-:S04]  /*e700*/  SEL R3, RZ, 0x10, P0 ;  /* 0x00000010ff037807 */ /* 0x000fc80000000000 */
[----:B------:R-:W-:Y:S02]  /*e710*/  IADD3 R2, R3, R2, R4 ;  /* 0x0000000203027210 */ /* 0x000fe40007ffe004 */
[C---:B------:R-:W-:Y:S02]  /*e720*/  LOP3.LUT R3, R10.reuse, 0x180, RZ, 0xfc, !PT ;  /* 0x000001800a037812 */ /* 0x040fe400078efcff */
[----:B------:R-:W-:Y:S02]  /*e730*/  @P1 LOP3.LUT R17, R17, 0x8, RZ, 0xfc, !PT ;  /* 0x0000000811111812 */ /* 0x000fe400078efcff */
[----:B------:R-:W-:Y:S02]  /*e740*/  ISETP.GE.AND P1, PT, R3, UR4, PT ;  /* 0x0000000403007c0c */ /* 0x000fe4000bf26270 */
[----:B------:R-:W-:Y:S02]  /*e750*/  LOP3.LUT R3, R10, 0x140, RZ, 0xfc, !PT ;  /* 0x000001400a037812 */ /* 0x000fe400078efcff */
[----:B------:R-:W-:-:S02]  /*e760*/  SEL R4, RZ, 0x40, P1 ;  /* 0x00000040ff047807 */ /* 0x000fc40000800000 */
[----:B------:R-:W-:Y:S02]  /*e770*/  LOP3.LUT R17, R17, 0xfffffffb, RZ, 0xc0, !PT ;  /* 0xfffffffb11117812 */ /* 0x000fe400078ec0ff */
[----:B------:R-:W-:Y:S02]  /*e780*/  ISETP.GE.AND P1, PT, R3, UR4, PT ;  /* 0x0000000403007c0c */ /* 0x000fe4000bf26270 */
[----:B------:R-:W-:Y:S02]  /*e790*/  LOP3.LUT R17, R17, 0xffffffef, RZ, 0xc0, !PT ;  /* 0xffffffef11117812 */ /* 0x000fe400078ec0ff */
[----:B------:R-:W-:Y:S02]  /*e7a0*/  SEL R3, RZ, 0x20, P1 ;  /* 0x00000020ff037807 */ /* 0x000fe40000800000 */
[----:B------:R-:W-:Y:S02]  /*e7b0*/  @P3 LOP3.LUT R17, R17, 0x10, RZ, 0xfc, !PT ;  /* 0x0000001011113812 */ /* 0x000fe400078efcff */
[----:B------:R-:W-:-:S02]  /*e7c0*/  IADD3 R4, R4, R2, R3 ;  /* 0x0000000204047210 */ /* 0x000fc40007ffe003 */
[----:B------:R-:W-:Y:S02]  /*e7d0*/  LOP3.LUT R2, R10, 0x1c0, RZ, 0xfc, !PT ;  /* 0x000001c00a027812 */ /* 0x000fe400078efcff */
[----:B------:R-:W-:Y:S02]  /*e7e0*/  @P2 LOP3.LUT R17, R17, 0x4, RZ, 0xfc, !PT ;  /* 0x0000000411112812 */ /* 0x000fe400078efcff */
[----:B------:R-:W-:Y:S01]  /*e7f0*/  ISETP.GE.AND P2, PT, R2, UR4, PT ;  /* 0x0000000402007c0c */ /* 0x000fe2000bf46270 */
[----:B------:R-:W-:-:S03]  /*e800*/  UMOV UR4, 0xffffffff ;  /* 0xffffffff00047882 */ /* 0x000fc60000000000 */
[----:B------:R-:W-:-:S05]  /*e810*/  SEL R5, RZ, 0x80, P2 ;  /* 0x00000080ff057807 */ /* 0x000fca0001000000 */
[----:B------:R-:W-:Y:S01]  /*e820*/  IMAD.IADD R5, R4, 0x1, R5 ;  /* 0x0000000104057824 */ /* 0x000fe200078e0205 */
[----:B------:R-:W-:Y:S06]  /*e830*/  BRA.DIV UR4, `(.L_x_241) ;  /* 0x0000004204787947 */ /* 0x000fec000b800000 */
[----:B------:R-:W2:Y:S01]  /*e840*/  LDL.LU R3, [R1+0x4] ;  /* 0x0000040001037983 */ /* 0x000ea20000300800 */
[----:B------:R-:W-:-:S03]  /*e850*/  ULDC UR4, c[0x0][0x288] ;  /* 0x0000a20000047ab9 */ /* 0x000fc60000000800 */
[----:B------:R-:W3:Y:S01]  /*e860*/  LDL.LU R2, [R1+0xc] ;  /* 0x00000c0001027983 */ /* 0x000ee20000300800 */
[----:B------:R-:W-:Y:S01]  /*e870*/  IMAD R7, R7, UR4, RZ ;  /* 0x0000000407077c24 */ /* 0x000fe2000f8e02ff */
[----:B------:R-:W-:Y:S02]  /*e880*/  LOP3.LUT R17, R17, 0xffffff7f, RZ, 0xc0, !PT ;  /* 0xffffff7f11117812 */ /* 0x000fe400078ec0ff */
[----:B------:R-:W4:Y:S02]  /*e890*/  LDL.LU R15, [R1+0x10] ;  /* 0x00001000010f7983 */ /* 0x000f240000300800 */
[----:B------:R-:W-:Y:S01]  /*e8a0*/  @P0 LOP3.LUT R17, R17, 0x80, RZ, 0xfc, !PT ;  /* 0x0000008011110812 */ /* 0x000fe200078efcff */
[----:B------:R-:W0:Y:S03]  /*e8b0*/  S2R R9, SR_TID.X ;  /* 0x0000000000097919 */ /* 0x000e260000002100 */
[C---:B------:R-:W-:Y:S01]  /*e8c0*/  LOP3.LUT P0, RZ, R17.reuse, 0x10, RZ, 0xc0, !PT ;  /* 0x0000001011ff7812 */ /* 0x040fe2000780c0ff */
[----:B------:R-:W1:Y:S01]  /*e8d0*/  S2R R11, SR_TID.X ;  /* 0x00000000000b7919 */ /* 0x000e620000002100 */
[----:B------:R-:W-:-:S04]  /*e8e0*/  LOP3.LUT R17, R17, 0xffffffbf, RZ, 0xc0, !PT ;  /* 0xffffffbf11117812 */ /* 0x000fc800078ec0ff */
[----:B------:R-:W-:-:S04]  /*e8f0*/  @P1 LOP3.LUT R17, R17, 0x40, RZ, 0xfc, !PT ;  /* 0x0000004011111812 */ /* 0x000fc800078efcff */
[C---:B------:R-:W-:Y:S01]  /*e900*/  LOP3.LUT P1, RZ, R17.reuse, 0x8, RZ, 0xc0, !PT ;  /* 0x0000000811ff7812 */ /* 0x040fe2000782c0ff */
[----:B------:R-:W-:Y:S01]  /*e910*/  ULDC.64 UR6, c[0x0][0x208] ;  /* 0x0000820000067ab9 */ /* 0x000fe20000000a00 */
[----:B------:R-:W-:Y:S01]  /*e920*/  LOP3.LUT P3, RZ, R17, 0x4, RZ, 0xc0, !PT ;  /* 0x0000000411ff7812 */ /* 0x000fe2000786c0ff */
[----:B0-----:R-:W-:Y:S01]  /*e930*/  IMAD.SHL.U32 R13, R9, 0x8, RZ ;  /* 0x00000008090d7824 */ /* 0x001fe200078e00ff */
[----:B-1----:R-:W-:-:S04]  /*e940*/  LOP3.LUT R11, R11, 0x7f, RZ, 0xc0, !PT ;  /* 0x0000007f0b0b7812 */ /* 0x002fc800078ec0ff */
[----:B------:R-:W-:Y:S01]  /*e950*/  LOP3.LUT R13, R13, 0x38, RZ, 0xc0, !PT ;  /* 0x000000380d0d7812 */ /* 0x000fe200078ec0ff */
[----:B------:R-:W-:Y:S02]  /*e960*/  IMAD.SHL.U32 R12, R11, 0x8, RZ ;  /* 0x000000080b0c7824 */ /* 0x000fe400078e00ff */
[----:B------:R-:W-:-:S05]  /*e970*/  IMAD.SHL.U32 R11, R9, 0x8, RZ ;  /* 0x00000008090b7824 */ /* 0x000fca00078e00ff */
[----:B------:R-:W-:-:S04]  /*e980*/  LOP3.LUT R11, R11, 0x1f8, RZ, 0xc0, !PT ;  /* 0x000001f80b0b7812 */ /* 0x000fc800078ec0ff */
[----:B------:R-:W-:-:S04]  /*e990*/  LOP3.LUT R11, R11, 0x38, R9, 0x78, !PT ;  /* 0x000000380b0b7812 */ /* 0x000fc800078e7809 */
[----:B------:R-:W-:Y:S01]  /*e9a0*/  LOP3.LUT R11, R11, 0x200, R12, 0xf8, !PT ;  /* 0x000002000b0b7812 */ /* 0x000fe200078ef80c */
[----:B------:R-:W-:Y:S01]  /*e9b0*/  SHFL.IDX PT, R14, R0, 0x1, 0x181f ;  /* 0x00381f00000e7f89 */ /* 0x000fe200000e0000 */
[----:B--2---:R-:W-:-:S03]  /*e9c0*/  ISETP.GE.AND P2, PT, R3, R7, PT ;  /* 0x000000070300720c */ /* 0x004fc60003f46270 */
[----:B------:R-:W0:Y:S01]  /*e9d0*/  SHFL.IDX PT, R3, R0, RZ, 0x181f ;  /* 0x00181fff00037589 */ /* 0x000e2200000e0000 */
[----:B---3--:R-:W-:-:S03]  /*e9e0*/  IMAD.MOV.U32 R10, RZ, RZ, R2 ;  /* 0x000000ffff0a7224 */ /* 0x008fc600078e0002 */
[----:B------:R-:W1:Y:S06]  /*e9f0*/  SHFL.IDX PT, R2, R6, RZ, 0x181f ;  /* 0x00181fff06027589 */ /* 0x000e6c00000e0000 */
[----:B------:R-:W-:-:S04]  /*ea00*/  @!P2 LOP3.LUT R8, R4, 0x40, RZ, 0xc0, !PT ;  /* 0x000000400408a812 */ /* 0x000fc800078ec0ff */
[----:B------:R-:W-:Y:S02]  /*ea10*/  @!P2 SHF.R.U32.HI R8, RZ, 0x2, R8 ;  /* 0x00000002ff08a819 */ /* 0x000fe40000011608 */
[----:B------:R-:W-:Y:S02]  /*ea20*/  @!P2 LEA R9, R11, UR38, 0x1 ;  /* 0x000000260b09ac11 */ /* 0x000fe4000f8e08ff */
[----:B------:R-:W-:Y:S02]  /*ea30*/  @!P2 ISETP.NE.U32.AND P4, PT, R8, RZ, PT ;  /* 0x000000ff0800a20c */ /* 0x000fe40003f85070 */
[----:B------:R-:W-:Y:S02]  /*ea40*/  @!P2 LOP3.LUT R8, R5, 0x80, RZ, 0xc0, !PT ;  /* 0x000000800508a812 */ /* 0x000fe400078ec0ff */
[----:B0-----:R-:W-:-:S05]  /*ea50*/  @!P2 LEA R3, P6, R13, R3, 0x1 ;  /* 0x000000030d03a211 */ /* 0x001fca00078c08ff */
[----:B-1----:R-:W-:-:S05]  /*ea60*/  @!P2 IMAD.X R2, RZ, RZ, R2, P6 ;  /* 0x000000ffff02a224 */ /* 0x002fca00030e0602 */
[----:B------:R-:W-:-:S04]  /*ea70*/  @!P2 LOP3.LUT R3, R3, R2, RZ, 0x3c, !PT ;  /* 0x000000020303a212 */ /* 0x000fc800078e3cff */
[----:B------:R-:W-:-:S04]  /*ea80*/  @!P2 LOP3.LUT R2, R3, R2, RZ, 0x3c, !PT ;  /* 0x000000020302a212 */ /* 0x000fc800078e3cff */
[----:B------:R-:W-:Y:S02]  /*ea90*/  @!P2 LOP3.LUT R3, R3, R2, RZ, 0x3c, !PT ;  /* 0x000000020303a212 */ /* 0x000fe400078e3cff */
[----:B------:R-:W-:-:S03]  /*eaa0*/  @!P2 SHF.R.U32.HI R8, RZ, 0x3, R8 ;  /* 0x00000003ff08a819 */ /* 0x000fc60000011608 */
[----:B------:R-:W-:Y:S01]  /*eab0*/  @!P2 LDGSTS.E.BYPASS.LTC128B.128 [R9+0x26400], desc[UR6][R2.64], !P0 ;  /* 0x264000000209afae */ /* 0x000fe2000c101d46 */
[----:B------:R-:W-:-:S03]  /*eac0*/  LOP3.LUT P0, RZ, R17, 0x80, RZ, 0xc0, !PT ;  /* 0x0000008011ff7812 */ /* 0x000fc6000780c0ff */
[----:B------:R-:W-:Y:S01]  /*ead0*/  @!P2 LDGSTS.E.BYPASS.LTC128B.128 [R9+0x28400], desc[UR6][R2.64+0x80], !P1 ;  /* 0x284000800209afae */ /* 0x000fe2000c901d46 */
[----:B------:R-:W-:Y:S02]  /*eae0*/  LOP3.LUT P1, RZ, R17, 0x40, RZ, 0xc0, !PT ;  /* 0x0000004011ff7812 */ /* 0x000fe4000782c0ff */
[----:B------:R-:W-:Y:S01]  /*eaf0*/  @!P2 ISETP.NE.U32.AND P6, PT, R8, RZ, PT ;  /* 0x000000ff0800a20c */ /* 0x000fe20003fc5070 */
[----:B------:R-:W-:Y:S04]  /*eb00*/  @!P2 LDGSTS.E.BYPASS.LTC128B.128 [R9+0x2a400], desc[UR6][R2.64+0x100], !P3 ;  /* 0x2a4001000209afae */ /* 0x000fe8000d901d46 */
[----:B------:R-:W0:Y:S04]  /*eb10*/  SHFL.IDX PT, R8, R6, 0x1, 0x181f ;  /* 0x00381f0006087f89 */ /* 0x000e2800000e0000 */
[----:B------:R-:W-:Y:S04]  /*eb20*/  @!P2 LDGSTS.E.BYPASS.LTC128B.128 [R9+0x2c400], desc[UR6][R2.64+0x180], !P5 ;  /* 0x2c4001800209afae */ /* 0x000fe8000e901d46 */
[----:B------:R-:W-:Y:S04]  /*eb30*/  @!P2 LDGSTS.E.BYPASS.LTC128B.128 [R9+0x2e400], desc[UR6][R2.64+0x200], !P0 ;  /* 0x2e4002000209afae */ /* 0x000fe8000c101d46 */
[----:B------:R-:W-:Y:S04]  /*eb40*/  @!P2 LDGSTS.E.BYPASS.LTC128B.128 [R9+0x30400], desc[UR6][R2.64+0x280], !P1 ;  /* 0x304002800209afae */ /* 0x000fe8000c901d46 */
[----:B------:R-:W-:Y:S04]  /*eb50*/  @!P2 LDGSTS.E.BYPASS.LTC128B.128 [R9+0x32400], desc[UR6][R2.64+0x300], P4 ;  /* 0x324003000209afae */ /* 0x000fe8000a101d46 */
[----:B------:R1:W-:Y:S01]  /*eb60*/  @!P2 LDGSTS.E.BYPASS.LTC128B.128 [R9+0x34400], desc[UR6][R2.64+0x380], P6 ;  /* 0x344003800209afae */ /* 0x0003e2000b101d46 */
[----:B------:R-:W-:-:S13]  /*eb70*/  ISETP.GE.AND P2, PT, R10, R7, PT ;  /* 0x000000070a00720c */ /* 0x000fda0003f46270 */
[----:B------:R-:W-:-:S05]  /*eb80*/  @!P2 LEA R10, P4, R13, R14, 0x1 ;  /* 0x0000000e0d0aa211 */ /* 0x000fca00078808ff */
[----:B0-----:R-:W-:Y:S01]  /*eb90*/  @!P2 IMAD.X R14, RZ, RZ, R8, P4 ;  /* 0x000000ffff0ea224 */ /* 0x001fe200020e0608 */
[----:B------:R-:W-:Y:S02]  /*eba0*/  LOP3.LUT P4, RZ, R17, 0x10, RZ, 0xc0, !PT ;  /* 0x0000001011ff7812 */ /* 0x000fe4000788c0ff */
[----:B------:R-:W-:Y:S01]  /*ebb0*/  @!P2 LOP3.LUT R8, R4, 0x40, RZ, 0xc0, !PT ;  /* 0x000000400408a812 */ /* 0x000fe200078ec0ff */
[----:B-1----:R-:W-:Y:S01]  /*ebc0*/  @!P2 IMAD.MOV.U32 R2, RZ, RZ, R10 ;  /* 0x000000ffff02a224 */ /* 0x002fe200078e000a */
[----:B------:R-:W-:Y:S01]  /*ebd0*/  @!P2 LEA R21, R11, UR38, 0x1 ;  /* 0x000000260b15ac11 */ /* 0x000fe2000f8e08ff */
[----:B------:R-:W-:Y:S01]  /*ebe0*/  @!P2 IMAD.MOV.U32 R3, RZ, RZ, R14 ;  /* 0x000000ffff03a224 */ /* 0x000fe200078e000e */
[----:B------:R-:W-:Y:S02]  /*ebf0*/  LOP3.LUT P6, RZ, R17, 0x8, RZ, 0xc0, !PT ;  /* 0x0000000811ff7812 */ /* 0x000fe400078cc0ff */
[----:B------:R-:W-:-:S05]  /*ec00*/  @!P2 SHF.R.U32.HI R8, RZ, 0x2, R8 ;  /* 0x00000002ff08a819 */ /* 0x000fca0000011608 */
[----:B------:R-:W-:Y:S01]  /*ec10*/  @!P2 LDGSTS.E.BYPASS.LTC128B.128 [R21+0x26c00], desc[UR6][R2.64], !P4 ;  /* 0x26c000000215afae */ /* 0x000fe2000e101d46 */
[----:B------:R-:W-:Y:S02]  /*ec20*/  @!P2 ISETP.NE.U32.AND P4, PT, R8, RZ, PT ;  /* 0x000000ff0800a20c */ /* 0x000fe40003f85070 */
[----:B------:R-:W-:-:S03]  /*ec30*/  @!P2 LOP3.LUT R8, R5, 0x80, RZ, 0xc0, !PT ;  /* 0x000000800508a812 */ /* 0x000fc600078ec0ff */
[----:B------:R-:W-:Y:S01]  /*ec40*/  @!P2 LDGSTS.E.BYPASS.LTC128B.128 [R21+0x28c00], desc[UR6][R2.64+0x80], !P6 ;  /* 0x28c000800215afae */ /* 0x000fe2000f101d46 */
[----:B------:R-:W-:-:S03]  /*ec50*/  @!P2 SHF.R.U32.HI R8, RZ, 0x3, R8 ;  /* 0x00000003ff08a819 */ /* 0x000fc60000011608 */
[----:B------:R-:W-:Y:S04]  /*ec60*/  @!P2 LDGSTS.E.BYPASS.LTC128B.128 [R21+0x2ac00], desc[UR6][R2.64+0x100], !P3 ;  /* 0x2ac001000215afae */ /* 0x000fe8000d901d46 */
[----:B------:R-:W-:Y:S04]  /*ec70*/  @!P2 LDGSTS.E.BYPASS.LTC128B.128 [R21+0x2cc00], desc[UR6][R2.64+0x180], !P5 ;  /* 0x2cc001800215afae */ /* 0x000fe8000e901d46 */
[----:B------:R-:W-:Y:S04]  /*ec80*/  @!P2 LDGSTS.E.BYPASS.LTC128B.128 [R21+0x2ec00], desc[UR6][R2.64+0x200], !P0 ;  /* 0x2ec002000215afae */ /* 0x000fe8000c101d46 */
[----:B------:R-:W-:Y:S04]  /*ec90*/  @!P2 LDGSTS.E.BYPASS.LTC128B.128 [R21+0x30c00], desc[UR6][R2.64+0x280], !P1 ;  /* 0x30c002800215afae */ /* 0x000fe8000c901d46 */
[----:B------:R-:W-:Y:S01]  /*eca0*/  @!P2 LDGSTS.E.BYPASS.LTC128B.128 [R21+0x32c00], desc[UR6][R2.64+0x300], P4 ;  /* 0x32c003000215afae */ /* 0x000fe2000a101d46 */
[----:B------:R-:W-:-:S03]  /*ecb0*/  @!P2 ISETP.NE.U32.AND P4, PT, R8, RZ, PT ;  /* 0x000000ff0800a20c */ /* 0x000fc60003f85070 */
[----:B------:R-:W0:Y:S10]  /*ecc0*/  SHFL.IDX PT, R14, R0, 0x2, 0x181f ;  /* 0x00581f00000e7f89 */ /* 0x000e3400000e0000 */
[----:B------:R1:W-:Y:S01]  /*ecd0*/  @!P2 LDGSTS.E.BYPASS.LTC128B.128 [R21+0x34c00], desc[UR6][R2.64+0x380], P4 ;  /* 0x34c003800215afae */ /* 0x0003e2000a101d46 */
[----:B----4-:R-:W-:-:S03]  /*ece0*/  ISETP.GE.AND P2, PT, R15, R7, PT ;  /* 0x000000070f00720c */ /* 0x010fc60003f46270 */
[----:B-1----:R-:W1:Y:S10]  /*ecf0*/  SHFL.IDX PT, R2, R6, 0x2, 0x181f ;  /* 0x00581f0006027f89 */ /* 0x002e7400000e0000 */
[----:B0-----:R-:W-:-:S02]  /*ed00*/  @!P2 LEA R3, P4, R13, R14, 0x1 ;  /* 0x0000000e0d03a211 */ /* 0x001fc400078808ff */
[----:B------:R-:W-:Y:S02]  /*ed10*/  @!P2 LOP3.LUT R8, R4, 0x40, RZ, 0xc0, !PT ;  /* 0x000000400408a812 */ /* 0x000fe400078ec0ff */
[----:B------:R-:W-:Y:S02]  /*ed20*/  @!P2 LEA R9, R11, UR38, 0x1 ;  /* 0x000000260b09ac11 */ /* 0x000fe4000f8e08ff */
[----:B------:R-:W-:Y:S01]  /*ed30*/  @!P2 SHF.R.U32.HI R8, RZ, 0x2, R8 ;  /* 0x00000002ff08a819 */ /* 0x000fe20000011608 */
[----:B-1----:R-:W-:Y:S01]  /*ed40*/  @!P2 IMAD.X R2, RZ, RZ, R2, P4 ;  /* 0x000000ffff02a224 */ /* 0x002fe200020e0602 */
[----:B------:R-:W-:-:S04]  /*ed50*/  LOP3.LUT P4, RZ, R17, 0x10, RZ, 0xc0, !PT ;  /* 0x0000001011ff7812 */ /* 0x000fc8000788c0ff */
[----:B------:R-:W-:-:S04]  /*ed60*/  @!P2 LOP3.LUT R3, R3, R2, RZ, 0x3c, !PT ;  /* 0x000000020303a212 */ /* 0x000fc800078e3cff */
[----:B------:R-:W-:-:S04]  /*ed70*/  @!P2 LOP3.LUT R2, R3, R2, RZ, 0x3c, !PT ;  /* 0x000000020302a212 */ /* 0x000fc800078e3cff */
[----:B------:R-:W-:-:S05]  /*ed80*/  @!P2 LOP3.LUT R3, R3, R2, RZ, 0x3c, !PT ;  /* 0x000000020303a212 */ /* 0x000fca00078e3cff */
[----:B------:R0:W-:Y:S01]  /*ed90*/  @!P2 LDGSTS.E.BYPASS.LTC128B.128 [R9+0x27400], desc[UR6][R2.64], !P4 ;  /* 0x274000000209afae */ /* 0x0001e2000e101d46 */
[----:B------:R-:W-:Y:S02]  /*eda0*/  @!P2 ISETP.NE.U32.AND P4, PT, R8, RZ, PT ;  /* 0x000000ff0800a20c */ /* 0x000fe40003f85070 */
[----:B------:R-:W-:Y:S01]  /*edb0*/  @!P2 LOP3.LUT R8, R5, 0x80, RZ, 0xc0, !PT ;  /* 0x000000800508a812 */ /* 0x000fe200078ec0ff */
[----:B------:R0:W-:Y:S03]  /*edc0*/  @!P2 LDGSTS.E.BYPASS.LTC128B.128 [R9+0x29400], desc[UR6][R2.64+0x80], !P6 ;  /* 0x294000800209afae */ /* 0x0001e6000f101d46 */
[----:B------:R-:W-:Y:S01]  /*edd0*/  @!P2 SHF.R.U32.HI R8, RZ, 0x3, R8 ;  /* 0x00000003ff08a819 */ /* 0x000fe20000011608 */
[----:B------:R0:W-:Y:S04]  /*ede0*/  @!P2 LDGSTS.E.BYPASS.LTC128B.128 [R9+0x2b400], desc[UR6][R2.64+0x100], !P3 ;  /* 0x2b4001000209afae */ /* 0x0001e8000d901d46 */
[----:B------:R0:W-:Y:S04]  /*edf0*/  @!P2 LDGSTS.E.BYPASS.LTC128B.128 [R9+0x2d400], desc[UR6][R2.64+0x180], !P5 ;  /* 0x2d4001800209afae */ /* 0x0001e8000e901d46 */
[----:B------:R0:W-:Y:S04]  /*ee00*/  @!P2 LDGSTS.E.BYPASS.LTC128B.128 [R9+0x2f400], desc[UR6][R2.64+0x200], !P0 ;  /* 0x2f4002000209afae */ /* 0x0001e8000c101d46 */
[----:B------:R0:W-:Y:S04]  /*ee10*/  @!P2 LDGSTS.E.BYPASS.LTC128B.128 [R9+0x31400], desc[UR6][R2.64+0x280], !P1 ;  /* 0x314002800209afae */ /* 0x0001e8000c901d46 */
[----:B------:R0:W-:Y:S01]  /*ee20*/  @!P2 LDGSTS.E.BYPASS.LTC128B.128 [R9+0x33400], desc[UR6][R2.64+0x300], P4 ;  /* 0x334003000209afae */ /* 0x0001e2000a101d46 */
[----:B------:R-:W-:-:S03]  /*ee30*/  @!P2 ISETP.NE.U32.AND P4, PT, R8, RZ, PT ;  /* 0x000000ff0800a20c */ /* 0x000fc60003f85070 */
[----:B------:R-:W1:Y:S04]  /*ee40*/  SHFL.IDX PT, R6, R6, 0x3, 0x181f ;  /* 0x00781f0006067f89 */ /* 0x000e6800000e0000 */
[----:B------:R0:W2:Y:S06]  /*ee50*/  SHFL.IDX PT, R14, R0, 0x3, 0x181f ;  /* 0x00781f00000e7f89 */ /* 0x0000ac00000e0000 */
[----:B------:R0:W-:Y:S02]  /*ee60*/  @!P2 LDGSTS.E.BYPASS.LTC128B.128 [R9+0x35400], desc[UR6][R2.64+0x380], P4 ;  /* 0x354003800209afae */ /* 0x0001e4000a101d46 */
.L_x_355:
[----:B0-----:R-:W3:Y:S01]  /*ee70*/  LDL.LU R0, [R1+0x20] ;  /* 0x0000200001007983 */ /* 0x001ee20000300800 */
[----:B------:R-:W-:Y:S01]  /*ee80*/  BSSY B0, `(.L_x_242) ;  /* 0x0000025000007945 */ /* 0x000fe20003800000 */
[----:B---3--:R-:W-:-:S13]  /*ee90*/  ISETP.GE.AND P2, PT, R0, R7, PT ;  /* 0x000000070000720c */ /* 0x008fda0003f46270 */
[----:B------:R-:W-:Y:S05]  /*eea0*/  @P2 BRA `(.L_x_243) ;  /* 0x0000000000882947 */ /* 0x000fea0003800000 */
[----:B------:R-:W0:Y:S01]  /*eeb0*/  S2R R0, SR_TID.X ;  /* 0x0000000000007919 */ /* 0x000e220000002100 */
[C---:B------:R-:W-:Y:S01]  /*eec0*/  LOP3.LUT P6, RZ, R17.reuse, 0x10, RZ, 0xc0, !PT ;  /* 0x0000001011ff7812 */ /* 0x040fe200078cc0ff */
[----:B------:R-:W-:Y:S01]  /*eed0*/  ULDC.64 UR4, c[0x0][0x208] ;  /* 0x0000820000047ab9 */ /* 0x000fe20000000a00 */
[C---:B------:R-:W-:Y:S01]  /*eee0*/  LOP3.LUT P4, RZ, R17.reuse, 0x8, RZ, 0xc0, !PT ;  /* 0x0000000811ff7812 */ /* 0x040fe2000788c0ff */
[----:B------:R-:W3:Y:S01]  /*eef0*/  S2R R3, SR_TID.X ;  /* 0x0000000000037919 */ /* 0x000ee20000002100 */
[----:B------:R-:W-:Y:S02]  /*ef00*/  LOP3.LUT P3, RZ, R17, 0x4, RZ, 0xc0, !PT ;  /* 0x0000000411ff7812 */ /* 0x000fe4000786c0ff */
[----:B------:R-:W-:Y:S02]  /*ef10*/  LOP3.LUT R4, R4, 0x40, RZ, 0xc0, !PT ;  /* 0x0000004004047812 */ /* 0x000fe400078ec0ff */
[----:B------:R-:W-:Y:S02]  /*ef20*/  LOP3.LUT R5, R5, 0x80, RZ, 0xc0, !PT ;  /* 0x0000008005057812 */ /* 0x000fe400078ec0ff */
[----:B------:R-:W-:-:S02]  /*ef30*/  SHF.R.U32.HI R4, RZ, 0x2, R4 ;  /* 0x00000002ff047819 */ /* 0x000fc40000011604 */
[----:B------:R-:W-:Y:S02]  /*ef40*/  SHF.R.U32.HI R5, RZ, 0x3, R5 ;  /* 0x00000003ff057819 */ /* 0x000fe40000011605 */
[----:B0-----:R-:W-:Y:S01]  /*ef50*/  LOP3.LUT R0, R0, 0x7f, RZ, 0xc0, !PT ;  /* 0x0000007f00007812 */ /* 0x001fe200078ec0ff */
[----:B---3--:R-:W-:-:S04]  /*ef60*/  IMAD.SHL.U32 R2, R3, 0x8, RZ ;  /* 0x0000000803027824 */ /* 0x008fc800078e00ff */
[----:B------:R-:W-:Y:S02]  /*ef70*/  IMAD.SHL.U32 R8, R0, 0x8, RZ ;  /* 0x0000000800087824 */ /* 0x000fe400078e00ff */
[----:B------:R-:W-:Y:S01]  /*ef80*/  IMAD.SHL.U32 R0, R3, 0x8, RZ ;  /* 0x0000000803007824 */ /* 0x000fe200078e00ff */
[----:B------:R-:W-:-:S04]  /*ef90*/  LOP3.LUT R2, R2, 0x38, RZ, 0xc0, !PT ;  /* 0x0000003802027812 */ /* 0x000fc800078ec0ff */
[----:B------:R-:W-:Y:S02]  /*efa0*/  LOP3.LUT R0, R0, 0x1f8, RZ, 0xc0, !PT ;  /* 0x000001f800007812 */ /* 0x000fe400078ec0ff */
[----:B--2---:R-:W-:Y:S02]  /*efb0*/  LEA R2, P2, R2, R14, 0x1 ;  /* 0x0000000e02027211 */ /* 0x004fe400078408ff */
[----:B------:R-:W-:-:S03]  /*efc0*/  LOP3.LUT R0, R0, 0x38, R3, 0x78, !PT ;  /* 0x0000003800007812 */ /* 0x000fc600078e7803 */
[----:B-1----:R-:W-:Y:S01]  /*efd0*/  IMAD.X R3, RZ, RZ, R6, P2 ;  /* 0x000000ffff037224 */ /* 0x002fe200010e0606 */
[----:B------:R-:W-:Y:S02]  /*efe0*/  LOP3.LUT R0, R0, 0x200, R8, 0xf8, !PT ;  /* 0x0000020000007812 */ /* 0x000fe400078ef808 */
[----:B------:R-:W-:Y:S02]  /*eff0*/  ISETP.NE.U32.AND P2, PT, R4, RZ, PT ;  /* 0x000000ff0400720c */ /* 0x000fe40003f45070 */
[----:B------:R-:W-:-:S05]  /*f000*/  LEA R7, R0, UR38, 0x1 ;  /* 0x0000002600077c11 */ /* 0x000fca000f8e08ff */
[----:B------:R-:W-:Y:S01]  /*f010*/  @!PT LDS RZ, [RZ] ;  /* 0x00000000fffff984 */ /* 0x000fe20000000800 */
[----:B------:R-:W-:Y:S01]  /*f020*/  @!PT LDS RZ, [RZ] ;  /* 0x00000000fffff984 */ /* 0x000fe20000000800 */
[----:B------:R-:W-:Y:S01]  /*f030*/  @!PT LDS RZ, [RZ] ;  /* 0x00000000fffff984 */ /* 0x000fe20000000800 */
[----:B------:R0:W-:Y:S04]  /*f040*/  LDGSTS.E.BYPASS.LTC128B.128 [R7+0x27c00], desc[UR4][R2.64], !P6 ;  /* 0x27c0000002077fae */ /* 0x0001e8000f101d44 */
[----:B------:R0:W-:Y:S04]  /*f050*/  LDGSTS.E.BYPASS.LTC128B.128 [R7+0x29c00], desc[UR4][R2.64+0x80], !P4 ;  /* 0x29c0008002077fae */ /* 0x0001e8000e101d44 */
[----:B------:R0:W-:Y:S01]  /*f060*/  LDGSTS.E.BYPASS.LTC128B.128 [R7+0x2bc00], desc[UR4][R2.64+0x100], !P3 ;  /* 0x2bc0010002077fae */ /* 0x0001e2000d901d44 */
[----:B------:R-:W-:-:S03]  /*f070*/  ISETP.NE.U32.AND P3, PT, R5, RZ, PT ;  /* 0x000000ff0500720c */ /* 0x000fc60003f65070 */
[----:B------:R0:W-:Y:S04]  /*f080*/  LDGSTS.E.BYPASS.LTC128B.128 [R7+0x2dc00], desc[UR4][R2.64+0x180], !P5 ;  /* 0x2dc0018002077fae */ /* 0x0001e8000e901d44 */
[----:B------:R0:W-:Y:S04]  /*f090*/  LDGSTS.E.BYPASS.LTC128B.128 [R7+0x2fc00], desc[UR4][R2.64+0x200], !P0 ;  /* 0x2fc0020002077fae */ /* 0x0001e8000c101d44 */
[----:B------:R0:W-:Y:S04]  /*f0a0*/  LDGSTS.E.BYPASS.LTC128B.128 [R7+0x31c00], desc[UR4][R2.64+0x280], !P1 ;  /* 0x31c0028002077fae */ /* 0x0001e8000c901d44 */
[----:B------:R0:W-:Y:S04]  /*f0b0*/  LDGSTS.E.BYPASS.LTC128B.128 [R7+0x33c00], desc[UR4][R2.64+0x300], P2 ;  /* 0x33c0030002077fae */ /* 0x0001e80009101d44 */
[----:B------:R0:W-:Y:S02]  /*f0c0*/  LDGSTS.E.BYPASS.LTC128B.128 [R7+0x35c00], desc[UR4][R2.64+0x380], P3 ;  /* 0x35c0038002077fae */ /* 0x0001e40009901d44 */
.L_x_243:
[----:B------:R-:W-:Y:S05]  /*f0d0*/  BSYNC B0 ;  /* 0x0000000000007941 */ /* 0x000fea0003800000 */
.L_x_242:
[----:B------:R-:W-:Y:S01]  /*f0e0*/  NOP ;  /* 0x0000000000007918 */ /* 0x000fe20000000000 */
[----:B------:R-:W-:Y:S01]  /*f0f0*/  SYNCS.ARRIVE.TRANS64.RED.A0T1 RZ, [UR38+0x38810], RZ ;  /* 0x038810ffffff79a7 */ /* 0x000fe20008200426 */
[----:B0-----:R-:W-:Y:S01]  /*f100*/  IMAD.MOV.U32 R2, RZ, RZ, 0x1 ;  /* 0x00000001ff027424 */ /* 0x001fe200078e00ff */
[----:B------:R-:W-:Y:S04]  /*f110*/  ARRIVES.LDGSTSBAR.64.TRANSCNT [UR38+0x38810] ;  /* 0x03881000ff0079b0 */ /* 0x000fe80008000aa6 */
[----:B------:R-:W-:Y:S01]  /*f120*/  SHF.L.U32 R2, R2, 0x1f, RZ ;  /* 0x0000001f02027819 */ /* 0x000fe200000006ff */
[----:B------:R-:W-:Y:S01]  /*f130*/  NOP ;  /* 0x0000000000007918 */ /* 0x000fe20000000000 */
[----:B------:R-:W-:Y:S02]  /*f140*/  SYNCS.ARRIVE.TRANS64.A1T0 RZ, [UR38+0x38810], RZ ;  /* 0x038810ffffff79a7 */ /* 0x000fe40008100026 */
[----:B------:R-:W0:Y:S02]  /*f150*/  SYNCS.PHASECHK.TRANS64.TRYWAIT P0, [UR38+0x38820], R2 ;  /* 0x03882002ff0075a7 */ /* 0x000e240008000166 */
[----:B0-----:R-:W-:Y:S05]  /*f160*/  @!P0 BRA `(.L_x_244) ;  /* 0x0000004000a08947 */ /* 0x001fea0003800000 */
.L_x_356:
[----:B------:R-:W-:Y:S01]  /*f170*/  LOP3.LUT P0, RZ, R17, 0x2, RZ, 0xc0, !PT ;  /* 0x0000000211ff7812 */ /* 0x000fe2000780c0ff */
[----:B------:R-:W-:Y:S01]  /*f180*/  BSSY B0, `(.L_x_245) ;  /* 0x000007f000007945 */ /* 0x000fe20003800000 */
[----:B------:R-:W-:-:S11]  /*f190*/  IMAD.MOV.U32 R0, RZ, RZ, 0x1 ;  /* 0x00000001ff007424 */ /* 0x000fd600078e00ff */
[----:B------:R-:W-:Y:S05]  /*f1a0*/  @!P0 BRA `(.L_x_246) ;  /* 0x0000000400f08947 */ /* 0x000fea0003800000 */
[----:B------:R-:W3:Y:S01]  /*f1b0*/  SYNCS.PHASECHK.TRANS64.TRYWAIT P0, [UR38+0x38860], R2 ;  /* 0x03886002ff0075a7 */ /* 0x000ee20008000166 */
[----:B0-----:R-:W0:Y:S02]  /*f1c0*/  S2R R3, SR_TID.X ;  /* 0x0000000000037919 */ /* 0x001e240000002100 */
[----:B0-----:R-:W-:-:S04]  /*f1d0*/  LOP3.LUT R3, R3, 0x7f, RZ, 0xc0, !PT ;  /* 0x0000007f03037812 */ /* 0x001fc800078ec0ff */
[----:B------:R-:W-:Y:S01]  /*f1e0*/  ISETP.NE.AND P1, PT, R3, RZ, PT ;  /* 0x000000ff0300720c */ /* 0x000fe20003f25270 */
[----:B---3--:R-:W-:-:S12]  /*f1f0*/  @!P0 BRA `(.L_x_247) ;  /* 0x0000004000948947 */ /* 0x008fd80003800000 */
.L_x_357:
[----:B------:R-:W-:Y:S04]  /*f200*/  BSSY B1, `(.L_x_248) ;  /* 0x0000008000017945 */ /* 0x000fe80003800000 */
[----:B------:R-:W-:Y:S05]  /*f210*/  @P1 BRA `(.L_x_249) ;  /* 0x0000000000181947 */ /* 0x000fea0003800000 */
[----:B0-----:R-:W0:Y:S01]  /*f220*/  S2R R3, SR_TID.X ;  /* 0x0000000000037919 */ /* 0x001e220000002100 */
[----:B------:R-:W-:-:S04]  /*f230*/  IMAD.MOV.U32 R2, RZ, RZ, 0x10000 ;  /* 0x00010000ff027424 */ /* 0x000fc800078e00ff */
[----:B------:R3:W-:Y:S01]  /*f240*/  SYNCS.ARRIVE.TRANS64 RZ, [UR38+0x38850], R2 ;  /* 0x03885002ffff79a7 */ /* 0x0007e20008000026 */
[----:B0-----:R-:W-:-:S13]  /*f250*/  LOP3.LUT P0, RZ, R3, 0x1f, RZ, 0xc0, !PT ;  /* 0x0000001f03ff7812 */ /* 0x001fda000780c0ff */
[----:B---3--:R-:W-:Y:S05]  /*f260*/  @!P0 BRA `(.L_x_249) ;  /* 0x0000000000048947 */ /* 0x008fea0003800000 */
[----:B------:R-:W-:Y:S01]  /*f270*/  BPT.TRAP 0x1 ;  /* 0x000000040000795c */ /* 0x000fe20000300000 */
.L_x_249:
[----:B------:R-:W-:Y:S05]  /*f280*/  BSYNC B1 ;  /* 0x0000000000017941 */ /* 0x000fea0003800000 */
.L_x_248:
[----:B0-----:R-:W3:Y:S01]  /*f290*/  LDL.LU R2, [R1+0x8] ;  /* 0x0000080001027983 */ /* 0x001ee20000300800 */
        /* <DEDUP_REMOVED lines=9> */
[----:B---3--:R-:W-:-:S08]  /*f330*/  IMAD.SHL.U32 R2, R2, 0x40, RZ ;  /* 0x0000004002027824 */ /* 0x008fd000078e00ff */
.L_x_250:
        /* <DEDUP_REMOVED lines=8> */
[----:B------:R-:W-:Y:S01]  /*f3c0*/  PLOP3.LUT P0, PT, PT, PT, PT, 0x80, 0x0 ;  /* 0x000000000000781c */ /* 0x000fe20003f0f070 */
[----:B------:R-:W-:Y:S01]  /*f3d0*/  UIADD3 UR8, UR38, 0x2400, URZ ;  /* 0x0000240026087890 */ /* 0x000fe2000fffe03f */
[----:B------:R-:W-:Y:S01]  /*f3e0*/  UMOV UR6, 0x0 ;  /* 0x0000000000067882 */ /* 0x000fe20000000000 */
[----:B------:R-:W-:Y:S01]  /*f3f0*/  UMOV UR7, 0x14f00000 ;  /* 0x14f0000000077882 */ /* 0x000fe20000000000 */
[----:B------:R-:W-:-:S09]  /*f400*/  UMOV UR10, 0x40 ;  /* 0x00000040000a7882 */ /* 0x000fd20000000000 */
.L_x_251:
        /* <DEDUP_REMOVED lines=13> */
.L_x_252:
        /* <DEDUP_REMOVED lines=13> */
.L_x_253:
        /* <DEDUP_REMOVED lines=13> */
.L_x_254:
        /* <DEDUP_REMOVED lines=13> */
.L_x_255:
        /* <DEDUP_REMOVED lines=13> */
.L_x_256:
        /* <DEDUP_REMOVED lines=13> */
.L_x_257:
[----:B------:R-:W-:-:S13]  /*f8f0*/  @P0 ELECT P1, URZ, PT ;  /* 0x00000000003f082f */ /* 0x000fda0003820000 */
[----:B------:R-:W-:Y:S01]  /*f900*/  @P1 R2UR UR13, R16 ;  /* 0x00000000100d12ca */ /* 0x000fe200000e0000 */
[----:B------:R-:W-:Y:S01]  /*f910*/  UMOV UR12, UR36 ;  /* 0x00000024000c7c82 */ /* 0x000fe20008000000 */
[----:B------:R-:W-:Y:S02]  /*f920*/  @P1 R2UR UR11, R2 ;  /* 0x00000000020b12ca */ /* 0x000fe400000e0000 */
[----:B------:R-:W-:Y:S02]  /*f930*/  @P1 PLOP3.LUT P0, PT, P1, PT, PT, 0x8, 0x0 ;  /* 0x000000000000181c */ /* 0x000fe40000f0e170 */
[----:B------:R-:W-:-:S09]  /*f940*/  PLOP3.LUT P1, PT, PT, PT, PT, 0x8, 0x0 ;  /* 0x000000000000781c */ /* 0x000fd20003f2e170 */
[----:B------:R3:W-:Y:S02]  /*f950*/  UTMALDG.4D [UR8], [UR4], desc[UR6] ;  /* 0x00000608040075b4 */ /* 0x0007e40008019000 */
[----:B---3--:R-:W-:Y:S05]  /*f960*/  @P0 BRA.U.ANY `(.L_x_257) ;  /* 0xfffffffd00e00947 */ /* 0x008fea000393ffff */
.L_x_246:
[----:B------:R-:W-:Y:S05]  /*f970*/  BSYNC B0 ;  /* 0x0000000000007941 */ /* 0x000fea0003800000 */
.L_x_245:
[----:B0-----:R-:W3:Y:S01]  /*f980*/  LDL.LU R3, [R1+0x14] ;  /* 0x0000140001037983 */ /* 0x001ee20000300800 */
[----:B------:R-:W-:Y:S02]  /*f990*/  IMAD.MOV.U32 R9, RZ, RZ, RZ ;  /* 0x000000ffff097224 */ /* 0x000fe400078e00ff */
[----:B-1----:R-:W-:Y:S02]  /*f9a0*/  IMAD.MOV.U32 R6, RZ, RZ, 0x1 ;  /* 0x00000001ff067424 */ /* 0x002fe400078e00ff */
[----:B---3--:R-:W-:-:S05]  /*f9b0*/  VIADD R8, R3, 0xfffffffe ;  /* 0xfffffffe03087836 */ /* 0x008fca0000000000 */
[----:B------:R-:W-:-:S13]  /*f9c0*/  ISETP.GE.AND P0, PT, R8, UR39, PT ;  /* 0x0000002708007c0c */ /* 0x000fda000bf06270 */
[----:B------:R-:W-:Y:S05]  /*f9d0*/  @!P0 BRA `(.L_x_227) ;  /* 0x0000002400208947 */ /* 0x000fea0003800000 */
[----:B------:R-:W-:Y:S01]  /*f9e0*/  UIADD3 UR4, UR43, 0x1, URZ ;  /* 0x000000012b047890 */ /* 0x000fe2000fffe03f */
[----:B------:R-:W-:Y:S01]  /*f9f0*/  LOP3.LUT R0, RZ, UR39, RZ, 0x33, !PT ;  /* 0x00000027ff007c12 */ /* 0x000fe2000f8e33ff */
[----:B------:R-:W0:Y:S01]  /*fa00*/  S2R R4, SR_TID.X ;  /* 0x0000000000047919 */ /* 0x000e220000002100 */
[----:B------:R-:W-:Y:S01]  /*fa10*/  IMAD.MOV.U32 R6, RZ, RZ, 0x1 ;  /* 0x00000001ff067424 */ /* 0x000fe200078e00ff */
[----:B------:R-:W-:-:S04]  /*fa20*/  UIMAD UR4, UR4, UR41, URZ ;  /* 0x00000029040472a4 */ /* 0x000fc8000f8e023f */
[----:B------:R-:W-:-:S04]  /*fa30*/  UISETP.LT.AND UP0, UPT, UR40, UR4, UPT ;  /* 0x000000042800728c */ /* 0x000fc8000bf01270 */
[----:B------:R-:W-:-:S06]  /*fa40*/  USEL UR4, UR40, UR4, UP0 ;  /* 0x0000000428047287 */ /* 0x000fcc0008000000 */
[----:B------:R-:W-:-:S05]  /*fa50*/  IMAD R3, RZ, RZ, -UR4 ;  /* 0x80000004ff037e24 */ /* 0x000fca000f8e02ff */
[----:B------:R-:W-:-:S04]  /*fa60*/  VIADDMNMX R0, R3, 0x1, R0, !PT ;  /* 0x0000000103007846 */ /* 0x000fc80007800100 */
[----:B------:R-:W-:Y:S02]  /*fa70*/  R2UR UR5, R0 ;  /* 0x00000000000572ca */ /* 0x000fe400000e0000 */
[----:B------:R-:W-:Y:S02]  /*fa80*/  LOP3.LUT R0, RZ, UR4, RZ, 0x33, !PT ;  /* 0x00000004ff007c12 */ /* 0x000fe4000f8e33ff */
[----:B0-----:R-:W-:-:S09]  /*fa90*/  LOP3.LUT R10, R4, 0x1f, RZ, 0xc0, !PT ;  /* 0x0000001f040a7812 */ /* 0x001fd200078ec0ff */
[----:B------:R-:W-:Y:S02]  /*faa0*/  UIADD3 UR6, UR5, -0x2, URZ ;  /* 0xfffffffe05067890 */ /* 0x000fe4000fffe03f */
[----:B------:R-:W-:-:S04]  /*fab0*/  UIADD3 UR5, UR4, UR5, URZ ;  /* 0x0000000504057290 */ /* 0x000fc8000fffe03f */
[----:B------:R-:W-:Y:S01]  /*fac0*/  ISETP.NE.AND P0, PT, R0, UR6, PT ;  /* 0x0000000600007c0c */ /* 0x000fe2000bf05270 */
[----:B------:R-:W-:Y:S02]  /*fad0*/  IMAD.MOV.U32 R0, RZ, RZ, 0x1 ;  /* 0x00000001ff007424 */ /* 0x000fe400078e00ff */
[----:B------:R-:W-:-:S05]  /*fae0*/  IMAD.U32 R11, RZ, RZ, UR5 ;  /* 0x00000005ff0b7e24 */ /* 0x000fca000f8e00ff */
[----:B------:R-:W-:-:S05]  /*faf0*/  LOP3.LUT R11, R11, 0x1, RZ, 0xc0, !PT ;  /* 0x000000010b0b7812 */ /* 0x000fca00078ec0ff */
[----:B------:R-:W-:Y:S05]  /*fb00*/  @!P0 BRA `(.L_x_258) ;  /* 0x0000001400e88947 */ /* 0x000fea0003800000 */
[----:B------:R-:W-:Y:S01]  /*fb10*/  R2UR UR4, R11 ;  /* 0x000000000b0472ca */ /* 0x000fe200000e0000 */
[----:B------:R-:W-:Y:S01]  /*fb20*/  BSSY B0, `(.L_x_258) ;  /* 0x0000178000007945 */ /* 0x000fe20003800000 */
[----:B------:R-:W-:-:S11]  /*fb30*/  IMAD.MOV.U32 R0, RZ, RZ, 0x1 ;  /* 0x00000001ff007424 */ /* 0x000fd600078e00ff */
[----:B------:R-:W-:-:S06]  /*fb40*/  UIADD3 UR4, UR5, -UR4, URZ ;  /* 0x8000000405047290 */ /* 0x000fcc000fffe03f */
[----:B------:R-:W-:-:S07]  /*fb50*/  IMAD.U32 R7, RZ, RZ, UR4 ;  /* 0x00000004ff077e24 */ /* 0x000fce000f8e00ff */
.L_x_299:
[----:B------:R-:W-:Y:S01]  /*fb60*/  LOP3.LUT P0, RZ, R17, 0x2, RZ, 0xc0, !PT ;  /* 0x0000000211ff7812 */ /* 0x000fe2000780c0ff */
[----:B------:R-:W-:Y:S01]  /*fb70*/  VIADD R7, R7, 0xfffffffe ;  /* 0xfffffffe07077836 */ /* 0x000fe20000000000 */
[----:B------:R-:W-:Y:S04]  /*fb80*/  BSSY B1, `(.L_x_259) ;  /* 0x00000b6000017945 */ /* 0x000fe80003800000 */
[----:B------:R-:W-:-:S07]  /*fb90*/  ISETP.NE.AND P1, PT, R7, RZ, PT ;  /* 0x000000ff0700720c */ /* 0x000fce0003f25270 */
[----:B------:R-:W-:Y:S06]  /*fba0*/  @!P0 BRA `(.L_x_260) ;  /* 0x0000000800cc8947 */ /* 0x000fec0003800000 */
[----:B------:R-:W-:Y:S01]  /*fbb0*/  LOP3.LUT P0, RZ, R17, 0x1, RZ, 0xc0, !PT ;  /* 0x0000000111ff7812 */ /* 0x000fe2000780c0ff */
[----:B------:R-:W-:-:S12]  /*fbc0*/  IMAD.MOV.U32 R12, RZ, RZ, R8 ;  /* 0x000000ffff0c7224 */ /* 0x000fd800078e0008 */
[----:B------:R-:W-:Y:S05]  /*fbd0*/  @!P0 BRA `(.L_x_261) ;  /* 0x0000000000508947 */ /* 0x000fea0003800000 */
[----:B------:R-:W0:Y:S01]  /*fbe0*/  LDC R12, c[0x0][0x43c] ;  /* 0x00010f00ff0c7b82 */ /* 0x000e220000000800 */
[----:B------:R-:W-:Y:S01]  /*fbf0*/  IMAD.MOV.U32 R13, RZ, RZ, R8 ;  /* 0x000000ffff0d7224 */ /* 0x000fe200078e0008 */
[----:B------:R-:W-:Y:S01]  /*fc00*/  ULDC.64 UR4, c[0x0][0x428] ;  /* 0x00010a0000047ab9 */ /* 0x000fe20000000a00 */
[----:B------:R-:W-:Y:S01]  /*fc10*/  ULDC.64 UR6, c[0x0][0x208] ;  /* 0x0000820000067ab9 */ /* 0x000fe20000000a00 */
        /* <DEDUP_REMOVED lines=16> */
.L_x_261:
[----:B------:R-:W1:Y:S01]  /*fd20*/  S2R R2, SR_TID.X ;  /* 0x0000000000027919 */ /* 0x000e620000002100 */
[----:B------:R-:W-:Y:S01]  /*fd30*/  BSSY B2, `(.L_x_262) ;  /* 0x0000006000027945 */ /* 0x000fe20003800000 */
[----:B-1----:R-:W-:Y:S02]  /*fd40*/  LOP3.LUT R3, R2, 0x7f, RZ, 0xc0, !PT ;  /* 0x0000007f02037812 */ /* 0x002fe400078ec0ff */
[----:B------:R-:W-:Y:S02]  /*fd50*/  SHF.L.U32 R2, R0, 0x1f, RZ ;  /* 0x0000001f00027819 */ /* 0x000fe400000006ff */
[----:B------:R-:W-:Y:S02]  /*fd60*/  ISETP.NE.AND P2, PT, R3, RZ, PT ;  /* 0x000000ff0300720c */ /* 0x000fe40003f45270 */
[----:B------:R-:W1:Y:S02]  /*fd70*/  SYNCS.PHASECHK.TRANS64.TRYWAIT P0, [UR38+0x38848], R2 ;  /* 0x03884802ff0075a7 */ /* 0x000e640008000166 */
[----:B-1----:R-:W-:Y:S09]  /*fd80*/  @!P0 BRA `(.L_x_263) ;  /* 0x0000003400c88947 */ /* 0x002ff20003800000 */
.L_x_358:
[----:B------:R-:W-:Y:S05]  /*fd90*/  BSYNC B2 ;  /* 0x0000000000027941 */ /* 0x000fea0003800000 */
.L_x_262:
[----:B------:R-:W-:Y:S04]  /*fda0*/  BSSY B2, `(.L_x_264) ;  /* 0x0000007000027945 */ /* 0x000fe80003800000 */
[----:B------:R-:W-:Y:S05]  /*fdb0*/  @P2 BRA `(.L_x_265) ;  /* 0x0000000000142947 */ /* 0x000fea0003800000 */
[----:B------:R-:W-:Y:S01]  /*fdc0*/  ISETP.NE.AND P0, PT, R10, RZ, PT ;  /* 0x000000ff0a00720c */ /* 0x000fe20003f05270 */
[----:B-1----:R-:W-:-:S04]  /*fdd0*/  IMAD.MOV.U32 R3, RZ, RZ, 0x2000 ;  /* 0x00002000ff037424 */ /* 0x002fc800078e00ff */
[----:B------:R3:W-:Y:S08]  /*fde0*/  SYNCS.ARRIVE.TRANS64 RZ, [UR38+0x38838], R3 ;  /* 0x03883803ffff79a7 */ /* 0x0007f00008000026 */
[----:B---3--:R-:W-:Y:S05]  /*fdf0*/  @!P0 BRA `(.L_x_265) ;  /* 0x0000000000048947 */ /* 0x008fea0003800000 */
[----:B------:R-:W-:Y:S01]  /*fe00*/  BPT.TRAP 0x1 ;  /* 0x000000040000795c */ /* 0x000fe20000300000 */
.L_x_265:
[----:B------:R-:W-:Y:S05]  /*fe10*/  BSYNC B2 ;  /* 0x0000000000027941 */ /* 0x000fea0003800000 */
.L_x_264:
[----:B0-----:R-:W-:Y:S01]  /*fe20*/  IMAD.MOV.U32 R4, RZ, RZ, RZ ;  /* 0x000000ffff047224 */ /* 0x001fe200078e00ff */
        /* <DEDUP_REMOVED lines=10> */
.L_x_266:
        /* <DEDUP_REMOVED lines=10> */
.L_x_359:
[----:B------:R-:W-:Y:S05]  /*ff70*/  BSYNC B2 ;  /* 0x0000000000027941 */ /* 0x000fea0003800000 */
.L_x_267:
        /* <DEDUP_REMOVED lines=9> */
.L_x_270:
[----:B------:R-:W-:Y:S05]  /*10010*/  BSYNC B2 ;  /* 0x0000000000027941 */ /* 0x000fea0003800000 */
.L_x_269:
        /* <DEDUP_REMOVED lines=9> */
.L_x_271:
        /* <DEDUP_REMOVED lines=13> */
.L_x_272:
        /* <DEDUP_REMOVED lines=13> */
.L_x_273:
        /* <DEDUP_REMOVED lines=13> */
.L_x_274:
        /* <DEDUP_REMOVED lines=13> */
.L_x_275:
        /* <DEDUP_REMOVED lines=13> */
.L_x_276:
        /* <DEDUP_REMOVED lines=13> */
.L_x_277:
        /* <DEDUP_REMOVED lines=13> */
.L_x_278:
        /* <DEDUP_REMOVED lines=8> */
.L_x_260:
[----:B------:R-:W-:Y:S05]  /*106e0*/  BSYNC B1 ;  /* 0x0000000000017941 */ /* 0x000fea0003800000 */
.L_x_259:
[----:B------:R-:W-:Y:S01]  /*106f0*/  LOP3.LUT P3, RZ, R17, 0x2, RZ, 0xc0, !PT ;  /* 0x0000000211ff7812 */ /* 0x000fe2000786c0ff */
[----:B------:R-:W-:Y:S01]  /*10700*/  BSSY B1, `(.L_x_279) ;  /* 0x00000b7000017945 */ /* 0x000fe20003800000 */
[----:B------:R-:W-:-:S11]  /*10710*/  LOP3.LUT R0, R0, 0x1, RZ, 0x3c, !PT ;  /* 0x0000000100007812 */ /* 0x000fd600078e3cff */
[----:B------:R-:W-:Y:S05]  /*10720*/  @!P3 BRA `(.L_x_280) ;  /* 0x0000000800d0b947 */ /* 0x000fea0003800000 */
[----:B------:R-:W-:Y:S01]  /*10730*/  LOP3.LUT P3, RZ, R17, 0x1, RZ, 0xc0, !PT ;  /* 0x0000000111ff7812 */ /* 0x000fe2000786c0ff */
[----:B------:R-:W-:-:S12]  /*10740*/  VIADD R12, R8, 0xffffffff ;  /* 0xffffffff080c7836 */ /* 0x000fd80000000000 */
[----:B------:R-:W-:Y:S05]  /*10750*/  @!P3 BRA `(.L_x_281) ;  /* 0x000000000050b947 */ /* 0x000fea0003800000 */
[----:B--2---:R-:W0:Y:S01]  /*10760*/  LDC R14, c[0x0][0x43c] ;  /* 0x00010f00ff0e7b82 */ /* 0x004e220000000800 */
        /* <DEDUP_REMOVED lines=19> */
.L_x_281:
[----:B------:R-:W1:Y:S01]  /*108a0*/  S2R R2, SR_TID.X ;  /* 0x0000000000027919 */ /* 0x000e620000002100 */
[----:B------:R-:W-:Y:S01]  /*108b0*/  BSSY B2, `(.L_x_282) ;  /* 0x0000006000027945 */ /* 0x000fe20003800000 */
[----:B-1----:R-:W-:Y:S02]  /*108c0*/  LOP3.LUT R3, R2, 0x7f, RZ, 0xc0, !PT ;  /* 0x0000007f02037812 */ /* 0x002fe400078ec0ff */
[----:B------:R-:W-:Y:S02]  /*108d0*/  SHF.L.U32 R2, R0, 0x1f, RZ ;  /* 0x0000001f00027819 */ /* 0x000fe400000006ff */
[----:B------:R-:W-:Y:S02]  /*108e0*/  ISETP.NE.AND P2, PT, R3, RZ, PT ;  /* 0x000000ff0300720c */ /* 0x000fe40003f45270 */
[----:B------:R-:W1:Y:S02]  /*108f0*/  SYNCS.PHASECHK.TRANS64.TRYWAIT P0, [UR38+0x38840], R2 ;  /* 0x03884002ff0075a7 */ /* 0x000e640008000166 */
[----:B-1----:R-:W-:Y:S09]  /*10900*/  @!P0 BRA `(.L_x_283) ;  /* 0x0000002c00188947 */ /* 0x002ff20003800000 */
.L_x_360:
[----:B------:R-:W-:Y:S05]  /*10910*/  BSYNC B2 ;  /* 0x0000000000027941 */ /* 0x000fea0003800000 */
.L_x_282:
[----:B------:R-:W-:Y:S04]  /*10920*/  BSSY B2, `(.L_x_284) ;  /* 0x0000007000027945 */ /* 0x000fe80003800000 */
[----:B------:R-:W-:Y:S05]  /*10930*/  @P2 BRA `(.L_x_285) ;  /* 0x0000000000142947 */ /* 0x000fea0003800000 */
[----:B------:R-:W-:Y:S01]  /*10940*/  ISETP.NE.AND P0, PT, R10, RZ, PT ;  /* 0x000000ff0a00720c */ /* 0x000fe20003f05270 */
[----:B-1----:R-:W-:-:S04]  /*10950*/  IMAD.MOV.U32 R3, RZ, RZ, 0x2000 ;  /* 0x00002000ff037424 */ /* 0x002fc800078e00ff */
[----:B------:R3:W-:Y:S08]  /*10960*/  SYNCS.ARRIVE.TRANS64 RZ, [UR38+0x38830], R3 ;  /* 0x03883003ffff79a7 */ /* 0x0007f00008000026 */
[----:B---3--:R-:W-:Y:S05]  /*10970*/  @!P0 BRA `(.L_x_285) ;  /* 0x0000000000048947 */ /* 0x008fea0003800000 */
[----:B------:R-:W-:Y:S01]  /*10980*/  BPT.TRAP 0x1 ;  /* 0x000000040000795c */ /* 0x000fe20000300000 */
.L_x_285:
[----:B------:R-:W-:Y:S05]  /*10990*/  BSYNC B2 ;  /* 0x0000000000027941 */ /* 0x000fea0003800000 */
.L_x_284:
        /* <DEDUP_REMOVED lines=11> */
.L_x_286:
        /* <DEDUP_REMOVED lines=11> */
.L_x_361:
[----:B------:R-:W-:Y:S05]  /*10b00*/  BSYNC B2 ;  /* 0x0000000000027941 */ /* 0x000fea0003800000 */
.L_x_287:
        /* <DEDUP_REMOVED lines=9> */
.L_x_290:
[----:B------:R-:W-:Y:S05]  /*10ba0*/  BSYNC B2 ;  /* 0x0000000000027941 */ /* 0x000fea0003800000 */
.L_x_289:
        /* <DEDUP_REMOVED lines=9> */
.L_x_291:
        /* <DEDUP_REMOVED lines=13> */
.L_x_292:
        /* <DEDUP_REMOVED lines=13> */
.L_x_293:
        /* <DEDUP_REMOVED lines=13> */
.L_x_294:
        /* <DEDUP_REMOVED lines=13> */
.L_x_295:
        /* <DEDUP_REMOVED lines=13> */
.L_x_296:
        /* <DEDUP_REMOVED lines=13> */
.L_x_297:
        /* <DEDUP_REMOVED lines=13> */
.L_x_298:
        /* <DEDUP_REMOVED lines=8> */
.L_x_280:
[----:B------:R-:W-:Y:S05]  /*11270*/  BSYNC B1 ;  /* 0x0000000000017941 */ /* 0x000fea0003800000 */
.L_x_279:
[----:B------:R-:W-:Y:S01]  /*11280*/  VIADD R8, R8, 0xfffffffe ;  /* 0xfffffffe08087836 */ /* 0x000fe20000000000 */
[----:B------:R-:W-:Y:S06]  /*11290*/  @P1 BRA `(.L_x_299) ;  /* 0xffffffe800301947 */ /* 0x000fec000383ffff */
[----:B------:R-:W-:Y:S05]  /*112a0*/  BSYNC B0 ;  /* 0x0000000000007941 */ /* 0x000fea0003800000 */
.L_x_258:
[----:B------:R-:W-:-:S13]  /*112b0*/  ISETP.NE.AND P0, PT, R11, RZ, PT ;  /* 0x000000ff0b00720c */ /* 0x000fda0003f05270 */
[----:B------:R-:W-:Y:S05]  /*112c0*/  @!P0 BRA `(.L_x_227) ;  /* 0x0000000800e48947 */ /* 0x000fea0003800000 */
[----:B------:R-:W-:Y:S01]  /*112d0*/  LOP3.LUT P1, RZ, R17, 0x2, RZ, 0xc0, !PT ;  /* 0x0000000211ff7812 */ /* 0x000fe2000782c0ff */
[----:B------:R-:W-:-:S12]  /*112e0*/  BSSY B0, `(.L_x_300) ;  /* 0x00000b4000007945 */ /* 0x000fd80003800000 */
[----:B------:R-:W-:Y:S05]  /*112f0*/  @!P1 BRA `(.L_x_301) ;  /* 0x0000000800c89947 */ /* 0x000fea0003800000 */
[----:B------:R-:W-:-:S13]  /*11300*/  LOP3.LUT P1, RZ, R17, 0x1, RZ, 0xc0, !PT ;  /* 0x0000000111ff7812 */ /* 0x000fda000782c0ff */
[----:B------:R-:W-:Y:S05]  /*11310*/  @!P1 BRA `(.L_x_302) ;  /* 0x00000000004c9947 */ /* 0x000fea0003800000 */
[----:B------:R-:W0:Y:S01]  /*11320*/  LDC R5, c[0x0][0x43c] ;  /* 0x00010f00ff057b82 */ /* 0x000e220000000800 */
[----:B------:R-:W-:Y:S01]  /*11330*/  ULDC.64 UR4, c[0x0][0x428] ;  /* 0x00010a0000047ab9 */ /* 0x000fe20000000a00 */
[----:B------:R-:W-:Y:S01]  /*11340*/  ULDC.64 UR6, c[0x0][0x208] ;  /* 0x0000820000067ab9 */ /* 0x000fe20000000a00 */
[----:B------:R-:W-:-:S04]  /*11350*/  IMAD R19, R19, UR4, RZ ;  /* 0x0000000413137c24 */ /* 0x000fc8000f8e02ff */
[----:B------:R-:W-:Y:S01]  /*11360*/  IMAD R7, R18, UR5, R19 ;  /* 0x0000000512077c24 */ /* 0x000fe2000f8e0213 */
[----:B0-----:R-:W-:-:S13]  /*11370*/  ISETP.NE.AND P0, PT, R5, 0x1, PT ;  /* 0x000000010500780c */ /* 0x001fda0003f05270 */
[----:B------:R-:W0:Y:S02]  /*11380*/  @P0 LDC.64 R2, c[0x0][0x440] ;  /* 0x00011000ff020b82 */ /* 0x000e240000000a00 */
[----:B0-----:R-:W-:-:S04]  /*11390*/  @P0 IMAD.HI.U32 R4, R8, R2, RZ ;  /* 0x0000000208040227 */ /* 0x001fc800078e00ff */
[----:B------:R-:W-:Y:S01]  /*113a0*/  IMAD.MOV.U32 R2, RZ, RZ, R8 ;  /* 0x000000ffff027224 */ /* 0x000fe200078e0008 */
[----:B------:R-:W-:-:S04]  /*113b0*/  @P0 SHF.R.U32.HI R2, RZ, R3, R4 ;  /* 0x00000003ff020219 */ /* 0x000fc80000011604 */
[----:B------:R-:W-:-:S03]  /*113c0*/  SHF.R.S32.HI R3, RZ, 0x1f, R2 ;  /* 0x0000001fff037819 */ /* 0x000fc60000011402 */
        /* <DEDUP_REMOVED lines=8> */
.L_x_302:
[----:B------:R-:W1:Y:S01]  /*11450*/  S2R R2, SR_TID.X ;  /* 0x0000000000027919 */ /* 0x000e620000002100 */
[----:B------:R-:W-:Y:S01]  /*11460*/  BSSY B1, `(.L_x_303) ;  /* 0x0000006000017945 */ /* 0x000fe20003800000 */
[----:B-1----:R-:W-:Y:S02]  /*11470*/  LOP3.LUT R3, R2, 0x7f, RZ, 0xc0, !PT ;  /* 0x0000007f02037812 */ /* 0x002fe400078ec0ff */
[----:B------:R-:W-:Y:S02]  /*11480*/  SHF.L.U32 R2, R0, 0x1f, RZ ;  /* 0x0000001f00027819 */ /* 0x000fe400000006ff */
[----:B------:R-:W-:Y:S02]  /*11490*/  ISETP.NE.AND P1, PT, R3, RZ, PT ;  /* 0x000000ff0300720c */ /* 0x000fe40003f25270 */
[----:B------:R-:W1:Y:S02]  /*114a0*/  SYNCS.PHASECHK.TRANS64.TRYWAIT P0, [UR38+0x38848], R2 ;  /* 0x03884802ff0075a7 */ /* 0x000e640008000166 */
[----:B-1----:R-:W-:Y:S09]  /*114b0*/  @!P0 BRA `(.L_x_304) ;  /* 0x00000020005c8947 */ /* 0x002ff20003800000 */
.L_x_362:
[----:B------:R-:W-:Y:S05]  /*114c0*/  BSYNC B1 ;  /* 0x0000000000017941 */ /* 0x000fea0003800000 */
.L_x_303:
[----:B------:R-:W-:Y:S04]  /*114d0*/  BSSY B1, `(.L_x_305) ;  /* 0x0000007000017945 */ /* 0x000fe80003800000 */
[----:B------:R-:W-:Y:S05]  /*114e0*/  @P1 BRA `(.L_x_306) ;  /* 0x0000000000141947 */ /* 0x000fea0003800000 */
[----:B------:R-:W-:Y:S01]  /*114f0*/  ISETP.NE.AND P0, PT, R10, RZ, PT ;  /* 0x000000ff0a00720c */ /* 0x000fe20003f05270 */
[----:B-1----:R-:W-:-:S04]  /*11500*/  IMAD.MOV.U32 R3, RZ, RZ, 0x2000 ;  /* 0x00002000ff037424 */ /* 0x002fc800078e00ff */
[----:B------:R3:W-:Y:S08]  /*11510*/  SYNCS.ARRIVE.TRANS64 RZ, [UR38+0x38838], R3 ;  /* 0x03883803ffff79a7 */ /* 0x0007f00008000026 */
[----:B---3--:R-:W-:Y:S05]  /*11520*/  @!P0 BRA `(.L_x_306) ;  /* 0x0000000000048947 */ /* 0x008fea0003800000 */
[----:B------:R-:W-:Y:S01]  /*11530*/  BPT.TRAP 0x1 ;  /* 0x000000040000795c */ /* 0x000fe20000300000 */
.L_x_306:
[----:B------:R-:W-:Y:S05]  /*11540*/  BSYNC B1 ;  /* 0x0000000000017941 */ /* 0x000fea0003800000 */
.L_x_305:
        /* <DEDUP_REMOVED lines=11> */
.L_x_307:
        /* <DEDUP_REMOVED lines=11> */
.L_x_363:
[----:B------:R-:W-:Y:S05]  /*116b0*/  BSYNC B1 ;  /* 0x0000000000017941 */ /* 0x000fea0003800000 */
.L_x_308:
[----:B------:R-:W-:Y:S01]  /*116c0*/  BSSY B1, `(.L_x_310) ;  /* 0x0000009000017945 */ /* 0x000fe20003800000 */
[----:B-1----:R-:W-:Y:S02]  /*116d0*/  IMAD.MOV.U32 R2, RZ, RZ, 0x0 ;  /* 0x00000000ff027424 */ /* 0x002fe400078e00ff */
[----:B------:R-:W-:Y:S01]  /*116e0*/  IMAD.MOV.U32 R3, RZ, RZ, 0x14f00000 ;  /* 0x14f00000ff037424 */ /* 0x000fe200078e00ff */
[----:B------:R-:W-:Y:S06]  /*116f0*/  @P1 BRA `(.L_x_311) ;  /* 0x0000000000141947 */ /* 0x000fec0003800000 */
[----:B------:R-:W-:Y:S01]  /*11700*/  ISETP.NE.AND P0, PT, R10, RZ, PT ;  /* 0x000000ff0a00720c */ /* 0x000fe20003f05270 */
[----:B------:R-:W-:-:S04]  /*11710*/  IMAD.MOV.U32 R5, RZ, RZ, 0x10000 ;  /* 0x00010000ff057424 */ /* 0x000fc800078e00ff */
[----:B------:R1:W-:Y:S08]  /*11720*/  SYNCS.ARRIVE.TRANS64 RZ, [UR38+0x38858], R5 ;  /* 0x03885805ffff79a7 */ /* 0x0003f00008000026 */
[----:B-1----:R-:W-:Y:S05]  /*11730*/  @!P0 BRA `(.L_x_311) ;  /* 0x0000000000048947 */ /* 0x002fea0003800000 */
[----:B------:R-:W-:Y:S01]  /*11740*/  BPT.TRAP 0x1 ;  /* 0x000000040000795c */ /* 0x000fe20000300000 */
.L_x_311:
[----:B------:R-:W-:Y:S05]  /*11750*/  BSYNC B1 ;  /* 0x0000000000017941 */ /* 0x000fea0003800000 */
.L_x_310:
        /* <DEDUP_REMOVED lines=9> */
.L_x_312:
        /* <DEDUP_REMOVED lines=8> */
[----:B------:R-:W-:Y:S01]  /*11870*/  R2UR UR6, R2 ;  /* 0x00000000020672ca */ /* 0x000fe200000e0000 */
[----:B------:R-:W-:Y:S01]  /*11880*/  UIADD3 UR8, UR38, 0x12400, URZ ;  /* 0x0001240026087890 */ /* 0x000fe2000fffe03f */
[----:B------:R-:W-:Y:S01]  /*11890*/  R2UR UR7, R3 ;  /* 0x00000000030772ca */ /* 0x000fe200000e0000 */
[----:B------:R-:W-:Y:S01]  /*118a0*/  UMOV UR10, 0x40 ;  /* 0x00000040000a7882 */ /* 0x000fe20000000000 */
[----:B------:R-:W-:-:S13]  /*118b0*/  PLOP3.LUT P0, PT, PT, PT, PT, 0x80, 0x0 ;  /* 0x000000000000781c */ /* 0x000fda0003f0f070 */
.L_x_313:
        /* <DEDUP_REMOVED lines=13> */
.L_x_314:
        /* <DEDUP_REMOVED lines=13> */
.L_x_315:
        /* <DEDUP_REMOVED lines=13> */
.L_x_316:
        /* <DEDUP_REMOVED lines=13> */
.L_x_317:
        /* <DEDUP_REMOVED lines=13> */
.L_x_318:
        /* <DEDUP_REMOVED lines=13> */
.L_x_319:
        /* <DEDUP_REMOVED lines=8> */
.L_x_301:
[----:B------:R-:W-:Y:S05]  /*11e20*/  BSYNC B0 ;  /* 0x0000000000007941 */ /* 0x000fea0003800000 */
.L_x_300:
[----:B------:R-:W-:Y:S01]  /*11e30*/  LOP3.LUT R0, R0, 0x1, RZ, 0x3c, !PT ;  /* 0x0000000100007812 */ /* 0x000fe200078e3cff */
[----:B------:R-:W-:Y:S02]  /*11e40*/  IMAD.MOV.U32 R6, RZ, RZ, RZ ;  /* 0x000000ffff067224 */ /* 0x000fe400078e00ff */
[----:B------:R-:W-:-:S07]  /*11e50*/  IMAD.MOV.U32 R9, RZ, RZ, RZ ;  /* 0x000000ffff097224 */ /* 0x000fce00078e00ff */
.L_x_227:
[----:B------:R-:W1:Y:S01]  /*11e60*/  S2R R3, SR_CgaCtaId ;  /* 0x0000000000037919 */ /* 0x000e620000008800 */
[----:B------:R-:W-:Y:S02]  /*11e70*/  MOV R2, 0x400 ;  /* 0x0000040000027802 */ /* 0x000fe40000000f00 */
[----:B------:R-:W-:Y:S02]  /*11e80*/  SHF.L.U32 R9, R9, 0x1f, RZ ;  /* 0x0000001f09097819 */ /* 0x000fe400000006ff */
[----:B-1----:R-:W-:-:S04]  /*11e90*/  LEA R2, R3, R2, 0x18 ;  /* 0x0000000203027211 */ /* 0x002fc800078ec0ff */
[----:B------:R-:W1:Y:S02]  /*11ea0*/  SYNCS.PHASECHK.TRANS64.TRYWAIT P0, [R2+URZ+0x38820], R9 ;  /* 0x03882009020075a7 */ /* 0x000e64000800017f */
[----:B-1----:R-:W-:Y:S05]  /*11eb0*/  @!P0 BRA `(.L_x_320) ;  /* 0x00000018000c8947 */ /* 0x002fea0003800000 */
.L_x_364:
[----:B------:R-:W-:-:S03]  /*11ec0*/  UMOV UR4, 0xffffffff ;  /* 0xffffffff00047882 */ /* 0x000fc60000000000 */
[----:B------:R-:W-:Y:S05]  /*11ed0*/  BRA.DIV UR4, `(.L_x_321) ;  /* 0x0000001a04187947 */ /* 0x000fea000b800000 */
[----:B------:R-:W3:Y:S02]  /*11ee0*/  S2R R3, SR_TID.X ;  /* 0x0000000000037919 */ /* 0x000ee40000002100 */
[----:B---3--:R-:W-:-:S04]  /*11ef0*/  SHF.R.U32.HI R3, RZ, 0x5, R3 ;  /* 0x00000005ff037819 */ /* 0x008fc80000011603 */
[----:B------:R-:W-:-:S05]  /*11f00*/  LOP3.LUT R3, R3, 0x3, RZ, 0xc0, !PT ;  /* 0x0000000303037812 */ /* 0x000fca00078ec0ff */
[----:B--2---:R2:W3:Y:S02]  /*11f10*/  SHFL.IDX PT, R14, R3, RZ, 0x1f ;  /* 0x00001fff030e7589 */ /* 0x0044e400000e0000 */
.L_x_367:
[----:B---3--:R-:W-:-:S13]  /*11f20*/  ISETP.NE.AND P0, PT, R14, RZ, PT ;  /* 0x000000ff0e00720c */ /* 0x008fda0003f05270 */
[----:B------:R-:W-:Y:S05]  /*11f30*/  @P0 BRA `(.L_x_193) ;  /* 0x0000000000900947 */ /* 0x000fea0003800000 */
[----:B------:R-:W-:-:S03]  /*11f40*/  UMOV UR4, 0xffffffff ;  /* 0xffffffff00047882 */ /* 0x000fc60000000000 */
[----:B------:R-:W-:Y:S05]  /*11f50*/  BRA.DIV UR4, `(.L_x_322) ;  /* 0x0000001a042c7947 */ /* 0x000fea000b800000 */
[----:B------:R-:W-:-:S13]  /*11f60*/  ELECT P6, URZ, PT ;  /* 0x00000000003f782f */ /* 0x000fda00038c0000 */
.L_x_370:
[----:B------:R-:W-:Y:S05]  /*11f70*/  @!P6 BRA `(.L_x_193) ;  /* 0x000000000080e947 */ /* 0x000fea0003800000 */
[----:B--2---:R-:W2:Y:S02]  /*11f80*/  LDL R3, [R1+0x28] ;  /* 0x0000280001037983 */ /* 0x004ea40000100800 */
[----:B--2---:R-:W-:-:S13]  /*11f90*/  R2UR UR4, R3 ;  /* 0x00000000030472ca */ /* 0x004fda00000e0000 */
[----:B------:R-:W-:-:S06]  /*11fa0*/  ULOP3.LUT UR4, UR4, 0x2, URZ, 0xfc, !UPT ;  /* 0x0000000204047892 */ /* 0x000fcc000f8efc3f */
[----:B------:R-:W-:-:S05]  /*11fb0*/  IMAD.U32 R3, RZ, RZ, UR4 ;  /* 0x00000004ff037e24 */ /* 0x000fca000f8e00ff */
[----:B------:R-:W-:-:S13]  /*11fc0*/  ISETP.NE.AND P2, PT, R3, 0x3, PT ;  /* 0x000000030300780c */ /* 0x000fda0003f45270 */
[----:B------:R-:W-:Y:S05]  /*11fd0*/  @!P2 BRA `(.L_x_323) ;  /* 0x000000000004a947 */ /* 0x000fea0003800000 */
[----:B------:R-:W-:Y:S01]  /*11fe0*/  BPT.TRAP 0x1 ;  /* 0x000000040000795c */ /* 0x000fe20000300000 */
.L_x_323:
[----:B------:R-:W-:Y:S01]  /*11ff0*/  VIADD R8, R2, 0x38840 ;  /* 0x0003884002087836 */ /* 0x000fe20000000000 */
[----:B------:R-:W-:Y:S01]  /*12000*/  SHF.L.U32 R4, R0, 0x1f, RZ ;  /* 0x0000001f00047819 */ /* 0x000fe200000006ff */
[C---:B------:R-:W-:Y:S02]  /*12010*/  VIADD R3, R6.reuse, 0x1 ;  /* 0x0000000106037836 */ /* 0x040fe40000000000 */
[----:B------:R-:W-:-:S03]  /*12020*/  IMAD R7, R6, 0x8, R8 ;  /* 0x0000000806077824 */ /* 0x000fc600078e0208 */
[C---:B------:R-:W-:Y:S01]  /*12030*/  ISETP.NE.AND P1, PT, R3.reuse, 0x2, PT ;  /* 0x000000020300780c */ /* 0x040fe20003f25270 */
[----:B------:R-:W2:Y:S03]  /*12040*/  SYNCS.PHASECHK.TRANS64.TRYWAIT P0, [R7+URZ], R4 ;  /* 0x00000004070075a7 */ /* 0x000ea6000800017f */
[----:B------:R-:W-:Y:S02]  /*12050*/  SEL R5, RZ, 0x1, P1 ;  /* 0x00000001ff057807 */ /* 0x000fe40000800000 */
[----:B------:R-:W-:Y:S02]  /*12060*/  SEL R3, R3, RZ, P1 ;  /* 0x000000ff03037207 */ /* 0x000fe40000800000 */
[----:B------:R-:W-:-:S03]  /*12070*/  LOP3.LUT R0, R0, R5, RZ, 0x3c, !PT ;  /* 0x0000000500007212 */ /* 0x000fc600078e3cff */
[----:B------:R-:W-:Y:S01]  /*12080*/  IMAD R5, R3, 0x8, R8 ;  /* 0x0000000803057824 */ /* 0x000fe200078e0208 */
[----:B------:R-:W-:Y:S01]  /*12090*/  SHF.L.U32 R0, R0, 0x1f, RZ ;  /* 0x0000001f00007819 */ /* 0x000fe200000006ff */
[----:B--2---:R-:W-:Y:S06]  /*120a0*/  @!P0 BRA `(.L_x_324) ;  /* 0x0000001400f88947 */ /* 0x004fec0003800000 */
.L_x_371:
[----:B------:R-:W3:Y:S02]  /*120b0*/  SYNCS.PHASECHK.TRANS64.TRYWAIT P0, [R5+URZ], R0 ;  /* 0x00000000050075a7 */ /* 0x000ee4000800017f */
[----:B---3--:R-:W-:Y:S05]  /*120c0*/  @!P0 BRA `(.L_x_325) ;  /* 0x0000001800048947 */ /* 0x008fea0003800000 */
.L_x_372:
[----:B------:R-:W-:Y:S05]  /*120d0*/  @!P2 BRA `(.L_x_326) ;  /* 0x000000000004a947 */ /* 0x000fea0003800000 */
[----:B------:R-:W-:Y:S01]  /*120e0*/  BPT.TRAP 0x1 ;  /* 0x000000040000795c */ /* 0x000fe20000300000 */
.L_x_326:
[----:B-1----:R-:W-:-:S04]  /*120f0*/  VIADD R2, R2, 0x38860 ;  /* 0x0003886002027836 */ /* 0x002fc80000000000 */
[----:B---3--:R-:W-:-:S04]  /*12100*/  IMAD R5, R6, 0x8, R2 ;  /* 0x0000000806057824 */ /* 0x008fc800078e0202 */
[----:B------:R-:W1:Y:S02]  /*12110*/  SYNCS.PHASECHK.TRANS64.TRYWAIT P0, [R5+URZ], R4 ;  /* 0x00000004050075a7 */ /* 0x000e64000800017f */
[----:B-1----:R-:W-:Y:S05]  /*12120*/  @!P0 BRA `(.L_x_327) ;  /* 0x0000001800008947 */ /* 0x002fea0003800000 */
.L_x_373:
[----:B------:R-:W-:-:S07]  /*12130*/  IMAD R3, R3, 0x8, R2 ;  /* 0x0000000803037824 */ /* 0x000fce00078e0202 */
.L_x_328:
[----:B---3--:R3:W4:Y:S02]  /*12140*/  SYNCS.PHASECHK.TRANS64.TRYWAIT P0, [R3+URZ], R0 ;  /* 0x00000000030075a7 */ /* 0x008724000800017f */
[----:B----4-:R-:W-:Y:S05]  /*12150*/  @!P0 NANOSLEEP.SYNCS 0x989680 ;  /* 0x009896800000895d */ /* 0x010fea0003900000 */
[----:B------:R-:W4:Y:S02]  /*12160*/  @!P0 SYNCS.PHASECHK.TRANS64 P0, [R3+URZ], R0 ;  /* 0x00000000030085a7 */ /* 0x000f24000800007f */
[----:B----4-:R-:W-:Y:S05]  /*12170*/  @!P0 BRA `(.L_x_328) ;  /* 0xfffffffc00f08947 */ /* 0x010fea000383ffff */
.L_x_193:
[----:B------:R-:W-:Y:S05]  /*12180*/  BSYNC B6 ;  /* 0x0000000000067941 */ /* 0x000fea0003800000 */
.L_x_190:
[----:B------:R-:W-:Y:S05]  /*12190*/  EXIT ;  /* 0x000000000000794d */ /* 0x000fea0003800000 */
.L_x_201:
[----:B0-----:R0:W1:Y:S02]  /*121a0*/  SYNCS.PHASECHK.TRANS64.TRYWAIT P0, [R184+URZ+0x38800], R7 ;  /* 0x03880007b80075a7 */ /* 0x001064000800017f */
[----:B-1----:R-:W-:Y:S05]  /*121b0*/  @!P0 NANOSLEEP.SYNCS 0x989680 ;  /* 0x009896800000895d */ /* 0x002fea0003900000 */
[----:B------:R-:W1:Y:S02]  /*121c0*/  @!P0 SYNCS.PHASECHK.TRANS64 P0, [R184+URZ+0x38800], R7 ;  /* 0x03880007b80085a7 */ /* 0x000e64000800007f */
[----:B-1----:R-:W-:Y:S05]  /*121d0*/  @!P0 BRA `(.L_x_201) ;  /* 0xfffffffc00f08947 */ /* 0x002fea000383ffff */
[----:B------:R-:W-:Y:S05]  /*121e0*/  BRA `(.L_x_329) ;  /* 0xffffff1000947947 */ /* 0x000fea000383ffff */
.L_x_205:
[----:B--2---:R2:W3:Y:S02]  /*121f0*/  SYNCS.PHASECHK.TRANS64.TRYWAIT P1, [R184+URZ+0x38830], R7 ;  /* 0x03883007b80075a7 */ /* 0x0044e4000802017f */
[----:B---3--:R-:W-:Y:S05]  /*12200*/  @!P1 NANOSLEEP.SYNCS 0x989680 ;  /* 0x009896800000995d */ /* 0x008fea0003900000 */
[----:B------:R-:W3:Y:S02]  /*12210*/  @!P1 SYNCS.PHASECHK.TRANS64 P1, [R184+URZ+0x38830], R7 ;  /* 0x03883007b80095a7 */ /* 0x000ee4000802007f */
[----:B---3--:R-:W-:Y:S05]  /*12220*/  @!P1 BRA `(.L_x_205) ;  /* 0xfffffffc00f09947 */ /* 0x008fea000383ffff */
[----:B------:R-:W-:Y:S05]  /*12230*/  BRA `(.L_x_204) ;  /* 0xffffff1000e07947 */ /* 0x000fea000383ffff */
.L_x_206:
[----:B---3--:R3:W4:Y:S02]  /*12240*/  SYNCS.PHASECHK.TRANS64.TRYWAIT P1, [R184+URZ+0x38810], R7 ;  /* 0x03881007b80075a7 */ /* 0x008724000802017f */
[----:B----4-:R-:W-:Y:S05]  /*12250*/  @!P1 NANOSLEEP.SYNCS 0x989680 ;  /* 0x009896800000995d */ /* 0x010fea0003900000 */
[----:B------:R-:W4:Y:S02]  /*12260*/  @!P1 SYNCS.PHASECHK.TRANS64 P1, [R184+URZ+0x38810], R7 ;  /* 0x03881007b80095a7 */ /* 0x000f24000802007f */
[----:B----4-:R-:W-:Y:S05]  /*12270*/  @!P1 BRA `(.L_x_206) ;  /* 0xfffffffc00f09947 */ /* 0x010fea000383ffff */
[----:B------:R-:W-:Y:S05]  /*12280*/  BRA `(.L_x_330) ;  /* 0xffffff1400d07947 */ /* 0x000fea000383ffff */
.L_x_210:
[----:B------:R0:W0:Y:S02]  /*12290*/  SYNCS.PHASECHK.TRANS64.TRYWAIT P1, [R184+URZ+0x38850], R7 ;  /* 0x03885007b80075a7 */ /* 0x000024000802017f */
[----:B0-----:R-:W-:Y:S05]  /*122a0*/  @!P1 NANOSLEEP.SYNCS 0x989680 ;  /* 0x009896800000995d */ /* 0x001fea0003900000 */
[----:B------:R-:W0:Y:S02]  /*122b0*/  @!P1 SYNCS.PHASECHK.TRANS64 P1, [R184+URZ+0x38850], R7 ;  /* 0x03885007b80095a7 */ /* 0x000e24000802007f */
[----:B0-----:R-:W-:Y:S05]  /*122c0*/  @!P1 BRA `(.L_x_210) ;  /* 0xfffffffc00f09947 */ /* 0x001fea000383ffff */
[----:B------:R-:W-:Y:S05]  /*122d0*/  BRA `(.L_x_209) ;  /* 0xffffff1400fc7947 */ /* 0x000fea000383ffff */
.L_x_215:
[----:B-1----:R1:W2:Y:S02]  /*122e0*/  SYNCS.PHASECHK.TRANS64.TRYWAIT P3, [R195+URZ+0x38830], R200 ;  /* 0x038830c8c30075a7 */ /* 0x0022a4000806017f */
[----:B--2---:R-:W-:Y:S05]  /*122f0*/  @!P3 NANOSLEEP.SYNCS 0x989680 ;  /* 0x009896800000b95d */ /* 0x004fea0003900000 */
[----:B------:R-:W2:Y:S02]  /*12300*/  @!P3 SYNCS.PHASECHK.TRANS64 P3, [R195+URZ+0x38830], R200 ;  /* 0x038830c8c300b5a7 */ /* 0x000ea4000806007f */
[----:B--2---:R-:W-:Y:S05]  /*12310*/  @!P3 BRA `(.L_x_215) ;  /* 0xfffffffc00f0b947 */ /* 0x004fea000383ffff */
[----:B------:R-:W-:Y:S05]  /*12320*/  BRA `(.L_x_214) ;  /* 0xffffff4400347947 */ /* 0x000fea000383ffff */
.L_x_219:
[----:B---3--:R3:W4:Y:S02]  /*12330*/  SYNCS.PHASECHK.TRANS64.TRYWAIT P3, [R195+URZ+0x38850], R200 ;  /* 0x038850c8c30075a7 */ /* 0x008724000806017f */
[----:B----4-:R-:W-:Y:S05]  /*12340*/  @!P3 NANOSLEEP.SYNCS 0x989680 ;  /* 0x009896800000b95d */ /* 0x010fea0003900000 */
[----:B------:R-:W4:Y:S02]  /*12350*/  @!P3 SYNCS.PHASECHK.TRANS64 P3, [R195+URZ+0x38850], R200 ;  /* 0x038850c8c300b5a7 */ /* 0x000f24000806007f */
[----:B----4-:R-:W-:Y:S05]  /*12360*/  @!P3 BRA `(.L_x_219) ;  /* 0xfffffffc00f0b947 */ /* 0x010fea000383ffff */
[----:B------:R-:W-:Y:S05]  /*12370*/  BRA `(.L_x_218) ;  /* 0xffffff4400fc7947 */ /* 0x000fea000383ffff */
.L_x_232:
[----:B------:R-:W-:Y:S02]  /*12380*/  IMAD.MOV.U32 R13, RZ, RZ, R6 ;  /* 0x000000ffff0d7224 */ /* 0x000fe400078e0006 */
[----:B------:R-:W-:Y:S02]  /*12390*/  IMAD.MOV.U32 R12, RZ, RZ, RZ ;  /* 0x000000ffff0c7224 */ /* 0x000fe400078e00ff */
[----:B------:R-:W-:Y:S02]  /*123a0*/  IMAD.MOV.U32 R11, RZ, RZ, 0x1f ;  /* 0x0000001fff0b7424 */ /* 0x000fe400078e00ff */
[----:B------:R-:W-:-:S07]  /*123b0*/  IMAD.MOV.U32 R15, RZ, RZ, -0x1 ;  /* 0xffffffffff0f7424 */ /* 0x000fce00078e00ff */
[----:B------:R-:W-:Y:S05]  /*123c0*/  WARPSYNC.COLLECTIVE R15, `(.L_x_331) ;  /* 0x000000000f087348 */ /* 0x000fea0003c00000 */
[----:B------:R0:W1:Y:S02]  /*123d0*/  SHFL.IDX P6, R14, R13, R12, R11 ;  /* 0x0000000c0d0e7389 */ /* 0x00006400000c000b */
[----:B01----:R-:W-:Y:S01]  /*123e0*/  ENDCOLLECTIVE ;  /* 0x000000000000791b */ /* 0x003fe20003800000 */
.L_x_331:
[----:B------:R-:W-:Y:S05]  /*123f0*/  BRA `(.L_x_332) ;  /* 0xffffffb000447947 */ /* 0x000fea000383ffff */
.L_x_234:
[----:B------:R-:W-:Y:S01]  /*12400*/  BSSY B0, `(.L_x_333) ;  /* 0x0000006000007945 */ /* 0x000fe20003800000 */
[----:B------:R-:W-:-:S07]  /*12410*/  IMAD.MOV.U32 R15, RZ, RZ, -0x1 ;  /* 0xffffffffff0f7424 */ /* 0x000fce00078e00ff */
[----:B0-----:R-:W-:Y:S05]  /*12420*/  WARPSYNC.COLLECTIVE R15, `(.L_x_334) ;  /* 0x000000000f0c7348 */ /* 0x001fea0003c00000 */
[----:B------:R-:W-:Y:S02]  /*12430*/  ELECT P6, UR62, PT ;  /* 0x00000000003e782f */ /* 0x000fe400038c0000 */
[----:B------:R-:W-:Y:S01]  /*12440*/  MOV R14, UR62 ;  /* 0x0000003e000e7c02 */ /* 0x000fe20008000f00 */
[----:B0-----:R-:W-:Y:S10]  /*12450*/  ENDCOLLECTIVE ;  /* 0x000000000000791b */ /* 0x001ff40003800000 */
.L_x_334:
[----:B------:R-:W-:Y:S05]  /*12460*/  BSYNC B0 ;  /* 0x0000000000007941 */ /* 0x000fea0003800000 */
.L_x_333:
[----:B------:R-:W-:Y:S05]  /*12470*/  BRA `(.L_x_335) ;  /* 0xffffffb000487947 */ /* 0x000fea000383ffff */
.L_x_236:
[----:B-1----:R-:W-:-:S04]  /*12480*/  IMAD.U32 R3, RZ, RZ, UR38 ;  /* 0x00000026ff037e24 */ /* 0x002fc8000f8e00ff */
[----:B------:R1:W2:Y:S03]  /*12490*/  SYNCS.PHASECHK.TRANS64.TRYWAIT P0, [R3+URZ+0x38840], R0 ;  /* 0x03884000030075a7 */ /* 0x0002a6000800017f */
[----:B--2---:R-:W-:Y:S05]  /*124a0*/  @!P0 NANOSLEEP.SYNCS 0x989680 ;  /* 0x009896800000895d */ /* 0x004fea0003900000 */
[----:B------:R-:W2:Y:S02]  /*124b0*/  @!P0 SYNCS.PHASECHK.TRANS64 P0, [R3+URZ+0x38840], R0 ;  /* 0x03884000030085a7 */ /* 0x000ea4000800007f */
[----:B--2---:R-:W-:Y:S05]  /*124c0*/  @!P0 BRA `(.L_x_236) ;  /* 0xfffffffc00ec8947 */ /* 0x004fea000383ffff */
[----:B------:R-:W-:Y:S05]  /*124d0*/  BRA `(.L_x_336) ;  /* 0xffffffb000ac7947 */ /* 0x000fea000383ffff */
.L_x_239:
[----:B------:R-:W-:Y:S02]  /*124e0*/  IMAD R6, R12, 0x40, R6 ;  /* 0x000000400c067824 */ /* 0x000fe400078e0206 */
[----:B------:R-:W-:Y:S02]  /*124f0*/  IMAD.MOV.U32 R13, RZ, RZ, R3 ;  /* 0x000000ffff0d7224 */ /* 0x000fe400078e0003 */
[----:B------:R-:W-:Y:S01]  /*12500*/  IMAD.MOV.U32 R12, RZ, RZ, RZ ;  /* 0x000000ffff0c7224 */ /* 0x000fe200078e00ff */
[----:B------:R0:W-:Y:S01]  /*12510*/  STL [R1+0x4], R6 ;  /* 0x0000040601007387 */ /* 0x0001e20000100800 */
[----:B------:R-:W-:Y:S02]  /*12520*/  IMAD.MOV.U32 R11, RZ, RZ, 0x181f ;  /* 0x0000181fff0b7424 */ /* 0x000fe400078e00ff */
[----:B------:R-:W-:-:S07]  /*12530*/  IMAD.MOV.U32 R15, RZ, RZ, -0x1 ;  /* 0xffffffffff0f7424 */ /* 0x000fce00078e00ff */
[----:B0-----:R-:W-:Y:S05]  /*12540*/  WARPSYNC.COLLECTIVE R15, `(.L_x_337) ;  /* 0x000000000f087348 */ /* 0x001fea0003c00000 */
[----:B------:R1:W2:Y:S02]  /*12550*/  SHFL.IDX P6, R14, R13, R12, R11 ;  /* 0x0000000c0d0e7389 */ /* 0x0002a400000c000b */
[----:B012---:R-:W-:Y:S01]  /*12560*/  ENDCOLLECTIVE ;  /* 0x000000000000791b */ /* 0x007fe20003800000 */
.L_x_337:
[----:B------:R-:W-:Y:S02]  /*12570*/  IMAD.MOV.U32 R13, RZ, RZ, R0 ;  /* 0x000000ffff0d7224 */ /* 0x000fe400078e0000 */
[----:B------:R-:W-:-:S07]  /*12580*/  IMAD.MOV.U32 R4, RZ, RZ, R14 ;  /* 0x000000ffff047224 */ /* 0x000fce00078e000e */
[----:B------:R-:W-:Y:S05]  /*12590*/  WARPSYNC.COLLECTIVE R15, `(.L_x_338) ;  /* 0x000000000f087348 */ /* 0x000fea0003c00000 */
[----:B------:R0:W1:Y:S02]  /*125a0*/  SHFL.IDX P6, R14, R13, R12, R11 ;  /* 0x0000000c0d0e7389 */ /* 0x00006400000c000b */
[----:B01----:R-:W-:Y:S01]  /*125b0*/  ENDCOLLECTIVE ;  /* 0x000000000000791b */ /* 0x003fe20003800000 */
.L_x_338:
[----:B------:R-:W-:Y:S01]  /*125c0*/  ULDC UR4, c[0x0][0x288] ;  /* 0x0000a20000047ab9 */ /* 0x000fe20000000800 */
[----:B------:R-:W-:Y:S01]  /*125d0*/  ULDC.64 UR6, c[0x0][0x208] ;  /* 0x0000820000067ab9 */ /* 0x000fe20000000a00 */
[----:B------:R-:W-:-:S05]  /*125e0*/  IMAD R2, R7, UR4, RZ ;  /* 0x0000000407027c24 */ /* 0x000fca000f8e02ff */
[----:B------:R-:W-:Y:S01]  /*125f0*/  ISETP.GE.AND P1, PT, R6, R2, PT ;  /* 0x000000020600720c */ /* 0x000fe20003f26270 */
[----:B------:R-:W-:Y:S02]  /*12600*/  IMAD.MOV.U32 R13, RZ, RZ, R3 ;  /* 0x000000ffff0d7224 */ /* 0x000fe400078e0003 */
[----:B------:R-:W-:-:S10]  /*12610*/  IMAD.MOV.U32 R12, RZ, RZ, 0x1 ;  /* 0x00000001ff0c7424 */ /* 0x000fd400078e00ff */
[----:B------:R-:W-:Y:S02]  /*12620*/  @!P1 LEA R9, R8, UR38, 0x1 ;  /* 0x0000002608099c11 */ /* 0x000fe4000f8e08ff */
[----:B------:R-:W-:-:S05]  /*12630*/  @!P1 LEA R14, P2, R10, R14, 0x1 ;  /* 0x0000000e0a0e9211 */ /* 0x000fca00078408ff */
[----:B------:R-:W-:Y:S02]  /*12640*/  @!P1 IMAD.X R5, RZ, RZ, R4, P2 ;  /* 0x000000ffff059224 */ /* 0x000fe400010e0604 */
[----:B------:R-:W-:-:S05]  /*12650*/  @!P1 IMAD.MOV.U32 R4, RZ, RZ, R14 ;  /* 0x000000ffff049224 */ /* 0x000fca00078e000e */
[----:B------:R-:W-:Y:S01]  /*12660*/  @!PT LDS RZ, [RZ] ;  /* 0x00000000fffff984 */ /* 0x000fe20000000800 */
[----:B------:R-:W-:Y:S01]  /*12670*/  @!PT LDS RZ, [RZ] ;  /* 0x00000000fffff984 */ /* 0x000fe20000000800 */
[----:B------:R-:W-:Y:S01]  /*12680*/  @!PT LDS RZ, [RZ] ;  /* 0x00000000fffff984 */ /* 0x000fe20000000800 */
[----:B------:R0:W-:Y:S02]  /*12690*/  @!P1 LDGSTS.E.BYPASS.LTC128B.128 [R9+0x20400], desc[UR6][R4.64], !P0 ;  /* 0x2040000004099fae */ /* 0x0001e4000c101d46 */
[----:B0-----:R-:W-:Y:S05]  /*126a0*/  WARPSYNC.COLLECTIVE R15, `(.L_x_339) ;  /* 0x000000000f087348 */ /* 0x001fea0003c00000 */
[----:B------:R1:W2:Y:S02]  /*126b0*/  SHFL.IDX P6, R14, R13, R12, R11 ;  /* 0x0000000c0d0e7389 */ /* 0x0002a400000c000b */
[----:B012---:R-:W-:Y:S01]  /*126c0*/  ENDCOLLECTIVE ;  /* 0x000000000000791b */ /* 0x007fe20003800000 */
.L_x_339:
[----:B------:R-:W-:-:S04]  /*126d0*/  IMAD.MOV.U32 R9, RZ, RZ, R6 ;  /* 0x000000ffff097224 */ /* 0x000fc800078e0006 */
[C---:B------:R-:W-:Y:S02]  /*126e0*/  VIADD R5, R9.reuse, 0x10 ;  /* 0x0000001009057836 */ /* 0x040fe40000000000 */
[----:B------:R-:W-:Y:S02]  /*126f0*/  IMAD.MOV.U32 R13, RZ, RZ, R0 ;  /* 0x000000ffff0d7224 */ /* 0x000fe400078e0000 */
[----:B------:R-:W-:Y:S01]  /*12700*/  VIADD R9, R9, 0x20 ;  /* 0x0000002009097836 */ /* 0x000fe20000000000 */
[----:B------:R-:W-:Y:S01]  /*12710*/  ISETP.GE.AND P1, PT, R5, R2, PT ;  /* 0x000000020500720c */ /* 0x000fe20003f26270 */
[----:B------:R0:W-:Y:S04]  /*12720*/  STL [R1+0xc], R5 ;  /* 0x00000c0501007387 */ /* 0x0001e80000100800 */
[----:B------:R0:W-:Y:S01]  /*12730*/  STL [R1+0x10], R9 ;  /* 0x0000100901007387 */ /* 0x0001e20000100800 */
[----:B------:R-:W-:-:S07]  /*12740*/  IMAD.MOV.U32 R4, RZ, RZ, R14 ;  /* 0x000000ffff047224 */ /* 0x000fce00078e000e */
[----:B0-----:R-:W-:Y:S05]  /*12750*/  WARPSYNC.COLLECTIVE R15, `(.L_x_340) ;  /* 0x000000000f087348 */ /* 0x001fea0003c00000 */
[----:B------:R1:W2:Y:S02]  /*12760*/  SHFL.IDX P6, R14, R13, R12, R11 ;  /* 0x0000000c0d0e7389 */ /* 0x0002a400000c000b */
[----:B012---:R-:W-:Y:S01]  /*12770*/  ENDCOLLECTIVE ;  /* 0x000000000000791b */ /* 0x007fe20003800000 */
.L_x_340:
[----:B------:R-:W-:Y:S01]  /*12780*/  ULDC.64 UR4, c[0x0][0x208] ;  /* 0x0000820000047ab9 */ /* 0x000fe20000000a00 */
[----:B------:R-:W-:Y:S01]  /*12790*/  @!P1 LEA R7, R8, UR38, 0x1 ;  /* 0x0000002608079c11 */ /* 0x000fe2000f8e08ff */
[----:B------:R-:W-:Y:S02]  /*127a0*/  IMAD.MOV.U32 R13, RZ, RZ, R3 ;  /* 0x000000ffff0d7224 */ /* 0x000fe400078e0003 */
[----:B------:R-:W-:Y:S01]  /*127b0*/  IMAD.MOV.U32 R12, RZ, RZ, 0x2 ;  /* 0x00000002ff0c7424 */ /* 0x000fe200078e00ff */
[----:B------:R-:W-:-:S05]  /*127c0*/  @!P1 LEA R6, P2, R10, R14, 0x1 ;  /* 0x0000000e0a069211 */ /* 0x000fca00078408ff */
[----:B------:R-:W-:Y:S02]  /*127d0*/  @!P1 IMAD.X R5, RZ, RZ, R4, P2 ;  /* 0x000000ffff059224 */ /* 0x000fe400010e0604 */
[----:B------:R-:W-:-:S05]  /*127e0*/  @!P1 IMAD.MOV.U32 R4, RZ, RZ, R6 ;  /* 0x000000ffff049224 */ /* 0x000fca00078e0006 */
[----:B------:R-:W-:Y:S01]  /*127f0*/  @!PT LDS RZ, [RZ] ;  /* 0x00000000fffff984 */ /* 0x000fe20000000800 */
[----:B------:R-:W-:Y:S01]  /*12800*/  @!PT LDS RZ, [RZ] ;  /* 0x00000000fffff984 */ /* 0x000fe20000000800 */
[----:B------:R-:W-:Y:S01]  /*12810*/  @!PT LDS RZ, [RZ] ;  /* 0x00000000fffff984 */ /* 0x000fe20000000800 */
[----:B------:R0:W-:Y:S01]  /*12820*/  @!P1 LDGSTS.E.BYPASS.LTC128B.128 [R7+0x20c00], desc[UR4][R4.64], !P0 ;  /* 0x20c0000004079fae */ /* 0x0001e2000c101d44 */
[----:B------:R-:W-:-:S13]  /*12830*/  ISETP.GE.AND P1, PT, R9, R2, PT ;  /* 0x000000020900720c */ /* 0x000fda0003f26270 */
[----:B0-----:R-:W-:Y:S05]  /*12840*/  WARPSYNC.COLLECTIVE R15, `(.L_x_341) ;  /* 0x000000000f087348 */ /* 0x001fea0003c00000 */
[----:B------:R1:W2:Y:S02]  /*12850*/  SHFL.IDX P6, R14, R13, R12, R11 ;  /* 0x0000000c0d0e7389 */ /* 0x0002a400000c000b */
[----:B012---:R-:W-:Y:S01]  /*12860*/  ENDCOLLECTIVE ;  /* 0x000000000000791b */ /* 0x007fe20003800000 */
.L_x_341:
[----:B------:R-:W-:Y:S01]  /*12870*/  @!P1 LEA R6, R8, UR38, 0x1 ;  /* 0x0000002608069c11 */ /* 0x000fe2000f8e08ff */
[----:B------:R-:W-:Y:S02]  /*12880*/  IMAD.MOV.U32 R13, RZ, RZ, R0 ;  /* 0x000000ffff0d7224 */ /* 0x000fe400078e0000 */
[----:B------:R-:W-:-:S07]  /*12890*/  IMAD.MOV.U32 R4, RZ, RZ, R14 ;  /* 0x000000ffff047224 */ /* 0x000fce00078e000e */
[----:B------:R-:W-:Y:S05]  /*128a0*/  WARPSYNC.COLLECTIVE R15, `(.L_x_342) ;  /* 0x000000000f087348 */ /* 0x000fea0003c00000 */
[----:B------:R0:W1:Y:S02]  /*128b0*/  SHFL.IDX P6, R14, R13, R12, R11 ;  /* 0x0000000c0d0e7389 */ /* 0x00006400000c000b */
[----:B01----:R-:W-:Y:S01]  /*128c0*/  ENDCOLLECTIVE ;  /* 0x000000000000791b */ /* 0x003fe20003800000 */
.L_x_342:
[----:B------:R-:W-:Y:S01]  /*128d0*/  ULDC.64 UR4, c[0x0][0x208] ;  /* 0x0000820000047ab9 */ /* 0x000fe20000000a00 */
[----:B------:R-:W-:Y:S02]  /*128e0*/  IMAD.MOV.U32 R13, RZ, RZ, R3 ;  /* 0x000000ffff0d7224 */ /* 0x000fe400078e0003 */
[----:B------:R-:W-:Y:S01]  /*128f0*/  IMAD.MOV.U32 R12, RZ, RZ, 0x3 ;  /* 0x00000003ff0c7424 */ /* 0x000fe200078e00ff */
[----:B------:R-:W-:-:S05]  /*12900*/  @!P1 LEA R5, P2, R10, R14, 0x1 ;  /* 0x0000000e0a059211 */ /* 0x000fca00078408ff */
[----:B------:R-:W-:-:S05]  /*12910*/  @!P1 IMAD.X R4, RZ, RZ, R4, P2 ;  /* 0x000000ffff049224 */ /* 0x000fca00010e0604 */
[----:B------:R-:W-:-:S04]  /*12920*/  @!P1 LOP3.LUT R5, R5, R4, RZ, 0x3c, !PT ;  /* 0x0000000405059212 */ /* 0x000fc800078e3cff */
[----:B------:R-:W-:-:S04]  /*12930*/  @!P1 LOP3.LUT R4, R5, R4, RZ, 0x3c, !PT ;  /* 0x0000000405049212 */ /* 0x000fc800078e3cff */
[----:B------:R-:W-:-:S05]  /*12940*/  @!P1 LOP3.LUT R5, R5, R4, RZ, 0x3c, !PT ;  /* 0x0000000405059212 */ /* 0x000fca00078e3cff */
[----:B------:R-:W-:Y:S01]  /*12950*/  @!PT LDS RZ, [RZ] ;  /* 0x00000000fffff984 */ /* 0x000fe20000000800 */
[----:B------:R-:W-:Y:S01]  /*12960*/  @!PT LDS RZ, [RZ] ;  /* 0x00000000fffff984 */ /* 0x000fe20000000800 */
[----:B------:R-:W-:Y:S01]  /*12970*/  @!PT LDS RZ, [RZ] ;  /* 0x00000000fffff984 */ /* 0x000fe20000000800 */
[----:B------:R0:W-:Y:S02]  /*12980*/  @!P1 LDGSTS.E.BYPASS.LTC128B.128 [R6+0x21400], desc[UR4][R4.64], !P0 ;  /* 0x2140000004069fae */ /* 0x0001e4000c101d44 */
[----:B0-----:R-:W-:Y:S05]  /*12990*/  WARPSYNC.COLLECTIVE R15, `(.L_x_343) ;  /* 0x000000000f087348 */ /* 0x001fea0003c00000 */
[----:B------:R1:W2:Y:S02]  /*129a0*/  SHFL.IDX P6, R14, R13, R12, R11 ;  /* 0x0000000c0d0e7389 */ /* 0x0002a400000c000b */
[----:B012---:R-:W-:Y:S01]  /*129b0*/  ENDCOLLECTIVE ;  /* 0x000000000000791b */ /* 0x007fe20003800000 */
.L_x_343:
[----:B------:R-:W-:Y:S02]  /*129c0*/  IMAD.MOV.U32 R13, RZ, RZ, R0 ;  /* 0x000000ffff0d7224 */ /* 0x000fe400078e0000 */
[----:B------:R-:W-:-:S07]  /*129d0*/  IMAD.MOV.U32 R3, RZ, RZ, R14 ;  /* 0x000000ffff037224 */ /* 0x000fce00078e000e */
[----:B------:R-:W-:Y:S05]  /*129e0*/  WARPSYNC.COLLECTIVE R15, `(.L_x_344) ;  /* 0x000000000f087348 */ /* 0x000fea0003c00000 */
[----:B------:R0:W1:Y:S02]  /*129f0*/  SHFL.IDX P6, R14, R13, R12, R11 ;  /* 0x0000000c0d0e7389 */ /* 0x00006400000c000b */
[----:B01----:R-:W-:Y:S01]  /*12a00*/  ENDCOLLECTIVE ;  /* 0x000000000000791b */ /* 0x003fe20003800000 */
.L_x_344:
[----:B------:R-:W-:Y:S05]  /*12a10*/  BRA `(.L_x_345) ;  /* 0xffffffb400947947 */ /* 0x000fea000383ffff */
.L_x_241:
[----:B------:R-:W-:Y:S01]  /*12a20*/  BSSY B0, `(.L_x_346) ;  /* 0x0000008000007945 */ /* 0x000fe20003800000 */
[----:B------:R-:W-:Y:S02]  /*12a30*/  IMAD.MOV.U32 R13, RZ, RZ, R6 ;  /* 0x000000ffff0d7224 */ /* 0x000fe400078e0006 */
[----:B------:R-:W-:Y:S02]  /*12a40*/  IMAD.MOV.U32 R12, RZ, RZ, RZ ;  /* 0x000000ffff0c7224 */ /* 0x000fe400078e00ff */
[----:B------:R-:W-:Y:S02]  /*12a50*/  IMAD.MOV.U32 R11, RZ, RZ, 0x181f ;  /* 0x0000181fff0b7424 */ /* 0x000fe400078e00ff */
[----:B------:R-:W-:-:S07]  /*12a60*/  IMAD.MOV.U32 R15, RZ, RZ, -0x1 ;  /* 0xffffffffff0f7424 */ /* 0x000fce00078e00ff */
[----:B------:R-:W-:Y:S05]  /*12a70*/  WARPSYNC.COLLECTIVE R15, `(.L_x_347) ;  /* 0x000000000f087348 */ /* 0x000fea0003c00000 */
[----:B------:R0:W1:Y:S02]  /*12a80*/  SHFL.IDX P6, R14, R13, R12, R11 ;  /* 0x0000000c0d0e7389 */ /* 0x00006400000c000b */
[----:B01----:R-:W-:Y:S01]  /*12a90*/  ENDCOLLECTIVE ;  /* 0x000000000000791b */ /* 0x003fe20003800000 */
.L_x_347:
[----:B------:R-:W-:Y:S05]  /*12aa0*/  BSYNC B0 ;  /* 0x0000000000007941 */ /* 0x000fea0003800000 */
.L_x_346:
[----:B------:R-:W0:Y:S01]  /*12ab0*/  S2R R3, SR_TID.X ;  /* 0x0000000000037919 */ /* 0x000e220000002100 */
[----:B------:R-:W-:-:S05]  /*12ac0*/  LOP3.LUT R8, R8, 0x7f, RZ, 0xc0, !PT ;  /* 0x0000007f08087812 */ /* 0x000fca00078ec0ff */
[----:B------:R-:W-:Y:S02]  /*12ad0*/  IMAD.SHL.U32 R9, R8, 0x8, RZ ;  /* 0x0000000808097824 */ /* 0x000fe400078e00ff */
[----:B------:R-:W-:Y:S02]  /*12ae0*/  IMAD.MOV.U32 R13, RZ, RZ, R0 ;  /* 0x000000ffff0d7224 */ /* 0x000fe400078e0000 */
[----:B------:R-:W-:Y:S02]  /*12af0*/  IMAD.MOV.U32 R12, RZ, RZ, RZ ;  /* 0x000000ffff0c7224 */ /* 0x000fe400078e00ff */
[----:B------:R-:W-:Y:S02]  /*12b00*/  IMAD.MOV.U32 R11, RZ, RZ, 0x181f ;  /* 0x0000181fff0b7424 */ /* 0x000fe400078e00ff */
[----:B------:R-:W-:Y:S02]  /*12b10*/  IMAD.MOV.U32 R15, RZ, RZ, -0x1 ;  /* 0xffffffffff0f7424 */ /* 0x000fe400078e00ff */
[----:B0-----:R-:W-:-:S05]  /*12b20*/  IMAD.SHL.U32 R8, R3, 0x8, RZ ;  /* 0x0000000803087824 */ /* 0x001fca00078e00ff */
[----:B------:R-:W-:-:S04]  /*12b30*/  LOP3.LUT R8, R8, 0x1f8, RZ, 0xc0, !PT ;  /* 0x000001f808087812 */ /* 0x000fc800078ec0ff */
[----:B------:R-:W-:-:S04]  /*12b40*/  LOP3.LUT R8, R8, 0x38, R3, 0x78, !PT ;  /* 0x0000003808087812 */ /* 0x000fc800078e7803 */
[----:B------:R-:W-:Y:S01]  /*12b50*/  LOP3.LUT R8, R8, 0x200, R9, 0xf8, !PT ;  /* 0x0000020008087812 */ /* 0x000fe200078ef809 */
[----:B------:R-:W-:Y:S01]  /*12b60*/  IMAD.MOV.U32 R2, RZ, RZ, R14 ;  /* 0x000000ffff027224 */ /* 0x000fe200078e000e */
[----:B------:R0:W5:Y:S03]  /*12b70*/  LDL.LU R9, [R1+0xc] ;  /* 0x00000c0001097983 */ /* 0x0001660000300800 */
[----:B------:R-:W-:-:S07]  /*12b80*/  IMAD.MOV.U32 R3, RZ, RZ, R8 ;  /* 0x000000ffff037224 */ /* 0x000fce00078e0008 */
[----:B0----5:R-:W-:Y:S05]  /*12b90*/  WARPSYNC.COLLECTIVE R15, `(.L_x_348) ;  /* 0x000000000f087348 */ /* 0x021fea0003c00000 */
[----:B------:R1:W2:Y:S02]  /*12ba0*/  SHFL.IDX P6, R14, R13, R12, R11 ;  /* 0x0000000c0d0e7389 */ /* 0x0002a400000c000b */
[----:B012--5:R-:W-:Y:S01]  /*12bb0*/  ENDCOLLECTIVE ;  /* 0x000000000000791b */ /* 0x027fe20003800000 */
.L_x_348:
[----:B------:R-:W-:Y:S01]  /*12bc0*/  ULDC UR4, c[0x0][0x288] ;  /* 0x0000a20000047ab9 */ /* 0x000fe20000000800 */
[----:B------:R-:W2:Y:S04]  /*12bd0*/  LDL.LU R8, [R1+0x10] ;  /* 0x0000100001087983 */ /* 0x000ea80000300800 */
[----:B------:R-:W3:Y:S01]  /*12be0*/  LDL.LU R11, [R1+0x4] ;  /* 0x00000400010b7983 */ /* 0x000ee20000300800 */
[----:B------:R-:W-:Y:S01]  /*12bf0*/  IMAD R7, R7, UR4, RZ ;  /* 0x0000000407077c24 */ /* 0x000fe2000f8e02ff */
[----:B------:R-:W-:Y:S01]  /*12c00*/  LOP3.LUT R17, R17, 0xffffff7f, RZ, 0xc0, !PT ;  /* 0xffffff7f11117812 */ /* 0x000fe200078ec0ff */
[----:B------:R-:W-:-:S03]  /*12c10*/  IMAD.MOV.U32 R15, RZ, RZ, R3 ;  /* 0x000000ffff0f7224 */ /* 0x000fc600078e0003 */
[----:B------:R-:W-:Y:S01]  /*12c20*/  @P1 LOP3.LUT R17, R17, 0x80, RZ, 0xfc, !PT ;  /* 0x0000008011111812 */ /* 0x000fe200078efcff */
[----:B------:R-:W-:-:S03]  /*12c30*/  IMAD.MOV.U32 R3, RZ, RZ, R14 ;  /* 0x000000ffff037224 */ /* 0x000fc600078e000e */
[C---:B------:R-:W-:Y:S02]  /*12c40*/  LOP3.LUT P1, RZ, R17.reuse, 0x10, RZ, 0xc0, !PT ;  /* 0x0000001011ff7812 */ /* 0x040fe4000782c0ff */
[----:B------:R-:W-:Y:S01]  /*12c50*/  LOP3.LUT R17, R17, 0xffffffbf, RZ, 0xc0, !PT ;  /* 0xffffffbf11117812 */ /* 0x000fe200078ec0ff */
[----:B------:R-:W-:Y:S01]  /*12c60*/  ULDC.64 UR6, c[0x0][0x208] ;  /* 0x0000820000067ab9 */ /* 0x000fe20000000a00 */
[----:B------:R-:W-:Y:S02]  /*12c70*/  IMAD.MOV.U32 R13, RZ, RZ, R6 ;  /* 0x000000ffff0d7224 */ /* 0x000fe400078e0006 */
[----:B------:R-:W-:Y:S01]  /*12c80*/  IMAD.MOV.U32 R12, RZ, RZ, 0x1 ;  /* 0x00000001ff0c7424 */ /* 0x000fe200078e00ff */
[-C--:B--2---:R-:W-:Y:S02]  /*12c90*/  ISETP.GE.AND P3, PT, R8, R7.reuse, PT ;  /* 0x000000070800720c */ /* 0x084fe40003f66270 */
[----:B---3--:R-:W-:-:S11]  /*12ca0*/  ISETP.GE.AND P4, PT, R11, R7, PT ;  /* 0x000000070b00720c */ /* 0x008fd60003f86270 */
[----:B------:R-:W-:Y:S02]  /*12cb0*/  @P3 LOP3.LUT R17, R17, 0x40, RZ, 0xfc, !PT ;  /* 0x0000004011113812 */ /* 0x000fe400078efcff */
[----:B------:R-:W-:-:S05]  /*12cc0*/  @!P4 LEA R3, P6, R10, R3, 0x1 ;  /* 0x000000030a03c211 */ /* 0x000fca00078c08ff */
[----:B------:R-:W-:Y:S01]  /*12cd0*/  @!P4 IMAD.X R2, RZ, RZ, R2, P6 ;  /* 0x000000ffff02c224 */ /* 0x000fe200030e0602 */
[----:B------:R-:W-:-:S04]  /*12ce0*/  LOP3.LUT P6, RZ, R17, 0x8, RZ, 0xc0, !PT ;  /* 0x0000000811ff7812 */ /* 0x000fc800078cc0ff */
[----:B------:R-:W-:-:S04]  /*12cf0*/  @!P4 LOP3.LUT R3, R3, R2, RZ, 0x3c, !PT ;  /* 0x000000020303c212 */ /* 0x000fc800078e3cff */
[----:B------:R-:W-:Y:S02]  /*12d00*/  @!P4 LOP3.LUT R2, R3, R2, RZ, 0x3c, !PT ;  /* 0x000000020302c212 */ /* 0x000fe400078e3cff */
[----:B------:R-:W-:Y:S02]  /*12d10*/  ISETP.GE.AND P2, PT, R9, R7, PT ;  /* 0x000000070900720c */ /* 0x000fe40003f46270 */
[----:B------:R-:W-:Y:S02]  /*12d20*/  @!P4 LOP3.LUT R8, R4, 0x40, RZ, 0xc0, !PT ;  /* 0x000000400408c812 */ /* 0x000fe400078ec0ff */
[----:B------:R-:W-:Y:S02]  /*12d30*/  @!P4 LEA R9, R15, UR38, 0x1 ;  /* 0x000000260f09cc11 */ /* 0x000fe4000f8e08ff */
[----:B------:R-:W-:Y:S02]  /*12d40*/  @!P4 LOP3.LUT R3, R3, R2, RZ, 0x3c, !PT ;  /* 0x000000020303c212 */ /* 0x000fe400078e3cff */
[----:B------:R-:W-:-:S02]  /*12d50*/  LOP3.LUT P3, RZ, R17, 0x4, RZ, 0xc0, !PT ;  /* 0x0000000411ff7812 */ /* 0x000fc4000786c0ff */
[----:B------:R-:W-:Y:S01]  /*12d60*/  @!P4 SHF.R.U32.HI R8, RZ, 0x2, R8 ;  /* 0x00000002ff08c819 */ /* 0x000fe20000011608 */
[----:B------:R-:W-:Y:S01]  /*12d70*/  @!PT LDS RZ, [RZ] ;  /* 0x00000000fffff984 */ /* 0x000fe20000000800 */
[----:B------:R-:W-:Y:S01]  /*12d80*/  @!PT LDS RZ, [RZ] ;  /* 0x00000000fffff984 */ /* 0x000fe20000000800 */
[----:B------:R-:W-:Y:S01]  /*12d90*/  @!PT LDS RZ, [RZ] ;  /* 0x00000000fffff984 */ /* 0x000fe20000000800 */
[----:B------:R-:W-:Y:S01]  /*12da0*/  @!P4 LDGSTS.E.BYPASS.LTC128B.128 [R9+0x26400], desc[UR6][R2.64], !P1 ;  /* 0x264000000209cfae */ /* 0x000fe2000c901d46 */
[----:B------:R-:W-:-:S03]  /*12db0*/  LOP3.LUT P1, RZ, R17, 0x80, RZ, 0xc0, !PT ;  /* 0x0000008011ff7812 */ /* 0x000fc6000782c0ff */
        /* <DEDUP_REMOVED lines=8> */
[----:B------:R-:W-:Y:S01]  /*12e40*/  @!P4 LDGSTS.E.BYPASS.LTC128B.128 [R9+0x32400], desc[UR6][R2.64+0x300], P6 ;  /* 0x324003000209cfae */ /* 0x000fe2000b101d46 */
[----:B------:R-:W-:Y:S01]  /*12e50*/  @!P4 ISETP.NE.U32.AND P6, PT, R8, RZ, PT ;  /* 0x000000ff0800c20c */ /* 0x000fe20003fc5070 */
[----:B------:R-:W-:-:S12]  /*12e60*/  IMAD.MOV.U32 R11, RZ, RZ, 0x181f ;  /* 0x0000181fff0b7424 */ /* 0x000fd800078e00ff */
[----:B------:R0:W-:Y:S02]  /*12e70*/  @!P4 LDGSTS.E.BYPASS.LTC128B.128 [R9+0x34400], desc[UR6][R2.64+0x380], P6 ;  /* 0x344003800209cfae */ /* 0x0001e4000b101d46 */
[----:B0-----:R-:W-:Y:S02]  /*12e80*/  IMAD.MOV.U32 R9, RZ, RZ, R15 ;  /* 0x000000ffff097224 */ /* 0x001fe400078e000f */
[----:B------:R-:W-:-:S07]  /*12e90*/  IMAD.MOV.U32 R15, RZ, RZ, -0x1 ;  /* 0xffffffffff0f7424 */ /* 0x000fce00078e00ff */
[----:B------:R-:W-:Y:S05]  /*12ea0*/  WARPSYNC.COLLECTIVE R15, `(.L_x_349) ;  /* 0x000000000f087348 */ /* 0x000fea0003c00000 */
[----:B------:R0:W1:Y:S02]  /*12eb0*/  SHFL.IDX P6, R14, R13, R12, R11 ;  /* 0x0000000c0d0e7389 */ /* 0x00006400000c000b */
[----:B01----:R-:W-:Y:S01]  /*12ec0*/  ENDCOLLECTIVE ;  /* 0x000000000000791b */ /* 0x003fe20003800000 */
.L_x_349:
[----:B------:R-:W-:Y:S02]  /*12ed0*/  IMAD.MOV.U32 R13, RZ, RZ, R0 ;  /* 0x000000ffff0d7224 */ /* 0x000fe400078e0000 */
[----:B------:R-:W-:-:S07]  /*12ee0*/  IMAD.MOV.U32 R8, RZ, RZ, R14 ;  /* 0x000000ffff087224 */ /* 0x000fce00078e000e */
[----:B------:R-:W-:Y:S05]  /*12ef0*/  WARPSYNC.COLLECTIVE R15, `(.L_x_350) ;  /* 0x000000000f087348 */ /* 0x000fea0003c00000 */
[----:B------:R0:W1:Y:S02]  /*12f00*/  SHFL.IDX P6, R14, R13, R12, R11 ;  /* 0x0000000c0d0e7389 */ /* 0x00006400000c000b */
[----:B01----:R-:W-:Y:S01]  /*12f10*/  ENDCOLLECTIVE ;  /* 0x000000000000791b */ /* 0x003fe20003800000 */
.L_x_350:
[----:B------:R-:W-:Y:S01]  /*12f20*/  @!P2 LEA R21, R9, UR38, 0x1 ;  /* 0x000000260915ac11 */ /* 0x000fe2000f8e08ff */
[----:B------:R-:W-:Y:S01]  /*12f30*/  ULDC.64 UR4, c[0x0][0x208] ;  /* 0x0000820000047ab9 */ /* 0x000fe20000000a00 */
[----:B------:R-:W-:-:S05]  /*12f40*/  @!P2 LEA R10, P4, R10, R14, 0x1 ;  /* 0x0000000e0a0aa211 */ /* 0x000fca00078808ff */
[----:B------:R-:W-:Y:S01]  /*12f50*/  @!P2 IMAD.X R14, RZ, RZ, R8, P4 ;  /* 0x000000ffff0ea224 */ /* 0x000fe200020e0608 */
[C---:B------:R-:W-:Y:S02]  /*12f60*/  LOP3.LUT P4, RZ, R17.reuse, 0x10, RZ, 0xc0, !PT ;  /* 0x0000001011ff7812 */ /* 0x040fe4000788c0ff */
[----:B------:R-:W-:Y:S01]  /*12f70*/  @!P2 LOP3.LUT R8, R4, 0x40, RZ, 0xc0, !PT ;  /* 0x000000400408a812 */ /* 0x000fe200078ec0ff */
[----:B------:R-:W-:Y:S01]  /*12f80*/  @!P2 IMAD.MOV.U32 R2, RZ, RZ, R10 ;  /* 0x000000ffff02a224 */ /* 0x000fe200078e000a */
[----:B------:R-:W-:Y:S01]  /*12f90*/  LOP3.LUT P6, RZ, R17, 0x8, RZ, 0xc0, !PT ;  /* 0x0000000811ff7812 */ /* 0x000fe200078cc0ff */
[----:B------:R-:W-:Y:S01]  /*12fa0*/  @!P2 IMAD.MOV.U32 R3, RZ, RZ, R14 ;  /* 0x000000ffff03a224 */ /* 0x000fe200078e000e */
[----:B------:R-:W-:-:S07]  /*12fb0*/  @!P2 SHF.R.U32.HI R8, RZ, 0x2, R8 ;  /* 0x00000002ff08a819 */ /* 0x000fce0000011608 */
[----:B------:R-:W-:Y:S01]  /*12fc0*/  @!PT LDS RZ, [RZ] ;  /* 0x00000000fffff984 */ /* 0x000fe20000000800 */
[----:B------:R-:W-:Y:S01]  /*12fd0*/  @!PT LDS RZ, [RZ] ;  /* 0x00000000fffff984 */ /* 0x000fe20000000800 */
[----:B------:R-:W-:Y:S01]  /*12fe0*/  @!PT LDS RZ, [RZ] ;  /* 0x00000000fffff984 */ /* 0x000fe20000000800 */
        /* <DEDUP_REMOVED lines=10> */
[----:B------:R-:W-:Y:S01]  /*13090*/  @!P2 ISETP.NE.U32.AND P4, PT, R8, RZ, PT ;  /* 0x000000ff0800a20c */ /* 0x000fe20003f85070 */
[----:B------:R-:W-:-:S02]  /*130a0*/  IMAD.MOV.U32 R13, RZ, RZ, R6 ;  /* 0x000000ffff0d7224 */ /* 0x000fc400078e0006 */
[----:B------:R-:W-:Y:S01]  /*130b0*/  IMAD.MOV.U32 R12, RZ, RZ, 0x2 ;  /* 0x00000002ff0c7424 */ /* 0x000fe200078e00ff */
[----:B------:R-:W1:Y:S09]  /*130c0*/  S2R R10, SR_TID.X ;  /* 0x00000000000a7919 */ /* 0x000e720000002100 */
[----:B------:R0:W-:Y:S02]  /*130d0*/  @!P2 LDGSTS.E.BYPASS.LTC128B.128 [R21+0x34c00], desc[UR4][R2.64+0x380], P4 ;  /* 0x34c003800215afae */ /* 0x0001e4000a101d44 */
[----:B01----:R-:W-:Y:S05]  /*130e0*/  WARPSYNC.COLLECTIVE R15, `(.L_x_351) ;  /* 0x000000000f087348 */ /* 0x003fea0003c00000 */
[----:B------:R2:W3:Y:S02]  /*130f0*/  SHFL.IDX P6, R14, R13, R12, R11 ;  /* 0x0000000c0d0e7389 */ /* 0x0004e400000c000b */
[----:B0123--:R-:W-:Y:S01]  /*13100*/  ENDCOLLECTIVE ;  /* 0x000000000000791b */ /* 0x00ffe20003800000 */
.L_x_351:
[----:B------:R-:W-:Y:S02]  /*13110*/  IMAD.MOV.U32 R13, RZ, RZ, R0 ;  /* 0x000000ffff0d7224 */ /* 0x000fe400078e0000 */
[----:B------:R-:W-:-:S07]  /*13120*/  IMAD.MOV.U32 R2, RZ, RZ, R14 ;  /* 0x000000ffff027224 */ /* 0x000fce00078e000e */
[----:B------:R-:W-:Y:S05]  /*13130*/  WARPSYNC.COLLECTIVE R15, `(.L_x_352) ;  /* 0x000000000f087348 */ /* 0x000fea0003c00000 */
[----:B------:R0:W1:Y:S02]  /*13140*/  SHFL.IDX P6, R14, R13, R12, R11 ;  /* 0x0000000c0d0e7389 */ /* 0x00006400000c000b */
[----:B01----:R-:W-:Y:S01]  /*13150*/  ENDCOLLECTIVE ;  /* 0x000000000000791b */ /* 0x003fe20003800000 */
.L_x_352:
[----:B------:R-:W-:Y:S01]  /*13160*/  LOP3.LUT P3, RZ, R17, 0x40, RZ, 0xc0, !PT ;  /* 0x0000004011ff7812 */ /* 0x000fe2000786c0ff */
[----:B------:R-:W-:-:S05]  /*13170*/  IMAD.SHL.U32 R10, R10, 0x8, RZ ;  /* 0x000000080a0a7824 */ /* 0x000fca00078e00ff */
[----:B------:R-:W-:-:S07]  /*13180*/  LOP3.LUT R10, R10, 0x38, RZ, 0xc0, !PT ;  /* 0x000000380a0a7812 */ /* 0x000fce00078ec0ff */
[----:B------:R-:W-:-:S05]  /*13190*/  @!P3 LEA R3, P4, R10, R14, 0x1 ;  /* 0x0000000e0a03b211 */ /* 0x000fca00078808ff */
[----:B------:R-:W-:Y:S01]  /*131a0*/  @!P3 IMAD.X R2, RZ, RZ, R2, P4 ;  /* 0x000000ffff02b224 */ /* 0x000fe200020e0602 */
[----:B------:R-:W-:-:S04]  /*131b0*/  LOP3.LUT P4, RZ, R17, 0x10, RZ, 0xc0, !PT ;  /* 0x0000001011ff7812 */ /* 0x000fc8000788c0ff */
[-C--:B------:R-:W-:Y:S02]  /*131c0*/  @!P3 LOP3.LUT R3, R3, R2.reuse, RZ, 0x3c, !PT ;  /* 0x000000020303b212 */ /* 0x080fe400078e3cff */
[----:B------:R-:W-:Y:S02]  /*131d0*/  @!P3 LOP3.LUT R8, R4, 0x40, RZ, 0xc0, !PT ;  /* 0x000000400408b812 */ /* 0x000fe400078ec0ff */
[----:B------:R-:W-:Y:S02]  /*131e0*/  @!P3 LOP3.LUT R2, R3, R2, RZ, 0x3c, !PT ;  /* 0x000000020302b212 */ /* 0x000fe400078e3cff */
[----:B------:R-:W-:Y:S02]  /*131f0*/  @!P3 LEA R9, R9, UR38, 0x1 ;  /* 0x000000260909bc11 */ /* 0x000fe4000f8e08ff */
[----:B------:R-:W-:Y:S02]  /*13200*/  @!P3 LOP3.LUT R3, R3, R2, RZ, 0x3c, !PT ;  /* 0x000000020303b212 */ /* 0x000fe400078e3cff */
[C---:B------:R-:W-:Y:S01]  /*13210*/  LOP3.LUT P6, RZ, R17.reuse, 0x8, RZ, 0xc0, !PT ;  /* 0x0000000811ff7812 */ /* 0x040fe200078cc0ff */
[----:B------:R-:W-:Y:S01]  /*13220*/  ULDC.64 UR4, c[0x0][0x208] ;  /* 0x0000820000047ab9 */ /* 0x000fe20000000a00 */
[----:B------:R-:W-:Y:S01]  /*13230*/  LOP3.LUT P2, RZ, R17, 0x4, RZ, 0xc0, !PT ;  /* 0x0000000411ff7812 */ /* 0x000fe2000784c0ff */
[----:B------:R-:W-:Y:S01]  /*13240*/  @!PT LDS RZ, [RZ] ;  /* 0x00000000fffff984 */ /* 0x000fe20000000800 */
[----:B------:R-:W-:Y:S01]  /*13250*/  @!PT LDS RZ, [RZ] ;  /* 0x00000000fffff984 */ /* 0x000fe20000000800 */
[----:B------:R-:W-:Y:S01]  /*13260*/  @!PT LDS RZ, [RZ] ;  /* 0x00000000fffff984 */ /* 0x000fe20000000800 */
[----:B------:R0:W-:Y:S01]  /*13270*/  @!P3 LDGSTS.E.BYPASS.LTC128B.128 [R9+0x27400], desc[UR4][R2.64], !P4 ;  /* 0x274000000209bfae */ /* 0x0001e2000e101d44 */
[----:B------:R-:W-:-:S04]  /*13280*/  @!P3 SHF.R.U32.HI R8, RZ, 0x2, R8 ;  /* 0x00000002ff08b819 */ /* 0x000fc80000011608 */
[----:B------:R-:W-:Y:S02]  /*13290*/  @!P3 ISETP.NE.U32.AND P4, PT, R8, RZ, PT ;  /* 0x000000ff0800b20c */ /* 0x000fe40003f85070 */
[----:B------:R-:W-:-:S03]  /*132a0*/  @!P3 LOP3.LUT R8, R5, 0x80, RZ, 0xc0, !PT ;  /* 0x000000800508b812 */ /* 0x000fc600078ec0ff */
[----:B------:R0:W-:Y:S01]  /*132b0*/  @!P3 LDGSTS.E.BYPASS.LTC128B.128 [R9+0x29400], desc[UR4][R2.64+0x80], !P6 ;  /* 0x294000800209bfae */ /* 0x0001e2000f101d44 */
[----:B------:R-:W-:-:S03]  /*132c0*/  @!P3 SHF.R.U32.HI R8, RZ, 0x3, R8 ;  /* 0x00000003ff08b819 */ /* 0x000fc60000011608 */
[----:B------:R0:W-:Y:S04]  /*132d0*/  @!P3 LDGSTS.E.BYPASS.LTC128B.128 [R9+0x2b400], desc[UR4][R2.64+0x100], !P2 ;  /* 0x2b4001000209bfae */ /* 0x0001e8000d101d44 */
[----:B------:R0:W-:Y:S04]  /*132e0*/  @!P3 LDGSTS.E.BYPASS.LTC128B.128 [R9+0x2d400], desc[UR4][R2.64+0x180], !P5 ;  /* 0x2d4001800209bfae */ /* 0x0001e8000e901d44 */
[----:B------:R0:W-:Y:S04]  /*132f0*/  @!P3 LDGSTS.E.BYPASS.LTC128B.128 [R9+0x2f400], desc[UR4][R2.64+0x200], !P0 ;  /* 0x2f4002000209bfae */ /* 0x0001e8000c101d44 */
[----:B------:R0:W-:Y:S04]  /*13300*/  @!P3 LDGSTS.E.BYPASS.LTC128B.128 [R9+0x31400], desc[UR4][R2.64+0x280], !P1 ;  /* 0x314002800209bfae */ /* 0x0001e8000c901d44 */
[----:B------:R0:W-:Y:S01]  /*13310*/  @!P3 LDGSTS.E.BYPASS.LTC128B.128 [R9+0x33400], desc[UR4][R2.64+0x300], P4 ;  /* 0x334003000209bfae */ /* 0x0001e2000a101d44 */
[----:B------:R-:W-:Y:S01]  /*13320*/  @!P3 ISETP.NE.U32.AND P4, PT, R8, RZ, PT ;  /* 0x000000ff0800b20c */ /* 0x000fe20003f85070 */
[----:B------:R-:W-:-:S02]  /*13330*/  IMAD.MOV.U32 R13, RZ, RZ, R6 ;  /* 0x000000ffff0d7224 */ /* 0x000fc400078e0006 */
[----:B------:R-:W-:-:S10]  /*13340*/  IMAD.MOV.U32 R12, RZ, RZ, 0x3 ;  /* 0x00000003ff0c7424 */ /* 0x000fd400078e00ff */
[----:B------:R0:W-:Y:S02]  /*13350*/  @!P3 LDGSTS.E.BYPASS.LTC128B.128 [R9+0x35400], desc[UR4][R2.64+0x380], P4 ;  /* 0x354003800209bfae */ /* 0x0001e4000a101d44 */
[----:B0-----:R-:W-:Y:S05]  /*13360*/  WARPSYNC.COLLECTIVE R15, `(.L_x_353) ;  /* 0x000000000f087348 */ /* 0x001fea0003c00000 */
[----:B------:R1:W2:Y:S02]  /*13370*/  SHFL.IDX P6, R14, R13, R12, R11 ;  /* 0x0000000c0d0e7389 */ /* 0x0002a400000c000b */
[----:B012---:R-:W-:Y:S01]  /*13380*/  ENDCOLLECTIVE ;  /* 0x000000000000791b */ /* 0x007fe20003800000 */
.L_x_353:
[----:B------:R-:W-:Y:S02]  /*13390*/  IMAD.MOV.U32 R13, RZ, RZ, R0 ;  /* 0x000000ffff0d7224 */ /* 0x000fe400078e0000 */
[----:B------:R-:W-:-:S07]  /*133a0*/  IMAD.MOV.U32 R6, RZ, RZ, R14 ;  /* 0x000000ffff067224 */ /* 0x000fce00078e000e */
[----:B------:R-:W-:Y:S05]  /*133b0*/  WARPSYNC.COLLECTIVE R15, `(.L_x_354) ;  /* 0x000000000f087348 */ /* 0x000fea0003c00000 */
[----:B------:R0:W1:Y:S02]  /*133c0*/  SHFL.IDX P6, R14, R13, R12, R11 ;  /* 0x0000000c0d0e7389 */ /* 0x00006400000c000b */
[----:B01----:R-:W-:Y:S01]  /*133d0*/  ENDCOLLECTIVE ;  /* 0x000000000000791b */ /* 0x003fe20003800000 */
.L_x_354:
[----:B------:R-:W-:Y:S05]  /*133e0*/  BRA `(.L_x_355) ;  /* 0xffffffb800a07947 */ /* 0x000fea000383ffff */
.L_x_244:
[----:B0-----:R-:W-:-:S04]  /*133f0*/  IMAD.U32 R3, RZ, RZ, UR38 ;  /* 0x00000026ff037e24 */ /* 0x001fc8000f8e00ff */
[----:B------:R0:W3:Y:S03]  /*13400*/  SYNCS.PHASECHK.TRANS64.TRYWAIT P0, [R3+URZ+0x38820], R2 ;  /* 0x03882002030075a7 */ /* 0x0000e6000800017f */
[----:B---3--:R-:W-:Y:S05]  /*13410*/  @!P0 NANOSLEEP.SYNCS 0x989680 ;  /* 0x009896800000895d */ /* 0x008fea0003900000 */
[----:B------:R-:W3:Y:S02]  /*13420*/  @!P0 SYNCS.PHASECHK.TRANS64 P0, [R3+URZ+0x38820], R2 ;  /* 0x03882002030085a7 */ /* 0x000ee4000800007f */
[----:B---3--:R-:W-:Y:S05]  /*13430*/  @!P0 BRA `(.L_x_244) ;  /* 0xfffffffc00ec8947 */ /* 0x008fea000383ffff */
[----:B------:R-:W-:Y:S05]  /*13440*/  BRA `(.L_x_356) ;  /* 0xffffffbc00487947 */ /* 0x000fea000383ffff */
.L_x_247:
[----:B0-----:R-:W-:-:S04]  /*13450*/  IMAD.U32 R3, RZ, RZ, UR38 ;  /* 0x00000026ff037e24 */ /* 0x001fc8000f8e00ff */
[----:B------:R0:W3:Y:S03]  /*13460*/  SYNCS.PHASECHK.TRANS64.TRYWAIT P0, [R3+URZ+0x38860], R2 ;  /* 0x03886002030075a7 */ /* 0x0000e6000800017f */
[----:B---3--:R-:W-:Y:S05]  /*13470*/  @!P0 NANOSLEEP.SYNCS 0x989680 ;  /* 0x009896800000895d */ /* 0x008fea0003900000 */
[----:B------:R-:W3:Y:S02]  /*13480*/  @!P0 SYNCS.PHASECHK.TRANS64 P0, [R3+URZ+0x38860], R2 ;  /* 0x03886002030085a7 */ /* 0x000ee4000800007f */
[----:B---3--:R-:W-:Y:S05]  /*13490*/  @!P0 BRA `(.L_x_247) ;  /* 0xfffffffc00ec8947 */ /* 0x008fea000383ffff */
[----:B------:R-:W-:Y:S05]  /*134a0*/  BRA `(.L_x_357) ;  /* 0xffffffbc00547947 */ /* 0x000fea000383ffff */
.L_x_263:
[----:B-1----:R-:W-:-:S04]  /*134b0*/  IMAD.U32 R3, RZ, RZ, UR38 ;  /* 0x00000026ff037e24 */ /* 0x002fc8000f8e00ff */
[----:B------:R1:W3:Y:S03]  /*134c0*/  SYNCS.PHASECHK.TRANS64.TRYWAIT P0, [R3+URZ+0x38848], R2 ;  /* 0x03884802030075a7 */ /* 0x0002e6000800017f */
[----:B---3--:R-:W-:Y:S05]  /*134d0*/  @!P0 NANOSLEEP.SYNCS 0x989680 ;  /* 0x009896800000895d */ /* 0x008fea0003900000 */
[----:B------:R-:W3:Y:S02]  /*134e0*/  @!P0 SYNCS.PHASECHK.TRANS64 P0, [R3+URZ+0x38848], R2 ;  /* 0x03884802030085a7 */ /* 0x000ee4000800007f */
[----:B---3--:R-:W-:Y:S05]  /*134f0*/  @!P0 BRA `(.L_x_263) ;  /* 0xfffffffc00ec8947 */ /* 0x008fea000383ffff */
[----:B------:R-:W-:Y:S05]  /*13500*/  BRA `(.L_x_358) ;  /* 0xffffffc800207947 */ /* 0x000fea000383ffff */
.L_x_268:
[----:B01----:R-:W-:-:S04]  /*13510*/  IMAD.U32 R3, RZ, RZ, UR38 ;  /* 0x00000026ff037e24 */ /* 0x003fc8000f8e00ff */
[----:B------:R0:W1:Y:S03]  /*13520*/  SYNCS.PHASECHK.TRANS64.TRYWAIT P0, [R3+URZ+0x38868], R2 ;  /* 0x03886802030075a7 */ /* 0x000066000800017f */
[----:B-1----:R-:W-:Y:S05]  /*13530*/  @!P0 NANOSLEEP.SYNCS 0x989680 ;  /* 0x009896800000895d */ /* 0x002fea0003900000 */
[----:B------:R-:W1:Y:S02]  /*13540*/  @!P0 SYNCS.PHASECHK.TRANS64 P0, [R3+URZ+0x38868], R2 ;  /* 0x03886802030085a7 */ /* 0x000e64000800007f */
[----:B-1----:R-:W-:Y:S05]  /*13550*/  @!P0 BRA `(.L_x_268) ;  /* 0xfffffffc00ec8947 */ /* 0x002fea000383ffff */
[----:B------:R-:W-:Y:S05]  /*13560*/  BRA `(.L_x_359) ;  /* 0xffffffc800807947 */ /* 0x000fea000383ffff */
.L_x_283:
[----:B-1----:R-:W-:-:S04]  /*13570*/  IMAD.U32 R3, RZ, RZ, UR38 ;  /* 0x00000026ff037e24 */ /* 0x002fc8000f8e00ff */
[----:B------:R1:W3:Y:S03]  /*13580*/  SYNCS.PHASECHK.TRANS64.TRYWAIT P0, [R3+URZ+0x38840], R2 ;  /* 0x03884002030075a7 */ /* 0x0002e6000800017f */
[----:B---3--:R-:W-:Y:S05]  /*13590*/  @!P0 NANOSLEEP.SYNCS 0x989680 ;  /* 0x009896800000895d */ /* 0x008fea0003900000 */
[----:B------:R-:W3:Y:S02]  /*135a0*/  @!P0 SYNCS.PHASECHK.TRANS64 P0, [R3+URZ+0x38840], R2 ;  /* 0x03884002030085a7 */ /* 0x000ee4000800007f */
[----:B---3--:R-:W-:Y:S05]  /*135b0*/  @!P0 BRA `(.L_x_283) ;  /* 0xfffffffc00ec8947 */ /* 0x008fea000383ffff */
[----:B------:R-:W-:Y:S05]  /*135c0*/  BRA `(.L_x_360) ;  /* 0xffffffd000d07947 */ /* 0x000fea000383ffff */
.L_x_288:
[----:B01----:R-:W-:-:S04]  /*135d0*/  IMAD.U32 R3, RZ, RZ, UR38 ;  /* 0x00000026ff037e24 */ /* 0x003fc8000f8e00ff */
[----:B------:R0:W1:Y:S03]  /*135e0*/  SYNCS.PHASECHK.TRANS64.TRYWAIT P0, [R3+URZ+0x38860], R2 ;  /* 0x03886002030075a7 */ /* 0x000066000800017f */
[----:B-1----:R-:W-:Y:S05]  /*135f0*/  @!P0 NANOSLEEP.SYNCS 0x989680 ;  /* 0x009896800000895d */ /* 0x002fea0003900000 */
[----:B------:R-:W1:Y:S02]  /*13600*/  @!P0 SYNCS.PHASECHK.TRANS64 P0, [R3+URZ+0x38860], R2 ;  /* 0x03886002030085a7 */ /* 0x000e64000800007f */
[----:B-1----:R-:W-:Y:S05]  /*13610*/  @!P0 BRA `(.L_x_288) ;  /* 0xfffffffc00ec8947 */ /* 0x002fea000383ffff */
[----:B------:R-:W-:Y:S05]  /*13620*/  BRA `(.L_x_361) ;  /* 0xffffffd400347947 */ /* 0x000fea000383ffff */
.L_x_304:
[----:B-1----:R-:W-:-:S04]  /*13630*/  IMAD.U32 R3, RZ, RZ, UR38 ;  /* 0x00000026ff037e24 */ /* 0x002fc8000f8e00ff */
[----:B------:R1:W3:Y:S03]  /*13640*/  SYNCS.PHASECHK.TRANS64.TRYWAIT P0, [R3+URZ+0x38848], R2 ;  /* 0x03884802030075a7 */ /* 0x0002e6000800017f */
[----:B---3--:R-:W-:Y:S05]  /*13650*/  @!P0 NANOSLEEP.SYNCS 0x989680 ;  /* 0x009896800000895d */ /* 0x008fea0003900000 */
[----:B------:R-:W3:Y:S02]  /*13660*/  @!P0 SYNCS.PHASECHK.TRANS64 P0, [R3+URZ+0x38848], R2 ;  /* 0x03884802030085a7 */ /* 0x000ee4000800007f */
[----:B---3--:R-:W-:Y:S05]  /*13670*/  @!P0 BRA `(.L_x_304) ;  /* 0xfffffffc00ec8947 */ /* 0x008fea000383ffff */
[----:B------:R-:W-:Y:S05]  /*13680*/  BRA `(.L_x_362) ;  /* 0xffffffdc008c7947 */ /* 0x000fea000383ffff */
.L_x_309:
[----:B-1----:R-:W-:-:S04]  /*13690*/  IMAD.U32 R3, RZ, RZ, UR38 ;  /* 0x00000026ff037e24 */ /* 0x002fc8000f8e00ff */
[----:B------:R1:W3:Y:S03]  /*136a0*/  SYNCS.PHASECHK.TRANS64.TRYWAIT P0, [R3+URZ+0x38868], R2 ;  /* 0x03886802030075a7 */ /* 0x0002e6000800017f */
[----:B---3--:R-:W-:Y:S05]  /*136b0*/  @!P0 NANOSLEEP.SYNCS 0x989680 ;  /* 0x009896800000895d */ /* 0x008fea0003900000 */
[----:B------:R-:W3:Y:S02]  /*136c0*/  @!P0 SYNCS.PHASECHK.TRANS64 P0, [R3+URZ+0x38868], R2 ;  /* 0x03886802030085a7 */ /* 0x000ee4000800007f */
[----:B---3--:R-:W-:Y:S05]  /*136d0*/  @!P0 BRA `(.L_x_309) ;  /* 0xfffffffc00ec8947 */ /* 0x008fea000383ffff */
[----:B------:R-:W-:Y:S05]  /*136e0*/  BRA `(.L_x_363) ;  /* 0xffffffdc00f07947 */ /* 0x000fea000383ffff */
.L_x_320:
[----:B-1----:R1:W3:Y:S02]  /*136f0*/  SYNCS.PHASECHK.TRANS64.TRYWAIT P0, [R2+URZ+0x38820], R9 ;  /* 0x03882009020075a7 */ /* 0x0022e4000800017f */
[----:B---3--:R-:W-:Y:S05]  /*13700*/  @!P0 NANOSLEEP.SYNCS 0x989680 ;  /* 0x009896800000895d */ /* 0x008fea0003900000 */
[----:B------:R-:W3:Y:S02]  /*13710*/  @!P0 SYNCS.PHASECHK.TRANS64 P0, [R2+URZ+0x38820], R9 ;  /* 0x03882009020085a7 */ /* 0x000ee4000800007f */
[----:B---3--:R-:W-:Y:S05]  /*13720*/  @!P0 BRA `(.L_x_320) ;  /* 0xfffffffc00f08947 */ /* 0x008fea000383ffff */
[----:B------:R-:W-:Y:S05]  /*13730*/  BRA `(.L_x_364) ;  /* 0xffffffe400e07947 */ /* 0x000fea000383ffff */
.L_x_321:
[----:B------:R-:W3:Y:S01]  /*13740*/  S2R R3, SR_TID.X ;  /* 0x0000000000037919 */ /* 0x000ee20000002100 */
[----:B------:R-:W-:Y:S01]  /*13750*/  BSSY B0, `(.L_x_365) ;  /* 0x000000a000007945 */ /* 0x000fe20003800000 */
[----:B------:R-:W-:Y:S02]  /*13760*/  IMAD.MOV.U32 R12, RZ, RZ, RZ ;  /* 0x000000ffff0c7224 */ /* 0x000fe400078e00ff */
[----:B------:R-:W-:Y:S02]  /*13770*/  IMAD.MOV.U32 R11, RZ, RZ, 0x1f ;  /* 0x0000001fff0b7424 */ /* 0x000fe400078e00ff */
[----:B------:R-:W-:Y:S01]  /*13780*/  IMAD.MOV.U32 R15, RZ, RZ, -0x1 ;  /* 0xffffffffff0f7424 */ /* 0x000fe200078e00ff */
[----:B---3--:R-:W-:-:S04]  /*13790*/  SHF.R.U32.HI R3, RZ, 0x5, R3 ;  /* 0x00000005ff037819 */ /* 0x008fc80000011603 */
[----:B------:R-:W-:-:S05]  /*137a0*/  LOP3.LUT R3, R3, 0x3, RZ, 0xc0, !PT ;  /* 0x0000000303037812 */ /* 0x000fca00078ec0ff */
[----:B------:R-:W-:-:S07]  /*137b0*/  IMAD.MOV.U32 R13, RZ, RZ, R3 ;  /* 0x000000ffff0d7224 */ /* 0x000fce00078e0003 */
[----:B012---:R-:W-:Y:S05]  /*137c0*/  WARPSYNC.COLLECTIVE R15, `(.L_x_366) ;  /* 0x000000000f087348 */ /* 0x007fea0003c00000 */
[----:B--2---:R2:W3:Y:S02]  /*137d0*/  SHFL.IDX P6, R14, R13, R12, R11 ;  /* 0x0000000c0d0e7389 */ /* 0x0044e400000c000b */
[----:B0123--:R-:W-:Y:S01]  /*137e0*/  ENDCOLLECTIVE ;  /* 0x000000000000791b */ /* 0x00ffe20003800000 */
.L_x_366:
[----:B------:R-:W-:Y:S05]  /*137f0*/  BSYNC B0 ;  /* 0x0000000000007941 */ /* 0x000fea0003800000 */
.L_x_365:
[----:B------:R-:W-:Y:S05]  /*13800*/  BRA `(.L_x_367) ;  /* 0xffffffe400c47947 */ /* 0x000fea000383ffff */
.L_x_322:
[----:B------:R-:W-:Y:S01]  /*13810*/  BSSY B0, `(.L_x_368) ;  /* 0x0000006000007945 */ /* 0x000fe20003800000 */
[----:B------:R-:W-:-:S07]  /*13820*/  IMAD.MOV.U32 R15, RZ, RZ, -0x1 ;  /* 0xffffffffff0f7424 */ /* 0x000fce00078e00ff */
[----:B012---:R-:W-:Y:S05]  /*13830*/  WARPSYNC.COLLECTIVE R15, `(.L_x_369) ;  /* 0x000000000f0c7348 */ /* 0x007fea0003c00000 */
[----:B------:R-:W-:Y:S02]  /*13840*/  ELECT P6, UR62, PT ;  /* 0x00000000003e782f */ /* 0x000fe400038c0000 */
[----:B------:R-:W-:Y:S01]  /*13850*/  MOV R14, UR62 ;  /* 0x0000003e000e7c02 */ /* 0x000fe20008000f00 */
[----:B012---:R-:W-:Y:S10]  /*13860*/  ENDCOLLECTIVE ;  /* 0x000000000000791b */ /* 0x007ff40003800000 */
.L_x_369:
[----:B------:R-:W-:Y:S05]  /*13870*/  BSYNC B0 ;  /* 0x0000000000007941 */ /* 0x000fea0003800000 */
.L_x_368:
[----:B------:R-:W-:Y:S05]  /*13880*/  BRA `(.L_x_370) ;  /* 0xffffffe400b87947 */ /* 0x000fea000383ffff */
.L_x_324:
[----:B--2---:R2:W3:Y:S02]  /*13890*/  SYNCS.PHASECHK.TRANS64.TRYWAIT P0, [R7+URZ], R4 ;  /* 0x00000004070075a7 */ /* 0x0044e4000800017f */
[----:B---3--:R-:W-:Y:S05]  /*138a0*/  @!P0 NANOSLEEP.SYNCS 0x989680 ;  /* 0x009896800000895d */ /* 0x008fea0003900000 */
[----:B------:R-:W3:Y:S02]  /*138b0*/  @!P0 SYNCS.PHASECHK.TRANS64 P0, [R7+URZ], R4 ;  /* 0x00000004070085a7 */ /* 0x000ee4000800007f */
[----:B---3--:R-:W-:Y:S05]  /*138c0*/  @!P0 BRA `(.L_x_324) ;  /* 0xfffffffc00f08947 */ /* 0x008fea000383ffff */
[----:B------:R-:W-:Y:S05]  /*138d0*/  BRA `(.L_x_371) ;  /* 0xffffffe400f47947 */ /* 0x000fea000383ffff */
.L_x_325:
[----:B---3--:R3:W4:Y:S02]  /*138e0*/  SYNCS.PHASECHK.TRANS64.TRYWAIT P0, [R5+URZ], R0 ;  /* 0x00000000050075a7 */ /* 0x008724000800017f */
[----:B----4-:R-:W-:Y:S05]  /*138f0*/  @!P0 NANOSLEEP.SYNCS 0x989680 ;  /* 0x009896800000895d */ /* 0x010fea0003900000 */
[----:B------:R-:W4:Y:S02]  /*13900*/  @!P0 SYNCS.PHASECHK.TRANS64 P0, [R5+URZ], R0 ;  /* 0x00000000050085a7 */ /* 0x000f24000800007f */
[----:B----4-:R-:W-:Y:S05]  /*13910*/  @!P0 BRA `(.L_x_325) ;  /* 0xfffffffc00f08947 */ /* 0x010fea000383ffff */
[----:B------:R-:W-:Y:S05]  /*13920*/  BRA `(.L_x_372) ;  /* 0xffffffe400e87947 */ /* 0x000fea000383ffff */
.L_x_327:
[----:B-1----:R1:W3:Y:S02]  /*13930*/  SYNCS.PHASECHK.TRANS64.TRYWAIT P0, [R5+URZ], R4 ;  /* 0x00000004050075a7 */ /* 0x0022e4000800017f */
[----:B---3--:R-:W-:Y:S05]  /*13940*/  @!P0 NANOSLEEP.SYNCS 0x989680 ;  /* 0x009896800000895d */ /* 0x008fea0003900000 */
[----:B------:R-:W3:Y:S02]  /*13950*/  @!P0 SYNCS.PHASECHK.TRANS64 P0, [R5+URZ], R4 ;  /* 0x00000004050085a7 */ /* 0x000ee4000800007f */
[----:B---3--:R-:W-:Y:S05]  /*13960*/  @!P0 BRA `(.L_x_327) ;  /* 0xfffffffc00f08947 */ /* 0x008fea000383ffff */
[----:B------:R-:W-:Y:S05]  /*13970*/  BRA `(.L_x_373) ;  /* 0xffffffe400ec7947 */ /* 0x000fea000383ffff */
.L_x_374:
        /* <DEDUP_REMOVED lines=16> */
.L_x_6039:


//--------------------- .text._ZN7cutlass13device_kernelIN5flash11enable_sm90INS1_16FlashAttnFwdSm90INS1_25CollectiveMainloopFwdSm90ILi2EN4cute5tupleIJNS5_1CILi1EEES8_S8_EEENS6_IJNS7_ILi64EEESA_SA_EEELi512ENS_10bfloat16_tEfNS_4arch4Sm90ELb0ELb0ELb1ELb1ELb0ELb0ELb0ELb0ELb0ELb1ELb1ELb0EEENS1_21CollectiveEpilogueFwdINS6_IJSA_NS7_ILi512EEESA_EEES9_SC_SE_Li256ELb1ELb1ELb1ELb0EEENS1_36VarlenDynamicPersistentTileSchedulerILi64ELi64ELi256ELi128ELb1ELb1ELb1ELb0ELb1ELb1EEEEEEEEEvNT_6ParamsE --------------------------
	.section	.text._ZN7cutlass13device_kernelIN5flash11enable_sm90INS1_16FlashAttnFwdSm90INS1_25CollectiveMainloopFwdSm90ILi2EN4cute5tupleIJNS5_1CILi1EEES8_S8_EEENS6_IJNS7_ILi64EEESA_SA_EEELi512ENS_10bfloat16_tEfNS_4arch4Sm90ELb0ELb0ELb1ELb1ELb0ELb0ELb0ELb0ELb0ELb1ELb1ELb0EEENS1_21CollectiveEpilogueFwdINS6_IJSA_NS7_ILi512EEESA_EEES9_SC_SE_Li256ELb1ELb1ELb1ELb0EEENS1_36VarlenDynamicPersistentTileSchedulerILi64ELi64ELi256ELi128ELb1ELb1ELb1ELb0ELb1ELb1EEEEEEEEEvNT_6ParamsE,"ax",@progbits
	.align	128
.text._ZN7cutlass13device_kernelIN5flash11enable_sm90INS1_16FlashAttnFwdSm90INS1_25CollectiveMainloopFwdSm90ILi2EN4cute5tupleIJNS5_1CILi1EEES8_S8_EEENS6_IJNS7_ILi64EEESA_SA_EEELi512ENS_10bfloat16_tEfNS_4arch4Sm90ELb0ELb0ELb1ELb1ELb0ELb0ELb0ELb0ELb0ELb1ELb1ELb0EEENS1_21CollectiveEpilogueFwdINS6_IJSA_NS7_ILi512EEESA_EEES9_SC_SE_Li256ELb1ELb1ELb1ELb0EEENS1_36VarlenDynamicPersistentTileSchedulerILi64ELi64ELi256ELi128ELb1ELb1ELb1ELb0ELb1ELb1EEEEEEEEEvNT_6ParamsE:
        .type           _ZN7cutlass13device_kernelIN5flash11enable_sm90INS1_16FlashAttnFwdSm90INS1_25CollectiveMainloopFwdSm90ILi2EN4cute5tupleIJNS5_1CILi1EEES8_S8_EEENS6_IJNS7_ILi64EEESA_SA_EEELi512ENS_10bfloat16_tEfNS_4arch4Sm90ELb0ELb0ELb1ELb1ELb0ELb0ELb0ELb0ELb0ELb1ELb1ELb0EEENS1_21CollectiveEpilogueFwdINS6_IJSA_NS7_ILi512EEESA_EEES9_SC_SE_Li256ELb1ELb1ELb1ELb0EEENS1_36VarlenDynamicPersistentTileSchedulerILi64ELi64ELi256ELi128ELb1ELb1ELb1ELb0ELb1ELb1EEEEEEEEEvNT_6ParamsE,@function
        .size           _ZN7cutlass13device_kernelIN5flash11enable_sm90INS1_16FlashAttnFwdSm90INS1_25CollectiveMainloopFwdSm90ILi2EN4cute5tupleIJNS5_1CILi1EEES8_S8_EEENS6_IJNS7_ILi64EEESA_SA_EEELi512ENS_10bfloat16_tEfNS_4arch4Sm90ELb0ELb0ELb1ELb1ELb0ELb0ELb0ELb0ELb0ELb1ELb1ELb0EEENS1_21CollectiveEpilogueFwdINS6_IJSA_NS7_ILi512EEESA_EEES9_SC_SE_Li256ELb1ELb1ELb1ELb0EEENS1_36VarlenDynamicPersistentTileSchedulerILi64ELi64ELi256ELi128ELb1ELb1ELb1ELb0ELb1ELb1EEEEEEEEEvNT_6ParamsE,(.L_x_6040 - _ZN7cutlass13device_kernelIN5flash11enable_sm90INS1_16FlashAttnFwdSm90INS1_25CollectiveMainloopFwdSm90ILi2EN4cute5tupleIJNS5_1CILi1EEES8_S8_EEENS6_IJNS7_ILi64EEESA_SA_EEELi512ENS_10bfloat16_tEfNS_4arch4Sm90ELb0ELb0ELb1ELb1ELb0ELb0ELb0ELb0ELb0ELb1ELb1ELb0EEENS1_21CollectiveEpilogueFwdINS6_IJSA_NS7_ILi512EEESA_EEES9_SC_SE_Li256ELb1ELb1ELb1ELb0EEENS1_36VarlenDynamicPersistentTileSchedulerILi64ELi64ELi256ELi128ELb1ELb1ELb1ELb0ELb1ELb1EEEEEEEEEvNT_6ParamsE)
        .other          _ZN7cutlass13device_kernelIN5flash11enable_sm90INS1_16FlashAttnFwdSm90INS1_25CollectiveMainloopFwdSm90ILi2EN4cute5tupleIJNS5_1CILi1EEES8_S8_EEENS6_IJNS7_ILi64EEESA_SA_EEELi512ENS_10bfloat16_tEfNS_4arch4Sm90ELb0ELb0ELb1ELb1ELb0ELb0ELb0ELb0ELb0ELb1ELb1ELb0EEENS1_21CollectiveEpilogueFwdINS6_IJSA_NS7_ILi512EEESA_EEES9_SC_SE_Li256ELb1ELb1ELb1ELb0EEENS1_36VarlenDynamicPersistentTileSchedulerILi64ELi64ELi256ELi128ELb1ELb1ELb1ELb0ELb1ELb1EEEEEEEEEvNT_6ParamsE,@"STO_CUDA_ENTRY STV_DEFAULT"
_ZN7cutlass13device_kernelIN5flash11enable_sm90INS1_16FlashAttnFwdSm90INS1_25CollectiveMainloopFwdSm90ILi2EN4cute5tupleIJNS5_1CILi1EEES8_S8_EEENS6_IJNS7_ILi64EEESA_SA_EEELi512ENS_10bfloat16_tEfNS_4arch4Sm90ELb0ELb0ELb1ELb1ELb0ELb0ELb0ELb0ELb0ELb1ELb1ELb0EEENS1_21CollectiveEpilogueFwdINS6_IJSA_NS7_ILi512EEESA_EEES9_SC_SE_Li256ELb1ELb1ELb1ELb0EEENS1_36VarlenDynamicPersistentTileSchedulerILi64ELi64ELi256ELi128ELb1ELb1ELb1ELb0ELb1ELb1EEEEEEEEEvNT_6ParamsE:
[----:B------:R-:W0:Y:S02]  /*0000*/  LDC R1, c[0x0][0x28] ;  /* 0x00000a00ff017b82 */ /* 0x000e240000000800 */
[----:B0-----:R-:W-:Y:S01]  /*0010*/  VIADD R1, R1, 0xffffffa0 ;  /* 0xffffffa001017836 */ /* 0x001fe20000000000 */
[----:B------:R-:W0:Y:S01]  /*0020*/  S2R R6, SR_TID.X ;  /* 0x0000000000067919 */ /* 0x000e220000002100 */
[----:B------:R-:W-:Y:S01]  /*0030*/  ELECT P0, URZ, PT ;  /* 0x00000000003f782f */ /* 0x000fe20003800000 */
[----:B------:R-:W-:Y:S01]  /*0040*/  BSSY B0, `(.L_x_375) ;  /* 0x000000e000007945 */ /* 0x000fe20003800000 */
[----:B0-----:R-:W-:-:S05]  /*0050*/  SHF.R.U32.HI R0, RZ, 0x5, R6 ;  /* 0x00000005ff007819 */ /* 0x001fca0000011606 */
[----:B------:R-:W0:Y:S02]  /*0060*/  SHFL.IDX PT, R2, R0, RZ, 0x1f ;  /* 0x00001fff00027589 */ /* 0x000e2400000e0000 */
[----:B0-----:R-:W-:Y:S02]  /*0070*/  ISETP.EQ.AND P0, PT, R2, RZ, P0 ;  /* 0x000000ff0200720c */ /* 0x001fe40000702270 */
[----:B------:R-:W-:-:S11]  /*0080*/  SHF.R.U32.HI R2, RZ, 0x7, R6 ;  /* 0x00000007ff027819 */ /* 0x000fd60000011606 */
        /* <DEDUP_REMOVED lines=9> */
.L_x_376:
[----:B------:R-:W-:Y:S05]  /*0120*/  BSYNC B0 ;  /* 0x0000000000007941 */ /* 0x000fea0003800000 */
.L_x_375:
        /* <DEDUP_REMOVED lines=20> */
[----:B0-----:R0:W1:Y:S05]  /*0270*/  @UP1 SYNCS.EXCH.64 URZ, [UR8+0x28c00], UR4 ;  /* 0x028c0004083f15b2 */ /* 0x00106a0008000100 */
[----:B------:R0:W2:Y:S01]  /*0280*/  @UP2 SYNCS.EXCH.64 URZ, [UR8+0x28c20], UR6 ;  /* 0x028c2006083f25b2 */ /* 0x0000a20008000100 */
        /* <DEDUP_REMOVED lines=13> */
[----:B------:R3:W0:Y:S02]  /*0360*/  SYNCS.EXCH.64 URZ, [UR6+0x28c48], UR4 ;  /* 0x028c4804063f75b2 */ /* 0x0006240008000100 */
[----:B---3--:R-:W-:Y:S01]  /*0370*/  NOP ;  /* 0x0000000000007918 */ /* 0x008fe20000000000 */
.L_x_377:
[----:B------:R-:W3:Y:S01]  /*0380*/  SHFL.IDX PT, R2, R0, RZ, 0x1f ;  /* 0x00001fff00027589 */ /* 0x000ee200000e0000 */
[----:B------:R-:W-:Y:S01]  /*0390*/  NOP ;  /* 0x0000000000007918 */ /* 0x000fe20000000000 */
[----:B---3--:R-:W-:-:S13]  /*03a0*/  ISETP.NE.AND P0, PT, R2, RZ, PT ;  /* 0x000000ff0200720c */ /* 0x008fda0003f05270 */
        /* <DEDUP_REMOVED lines=18> */
[----:B---3--:R-:W-:Y:S01]  /*04d0*/  NOP ;  /* 0x0000000000007918 */ /* 0x008fe20000000000 */
.L_x_378:
[----:B------:R-:W3:Y:S01]  /*04e0*/  SHFL.IDX PT, R2, R0, RZ, 0x1f ;  /* 0x00001fff00027589 */ /* 0x000ee200000e0000 */
[----:B------:R-:W-:Y:S01]  /*04f0*/  NOP ;  /* 0x0000000000007918 */ /* 0x000fe20000000000 */
[----:B---3--:R-:W-:-:S13]  /*0500*/  ISETP.NE.AND P0, PT, R2, RZ, PT ;  /* 0x000000ff0200720c */ /* 0x008fda0003f05270 */
        /* <DEDUP_REMOVED lines=14> */
[----:B---3--:R-:W-:Y:S01]  /*05f0*/  NOP ;  /* 0x0000000000007918 */ /* 0x008fe20000000000 */
.L_x_379:
        /* <DEDUP_REMOVED lines=22> */
.L_x_380:
        /* <DEDUP_REMOVED lines=22> */
.L_x_381:
[----:B------:R-:W-:Y:S01]  /*08c0*/  PLOP3.LUT P0, PT, PT, PT, UP0, 0x80, 0x0 ;  /* 0x000000000000781c */ /* 0x000fe20003f0f008 */
[----:B------:R-:W-:Y:S01]  /*08d0*/  UMOV UR36, 0x1 ;  /* 0x0000000100247882 */ /* 0x000fe20000000000 */
[----:B------:R-:W-:Y:S01]  /*08e0*/  NOP ;  /* 0x0000000000007918 */ /* 0x000fe20000000000 */
[----:B------:R-:W-:Y:S01]  /*08f0*/  USEL UR36, UR36, 0x2, !UP0 ;  /* 0x0000000224247887 */ /* 0x000fe2000c000000 */
[----:B------:R-:W-:Y:S01]  /*0900*/  ULDC.64 UR40, c[0x0][0x208] ;  /* 0x0000820000287ab9 */ /* 0x000fe20000000a00 */
[----:B012-4-:R-:W-:Y:S08]  /*0910*/  BAR.SYNC.DEFER_BLOCKING 0x0 ;  /* 0x0000000000007b1d */ /* 0x017ff00000010000 */
[----:B------:R-:W-:Y:S05]  /*0920*/  @!P0 BRA `(.L_x_382) ;  /* 0x000000c0008c8947 */ /* 0x000fea0003800000 */
.L_x_383:
[----:B------:R-:W-:-:S08]  /*0930*/  NOP ;  /* 0x0000000000007918 */ /* 0x000fd00000000000 */
[----:B------:R-:W0:Y:S02]  /*0940*/  USETMAXREG.TRY_ALLOC.CTAPOOL UP0, 0xf0 ;  /* 0x000000f0000079c8 */ /* 0x000e240008000600 */
[----:B0-----:R-:W-:-:S13]  /*0950*/  PLOP3.LUT P0, PT, PT, PT, UP0, 0x80, 0x0 ;  /* 0x000000000000781c */ /* 0x001fda0003f0f008 */
[----:B------:R-:W-:Y:S05]  /*0960*/  @!P0 BRA `(.L_x_383) ;  /* 0xfffffffc00f08947 */ /* 0x000fea000383ffff */
[----:B------:R-:W-:Y:S01]  /*0970*/  LOP3.LUT R0, R6, 0xffffff80, RZ, 0xc0, !PT ;  /* 0xffffff8006007812 */ /* 0x000fe200078ec0ff */
[----:B------:R-:W0:Y:S01]  /*0980*/  S2UR UR4, SR_CgaCtaId ;  /* 0x00000000000479c3 */ /* 0x000e220000008800 */
[----:B------:R-:W-:Y:S02]  /*0990*/  UMOV UR38, 0x400 ;  /* 0x0000040000267882 */ /* 0x000fe40000000000 */
[----:B------:R-:W-:-:S13]  /*09a0*/  ISETP.NE.AND P0, PT, R0, 0x80, PT ;  /* 0x000000800000780c */ /* 0x000fda0003f05270 */
[----:B------:R-:W-:Y:S06]  /*09b0*/  @!P0 BAR.ARV 0x8, 0x100 ;  /* 0x0204000000008b1d */ /* 0x000fec0000002000 */
[----:B------:R-:W-:Y:S01]  /*09c0*/  ISETP.GE.U32.AND P0, PT, R6, 0x100, PT ;  /* 0x000001000600780c */ /* 0x000fe20003f06070 */
[----:B0-----:R-:W-:-:S03]  /*09d0*/  ULEA UR38, UR4, UR38, 0x18 ;  /* 0x0000002604267291 */ /* 0x001fc6000f8ec03f */
[----:B------:R-:W-:-:S09]  /*09e0*/  ULDC UR4, c[0x0][0xc3c] ;  /* 0x00030f0000047ab9 */ /* 0x000fd20000000800 */
[----:B------:R-:W-:Y:S08]  /*09f0*/  @P0 BAR.ARV 0xf, 0x100 ;  /* 0x03c4000000000b1d */ /* 0x000ff00000002000 */
[----:B------:R-:W-:Y:S06]  /*0a00*/  BAR.SYNC.DEFER_BLOCKING 0x5, 0x180 ;  /* 0x0146000000007b1d */ /* 0x000fec0000010000 */
[----:B------:R-:W0:Y:S02]  /*0a10*/  LDS.128 R8, [UR38+0x28cd0] ;  /* 0x028cd026ff087984 */ /* 0x000e240008000c00 */
[----:B------:R-:W-:Y:S06]  /*0a20*/  BAR.ARV 0x4, 0x180 ;  /* 0x0106000000007b1d */ /* 0x000fec0000002000 */
[----:B0-----:R-:W-:-:S13]  /*0a30*/  ISETP.GE.AND P0, PT, R11, UR4, PT ;  /* 0x000000040b007c0c */ /* 0x001fda000bf06270 */
[----:B------:R-:W-:Y:S05]  /*0a40*/  @P0 EXIT ;  /* 0x000000000000094d */ /* 0x000fea0003800000 */
[----:B------:R-:W-:Y:S01]  /*0a50*/  VIADD R6, R6, 0xffffff80 ;  /* 0xffffff8006067836 */ /* 0x000fe20000000000 */
[----:B------:R-:W-:Y:S01]  /*0a60*/  R2UR UR5, R9 ;  /* 0x00000000090572ca */ /* 0x000fe200000e0000 */
[----:B------:R-:W-:Y:S01]  /*0a70*/  IMAD.MOV.U32 R22, RZ, RZ, 0x40 ;  /* 0x00000040ff167424 */ /* 0x000fe200078e00ff */
[----:B------:R-:W-:Y:S01]  /*0a80*/  R2UR UR7, R11 ;  /* 0x000000000b0772ca */ /* 0x000fe200000e0000 */
[----:B------:R-:W-:Y:S01]  /*0a90*/  ULOP3.LUT UR49, UR36, 0x1, URZ, 0xfc, !UPT ;  /* 0x0000000124317892 */ /* 0x000fe2000f8efc3f */
[----:B------:R-:W-:Y:S01]  /*0aa0*/  SHF.R.S32.HI R3, RZ, 0x1f, R6 ;  /* 0x0000001fff037819 */ /* 0x000fe20000011406 */
[----:B------:R-:W-:Y:S01]  /*0ab0*/  UMOV UR48, URZ ;  /* 0x0000003f00307c82 */ /* 0x000fe20008000000 */
[----:B------:R-:W-:Y:S01]  /*0ac0*/  R2UR UR6, R10 ;  /* 0x000000000a0672ca */ /* 0x000fe200000e0000 */
[----:B------:R-:W-:Y:S01]  /*0ad0*/  UMOV UR47, URZ ;  /* 0x0000003f002f7c82 */ /* 0x000fe20008000000 */
[CC--:B------:R-:W-:Y:S01]  /*0ae0*/  LEA.HI R0, R3.reuse, R6.reuse, RZ, 0x4 ;  /* 0x0000000603007211 */ /* 0x0c0fe200078f20ff */
[----:B------:R-:W-:Y:S01]  /*0af0*/  UMOV UR37, URZ ;  /* 0x0000003f00257c82 */ /* 0x000fe20008000000 */
[----:B------:R-:W-:-:S02]  /*0b00*/  LEA.HI R2, R3, R6, RZ, 0x5 ;  /* 0x0000000603027211 */ /* 0x000fc400078f28ff */
[CC--:B------:R-:W-:Y:S02]  /*0b10*/  LEA.HI R5, R3.reuse, R6.reuse, RZ, 0x7 ;  /* 0x0000000603057211 */ /* 0x0c0fe400078f38ff */
[CC--:B------:R-:W-:Y:S02]  /*0b20*/  LEA.HI R4, R3.reuse, R6.reuse, RZ, 0x3 ;  /* 0x0000000603047211 */ /* 0x0c0fe400078f18ff */
[----:B------:R-:W-:Y:S02]  /*0b30*/  LEA.HI R3, R3, R6, RZ, 0x2 ;  /* 0x0000000603037211 */ /* 0x000fe400078f10ff */
[----:B------:R-:W-:Y:S02]  /*0b40*/  SHF.R.S32.HI R9, RZ, 0x4, R0 ;  /* 0x00000004ff097819 */ /* 0x000fe40000011400 */
[----:B------:R-:W-:Y:S02]  /*0b50*/  SHF.R.S32.HI R11, RZ, 0x5, R2 ;  /* 0x00000005ff0b7819 */ /* 0x000fe40000011402 */
[----:B------:R-:W-:-:S02]  /*0b60*/  LOP3.LUT R7, R0, 0xfffffff0, RZ, 0xc0, !PT ;  /* 0xfffffff000077812 */ /* 0x000fc400078ec0ff */
[----:B------:R-:W-:Y:S02]  /*0b70*/  SHF.R.S32.HI R2, RZ, 0x1f, R2 ;  /* 0x0000001fff027819 */ /* 0x000fe40000011402 */
[----:B------:R-:W-:Y:S01]  /*0b80*/  LOP3.LUT R15, R3, 0xfffffffc, RZ, 0xc0, !PT ;  /* 0xfffffffc030f7812 */ /* 0x000fe200078ec0ff */
[----:B------:R-:W-:Y:S01]  /*0b90*/  IMAD.IADD R7, R6, 0x1, -R7 ;  /* 0x0000000106077824 */ /* 0x000fe200078e0a07 */
[----:B------:R-:W-:Y:S02]  /*0ba0*/  LOP3.LUT R3, R5, 0xffffff80, RZ, 0xc0, !PT ;  /* 0xffffff8005037812 */ /* 0x000fe400078ec0ff */
[----:B------:R-:W-:Y:S01]  /*0bb0*/  LEA.HI R0, R0, R9, RZ, 0x1 ;  /* 0x0000000900007211 */ /* 0x000fe200078f08ff */
[----:B------:R-:W-:Y:S01]  /*0bc0*/  IMAD.IADD R15, R6, 0x1, -R15 ;  /* 0x00000001060f7824 */ /* 0x000fe200078e0a0f */
[----:B------:R-:W-:Y:S01]  /*0bd0*/  LEA.HI R2, R2, R11, RZ, 0x2 ;  /* 0x0000000b02027211 */ /* 0x000fe200078f10ff */
[----:B------:R-:W-:Y:S01]  /*0be0*/  IMAD.IADD R3, R6, 0x1, -R3 ;  /* 0x0000000106037824 */ /* 0x000fe200078e0a03 */
[----:B------:R-:W-:-:S02]  /*0bf0*/  LOP3.LUT R0, R0, 0x1ffffffe, RZ, 0xc0, !PT ;  /* 0x1ffffffe00007812 */ /* 0x000fc400078ec0ff */
[----:B------:R-:W-:Y:S02]  /*0c00*/  LOP3.LUT R13, R4, 0xfffffff8, RZ, 0xc0, !PT ;  /* 0xfffffff8040d7812 */ /* 0x000fe400078ec0ff */
[----:B------:R-:W-:Y:S01]  /*0c10*/  LOP3.LUT R4, R2, 0x3ffffc, RZ, 0xc0, !PT ;  /* 0x003ffffc02047812 */ /* 0x000fe200078ec0ff */
[----:B------:R-:W-:Y:S01]  /*0c20*/  IMAD.IADD R9, R9, 0x1, -R0 ;  /* 0x0000000109097824 */ /* 0x000fe200078e0a00 */
[----:B------:R-:W-:Y:S01]  /*0c30*/  SHF.R.S32.HI R220, RZ, 0x7, R5 ;  /* 0x00000007ffdc7819 */ /* 0x000fe20000011405 */
[----:B------:R-:W-:Y:S01]  /*0c40*/  IMAD.IADD R13, R6, 0x1, -R13 ;  /* 0x00000001060d7824 */ /* 0x000fe200078e0a0d */
[----:B------:R-:W-:Y:S01]  /*0c50*/  SHF.R.S32.HI R2, RZ, 0x1f, R7 ;  /* 0x0000001fff027819 */ /* 0x000fe20000011407 */
[----:B------:R-:W-:Y:S01]  /*0c60*/  IMAD.IADD R8, R11, 0x1, -R4 ;  /* 0x000000010b087824 */ /* 0x000fe200078e0a04 */
[----:B------:R-:W-:Y:S01]  /*0c70*/  SHF.R.S32.HI R0, RZ, 0x1f, R3 ;  /* 0x0000001fff007819 */ /* 0x000fe20000011403 */
[----:B------:R-:W-:Y:S01]  /*0c80*/  IMAD R17, R220, 0x100, R7 ;  /* 0x00000100dc117824 */ /* 0x000fe200078e0207 */
[----:B------:R-:W-:Y:S01]  /*0c90*/  LEA.HI R6, R2, R7, RZ, 0x3 ;  /* 0x0000000702067211 */ /* 0x000fe200078f18ff */
[----:B------:R-:W-:Y:S01]  /*0ca0*/  IMAD.SHL.U32 R9, R9, 0x8, RZ ;  /* 0x0000000809097824 */ /* 0x000fe200078e00ff */
[----:B------:R-:W-:Y:S01]  /*0cb0*/  LEA.HI R2, R0, R3, RZ, 0x2 ;  /* 0x0000000300027211 */ /* 0x000fe200078f10ff */
[----:B------:R-:W-:Y:S01]  /*0cc0*/  IMAD R12, R8, 0x10, R17 ;  /* 0x00000010080c7824 */ /* 0x000fe200078e0211 */
[C---:B------:R-:W-:Y:S01]  /*0cd0*/  LOP3.LUT R4, R6.reuse, 0xfffffff8, RZ, 0xc0, !PT ;  /* 0xfffffff806047812 */ /* 0x040fe200078ec0ff */
[----:B------:R-:W-:Y:S01]  /*0ce0*/  IMAD.SHL.U32 R6, R6, 0x40, RZ ;  /* 0x0000004006067824 */ /* 0x000fe200078e00ff */
[----:B------:R-:W-:-:S02]  /*0cf0*/  LOP3.LUT R8, R2, 0x7ffffffc, RZ, 0xc0, !PT ;  /* 0x7ffffffc02087812 */ /* 0x000fc400078ec0ff */
[----:B------:R-:W-:Y:S01]  /*0d00*/  LEA.HI R10, R15, R15, RZ, 0x1 ;  /* 0x0000000f0f0a7211 */ /* 0x000fe200078f08ff */
[----:B------:R-:W-:Y:S01]  /*0d10*/  IMAD.IADD R7, R7, 0x1, -R4 ;  /* 0x0000000107077824 */ /* 0x000fe200078e0a04 */
[----:B------:R-:W-:Y:S01]  /*0d20*/  LEA.HI R4, R0, R3, RZ, 0x5 ;  /* 0x0000000300047211 */ /* 0x000fe200078f28ff */
[----:B------:R-:W-:Y:S01]  /*0d30*/  IMAD.IADD R8, R3, 0x1, -R8 ;  /* 0x0000000103087824 */ /* 0x000fe200078e0a08 */
[--C-:B------:R-:W-:Y:S02]  /*0d40*/  SHF.R.S32.HI R0, RZ, 0x2, R2.reuse ;  /* 0x00000002ff007819 */ /* 0x100fe40000011402 */
[----:B------:R-:W-:Y:S01]  /*0d50*/  SHF.R.S32.HI R3, RZ, 0x1f, R2 ;  /* 0x0000001fff037819 */ /* 0x000fe20000011402 */
[----:B------:R-:W-:Y:S01]  /*0d60*/  IMAD.SHL.U32 R2, R7, 0x40, RZ ;  /* 0x0000004007027824 */ /* 0x000fe200078e00ff */
[----:B------:R-:W-:Y:S01]  /*0d70*/  LOP3.LUT R10, R10, 0x1ffffffe, RZ, 0xc0, !PT ;  /* 0x1ffffffe0a0a7812 */ /* 0x000fe200078ec0ff */
[----:B------:R-:W-:Y:S01]  /*0d80*/  IMAD.SHL.U32 R223, R8, 0x2, RZ ;  /* 0x0000000208df7824 */ /* 0x000fe200078e00ff */
[----:B------:R-:W-:-:S02]  /*0d90*/  LEA.HI R5, R5, R220, RZ, 0x1 ;  /* 0x000000dc05057211 */ /* 0x000fc400078f08ff */
[----:B------:R-:W-:Y:S01]  /*0da0*/  LOP3.LUT R2, R2, 0x1c0, RZ, 0xc0, !PT ;  /* 0x000001c002027812 */ /* 0x000fe200078ec0ff */
[----:B------:R-:W-:Y:S01]  /*0db0*/  IMAD.IADD R15, R15, 0x1, -R10 ;  /* 0x000000010f0f7824 */ /* 0x000fe200078e0a0a */
[----:B------:R-:W-:Y:S01]  /*0dc0*/  LEA.HI R3, R3, R0, RZ, 0x3 ;  /* 0x0000000003037211 */ /* 0x000fe200078f18ff */
[--C-:B------:R-:W-:Y:S01]  /*0dd0*/  IMAD.U32 R10, R12, 0x40, R9.reuse ;  /* 0x000000400c0a7824 */ /* 0x100fe200078e0009 */
[----:B------:R-:W-:Y:S02]  /*0de0*/  LOP3.LUT R9, R2, 0x8, R9, 0xf8, !PT ;  /* 0x0000000802097812 */ /* 0x000fe400078ef809 */
[----:B------:R-:W-:Y:S02]  /*0df0*/  LOP3.LUT R6, R6, 0x7ffffe00, RZ, 0xc0, !PT ;  /* 0x7ffffe0006067812 */ /* 0x000fe400078ec0ff */
[----:B------:R-:W-:Y:S01]  /*0e00*/  SHF.R.U32.HI R2, RZ, 0x3, R2 ;  /* 0x00000003ff027819 */ /* 0x000fe20000011602 */
[----:B------:R0:W-:Y:S01]  /*0e10*/  STL [R1+0x50], R10 ;  /* 0x0000500a01007387 */ /* 0x0001e20000100800 */
[----:B------:R-:W-:Y:S01]  /*0e20*/  LOP3.LUT R5, R5, 0xfffffe, RZ, 0xc0, !PT ;  /* 0x00fffffe05057812 */ /* 0x000fe200078ec0ff */
[----:B------:R-:W-:Y:S01]  /*0e30*/  IMAD R6, R11, 0x400, R6 ;  /* 0x000004000b067824 */ /* 0x000fe200078e0206 */
[----:B------:R-:W-:-:S02]  /*0e40*/  LOP3.LUT R3, R3, 0xfffffff8, RZ, 0xc0, !PT ;  /* 0xfffffff803037812 */ /* 0x000fc400078ec0ff */
[----:B------:R-:W-:Y:S01]  /*0e50*/  LOP3.LUT R9, R9, R2, RZ, 0x3c, !PT ;  /* 0x0000000209097212 */ /* 0x000fe200078e3cff */
[----:B------:R-:W-:Y:S01]  /*0e60*/  IMAD.IADD R5, R220, 0x1, -R5 ;  /* 0x00000001dc057824 */ /* 0x000fe200078e0a05 */
[----:B------:R-:W-:Y:S01]  /*0e70*/  SHF.R.S32.HI R4, RZ, 0x5, R4 ;  /* 0x00000005ff047819 */ /* 0x000fe20000011404 */
[----:B------:R-:W-:Y:S01]  /*0e80*/  IMAD.IADD R3, R0, 0x1, -R3 ;  /* 0x0000000100037824 */ /* 0x000fe200078e0a03 */
[----:B------:R-:W-:Y:S01]  /*0e90*/  R2P PR, R7, 0x6 ;  /* 0x0000000607007804 */ /* 0x000fe20000000000 */
[----:B------:R-:W-:Y:S02]  /*0ea0*/  IMAD.IADD R6, R6, 0x1, R9 ;  /* 0x0000000106067824 */ /* 0x000fe400078e0209 */
[----:B0-----:R-:W-:Y:S02]  /*0eb0*/  IMAD.SHL.U32 R10, R5, 0x100, RZ ;  /* 0x00000100050a7824 */ /* 0x001fe400078e00ff */
[----:B------:R-:W-:Y:S01]  /*0ec0*/  IMAD.SHL.U32 R2, R13, 0x8, RZ ;  /* 0x000000080d027824 */ /* 0x000fe200078e00ff */
[----:B------:R-:W-:Y:S01]  /*0ed0*/  LEA R18, R6, UR38, 0x1 ;  /* 0x0000002606127c11 */ /* 0x000fe2000f8e08ff */
[----:B------:R-:W-:Y:S01]  /*0ee0*/  IMAD R16, R4, 0x10, R3 ;  /* 0x0000001004107824 */ /* 0x000fe200078e0203 */
[----:B------:R-:W-:Y:S01]  /*0ef0*/  STL [R1+0x4c], R10 ;  /* 0x00004c0a01007387 */ /* 0x000fe20000100800 */
[----:B------:R-:W-:Y:S01]  /*0f00*/  IMAD.IADD R17, R223, 0x1, R10 ;  /* 0x00000001df117824 */ /* 0x000fe200078e020a */
[----:B------:R-:W-:Y:S01]  /*0f10*/  SEL R22, R22, 0xffffffc0, !P2 ;  /* 0xffffffc016167807 */ /* 0x000fe20005000000 */
[----:B------:R-:W-:-:S02]  /*0f20*/  VIADD R188, R2, 0x40 ;  /* 0x0000004002bc7836 */ /* 0x000fc40000000000 */
[C---:B------:R-:W-:Y:S01]  /*0f30*/  VIADD R219, R17.reuse, 0x8 ;  /* 0x0000000811db7836 */ /* 0x040fe20000000000 */
[----:B------:R-:W-:Y:S01]  /*0f40*/  SHF.R.S32.HI R0, RZ, 0x1f, R17 ;  /* 0x0000001fff007819 */ /* 0x000fe20000011411 */
[----:B------:R-:W-:Y:S01]  /*0f50*/  VIADD R218, R17, 0x10 ;  /* 0x0000001011da7836 */ /* 0x000fe20000000000 */
[----:B------:R-:W-:Y:S01]  /*0f60*/  SHF.R.S32.HI R3, RZ, 0x1f, R188 ;  /* 0x0000001fff037819 */ /* 0x000fe200000114bc */
[----:B------:R-:W-:Y:S01]  /*0f70*/  IMAD R4, R15, 0x8, R16 ;  /* 0x000000080f047824 */ /* 0x000fe200078e0210 */
[----:B------:R-:W-:Y:S01]  /*0f80*/  SHF.R.S32.HI R3, RZ, 0x1f, R219 ;  /* 0x0000001fff037819 */ /* 0x000fe200000114db */
[C---:B------:R-:W-:Y:S01]  /*0f90*/  VIADD R217, R17.reuse, 0x18 ;  /* 0x0000001811d97836 */ /* 0x040fe20000000000 */
[----:B------:R-:W-:Y:S01]  /*0fa0*/  SHF.R.S32.HI R0, RZ, 0x1f, R218 ;  /* 0x0000001fff007819 */ /* 0x000fe200000114da */
[C---:B------:R-:W-:Y:S01]  /*0fb0*/  VIADD R216, R17.reuse, 0x20 ;  /* 0x0000002011d87836 */ /* 0x040fe20000000000 */
[----:B------:R0:W-:Y:S01]  /*0fc0*/  STL [R1+0x48], R4 ;  /* 0x0000480401007387 */ /* 0x0001e20000100800 */
[----:B------:R-:W-:-:S02]  /*0fd0*/  VIADD R215, R17, 0x28 ;  /* 0x0000002811d77836 */ /* 0x000fc40000000000 */
[C---:B------:R-:W-:Y:S01]  /*0fe0*/  VIADD R214, R17.reuse, 0x30 ;  /* 0x0000003011d67836 */ /* 0x040fe20000000000 */
[----:B------:R-:W-:Y:S01]  /*0ff0*/  SHF.R.S32.HI R3, RZ, 0x1f, R216 ;  /* 0x0000001fff037819 */ /* 0x000fe200000114d8 */
[C---:B------:R-:W-:Y:S01]  /*1000*/  VIADD R213, R17.reuse, 0x38 ;  /* 0x0000003811d57836 */ /* 0x040fe20000000000 */
[----:B------:R-:W-:Y:S01]  /*1010*/  SHF.R.S32.HI R0, RZ, 0x1f, R215 ;  /* 0x0000001fff007819 */ /* 0x000fe200000114d7 */
[C---:B------:R-:W-:Y:S02]  /*1020*/  VIADD R212, R17.reuse, 0x40 ;  /* 0x0000004011d47836 */ /* 0x040fe40000000000 */
[C---:B------:R-:W-:Y:S01]  /*1030*/  VIADD R23, R18.reuse, 0x26800 ;  /* 0x0002680012177836 */ /* 0x040fe20000000000 */
[----:B0-----:R-:W-:Y:S01]  /*1040*/  SHF.R.S32.HI R4, RZ, 0x1f, R217 ;  /* 0x0000001fff047819 */ /* 0x001fe200000114d9 */
[C---:B------:R-:W-:Y:S01]  /*1050*/  VIADD R211, R17.reuse, 0x48 ;  /* 0x0000004811d37836 */ /* 0x040fe20000000000 */
[----:B------:R-:W-:Y:S01]  /*1060*/  SHF.R.S32.HI R4, RZ, 0x1f, R214 ;  /* 0x0000001fff047819 */ /* 0x000fe200000114d6 */
        /* <DEDUP_REMOVED lines=42> */
[----:B------:R-:W-:Y:S01]  /*1310*/  VIADD R189, R17, 0xf8 ;  /* 0x000000f811bd7836 */ /* 0x000fe20000000000 */
[----:B------:R-:W-:Y:S01]  /*1320*/  SHF.R.S32.HI R227, RZ, 0x1f, R192 ;  /* 0x0000001fffe37819 */ /* 0x000fe200000114c0 */
[----:B------:R-:W-:Y:S01]  /*1330*/  VIADD R19, R18, 0x26820 ;  /* 0x0002682012137836 */ /* 0x000fe20000000000 */
[----:B------:R-:W-:Y:S01]  /*1340*/  SHF.R.S32.HI R226, RZ, 0x1f, R191 ;  /* 0x0000001fffe27819 */ /* 0x000fe200000114bf */
[C---:B------:R-:W-:Y:S01]  /*1350*/  @P1 VIADD R19, R23.reuse, 0xffffffe0 ;  /* 0xffffffe017131836 */ /* 0x040fe20000000000 */
[----:B------:R-:W-:Y:S01]  /*1360*/  SHF.R.S32.HI R225, RZ, 0x1f, R190 ;  /* 0x0000001fffe17819 */ /* 0x000fe200000114be */
[----:B------:R-:W-:Y:S01]  /*1370*/  IMAD.IADD R23, R23, 0x1, R22 ;  /* 0x0000000117177824 */ /* 0x000fe200078e0216 */
[----:B------:R-:W-:Y:S01]  /*1380*/  SHF.R.S32.HI R224, RZ, 0x1f, R189 ;  /* 0x0000001fffe07819 */ /* 0x000fe200000114bd */
[----:B------:R-:W-:-:S02]  /*1390*/  VIADD R187, R2, 0x80 ;  /* 0x0000008002bb7836 */ /* 0x000fc40000000000 */
[C---:B------:R-:W-:Y:S02]  /*13a0*/  VIADD R186, R2.reuse, 0xc0 ;  /* 0x000000c002ba7836 */ /* 0x040fe40000000000 */
[C---:B------:R-:W-:Y:S02]  /*13b0*/  VIADD R185, R2.reuse, 0x100 ;  /* 0x0000010002b97836 */ /* 0x040fe40000000000 */
[C---:B------:R-:W-:Y:S02]  /*13c0*/  VIADD R184, R2.reuse, 0x140 ;  /* 0x0000014002b87836 */ /* 0x040fe40000000000 */
[C---:B------:R-:W-:Y:S02]  /*13d0*/  VIADD R222, R2.reuse, 0x180 ;  /* 0x0000018002de7836 */ /* 0x040fe40000000000 */
[----:B------:R-:W-:Y:S02]  /*13e0*/  VIADD R221, R2, 0x1c0 ;  /* 0x000001c002dd7836 */ /* 0x000fe40000000000 */
[----:B------:R-:W-:-:S07]  /*13f0*/  IMAD.IADD R22, R22, 0x1, R19 ;  /* 0x0000000116167824 */ /* 0x000fce00078e0213 */
.L_x_432:
[----:B------:R-:W-:Y:S01]  /*1400*/  ULDC.64 UR8, c[0x0][0xc88] ;  /* 0x0003220000087ab9 */ /* 0x000fe20000000a00 */
[----:B------:R-:W-:Y:S01]  /*1410*/  ULDC.64 UR10, c[0x0][0xa20] ;  /* 0x00028800000a7ab9 */ /* 0x000fe20000000a00 */
[----:B------:R-:W-:Y:S02]  /*1420*/  UIMAD.WIDE UR8, UR7, 0x4, UR8 ;  /* 0x00000004070878a5 */ /* 0x000fe4000f8e0208 */
[----:B------:R-:W-:Y:S01]  /*1430*/  UISETP.NE.U32.AND UP1, UPT, UR10, URZ, UPT ;  /* 0x0000003f0a00728c */ /* 0x000fe2000bf25070 */
[----:B------:R-:W-:Y:S01]  /*1440*/  UMOV UR43, UR5 ;  /* 0x00000005002b7c82 */ /* 0x000fe20008000000 */
[----:B------:R-:W-:Y:S02]  /*1450*/  ULOP3.LUT UR4, UR6, 0xff0000, URZ, 0xc0, !UPT ;  /* 0x00ff000006047892 */ /* 0x000fe4000f8ec03f */
[----:B0123--:R-:W-:Y:S01]  /*1460*/  IMAD.U32 R4, RZ, RZ, UR8 ;  /* 0x00000008ff047e24 */ /* 0x00ffe2000f8e00ff */
[----:B------:R-:W-:Y:S01]  /*1470*/  ULDC UR7, c[0x0][0x424] ;  /* 0x0001090000077ab9 */ /* 0x000fe20000000800 */
[----:B----4-:R-:W-:Y:S01]  /*1480*/  IMAD.U32 R5, RZ, RZ, UR9 ;  /* 0x00000009ff057e24 */ /* 0x010fe2000f8e00ff */
[----:B------:R-:W-:-:S04]  /*1490*/  ULDC.64 UR8, c[0x0][0xa28] ;  /* 0x00028a0000087ab9 */ /* 0x000fc80000000a00 */
[----:B------:R-:W2:Y:S01]  /*14a0*/  LDG.E R4, desc[UR40][R4.64] ;  /* 0x0000002804047981 */ /* 0x000ea2000c1e1900 */
[----:B------:R-:W-:Y:S02]  /*14b0*/  UISETP.NE.U32.AND UP0, UPT, UR8, URZ, UPT ;  /* 0x0000003f0800728c */ /* 0x000fe4000bf05070 */
[----:B------:R-:W-:Y:S02]  /*14c0*/  UISETP.NE.AND.EX UP1, UPT, UR11, URZ, UPT, UP1 ;  /* 0x0000003f0b00728c */ /* 0x000fe4000bf25310 */
[----:B------:R-:W-:-:S04]  /*14d0*/  UISETP.NE.AND.EX UP0, UPT, UR9, URZ, UPT, UP0 ;  /* 0x0000003f0900728c */ /* 0x000fc8000bf05300 */
[----:B------:R-:W-:Y:S02]  /*14e0*/  PLOP3.LUT P1, PT, PT, PT, UP1, 0x80, 0x0 ;  /* 0x000000000000781c */ /* 0x000fe40003f2f018 */
[----:B------:R-:W-:Y:S02]  /*14f0*/  PLOP3.LUT P0, PT, PT, PT, UP0, 0x80, 0x0 ;  /* 0x000000000000781c */ /* 0x000fe40003f0f008 */
[----:B--2---:R-:W-:-:S13]  /*1500*/  R2UR UR39, R4 ;  /* 0x00000000042772ca */ /* 0x004fda00000e0000 */
[----:B------:R-:W-:Y:S02]  /*1510*/  USHF.R.S32.HI UR42, URZ, 0x1f, UR39 ;  /* 0x0000001f3f2a7899 */ /* 0x000fe40008011427 */
[----:B------:R-:W-:-:S04]  /*1520*/  @UP0 ULEA UR8, UP2, UR39, UR8, 0x2 ;  /* 0x0000000827080291 */ /* 0x000fc8000f84103f */
[----:B------:R-:W-:Y:S02]  /*1530*/  @UP0 ULEA.HI.X UR9, UR39, UR9, UR42, 0x2, UP2 ;  /* 0x0000000927090291 */ /* 0x000fe400090f142a */
[----:B------:R-:W-:Y:S01]  /*1540*/  @UP1 ULEA UR10, UP0, UR39, UR10, 0x2 ;  /* 0x0000000a270a1291 */ /* 0x000fe2000f80103f */
[----:B------:R-:W-:-:S03]  /*1550*/  IMAD.U32 R4, RZ, RZ, UR8 ;  /* 0x00000008ff047e24 */ /* 0x000fc6000f8e00ff */
[----:B------:R-:W-:Y:S01]  /*1560*/  @UP1 ULEA.HI.X UR11, UR39, UR11, UR42, 0x2, UP0 ;  /* 0x0000000b270b1291 */ /* 0x000fe200080f142a */
[----:B------:R-:W-:Y:S01]  /*1570*/  IMAD.U32 R5, RZ, RZ, UR9 ;  /* 0x00000009ff057e24 */ /* 0x000fe2000f8e00ff */
[----:B------:R-:W-:Y:S01]  /*1580*/  ULDC.64 UR8, c[0x0][0x418] ;  /* 0x0001060000087ab9 */ /* 0x000fe20000000a00 */
[----:B------:R-:W-:-:S03]  /*1590*/  IMAD.U32 R6, RZ, RZ, UR10 ;  /* 0x0000000aff067e24 */ /* 0x000fc6000f8e00ff */
[----:B------:R-:W-:Y:S01]  /*15a0*/  IMAD.U32 R7, RZ, RZ, UR11 ;  /* 0x0000000bff077e24 */ /* 0x000fe2000f8e00ff */
[----:B------:R-:W2:Y:S04]  /*15b0*/  @P0 LDG.E R4, desc[UR40][R4.64] ;  /* 0x0000002804040981 */ /* 0x000ea8000c1e1900 */
[----:B------:R-:W3:Y:S01]  /*15c0*/  @P1 LDG.E R6, desc[UR40][R6.64] ;  /* 0x0000002806061981 */ /* 0x000ee2000c1e1900 */
[----:B------:R-:W-:Y:S02]  /*15d0*/  UISETP.NE.U32.AND UP0, UPT, UR8, URZ, UPT ;  /* 0x0000003f0800728c */ /* 0x000fe4000bf05070 */
[----:B------:R-:W-:Y:S02]  /*15e0*/  ULOP3.LUT UR5, UR6, 0xff000000, URZ, 0xc0, !UPT ;  /* 0xff00000006057892 */ /* 0x000fe4000f8ec03f */
[----:B------:R-:W-:-:S02]  /*15f0*/  UISETP.NE.AND.EX UP0, UPT, UR9, URZ, UPT, UP0 ;  /* 0x0000003f0900728c */ /* 0x000fc4000bf05300 */
[----:B------:R-:W-:Y:S02]  /*1600*/  USHF.R.U32.HI UR5, URZ, 0x8, UR5 ;  /* 0x000000083f057899 */ /* 0x000fe40008011605 */
[----:B------:R-:W-:Y:S02]  /*1610*/  USEL UR7, UR7, 0x1, UP0 ;  /* 0x0000000107077887 */ /* 0x000fe40008000000 */
[----:B------:R-:W-:Y:S01]  /*1620*/  ULEA.HI UR46, UR4, UR5, URZ, 0x10 ;  /* 0x00000005042e7291 */ /* 0x000fe2000f8f803f */
[----:B------:R-:W-:Y:S02]  /*1630*/  UMOV UR53, URZ ;  /* 0x0000003f00357c82 */ /* 0x000fe40008000000 */
[----:B------:R-:W-:Y:S01]  /*1640*/  ULDC UR4, c[0x0][0x2f0] ;  /* 0x0000bc0000047ab9 */ /* 0x000fe20000000800 */
[----:B------:R-:W-:Y:S02]  /*1650*/  ULOP3.LUT UR44, UR6, 0xffff, URZ, 0xc0, !UPT ;  /* 0x0000ffff062c7892 */ /* 0x000fe4000f8ec03f */
[----:B------:R-:W-:Y:S01]  /*1660*/  UIMAD UR7, UR7, UR4, URZ ;  /* 0x00000004070772a4 */ /* 0x000fe2000f8e023f */
[----:B------:R-:W-:Y:S01]  /*1670*/  ULDC UR6, c[0x0][0x9f0] ;  /* 0x00027c0000067ab9 */ /* 0x000fe20000000800 */
[----:B--2---:R-:W-:-:S05]  /*1680*/  @P0 R2UR UR53, R4 ;  /* 0x00000000043502ca */ /* 0x004fca00000e0000 */
[----:B---3--:R-:W-:Y:S01]  /*1690*/  @P1 R2UR UR7, R6 ;  /* 0x00000000060712ca */ /* 0x008fe200000e0000 */
[----:B-----5:R-:W-:-:S14]  /*16a0*/  @P1 BRA `(.L_x_384) ;  /* 0x0000000000341947 */ /* 0x020fdc0003800000 */
[----:B------:R-:W-:Y:S02]  /*16b0*/  ULDC.64 UR4, c[0x0][0xa08] ;  /* 0x0002820000047ab9 */ /* 0x000fe40000000a00 */
[----:B------:R-:W-:-:S04]  /*16c0*/  ISETP.NE.U32.AND P0, PT, RZ, UR4, PT ;  /* 0x00000004ff007c0c */ /* 0x000fc8000bf05070 */
[----:B------:R-:W-:-:S13]  /*16d0*/  ISETP.NE.AND.EX P0, PT, RZ, UR5, PT, P0 ;  /* 0x00000005ff007c0c */ /* 0x000fda000bf05300 */
[----:B------:R-:W-:Y:S05]  /*16e0*/  @!P0 BRA `(.L_x_384) ;  /* 0x0000000000248947 */ /* 0x000fea0003800000 */
[----:B------:R-:W-:Y:S02]  /*16f0*/  ULDC.64 UR4, c[0x0][0xa08] ;  /* 0x0002820000047ab9 */ /* 0x000fe40000000a00 */
[----:B------:R-:W-:-:S06]  /*1700*/  UIMAD.WIDE UR4, UR39, 0x4, UR4 ;  /* 0x00000004270478a5 */ /* 0x000fcc000f8e0204 */
[----:B------:R-:W-:Y:S02]  /*1710*/  IMAD.U32 R4, RZ, RZ, UR4 ;  /* 0x00000004ff047e24 */ /* 0x000fe4000f8e00ff */
[----:B------:R-:W-:-:S05]  /*1720*/  IMAD.U32 R5, RZ, RZ, UR5 ;  /* 0x00000005ff057e24 */ /* 0x000fca000f8e00ff */
[----:B------:R-:W2:Y:S04]  /*1730*/  LDG.E R3, desc[UR40][R4.64] ;  /* 0x0000002804037981 */ /* 0x000ea8000c1e1900 */
[----:B------:R-:W3:Y:S01]  /*1740*/  LDG.E R0, desc[UR40][R4.64+0x4] ;  /* 0x0000042804007981 */ /* 0x000ee2000c1e1900 */
[----:B--2---:R-:W-:Y:S02]  /*1750*/  R2UR UR7, R3 ;  /* 0x00000000030772ca */ /* 0x004fe400000e0000 */
[----:B---3--:R-:W-:-:S13]  /*1760*/  R2UR UR4, R0 ;  /* 0x00000000000472ca */ /* 0x008fda00000e0000 */
[----:B------:R-:W-:-:S12]  /*1770*/  UIADD3 UR7, -UR7, UR4, URZ ;  /* 0x0000000407077290 */ /* 0x000fd8000fffe13f */
.L_x_384:
[----:B------:R-:W-:Y:S02]  /*1780*/  UISETP.NE.AND UP1, UPT, UR50, 0x1, UPT ;  /* 0x000000013200788c */ /* 0x000fe4000bf25270 */
[----:B------:R-:W-:Y:S02]  /*1790*/  UIADD3 UR53, -UR53, UR7, URZ ;  /* 0x0000000735357290 */ /* 0x000fe4000fffe13f */
[----:B------:R-:W-:Y:S02]  /*17a0*/  ULOP3.LUT UR45, UR46, 0xff, URZ, 0xc0, !UPT ;  /* 0x000000ff2e2d7892 */ /* 0x000fe4000f8ec03f */
[----:B------:R-:W-:Y:S01]  /*17b0*/  UIADD3 UR4, UR53, 0x3f, URZ ;  /* 0x0000003f35047890 */ /* 0x000fe2000fffe03f */
[----:B------:R-:W-:Y:S01]  /*17c0*/  PLOP3.LUT P0, PT, PT, PT, UP1, 0x80, 0x0 ;  /* 0x000000000000781c */ /* 0x000fe20003f0f018 */
[----:B------:R-:W-:Y:S02]  /*17d0*/  USHF.R.U32.HI UR46, URZ, 0x10, UR46 ;  /* 0x000000103f2e7899 */ /* 0x000fe4000801162e */
[----:B------:R-:W-:-:S02]  /*17e0*/  USHF.R.S32.HI UR5, URZ, 0x1f, UR4 ;  /* 0x0000001f3f057899 */ /* 0x000fc40008011404 */
[----:B------:R-:W-:Y:S02]  /*17f0*/  UISETP.NE.AND UP0, UPT, UR46, URZ, UPT ;  /* 0x0000003f2e00728c */ /* 0x000fe4000bf05270 */
[----:B------:R-:W-:Y:S02]  /*1800*/  ULEA.HI UR5, UR5, UR4, URZ, 0x6 ;  /* 0x0000000405057291 */ /* 0x000fe4000f8f303f */
[----:B------:R-:W-:Y:S02]  /*1810*/  USEL UR10, UR46, UR6, UP0 ;  /* 0x000000062e0a7287 */ /* 0x000fe40008000000 */
[----:B------:R-:W-:Y:S02]  /*1820*/  USHF.R.S32.HI UR9, URZ, 0x6, UR5 ;  /* 0x000000063f097899 */ /* 0x000fe40008011405 */
[----:B------:R-:W-:Y:S10]  /*1830*/  @!P0 BRA `(.L_x_385) ;  /* 0x00000020000c8947 */ /* 0x000ff40003800000 */
        /* <DEDUP_REMOVED lines=15> */
[----:B------:R-:W0:Y:S08]  /*1930*/  I2F.RP R0, UR11 ;  /* 0x0000000b00007d06 */ /* 0x000e300008209400 */
[----:B0-----:R-:W0:Y:S02]  /*1940*/  MUFU.RCP R0, R0 ;  /* 0x0000000000007308 */ /* 0x001e240000001000 */
        /* <DEDUP_REMOVED lines=20> */
.L_x_386:
[----:B------:R-:W-:Y:S01]  /*1a90*/  UIMAD UR21, UR45, UR4, URZ ;  /* 0x000000042d1572a4 */ /* 0x000fe2000f8e023f */
[----:B------:R-:W-:Y:S01]  /*1aa0*/  IMAD.U32 R0, RZ, RZ, UR9 ;  /* 0x00000009ff007e24 */ /* 0x000fe2000f8e00ff */
[----:B------:R-:W-:Y:S01]  /*1ab0*/  PLOP3.LUT P0, PT, PT, PT, PT, 0x80, 0x0 ;  /* 0x000000000000781c */ /* 0x000fe20003f0f070 */
[----:B------:R-:W-:Y:S01]  /*1ac0*/  IMAD.U32 R3, RZ, RZ, UR4 ;  /* 0x00000004ff037e24 */ /* 0x000fe2000f8e00ff */
[----:B------:R-:W-:Y:S02]  /*1ad0*/  CS2R R12, SRZ ;  /* 0x00000000000c7805 */ /* 0x000fe4000001ff00 */
[----:B------:R-:W-:Y:S02]  /*1ae0*/  CS2R R150, SRZ ;  /* 0x0000000000967805 */ /* 0x000fe4000001ff00 */
[----:B------:R-:W-:Y:S02]  /*1af0*/  CS2R R148, SRZ ;  /* 0x0000000000947805 */ /* 0x000fe4000001ff00 */
[----:B------:R-:W-:-:S02]  /*1b00*/  CS2R R146, SRZ ;  /* 0x0000000000927805 */ /* 0x000fc4000001ff00 */
[----:B------:R-:W-:Y:S02]  /*1b10*/  VIADDMNMX R0, R3, UR21, R0, PT ;  /* 0x0000001503007c46 */ /* 0x000fe4000b800100 */
[----:B------:R-:W-:Y:S02]  /*1b20*/  CS2R R144, SRZ ;  /* 0x0000000000907805 */ /* 0x000fe4000001ff00 */
[----:B------:R-:W-:Y:S02]  /*1b30*/  CS2R R142, SRZ ;  /* 0x00000000008e7805 */ /* 0x000fe4000001ff00 */
[----:B------:R-:W-:Y:S02]  /*1b40*/  CS2R R140, SRZ ;  /* 0x00000000008c7805 */ /* 0x000fe4000001ff00 */
[----:B------:R-:W-:Y:S02]  /*1b50*/  R2UR UR16, R0 ;  /* 0x00000000001072ca */ /* 0x000fe400000e0000 */
        /* <DEDUP_REMOVED lines=11> */
[----:B------:R-:W-:Y:S01]  /*1c10*/  CS2R R116, SRZ ;  /* 0x0000000000747805 */ /* 0x000fe2000001ff00 */
[----:B------:R-:W-:Y:S01]  /*1c20*/  UISETP.GT.AND UP0, UPT, UR16, UR21, UPT ;  /* 0x000000151000728c */ /* 0x000fe2000bf04270 */
[----:B------:R-:W-:-:S02]  /*1c30*/  CS2R R114, SRZ ;  /* 0x0000000000727805 */ /* 0x000fc4000001ff00 */
[----:B------:R-:W-:Y:S02]  /*1c40*/  CS2R R112, SRZ ;  /* 0x0000000000707805 */ /* 0x000fe4000001ff00 */
[----:B------:R-:W-:Y:S02]  /*1c50*/  CS2R R110, SRZ ;  /* 0x00000000006e7805 */ /* 0x000fe4000001ff00 */
[----:B------:R-:W-:Y:S02]  /*1c60*/  CS2R R108, SRZ ;  /* 0x00000000006c7805 */ /* 0x000fe4000001ff00 */
[----:B------:R-:W-:Y:S02]  /*1c70*/  CS2R R106, SRZ ;  /* 0x00000000006a7805 */ /* 0x000fe4000001ff00 */
[----:B------:R-:W-:Y:S02]  /*1c80*/  PLOP3.LUT P1, PT, PT, PT, UP0, 0x80, 0x0 ;  /* 0x000000000000781c */ /* 0x000fe40003f2f008 */
        /* <DEDUP_REMOVED lines=42> */
[----:B------:R-:W0:Y:S01]  /*1f30*/  SHFL.IDX PT, R0, R220, RZ, 0x1f ;  /* 0x00001fffdc007589 */ /* 0x000e2200000e0000 */
[----:B------:R-:W-:-:S06]  /*1f40*/  UISETP.NE.AND UP0, UPT, UR49, 0x3, UPT ;  /* 0x000000033100788c */ /* 0x000fcc000bf05270 */
[----:B------:R-:W-:Y:S02]  /*1f50*/  PLOP3.LUT P0, PT, PT, PT, UP0, 0x80, 0x0 ;  /* 0x000000000000781c */ /* 0x000fe40003f0f008 */
[----:B0-----:R-:W-:-:S13]  /*1f60*/  R2UR UR4, R0 ;  /* 0x00000000000472ca */ /* 0x001fda00000e0000 */
[----:B------:R-:W-:-:S04]  /*1f70*/  ULEA.HI UR5, UR4, UR4, URZ, 0x1 ;  /* 0x0000000404057291 */ /* 0x000fc8000f8f083f */
[----:B------:R-:W-:-:S04]  /*1f80*/  ULOP3.LUT UR5, UR5, 0x1fffe, URZ, 0xc0, !UPT ;  /* 0x0001fffe05057892 */ /* 0x000fc8000f8ec03f */
[----:B------:R-:W-:-:S04]  /*1f90*/  UIADD3 UR5, UR4, -UR5, URZ ;  /* 0x8000000504057290 */ /* 0x000fc8000fffe03f */
[----:B------:R-:W-:-:S04]  /*1fa0*/  ULEA UR5, UR5, UR38, 0xf ;  /* 0x0000002605057291 */ /* 0x000fc8000f8e783f */
[----:B------:R-:W-:-:S04]  /*1fb0*/  UIADD3 UR5, UR5, 0x400, URZ ;  /* 0x0000040005057890 */ /* 0x000fc8000fffe03f */
[----:B------:R-:W-:-:S04]  /*1fc0*/  USHF.R.U32.HI UR5, URZ, 0x4, UR5 ;  /* 0x000000043f057899 */ /* 0x000fc80008011605 */
[----:B------:R-:W-:-:S04]  /*1fd0*/  ULOP3.LUT UR5, UR5, 0x3fff, URZ, 0xc0, !UPT ;  /* 0x00003fff05057892 */ /* 0x000fc8000f8ec03f */
[----:B------:R-:W-:Y:S01]  /*1fe0*/  ULOP3.LUT UR20, UR5, 0x2000000, URZ, 0xfc, !UPT ;  /* 0x0200000005147892 */ /* 0x000fe2000f8efc3f */
[----:B------:R-:W-:Y:S11]  /*1ff0*/  @!P0 BRA `(.L_x_388) ;  /* 0x0000000000048947 */ /* 0x000ff60003800000 */
[----:B------:R-:W-:Y:S01]  /*2000*/  BPT.TRAP 0x1 ;  /* 0x000000040000795c */ /* 0x000fe20000300000 */
.L_x_388:
[----:B------:R-:W-:Y:S01]  /*2010*/  ULEA UR17, UR37, UR38, 0x3 ;  /* 0x0000002625117291 */ /* 0x000fe2000f8e183f */
[----:B------:R-:W-:-:S05]  /*2020*/  IMAD.U32 R0, RZ, RZ, UR47 ;  /* 0x0000002fff007e24 */ /* 0x000fca000f8e00ff */
[----:B------:R-:W-:-:S04]  /*2030*/  SHF.L.U32 R0, R0, 0x1f, RZ ;  /* 0x0000001f00007819 */ /* 0x000fc800000006ff */
[----:B------:R-:W0:Y:S02]  /*2040*/  SYNCS.PHASECHK.TRANS64.TRYWAIT P0, [UR17+0x28c50], R0 ;  /* 0x028c5000ff0075a7 */ /* 0x000e240008000151 */
[----:B0-----:R-:W-:Y:S05]  /*2050*/  @!P0 BRA `(.L_x_389) ;  /* 0x0000011c00248947 */ /* 0x001fea0003800000 */
.L_x_571:
[----:B------:R-:W-:Y:S01]  /*2060*/  BAR.SYNC.DEFER_BLOCKING 0xe, 0x100 ;  /* 0x0384000000007b1d */ /* 0x000fe20000010000 */
[----:B------:R-:W-:Y:S01]  /*2070*/  UIADD3 UR4, UR38, 0x26800, URZ ;  /* 0x0002680026047890 */ /* 0x000fe2000fffe03f */
[----:B0-----:R-:W-:Y:S01]  /*2080*/  IMAD.U32 R0, RZ, RZ, UR17 ;  /* 0x00000011ff007e24 */ /* 0x001fe2000f8e00ff */
[----:B------:R-:W-:Y:S02]  /*2090*/  ULEA UR12, UR37, UR20, 0xc ;  /* 0x00000014250c7291 */ /* 0x000fe4000f8e603f */
[----:B------:R-:W-:Y:S01]  /*20a0*/  USHF.R.U32.HI UR4, URZ, 0x4, UR4 ;  /* 0x000000043f047899 */ /* 0x000fe20008011604 */
[----:B------:R-:W-:Y:S01]  /*20b0*/  UMOV UR7, 0x40000040 ;  /* 0x4000004000077882 */ /* 0x000fe20000000000 */
[----:B------:R-:W-:Y:S02]  /*20c0*/  UMOV UR5, 0x40000040 ;  /* 0x4000004000057882 */ /* 0x000fe40000000000 */
[----:B------:R-:W-:Y:S01]  /*20d0*/  ULOP3.LUT UR4, UR4, 0x3fff, URZ, 0xc0, !UPT ;  /* 0x00003fff04047892 */ /* 0x000fe2000f8ec03f */
[----:B------:R-:W0:Y:S01]  /*20e0*/  S2R R3, SR_TID.X ;  /* 0x0000000000037919 */ /* 0x000e220000002100 */
[----:B------:R-:W-:Y:S01]  /*20f0*/  UMOV UR6, UR12 ;  /* 0x0000000c00067c82 */ /* 0x000fe20008000000 */
[----:B------:R-:W-:-:S02]  /*2100*/  UIADD3 UR10, UR12, 0x100, URZ ;  /* 0x000001000c0a7890 */ /* 0x000fc4000fffe03f */
[----:B------:R-:W-:Y:S01]  /*2110*/  ULOP3.LUT UR13, UR4, 0x10000, URZ, 0xfc, !UPT ;  /* 0x00010000040d7892 */ /* 0x000fe2000f8efc3f */
[----:B------:R-:W-:Y:S01]  /*2120*/  UMOV UR11, 0x40000040 ;  /* 0x40000040000b7882 */ /* 0x000fe20000000000 */
[----:B------:R-:W-:Y:S02]  /*2130*/  UMOV UR9, 0x40000040 ;  /* 0x4000004000097882 */ /* 0x000fe40000000000 */
[----:B------:R-:W-:Y:S02]  /*2140*/  UIADD3 UR8, UR13, 0x4, URZ ;  /* 0x000000040d087890 */ /* 0x000fe4000fffe03f */
[----:B------:R-:W-:Y:S01]  /*2150*/  UIADD3 UR14, UR12, 0x180, URZ ;  /* 0x000001800c0e7890 */ /* 0x000fe2000fffe03f */
[----:B------:R-:W-:Y:S01]  /*2160*/  UMOV UR4, UR13 ;  /* 0x0000000d00047c82 */ /* 0x000fe20008000000 */
[----:B------:R-:W-:Y:S01]  /*2170*/  UMOV UR15, 0x40000040 ;  /* 0x40000040000f7882 */ /* 0x000fe20000000000 */
[----:B------:R-:W-:-:S06]  /*2180*/  WARPGROUP.ARRIVE ;  /* 0x00000000000079c5 */ /* 0x000fcc0000000000 */
[----:B------:R-:W-:Y:S01]  /*2190*/  HGMMA.64x256x16.F32.BF16 R24, gdesc[UR4].tnspB, RZ, !UPT, gsb0 ;  /* 0x43e00000041879f0 */ /* 0x000fe2000c0018ff */
[----:B------:R-:W-:Y:S02]  /*21a0*/  UIADD3 UR6, UR12, 0x80, URZ ;  /* 0x000000800c067890 */ /* 0x000fe4000fffe03f */
[----:B------:R-:W-:Y:S01]  /*21b0*/  UIADD3 UR4, UR13, 0x2, URZ ;  /* 0x000000020d047890 */ /* 0x000fe2000fffe03f */
[----:B------:R-:W-:Y:S01]  /*21c0*/  UMOV UR7, 0x40000040 ;  /* 0x4000004000077882 */ /* 0x000fe20000000000 */
[----:B------:R-:W-:Y:S01]  /*21d0*/  UMOV UR5, 0x40000040 ;  /* 0x4000004000057882 */ /* 0x000fe20000000000 */
[----:B------:R-:W-:-:S03]  /*21e0*/  UIADD3 UR12, UR13, 0x6, URZ ;  /* 0x000000060d0c7890 */ /* 0x000fc6000fffe03f */
[----:B------:R-:W-:Y:S01]  /*21f0*/  UMOV UR13, 0x40000040 ;  /* 0x40000040000d7882 */ /* 0x000fe20000000000 */
[----:B0-----:R-:W-:-:S04]  /*2200*/  LOP3.LUT R3, R3, 0x7f, RZ, 0xc0, !PT ;  /* 0x0000007f03037812 */ /* 0x001fc800078ec0ff */
[----:B------:R-:W-:-:S13]  /*2210*/  ISETP.NE.AND P0, PT, R3, RZ, PT ;  /* 0x000000ff0300720c */ /* 0x000fda0003f05270 */
[----:B------:R-:W-:-:S05]  /*2220*/  @!P0 VIADD R0, R0, 0x28c60 ;  /* 0x00028c6000008836 */ /* 0x000fca0000000000 */
[----:B------:R-:W-:Y:S01]  /*2230*/  @!P0 PRMT R0, RZ, 0x654, R0 ;  /* 0x00000654ff008816 */ /* 0x000fe20000000000 */
[----:B------:R-:W-:Y:S02]  /*2240*/  WARPGROUP.DEPBAR.LE gsb0, 0x0 ;  /* 0x00008000000079c5 */ /* 0x000fe40000010000 */
[----:B------:R-:W-:-:S06]  /*2250*/  WARPGROUP.ARRIVE ;  /* 0x00000000000079c5 */ /* 0x000fcc0000000000 */
[----:B------:R-:W-:Y:S01]  /*2260*/  HGMMA.64x256x16.F32.BF16 R24, gdesc[UR4].tnspB, R24, gsb0 ;  /* 0x43e00000041879f0 */ /* 0x000fe20008001818 */
[----:B------:R-:W-:-:S04]  /*2270*/  UIADD3 UR6, UR16, -0x2, URZ ;  /* 0xfffffffe10067890 */ /* 0x000fc8000fffe03f */
[----:B------:R-:W-:Y:S01]  /*2280*/  UISETP.GE.AND UP0, UPT, UR6, UR21, UPT ;  /* 0x000000150600728c */ /* 0x000fe2000bf06270 */
[----:B------:R-:W-:Y:S02]  /*2290*/  WARPGROUP.DEPBAR.LE gsb0, 0x0 ;  /* 0x00008000000079c5 */ /* 0x000fe40000010000 */
[----:B------:R-:W-:-:S15]  /*22a0*/  WARPGROUP.ARRIVE ;  /* 0x00000000000079c5 */ /* 0x000fde0000000000 */
[----:B------:R-:W-:-:S05]  /*22b0*/  NOP ;  /* 0x0000000000007918 */ /* 0x000fca0000000000 */
        /* <DEDUP_REMOVED lines=8> */
[----:B------:R-:W-:-:S13]  /*2340*/  PLOP3.LUT P0, PT, PT, PT, UP0, 0x80, 0x0 ;  /* 0x000000000000781c */ /* 0x000fda0003f0f008 */
[----:B0-----:R-:W-:Y:S05]  /*2350*/  @!P0 BRA `(.L_x_390) ;  /* 0x0000000c00088947 */ /* 0x001fea0003800000 */
[----:B------:R-:W-:-:S05]  /*2360*/  UMOV UR22, UR6 ;  /* 0x0000000600167c82 */ /* 0x000fca0008000000 */
.L_x_395:
[----:B------:R-:W-:Y:S01]  /*2370*/  BAR.SYNC.DEFER_BLOCKING 0xe, 0x100 ;  /* 0x0384000000007b1d */ /* 0x000fe20000010000 */
[----:B------:R-:W-:Y:S01]  /*2380*/  IMAD.U32 R3, RZ, RZ, UR37 ;  /* 0x00000025ff037e24 */ /* 0x000fe2000f8e00ff */
[----:B------:R-:W-:Y:S02]  /*2390*/  UISETP.NE.AND UP2, UPT, UR49, 0x3, UPT ;  /* 0x000000033100788c */ /* 0x000fe4000bf45270 */
[----:B------:R-:W-:Y:S01]  /*23a0*/  UIADD3 UR37, UR37, 0x1, URZ ;  /* 0x0000000125257890 */ /* 0x000fe2000fffe03f */
[----:B------:R-:W-:Y:S01]  /*23b0*/  IMAD R0, R3, 0x40, R16 ;  /* 0x0000004003007824 */ /* 0x000fe200078e0210 */
[----:B------:R-:W-:Y:S01]  /*23c0*/  UMOV UR6, UR22 ;  /* 0x0000001600067c82 */ /* 0x000fe20008000000 */
[----:B------:R-:W-:Y:S01]  /*23d0*/  UIADD3 UR22, UR22, -0x1, URZ ;  /* 0xffffffff16167890 */ /* 0x000fe2000fffe03f */
[----:B------:R-:W-:Y:S01]  /*23e0*/  PLOP3.LUT P1, PT, PT, PT, UP2, 0x80, 0x0 ;  /* 0x000000000000781c */ /* 0x000fe20003f2f028 */
[----:B------:R-:W-:Y:S01]  /*23f0*/  UISETP.NE.AND UP0, UPT, UR37, 0x2, UPT ;  /* 0x000000022500788c */ /* 0x000fe2000bf05270 */
[----:B------:R-:W-:Y:S01]  /*2400*/  LEA R0, R0, UR38, 0x2 ;  /* 0x0000002600007c11 */ /* 0x000fe2000f8e10ff */
[----:B------:R-:W-:-:S02]  /*2410*/  UISETP.GT.AND UP1, UPT, UR6, UR21, UPT ;  /* 0x000000150600728c */ /* 0x000fc4000bf24270 */
[----:B------:R-:W-:Y:S02]  /*2420*/  USEL UR6, URZ, 0x1, UP0 ;  /* 0x000000013f067887 */ /* 0x000fe40008000000 */
[----:B------:R-:W-:Y:S02]  /*2430*/  USEL UR37, UR37, URZ, UP0 ;  /* 0x0000003f25257287 */ /* 0x000fe40008000000 */
[----:B------:R-:W-:Y:S01]  /*2440*/  ULOP3.LUT UR47, UR47, UR6, URZ, 0x3c, !UPT ;  /* 0x000000062f2f7292 */ /* 0x000fe2000f8e3c3f */
        /* <DEDUP_REMOVED lines=132> */
.L_x_391:
[----:B------:R-:W-:Y:S01]  /*2c90*/  ULEA UR6, UR37, UR38, 0x3 ;  /* 0x0000002625067291 */ /* 0x000fe2000f8e183f */
[----:B------:R-:W-:-:S05]  /*2ca0*/  IMAD.U32 R0, RZ, RZ, UR47 ;  /* 0x0000002fff007e24 */ /* 0x000fca000f8e00ff */
[----:B------:R-:W-:-:S04]  /*2cb0*/  SHF.L.U32 R0, R0, 0x1f, RZ ;  /* 0x0000001f00007819 */ /* 0x000fc800000006ff */
[----:B------:R0:W1:Y:S01]  /*2cc0*/  SYNCS.PHASECHK.TRANS64.TRYWAIT P0, [UR6+0x28c50], R0 ;  /* 0x028c5000ff0075a7 */ /* 0x0000620008000146 */
[----:B------:R-:W-:Y:S05]  /*2cd0*/  @!P1 BRA `(.L_x_392) ;  /* 0x0000000000049947 */ /* 0x000fea0003800000 */
[----:B------:R-:W-:Y:S01]  /*2ce0*/  BPT.TRAP 0x1 ;  /* 0x000000040000795c */ /* 0x000fe20000300000 */
.L_x_392:
[----:B-1----:R-:W-:Y:S05]  /*2cf0*/  @P0 BRA `(.L_x_393) ;  /* 0x0000000000080947 */ /* 0x002fea0003800000 */
[----:B------:R-:W1:Y:S02]  /*2d00*/  SYNCS.PHASECHK.TRANS64.TRYWAIT P0, [UR6+0x28c50], R0 ;  /* 0x028c5000ff0075a7 */ /* 0x000e640008000146 */
[----:B-1----:R-:W-:Y:S05]  /*2d10*/  @!P0 BRA `(.L_x_394) ;  /* 0x00000110000c8947 */ /* 0x002fea0003800000 */
.L_x_393:
[----:B------:R-:W-:Y:S01]  /*2d20*/  UIADD3 UR6, UR38, 0x26800, URZ ;  /* 0x0002680026067890 */ /* 0x000fe2000fffe03f */
[----:B------:R-:W-:Y:S01]  /*2d30*/  WARPGROUP.ARRIVE ;  /* 0x00000000000079c5 */ /* 0x000fe20000000000 */
[----:B------:R-:W-:-:S05]  /*2d40*/  ULEA UR18, UR37, UR20, 0xc ;  /* 0x0000001425127291 */ /* 0x000fca000f8e603f */
[----:B-1----:R-:W1:Y:S01]  /*2d50*/  S2R R3, SR_TID.X ;  /* 0x0000000000037919 */ /* 0x002e620000002100 */
[----:B------:R-:W-:Y:S01]  /*2d60*/  USHF.R.U32.HI UR6, URZ, 0x4, UR6 ;  /* 0x000000043f067899 */ /* 0x000fe20008011606 */
[----:B0-----:R-:W-:Y:S01]  /*2d70*/  IMAD.U32 R0, RZ, RZ, UR37 ;  /* 0x00000025ff007e24 */ /* 0x001fe2000f8e00ff */
[----:B------:R-:W-:Y:S01]  /*2d80*/  UMOV UR19, 0x40000040 ;  /* 0x4000004000137882 */ /* 0x000fe20000000000 */
[----:B------:R-:W-:Y:S01]  /*2d90*/  UMOV UR17, 0x40000040 ;  /* 0x4000004000117882 */ /* 0x000fe20000000000 */
[----:B------:R-:W-:Y:S01]  /*2da0*/  ULOP3.LUT UR6, UR6, 0x3fff, URZ, 0xc0, !UPT ;  /* 0x00003fff06067892 */ /* 0x000fe2000f8ec03f */
[----:B------:R-:W-:Y:S01]  /*2db0*/  UMOV UR7, 0x40000040 ;  /* 0x4000004000077882 */ /* 0x000fe20000000000 */
[----:B------:R-:W-:Y:S02]  /*2dc0*/  UIADD3 UR10, UR18, 0x100, URZ ;  /* 0x00000100120a7890 */ /* 0x000fe4000fffe03f */
[----:B------:R-:W-:Y:S02]  /*2dd0*/  ULOP3.LUT UR16, UR6, 0x10000, URZ, 0xfc, !UPT ;  /* 0x0001000006107892 */ /* 0x000fe4000f8efc3f */
[----:B------:R-:W-:Y:S01]  /*2de0*/  UIADD3 UR6, UR18, 0x80, URZ ;  /* 0x0000008012067890 */ /* 0x000fe2000fffe03f */
[----:B------:R-:W-:Y:S01]  /*2df0*/  UMOV UR11, 0x40000040 ;  /* 0x40000040000b7882 */ /* 0x000fe20000000000 */
[----:B------:R-:W-:Y:S01]  /*2e00*/  UIADD3 UR14, UR18, 0x180, URZ ;  /* 0x00000180120e7890 */ /* 0x000fe2000fffe03f */
[----:B------:R-:W-:-:S04]  /*2e10*/  UMOV UR15, 0x40000040 ;  /* 0x40000040000f7882 */ /* 0x000fc80000000000 */
[----:B------:R-:W-:Y:S01]  /*2e20*/  HGMMA.64x256x16.F32.BF16 R24, gdesc[UR16].tnspB, R24, gsb0 ;  /* 0x43e00000101879f0 */ /* 0x000fe20008001818 */
[----:B-1----:R-:W-:-:S04]  /*2e30*/  LOP3.LUT R3, R3, 0x7f, RZ, 0xc0, !PT ;  /* 0x0000007f03037812 */ /* 0x002fc800078ec0ff */
[----:B------:R-:W-:-:S13]  /*2e40*/  ISETP.NE.AND P0, PT, R3, RZ, PT ;  /* 0x000000ff0300720c */ /* 0x000fda0003f05270 */
[----:B------:R-:W-:-:S05]  /*2e50*/  @!P0 LEA R0, R0, UR38, 0x3 ;  /* 0x0000002600008c11 */ /* 0x000fca000f8e18ff */
        /* <DEDUP_REMOVED lines=17> */
[----:B0-----:R-:W-:Y:S05]  /*2f70*/  @P0 BRA `(.L_x_395) ;  /* 0xfffffff000fc0947 */ /* 0x001fea000383ffff */
.L_x_390:
[----:B------:R-:W-:Y:S01]  /*2f80*/  BAR.SYNC.DEFER_BLOCKING 0xe, 0x100 ;  /* 0x0384000000007b1d */ /* 0x000fe20000010000 */
[----:B------:R-:W-:Y:S01]  /*2f90*/  IMAD.U32 R3, RZ, RZ, UR37 ;  /* 0x00000025ff037e24 */ /* 0x000fe2000f8e00ff */
[----:B------:R-:W-:Y:S01]  /*2fa0*/  UIADD3 UR37, UR37, 0x1, URZ ;  /* 0x0000000125257890 */ /* 0x000fe2000fffe03f */
[----:B------:R-:W-:Y:S02]  /*2fb0*/  PLOP3.LUT P0, PT, PT, PT, PT, 0x8, 0x0 ;  /* 0x000000000000781c */ /* 0x000fe40003f0e170 */
[----:B------:R-:W-:Y:S01]  /*2fc0*/  CS2R R12, SRZ ;  /* 0x00000000000c7805 */ /* 0x000fe2000001ff00 */
[----:B------:R-:W-:Y:S01]  /*2fd0*/  IMAD R0, R3, 0x40, R16 ;  /* 0x0000004003007824 */ /* 0x000fe200078e0210 */
[----:B------:R-:W-:-:S04]  /*2fe0*/  UISETP.NE.AND UP0, UPT, UR37, 0x2, UPT ;  /* 0x000000022500788c */ /* 0x000fc8000bf05270 */
[----:B------:R-:W-:Y:S01]  /*2ff0*/  LEA R4, R0, UR38, 0x2 ;  /* 0x0000002600047c11 */ /* 0x000fe2000f8e10ff */
        /* <DEDUP_REMOVED lines=135> */
.L_x_385:
        /* <DEDUP_REMOVED lines=37> */
.L_x_396:
        /* <DEDUP_REMOVED lines=74> */
[----:B------:R-:W0:Y:S02]  /*3f60*/  SHFL.IDX PT, R0, R220, RZ, 0x1f ;  /* 0x00001fffdc007589 */ /* 0x000e2400000e0000 */
[----:B0-----:R-:W-:-:S13]  /*3f70*/  R2UR UR4, R0 ;  /* 0x00000000000472ca */ /* 0x001fda00000e0000 */
        /* <DEDUP_REMOVED lines=27> */
.L_x_397:
[----:B------:R-:W-:Y:S01]  /*4130*/  ULEA.HI UR4, UR48, UR48, URZ, 0x1 ;  /* 0x0000003030047291 */ /* 0x000fe2000f8f083f */
[----:B------:R-:W-:-:S03]  /*4140*/  IMAD.U32 R3, RZ, RZ, UR49 ;  /* 0x00000031ff037e24 */ /* 0x000fc6000f8e00ff */
[----:B------:R-:W-:Y:S02]  /*4150*/  ULOP3.LUT UR4, UR4, 0xfffffffe, URZ, 0xc0, !UPT ;  /* 0xfffffffe04047892 */ /* 0x000fe4000f8ec03f */
[----:B------:R-:W-:Y:S02]  /*4160*/  ISETP.NE.AND P0, PT, R3, 0x3, PT ;  /* 0x000000030300780c */ /* 0x000fe40003f05270 */
[----:B------:R-:W-:-:S06]  /*4170*/  UIADD3 UR4, UR48, -UR4, URZ ;  /* 0x8000000430047290 */ /* 0x000fcc000fffe03f */
[----:B------:R-:W-:-:S05]  /*4180*/  IMAD.U32 R0, RZ, RZ, UR4 ;  /* 0x00000004ff007e24 */ /* 0x000fca000f8e00ff */
[----:B------:R-:W-:-:S04]  /*4190*/  SHF.L.U32 R0, R0, 0x1f, RZ ;  /* 0x0000001f00007819 */ /* 0x000fc800000006ff */
[----:B------:R-:W0:Y:S02]  /*41a0*/  SYNCS.PHASECHK.TRANS64.TRYWAIT P1, [UR38+0x28c00], R0 ;  /* 0x028c0000ff0075a7 */ /* 0x000e240008020166 */
[----:B0-----:R-:W-:Y:S05]  /*41b0*/  @!P1 BRA `(.L_x_398) ;  /* 0x000000f800fc9947 */ /* 0x001fea0003800000 */
.L_x_572:
[----:B------:R-:W-:Y:S05]  /*41c0*/  @!P0 BRA `(.L_x_399) ;  /* 0x0000000000048947 */ /* 0x000fea0003800000 */
[----:B------:R-:W-:Y:S01]  /*41d0*/  BPT.TRAP 0x1 ;  /* 0x000000040000795c */ /* 0x000fe20000300000 */
.L_x_399:
[----:B------:R-:W-:Y:S02]  /*41e0*/  IMAD.U32 R7, RZ, RZ, UR37 ;  /* 0x00000025ff077e24 */ /* 0x000fe4000f8e00ff */
[----:B------:R-:W-:-:S03]  /*41f0*/  IMAD.U32 R8, RZ, RZ, UR47 ;  /* 0x0000002fff087e24 */ /* 0x000fc6000f8e00ff */
[----:B------:R-:W-:Y:S02]  /*4200*/  LEA R7, R7, UR38, 0x3 ;  /* 0x0000002607077c11 */ /* 0x000fe4000f8e18ff */
[----:B------:R-:W-:-:S04]  /*4210*/  SHF.L.U32 R8, R8, 0x1f, RZ ;  /* 0x0000001f08087819 */ /* 0x000fc800000006ff */
[----:B------:R1:W2:Y:S01]  /*4220*/  SYNCS.PHASECHK.TRANS64.TRYWAIT P1, [R7+URZ+0x28c30], R8 ;  /* 0x028c3008070075a7 */ /* 0x0002a2000802017f */
[----:B------:R-:W-:Y:S05]  /*4230*/  @!P0 BRA `(.L_x_400) ;  /* 0x0000000000048947 */ /* 0x000fea0003800000 */
[----:B------:R-:W-:Y:S01]  /*4240*/  BPT.TRAP 0x1 ;  /* 0x000000040000795c */ /* 0x000fe20000300000 */
.L_x_400:
[----:B--2---:R-:W-:Y:S05]  /*4250*/  @P1 BRA `(.L_x_401) ;  /* 0x0000000000081947 */ /* 0x004fea0003800000 */
[----:B------:R-:W2:Y:S02]  /*4260*/  SYNCS.PHASECHK.TRANS64.TRYWAIT P1, [R7+URZ+0x28c30], R8 ;  /* 0x028c3008070075a7 */ /* 0x000ea4000802017f */
[----:B--2---:R-:W-:Y:S05]  /*4270*/  @!P1 BRA `(.L_x_402) ;  /* 0x000000f800e49947 */ /* 0x004fea0003800000 */
.L_x_401:
[----:B0-----:R-:W0:Y:S01]  /*4280*/  S2R R0, SR_TID.X ;  /* 0x0000000000007919 */ /* 0x001e220000002100 */
[----:B------:R-:W-:-:S04]  /*4290*/  UIADD3 UR4, UR38, 0x22400, URZ ;  /* 0x0002240026047890 */ /* 0x000fc8000fffe03f */
[----:B------:R-:W-:-:S04]  /*42a0*/  USHF.R.U32.HI UR4, URZ, 0x4, UR4 ;  /* 0x000000043f047899 */ /* 0x000fc80008011604 */
[----:B------:R-:W-:-:S06]  /*42b0*/  ULOP3.LUT UR4, UR4, 0x3fff, URZ, 0xc0, !UPT ;  /* 0x00003fff04047892 */ /* 0x000fcc000f8ec03f */
[----:B------:R-:W-:Y:S01]  /*42c0*/  IMAD.U32 R3, RZ, RZ, UR4 ;  /* 0x00000004ff037e24 */ /* 0x000fe2000f8e00ff */
[----:B------:R-:W-:Y:S05]  /*42d0*/  WARPSYNC.ALL ;  /* 0x0000000000007948 */ /* 0x000fea0003800000 */
[----:B------:R-:W-:Y:S02]  /*42e0*/  LOP3.LUT R3, R3, 0x10000, RZ, 0xfc, !PT ;  /* 0x0001000003037812 */ /* 0x000fe400078efcff */
[----:B0-----:R-:W-:-:S04]  /*42f0*/  LOP3.LUT R0, R0, 0x7f, RZ, 0xc0, !PT ;  /* 0x0000007f00007812 */ /* 0x001fc800078ec0ff */
[----:B------:R-:W-:Y:S02]  /*4300*/  ISETP.NE.AND P1, PT, R0, RZ, PT ;  /* 0x000000ff0000720c */ /* 0x000fe40003f25270 */
[----:B------:R-:W-:Y:S01]  /*4310*/  R2UR UR12, R3 ;  /* 0x00000000030c72ca */ /* 0x000fe200000e0000 */
[----:B------:R-:W-:Y:S01]  /*4320*/  UIADD3 UR4, UR38, 0x20400, URZ ;  /* 0x0002040026047890 */ /* 0x000fe2000fffe03f */
[----:B------:R-:W-:Y:S01]  /*4330*/  WARPGROUP.ARRIVE ;  /* 0x00000000000079c5 */ /* 0x000fe20000000000 */
[----:B------:R-:W-:Y:S01]  /*4340*/  UMOV UR7, 0x40000040 ;  /* 0x4000004000077882 */ /* 0x000fe20000000000 */
[----:B------:R-:W-:Y:S01]  /*4350*/  UMOV UR5, 0x40000040 ;  /* 0x4000004000057882 */ /* 0x000fe20000000000 */
[----:B------:R-:W-:Y:S01]  /*4360*/  USHF.R.U32.HI UR4, URZ, 0x4, UR4 ;  /* 0x000000043f047899 */ /* 0x000fe20008011604 */
[----:B------:R-:W-:Y:S01]  /*4370*/  UMOV UR11, 0x40000040 ;  /* 0x40000040000b7882 */ /* 0x000fe20000000000 */
[----:B------:R-:W-:Y:S02]  /*4380*/  UMOV UR9, 0x40000040 ;  /* 0x4000004000097882 */ /* 0x000fe40000000000 */
[----:B------:R-:W-:Y:S01]  /*4390*/  ULOP3.LUT UR4, UR4, 0x3fff, URZ, 0xc0, !UPT ;  /* 0x00003fff04047892 */ /* 0x000fe2000f8ec03f */
[----:B------:R-:W-:Y:S01]  /*43a0*/  UMOV UR15, 0x40000040 ;  /* 0x40000040000f7882 */ /* 0x000fe20000000000 */
[----:B------:R-:W-:-:S02]  /*43b0*/  UIMAD UR53, UR52, -0x40, UR53 ;  /* 0xffffffc0343578a4 */ /* 0x000fc4000f8e0235 */
[----:B------:R-:W-:Y:S02]  /*43c0*/  ULEA UR12, UR37, UR12, 0x9 ;  /* 0x0000000c250c7291 */ /* 0x000fe4000f8e483f */
[----:B------:R-:W-:Y:S02]  /*43d0*/  ULOP3.LUT UR13, UR4, 0x10000, URZ, 0xfc, !UPT ;  /* 0x00010000040d7892 */ /* 0x000fe4000f8efc3f */
[----:B------:R-:W-:Y:S01]  /*43e0*/  UIADD3 UR10, UR12, 0x4, URZ ;  /* 0x000000040c0a7890 */ /* 0x000fe2000fffe03f */
[----:B------:R-:W-:Y:S01]  /*43f0*/  IMAD.U32 R0, RZ, RZ, UR53 ;  /* 0x00000035ff007e24 */ /* 0x000fe2000f8e00ff */
[----:B------:R-:W-:Y:S01]  /*4400*/  UIADD3 UR8, UR13, 0x4, URZ ;  /* 0x000000040d087890 */ /* 0x000fe2000fffe03f */
[----:B------:R-:W-:Y:S02]  /*4410*/  UMOV UR6, UR12 ;  /* 0x0000000c00067c82 */ /* 0x000fe40008000000 */
[----:B------:R-:W-:Y:S01]  /*4420*/  UMOV UR4, UR13 ;  /* 0x0000000d00047c82 */ /* 0x000fe20008000000 */
[----:B------:R-:W-:Y:S01]  /*4430*/  UIADD3 UR14, UR12, 0x6, URZ ;  /* 0x000000060c0e7890 */ /* 0x000fe2000fffe03f */
[----:B------:R-:W-:Y:S01]  /*4440*/  HGMMA.64x64x16.F32.BF16 R24, gdesc[UR4], RZ, !UPT, gsb0 ;  /* 0x00e00000041879f0 */ /* 0x000fe2000c0018ff */
[----:B------:R-:W-:Y:S01]  /*4450*/  UIADD3 UR6, UR12, 0x2, URZ ;  /* 0x000000020c067890 */ /* 0x000fe2000fffe03f */
[----:B------:R-:W-:Y:S01]  /*4460*/  IADD3 R0, -R223, 0x40, R0 ;  /* 0x00000040df007810 */ /* 0x000fe20007ffe100 */
[----:B------:R-:W-:Y:S01]  /*4470*/  UIADD3 UR4, UR13, 0x2, URZ ;  /* 0x000000020d047890 */ /* 0x000fe2000fffe03f */
[----:B------:R-:W-:Y:S01]  /*4480*/  UMOV UR7, 0x40000040 ;  /* 0x4000004000077882 */ /* 0x000fe20000000000 */
[----:B------:R-:W-:Y:S01]  /*4490*/  UMOV UR5, 0x40000040 ;  /* 0x4000004000057882 */ /* 0x000fe20000000000 */
[----:B------:R-:W-:Y:S01]  /*44a0*/  UIADD3 UR12, UR13, 0x6, URZ ;  /* 0x000000060d0c7890 */ /* 0x000fe2000fffe03f */
[C---:B------:R-:W-:Y:S01]  /*44b0*/  ISETP.GT.AND P3, PT, R0.reuse, RZ, PT ;  /* 0x000000ff0000720c */ /* 0x040fe20003f64270 */
[----:B------:R-:W-:Y:S01]  /*44c0*/  ULDC UR21, c[0x0][0x988] ;  /* 0x0002620000157ab9 */ /* 0x000fe20000000800 */
[----:B------:R-:W-:Y:S01]  /*44d0*/  UMOV UR13, 0x40000040 ;  /* 0x40000040000d7882 */ /* 0x000fe20000000000 */
[----:B------:R-:W-:-:S02]  /*44e0*/  ISETP.GT.AND P6, PT, R0, 0x1, PT ;  /* 0x000000010000780c */ /* 0x000fc40003fc4270 */
[C---:B------:R-:W-:Y:S02]  /*44f0*/  ISETP.GT.AND P5, PT, R0.reuse, 0x8, PT ;  /* 0x000000080000780c */ /* 0x040fe40003fa4270 */
[C---:B------:R-:W-:Y:S02]  /*4500*/  ISETP.GT.AND P4, PT, R0.reuse, 0x9, PT ;  /* 0x000000090000780c */ /* 0x040fe40003f84270 */
[----:B------:R-:W-:Y:S01]  /*4510*/  ISETP.GT.AND P2, PT, R0, 0x10, PT ;  /* 0x000000100000780c */ /* 0x000fe20003f44270 */
[----:B------:R-:W-:Y:S02]  /*4520*/  WARPGROUP.DEPBAR.LE gsb0, 0x0 ;  /* 0x00008000000079c5 */ /* 0x000fe40000010000 */
[----:B------:R-:W-:-:S06]  /*4530*/  WARPGROUP.ARRIVE ;  /* 0x00000000000079c5 */ /* 0x000fcc0000000000 */
[----:B------:R-:W-:Y:S01]  /*4540*/  HGMMA.64x64x16.F32.BF16 R24, gdesc[UR4], R24, gsb0 ;  /* 0x00e00000041879f0 */ /* 0x000fe20008001818 */
[----:B------:R-:W-:Y:S02]  /*4550*/  ULDC UR6, c[0x0][0x9d8] ;  /* 0x0002760000067ab9 */ /* 0x000fe40000000800 */
        /* <DEDUP_REMOVED lines=50> */
[----:B0-----:R-:W-:-:S04]  /*4880*/  FSEL R29, R29, -INF , P4 ;  /* 0xff8000001d1d7808 */ /* 0x001fc80002000000 */
[----:B------:R-:W-:-:S03]  /*4890*/  FMNMX.FTZ R13, R29, R6, !PT ;  /* 0x000000061d0d7209 */ /* 0x000fc60007810000 */
[----:B------:R-:W0:Y:S01]  /*48a0*/  MUFU.TANH R5, R27 ;  /* 0x0000001b00057308 */ /* 0x000e220000002400 */
[----:B---3--:R-:W-:Y:S02]  /*48b0*/  FSEL R4, R4, -INF , P3 ;  /* 0xff80000004047808 */ /* 0x008fe40001800000 */
[----:B------:R-:W-:-:S05]  /*48c0*/  ISETP.GT.AND P3, PT, R0, 0x11, PT ;  /* 0x000000110000780c */ /* 0x000fca0003f64270 */
[----:B------:R-:W3:Y:S01]  /*48d0*/  MUFU.TANH R33, R33 ;  /* 0x0000002100217308 */ /* 0x000ee20000002400 */
[----:B----4-:R-:W-:-:S04]  /*48e0*/  FSEL R32, R32, -INF , P2 ;  /* 0xff80000020207808 */ /* 0x010fc80001000000 */
[----:B------:R-:W-:-:S03]  /*48f0*/  FMNMX.FTZ R6, R32, R13, !PT ;  /* 0x0000000d20067209 */ /* 0x000fc60007810000 */
[----:B------:R-:W4:Y:S01]  /*4900*/  MUFU.TANH R9, R30 ;  /* 0x0000001e00097308 */ /* 0x000f220000002400 */
[----:B0-----:R-:W-:Y:S02]  /*4910*/  FSEL R5, R5, -INF , P6 ;  /* 0xff80000005057808 */ /* 0x001fe40003000000 */
[----:B------:R-:W-:-:S05]  /*4920*/  ISETP.GT.AND P6, PT, R0, 0x18, PT ;  /* 0x000000180000780c */ /* 0x000fca0003fc4270 */
[----:B------:R-:W0:Y:S01]  /*4930*/  MUFU.TANH R36, R36 ;  /* 0x0000002400247308 */ /* 0x000e220000002400 */
[----:B---3--:R-:W-:-:S04]  /*4940*/  FSEL R33, R33, -INF , P3 ;  /* 0xff80000021217808 */ /* 0x008fc80001800000 */
[----:B------:R-:W-:-:S03]  /*4950*/  FMNMX.FTZ R13, R33, R6, !PT ;  /* 0x00000006210d7209 */ /* 0x000fc60007810000 */
[----:B------:R-:W3:Y:S01]  /*4960*/  MUFU.TANH R10, R31 ;  /* 0x0000001f000a7308 */ /* 0x000ee20000002400 */
[----:B----4-:R-:W-:Y:S02]  /*4970*/  FSEL R9, R9, -INF , P5 ;  /* 0xff80000009097808 */ /* 0x010fe40002800000 */
[----:B------:R-:W-:-:S05]  /*4980*/  ISETP.GT.AND P5, PT, R0, 0x19, PT ;  /* 0x000000190000780c */ /* 0x000fca0003fa4270 */
        /* <DEDUP_REMOVED lines=52> */
[----:B----4-:R-:W-:-:S04]  /*4cd0*/  FSEL R53, R53, -INF , P2 ;  /* 0xff80000035357808 */ /* 0x010fc80001000000 */
[----:B------:R-:W-:Y:S02]  /*4ce0*/  FMNMX.FTZ R6, R53, R0, !PT ;  /* 0x0000000035067209 */ /* 0x000fe40007810000 */
[----:B------:R-:W-:Y:S01]  /*4cf0*/  FMNMX.FTZ R0, R4, R5, !PT ;  /* 0x0000000504007209 */ /* 0x000fe20007810000 */
[----:B------:R-:W4:Y:S01]  /*4d00*/  MUFU.TANH R51, R51 ;  /* 0x0000003300337308 */ /* 0x000f220000002400 */
[----:B0-----:R-:W-:Y:S01]  /*4d10*/  FSEL R47, R47, -INF , P6 ;  /* 0xff8000002f2f7808 */ /* 0x001fe20003000000 */
[----:B------:R-:W0:Y:S06]  /*4d20*/  SHFL.BFLY PT, R13, R6, 0x2, 0x1f ;  /* 0x0c401f00060d7f89 */ /* 0x000e2c00000e0000 */
[----:B------:R-:W5:Y:S01]  /*4d30*/  MUFU.TANH R54, R54 ;  /* 0x0000003600367308 */ /* 0x000f620000002400 */
[----:B---3--:R-:W-:-:S07]  /*4d40*/  FSEL R50, R50, -INF , P5 ;  /* 0xff80000032327808 */ /* 0x008fce0002800000 */
[----:B------:R-:W3:Y:S01]  /*4d50*/  MUFU.TANH R55, R55 ;  /* 0x0000003700377308 */ /* 0x000ee20000002400 */
[----:B----4-:R-:W-:Y:S02]  /*4d60*/  FSEL R51, R51, -INF , P4 ;  /* 0xff80000033337808 */ /* 0x010fe40002000000 */
[----:B-----5:R-:W-:Y:S02]  /*4d70*/  FSEL R54, R54, -INF , P3 ;  /* 0xff80000036367808 */ /* 0x020fe40001800000 */
[----:B0-----:R-:W-:Y:S02]  /*4d80*/  FMNMX.FTZ R14, R6, R13, !PT ;  /* 0x0000000d060e7209 */ /* 0x001fe40007810000 */
[----:B------:R-:W-:-:S03]  /*4d90*/  FMNMX.FTZ R13, R9, R0, !PT ;  /* 0x00000000090d7209 */ /* 0x000fc60007810000 */
[----:B------:R-:W0:Y:S01]  /*4da0*/  SHFL.BFLY PT, R15, R14, 0x1, 0x1f ;  /* 0x0c201f000e0f7f89 */ /* 0x000e2200000e0000 */
[----:B------:R-:W-:Y:S02]  /*4db0*/  FMNMX.FTZ R0, R10, R13, !PT ;  /* 0x0000000d0a007209 */ /* 0x000fe40007810000 */
[----:B---3--:R-:W-:Y:S02]  /*4dc0*/  FSEL R55, R55, -INF , P2 ;  /* 0xff80000037377808 */ /* 0x008fe40001000000 */
[----:B------:R-:W-:-:S04]  /*4dd0*/  FMNMX.FTZ R13, R11, R0, !PT ;  /* 0x000000000b0d7209 */ /* 0x000fc80007810000 */
[----:B------:R-:W-:-:S04]  /*4de0*/  FMNMX.FTZ R13, R12, R13, !PT ;  /* 0x0000000d0c0d7209 */ /* 0x000fc80007810000 */
[----:B------:R-:W-:-:S04]  /*4df0*/  FMNMX.FTZ R0, R38, R13, !PT ;  /* 0x0000000d26007209 */ /* 0x000fc80007810000 */
[----:B------:R-:W-:-:S04]  /*4e00*/  FMNMX.FTZ R13, R39, R0, !PT ;  /* 0x00000000270d7209 */ /* 0x000fc80007810000 */
[----:B------:R-:W-:Y:S02]  /*4e10*/  FMNMX.FTZ R0, R42, R13, !PT ;  /* 0x0000000d2a007209 */ /* 0x000fe40007810000 */
[----:B0-----:R-:W-:Y:S02]  /*4e20*/  FMNMX.FTZ R6, R14, R15, !PT ;  /* 0x0000000f0e067209 */ /* 0x001fe40007810000 */
        /* <DEDUP_REMOVED lines=13> */
[----:B------:R-:W-:Y:S01]  /*4f00*/  MUFU.EX2 R24, R24 ;  /* 0x0000001800187308 */ /* 0x000fe20000000800 */
        /* <DEDUP_REMOVED lines=8> */
[----:B------:R-:W3:Y:S01]  /*4f90*/  MUFU.EX2 R25, R25 ;  /* 0x0000001900197308 */ /* 0x000ee20000000800 */
[--C-:B------:R-:W-:Y:S01]  /*4fa0*/  FFMA.FTZ R44, R44, UR21, -R14.reuse ;  /* 0x000000152c2c7c23 */ /* 0x100fe2000801080e */
[--C-:B------:R-:W-:Y:S01]  /*4fb0*/  FFMA.FTZ R45, R45, UR21, -R14.reuse ;  /* 0x000000152d2d7c23 */ /* 0x100fe2000801080e */
[--C-:B------:R-:W-:Y:S01]  /*4fc0*/  FFMA.FTZ R48, R48, UR21, -R14.reuse ;  /* 0x0000001530307c23 */ /* 0x100fe2000801080e */
[--C-:B------:R-:W-:Y:S01]  /*4fd0*/  FFMA.FTZ R49, R49, UR21, -R14.reuse ;  /* 0x0000001531317c23 */ /* 0x100fe2000801080e */
[--C-:B------:R-:W-:Y:S01]  /*4fe0*/  FFMA.FTZ R52, R52, UR21, -R14.reuse ;  /* 0x0000001534347c23 */ /* 0x100fe2000801080e */
[----:B------:R-:W-:-:S02]  /*4ff0*/  FFMA.FTZ R14, R53, UR21, -R14 ;  /* 0x00000015350e7c23 */ /* 0x000fc4000801080e */
[----:B------:R-:W-:Y:S08]  /*5000*/  MUFU.EX2 R28, R28 ;  /* 0x0000001c001c7308 */ /* 0x000ff00000000800 */
[----:B------:R-:W4:Y:S01]  /*5010*/  MUFU.EX2 R29, R29 ;  /* 0x0000001d001d7308 */ /* 0x000f220000000800 */
[----:B---3--:R-:W-:Y:S02]  /*5020*/  F2FP.BF16.F32.PACK_AB R152, R25, R24 ;  /* 0x000000181998723e */ /* 0x008fe400000010ff */
[----:B0-----:R-:W-:-:S05]  /*5030*/  FMNMX.FTZ R13, R0, R13, !PT ;  /* 0x0000000d000d7209 */ /* 0x001fca0007810000 */
[----:B------:R-:W-:Y:S01]  /*5040*/  MUFU.EX2 R32, R32 ;  /* 0x0000002000207308 */ /* 0x000fe20000000800 */
[----:B------:R-:W0:Y:S07]  /*5050*/  SHFL.BFLY PT, R0, R13, 0x1, 0x1f ;  /* 0x0c201f000d007f89 */ /* 0x000e2e00000e0000 */
[----:B------:R-:W3:Y:S01]  /*5060*/  MUFU.EX2 R33, R33 ;  /* 0x0000002100217308 */ /* 0x000ee20000000800 */
[----:B----4-:R-:W-:-:S07]  /*5070*/  F2FP.BF16.F32.PACK_AB R154, R29, R28 ;  /* 0x0000001c1d9a723e */ /* 0x010fce00000010ff */
[----:B------:R-:W-:Y:S08]  /*5080*/  MUFU.EX2 R36, R36 ;  /* 0x0000002400247308 */ /* 0x000ff00000000800 */
[----:B------:R-:W4:Y:S01]  /*5090*/  MUFU.EX2 R37, R37 ;  /* 0x0000002500257308 */ /* 0x000f220000000800 */
[----:B---3--:R-:W-:Y:S02]  /*50a0*/  F2FP.BF16.F32.PACK_AB R156, R33, R32 ;  /* 0x00000020219c723e */ /* 0x008fe400000010ff */
[----:B0-----:R-:W-:-:S04]  /*50b0*/  FMNMX.FTZ R0, R13, R0, !PT ;  /* 0x000000000d007209 */ /* 0x001fc80007810000 */
[C---:B------:R-:W-:Y:S01]  /*50c0*/  FSETP.NEU.FTZ.AND P2, PT, R0.reuse, -INF , PT ;  /* 0xff8000000000780b */ /* 0x040fe20003f5d000 */
[----:B------:R-:W-:Y:S01]  /*50d0*/  FMUL.FTZ R13, R0, UR21 ;  /* 0x00000015000d7c20 */ /* 0x000fe20008410000 */
[----:B------:R-:W-:Y:S04]  /*50e0*/  MUFU.EX2 R40, R40 ;  /* 0x0000002800287308 */ /* 0x000fe80000000800 */
[----:B------:R-:W-:Y:S02]  /*50f0*/  FSEL R15, R13, RZ, P2 ;  /* 0x000000ff0d0f7208 */ /* 0x000fe40001000000 */
[----:B----4-:R-:W-:Y:S02]  /*5100*/  F2FP.BF16.F32.PACK_AB R158, R37, R36 ;  /* 0x00000024259e723e */ /* 0x010fe400000010ff */
[----:B------:R-:W-:Y:S01]  /*5110*/  MUFU.EX2 R13, R14 ;  /* 0x0000000e000d7308 */ /* 0x000fe20000000800 */
[--C-:B------:R-:W-:Y:S01]  /*5120*/  FFMA.FTZ R4, R4, UR21, -R15.reuse ;  /* 0x0000001504047c23 */ /* 0x100fe2000801080f */
[--C-:B------:R-:W-:Y:S01]  /*5130*/  FFMA.FTZ R5, R5, UR21, -R15.reuse ;  /* 0x0000001505057c23 */ /* 0x100fe2000801080f */
[--C-:B------:R-:W-:Y:S01]  /*5140*/  FFMA.FTZ R9, R9, UR21, -R15.reuse ;  /* 0x0000001509097c23 */ /* 0x100fe2000801080f */
[--C-:B------:R-:W-:Y:S01]  /*5150*/  FFMA.FTZ R10, R10, UR21, -R15.reuse ;  /* 0x000000150a0a7c23 */ /* 0x100fe2000801080f */
[--C-:B------:R-:W-:Y:S01]  /*5160*/  FFMA.FTZ R11, R11, UR21, -R15.reuse ;  /* 0x000000150b0b7c23 */ /* 0x100fe2000801080f */
[--C-:B------:R-:W-:Y:S01]  /*5170*/  FFMA.FTZ R12, R12, UR21, -R15.reuse ;  /* 0x000000150c0c7c23 */ /* 0x100fe2000801080f */
[--C-:B------:R-:W-:Y:S01]  /*5180*/  FFMA.FTZ R38, R38, UR21, -R15.reuse ;  /* 0x0000001526267c23 */ /* 0x100fe2000801080f */
[----:B------:R0:W-:Y:S01]  /*5190*/  MUFU.EX2 R153, R4 ;  /* 0x0000000400997308 */ /* 0x0001e20000000800 */
[--C-:B------:R-:W-:Y:S01]  /*51a0*/  FFMA.FTZ R39, R39, UR21, -R15.reuse ;  /* 0x0000001527277c23 */ /* 0x100fe2000801080f */
[--C-:B------:R-:W-:Y:S01]  /*51b0*/  FFMA.FTZ R42, R42, UR21, -R15.reuse ;  /* 0x000000152a2a7c23 */ /* 0x100fe2000801080f */
[--C-:B------:R-:W-:Y:S01]  /*51c0*/  FFMA.FTZ R43, R43, UR21, -R15.reuse ;  /* 0x000000152b2b7c23 */ /* 0x100fe2000801080f */
[--C-:B------:R-:W-:Y:S01]  /*51d0*/  FFMA.FTZ R46, R46, UR21, -R15.reuse ;  /* 0x000000152e2e7c23 */ /* 0x100fe2000801080f */
[--C-:B------:R-:W-:Y:S01]  /*51e0*/  FFMA.FTZ R47, R47, UR21, -R15.reuse ;  /* 0x000000152f2f7c23 */ /* 0x100fe2000801080f */
[--C-:B------:R-:W-:Y:S01]  /*51f0*/  FFMA.FTZ R50, R50, UR21, -R15.reuse ;  /* 0x0000001532327c23 */ /* 0x100fe2000801080f */
[----:B------:R-:W-:Y:S01]  /*5200*/  FFMA.FTZ R51, R51, UR21, -R15 ;  /* 0x0000001533337c23 */ /* 0x000fe2000801080f */
[----:B------:R3:W4:Y:S01]  /*5210*/  MUFU.EX2 R20, R5 ;  /* 0x0000000500147308 */ /* 0x0007220000000800 */
[----:B0-----:R-:W-:-:S02]  /*5220*/  @!P1 VIADD R4, R7, 0x28c40 ;  /* 0x00028c4007049836 */ /* 0x001fc40000000000 */
[--C-:B------:R-:W-:Y:S01]  /*5230*/  FFMA.FTZ R54, R54, UR21, -R15.reuse ;  /* 0x0000001536367c23 */ /* 0x100fe2000801080f */
[----:B------:R-:W-:Y:S02]  /*5240*/  FFMA.FTZ R15, R55, UR21, -R15 ;  /* 0x00000015370f7c23 */ /* 0x000fe4000801080f */
[----:B------:R-:W-:Y:S02]  /*5250*/  @!P1 PRMT R4, RZ, 0x654, R4 ;  /* 0x00000654ff049816 */ /* 0x000fe40000000004 */
[----:B------:R-:W0:Y:S01]  /*5260*/  MUFU.EX2 R9, R9 ;  /* 0x0000000900097308 */ /* 0x000e220000000800 */
[----:B---3--:R-:W-:Y:S01]  /*5270*/  FADD.FTZ R5, R24, R25 ;  /* 0x0000001918057221 */ /* 0x008fe20000010000 */
[----:B------:R3:W-:Y:S03]  /*5280*/  @!P1 SYNCS.ARRIVE.TRANS64.RED.A1T0 RZ, [R4+URZ], RZ ;  /* 0x000000ff04ff99a7 */ /* 0x0007e6000810043f */
[----:B------:R-:W-:-:S03]  /*5290*/  FADD.FTZ R26, R28, R5 ;  /* 0x000000051c1a7221 */ /* 0x000fc60000010000 */
[----:B------:R-:W3:Y:S01]  /*52a0*/  MUFU.EX2 R10, R10 ;  /* 0x0000000a000a7308 */ /* 0x000ee20000000800 */
[----:B----4-:R-:W-:Y:S01]  /*52b0*/  FADD.FTZ R14, R153, R20 ;  /* 0x00000014990e7221 */ /* 0x010fe20000010000 */
[----:B------:R-:W-:Y:S01]  /*52c0*/  FADD.FTZ R21, R29, R26 ;  /* 0x0000001a1d157221 */ /* 0x000fe20000010000 */
[----:B------:R-:W-:-:S05]  /*52d0*/  F2FP.BF16.F32.PACK_AB R153, R20, R153 ;  /* 0x000000991499723e */ /* 0x000fca00000010ff */
[----:B------:R-:W4:Y:S01]  /*52e0*/  MUFU.EX2 R11, R11 ;  /* 0x0000000b000b7308 */ /* 0x000f220000000800 */
[----:B0-----:R-:W-:Y:S01]  /*52f0*/  FADD.FTZ R5, R9, R14 ;  /* 0x0000000e09057221 */ /* 0x001fe20000010000 */
[----:B------:R-:W-:-:S04]  /*5300*/  FADD.FTZ R14, R32, R21 ;  /* 0x00000015200e7221 */ /* 0x000fc80000010000 */
[----:B------:R-:W-:Y:S02]  /*5310*/  FADD.FTZ R21, R33, R14 ;  /* 0x0000000e21157221 */ /* 0x000fe40000010000 */
[----:B------:R-:W0:Y:S01]  /*5320*/  MUFU.EX2 R12, R12 ;  /* 0x0000000c000c7308 */ /* 0x000e220000000800 */
[C---:B---3--:R-:W-:Y:S01]  /*5330*/  FADD.FTZ R4, R10.reuse, R5 ;  /* 0x000000050a047221 */ /* 0x048fe20000010000 */
[----:B------:R-:W-:Y:S01]  /*5340*/  F2FP.BF16.F32.PACK_AB R155, R10, R9 ;  /* 0x000000090a9b723e */ /* 0x000fe200000010ff */
[----:B------:R-:W-:Y:S06]  /*5350*/  BAR.SYNC.DEFER_BLOCKING 0xf, 0x100 ;  /* 0x03c4000000007b1d */ /* 0x000fec0000010000 */
[----:B------:R-:W3:Y:S01]  /*5360*/  MUFU.EX2 R38, R38 ;  /* 0x0000002600267308 */ /* 0x000ee20000000800 */
[----:B----4-:R-:W-:Y:S01]  /*5370*/  FADD.FTZ R5, R11, R4 ;  /* 0x000000040b057221 */ /* 0x010fe20000010000 */
[----:B------:R-:W-:-:S04]  /*5380*/  FADD.FTZ R4, R36, R21 ;  /* 0x0000001524047221 */ /* 0x000fc80000010000 */
[----:B------:R-:W-:Y:S02]  /*5390*/  FADD.FTZ R21, R37, R4 ;  /* 0x0000000425157221 */ /* 0x000fe40000010000 */
[----:B------:R-:W4:Y:S01]  /*53a0*/  MUFU.EX2 R39, R39 ;  /* 0x0000002700277308 */ /* 0x000f220000000800 */
[----:B0-----:R-:W-:Y:S01]  /*53b0*/  FADD.FTZ R5, R12, R5 ;  /* 0x000000050c057221 */ /* 0x001fe20000010000 */
[----:B------:R-:W-:Y:S01]  /*53c0*/  FADD.FTZ R14, R40, R21 ;  /* 0x00000015280e7221 */ /* 0x000fe20000010000 */
[----:B------:R-:W-:-:S05]  /*53d0*/  F2FP.BF16.F32.PACK_AB R157, R12, R11 ;  /* 0x0000000b0c9d723e */ /* 0x000fca00000010ff */
[----:B------:R-:W0:Y:S01]  /*53e0*/  MUFU.EX2 R42, R42 ;  /* 0x0000002a002a7308 */ /* 0x000e220000000800 */
[----:B---3--:R-:W-:Y:S01]  /*53f0*/  FADD.FTZ R4, R38, R5 ;  /* 0x0000000526047221 */ /* 0x008fe20000010000 */
[----:B------:R3:W-:Y:S06]  /*5400*/  STSM.16.M88.4 [R18+0x26800], R152 ;  /* 0x0268009812007844 */ /* 0x0007ec0000000200 */
[----:B------:R-:W5:Y:S01]  /*5410*/  MUFU.EX2 R41, R41 ;  /* 0x0000002900297308 */ /* 0x000f620000000800 */
[C---:B----4-:R-:W-:Y:S01]  /*5420*/  FADD.FTZ R5, R39.reuse, R4 ;  /* 0x0000000427057221 */ /* 0x050fe20000010000 */
[----:B------:R-:W-:-:S05]  /*5430*/  F2FP.BF16.F32.PACK_AB R159, R39, R38 ;  /* 0x00000026279f723e */ /* 0x000fca00000010ff */
[----:B------:R3:W-:Y:S01]  /*5440*/  STSM.16.M88.4 [R19], R156 ;  /* 0x0000009c13007844 */ /* 0x0007e20000000200 */
[----:B------:R-:W4:Y:S01]  /*5450*/  MUFU.EX2 R43, R43 ;  /* 0x0000002b002b7308 */ /* 0x000f220000000800 */
[----:B0-----:R-:W-:-:S07]  /*5460*/  FADD.FTZ R4, R42, R5 ;  /* 0x000000052a047221 */ /* 0x001fce0000010000 */
[----:B------:R-:W0:Y:S01]  /*5470*/  MUFU.EX2 R44, R44 ;  /* 0x0000002c002c7308 */ /* 0x000e220000000800 */
[C---:B-----5:R-:W-:Y:S01]  /*5480*/  FADD.FTZ R21, R41.reuse, R14 ;  /* 0x0000000e29157221 */ /* 0x060fe20000010000 */
[----:B------:R-:W-:-:S06]  /*5490*/  F2FP.BF16.F32.PACK_AB R160, R41, R40 ;  /* 0x0000002829a0723e */ /* 0x000fcc00000010ff */
[----:B------:R-:W5:Y:S01]  /*54a0*/  MUFU.EX2 R46, R46 ;  /* 0x0000002e002e7308 */ /* 0x000f620000000800 */
[C---:B----4-:R-:W-:Y:S01]  /*54b0*/  FADD.FTZ R5, R43.reuse, R4 ;  /* 0x000000042b057221 */ /* 0x050fe20000010000 */
[----:B------:R-:W-:-:S06]  /*54c0*/  F2FP.BF16.F32.PACK_AB R161, R43, R42 ;  /* 0x0000002a2ba1723e */ /* 0x000fcc00000010ff */
[----:B------:R-:W4:Y:S01]  /*54d0*/  MUFU.EX2 R45, R45 ;  /* 0x0000002d002d7308 */ /* 0x000f220000000800 */
[----:B0-----:R-:W-:-:S07]  /*54e0*/  FADD.FTZ R4, R44, R21 ;  /* 0x000000152c047221 */ /* 0x001fce0000010000 */
[----:B------:R-:W0:Y:S01]  /*54f0*/  MUFU.EX2 R47, R47 ;  /* 0x0000002f002f7308 */ /* 0x000e220000000800 */
[----:B-----5:R-:W-:-:S07]  /*5500*/  FADD.FTZ R10, R46, R5 ;  /* 0x000000052e0a7221 */ /* 0x020fce0000010000 */
[----:B------:R-:W-:Y:S01]  /*5510*/  MUFU.EX2 R48, R48 ;  /* 0x0000003000307308 */ /* 0x000fe20000000800 */
[C---:B----4-:R-:W-:Y:S01]  /*5520*/  F2FP.BF16.F32.PACK_AB R162, R45.reuse, R44 ;  /* 0x0000002c2da2723e */ /* 0x050fe200000010ff */
[----:B------:R-:W-:-:S06]  /*5530*/  FADD.FTZ R45, R45, R4 ;  /* 0x000000042d2d7221 */ /* 0x000fcc0000010000 */
[----:B------:R-:W4:Y:S01]  /*5540*/  MUFU.EX2 R49, R49 ;  /* 0x0000003100317308 */ /* 0x000f220000000800 */
[C---:B0-----:R-:W-:Y:S01]  /*5550*/  F2FP.BF16.F32.PACK_AB R163, R47.reuse, R46 ;  /* 0x0000002e2fa3723e */ /* 0x041fe200000010ff */
[----:B------:R-:W-:-:S04]  /*5560*/  FADD.FTZ R47, R47, R10 ;  /* 0x0000000a2f2f7221 */ /* 0x000fc80000010000 */
[----:B------:R3:W-:Y:S02]  /*5570*/  STSM.16.M88.4 [R23], R160 ;  /* 0x000000a017007844 */ /* 0x0007e40000000200 */
[----:B------:R-:W-:Y:S08]  /*5580*/  MUFU.EX2 R50, R50 ;  /* 0x0000003200327308 */ /* 0x000ff00000000800 */
[----:B------:R-:W0:Y:S01]  /*5590*/  MUFU.EX2 R51, R51 ;  /* 0x0000003300337308 */ /* 0x000e220000000800 */
[----:B----4-:R-:W-:Y:S01]  /*55a0*/  F2FP.BF16.F32.PACK_AB R164, R49, R48 ;  /* 0x0000003031a4723e */ /* 0x010fe200000010ff */
[----:B------:R-:W-:-:S04]  /*55b0*/  FADD.FTZ R48, R48, R45 ;  /* 0x0000002d30307221 */ /* 0x000fc80000010000 */
[----:B------:R-:W-:Y:S02]  /*55c0*/  FADD.FTZ R49, R49, R48 ;  /* 0x0000003031317221 */ /* 0x000fe40000010000 */
[----:B------:R-:W4:Y:S08]  /*55d0*/  MUFU.EX2 R52, R52 ;  /* 0x0000003400347308 */ /* 0x000f300000000800 */
[----:B------:R-:W-:Y:S01]  /*55e0*/  MUFU.EX2 R54, R54 ;  /* 0x0000003600367308 */ /* 0x000fe20000000800 */
[----:B0-----:R-:W-:Y:S01]  /*55f0*/  F2FP.BF16.F32.PACK_AB R165, R51, R50 ;  /* 0x0000003233a5723e */ /* 0x001fe200000010ff */
[----:B------:R-:W-:-:S04]  /*5600*/  FADD.FTZ R50, R50, R47 ;  /* 0x0000002f32327221 */ /* 0x000fc80000010000 */
[----:B------:R-:W-:Y:S02]  /*5610*/  FADD.FTZ R51, R51, R50 ;  /* 0x0000003233337221 */ /* 0x000fe40000010000 */
[----:B------:R-:W0:Y:S01]  /*5620*/  MUFU.EX2 R15, R15 ;  /* 0x0000000f000f7308 */ /* 0x000e220000000800 */
[----:B----4-:R-:W-:Y:S01]  /*5630*/  F2FP.BF16.F32.PACK_AB R166, R13, R52 ;  /* 0x000000340da6723e */ /* 0x010fe200000010ff */
[----:B------:R-:W-:-:S04]  /*5640*/  FADD.FTZ R4, R52, R49 ;  /* 0x0000003134047221 */ /* 0x000fc80000010000 */
[----:B------:R-:W-:Y:S01]  /*5650*/  FADD.FTZ R4, R13, R4 ;  /* 0x000000040d047221 */ /* 0x000fe20000010000 */
[----:B0-----:R-:W-:Y:S01]  /*5660*/  F2FP.BF16.F32.PACK_AB R167, R15, R54 ;  /* 0x000000360fa7723e */ /* 0x001fe200000010ff */
[----:B------:R-:W-:-:S04]  /*5670*/  FADD.FTZ R54, R54, R51 ;  /* 0x0000003336367221 */ /* 0x000fc80000010000 */
[----:B------:R3:W-:Y:S01]  /*5680*/  STSM.16.M88.4 [R22], R164 ;  /* 0x000000a416007844 */ /* 0x0007e20000000200 */
[----:B------:R-:W-:Y:S01]  /*5690*/  FADD.FTZ R5, R15, R54 ;  /* 0x000000360f057221 */ /* 0x000fe20000010000 */
[----:B------:R-:W-:Y:S06]  /*56a0*/  @!P0 BRA `(.L_x_403) ;  /* 0x0000000000048947 */ /* 0x000fec0003800000 */
[----:B------:R-:W-:Y:S01]  /*56b0*/  BPT.TRAP 0x1 ;  /* 0x000000040000795c */ /* 0x000fe20000300000 */
.L_x_403:
[----:B------:R0:W4:Y:S01]  /*56c0*/  SYNCS.PHASECHK.TRANS64.TRYWAIT P2, [R7+URZ+0x28c50], R8 ;  /* 0x028c5008070075a7 */ /* 0x000122000804017f */
[----:B------:R-:W-:Y:S05]  /*56d0*/  @!P0 BRA `(.L_x_404) ;  /* 0x0000000000048947 */ /* 0x000fea0003800000 */
[----:B------:R-:W-:Y:S01]  /*56e0*/  BPT.TRAP 0x1 ;  /* 0x000000040000795c */ /* 0x000fe20000300000 */
.L_x_404:
[----:B------:R-:W-:Y:S01]  /*56f0*/  ULOP3.LUT UR54, UR54, 0x2000000, URZ, 0xfc, !UPT ;  /* 0x0200000036367892 */ /* 0x000fe2000f8efc3f */
[----:B----4-:R-:W-:Y:S11]  /*5700*/  @P2 BRA `(.L_x_405) ;  /* 0x0000000000082947 */ /* 0x010ff60003800000 */
[----:B------:R-:W4:Y:S02]  /*5710*/  SYNCS.PHASECHK.TRANS64.TRYWAIT P2, [R7+URZ+0x28c50], R8 ;  /* 0x028c5008070075a7 */ /* 0x000f24000804017f */
[----:B----4-:R-:W-:Y:S05]  /*5720*/  @!P2 BRA `(.L_x_406) ;  /* 0x000000e400cca947 */ /* 0x010fea0003800000 */
.L_x_405:
[----:B------:R-:W-:Y:S01]  /*5730*/  ULEA UR10, UR37, UR54, 0xc ;  /* 0x00000036250a7291 */ /* 0x000fe2000f8e603f */
[----:B------:R-:W-:Y:S01]  /*5740*/  WARPGROUP.ARRIVE ;  /* 0x00000000000079c5 */ /* 0x000fe20000000000 */
[----:B------:R-:W-:Y:S01]  /*5750*/  UMOV UR7, 0x40000040 ;  /* 0x4000004000077882 */ /* 0x000fe20000000000 */
[----:B------:R-:W-:Y:S01]  /*5760*/  UIADD3 UR20, UR52, -0x2, URZ ;  /* 0xfffffffe34147890 */ /* 0x000fe2000fffe03f */
[----:B012-4-:R-:W-:-:S03]  /*5770*/  @!P1 VIADD R7, R7, 0x28c60 ;  /* 0x00028c6007079836 */ /* 0x017fc60000000000 */
[----:B------:R-:W-:Y:S01]  /*5780*/  UMOV UR6, UR10 ;  /* 0x0000000a00067c82 */ /* 0x000fe20008000000 */
[----:B------:R-:W-:Y:S01]  /*5790*/  UISETP.GE.AND UP0, UPT, UR20, UR51, UPT ;  /* 0x000000331400728c */ /* 0x000fe2000bf06270 */
[----:B------:R-:W-:Y:S01]  /*57a0*/  HGMMA.64x256x16.F32.BF16 R24, R152, gdesc[UR4].tnspB, RZ, !UPT, gsb0 ;  /* 0x43e0000498187df0 */ /* 0x000fe2000c0018ff */
[----:B------:R-:W-:Y:S01]  /*57b0*/  UIADD3 UR6, UR10, 0x80, URZ ;  /* 0x000000800a067890 */ /* 0x000fe2000fffe03f */
[----:B------:R-:W-:Y:S01]  /*57c0*/  @!P1 PRMT R7, RZ, 0x654, R7 ;  /* 0x00000654ff079816 */ /* 0x000fe20000000007 */
[----:B------:R-:W-:Y:S02]  /*57d0*/  UMOV UR7, 0x40000040 ;  /* 0x4000004000077882 */ /* 0x000fe40000000000 */
[----:B------:R-:W-:Y:S01]  /*57e0*/  PLOP3.LUT P2, PT, PT, PT, UP0, 0x80, 0x0 ;  /* 0x000000000000781c */ /* 0x000fe20003f4f008 */
[----:B------:R-:W-:Y:S02]  /*57f0*/  WARPGROUP.DEPBAR.LE gsb0, 0x0 ;  /* 0x00008000000079c5 */ /* 0x000fe40000010000 */
[----:B------:R-:W-:-:S15]  /*5800*/  WARPGROUP.ARRIVE ;  /* 0x00000000000079c5 */ /* 0x000fde0000000000 */
[----:B------:R-:W-:-:S05]  /*5810*/  NOP ;  /* 0x0000000000007918 */ /* 0x000fca0000000000 */
[----:B------:R-:W-:Y:S01]  /*5820*/  HGMMA.64x256x16.F32.BF16 R24, R156, gdesc[UR4].tnspB, R24, gsb0 ;  /* 0x43e000049c187df0 */ /* 0x000fe20008001818 */
[----:B------:R-:W-:Y:S01]  /*5830*/  UIADD3 UR6, UR10, 0x100, URZ ;  /* 0x000001000a067890 */ /* 0x000fe2000fffe03f */
[----:B------:R-:W-:Y:S01]  /*5840*/  UMOV UR7, 0x40000040 ;  /* 0x4000004000077882 */ /* 0x000fe20000000000 */
[----:B------:R-:W-:Y:S02]  /*5850*/  WARPGROUP.DEPBAR.LE gsb0, 0x0 ;  /* 0x00008000000079c5 */ /* 0x000fe40000010000 */
[----:B------:R-:W-:-:S15]  /*5860*/  WARPGROUP.ARRIVE ;  /* 0x00000000000079c5 */ /* 0x000fde0000000000 */
[----:B------:R-:W-:-:S08]  /*5870*/  NOP ;  /* 0x0000000000007918 */ /* 0x000fd00000000000 */
[----:B------:R-:W-:Y:S01]  /*5880*/  HGMMA.64x256x16.F32.BF16 R24, R160, gdesc[UR4].tnspB, R24, gsb0 ;  /* 0x43e00004a0187df0 */ /* 0x000fe20008001818 */
[----:B------:R-:W-:Y:S01]  /*5890*/  UIADD3 UR6, UR10, 0x180, URZ ;  /* 0x000001800a067890 */ /* 0x000fe2000fffe03f */
        /* <DEDUP_REMOVED lines=16> */
[----:B------:R-:W-:Y:S01]  /*59a0*/  IMAD.MOV.U32 R8, RZ, RZ, R0 ;  /* 0x000000ffff087224 */ /* 0x000fe200078e0000 */
[----:B------:R-:W-:Y:S01]  /*59b0*/  UMOV UR22, UR37 ;  /* 0x0000002500167c82 */ /* 0x000fe20008000000 */
[----:B------:R-:W-:Y:S01]  /*59c0*/  IMAD.MOV.U32 R9, RZ, RZ, R6 ;  /* 0x000000ffff097224 */ /* 0x000fe200078e0006 */
[----:B------:R-:W-:Y:S01]  /*59d0*/  ULDC UR23, c[0x0][0x9d8] ;  /* 0x0002760000177ab9 */ /* 0x000fe20000000800 */
[----:B------:R-:W-:-:S05]  /*59e0*/  ULDC UR21, c[0x0][0x988] ;  /* 0x0002620000157ab9 */ /* 0x000fca0000000800 */
.L_x_416:
[----:B------:R-:W-:Y:S01]  /*59f0*/  UIADD3 UR37, UR22, 0x1, URZ ;  /* 0x0000000116257890 */ /* 0x000fe2000fffe03f */
[----:B------:R-:W-:Y:S01]  /*5a00*/  UMOV UR6, UR20 ;  /* 0x0000001400067c82 */ /* 0x000fe20008000000 */
[----:B------:R-:W-:Y:S02]  /*5a10*/  UIADD3 UR20, UR20, -0x1, URZ ;  /* 0xffffffff14147890 */ /* 0x000fe4000fffe03f */
[----:B------:R-:W-:-:S04]  /*5a20*/  UISETP.NE.AND UP0, UPT, UR37, 0x2, UPT ;  /* 0x000000022500788c */ /* 0x000fc8000bf05270 */
[----:B------:R-:W-:Y:S02]  /*5a30*/  USEL UR7, URZ, 0x1, UP0 ;  /* 0x000000013f077887 */ /* 0x000fe40008000000 */
[----:B------:R-:W-:Y:S02]  /*5a40*/  USEL UR37, UR37, URZ, UP0 ;  /* 0x0000003f25257287 */ /* 0x000fe40008000000 */
[----:B------:R-:W-:Y:S02]  /*5a50*/  ULOP3.LUT UR47, UR47, UR7, URZ, 0x3c, !UPT ;  /* 0x000000072f2f7292 */ /* 0x000fe4000f8e3c3f */
[----:B------:R-:W-:Y:S01]  /*5a60*/  UISETP.GT.AND UP0, UPT, UR6, UR51, UPT ;  /* 0x000000330600728c */ /* 0x000fe2000bf04270 */
[----:B01----:R-:W-:Y:S10]  /*5a70*/  @!P0 BRA `(.L_x_408) ;  /* 0x0000000000048947 */ /* 0x003ff40003800000 */
[----:B------:R-:W-:Y:S01]  /*5a80*/  BPT.TRAP 0x1 ;  /* 0x000000040000795c */ /* 0x000fe20000300000 */
.L_x_408:
[----:B------:R-:W-:Y:S01]  /*5a90*/  ULEA UR24, UR37, UR38, 0x3 ;  /* 0x0000002625187291 */ /* 0x000fe2000f8e183f */
[----:B0-----:R-:W-:-:S05]  /*5aa0*/  IMAD.U32 R7, RZ, RZ, UR47 ;  /* 0x0000002fff077e24 */ /* 0x001fca000f8e00ff */
[----:B------:R-:W-:-:S04]  /*5ab0*/  SHF.L.U32 R7, R7, 0x1f, RZ ;  /* 0x0000001f07077819 */ /* 0x000fc800000006ff */
[----:B------:R0:W1:Y:S01]  /*5ac0*/  SYNCS.PHASECHK.TRANS64.TRYWAIT P2, [UR24+0x28c30], R7 ;  /* 0x028c3007ff0075a7 */ /* 0x0000620008040158 */
[----:B------:R-:W-:Y:S05]  /*5ad0*/  @!P0 BRA `(.L_x_409) ;  /* 0x0000000000048947 */ /* 0x000fea0003800000 */
[----:B------:R-:W-:Y:S01]  /*5ae0*/  BPT.TRAP 0x1 ;  /* 0x000000040000795c */ /* 0x000fe20000300000 */
.L_x_409:
[----:B-1----:R-:W-:Y:S05]  /*5af0*/  @P2 BRA `(.L_x_410) ;  /* 0x0000000000082947 */ /* 0x002fea0003800000 */
[----:B------:R-:W1:Y:S02]  /*5b00*/  SYNCS.PHASECHK.TRANS64.TRYWAIT P2, [UR24+0x28c30], R7 ;  /* 0x028c3007ff0075a7 */ /* 0x000e640008040158 */
[----:B-1----:R-:W-:Y:S05]  /*5b10*/  @!P2 BRA `(.L_x_411) ;  /* 0x000000e000e4a947 */ /* 0x002fea0003800000 */
.L_x_410:
[----:B------:R-:W-:Y:S01]  /*5b20*/  R2UR UR18, R3 ;  /* 0x00000000031272ca */ /* 0x000fe200000e0000 */
[----:B------:R-:W-:Y:S01]  /*5b30*/  UIADD3 UR6, UR38, 0x20400, URZ ;  /* 0x0002040026067890 */ /* 0x000fe2000fffe03f */
[----:B---3--:R-:W-:Y:S01]  /*5b40*/  WARPGROUP.ARRIVE ;  /* 0x00000000000079c5 */ /* 0x008fe20000000000 */
[----:B------:R-:W-:Y:S01]  /*5b50*/  UMOV UR19, 0x40000040 ;  /* 0x4000004000137882 */ /* 0x000fe20000000000 */
[----:B------:R-:W-:Y:S01]  /*5b60*/  UMOV UR17, 0x40000040 ;  /* 0x4000004000117882 */ /* 0x000fe20000000000 */
[----:B------:R-:W-:Y:S01]  /*5b70*/  USHF.R.U32.HI UR6, URZ, 0x4, UR6 ;  /* 0x000000043f067899 */ /* 0x000fe20008011606 */
[----:B------:R-:W-:Y:S01]  /*5b80*/  ISETP.NE.AND P2, PT, R17, RZ, PT ;  /* 0x000000ff1100720c */ /* 0x000fe20003f45270 */
[----:B------:R-:W-:Y:S01]  /*5b90*/  UMOV UR7, 0x40000040 ;  /* 0x4000004000077882 */ /* 0x000fe20000000000 */
[----:B------:R-:W-:Y:S01]  /*5ba0*/  UMOV UR11, 0x40000040 ;  /* 0x40000040000b7882 */ /* 0x000fe20000000000 */
[----:B------:R-:W-:Y:S01]  /*5bb0*/  ULOP3.LUT UR6, UR6, 0x3fff, URZ, 0xc0, !UPT ;  /* 0x00003fff06067892 */ /* 0x000fe2000f8ec03f */
[----:B------:R-:W-:-:S03]  /*5bc0*/  UMOV UR15, 0x40000040 ;  /* 0x40000040000f7882 */ /* 0x000fc60000000000 */
[----:B------:R-:W-:Y:S02]  /*5bd0*/  ULEA UR18, UR37, UR18, 0x9 ;  /* 0x0000001225127291 */ /* 0x000fe4000f8e483f */
[----:B------:R-:W-:Y:S02]  /*5be0*/  ULOP3.LUT UR16, UR6, 0x10000, URZ, 0xfc, !UPT ;  /* 0x0001000006107892 */ /* 0x000fe4000f8efc3f */
[----:B------:R-:W-:Y:S02]  /*5bf0*/  UIADD3 UR6, UR18, 0x2, URZ ;  /* 0x0000000212067890 */ /* 0x000fe4000fffe03f */
[----:B------:R-:W-:Y:S02]  /*5c00*/  UIADD3 UR10, UR18, 0x4, URZ ;  /* 0x00000004120a7890 */ /* 0x000fe4000fffe03f */
[----:B------:R-:W-:-:S03]  /*5c10*/  UIADD3 UR14, UR18, 0x6, URZ ;  /* 0x00000006120e7890 */ /* 0x000fc6000fffe03f */
[----:B------:R-:W-:Y:S03]  /*5c20*/  HGMMA.64x64x16.F32.BF16 R152, gdesc[UR16], RZ, !UPT, gsb0 ;  /* 0x00e00000109879f0 */ /* 0x000fe6000c0018ff */
        /* <DEDUP_REMOVED lines=10> */
[----:B-1----:R-:W-:Y:S01]  /*5cd0*/  FMUL.FTZ R0, R152, UR23 ;  /* 0x0000001798007c20 */ /* 0x002fe20008410000 */
        /* <DEDUP_REMOVED lines=19> */
[----:B------:R-:W-:-:S02]  /*5e10*/  FMUL.FTZ R172, R183, UR23 ;  /* 0x00000017b7ac7c20 */ /* 0x000fc40008410000 */
        /* <DEDUP_REMOVED lines=28> */
[----:B------:R-:W-:Y:S01]  /*5fe0*/  MUFU.TANH R155, R155 ;  /* 0x0000009b009b7308 */ /* 0x000fe20000002400 */
[----:B---3--:R-:W-:-:S07]  /*5ff0*/  FMNMX.FTZ R6, R164, R6, !PT ;  /* 0x00000006a4067209 */ /* 0x008fce0007810000 */
[----:B------:R-:W-:Y:S01]  /*6000*/  MUFU.TANH R172, R172 ;  /* 0x000000ac00ac7308 */ /* 0x000fe20000002400 */
[----:B-1----:R-:W-:-:S05]  /*6010*/  FMNMX.FTZ R6, R165, R6, !PT ;  /* 0x00000006a5067209 */ /* 0x002fca0007810000 */
[----:B------:R-:W1:Y:S02]  /*6020*/  SHFL.BFLY PT, R157, R6, 0x2, 0x1f ;  /* 0x0c401f00069d7f89 */ /* 0x000e6400000e0000 */
[----:B-1----:R-:W-:Y:S01]  /*6030*/  FMNMX.FTZ R6, R6, R157, !PT ;  /* 0x0000009d06067209 */ /* 0x002fe20007810000 */
[----:B------:R-:W-:-:S04]  /*6040*/  FMUL.FTZ R157, R154, UR23 ;  /* 0x000000179a9d7c20 */ /* 0x000fc80008410000 */
[----:B------:R-:W1:Y:S02]  /*6050*/  SHFL.BFLY PT, R168, R6, 0x1, 0x1f ;  /* 0x0c201f0006a87f89 */ /* 0x000e6400000e0000 */
[----:B------:R-:W-:Y:S01]  /*6060*/  MUFU.TANH R157, R157 ;  /* 0x0000009d009d7308 */ /* 0x000fe20000002400 */
[----:B-1----:R-:W-:-:S05]  /*6070*/  FMNMX.FTZ R6, R6, R168, !PT ;  /* 0x000000a806067209 */ /* 0x002fca0007810000 */
[C---:B------:R-:W-:Y:S01]  /*6080*/  FADD.FTZ R168, -R6.reuse, R9 ;  /* 0x0000000906a87221 */ /* 0x040fe20000010100 */
[----:B------:R-:W-:Y:S01]  /*6090*/  FMUL.FTZ R154, R6, UR21 ;  /* 0x00000015069a7c20 */ /* 0x000fe20008410000 */
[----:B------:R1:W-:Y:S03]  /*60a0*/  MUFU.TANH R9, R158 ;  /* 0x0000009e00097308 */ /* 0x0003e60000002400 */
[--C-:B------:R-:W-:Y:S01]  /*60b0*/  FFMA.FTZ R0, R0, UR21, -R154.reuse ;  /* 0x0000001500007c23 */ /* 0x100fe2000801089a */
[--C-:B------:R-:W-:Y:S01]  /*60c0*/  FFMA.FTZ R10, R10, UR21, -R154.reuse ;  /* 0x000000150a0a7c23 */ /* 0x100fe2000801089a */
[--C-:B------:R-:W-:Y:S01]  /*60d0*/  FFMA.FTZ R11, R11, UR21, -R154.reuse ;  /* 0x000000150b0b7c23 */ /* 0x100fe2000801089a */
[--C-:B------:R-:W-:Y:S01]  /*60e0*/  FFMA.FTZ R12, R12, UR21, -R154.reuse ;  /* 0x000000150c0c7c23 */ /* 0x100fe2000801089a */
[--C-:B------:R-:W-:Y:S01]  /*60f0*/  FFMA.FTZ R13, R13, UR21, -R154.reuse ;  /* 0x000000150d0d7c23 */ /* 0x100fe2000801089a */
[--C-:B------:R-:W-:Y:S01]  /*6100*/  FFMA.FTZ R14, R14, UR21, -R154.reuse ;  /* 0x000000150e0e7c23 */ /* 0x100fe2000801089a */
[----:B-1----:R-:W-:Y:S01]  /*6110*/  FMUL.FTZ R158, R168, UR21 ;  /* 0x00000015a89e7c20 */ /* 0x002fe20008410000 */
        /* <DEDUP_REMOVED lines=8> */
[----:B------:R-:W1:Y:S01]  /*61a0*/  MUFU.EX2 R158, R158 ;  /* 0x0000009e009e7308 */ /* 0x000e620000000800 */
[--C-:B------:R-:W-:Y:S01]  /*61b0*/  FFMA.FTZ R161, R161, UR21, -R154.reuse ;  /* 0x00000015a1a17c23 */ /* 0x100fe2000801089a */
[--C-:B------:R-:W-:Y:S01]  /*61c0*/  FFMA.FTZ R164, R164, UR21, -R154.reuse ;  /* 0x00000015a4a47c23 */ /* 0x100fe2000801089a */
[----:B------:R-:W-:-:S05]  /*61d0*/  FFMA.FTZ R165, R165, UR21, -R154 ;  /* 0x00000015a5a57c23 */ /* 0x000fca000801089a */
[----:B------:R2:W3:Y:S08]  /*61e0*/  MUFU.EX2 R152, R10 ;  /* 0x0000000a00987308 */ /* 0x0004f00000000800 */
[----:B------:R-:W-:Y:S01]  /*61f0*/  MUFU.EX2 R12, R12 ;  /* 0x0000000c000c7308 */ /* 0x000fe20000000800 */
[----:B-1----:R-:W-:Y:S01]  /*6200*/  FFMA.FTZ R154, R158, R4, R0 ;  /* 0x000000049e9a7223 */ /* 0x002fe20000010000 */
[----:B------:R-:W-:Y:S01]  /*6210*/  FMUL.FTZ R4, R163, UR23 ;  /* 0x00000017a3047c20 */ /* 0x000fe20008410000 */
[----:B--2---:R-:W-:Y:S01]  /*6220*/  FMUL.FTZ R10, R159, UR23 ;  /* 0x000000179f0a7c20 */ /* 0x004fe20008410000 */
[----:B------:R-:W-:Y:S01]  /*6230*/  FMUL.FTZ R159, R162, UR23 ;  /* 0x00000017a29f7c20 */ /* 0x000fe20008410000 */
[-C--:B------:R-:W-:Y:S01]  /*6240*/  FMUL.FTZ R24, R24, R158.reuse ;  /* 0x0000009e18187220 */ /* 0x080fe20000410000 */
[-C--:B------:R-:W-:Y:S01]  /*6250*/  FMUL.FTZ R25, R25, R158.reuse ;  /* 0x0000009e19197220 */ /* 0x080fe20000410000 */
[----:B------:R-:W-:Y:S01]  /*6260*/  FMUL.FTZ R28, R28, R158 ;  /* 0x0000009e1c1c7220 */ /* 0x000fe20000410000 */
[----:B------:R1:W-:Y:S01]  /*6270*/  MUFU.EX2 R163, R14 ;  /* 0x0000000e00a37308 */ /* 0x0003e20000000800 */
[C---:B---3--:R-:W-:Y:S01]  /*6280*/  FADD.FTZ R154, R152.reuse, R154 ;  /* 0x0000009a989a7221 */ /* 0x048fe20000010000 */
[----:B------:R-:W-:Y:S01]  /*6290*/  F2FP.BF16.F32.PACK_AB R152, R152, R0 ;  /* 0x000000009898723e */ /* 0x000fe200000010ff */
[-C--:B------:R-:W-:Y:S01]  /*62a0*/  FMUL.FTZ R29, R29, R158.reuse ;  /* 0x0000009e1d1d7220 */ /* 0x080fe20000410000 */
[-C--:B------:R-:W-:Y:S01]  /*62b0*/  FMUL.FTZ R32, R32, R158.reuse ;  /* 0x0000009e20207220 */ /* 0x080fe20000410000 */
[-C--:B------:R-:W-:Y:S01]  /*62c0*/  FMUL.FTZ R33, R33, R158.reuse ;  /* 0x0000009e21217220 */ /* 0x080fe20000410000 */
[-C--:B------:R-:W-:Y:S01]  /*62d0*/  FMUL.FTZ R36, R36, R158.reuse ;  /* 0x0000009e24247220 */ /* 0x080fe20000410000 */
[-C--:B------:R-:W-:Y:S01]  /*62e0*/  FMUL.FTZ R37, R37, R158.reuse ;  /* 0x0000009e25257220 */ /* 0x080fe20000410000 */
[----:B------:R2:W3:Y:S01]  /*62f0*/  MUFU.EX2 R0, R11 ;  /* 0x0000000b00007308 */ /* 0x0004e20000000800 */
[----:B-1----:R-:W-:Y:S01]  /*6300*/  FMUL.FTZ R14, R171, UR23 ;  /* 0x00000017ab0e7c20 */ /* 0x002fe20008410000 */
[----:B------:R-:W-:Y:S01]  /*6310*/  FMUL.FTZ R171, R182, UR23 ;  /* 0x00000017b6ab7c20 */ /* 0x000fe20008410000 */
[-C--:B------:R-:W-:Y:S01]  /*6320*/  FMUL.FTZ R40, R40, R158.reuse ;  /* 0x0000009e28287220 */ /* 0x080fe20000410000 */
[-C--:B------:R-:W-:Y:S01]  /*6330*/  FMUL.FTZ R41, R41, R158.reuse ;  /* 0x0000009e29297220 */ /* 0x080fe20000410000 */
[-C--:B------:R-:W-:Y:S01]  /*6340*/  FMUL.FTZ R44, R44, R158.reuse ;  /* 0x0000009e2c2c7220 */ /* 0x080fe20000410000 */
[-C--:B------:R-:W-:Y:S01]  /*6350*/  FMUL.FTZ R45, R45, R158.reuse ;  /* 0x0000009e2d2d7220 */ /* 0x080fe20000410000 */
[-C--:B------:R-:W-:Y:S01]  /*6360*/  FMUL.FTZ R48, R48, R158.reuse ;  /* 0x0000009e30307220 */ /* 0x080fe20000410000 */
[----:B------:R-:W-:Y:S01]  /*6370*/  MUFU.TANH R10, R10 ;  /* 0x0000000a000a7308 */ /* 0x000fe20000002400 */
[----:B--2---:R-:W-:Y:S01]  /*6380*/  FMUL.FTZ R11, R166, UR23 ;  /* 0x00000017a60b7c20 */ /* 0x004fe20008410000 */
[----:B------:R-:W-:Y:S01]  /*6390*/  FMUL.FTZ R166, R175, UR23 ;  /* 0x00000017afa67c20 */ /* 0x000fe20008410000 */
[-C--:B------:R-:W-:Y:S01]  /*63a0*/  FMUL.FTZ R49, R49, R158.reuse ;  /* 0x0000009e31317220 */ /* 0x080fe20000410000 */
[-C--:B------:R-:W-:Y:S01]  /*63b0*/  FMUL.FTZ R52, R52, R158.reuse ;  /* 0x0000009e34347220 */ /* 0x080fe20000410000 */
[-C--:B------:R-:W-:Y:S01]  /*63c0*/  FMUL.FTZ R53, R53, R158.reuse ;  /* 0x0000009e35357220 */ /* 0x080fe20000410000 */
[-C--:B------:R-:W-:Y:S01]  /*63d0*/  FMUL.FTZ R56, R56, R158.reuse ;  /* 0x0000009e38387220 */ /* 0x080fe20000410000 */
[-C--:B------:R-:W-:Y:S01]  /*63e0*/  FMUL.FTZ R57, R57, R158.reuse ;  /* 0x0000009e39397220 */ /* 0x080fe20000410000 */
[----:B------:R-:W-:Y:S01]  /*63f0*/  MUFU.TANH R159, R159 ;  /* 0x0000009f009f7308 */ /* 0x000fe20000002400 */
[----:B---3--:R-:W-:Y:S01]  /*6400*/  FADD.FTZ R154, R0, R154 ;  /* 0x0000009a009a7221 */ /* 0x008fe20000010000 */
[-C--:B------:R-:W-:Y:S01]  /*6410*/  FMUL.FTZ R60, R60, R158.reuse ;  /* 0x0000009e3c3c7220 */ /* 0x080fe20000410000 */
[-C--:B------:R-:W-:Y:S01]  /*6420*/  FMUL.FTZ R61, R61, R158.reuse ;  /* 0x0000009e3d3d7220 */ /* 0x080fe20000410000 */
[----:B------:R-:W-:Y:S01]  /*6430*/  FMUL.FTZ R64, R64, R158 ;  /* 0x0000009e40407220 */ /* 0x000fe20000410000 */
[C---:B------:R-:W-:Y:S01]  /*6440*/  FADD.FTZ R156, R12.reuse, R154 ;  /* 0x0000009a0c9c7221 */ /* 0x040fe20000010000 */
[----:B------:R-:W-:Y:S01]  /*6450*/  F2FP.BF16.F32.PACK_AB R154, R12, R0 ;  /* 0x000000000c9a723e */ /* 0x000fe200000010ff */
[----:B------:R-:W-:Y:S01]  /*6460*/  FMUL.FTZ R12, R167, UR23 ;  /* 0x00000017a70c7c20 */ /* 0x000fe20008410000 */
[----:B------:R1:W2:Y:S01]  /*6470*/  MUFU.EX2 R0, R13 ;  /* 0x0000000d00007308 */ /* 0x0002a20000000800 */
[----:B------:R-:W-:Y:S01]  /*6480*/  FMUL.FTZ R167, R178, UR23 ;  /* 0x00000017b2a77c20 */ /* 0x000fe20008410000 */
[-C--:B------:R-:W-:Y:S01]  /*6490*/  FMUL.FTZ R65, R65, R158.reuse ;  /* 0x0000009e41417220 */ /* 0x080fe20000410000 */
[-C--:B------:R-:W-:Y:S01]  /*64a0*/  FMUL.FTZ R68, R68, R158.reuse ;  /* 0x0000009e44447220 */ /* 0x080fe20000410000 */
[-C--:B------:R-:W-:Y:S01]  /*64b0*/  FMUL.FTZ R69, R69, R158.reuse ;  /* 0x0000009e45457220 */ /* 0x080fe20000410000 */
[-C--:B------:R-:W-:Y:S01]  /*64c0*/  FMUL.FTZ R72, R72, R158.reuse ;  /* 0x0000009e48487220 */ /* 0x080fe20000410000 */
[-C--:B------:R-:W-:Y:S01]  /*64d0*/  FMUL.FTZ R73, R73, R158.reuse ;  /* 0x0000009e49497220 */ /* 0x080fe20000410000 */
[-C--:B------:R-:W-:Y:S01]  /*64e0*/  FMUL.FTZ R76, R76, R158.reuse ;  /* 0x0000009e4c4c7220 */ /* 0x080fe20000410000 */
[----:B------:R-:W3:Y:S01]  /*64f0*/  MUFU.TANH R4, R4 ;  /* 0x0000000400047308 */ /* 0x000ee20000002400 */
[----:B-1----:R-:W-:Y:S01]  /*6500*/  FMUL.FTZ R13, R170, UR23 ;  /* 0x00000017aa0d7c20 */ /* 0x002fe20008410000 */
[----:B------:R-:W-:Y:S01]  /*6510*/  FMUL.FTZ R170, R179, UR23 ;  /* 0x00000017b3aa7c20 */ /* 0x000fe20008410000 */
[-C--:B------:R-:W-:Y:S01]  /*6520*/  FMUL.FTZ R77, R77, R158.reuse ;  /* 0x0000009e4d4d7220 */ /* 0x080fe20000410000 */
[-C--:B------:R-:W-:Y:S01]  /*6530*/  FMUL.FTZ R80, R80, R158.reuse ;  /* 0x0000009e50507220 */ /* 0x080fe20000410000 */
[-C--:B------:R-:W-:Y:S01]  /*6540*/  FMUL.FTZ R81, R81, R158.reuse ;  /* 0x0000009e51517220 */ /* 0x080fe20000410000 */
[-C--:B------:R-:W-:Y:S01]  /*6550*/  FMUL.FTZ R84, R84, R158.reuse ;  /* 0x0000009e54547220 */ /* 0x080fe20000410000 */
[-C--:B------:R-:W-:Y:S01]  /*6560*/  FMUL.FTZ R85, R85, R158.reuse ;  /* 0x0000009e55557220 */ /* 0x080fe20000410000 */
[----:B------:R-:W1:Y:S01]  /*6570*/  MUFU.TANH R11, R11 ;  /* 0x0000000b000b7308 */ /* 0x000e620000002400 */
[----:B--2---:R-:W-:Y:S01]  /*6580*/  FADD.FTZ R156, R0, R156 ;  /* 0x0000009c009c7221 */ /* 0x004fe20000010000 */
[-C--:B------:R-:W-:Y:S01]  /*6590*/  FMUL.FTZ R88, R88, R158.reuse ;  /* 0x0000009e58587220 */ /* 0x080fe20000410000 */
[-C--:B------:R-:W-:Y:S01]  /*65a0*/  FMUL.FTZ R89, R89, R158.reuse ;  /* 0x0000009e59597220 */ /* 0x080fe20000410000 */
[----:B------:R-:W-:Y:S01]  /*65b0*/  FMUL.FTZ R92, R92, R158 ;  /* 0x0000009e5c5c7220 */ /* 0x000fe20000410000 */
[C---:B------:R-:W-:Y:S01]  /*65c0*/  FADD.FTZ R162, R163.reuse, R156 ;  /* 0x0000009ca3a27221 */ /* 0x040fe20000010000 */
[----:B------:R-:W-:Y:S01]  /*65d0*/  F2FP.BF16.F32.PACK_AB R156, R163, R0 ;  /* 0x00000000a39c723e */ /* 0x000fe200000010ff */
[----:B------:R-:W-:Y:S01]  /*65e0*/  FMUL.FTZ R163, R174, UR23 ;  /* 0x00000017aea37c20 */ /* 0x000fe20008410000 */
[----:B------:R-:W-:Y:S01]  /*65f0*/  FMNMX.FTZ R0, R157, R8, !PT ;  /* 0x000000089d007209 */ /* 0x000fe20007810000 */
[----:B------:R-:W2:Y:S01]  /*6600*/  MUFU.TANH R12, R12 ;  /* 0x0000000c000c7308 */ /* 0x000ea20000002400 */
[-C--:B------:R-:W-:Y:S01]  /*6610*/  FMUL.FTZ R93, R93, R158.reuse ;  /* 0x0000009e5d5d7220 */ /* 0x080fe20000410000 */
[----:B------:R-:W-:Y:S01]  /*6620*/  FMUL.FTZ R96, R96, R158 ;  /* 0x0000009e60607220 */ /* 0x000fe20000410000 */
[----:B------:R-:W-:Y:S01]  /*6630*/  FMNMX.FTZ R0, R155, R0, !PT ;  /* 0x000000009b007209 */ /* 0x000fe20007810000 */
[-C--:B------:R-:W-:Y:S01]  /*6640*/  FMUL.FTZ R97, R97, R158.reuse ;  /* 0x0000009e61617220 */ /* 0x080fe20000410000 */
[-C--:B------:R-:W-:Y:S01]  /*6650*/  FMUL.FTZ R100, R100, R158.reuse ;  /* 0x0000009e64647220 */ /* 0x080fe20000410000 */
[----:B------:R-:W-:Y:S01]  /*6660*/  FMUL.FTZ R101, R101, R158 ;  /* 0x0000009e65657220 */ /* 0x000fe20000410000 */
[----:B------:R-:W-:Y:S01]  /*6670*/  FMNMX.FTZ R0, R9, R0, !PT ;  /* 0x0000000009007209 */ /* 0x000fe20007810000 */
[----:B------:R-:W4:Y:S01]  /*6680*/  MUFU.TANH R13, R13 ;  /* 0x0000000d000d7308 */ /* 0x000f220000002400 */
[-C--:B------:R-:W-:Y:S01]  /*6690*/  FMUL.FTZ R104, R104, R158.reuse ;  /* 0x0000009e68687220 */ /* 0x080fe20000410000 */
[----:B------:R-:W-:Y:S01]  /*66a0*/  FMUL.FTZ R105, R105, R158 ;  /* 0x0000009e69697220 */ /* 0x000fe20000410000 */
[----:B------:R-:W-:Y:S01]  /*66b0*/  FMNMX.FTZ R0, R10, R0, !PT ;  /* 0x000000000a007209 */ /* 0x000fe20007810000 */
[-C--:B------:R-:W-:Y:S01]  /*66c0*/  FMUL.FTZ R108, R108, R158.reuse ;  /* 0x0000009e6c6c7220 */ /* 0x080fe20000410000 */
[-C--:B------:R-:W-:Y:S01]  /*66d0*/  FMUL.FTZ R109, R109, R158.reuse ;  /* 0x0000009e6d6d7220 */ /* 0x080fe20000410000 */
[----:B------:R-:W-:Y:S01]  /*66e0*/  FMUL.FTZ R112, R112, R158 ;  /* 0x0000009e70707220 */ /* 0x000fe20000410000 */
[----:B------:R-:W-:Y:S01]  /*66f0*/  FMNMX.FTZ R0, R159, R0, !PT ;  /* 0x000000009f007209 */ /* 0x000fe20007810000 */
[----:B------:R-:W5:Y:S01]  /*6700*/  MUFU.TANH R14, R14 ;  /* 0x0000000e000e7308 */ /* 0x000f620000002400 */
[-C--:B------:R-:W-:Y:S01]  /*6710*/  FMUL.FTZ R113, R113, R158.reuse ;  /* 0x0000009e71717220 */ /* 0x080fe20000410000 */
[----:B------:R-:W-:Y:S01]  /*6720*/  FMUL.FTZ R116, R116, R158 ;  /* 0x0000009e74747220 */ /* 0x000fe20000410000 */
[----:B---3--:R-:W-:Y:S01]  /*6730*/  FMNMX.FTZ R0, R4, R0, !PT ;  /* 0x0000000004007209 */ /* 0x008fe20007810000 */
[-C--:B------:R-:W-:Y:S01]  /*6740*/  FMUL.FTZ R117, R117, R158.reuse ;  /* 0x0000009e75757220 */ /* 0x080fe20000410000 */
[-C--:B------:R-:W-:Y:S01]  /*6750*/  FMUL.FTZ R120, R120, R158.reuse ;  /* 0x0000009e78787220 */ /* 0x080fe20000410000 */
[----:B------:R-:W-:Y:S01]  /*6760*/  FMUL.FTZ R121, R121, R158 ;  /* 0x0000009e79797220 */ /* 0x000fe20000410000 */
[----:B-1----:R-:W-:Y:S01]  /*6770*/  FMNMX.FTZ R0, R11, R0, !PT ;  /* 0x000000000b007209 */ /* 0x002fe20007810000 */
[----:B------:R-:W1:Y:S01]  /*6780*/  MUFU.TANH R163, R163 ;  /* 0x000000a300a37308 */ /* 0x000e620000002400 */
[-C--:B------:R-:W-:Y:S01]  /*6790*/  FMUL.FTZ R124, R124, R158.reuse ;  /* 0x0000009e7c7c7220 */ /* 0x080fe20000410000 */
[----:B------:R-:W-:Y:S01]  /*67a0*/  FMUL.FTZ R125, R125, R158 ;  /* 0x0000009e7d7d7220 */ /* 0x000fe20000410000 */
[----:B--2---:R-:W-:Y:S01]  /*67b0*/  FMNMX.FTZ R0, R12, R0, !PT ;  /* 0x000000000c007209 */ /* 0x004fe20007810000 */
[-C--:B------:R-:W-:Y:S01]  /*67c0*/  FMUL.FTZ R128, R128, R158.reuse ;  /* 0x0000009e80807220 */ /* 0x080fe20000410000 */
[-C--:B------:R-:W-:Y:S01]  /*67d0*/  FMUL.FTZ R129, R129, R158.reuse ;  /* 0x0000009e81817220 */ /* 0x080fe20000410000 */
[----:B------:R-:W-:Y:S01]  /*67e0*/  FMUL.FTZ R132, R132, R158 ;  /* 0x0000009e84847220 */ /* 0x000fe20000410000 */
[----:B----4-:R-:W-:Y:S01]  /*67f0*/  FMNMX.FTZ R0, R13, R0, !PT ;  /* 0x000000000d007209 */ /* 0x010fe20007810000 */
[----:B------:R-:W2:Y:S01]  /*6800*/  MUFU.TANH R166, R166 ;  /* 0x000000a600a67308 */ /* 0x000ea20000002400 */
[-C--:B------:R-:W-:Y:S01]  /*6810*/  FMUL.FTZ R133, R133, R158.reuse ;  /* 0x0000009e85857220 */ /* 0x080fe20000410000 */
[----:B------:R-:W-:Y:S01]  /*6820*/  FMUL.FTZ R136, R136, R158 ;  /* 0x0000009e88887220 */ /* 0x000fe20000410000 */
[----:B-----5:R-:W-:Y:S01]  /*6830*/  FMNMX.FTZ R0, R14, R0, !PT ;  /* 0x000000000e007209 */ /* 0x020fe20007810000 */
[-C--:B------:R-:W-:Y:S01]  /*6840*/  FMUL.FTZ R137, R137, R158.reuse ;  /* 0x0000009e89897220 */ /* 0x080fe20000410000 */
[-C--:B------:R-:W-:Y:S01]  /*6850*/  FMUL.FTZ R140, R140, R158.reuse ;  /* 0x0000009e8c8c7220 */ /* 0x080fe20000410000 */
[-C--:B------:R-:W-:Y:S01]  /*6860*/  FMUL.FTZ R141, R141, R158.reuse ;  /* 0x0000009e8d8d7220 */ /* 0x080fe20000410000 */
[----:B------:R-:W-:Y:S01]  /*6870*/  FMUL.FTZ R144, R144, R158 ;  /* 0x0000009e90907220 */ /* 0x000fe20000410000 */
[----:B------:R-:W3:Y:S01]  /*6880*/  MUFU.TANH R167, R167 ;  /* 0x000000a700a77308 */ /* 0x000ee20000002400 */
[----:B-1----:R-:W-:Y:S01]  /*6890*/  FMNMX.FTZ R0, R163, R0, !PT ;  /* 0x00000000a3007209 */ /* 0x002fe20007810000 */
[-C--:B------:R-:W-:Y:S01]  /*68a0*/  FMUL.FTZ R145, R145, R158.reuse ;  /* 0x0000009e91917220 */ /* 0x080fe20000410000 */
[-C--:B------:R-:W-:Y:S01]  /*68b0*/  FMUL.FTZ R148, R148, R158.reuse ;  /* 0x0000009e94947220 */ /* 0x080fe20000410000 */
[----:B------:R-:W-:-:S04]  /*68c0*/  FMUL.FTZ R149, R149, R158 ;  /* 0x0000009e95957220 */ /* 0x000fc80000410000 */
[----:B------:R-:W1:Y:S01]  /*68d0*/  MUFU.TANH R170, R170 ;  /* 0x000000aa00aa7308 */ /* 0x000e620000002400 */
[----:B--2---:R-:W-:-:S07]  /*68e0*/  FMNMX.FTZ R0, R166, R0, !PT ;  /* 0x00000000a6007209 */ /* 0x004fce0007810000 */
[----:B------:R-:W2:Y:S01]  /*68f0*/  MUFU.TANH R171, R171 ;  /* 0x000000ab00ab7308 */ /* 0x000ea20000002400 */
[----:B---3--:R-:W-:-:S07]  /*6900*/  FMNMX.FTZ R0, R167, R0, !PT ;  /* 0x00000000a7007209 */ /* 0x008fce0007810000 */
[----:B------:R-:W3:Y:S01]  /*6910*/  MUFU.EX2 R15, R15 ;  /* 0x0000000f000f7308 */ /* 0x000ee20000000800 */
[----:B-1----:R-:W-:-:S07]  /*6920*/  FMNMX.FTZ R0, R170, R0, !PT ;  /* 0x00000000aa007209 */ /* 0x002fce0007810000 */
[----:B------:R-:W1:Y:S01]  /*6930*/  MUFU.EX2 R20, R20 ;  /* 0x0000001400147308 */ /* 0x000e620000000800 */
[----:B--2---:R-:W-:-:S04]  /*6940*/  FMNMX.FTZ R0, R171, R0, !PT ;  /* 0x00000000ab007209 */ /* 0x004fc80007810000 */
[----:B------:R-:W-:-:S03]  /*6950*/  FMNMX.FTZ R0, R172, R0, !PT ;  /* 0x00000000ac007209 */ /* 0x000fc60007810000 */
[----:B------:R-:W2:Y:S01]  /*6960*/  MUFU.EX2 R21, R21 ;  /* 0x0000001500157308 */ /* 0x000ea20000000800 */
[----:B---3--:R-:W-:Y:S01]  /*6970*/  FADD.FTZ R162, R15, R162 ;  /* 0x000000a20fa27221 */ /* 0x008fe20000010000 */
[----:B------:R-:W3:Y:S06]  /*6980*/  SHFL.BFLY PT, R173, R0, 0x2, 0x1f ;  /* 0x0c401f0000ad7f89 */ /* 0x000eec00000e0000 */
[----:B------:R-:W4:Y:S01]  /*6990*/  MUFU.EX2 R168, R168 ;  /* 0x000000a800a87308 */ /* 0x000f220000000800 */
[----:B-1----:R-:W-:-:S07]  /*69a0*/  FADD.FTZ R162, R20, R162 ;  /* 0x000000a214a27221 */ /* 0x002fce0000010000 */
[----:B------:R-:W1:Y:S01]  /*69b0*/  MUFU.EX2 R153, R153 ;  /* 0x0000009900997308 */ /* 0x000e620000000800 */
[----:B--2---:R-:W-:-:S07]  /*69c0*/  FADD.FTZ R162, R21, R162 ;  /* 0x000000a215a27221 */ /* 0x004fce0000010000 */
[----:B------:R-:W-:Y:S01]  /*69d0*/  MUFU.EX2 R169, R169 ;  /* 0x000000a900a97308 */ /* 0x000fe20000000800 */
[----:B----4-:R-:W-:Y:S01]  /*69e0*/  FADD.FTZ R162, R168, R162 ;  /* 0x000000a2a8a27221 */ /* 0x010fe20000010000 */
[----:B---3--:R-:W-:-:S05]  /*69f0*/  FMNMX.FTZ R0, R0, R173, !PT ;  /* 0x000000ad00007209 */ /* 0x008fca0007810000 */
[----:B------:R-:W2:Y:S01]  /*6a00*/  SHFL.BFLY PT, R175, R0, 0x1, 0x1f ;  /* 0x0c201f0000af7f89 */ /* 0x000ea200000e0000 */
[----:B------:R-:W-:Y:S01]  /*6a10*/  MUFU.EX2 R173, R160 ;  /* 0x000000a000ad7308 */ /* 0x000fe20000000800 */
[----:B-1----:R-:W-:-:S07]  /*6a20*/  FADD.FTZ R162, R153, R162 ;  /* 0x000000a299a27221 */ /* 0x002fce0000010000 */
[----:B------:R-:W1:Y:S08]  /*6a30*/  MUFU.EX2 R174, R161 ;  /* 0x000000a100ae7308 */ /* 0x000e700000000800 */
[----:B------:R1:W-:Y:S01]  /*6a40*/  MUFU.EX2 R161, R164 ;  /* 0x000000a400a17308 */ /* 0x0003e20000000800 */
[----:B--2---:R-:W-:-:S07]  /*6a50*/  FMNMX.FTZ R0, R0, R175, !PT ;  /* 0x000000af00007209 */ /* 0x004fce0007810000 */
[----:B------:R-:W-:Y:S01]  /*6a60*/  MUFU.EX2 R165, R165 ;  /* 0x000000a500a57308 */ /* 0x000fe20000000800 */
[----:B-1----:R-:W-:Y:S01]  /*6a70*/  F2FP.BF16.F32.PACK_AB R164, R174, R173 ;  /* 0x000000adaea4723e */ /* 0x002fe200000010ff */
[C---:B------:R-:W-:Y:S01]  /*6a80*/  FADD.FTZ R8, -R0.reuse, R8 ;  /* 0x0000000800087221 */ /* 0x040fe20000010100 */
[----:B------:R-:W-:-:S03]  /*6a90*/  FMUL.FTZ R160, R0, UR21 ;  /* 0x0000001500a07c20 */ /* 0x000fc60008410000 */
[----:B------:R-:W-:Y:S01]  /*6aa0*/  FMUL.FTZ R8, R8, UR21 ;  /* 0x0000001508087c20 */ /* 0x000fe20008410000 */
        /* <DEDUP_REMOVED lines=8> */
[--C-:B------:R-:W-:Y:S01]  /*6b30*/  FFMA.FTZ R12, R12, UR21, -R160.reuse ;  /* 0x000000150c0c7c23 */ /* 0x100fe200080108a0 */
[--C-:B------:R-:W-:Y:S01]  /*6b40*/  FFMA.FTZ R13, R13, UR21, -R160.reuse ;  /* 0x000000150d0d7c23 */ /* 0x100fe200080108a0 */
[--C-:B------:R-:W-:Y:S01]  /*6b50*/  FFMA.FTZ R14, R14, UR21, -R160.reuse ;  /* 0x000000150e0e7c23 */ /* 0x100fe200080108a0 */
[--C-:B------:R-:W-:Y:S01]  /*6b60*/  FFMA.FTZ R163, R163, UR21, -R160.reuse ;  /* 0x00000015a3a37c23 */ /* 0x100fe200080108a0 */
[--C-:B------:R-:W-:Y:S01]  /*6b70*/  FFMA.FTZ R166, R166, UR21, -R160.reuse ;  /* 0x00000015a6a67c23 */ /* 0x100fe200080108a0 */
[----:B------:R-:W2:Y:S01]  /*6b80*/  MUFU.EX2 R157, R157 ;  /* 0x0000009d009d7308 */ /* 0x000ea20000000800 */
[--C-:B------:R-:W-:Y:S01]  /*6b90*/  FFMA.FTZ R167, R167, UR21, -R160.reuse ;  /* 0x00000015a7a77c23 */ /* 0x100fe200080108a0 */
[--C-:B------:R-:W-:Y:S01]  /*6ba0*/  FFMA.FTZ R170, R170, UR21, -R160.reuse ;  /* 0x00000015aaaa7c23 */ /* 0x100fe200080108a0 */
[--C-:B------:R-:W-:Y:S01]  /*6bb0*/  FFMA.FTZ R171, R171, UR21, -R160.reuse ;  /* 0x00000015abab7c23 */ /* 0x100fe200080108a0 */
[----:B------:R-:W-:-:S04]  /*6bc0*/  FFMA.FTZ R172, R172, UR21, -R160 ;  /* 0x00000015acac7c23 */ /* 0x000fc800080108a0 */
[----:B------:R-:W3:Y:S01]  /*6bd0*/  MUFU.EX2 R155, R155 ;  /* 0x0000009b009b7308 */ /* 0x000ee20000000800 */
[-C--:B-1----:R-:W-:Y:S01]  /*6be0*/  FMUL.FTZ R26, R26, R8.reuse ;  /* 0x000000081a1a7220 */ /* 0x082fe20000410000 */
[-C--:B------:R-:W-:Y:S01]  /*6bf0*/  FMUL.FTZ R27, R27, R8.reuse ;  /* 0x000000081b1b7220 */ /* 0x080fe20000410000 */
[-C--:B------:R-:W-:Y:S01]  /*6c00*/  FMUL.FTZ R30, R30, R8.reuse ;  /* 0x000000081e1e7220 */ /* 0x080fe20000410000 */
[-C--:B------:R-:W-:Y:S01]  /*6c10*/  FMUL.FTZ R31, R31, R8.reuse ;  /* 0x000000081f1f7220 */ /* 0x080fe20000410000 */
[-C--:B------:R-:W-:Y:S01]  /*6c20*/  FMUL.FTZ R34, R34, R8.reuse ;  /* 0x0000000822227220 */ /* 0x080fe20000410000 */
[-C--:B------:R-:W-:Y:S01]  /*6c30*/  FMUL.FTZ R35, R35, R8.reuse ;  /* 0x0000000823237220 */ /* 0x080fe20000410000 */
[-C--:B------:R-:W-:Y:S01]  /*6c40*/  FMUL.FTZ R38, R38, R8.reuse ;  /* 0x0000000826267220 */ /* 0x080fe20000410000 */
[----:B------:R1:W4:Y:S01]  /*6c50*/  MUFU.EX2 R175, R9 ;  /* 0x0000000900af7308 */ /* 0x0003220000000800 */
[----:B--2---:R-:W-:Y:S01]  /*6c60*/  FFMA.FTZ R5, R8, R5, R157 ;  /* 0x0000000508057223 */ /* 0x004fe2000001009d */
[-C--:B------:R-:W-:Y:S01]  /*6c70*/  FMUL.FTZ R39, R39, R8.reuse ;  /* 0x0000000827277220 */ /* 0x080fe20000410000 */
[-C--:B------:R-:W-:Y:S01]  /*6c80*/  FMUL.FTZ R42, R42, R8.reuse ;  /* 0x000000082a2a7220 */ /* 0x080fe20000410000 */
[-C--:B------:R-:W-:Y:S01]  /*6c90*/  FMUL.FTZ R43, R43, R8.reuse ;  /* 0x000000082b2b7220 */ /* 0x080fe20000410000 */
[-C--:B------:R-:W-:Y:S01]  /*6ca0*/  FMUL.FTZ R46, R46, R8.reuse ;  /* 0x000000082e2e7220 */ /* 0x080fe20000410000 */
[-C--:B------:R-:W-:Y:S01]  /*6cb0*/  FMUL.FTZ R47, R47, R8.reuse ;  /* 0x000000082f2f7220 */ /* 0x080fe20000410000 */
[----:B------:R-:W-:Y:S01]  /*6cc0*/  FMUL.FTZ R50, R50, R8 ;  /* 0x0000000832327220 */ /* 0x000fe20000410000 */
[----:B------:R2:W-:Y:S01]  /*6cd0*/  MUFU.EX2 R176, R4 ;  /* 0x0000000400b07308 */ /* 0x0005e20000000800 */
[----:B-1----:R-:W-:-:S02]  /*6ce0*/  IMAD.U32 R9, RZ, RZ, UR24 ;  /* 0x00000018ff097e24 */ /* 0x002fc4000f8e00ff */
[----:B---3--:R-:W-:Y:S01]  /*6cf0*/  FADD.FTZ R5, R155, R5 ;  /* 0x000000059b057221 */ /* 0x008fe20000010000 */
[-C--:B------:R-:W-:Y:S01]  /*6d00*/  FMUL.FTZ R51, R51, R8.reuse ;  /* 0x0000000833337220 */ /* 0x080fe20000410000 */
[-C--:B------:R-:W-:Y:S01]  /*6d10*/  FMUL.FTZ R54, R54, R8.reuse ;  /* 0x0000000836367220 */ /* 0x080fe20000410000 */
[----:B------:R-:W-:Y:S02]  /*6d20*/  @!P1 VIADD R160, R9, 0x28c40 ;  /* 0x00028c4009a09836 */ /* 0x000fe40000000000 */
[-C--:B------:R-:W-:Y:S01]  /*6d30*/  FMUL.FTZ R55, R55, R8.reuse ;  /* 0x0000000837377220 */ /* 0x080fe20000410000 */
[-C--:B------:R-:W-:Y:S01]  /*6d40*/  FMUL.FTZ R58, R58, R8.reuse ;  /* 0x000000083a3a7220 */ /* 0x080fe20000410000 */
[----:B------:R-:W1:Y:S01]  /*6d50*/  MUFU.EX2 R10, R10 ;  /* 0x0000000a000a7308 */ /* 0x000e620000000800 */
[----:B--2---:R-:W-:Y:S01]  /*6d60*/  IMAD.U32 R4, RZ, RZ, UR22 ;  /* 0x00000016ff047e24 */ /* 0x004fe2000f8e00ff */
[----:B------:R-:W-:Y:S01]  /*6d70*/  @!P1 PRMT R160, RZ, 0x654, R160 ;  /* 0x00000654ffa09816 */ /* 0x000fe200000000a0 */
[-C--:B------:R-:W-:Y:S01]  /*6d80*/  FMUL.FTZ R59, R59, R8.reuse ;  /* 0x000000083b3b7220 */ /* 0x080fe20000410000 */
[-C--:B------:R-:W-:Y:S01]  /*6d90*/  FMUL.FTZ R62, R62, R8.reuse ;  /* 0x000000083e3e7220 */ /* 0x080fe20000410000 */
[----:B------:R-:W-:Y:S01]  /*6da0*/  @!P2 IMAD R4, R4, 0x40, R16 ;  /* 0x000000400404a824 */ /* 0x000fe200078e0210 */
[----:B------:R2:W-:Y:S01]  /*6db0*/  @!P1 SYNCS.ARRIVE.TRANS64.RED.A1T0 RZ, [R160+URZ], RZ ;  /* 0x000000ffa0ff99a7 */ /* 0x0005e2000810043f */
[-C--:B------:R-:W-:Y:S01]  /*6dc0*/  FMUL.FTZ R63, R63, R8.reuse ;  /* 0x000000083f3f7220 */ /* 0x080fe20000410000 */
[----:B------:R-:W3:Y:S01]  /*6dd0*/  MUFU.EX2 R159, R159 ;  /* 0x0000009f009f7308 */ /* 0x000ee20000000800 */
[-C--:B------:R-:W-:Y:S01]  /*6de0*/  FMUL.FTZ R66, R66, R8.reuse ;  /* 0x0000000842427220 */ /* 0x080fe20000410000 */
[----:B------:R-:W-:Y:S01]  /*6df0*/  @!P2 LEA R4, R4, UR38, 0x2 ;  /* 0x000000260404ac11 */ /* 0x000fe2000f8e10ff */
[-C--:B------:R-:W-:Y:S01]  /*6e00*/  FMUL.FTZ R67, R67, R8.reuse ;  /* 0x0000000843437220 */ /* 0x080fe20000410000 */
[-C--:B------:R-:W-:Y:S01]  /*6e10*/  FMUL.FTZ R70, R70, R8.reuse ;  /* 0x0000000846467220 */ /* 0x080fe20000410000 */
[-C--:B------:R-:W-:Y:S01]  /*6e20*/  FMUL.FTZ R71, R71, R8.reuse ;  /* 0x0000000847477220 */ /* 0x080fe20000410000 */
[----:B--2---:R-:W-:Y:S01]  /*6e30*/  F2FP.BF16.F32.PACK_AB R160, R168, R21 ;  /* 0x00000015a8a0723e */ /* 0x004fe200000010ff */
[----:B------:R2:W-:Y:S01]  /*6e40*/  @!P2 STS [R4+0x28800], R158 ;  /* 0x0288009e0400a388 */ /* 0x0005e20000000800 */
[----:B------:R-:W5:Y:S01]  /*6e50*/  MUFU.EX2 R11, R11 ;  /* 0x0000000b000b7308 */ /* 0x000f620000000800 */
[-C--:B------:R-:W-:Y:S01]  /*6e60*/  FMUL.FTZ R74, R74, R8.reuse ;  /* 0x000000084a4a7220 */ /* 0x080fe20000410000 */
[-C--:B------:R-:W-:Y:S01]  /*6e70*/  FMUL.FTZ R75, R75, R8.reuse ;  /* 0x000000084b4b7220 */ /* 0x080fe20000410000 */
[----:B------:R0:W-:Y:S01]  /*6e80*/  @!P2 STS [R4+0x28820], R8 ;  /* 0x028820080400a388 */ /* 0x0001e20000000800 */
[-C--:B------:R-:W-:Y:S01]  /*6e90*/  FMUL.FTZ R78, R78, R8.reuse ;  /* 0x000000084e4e7220 */ /* 0x080fe20000410000 */
[-C--:B------:R-:W-:Y:S01]  /*6ea0*/  FMUL.FTZ R79, R79, R8.reuse ;  /* 0x000000084f4f7220 */ /* 0x080fe20000410000 */
[-C--:B------:R-:W-:Y:S01]  /*6eb0*/  FMUL.FTZ R82, R82, R8.reuse ;  /* 0x0000000852527220 */ /* 0x080fe20000410000 */
[-C--:B------:R-:W-:Y:S01]  /*6ec0*/  FMUL.FTZ R83, R83, R8.reuse ;  /* 0x0000000853537220 */ /* 0x080fe20000410000 */
[----:B------:R-:W5:Y:S01]  /*6ed0*/  MUFU.EX2 R12, R12 ;  /* 0x0000000c000c7308 */ /* 0x000f620000000800 */
[----:B--2---:R-:W-:Y:S01]  /*6ee0*/  F2FP.BF16.F32.PACK_AB R158, R20, R15 ;  /* 0x0000000f149e723e */ /* 0x004fe200000010ff */
[----:B----4-:R-:W-:Y:S01]  /*6ef0*/  FADD.FTZ R15, R175, R5 ;  /* 0x00000005af0f7221 */ /* 0x010fe20000010000 */
[-C--:B------:R-:W-:Y:S01]  /*6f00*/  FMUL.FTZ R86, R86, R8.reuse ;  /* 0x0000000856567220 */ /* 0x080fe20000410000 */
[-C--:B------:R-:W-:Y:S01]  /*6f10*/  FMUL.FTZ R87, R87, R8.reuse ;  /* 0x0000000857577220 */ /* 0x080fe20000410000 */
[C---:B0-----:R-:W-:Y:S01]  /*6f20*/  FADD.FTZ R4, R169.reuse, R162 ;  /* 0x000000a2a9047221 */ /* 0x041fe20000010000 */
[----:B-1----:R-:W-:Y:S01]  /*6f30*/  FADD.FTZ R15, R10, R15 ;  /* 0x0000000f0a0f7221 */ /* 0x002fe20000010000 */
[----:B------:R-:W-:Y:S01]  /*6f40*/  F2FP.BF16.F32.PACK_AB R162, R169, R153 ;  /* 0x00000099a9a2723e */ /* 0x000fe200000010ff */
[----:B------:R-:W0:Y:S01]  /*6f50*/  MUFU.EX2 R13, R13 ;  /* 0x0000000d000d7308 */ /* 0x000e220000000800 */
[----:B------:R-:W-:Y:S01]  /*6f60*/  FADD.FTZ R4, R173, R4 ;  /* 0x00000004ad047221 */ /* 0x000fe20000010000 */
[----:B---3--:R-:W-:Y:S01]  /*6f70*/  FADD.FTZ R15, R159, R15 ;  /* 0x0000000f9f0f7221 */ /* 0x008fe20000010000 */
[----:B------:R-:W-:Y:S01]  /*6f80*/  F2FP.BF16.F32.PACK_AB R153, R155, R157 ;  /* 0x0000009d9b99723e */ /* 0x000fe200000010ff */
[-C--:B------:R-:W-:Y:S01]  /*6f90*/  FMUL.FTZ R90, R90, R8.reuse ;  /* 0x000000085a5a7220 */ /* 0x080fe20000410000 */
[----:B------:R-:W-:Y:S01]  /*6fa0*/  FADD.FTZ R4, R174, R4 ;  /* 0x00000004ae047221 */ /* 0x000fe20000010000 */
[----:B------:R-:W-:Y:S01]  /*6fb0*/  FADD.FTZ R15, R176, R15 ;  /* 0x0000000fb00f7221 */ /* 0x000fe20000010000 */
[----:B------:R-:W-:Y:S01]  /*6fc0*/  F2FP.BF16.F32.PACK_AB R155, R10, R175 ;  /* 0x000000af0a9b723e */ /* 0x000fe200000010ff */
[----:B------:R-:W1:Y:S01]  /*6fd0*/  MUFU.EX2 R14, R14 ;  /* 0x0000000e000e7308 */ /* 0x000e620000000800 */
[----:B------:R-:W-:Y:S01]  /*6fe0*/  FADD.FTZ R4, R161, R4 ;  /* 0x00000004a1047221 */ /* 0x000fe20000010000 */
[----:B-----5:R-:W-:Y:S01]  /*6ff0*/  FADD.FTZ R15, R11, R15 ;  /* 0x0000000f0b0f7221 */ /* 0x020fe20000010000 */
[----:B------:R-:W-:Y:S01]  /*7000*/  BAR.SYNC.DEFER_BLOCKING 0xf, 0x100 ;  /* 0x03c4000000007b1d */ /* 0x000fe20000010000 */
[----:B------:R-:W-:Y:S01]  /*7010*/  F2FP.BF16.F32.PACK_AB R157, R176, R159 ;  /* 0x0000009fb09d723e */ /* 0x000fe200000010ff */
[----:B------:R-:W-:Y:S01]  /*7020*/  FADD.FTZ R4, R165, R4 ;  /* 0x00000004a5047221 */ /* 0x000fe20000010000 */
[C---:B------:R-:W-:Y:S01]  /*7030*/  FADD.FTZ R15, R12.reuse, R15 ;  /* 0x0000000f0c0f7221 */ /* 0x040fe20000010000 */
[----:B------:R-:W-:Y:S01]  /*7040*/  F2FP.BF16.F32.PACK_AB R159, R12, R11 ;  /* 0x0000000b0c9f723e */ /* 0x000fe200000010ff */
[-C--:B------:R-:W-:Y:S01]  /*7050*/  FMUL.FTZ R91, R91, R8.reuse ;  /* 0x000000085b5b7220 */ /* 0x080fe20000410000 */
[----:B------:R-:W2:Y:S01]  /*7060*/  MUFU.EX2 R163, R163 ;  /* 0x000000a300a37308 */ /* 0x000ea20000000800 */
[----:B0-----:R-:W-:Y:S01]  /*7070*/  FADD.FTZ R15, R13, R15 ;  /* 0x0000000f0d0f7221 */ /* 0x001fe20000010000 */
[-C--:B------:R-:W-:Y:S01]  /*7080*/  FMUL.FTZ R94, R94, R8.reuse ;  /* 0x000000085e5e7220 */ /* 0x080fe20000410000 */
[-C--:B------:R-:W-:Y:S01]  /*7090*/  FMUL.FTZ R95, R95, R8.reuse ;  /* 0x000000085f5f7220 */ /* 0x080fe20000410000 */
[-C--:B------:R-:W-:Y:S01]  /*70a0*/  FMUL.FTZ R98, R98, R8.reuse ;  /* 0x0000000862627220 */ /* 0x080fe20000410000 */
[-C--:B------:R-:W-:Y:S01]  /*70b0*/  FMUL.FTZ R99, R99, R8.reuse ;  /* 0x0000000863637220 */ /* 0x080fe20000410000 */
[-C--:B------:R-:W-:Y:S01]  /*70c0*/  FMUL.FTZ R102, R102, R8.reuse ;  /* 0x0000000866667220 */ /* 0x080fe20000410000 */
[-C--:B------:R-:W-:Y:S01]  /*70d0*/  FMUL.FTZ R103, R103, R8.reuse ;  /* 0x0000000867677220 */ /* 0x080fe20000410000 */
[----:B------:R0:W3:Y:S01]  /*70e0*/  MUFU.EX2 R5, R166 ;  /* 0x000000a600057308 */ /* 0x0000e20000000800 */
[----:B-1----:R-:W-:Y:S01]  /*70f0*/  FADD.FTZ R15, R14, R15 ;  /* 0x0000000f0e0f7221 */ /* 0x002fe20000010000 */
[-C--:B------:R-:W-:Y:S01]  /*7100*/  FMUL.FTZ R106, R106, R8.reuse ;  /* 0x000000086a6a7220 */ /* 0x080fe20000410000 */
[-C--:B------:R-:W-:Y:S01]  /*7110*/  FMUL.FTZ R107, R107, R8.reuse ;  /* 0x000000086b6b7220 */ /* 0x080fe20000410000 */
[-C--:B------:R-:W-:Y:S01]  /*7120*/  FMUL.FTZ R110, R110, R8.reuse ;  /* 0x000000086e6e7220 */ /* 0x080fe20000410000 */
[-C--:B------:R-:W-:Y:S01]  /*7130*/  FMUL.FTZ R111, R111, R8.reuse ;  /* 0x000000086f6f7220 */ /* 0x080fe20000410000 */
[-C--:B------:R-:W-:Y:S01]  /*7140*/  FMUL.FTZ R114, R114, R8.reuse ;  /* 0x0000000872727220 */ /* 0x080fe20000410000 */
[-C--:B------:R-:W-:Y:S01]  /*7150*/  FMUL.FTZ R115, R115, R8.reuse ;  /* 0x0000000873737220 */ /* 0x080fe20000410000 */
[----:B------:R-:W-:Y:S01]  /*7160*/  MUFU.EX2 R170, R170 ;  /* 0x000000aa00aa7308 */ /* 0x000fe20000000800 */
[----:B0-----:R-:W-:Y:S01]  /*7170*/  F2FP.BF16.F32.PACK_AB R166, R165, R161 ;  /* 0x000000a1a5a6723e */ /* 0x001fe200000010ff */
[----:B--2---:R-:W-:Y:S01]  /*7180*/  FADD.FTZ R15, R163, R15 ;  /* 0x0000000fa30f7221 */ /* 0x004fe20000010000 */
[----:B------:R-:W-:Y:S01]  /*7190*/  F2FP.BF16.F32.PACK_AB R161, R14, R13 ;  /* 0x0000000d0ea1723e */ /* 0x000fe200000010ff */
[----:B------:R0:W-:Y:S01]  /*71a0*/  STSM.16.M88.4 [R18+0x26800], R152 ;  /* 0x0268009812007844 */ /* 0x0001e20000000200 */
[-C--:B------:R-:W-:Y:S01]  /*71b0*/  FMUL.FTZ R118, R118, R8.reuse ;  /* 0x0000000876767220 */ /* 0x080fe20000410000 */
[-C--:B------:R-:W-:Y:S01]  /*71c0*/  FMUL.FTZ R119, R119, R8.reuse ;  /* 0x0000000877777220 */ /* 0x080fe20000410000 */
[-C--:B------:R-:W-:Y:S01]  /*71d0*/  FMUL.FTZ R122, R122, R8.reuse ;  /* 0x000000087a7a7220 */ /* 0x080fe20000410000 */
[----:B------:R-:W1:Y:S01]  /*71e0*/  MUFU.EX2 R165, R167 ;  /* 0x000000a700a57308 */ /* 0x000e620000000800 */
[C---:B---3--:R-:W-:Y:S01]  /*71f0*/  FADD.FTZ R15, R5.reuse, R15 ;  /* 0x0000000f050f7221 */ /* 0x048fe20000010000 */
[----:B------:R-:W-:Y:S01]  /*7200*/  F2FP.BF16.F32.PACK_AB R163, R5, R163 ;  /* 0x000000a305a3723e */ /* 0x000fe200000010ff */
[----:B------:R0:W-:Y:S01]  /*7210*/  STSM.16.M88.4 [R19], R156 ;  /* 0x0000009c13007844 */ /* 0x0001e20000000200 */
[-C--:B------:R-:W-:Y:S01]  /*7220*/  FMUL.FTZ R123, R123, R8.reuse ;  /* 0x000000087b7b7220 */ /* 0x080fe20000410000 */
[-C--:B------:R-:W-:Y:S01]  /*7230*/  FMUL.FTZ R126, R126, R8.reuse ;  /* 0x000000087e7e7220 */ /* 0x080fe20000410000 */
[-C--:B------:R-:W-:Y:S01]  /*7240*/  FMUL.FTZ R127, R127, R8.reuse ;  /* 0x000000087f7f7220 */ /* 0x080fe20000410000 */
[----:B------:R0:W-:Y:S01]  /*7250*/  STSM.16.M88.4 [R23], R160 ;  /* 0x000000a017007844 */ /* 0x0001e20000000200 */
        /* <DEDUP_REMOVED lines=8> */
[----:B------:R-:W3:Y:S01]  /*72e0*/  MUFU.EX2 R172, R172 ;  /* 0x000000ac00ac7308 */ /* 0x000ee20000000800 */
[----:B-1----:R-:W-:Y:S01]  /*72f0*/  FADD.FTZ R15, R165, R15 ;  /* 0x0000000fa50f7221 */ /* 0x002fe20000010000 */
[----:B------:R-:W-:Y:S01]  /*7300*/  F2FP.BF16.F32.PACK_AB R165, R170, R165 ;  /* 0x000000a5aaa5723e */ /* 0x000fe200000010ff */
[-C--:B------:R-:W-:Y:S01]  /*7310*/  FMUL.FTZ R143, R143, R8.reuse ;  /* 0x000000088f8f7220 */ /* 0x080fe20000410000 */
[-C--:B------:R-:W-:Y:S01]  /*7320*/  FMUL.FTZ R146, R146, R8.reuse ;  /* 0x0000000892927220 */ /* 0x080fe20000410000 */
[----:B------:R-:W-:Y:S01]  /*7330*/  FADD.FTZ R15, R170, R15 ;  /* 0x0000000faa0f7221 */ /* 0x000fe20000010000 */
[-C--:B------:R-:W-:Y:S01]  /*7340*/  FMUL.FTZ R147, R147, R8.reuse ;  /* 0x0000000893937220 */ /* 0x080fe20000410000 */
[-C--:B------:R-:W-:Y:S01]  /*7350*/  FMUL.FTZ R150, R150, R8.reuse ;  /* 0x0000000896967220 */ /* 0x080fe20000410000 */
[----:B------:R-:W-:Y:S01]  /*7360*/  FMUL.FTZ R151, R151, R8 ;  /* 0x0000000897977220 */ /* 0x000fe20000410000 */
[----:B--2---:R-:W-:Y:S01]  /*7370*/  FADD.FTZ R15, R167, R15 ;  /* 0x0000000fa70f7221 */ /* 0x004fe20000010000 */
[----:B---3--:R-:W-:-:S03]  /*7380*/  F2FP.BF16.F32.PACK_AB R167, R172, R167 ;  /* 0x000000a7aca7723e */ /* 0x008fc600000010ff */
[----:B------:R-:W-:Y:S02]  /*7390*/  FADD.FTZ R5, R172, R15 ;  /* 0x0000000fac057221 */ /* 0x000fe40000010000 */
[----:B------:R0:W-:Y:S01]  /*73a0*/  STSM.16.M88.4 [R22], R164 ;  /* 0x000000a416007844 */ /* 0x0001e20000000200 */
[----:B------:R-:W-:Y:S05]  /*73b0*/  @!P0 BRA `(.L_x_412) ;  /* 0x0000000000048947 */ /* 0x000fea0003800000 */
[----:B------:R-:W-:Y:S01]  /*73c0*/  BPT.TRAP 0x1 ;  /* 0x000000040000795c */ /* 0x000fe20000300000 */
.L_x_412:
[----:B------:R1:W2:Y:S01]  /*73d0*/  SYNCS.PHASECHK.TRANS64.TRYWAIT P2, [UR24+0x28c50], R7 ;  /* 0x028c5007ff0075a7 */ /* 0x0002a20008040158 */
[----:B------:R-:W-:Y:S05]  /*73e0*/  @!P0 BRA `(.L_x_413) ;  /* 0x0000000000048947 */ /* 0x000fea0003800000 */
[----:B------:R-:W-:Y:S01]  /*73f0*/  BPT.TRAP 0x1 ;  /* 0x000000040000795c */ /* 0x000fe20000300000 */
.L_x_413:
[----:B--2---:R-:W-:Y:S05]  /*7400*/  @P2 BRA `(.L_x_414) ;  /* 0x0000000000082947 */ /* 0x004fea0003800000 */
[----:B------:R-:W2:Y:S02]  /*7410*/  SYNCS.PHASECHK.TRANS64.TRYWAIT P2, [UR24+0x28c50], R7 ;  /* 0x028c5007ff0075a7 */ /* 0x000ea40008040158 */
[----:B--2---:R-:W-:Y:S05]  /*7420*/  @!P2 BRA `(.L_x_415) ;  /* 0x000000c800b8a947 */ /* 0x004fea0003800000 */
.L_x_414:
[----:B------:R-:W-:Y:S01]  /*7430*/  ULEA UR10, UR37, UR54, 0xc ;  /* 0x00000036250a7291 */ /* 0x000fe2000f8e603f */
[----:B------:R-:W-:Y:S01]  /*7440*/  WARPGROUP.ARRIVE ;  /* 0x00000000000079c5 */ /* 0x000fe20000000000 */
[----:B------:R-:W-:Y:S01]  /*7450*/  UMOV UR7, 0x40000040 ;  /* 0x4000004000077882 */ /* 0x000fe20000000000 */
[----:B------:R-:W-:Y:S01]  /*7460*/  PLOP3.LUT P2, PT, PT, PT, UP0, 0x80, 0x0 ;  /* 0x000000000000781c */ /* 0x000fe20003f4f008 */
[----:B--2---:R-:W-:Y:S01]  /*7470*/  @!P1 VIADD R9, R9, 0x28c60 ;  /* 0x00028c6009099836 */ /* 0x004fe20000000000 */
[----:B------:R-:W-:Y:S01]  /*7480*/  UMOV UR22, UR37 ;  /* 0x0000002500167c82 */ /* 0x000fe20008000000 */
[----:B------:R-:W-:Y:S01]  /*7490*/  IMAD.MOV.U32 R8, RZ, RZ, R0 ;  /* 0x000000ffff087224 */ /* 0x000fe200078e0000 */
[----:B------:R-:W-:Y:S02]  /*74a0*/  UMOV UR6, UR10 ;  /* 0x0000000a00067c82 */ /* 0x000fe40008000000 */
[----:B------:R-:W-:Y:S01]  /*74b0*/  HGMMA.64x256x16.F32.BF16 R24, R152, gdesc[UR4].tnspB, R24, gsb0 ;  /* 0x43e0000498187df0 */ /* 0x000fe20008001818 */
[----:B------:R-:W-:Y:S01]  /*74c0*/  UIADD3 UR6, UR10, 0x80, URZ ;  /* 0x000000800a067890 */ /* 0x000fe2000fffe03f */
[----:B------:R-:W-:Y:S01]  /*74d0*/  @!P1 PRMT R9, RZ, 0x654, R9 ;  /* 0x00000654ff099816 */ /* 0x000fe20000000009 */
[----:B------:R-:W-:Y:S01]  /*74e0*/  UMOV UR7, 0x40000040 ;  /* 0x4000004000077882 */ /* 0x000fe20000000000 */
[----:B------:R-:W-:-:S02]  /*74f0*/  WARPGROUP.DEPBAR.LE gsb0, 0x0 ;  /* 0x00008000000079c5 */ /* 0x000fc40000010000 */
[----:B------:R-:W-:-:S15]  /*7500*/  WARPGROUP.ARRIVE ;  /* 0x00000000000079c5 */ /* 0x000fde0000000000 */
[----:B------:R-:W-:-:S07]  /*7510*/  NOP ;  /* 0x0000000000007918 */ /* 0x000fce0000000000 */
        /* <DEDUP_REMOVED lines=22> */
[----:B------:R2:W-:Y:S02]  /*7680*/  @!P1 SYNCS.ARRIVE.TRANS64.RED.A1T0 RZ, [R9+URZ], RZ ;  /* 0x000000ff09ff99a7 */ /* 0x0005e4000810043f */
[----:B--2---:R-:W-:Y:S01]  /*7690*/  IMAD.MOV.U32 R9, RZ, RZ, R6 ;  /* 0x000000ffff097224 */ /* 0x004fe200078e0006 */
[----:B------:R-:W-:Y:S06]  /*76a0*/  @P2 BRA `(.L_x_416) ;  /* 0xffffffe000d02947 */ /* 0x000fec000383ffff */
.L_x_407:
[----:B------:R-:W2:Y:S01]  /*76b0*/  SHFL.BFLY PT, R3, R4, 0x2, 0x1f ;  /* 0x0c401f0004037f89 */ /* 0x000ea200000e0000 */
[----:B------:R-:W-:Y:S08]  /*76c0*/  BAR.ARV 0x8, 0x100 ;  /* 0x0204000000007b1d */ /* 0x000ff00000002000 */
[----:B------:R-:W-:Y:S01]  /*76d0*/  BAR.SYNC.DEFER_BLOCKING 0xf, 0x100 ;  /* 0x03c4000000007b1d */ /* 0x000fe20000010000 */
[----:B------:R-:W-:Y:S01]  /*76e0*/  ISETP.NE.AND P2, PT, R17, RZ, PT ;  /* 0x000000ff1100720c */ /* 0x000fe20003f45270 */
[----:B------:R-:W-:Y:S01]  /*76f0*/  IMAD.MOV.U32 R13, RZ, RZ, -0x800000 ;  /* 0xff800000ff0d7424 */ /* 0x000fe200078e00ff */
[----:B------:R-:W-:Y:S01]  /*7700*/  UIADD3 UR48, UR48, 0x1, URZ ;  /* 0x0000000130307890 */ /* 0x000fe2000fffe03f */
[----:B------:R-:W-:-:S02]  /*7710*/  IMAD.MOV.U32 R12, RZ, RZ, -0x800000 ;  /* 0xff800000ff0c7424 */ /* 0x000fc400078e00ff */
[----:B------:R-:W4:Y:S01]  /*7720*/  SHFL.BFLY PT, R10, R5, 0x2, 0x1f ;  /* 0x0c401f00050a7f89 */ /* 0x000f2200000e0000 */
[----:B--2---:R-:W-:Y:S01]  /*7730*/  FADD.FTZ R3, R3, R4 ;  /* 0x0000000403037221 */ /* 0x004fe20000010000 */
[----:B------:R-:W-:-:S04]  /*7740*/  IMAD.MOV.U32 R4, RZ, RZ, RZ ;  /* 0x000000ffff047224 */ /* 0x000fc800078e00ff */
[----:B------:R-:W2:Y:S01]  /*7750*/  SHFL.BFLY PT, R8, R3, 0x1, 0x1f ;  /* 0x0c201f0003087f89 */ /* 0x000ea200000e0000 */
[----:B----4-:R-:W-:Y:S01]  /*7760*/  FADD.FTZ R10, R10, R5 ;  /* 0x000000050a0a7221 */ /* 0x010fe20000010000 */
[----:B------:R-:W-:-:S04]  /*7770*/  IMAD.U32 R5, RZ, RZ, UR21 ;  /* 0x00000015ff057e24 */ /* 0x000fc8000f8e00ff */
[----:B01----:R-:W0:Y:S01]  /*7780*/  SHFL.BFLY PT, R7, R10, 0x1, 0x1f ;  /* 0x0c201f000a077f89 */ /* 0x003e2200000e0000 */
[----:B--2---:R-:W-:Y:S01]  /*7790*/  FADD.FTZ R9, R3, R8 ;  /* 0x0000000803097221 */ /* 0x004fe20000010000 */
[----:B------:R-:W-:-:S04]  /*77a0*/  IMAD.MOV.U32 R3, RZ, RZ, RZ ;  /* 0x000000ffff037224 */ /* 0x000fc800078e00ff */
[----:B------:R-:W-:-:S13]  /*77b0*/  FSETP.NE.FTZ.AND P0, PT, R9, RZ, PT ;  /* 0x000000ff0900720b */ /* 0x000fda0003f15000 */
[----:B------:R-:W1:Y:S01]  /*77c0*/  @P0 MUFU.LG2 R8, R9 ;  /* 0x0000000900080308 */ /* 0x000e620000000c00 */
[----:B------:R-:W-:Y:S01]  /*77d0*/  @P0 FMUL.FTZ R5, R5, 0.69314718246459960938 ;  /* 0x3f31721805050820 */ /* 0x000fe20000410000 */
[----:B0-----:R-:W-:-:S05]  /*77e0*/  FADD.FTZ R7, R10, R7 ;  /* 0x000000070a077221 */ /* 0x001fca0000010000 */
[----:B------:R-:W-:Y:S01]  /*77f0*/  FSETP.NE.FTZ.AND P1, PT, R7, RZ, PT ;  /* 0x000000ff0700720b */ /* 0x000fe20003f35000 */
[----:B------:R-:W0:Y:S01]  /*7800*/  @P0 MUFU.RCP R4, R9 ;  /* 0x0000000900040308 */ /* 0x000e220000001000 */
[----:B-1----:R-:W-:-:S11]  /*7810*/  @P0 FMUL.FTZ R8, R8, 0.69314718246459960938 ;  /* 0x3f31721808080820 */ /* 0x002fd60000410000 */
[----:B------:R-:W1:Y:S01]  /*7820*/  @P1 MUFU.RCP R3, R7 ;  /* 0x0000000700031308 */ /* 0x000e620000001000 */
[----:B------:R-:W-:Y:S01]  /*7830*/  @P0 FFMA.FTZ R13, R5, R6, R8 ;  /* 0x00000006050d0223 */ /* 0x000fe20000010008 */
[----:B------:R-:W-:Y:S01]  /*7840*/  IMAD.U32 R5, RZ, RZ, UR37 ;  /* 0x00000025ff057e24 */ /* 0x000fe2000f8e00ff */
[----:B------:R-:W-:Y:S01]  /*7850*/  UIADD3 UR37, UR37, 0x1, URZ ;  /* 0x0000000125257890 */ /* 0x000fe2000fffe03f */
[----:B------:R-:W-:Y:S01]  /*7860*/  PLOP3.LUT P0, PT, PT, PT, PT, 0x8, 0x0 ;  /* 0x000000000000781c */ /* 0x000fe20003f0e170 */
[-C--:B0-----:R-:W-:Y:S01]  /*7870*/  FMUL.FTZ R24, R24, R4.reuse ;  /* 0x0000000418187220 */ /* 0x081fe20000410000 */
[----:B------:R-:W-:Y:S02]  /*7880*/  @!P2 IMAD R5, R5, 0x40, R16 ;  /* 0x000000400505a824 */ /* 0x000fe400078e0210 */
[-C--:B------:R-:W-:Y:S01]  /*7890*/  FMUL.FTZ R25, R25, R4.reuse ;  /* 0x0000000419197220 */ /* 0x080fe20000410000 */
[-C--:B------:R-:W-:Y:S01]  /*78a0*/  FMUL.FTZ R28, R28, R4.reuse ;  /* 0x000000041c1c7220 */ /* 0x080fe20000410000 */
[-C--:B------:R-:W-:Y:S01]  /*78b0*/  FMUL.FTZ R29, R29, R4.reuse ;  /* 0x000000041d1d7220 */ /* 0x080fe20000410000 */
[-C--:B------:R-:W-:Y:S01]  /*78c0*/  FMUL.FTZ R32, R32, R4.reuse ;  /* 0x0000000420207220 */ /* 0x080fe20000410000 */
[----:B------:R-:W-:Y:S01]  /*78d0*/  @!P2 LEA R6, R5, UR38, 0x2 ;  /* 0x000000260506ac11 */ /* 0x000fe2000f8e10ff */
[-C--:B------:R-:W-:Y:S01]  /*78e0*/  FMUL.FTZ R33, R33, R4.reuse ;  /* 0x0000000421217220 */ /* 0x080fe20000410000 */
[----:B------:R-:W0:Y:S01]  /*78f0*/  @P1 MUFU.LG2 R5, R7 ;  /* 0x0000000700051308 */ /* 0x000e220000000c00 */
[-C--:B------:R-:W-:Y:S01]  /*7900*/  FMUL.FTZ R36, R36, R4.reuse ;  /* 0x0000000424247220 */ /* 0x080fe20000410000 */
[-C--:B------:R-:W-:Y:S01]  /*7910*/  FMUL.FTZ R37, R37, R4.reuse ;  /* 0x0000000425257220 */ /* 0x080fe20000410000 */
[----:B------:R2:W-:Y:S01]  /*7920*/  @!P2 STS [R6+0x28800], R4 ;  /* 0x028800040600a388 */ /* 0x0005e20000000800 */
[-C--:B------:R-:W-:Y:S01]  /*7930*/  FMUL.FTZ R40, R40, R4.reuse ;  /* 0x0000000428287220 */ /* 0x080fe20000410000 */
[-C--:B------:R-:W-:Y:S01]  /*7940*/  FMUL.FTZ R41, R41, R4.reuse ;  /* 0x0000000429297220 */ /* 0x080fe20000410000 */
[-C--:B------:R-:W-:Y:S01]  /*7950*/  FMUL.FTZ R44, R44, R4.reuse ;  /* 0x000000042c2c7220 */ /* 0x080fe20000410000 */
[----:B-1----:R1:W-:Y:S01]  /*7960*/  @!P2 STS [R6+0x28820], R3 ;  /* 0x028820030600a388 */ /* 0x0023e20000000800 */
        /* <DEDUP_REMOVED lines=53> */
[----:B--2---:R-:W-:Y:S01]  /*7cc0*/  IMAD.U32 R4, RZ, RZ, UR21 ;  /* 0x00000015ff047e24 */ /* 0x004fe2000f8e00ff */
[----:B------:R-:W-:Y:S01]  /*7cd0*/  UISETP.NE.AND UP0, UPT, UR37, 0x2, UPT ;  /* 0x000000022500788c */ /* 0x000fe2000bf05270 */
[----:B0-----:R-:W-:Y:S01]  /*7ce0*/  @P1 FMUL.FTZ R5, R5, 0.69314718246459960938 ;  /* 0x3f31721805051820 */ /* 0x001fe20000410000 */
[-C--:B------:R-:W-:Y:S01]  /*7cf0*/  FMUL.FTZ R26, R26, R3.reuse ;  /* 0x000000031a1a7220 */ /* 0x080fe20000410000 */
[----:B------:R-:W-:Y:S01]  /*7d00*/  @P1 FMUL.FTZ R4, R4, 0.69314718246459960938 ;  /* 0x3f31721804041820 */ /* 0x000fe20000410000 */
[----:B------:R-:W-:Y:S01]  /*7d10*/  USEL UR4, URZ, 0x1, UP0 ;  /* 0x000000013f047887 */ /* 0x000fe20008000000 */
        /* <DEDUP_REMOVED lines=64> */
[----:B------:R-:W-:-:S02]  /*8120*/  USEL UR37, UR37, URZ, UP0 ;  /* 0x0000003f25257287 */ /* 0x000fc40008000000 */
[----:B------:R-:W-:Y:S01]  /*8130*/  ULOP3.LUT UR47, UR47, UR4, URZ, 0x3c, !UPT ;  /* 0x000000042f2f7292 */ /* 0x000fe2000f8e3c3f */
[----:B-1----:R-:W-:Y:S11]  /*8140*/  BAR.ARV 0xe, 0x100 ;  /* 0x0384000000007b1d */ /* 0x002ff60000002000 */
.L_x_387:
[----:B------:R-:W0:Y:S08]  /*8150*/  S2UR UR4, SR_CgaCtaId ;  /* 0x00000000000479c3 */ /* 0x000e300000008800 */
[----:B------:R-:W-:Y:S06]  /*8160*/  BAR.SYNC.DEFER_BLOCKING 0x5, 0x180 ;  /* 0x0146000000007b1d */ /* 0x000fec0000010000 */
[----:B------:R-:W-:Y:S01]  /*8170*/  UMOV UR38, 0x400 ;  /* 0x0000040000267882 */ /* 0x000fe20000000000 */
[----:B------:R-:W-:Y:S01]  /*8180*/  BSSY B0, `(.L_x_417) ;  /* 0x0000498000007945 */ /* 0x000fe20003800000 */
[----:B0-----:R-:W-:-:S09]  /*8190*/  ULEA UR38, UR4, UR38, 0x18 ;  /* 0x0000002604267291 */ /* 0x001fd2000f8ec03f */
[----:B------:R-:W0:Y:S02]  /*81a0*/  LDS.128 R4, [UR38+0x28cd0] ;  /* 0x028cd026ff047984 */ /* 0x000e240008000c00 */
[----:B0-----:R-:W-:Y:S02]  /*81b0*/  R2UR UR5, R5 ;  /* 0x00000000050572ca */ /* 0x001fe400000e0000 */
[----:B------:R-:W-:Y:S02]  /*81c0*/  R2UR UR6, R6 ;  /* 0x00000000060672ca */ /* 0x000fe400000e0000 */
[----:B------:R-:W-:Y:S01]  /*81d0*/  R2UR UR7, R7 ;  /* 0x00000000070772ca */ /* 0x000fe200000e0000 */
[----:B------:R-:W-:Y:S06]  /*81e0*/  BAR.ARV 0x4, 0x180 ;  /* 0x0106000000007b1d */ /* 0x000fec0000002000 */
[----:B------:R-:W-:Y:S08]  /*81f0*/  @P0 BRA `(.L_x_418) ;  /* 0x0000003800440947 */ /* 0x000ff00003800000 */
[----:B------:R-:W2:Y:S01]  /*8200*/  LDL R0, [R1+0x50] ;  /* 0x0000500001007983 */ /* 0x000ea20000100800 */
[----:B------:R-:W0:Y:S01]  /*8210*/  S2UR UR4, SR_SWINHI ;  /* 0x00000000000479c3 */ /* 0x000e220000002f00 */
[----:B------:R-:W-:Y:S01]  /*8220*/  F2FP.BF16.F32.PACK_AB R6, R29, R28 ;  /* 0x0000001c1d06723e */ /* 0x000fe200000010ff */
[----:B------:R-:W-:Y:S01]  /*8230*/  USHF.L.U64.HI UR12, UR39, 0x2, UR42 ;  /* 0x00000002270c7899 */ /* 0x000fe2000801022a */
[----:B------:R-:W-:Y:S01]  /*8240*/  F2FP.BF16.F32.PACK_AB R7, R31, R30 ;  /* 0x0000001e1f07723e */ /* 0x000fe200000010ff */
[----:B------:R-:W-:Y:S01]  /*8250*/  ULDC.64 UR10, c[0x0][0xc00] ;  /* 0x00030000000a7ab9 */ /* 0x000fe20000000a00 */
[----:B------:R-:W-:Y:S02]  /*8260*/  F2FP.BF16.F32.PACK_AB R9, R35, R34 ;  /* 0x000000222309723e */ /* 0x000fe400000010ff */
[----:B------:R-:W-:Y:S02]  /*8270*/  F2FP.BF16.F32.PACK_AB R10, R37, R36 ;  /* 0x00000024250a723e */ /* 0x000fe400000010ff */
[----:B------:R-:W-:Y:S01]  /*8280*/  F2FP.BF16.F32.PACK_AB R11, R39, R38 ;  /* 0x00000026270b723e */ /* 0x000fe200000010ff */
[----:B------:R-:W-:Y:S01]  /*8290*/  UMOV UR8, UR38 ;  /* 0x0000002600087c82 */ /* 0x000fe20008000000 */
[----:B0-----:R-:W-:Y:S01]  /*82a0*/  UMOV UR9, UR4 ;  /* 0x0000000400097c82 */ /* 0x001fe20008000000 */
[----:B------:R-:W-:Y:S01]  /*82b0*/  USHF.L.U32 UR4, UR39, 0x2, URZ ;  /* 0x0000000227047899 */ /* 0x000fe2000800063f */
[----:B------:R-:W-:-:S02]  /*82c0*/  IMAD.U32 R14, RZ, RZ, UR8 ;  /* 0x00000008ff0e7e24 */ /* 0x000fc4000f8e00ff */
[----:B------:R-:W-:Y:S01]  /*82d0*/  IMAD.U32 R15, RZ, RZ, UR9 ;  /* 0x00000009ff0f7e24 */ /* 0x000fe2000f8e00ff */
[----:B------:R-:W-:Y:S02]  /*82e0*/  ULDC.64 UR8, c[0x0][0xc08] ;  /* 0x0003020000087ab9 */ /* 0x000fe40000000a00 */
[----:B------:R-:W-:-:S04]  /*82f0*/  UISETP.NE.U32.AND UP0, UPT, UR8, URZ, UPT ;  /* 0x0000003f0800728c */ /* 0x000fc8000bf05070 */
[----:B------:R-:W-:Y:S01]  /*8300*/  UISETP.NE.AND.EX UP0, UPT, UR9, URZ, UPT, UP0 ;  /* 0x0000003f0900728c */ /* 0x000fe2000bf05300 */
[----:B------:R-:W-:Y:S05]  /*8310*/  BAR.SYNC.DEFER_BLOCKING 0x1, 0x100 ;  /* 0x0044000000007b1d */ /* 0x000fea0000010000 */
[----:B------:R-:W-:-:S05]  /*8320*/  PLOP3.LUT P1, PT, PT, PT, UP0, 0x80, 0x0 ;  /* 0x000000000000781c */ /* 0x000fca0003f2f008 */
[----:B------:R-:W-:-:S04]  /*8330*/  @UP0 UIADD3 UR8, UP1, UR4, UR8, URZ ;  /* 0x0000000804080290 */ /* 0x000fc8000ff3e03f */
[----:B------:R-:W-:Y:S02]  /*8340*/  @UP0 UIADD3.X UR9, UR12, UR9, URZ, UP1, !UPT ;  /* 0x000000090c090290 */ /* 0x000fe40008ffe43f */
[----:B------:R-:W-:Y:S01]  /*8350*/  UIADD3 UR4, UP0, UR4, UR10, URZ ;  /* 0x0000000a04047290 */ /* 0x000fe2000ff1e03f */
[----:B--2---:R-:W-:-:S03]  /*8360*/  IMAD.WIDE R20, R0, 0x2, R14 ;  /* 0x0000000200147825 */ /* 0x004fc600078e020e */
[C---:B------:R-:W-:Y:S02]  /*8370*/  LOP3.LUT R5, R20.reuse, 0x380, RZ, 0xc0, !PT ;  /* 0x0000038014057812 */ /* 0x040fe400078ec0ff */
[----:B------:R-:W-:Y:S02]  /*8380*/  IADD3 R8, P0, R20, 0x20, RZ ;  /* 0x0000002014087810 */ /* 0x000fe40007f1e0ff */
[----:B------:R-:W-:Y:S02]  /*8390*/  SHF.R.U64 R5, R5, 0x3, RZ ;  /* 0x0000000305057819 */ /* 0x000fe400000012ff */
[----:B------:R-:W-:Y:S02]  /*83a0*/  LOP3.LUT R3, R8, 0x380, RZ, 0xc0, !PT ;  /* 0x0000038008037812 */ /* 0x000fe400078ec0ff */
[----:B------:R-:W-:Y:S01]  /*83b0*/  LOP3.LUT R4, R5, R20, RZ, 0x3c, !PT ;  /* 0x0000001405047212 */ /* 0x000fe200078e3cff */
[----:B------:R-:W-:Y:S01]  /*83c0*/  IMAD.MOV.U32 R5, RZ, RZ, R21 ;  /* 0x000000ffff057224 */ /* 0x000fe200078e0015 */
[----:B------:R-:W-:-:S04]  /*83d0*/  SHF.R.U64 R3, R3, 0x3, RZ ;  /* 0x0000000303037819 */ /* 0x000fc800000012ff */
[----:B------:R-:W-:Y:S02]  /*83e0*/  MOV R0, R4 ;  /* 0x0000000400007202 */ /* 0x000fe40000000f00 */
[----:B------:R-:W-:Y:S02]  /*83f0*/  F2FP.BF16.F32.PACK_AB R4, R25, R24 ;  /* 0x000000181904723e */ /* 0x000fe400000010ff */
[----:B------:R-:W-:-:S05]  /*8400*/  F2FP.BF16.F32.PACK_AB R5, R27, R26 ;  /* 0x0000001a1b05723e */ /* 0x000fca00000010ff */
[----:B------:R0:W-:Y:S02]  /*8410*/  STSM.16.M88.4 [R0], R4 ;  /* 0x0000000400007844 */ /* 0x0001e40000000200 */
[----:B0-----:R-:W-:Y:S01]  /*8420*/  IMAD.X R5, RZ, RZ, R21, P0 ;  /* 0x000000ffff057224 */ /* 0x001fe200000e0615 */
[----:B------:R-:W-:Y:S02]  /*8430*/  LOP3.LUT R4, R3, R8, RZ, 0x3c, !PT ;  /* 0x0000000803047212 */ /* 0x000fe400078e3cff */
[----:B------:R-:W-:Y:S02]  /*8440*/  F2FP.BF16.F32.PACK_AB R8, R33, R32 ;  /* 0x000000202108723e */ /* 0x000fe400000010ff */
[----:B------:R-:W-:Y:S02]  /*8450*/  MOV R3, R4 ;  /* 0x0000000400037202 */ /* 0x000fe40000000f00 */
[----:B------:R-:W-:Y:S02]  /*8460*/  IADD3 R5, P0, R20, 0x40, RZ ;  /* 0x0000004014057810 */ /* 0x000fe40007f1e0ff */
[----:B------:R-:W-:Y:S01]  /*8470*/  F2FP.BF16.F32.PACK_AB R6, R45, R44 ;  /* 0x0000002c2d06723e */ /* 0x000fe200000010ff */
[----:B------:R0:W-:Y:S01]  /*8480*/  STSM.16.M88.4 [R3], R8 ;  /* 0x0000000803007844 */ /* 0x0001e20000000200 */
[----:B------:R-:W-:-:S02]  /*8490*/  LOP3.LUT R4, R5, 0x380, RZ, 0xc0, !PT ;  /* 0x0000038005047812 */ /* 0x000fc400078ec0ff */
[----:B------:R-:W-:Y:S02]  /*84a0*/  F2FP.BF16.F32.PACK_AB R7, R47, R46 ;  /* 0x0000002e2f07723e */ /* 0x000fe400000010ff */
[----:B------:R-:W-:-:S04]  /*84b0*/  SHF.R.U64 R4, R4, 0x3, RZ ;  /* 0x0000000304047819 */ /* 0x000fc800000012ff */
[----:B------:R-:W-:Y:S01]  /*84c0*/  LOP3.LUT R4, R4, R5, RZ, 0x3c, !PT ;  /* 0x0000000504047212 */ /* 0x000fe200078e3cff */
[----:B------:R-:W-:-:S05]  /*84d0*/  IMAD.X R5, RZ, RZ, R21, P0 ;  /* 0x000000ffff057224 */ /* 0x000fca00000e0615 */
[----:B------:R-:W-:Y:S02]  /*84e0*/  MOV R0, R4 ;  /* 0x0000000400007202 */ /* 0x000fe40000000f00 */
[----:B0-----:R-:W-:Y:S02]  /*84f0*/  IADD3 R8, P0, R20, 0x60, RZ ;  /* 0x0000006014087810 */ /* 0x001fe40007f1e0ff */
[----:B------:R-:W-:Y:S02]  /*8500*/  F2FP.BF16.F32.PACK_AB R4, R41, R40 ;  /* 0x000000282904723e */ /* 0x000fe400000010ff */
[----:B------:R-:W-:Y:S02]  /*8510*/  LOP3.LUT R3, R8, 0x380, RZ, 0xc0, !PT ;  /* 0x0000038008037812 */ /* 0x000fe400078ec0ff */
[----:B------:R-:W-:Y:S02]  /*8520*/  F2FP.BF16.F32.PACK_AB R5, R43, R42 ;  /* 0x0000002a2b05723e */ /* 0x000fe400000010ff */
[----:B------:R-:W-:-:S02]  /*8530*/  SHF.R.U64 R3, R3, 0x3, RZ ;  /* 0x0000000303037819 */ /* 0x000fc400000012ff */
[----:B------:R-:W-:Y:S01]  /*8540*/  F2FP.BF16.F32.PACK_AB R9, R51, R50 ;  /* 0x000000323309723e */ /* 0x000fe200000010ff */
[----:B------:R0:W-:Y:S01]  /*8550*/  STSM.16.M88.4 [R0], R4 ;  /* 0x0000000400007844 */ /* 0x0001e20000000200 */
[----:B------:R-:W-:Y:S02]  /*8560*/  F2FP.BF16.F32.PACK_AB R10, R53, R52 ;  /* 0x00000034350a723e */ /* 0x000fe400000010ff */
[----:B------:R-:W-:Y:S01]  /*8570*/  F2FP.BF16.F32.PACK_AB R11, R55, R54 ;  /* 0x00000036370b723e */ /* 0x000fe200000010ff */
[----:B0-----:R-:W-:Y:S01]  /*8580*/  IMAD.X R5, RZ, RZ, R21, P0 ;  /* 0x000000ffff057224 */ /* 0x001fe200000e0615 */
[----:B------:R-:W-:Y:S02]  /*8590*/  LOP3.LUT R4, R3, R8, RZ, 0x3c, !PT ;  /* 0x0000000803047212 */ /* 0x000fe400078e3cff */
[----:B------:R-:W-:Y:S02]  /*85a0*/  F2FP.BF16.F32.PACK_AB R8, R49, R48 ;  /* 0x000000303108723e */ /* 0x000fe400000010ff */
[----:B------:R-:W-:-:S02]  /*85b0*/  MOV R3, R4 ;  /* 0x0000000400037202 */ /* 0x000fc40000000f00 */
[----:B------:R-:W-:Y:S02]  /*85c0*/  IADD3 R5, P0, R20, 0x2000, RZ ;  /* 0x0000200014057810 */ /* 0x000fe40007f1e0ff */
[----:B------:R-:W-:Y:S01]  /*85d0*/  F2FP.BF16.F32.PACK_AB R6, R61, R60 ;  /* 0x0000003c3d06723e */ /* 0x000fe200000010ff */
[----:B------:R0:W-:Y:S01]  /*85e0*/  STSM.16.M88.4 [R3], R8 ;  /* 0x0000000803007844 */ /* 0x0001e20000000200 */
[----:B------:R-:W-:Y:S02]  /*85f0*/  LOP3.LUT R4, R5, 0x380, RZ, 0xc0, !PT ;  /* 0x0000038005047812 */ /* 0x000fe400078ec0ff */
        /* <DEDUP_REMOVED lines=117> */
[----:B------:R-:W-:Y:S01]  /*8d50*/  LOP3.LUT R3, R8, 0x380, RZ, 0xc0, !PT ;  /* 0x0000038008037812 */ /* 0x000fe200078ec0ff */
[----:B------:R-:W-:Y:S01]  /*8d60*/  IMAD.X R21, RZ, RZ, R21, P0 ;  /* 0x000000ffff157224 */ /* 0x000fe200000e0615 */
[----:B------:R-:W-:Y:S02]  /*8d70*/  F2FP.BF16.F32.PACK_AB R5, R139, R138 ;  /* 0x0000008a8b05723e */ /* 0x000fe400000010ff */
[----:B------:R-:W-:-:S02]  /*8d80*/  SHF.R.U64 R3, R3, 0x3, RZ ;  /* 0x0000000303037819 */ /* 0x000fc400000012ff */
[----:B------:R-:W-:Y:S01]  /*8d90*/  ISETP.NE.U32.AND P0, PT, RZ, UR10, PT ;  /* 0x0000000aff007c0c */ /* 0x000fe2000bf05070 */
[----:B------:R0:W-:Y:S01]  /*8da0*/  STSM.16.M88.4 [R0], R4 ;  /* 0x0000000400007844 */ /* 0x0001e20000000200 */
[----:B------:R-:W-:Y:S02]  /*8db0*/  LOP3.LUT R20, R3, R8, RZ, 0x3c, !PT ;  /* 0x0000000803147212 */ /* 0x000fe400078e3cff */
[----:B------:R-:W-:Y:S02]  /*8dc0*/  ISETP.NE.AND.EX P0, PT, RZ, UR11, PT, P0 ;  /* 0x0000000bff007c0c */ /* 0x000fe4000bf05300 */
[----:B------:R-:W-:Y:S02]  /*8dd0*/  MOV R20, R20 ;  /* 0x0000001400147202 */ /* 0x000fe40000000f00 */
[----:B0-----:R-:W-:Y:S02]  /*8de0*/  F2FP.BF16.F32.PACK_AB R4, R145, R144 ;  /* 0x000000909104723e */ /* 0x001fe400000010ff */
[----:B------:R-:W-:-:S02]  /*8df0*/  F2FP.BF16.F32.PACK_AB R5, R147, R146 ;  /* 0x000000929305723e */ /* 0x000fc400000010ff */
[----:B------:R-:W-:Y:S02]  /*8e00*/  F2FP.BF16.F32.PACK_AB R6, R149, R148 ;  /* 0x000000949506723e */ /* 0x000fe400000010ff */
[----:B------:R-:W-:-:S05]  /*8e10*/  F2FP.BF16.F32.PACK_AB R7, R151, R150 ;  /* 0x000000969707723e */ /* 0x000fca00000010ff */
[----:B------:R0:W-:Y:S02]  /*8e20*/  STSM.16.M88.4 [R20], R4 ;  /* 0x0000000414007844 */ /* 0x0001e40000000200 */
[----:B0-----:R-:W-:Y:S01]  /*8e30*/  IMAD.U32 R4, RZ, RZ, UR8 ;  /* 0x00000008ff047e24 */ /* 0x001fe2000f8e00ff */
[----:B------:R-:W-:Y:S01]  /*8e40*/  UIADD3.X UR8, UR12, UR11, URZ, UP0, !UPT ;  /* 0x0000000b0c087290 */ /* 0x000fe200087fe43f */
[----:B------:R-:W-:Y:S01]  /*8e50*/  IMAD.U32 R5, RZ, RZ, UR9 ;  /* 0x00000009ff057e24 */ /* 0x000fe2000f8e00ff */
[----:B------:R-:W-:Y:S06]  /*8e60*/  BAR.SYNC.DEFER_BLOCKING 0x1, 0x100 ;  /* 0x0044000000007b1d */ /* 0x000fec0000010000 */
[----:B------:R0:W2:Y:S02]  /*8e70*/  @P1 LDG.E R3, desc[UR40][R4.64] ;  /* 0x0000002804031981 */ /* 0x0000a4000c1e1900 */
[----:B0-----:R-:W-:Y:S01]  /*8e80*/  IMAD.U32 R4, RZ, RZ, UR4 ;  /* 0x00000004ff047e24 */ /* 0x001fe2000f8e00ff */
[----:B------:R-:W-:Y:S01]  /*8e90*/  UISETP.NE.AND UP0, UPT, UR46, URZ, UPT ;  /* 0x0000003f2e00728c */ /* 0x000fe2000bf05270 */
[----:B------:R-:W-:Y:S01]  /*8ea0*/  IMAD.U32 R5, RZ, RZ, UR8 ;  /* 0x00000008ff057e24 */ /* 0x000fe2000f8e00ff */
[----:B------:R-:W-:-:S04]  /*8eb0*/  ULDC UR4, c[0x0][0xad4] ;  /* 0x0002b50000047ab9 */ /* 0x000fc80000000800 */
[----:B------:R0:W5:Y:S01]  /*8ec0*/  @P0 LDG.E R0, desc[UR40][R4.64] ;  /* 0x0000002804000981 */ /* 0x000162000c1e1900 */
[----:B------:R-:W-:Y:S01]  /*8ed0*/  ULDC UR8, c[0x0][0xa88] ;  /* 0x0002a20000087ab9 */ /* 0x000fe20000000800 */
[----:B------:R-:W-:Y:S01]  /*8ee0*/  USEL UR46, UR46, UR4, UP0 ;  /* 0x000000042e2e7287 */ /* 0x000fe20008000000 */
[----:B--2---:R-:W-:Y:S01]  /*8ef0*/  @P1 R2UR UR8, R3 ;  /* 0x00000000030812ca */ /* 0x004fe200000e0000 */
[----:B0-----:R-:W-:-:S14]  /*8f00*/  @P1 BRA `(.L_x_419) ;  /* 0x0000000000181947 */ /* 0x001fdc0003800000 */
[----:B------:R-:W-:Y:S05]  /*8f10*/  @!P0 BRA `(.L_x_419) ;  /* 0x0000000000148947 */ /* 0x000fea0003800000 */
[----:B------:R-:W2:Y:S04]  /*8f20*/  LDG.E R6, desc[UR40][R4.64] ;  /* 0x0000002804067981 */ /* 0x000ea8000c1e1900 */
[----:B------:R-:W4:Y:S01]  /*8f30*/  LDG.E R3, desc[UR40][R4.64+0x4] ;  /* 0x0000042804037981 */ /* 0x000f22000c1e1900 */
[----:B--2---:R-:W-:Y:S02]  /*8f40*/  R2UR UR4, R6 ;  /* 0x00000000060472ca */ /* 0x004fe400000e0000 */
[----:B----4-:R-:W-:-:S13]  /*8f50*/  R2UR UR8, R3 ;  /* 0x00000000030872ca */ /* 0x010fda00000e0000 */
[----:B------:R-:W-:-:S12]  /*8f60*/  UIADD3 UR8, -UR4, UR8, URZ ;  /* 0x0000000804087290 */ /* 0x000fd8000fffe13f */
.L_x_419:
[----:B------:R-:W0:Y:S01]  /*8f70*/  SHFL.IDX PT, R3, R220, RZ, 0x1f ;  /* 0x00001fffdc037589 */ /* 0x000e2200000e0000 */
[----:B------:R-:W-:Y:S01]  /*8f80*/  UMOV UR4, URZ ;  /* 0x0000003f00047c82 */ /* 0x000fe20008000000 */
[----:B-----5:R-:W-:Y:S01]  /*8f90*/  @P0 R2UR UR4, R0 ;  /* 0x00000000000402ca */ /* 0x020fe200000e0000 */
[----:B------:R-:W-:Y:S02]  /*8fa0*/  UISETP.NE.U32.AND UP0, UPT, UR10, URZ, UPT ;  /* 0x0000003f0a00728c */ /* 0x000fe4000bf05070 */
[----:B------:R-:W-:Y:S02]  /*8fb0*/  UISETP.GT.AND UP1, UPT, UR46, 0x1, UPT ;  /* 0x000000012e00788c */ /* 0x000fe4000bf24270 */
[----:B------:R-:W-:-:S04]  /*8fc0*/  UISETP.NE.AND.EX UP0, UPT, UR11, URZ, UPT, UP0 ;  /* 0x0000003f0b00728c */ /* 0x000fc8000bf05300 */
[----:B------:R-:W-:Y:S01]  /*8fd0*/  PLOP3.LUT P1, PT, PT, PT, UP1, 0x80, 0x0 ;  /* 0x000000000000781c */ /* 0x000fe20003f2f018 */
[----:B------:R-:W-:-:S03]  /*8fe0*/  USEL UR9, UR39, URZ, !UP0 ;  /* 0x0000003f27097287 */ /* 0x000fc6000c000000 */
[----:B------:R-:W-:Y:S01]  /*8ff0*/  USHF.R.S32.HI UR18, URZ, 0x1f, UR4 ;  /* 0x0000001f3f127899 */ /* 0x000fe20008011404 */
[----:B0-----:R-:W-:-:S13]  /*9000*/  ISETP.NE.AND P0, PT, R3, RZ, PT ;  /* 0x000000ff0300720c */ /* 0x001fda0003f05270 */
[----:B------:R-:W-:Y:S05]  /*9010*/  @P0 BRA `(.L_x_420) ;  /* 0x0000000400080947 */ /* 0x000fea0003800000 */
[----:B------:R-:W2:Y:S01]  /*9020*/  LDL R6, [R1+0x48] ;  /* 0x0000480001067983 */ /* 0x000ea20000100800 */
[----:B------:R-:W0:Y:S01]  /*9030*/  LDC R0, c[0x0][0xbe8] ;  /* 0x0002fa00ff007b82 */ /* 0x000e220000000800 */
[----:B------:R-:W-:Y:S01]  /*9040*/  UISETP.GT.AND UP1, UPT, UR46, 0x1, UPT ;  /* 0x000000012e00788c */ /* 0x000fe2000bf24270 */
[----:B------:R-:W-:Y:S01]  /*9050*/  IMAD.U32 R9, RZ, RZ, UR43 ;  /* 0x0000002bff097e24 */ /* 0x000fe2000f8e00ff */
[----:B------:R-:W4:Y:S01]  /*9060*/  LDL R10, [R1+0x4c] ;  /* 0x00004c00010a7983 */ /* 0x000f220000100800 */
[----:B------:R-:W-:Y:S01]  /*9070*/  UMOV UR19, 0x9b8 ;  /* 0x000009b800137882 */ /* 0x000fe20000000000 */
[----:B0-----:R-:W-:Y:S01]  /*9080*/  ISETP.NE.AND P0, PT, R0, 0x1, PT ;  /* 0x000000010000780c */ /* 0x001fe20003f05270 */
[----:B------:R-:W-:Y:S02]  /*9090*/  USEL UR19, UR19, 0x978, UP1 ;  /* 0x0000097813137887 */ /* 0x000fe40008800000 */
[----:B------:R-:W-:-:S10]  /*90a0*/  UISETP.NE.U32.AND UP0, UPT, UR10, URZ, UPT ;  /* 0x0000003f0a00728c */ /* 0x000fd4000bf05070 */
[----:B------:R-:W0:Y:S08]  /*90b0*/  @P0 LDC R4, c[0x0][0xbec] ;  /* 0x0002fb00ff040b82 */ /* 0x000e300000000800 */
[----:B------:R-:W1:Y:S01]  /*90c0*/  @P0 LDC R5, c[0x0][0xbf0] ;  /* 0x0002fc00ff050b82 */ /* 0x000e620000000800 */
[----:B------:R-:W-:Y:S02]  /*90d0*/  UISETP.NE.AND.EX UP0, UPT, UR11, URZ, UPT, UP0 ;  /* 0x0000003f0b00728c */ /* 0x000fe4000bf05300 */
[----:B------:R-:W-:-:S02]  /*90e0*/  USEL UR16, UR45, URZ, UP1 ;  /* 0x0000003f2d107287 */ /* 0x000fc40008800000 */
[----:B------:R-:W-:Y:S01]  /*90f0*/  USEL UR39, UR39, URZ, !UP0 ;  /* 0x0000003f27277287 */ /* 0x000fe2000c000000 */
[----:B------:R-:W-:Y:S01]  /*9100*/  ULDC.64 UR14, c[0x0][UR19+0x228] ;  /* 0x00008a00130e7abb */ /* 0x000fe20008000a00 */
[----:B------:R-:W-:Y:S01]  /*9110*/  ULDC.64 UR12, c[0x0][UR19+0x220] ;  /* 0x00008800130c7abb */ /* 0x000fe20008000a00 */
[----:B------:R-:W-:Y:S02]  /*9120*/  UIMAD.WIDE.U32 UR20, UR14, UR16, URZ ;  /* 0x000000100e1472a5 */ /* 0x000fe4000f8e003f */
[----:B------:R-:W-:Y:S02]  /*9130*/  UIMAD UR22, UR15, UR16, URZ ;  /* 0x000000100f1672a4 */ /* 0x000fe4000f8e023f */
[----:B------:R-:W-:Y:S01]  /*9140*/  UIMAD.WIDE.U32 UR14, UR12, UR39, URZ ;  /* 0x000000270c0e72a5 */ /* 0x000fe2000f8e003f */
[----:B------:R-:W-:Y:S01]  /*9150*/  ULDC.64 UR10, c[0x0][UR19+0x218] ;  /* 0x00008600130a7abb */ /* 0x000fe20008000a00 */
[----:B------:R-:W-:Y:S02]  /*9160*/  USEL UR42, UR42, URZ, !UP0 ;  /* 0x0000003f2a2a7287 */ /* 0x000fe4000c000000 */
[----:B------:R-:W-:-:S02]  /*9170*/  UIMAD UR39, UR13, UR39, URZ ;  /* 0x000000270d2772a4 */ /* 0x000fc4000f8e023f */
[----:B------:R-:W-:Y:S02]  /*9180*/  UIMAD.WIDE.U32 UR16, UR10, UR44, URZ ;  /* 0x0000002c0a1072a5 */ /* 0x000fe4000f8e003f */
[----:B------:R-:W-:Y:S02]  /*9190*/  UIMAD UR10, UR11, UR44, URZ ;  /* 0x0000002c0b0a72a4 */ /* 0x000fe4000f8e023f */
[----:B------:R-:W-:Y:S02]  /*91a0*/  UIMAD UR39, UR12, UR42, UR39 ;  /* 0x0000002a0c2772a4 */ /* 0x000fe4000f8e0227 */
[----:B------:R-:W-:Y:S02]  /*91b0*/  UIADD3 UR22, UR21, UR22, URZ ;  /* 0x0000001615167290 */ /* 0x000fe4000fffe03f */
[----:B------:R-:W-:Y:S02]  /*91c0*/  UIADD3 UR11, UR17, UR10, URZ ;  /* 0x0000000a110b7290 */ /* 0x000fe4000fffe03f */
[----:B------:R-:W-:-:S02]  /*91d0*/  UIADD3 UR16, UP0, UP2, UR14, UR16, UR4 ;  /* 0x000000100e107290 */ /* 0x000fc4000fa1e004 */
[----:B------:R-:W-:-:S04]  /*91e0*/  UIADD3 UR10, UR15, UR39, URZ ;  /* 0x000000270f0a7290 */ /* 0x000fc8000fffe03f */
[----:B------:R-:W-:Y:S01]  /*91f0*/  UIADD3.X UR10, UR10, UR11, UR18, UP0, UP2 ;  /* 0x0000000b0a0a7290 */ /* 0x000fe200087e4412 */
[----:B------:R-:W-:Y:S02]  /*9200*/  IMAD.U32 R11, RZ, RZ, UR43 ;  /* 0x0000002bff0b7e24 */ /* 0x000fe4000f8e00ff */
[----:B--2---:R-:W-:-:S04]  /*9210*/  IMAD R9, R9, 0x40, R6 ;  /* 0x0000004009097824 */ /* 0x004fc800078e0206 */
[----:B0-----:R-:W-:-:S04]  /*9220*/  @P0 IMAD.HI.U32 R4, R9, R4, RZ ;  /* 0x0000000409040227 */ /* 0x001fc800078e00ff */
[----:B------:R-:W-:Y:S01]  /*9230*/  IMAD.MOV.U32 R3, RZ, RZ, R9 ;  /* 0x000000ffff037224 */ /* 0x000fe200078e0009 */
[----:B-1----:R-:W-:Y:S01]  /*9240*/  @P0 SHF.R.U32.HI R3, RZ, R5, R4 ;  /* 0x00000005ff030219 */ /* 0x002fe20000011604 */
[----:B------:R-:W-:Y:S02]  /*9250*/  IMAD.U32 R4, RZ, RZ, UR20 ;  /* 0x00000014ff047e24 */ /* 0x000fe4000f8e00ff */
[----:B------:R-:W-:Y:S02]  /*9260*/  IMAD.U32 R6, RZ, RZ, UR22 ;  /* 0x00000016ff067e24 */ /* 0x000fe4000f8e00ff */
[--C-:B------:R-:W-:Y:S01]  /*9270*/  IMAD.MOV R7, RZ, RZ, -R3.reuse ;  /* 0x000000ffff077224 */ /* 0x100fe200078e0a03 */
[----:B------:R-:W-:Y:S02]  /*9280*/  IADD3 R4, P0, P2, R3, UR16, R4 ;  /* 0x0000001003047c10 */ /* 0x000fe4000fa1e004 */
[----:B------:R-:W-:Y:S01]  /*9290*/  SHF.R.S32.HI R3, RZ, 0x1f, R3 ;  /* 0x0000001fff037819 */ /* 0x000fe20000011403 */
[----:B------:R-:W-:-:S03]  /*92a0*/  IMAD R7, R0, R7, R9 ;  /* 0x0000000700077224 */ /* 0x000fc600078e0209 */
[----:B------:R-:W-:Y:S01]  /*92b0*/  IADD3.X R5, R3, UR10, R6, P0, P2 ;  /* 0x0000000a03057c10 */ /* 0x000fe200087e4406 */
[----:B------:R-:W-:Y:S01]  /*92c0*/  ULDC.64 UR10, c[0x0][UR19+0x210] ;  /* 0x00008400130a7abb */ /* 0x000fe20008000a00 */
[----:B------:R-:W-:Y:S01]  /*92d0*/  SHF.R.S32.HI R3, RZ, 0x1f, R7 ;  /* 0x0000001fff037819 */ /* 0x000fe20000011407 */
[C---:B------:R-:W-:Y:S02]  /*92e0*/  IMAD R6, R7.reuse, UR11, RZ ;  /* 0x0000000b07067c24 */ /* 0x040fe4000f8e02ff */
[----:B------:R-:W-:-:S04]  /*92f0*/  IMAD.WIDE.U32 R4, R7, UR10, R4 ;  /* 0x0000000a07047c25 */ /* 0x000fc8000f8e0004 */
[----:B------:R-:W-:Y:S01]  /*9300*/  IMAD R3, R3, UR10, R6 ;  /* 0x0000000a03037c24 */ /* 0x000fe2000f8e0206 */
[----:B------:R-:W-:Y:S01]  /*9310*/  ULDC.64 UR10, c[0x0][0xba8] ;  /* 0x0002ea00000a7ab9 */ /* 0x000fe20000000a00 */
[----:B------:R-:W-:Y:S01]  /*9320*/  @!UP1 ULDC UR10, c[0x0][0xb50] ;  /* 0x0002d400000a9ab9 */ /* 0x000fe20000000800 */
[----:B------:R-:W-:Y:S01]  /*9330*/  @!UP1 ULDC UR11, c[0x0][0xb54] ;  /* 0x0002d500000b9ab9 */ /* 0x000fe20000000800 */
[----:B------:R-:W-:Y:S01]  /*9340*/  IMAD.IADD R3, R5, 0x1, R3 ;  /* 0x0000000105037824 */ /* 0x000fe200078e0203 */
[----:B------:R-:W-:-:S04]  /*9350*/  LEA R8, P0, R4, UR10, 0x2 ;  /* 0x0000000a04087c11 */ /* 0x000fc8000f8010ff */
[----:B------:R-:W-:Y:S01]  /*9360*/  LEA.HI.X R3, R4, UR11, R3, 0x2, P0 ;  /* 0x0000000b04037c11 */ /* 0x000fe200080f1403 */
[----:B----4-:R-:W-:Y:S01]  /*9370*/  IMAD.MOV R4, RZ, RZ, -R10 ;  /* 0x000000ffff047224 */ /* 0x010fe200078e0a0a */
[----:B------:R-:W-:Y:S01]  /*9380*/  SHFL.IDX PT, R6, R8, 0x1, 0x1c1f ;  /* 0x003c1f0008067f89 */ /* 0x000fe200000e0000 */
[----:B------:R-:W-:-:S03]  /*9390*/  IMAD R9, R0, UR8, RZ ;  /* 0x0000000800097c24 */ /* 0x000fc6000f8e02ff */
[----:B------:R-:W-:Y:S01]  /*93a0*/  ISETP.NE.AND P0, PT, R223, R4, PT ;  /* 0x00000004df00720c */ /* 0x000fe20003f05270 */
[----:B------:R-:W-:Y:S01]  /*93b0*/  SHFL.IDX PT, R5, R3, RZ, 0x1c1f ;  /* 0x001c1fff03057589 */ /* 0x000fe200000e0000 */
[----:B------:R-:W-:-:S03]  /*93c0*/  IMAD R0, R11, 0x40, R16 ;  /* 0x000000400b007824 */ /* 0x000fc600078e0210 */
[----:B------:R-:W0:Y:S04]  /*93d0*/  SHFL.IDX PT, R4, R8, RZ, 0x1c1f ;  /* 0x001c1fff08047589 */ /* 0x000e2800000e0000 */
[----:B------:R-:W1:Y:S01]  /*93e0*/  SHFL.IDX PT, R7, R3, 0x1, 0x1c1f ;  /* 0x003c1f0003077f89 */ /* 0x000e6200000e0000 */
[C---:B------:R-:W-:Y:S01]  /*93f0*/  ISETP.GE.OR P2, PT, R0.reuse, R9, P0 ;  /* 0x000000090000720c */ /* 0x040fe20000746670 */
[----:B------:R-:W-:-:S05]  /*9400*/  VIADD R0, R0, 0x8 ;  /* 0x0000000800007836 */ /* 0x000fca0000000000 */
[----:B------:R-:W-:-:S07]  /*9410*/  ISETP.GE.OR P0, PT, R0, R9, P0 ;  /* 0x000000090000720c */ /* 0x000fce0000706670 */
[----:B0-----:R0:W-:Y:S06]  /*9420*/  @!P2 ST.E desc[UR40][R4.64], R13 ;  /* 0x0000000d0400a985 */ /* 0x0011ec000c101928 */
[----:B-1----:R0:W-:Y:S02]  /*9430*/  @!P0 ST.E desc[UR40][R6.64], R12 ;  /* 0x0000000c06008985 */ /* 0x0021e4000c101928 */
.L_x_420:
[----:B------:R-:W-:Y:S05]  /*9440*/  @P1 BRA `(.L_x_421) ;  /* 0x0000001000541947 */ /* 0x000fea0003800000 */
[----:B------:R-:W1:Y:S01]  /*9450*/  S2R R0, SR_TID.X ;  /* 0x0000000000007919 */ /* 0x000e620000002100 */
[----:B------:R-:W2:Y:S01]  /*9460*/  LDC R80, c[0x0][0xbe8] ;  /* 0x0002fa00ff507b82 */ /* 0x000ea20000000800 */
[----:B------:R-:W-:Y:S01]  /*9470*/  ULDC UR14, c[0x0][0xac8] ;  /* 0x0002b200000e7ab9 */ /* 0x000fe20000000800 */
[----:B------:R-:W-:Y:S01]  /*9480*/  ULDC.64 UR12, c[0x0][0xaa0] ;  /* 0x0002a800000c7ab9 */ /* 0x000fe20000000a00 */
[----:B-1----:R-:W-:-:S05]  /*9490*/  VIADD R0, R0, 0xffffff80 ;  /* 0xffffff8000007836 */ /* 0x002fca0000000000 */
[----:B------:R-:W-:-:S04]  /*94a0*/  SHF.R.S32.HI R3, RZ, 0x1f, R0 ;  /* 0x0000001fff037819 */ /* 0x000fc80000011400 */
[----:B------:R-:W-:-:S04]  /*94b0*/  LEA.HI R20, R3, R0, RZ, 0x3 ;  /* 0x0000000003147211 */ /* 0x000fc800078f18ff */
[----:B------:R-:W-:-:S05]  /*94c0*/  SHF.R.S32.HI R3, RZ, 0x3, R20 ;  /* 0x00000003ff037819 */ /* 0x000fca0000011414 */
[----:B0-----:R-:W-:-:S04]  /*94d0*/  IMAD R5, R3, 0x40, R2 ;  /* 0x0000004003057824 */ /* 0x001fc800078e0202 */
[----:B------:R-:W-:-:S03]  /*94e0*/  IMAD.WIDE R14, R5, 0x2, R14 ;  /* 0x00000002050e7825 */ /* 0x000fc600078e020e */
[C---:B------:R-:W-:Y:S02]  /*94f0*/  IADD3 R33, P0, R14.reuse, 0x5000, RZ ;  /* 0x000050000e217810 */ /* 0x040fe40007f1e0ff */
[C---:B------:R-:W-:Y:S02]  /*9500*/  IADD3 R41, P2, R14.reuse, 0x7000, RZ ;  /* 0x000070000e297810 */ /* 0x040fe40007f5e0ff */
[----:B------:R-:W-:Y:S02]  /*9510*/  LOP3.LUT R32, R33, 0x380, RZ, 0xc0, !PT ;  /* 0x0000038021207812 */ /* 0x000fe400078ec0ff */
[----:B------:R-:W-:Y:S02]  /*9520*/  IADD3 R37, P1, R14, 0x6000, RZ ;  /* 0x000060000e257810 */ /* 0x000fe40007f3e0ff */
[----:B------:R-:W-:Y:S02]  /*9530*/  LOP3.LUT R40, R41, 0x380, RZ, 0xc0, !PT ;  /* 0x0000038029287812 */ /* 0x000fe400078ec0ff */
[----:B------:R-:W-:-:S02]  /*9540*/  SHF.R.U64 R32, R32, 0x3, RZ ;  /* 0x0000000320207819 */ /* 0x000fc400000012ff */
[----:B------:R-:W-:Y:S02]  /*9550*/  LOP3.LUT R36, R37, 0x380, RZ, 0xc0, !PT ;  /* 0x0000038025247812 */ /* 0x000fe400078ec0ff */
[----:B------:R-:W-:Y:S02]  /*9560*/  SHF.R.U64 R40, R40, 0x3, RZ ;  /* 0x0000000328287819 */ /* 0x000fe400000012ff */
[----:B------:R-:W-:Y:S01]  /*9570*/  LOP3.LUT R32, R32, R33, RZ, 0x3c, !PT ;  /* 0x0000002120207212 */ /* 0x000fe200078e3cff */
[--C-:B------:R-:W-:Y:S01]  /*9580*/  IMAD.X R33, RZ, RZ, R15.reuse, P0 ;  /* 0x000000ffff217224 */ /* 0x100fe200000e060f */
[----:B------:R-:W-:Y:S02]  /*9590*/  SHF.R.U64 R36, R36, 0x3, RZ ;  /* 0x0000000324247819 */ /* 0x000fe400000012ff */
[----:B------:R-:W-:Y:S02]  /*95a0*/  IADD3 R61, P0, R14, 0xc000, RZ ;  /* 0x0000c0000e3d7810 */ /* 0x000fe40007f1e0ff */
[----:B------:R-:W-:Y:S01]  /*95b0*/  LOP3.LUT R40, R40, R41, RZ, 0x3c, !PT ;  /* 0x0000002928287212 */ /* 0x000fe200078e3cff */
[--C-:B------:R-:W-:Y:S01]  /*95c0*/  IMAD.X R41, RZ, RZ, R15.reuse, P2 ;  /* 0x000000ffff297224 */ /* 0x100fe200010e060f */
[----:B------:R-:W-:Y:S01]  /*95d0*/  IADD3 R69, P2, R14, 0xe000, RZ ;  /* 0x0000e0000e457810 */ /* 0x000fe20007f5e0ff */
[----:B------:R-:W-:Y:S01]  /*95e0*/  UIMAD UR18, UR18, UR12, URZ ;  /* 0x0000000c121272a4 */ /* 0x000fe2000f8e023f */
[----:B------:R-:W-:Y:S01]  /*95f0*/  LOP3.LUT R36, R36, R37, RZ, 0x3c, !PT ;  /* 0x0000002524247212 */ /* 0x000fe200078e3cff */
[----:B------:R-:W-:Y:S01]  /*9600*/  IMAD.X R37, RZ, RZ, R15, P1 ;  /* 0x000000ffff257224 */ /* 0x000fe200008e060f */
[----:B------:R-:W-:Y:S01]  /*9610*/  LOP3.LUT R60, R61, 0x380, RZ, 0xc0, !PT ;  /* 0x000003803d3c7812 */ /* 0x000fe200078ec0ff */
[----:B------:R-:W-:Y:S01]  /*9620*/  UIMAD.WIDE.U32 UR10, UR4, UR12, URZ ;  /* 0x0000000c040a72a5 */ /* 0x000fe2000f8e003f */
[----:B------:R-:W-:Y:S01]  /*9630*/  IADD3 R65, P1, R14, 0xd000, RZ ;  /* 0x0000d0000e417810 */ /* 0x000fe20007f3e0ff */
[----:B------:R-:W-:Y:S01]  /*9640*/  IMAD.U32 R81, RZ, RZ, UR43 ;  /* 0x0000002bff517e24 */ /* 0x000fe2000f8e00ff */
[----:B------:R-:W-:-:S02]  /*9650*/  LOP3.LUT R68, R69, 0x380, RZ, 0xc0, !PT ;  /* 0x0000038045447812 */ /* 0x000fc400078ec0ff */
[----:B------:R-:W-:Y:S02]  /*9660*/  LOP3.LUT R77, R20, 0xfffffff8, RZ, 0xc0, !PT ;  /* 0xfffffff8144d7812 */ /* 0x000fe400078ec0ff */
[C---:B------:R-:W-:Y:S02]  /*9670*/  IADD3 R9, P3, R14.reuse, 0x1000, RZ ;  /* 0x000010000e097810 */ /* 0x040fe40007f7e0ff */
[C---:B------:R-:W-:Y:S02]  /*9680*/  IADD3 R13, P4, R14.reuse, 0x2000, RZ ;  /* 0x000020000e0d7810 */ /* 0x040fe40007f9e0ff */
[C---:B------:R-:W-:Y:S02]  /*9690*/  IADD3 R25, P5, R14.reuse, 0x3000, RZ ;  /* 0x000030000e197810 */ /* 0x040fe40007fbe0ff */
[----:B------:R-:W-:Y:S01]  /*96a0*/  IADD3 R29, P6, R14, 0x4000, RZ ;  /* 0x000040000e1d7810 */ /* 0x000fe20007fde0ff */
[----:B------:R-:W-:Y:S01]  /*96b0*/  UIMAD UR18, UR4, UR13, UR18 ;  /* 0x0000000d041272a4 */ /* 0x000fe2000f8e0212 */
[----:B------:R-:W-:Y:S01]  /*96c0*/  SHF.R.U64 R60, R60, 0x3, RZ ;  /* 0x000000033c3c7819 */ /* 0x000fe200000012ff */
[----:B------:R-:W5:Y:S01]  /*96d0*/  LD.E.128 R32, desc[UR40][R32.64] ;  /* 0x0000002820207980 */ /* 0x000f62000c101d00 */
[----:B------:R-:W-:Y:S01]  /*96e0*/  LOP3.LUT R64, R65, 0x380, RZ, 0xc0, !PT ;  /* 0x0000038041407812 */ /* 0x000fe200078ec0ff */
[----:B------:R-:W-:Y:S01]  /*96f0*/  ULDC.64 UR12, c[0x0][0xae8] ;  /* 0x0002ba00000c7ab9 */ /* 0x000fe20000000a00 */
[----:B------:R-:W-:Y:S01]  /*9700*/  SHF.R.U64 R68, R68, 0x3, RZ ;  /* 0x0000000344447819 */ /* 0x000fe200000012ff */
[----:B------:R-:W5:Y:S01]  /*9710*/  LD.E.128 R36, desc[UR40][R36.64] ;  /* 0x0000002824247980 */ /* 0x000f62000c101d00 */
[----:B------:R-:W-:Y:S01]  /*9720*/  LOP3.LUT R60, R60, R61, RZ, 0x3c, !PT ;  /* 0x0000003d3c3c7212 */ /* 0x000fe200078e3cff */
[----:B------:R-:W-:Y:S01]  /*9730*/  IMAD.X R61, RZ, RZ, R15, P0 ;  /* 0x000000ffff3d7224 */ /* 0x000fe200000e060f */
[----:B------:R-:W-:Y:S01]  /*9740*/  SHF.R.U64 R64, R64, 0x3, RZ ;  /* 0x0000000340407819 */ /* 0x000fe200000012ff */
[----:B------:R-:W5:Y:S01]  /*9750*/  LD.E.128 R40, desc[UR40][R40.64] ;  /* 0x0000002828287980 */ /* 0x000f62000c101d00 */
[----:B------:R-:W-:-:S02]  /*9760*/  ISETP.GE.AND P0, PT, R188, UR14, PT ;  /* 0x0000000ebc007c0c */ /* 0x000fc4000bf06270 */
[----:B------:R-:W-:Y:S01]  /*9770*/  LOP3.LUT R68, R68, R69, RZ, 0x3c, !PT ;  /* 0x0000004544447212 */ /* 0x000fe200078e3cff */
[--C-:B------:R-:W-:Y:S01]  /*9780*/  IMAD.X R69, RZ, RZ, R15.reuse, P2 ;  /* 0x000000ffff457224 */ /* 0x100fe200010e060f */
[----:B--2---:R-:W-:Y:S02]  /*9790*/  ISETP.NE.AND P2, PT, R80, 0x1, PT ;  /* 0x000000015000780c */ /* 0x004fe40003f45270 */
[----:B------:R-:W-:Y:S02]  /*97a0*/  LOP3.LUT R8, R9, 0x380, RZ, 0xc0, !PT ;  /* 0x0000038009087812 */ /* 0x000fe400078ec0ff */
[----:B------:R-:W-:Y:S02]  /*97b0*/  LOP3.LUT R12, R13, 0x380, RZ, 0xc0, !PT ;  /* 0x000003800d0c7812 */ /* 0x000fe400078ec0ff */
[----:B------:R-:W-:Y:S02]  /*97c0*/  LOP3.LUT R24, R25, 0x380, RZ, 0xc0, !PT ;  /* 0x0000038019187812 */ /* 0x000fe400078ec0ff */
[----:B------:R-:W-:Y:S01]  /*97d0*/  LOP3.LUT R28, R29, 0x380, RZ, 0xc0, !PT ;  /* 0x000003801d1c7812 */ /* 0x000fe200078ec0ff */
[----:B------:R-:W-:Y:S01]  /*97e0*/  UIADD3 UR11, UR11, UR18, URZ ;  /* 0x000000120b0b7290 */ /* 0x000fe2000fffe03f */
[----:B------:R-:W-:Y:S01]  /*97f0*/  LOP3.LUT R64, R64, R65, RZ, 0x3c, !PT ;  /* 0x0000004140407212 */ /* 0x000fe200078e3cff */
[----:B------:R-:W-:Y:S01]  /*9800*/  IMAD.X R65, RZ, RZ, R15, P1 ;  /* 0x000000ffff417224 */ /* 0x000fe200008e060f */
[----:B------:R-:W-:Y:S01]  /*9810*/  SEL R76, RZ, 0xffffffff, P0 ;  /* 0xffffffffff4c7807 */ /* 0x000fe20000000000 */
[----:B------:R-:W0:Y:S01]  /*9820*/  @P2 LDC R79, c[0x0][0xbf0] ;  /* 0x0002fc00ff4f2b82 */ /* 0x000e220000000800 */
[----:B------:R-:W-:Y:S01]  /*9830*/  ISETP.GE.AND P1, PT, R2, UR14, PT ;  /* 0x0000000e02007c0c */ /* 0x000fe2000bf26270 */
[----:B------:R-:W-:Y:S01]  /*9840*/  USHF.R.S32.HI UR4, URZ, 0x1f, UR9 ;  /* 0x0000001f3f047899 */ /* 0x000fe20008011409 */
[----:B------:R-:W-:Y:S01]  /*9850*/  SHF.R.U64 R8, R8, 0x3, RZ ;  /* 0x0000000308087819 */ /* 0x000fe200000012ff */
[----:B------:R-:W-:Y:S01]  /*9860*/  IMAD.SHL.U32 R76, R76, 0x2, RZ ;  /* 0x000000024c4c7824 */ /* 0x000fe200078e00ff */
[----:B------:R-:W-:Y:S01]  /*9870*/  SEL R21, RZ, 0x1, P1 ;  /* 0x00000001ff157807 */ /* 0x000fe20000800000 */
[----:B------:R-:W5:Y:S01]  /*9880*/  LD.E.128 R60, desc[UR40][R60.64] ;  /* 0x000000283c3c7980 */ /* 0x000f62000c101d00 */
[----:B------:R-:W-:-:S02]  /*9890*/  ISETP.GE.AND P0, PT, R187, UR14, PT ;  /* 0x0000000ebb007c0c */ /* 0x000fc4000bf06270 */
[----:B------:R-:W-:Y:S01]  /*98a0*/  LOP3.LUT R21, R76, 0x2, R21, 0xe2, !PT ;  /* 0x000000024c157812 */ /* 0x000fe200078ee215 */
[----:B------:R-:W-:Y:S01]  /*98b0*/  IMAD.IADD R76, R0, 0x1, -R77 ;  /* 0x00000001004c7824 */ /* 0x000fe200078e0a4d */
[----:B------:R-:W-:Y:S01]  /*98c0*/  LOP3.LUT R8, R8, R9, RZ, 0x3c, !PT ;  /* 0x0000000908087212 */ /* 0x000fe200078e3cff */
[----:B------:R-:W1:Y:S01]  /*98d0*/  @P2 LDC R77, c[0x0][0xbec] ;  /* 0x0002fb00ff4d2b82 */ /* 0x000e620000000800 */
[----:B------:R-:W-:Y:S01]  /*98e0*/  SEL R20, RZ, 0xffffffff, P0 ;  /* 0xffffffffff147807 */ /* 0x000fe20000000000 */
[----:B------:R-:W-:Y:S01]  /*98f0*/  IMAD.X R9, RZ, RZ, R15, P3 ;  /* 0x000000ffff097224 */ /* 0x000fe200018e060f */
[----:B------:R-:W-:Y:S01]  /*9900*/  ISETP.GE.AND P0, PT, R186, UR14, PT ;  /* 0x0000000eba007c0c */ /* 0x000fe2000bf06270 */
[----:B------:R-:W5:Y:S01]  /*9910*/  LD.E.128 R68, desc[UR40][R68.64] ;  /* 0x0000002844447980 */ /* 0x000f62000c101d00 */
[----:B------:R-:W-:Y:S01]  /*9920*/  IADD3 R45, P3, R14, 0x8000, RZ ;  /* 0x000080000e2d7810 */ /* 0x000fe20007f7e0ff */
[----:B------:R-:W-:Y:S01]  /*9930*/  IMAD.SHL.U32 R20, R20, 0x4, RZ ;  /* 0x0000000414147824 */ /* 0x000fe200078e00ff */
[----:B------:R-:W-:-:S02]  /*9940*/  SEL R0, RZ, 0xffffffff, P0 ;  /* 0xffffffffff007807 */ /* 0x000fc40000000000 */
[----:B------:R-:W-:Y:S02]  /*9950*/  SHF.R.U64 R12, R12, 0x3, RZ ;  /* 0x000000030c0c7819 */ /* 0x000fe400000012ff */
[----:B------:R-:W-:Y:S02]  /*9960*/  SHF.R.U64 R24, R24, 0x3, RZ ;  /* 0x0000000318187819 */ /* 0x000fe400000012ff */
[----:B------:R-:W-:Y:S01]  /*9970*/  SHF.R.U64 R28, R28, 0x3, RZ ;  /* 0x000000031c1c7819 */ /* 0x000fe200000012ff */
[----:B------:R-:W-:Y:S01]  /*9980*/  UIMAD.WIDE.U32 UR10, UR44, UR12, UR10 ;  /* 0x0000000c2c0a72a5 */ /* 0x000fe2000f8e000a */
[----:B------:R-:W-:Y:S01]  /*9990*/  LOP3.LUT R44, R45, 0x380, RZ, 0xc0, !PT ;  /* 0x000003802d2c7812 */ /* 0x000fe200078ec0ff */
[----:B------:R-:W5:Y:S01]  /*99a0*/  LD.E.128 R8, desc[UR40][R8.64] ;  /* 0x0000002808087980 */ /* 0x000f62000c101d00 */
[----:B------:R-:W-:Y:S01]  /*99b0*/  LOP3.LUT R21, R20, 0x4, R21, 0xe2, !PT ;  /* 0x0000000414157812 */ /* 0x000fe200078ee215 */
[----:B------:R-:W-:Y:S01]  /*99c0*/  IMAD.SHL.U32 R20, R0, 0x8, RZ ;  /* 0x0000000800147824 */ /* 0x000fe200078e00ff */
[----:B------:R-:W-:Y:S01]  /*99d0*/  SHF.R.U64 R44, R44, 0x3, RZ ;  /* 0x000000032c2c7819 */ /* 0x000fe200000012ff */
[----:B------:R-:W-:Y:S01]  /*99e0*/  IMAD R0, R76, 0x20, R3 ;  /* 0x000000204c007824 */ /* 0x000fe200078e0203 */
[----:B------:R-:W-:Y:S01]  /*99f0*/  ISETP.GE.AND P0, PT, R185, UR14, PT ;  /* 0x0000000eb9007c0c */ /* 0x000fe2000bf06270 */
[----:B------:R-:W5:Y:S01]  /*9a00*/  LD.E.128 R64, desc[UR40][R64.64] ;  /* 0x0000002840407980 */ /* 0x000f62000c101d00 */
[----:B------:R-:W-:Y:S01]  /*9a10*/  LOP3.LUT R12, R12, R13, RZ, 0x3c, !PT ;  /* 0x0000000d0c0c7212 */ /* 0x000fe200078e3cff */
[----:B------:R-:W-:Y:S01]  /*9a20*/  IMAD R78, R81, 0x40, R0 ;  /* 0x00000040514e7824 */ /* 0x000fe200078e0200 */
[----:B------:R-:W-:Y:S01]  /*9a30*/  LOP3.LUT R24, R24, R25, RZ, 0x3c, !PT ;  /* 0x0000001918187212 */ /* 0x000fe200078e3cff */
[--C-:B------:R-:W-:Y:S01]  /*9a40*/  IMAD.X R13, RZ, RZ, R15.reuse, P4 ;  /* 0x000000ffff0d7224 */ /* 0x100fe200020e060f */
[----:B------:R-:W-:Y:S01]  /*9a50*/  LOP3.LUT R28, R28, R29, RZ, 0x3c, !PT ;  /* 0x0000001d1c1c7212 */ /* 0x000fe200078e3cff */
[--C-:B------:R-:W-:Y:S01]  /*9a60*/  IMAD.X R25, RZ, RZ, R15.reuse, P5 ;  /* 0x000000ffff197224 */ /* 0x100fe200028e060f */
[----:B------:R-:W-:Y:S01]  /*9a70*/  LOP3.LUT R44, R44, R45, RZ, 0x3c, !PT ;  /* 0x0000002d2c2c7212 */ /* 0x000fe200078e3cff */
[----:B------:R-:W-:Y:S01]  /*9a80*/  IMAD.X R29, RZ, RZ, R15, P6 ;  /* 0x000000ffff1d7224 */ /* 0x000fe200030e060f */
[----:B------:R-:W-:Y:S01]  /*9a90*/  LOP3.LUT R21, R20, 0x8, R21, 0xe2, !PT ;  /* 0x0000000814157812 */ /* 0x000fe200078ee215 */
[----:B------:R-:W-:Y:S01]  /*9aa0*/  IMAD.X R45, RZ, RZ, R15, P3 ;  /* 0x000000ffff2d7224 */ /* 0x000fe200018e060f */
[C---:B------:R-:W-:Y:S01]  /*9ab0*/  IADD3 R49, P4, R14.reuse, 0x9000, RZ ;  /* 0x000090000e317810 */ /* 0x040fe20007f9e0ff */
[----:B------:R-:W-:Y:S01]  /*9ac0*/  UIMAD UR11, UR44, UR13, UR11 ;  /* 0x0000000d2c0b72a4 */ /* 0x000fe2000f8e020b */
[----:B------:R-:W-:Y:S01]  /*9ad0*/  IADD3 R53, P5, R14, 0xa000, RZ ;  /* 0x0000a0000e357810 */ /* 0x000fe20007fbe0ff */
[----:B-1----:R-:W-:Y:S01]  /*9ae0*/  @P2 IMAD.HI.U32 R0, R78, R77, RZ ;  /* 0x0000004d4e002227 */ /* 0x002fe200078e00ff */
[C---:B------:R-:W-:Y:S01]  /*9af0*/  IADD3 R57, P6, R14.reuse, 0xb000, RZ ;  /* 0x0000b0000e397810 */ /* 0x040fe20007fde0ff */
[----:B------:R-:W-:Y:S01]  /*9b00*/  ULDC.64 UR12, c[0x0][0xaf0] ;  /* 0x0002bc00000c7ab9 */ /* 0x000fe20000000a00 */
[----:B------:R-:W-:Y:S01]  /*9b10*/  SEL R20, RZ, 0xffffffff, P0 ;  /* 0xffffffffff147807 */ /* 0x000fe20000000000 */
[----:B------:R-:W5:Y:S01]  /*9b20*/  LD.E.128 R24, desc[UR40][R24.64] ;  /* 0x0000002818187980 */ /* 0x000f62000c101d00 */
[----:B------:R-:W-:Y:S01]  /*9b30*/  IADD3 R7, P3, R14, 0xf000, RZ ;  /* 0x0000f0000e077810 */ /* 0x000fe20007f7e0ff */
[----:B------:R-:W-:Y:S01]  /*9b40*/  UIMAD UR4, UR4, UR12, URZ ;  /* 0x0000000c040472a4 */ /* 0x000fe2000f8e023f */
[----:B------:R-:W-:Y:S01]  /*9b50*/  ISETP.GE.AND P0, PT, R184, UR14, PT ;  /* 0x0000000eb8007c0c */ /* 0x000fe2000bf06270 */
[----:B------:R-:W-:Y:S01]  /*9b60*/  IMAD.SHL.U32 R76, R20, 0x10, RZ ;  /* 0x00000010144c7824 */ /* 0x000fe200078e00ff */
[----:B------:R-:W-:Y:S01]  /*9b70*/  LOP3.LUT R48, R49, 0x380, RZ, 0xc0, !PT ;  /* 0x0000038031307812 */ /* 0x000fe200078ec0ff */
[----:B------:R-:W5:Y:S01]  /*9b80*/  LD.E.128 R28, desc[UR40][R28.64] ;  /* 0x000000281c1c7980 */ /* 0x000f62000c101d00 */
[----:B------:R-:W-:-:S02]  /*9b90*/  LOP3.LUT R52, R53, 0x380, RZ, 0xc0, !PT ;  /* 0x0000038035347812 */ /* 0x000fc400078ec0ff */
[----:B------:R-:W-:Y:S02]  /*9ba0*/  LOP3.LUT R56, R57, 0x380, RZ, 0xc0, !PT ;  /* 0x0000038039387812 */ /* 0x000fe400078ec0ff */
[----:B------:R-:W-:Y:S01]  /*9bb0*/  LOP3.LUT R5, R14, 0x380, RZ, 0xc0, !PT ;  /* 0x000003800e057812 */ /* 0x000fe200078ec0ff */
[----:B------:R-:W-:Y:S01]  /*9bc0*/  IMAD.MOV.U32 R77, RZ, RZ, R78 ;  /* 0x000000ffff4d7224 */ /* 0x000fe200078e004e */
[----:B------:R-:W-:Y:S01]  /*9bd0*/  LOP3.LUT R6, R7, 0x380, RZ, 0xc0, !PT ;  /* 0x0000038007067812 */ /* 0x000fe200078ec0ff */
[----:B------:R-:W-:Y:S01]  /*9be0*/  UIMAD.WIDE.U32 UR10, UR9, UR12, UR10 ;  /* 0x0000000c090a72a5 */ /* 0x000fe2000f8e000a */
[----:B------:R-:W-:Y:S01]  /*9bf0*/  SEL R20, RZ, 0xffffffff, P0 ;  /* 0xffffffffff147807 */ /* 0x000fe20000000000 */
[----:B------:R-:W-:Y:S01]  /*9c00*/  UIMAD UR4, UR9, UR13, UR4 ;  /* 0x0000000d090472a4 */ /* 0x000fe2000f8e0204 */
[----:B0-----:R-:W-:Y:S01]  /*9c10*/  @P2 SHF.R.U32.HI R77, RZ, R79, R0 ;  /* 0x0000004fff4d2219 */ /* 0x001fe20000011600 */
[----:B------:R-:W-:Y:S01]  /*9c20*/  IMAD.X R73, RZ, RZ, R15, P3 ;  /* 0x000000ffff497224 */ /* 0x000fe200018e060f */
[----:B------:R-:W-:Y:S01]  /*9c30*/  SHF.R.U64 R48, R48, 0x3, RZ ;  /* 0x0000000330307819 */ /* 0x000fe200000012ff */
[----:B------:R-:W5:Y:S01]  /*9c40*/  LD.E.128 R44, desc[UR40][R44.64] ;  /* 0x000000282c2c7980 */ /* 0x000f62000c101d00 */
[----:B------:R-:W-:-:S02]  /*9c50*/  SHF.R.U64 R52, R52, 0x3, RZ ;  /* 0x0000000334347819 */ /* 0x000fc400000012ff */
[----:B------:R-:W-:Y:S02]  /*9c60*/  SHF.R.U64 R56, R56, 0x3, RZ ;  /* 0x0000000338387819 */ /* 0x000fe400000012ff */
[----:B------:R-:W-:Y:S02]  /*9c70*/  SHF.R.U64 R5, R5, 0x3, RZ ;  /* 0x0000000305057819 */ /* 0x000fe400000012ff */
[----:B------:R-:W-:Y:S02]  /*9c80*/  SHF.R.U64 R6, R6, 0x3, RZ ;  /* 0x0000000306067819 */ /* 0x000fe400000012ff */
[----:B------:R-:W-:Y:S01]  /*9c90*/  LOP3.LUT R0, R76, 0x10, R21, 0xe2, !PT ;  /* 0x000000104c007812 */ /* 0x000fe200078ee215 */
[----:B------:R-:W-:Y:S01]  /*9ca0*/  UIADD3 UR4, UR11, UR4, URZ ;  /* 0x000000040b047290 */ /* 0x000fe2000fffe03f */
[--C-:B------:R-:W-:Y:S01]  /*9cb0*/  SHF.R.S32.HI R76, RZ, 0x1f, R77.reuse ;  /* 0x0000001fff4c7819 */ /* 0x100fe2000001144d */
[----:B------:R-:W-:Y:S01]  /*9cc0*/  IMAD.SHL.U32 R81, R20, 0x20, RZ ;  /* 0x0000002014517824 */ /* 0x000fe200078e00ff */
[----:B------:R-:W-:Y:S01]  /*9cd0*/  LOP3.LUT R48, R48, R49, RZ, 0x3c, !PT ;  /* 0x0000003130307212 */ /* 0x000fe200078e3cff */
[----:B------:R-:W-:Y:S01]  /*9ce0*/  IMAD.MOV R79, RZ, RZ, -R77 ;  /* 0x000000ffff4f7224 */ /* 0x000fe200078e0a4d */
[----:B------:R-:W-:Y:S01]  /*9cf0*/  LOP3.LUT R52, R52, R53, RZ, 0x3c, !PT ;  /* 0x0000003534347212 */ /* 0x000fe200078e3cff */
[--C-:B------:R-:W-:Y:S01]  /*9d00*/  IMAD.X R49, RZ, RZ, R15.reuse, P4 ;  /* 0x000000ffff317224 */ /* 0x100fe200020e060f */
[----:B------:R-:W-:Y:S01]  /*9d10*/  LOP3.LUT R56, R56, R57, RZ, 0x3c, !PT ;  /* 0x0000003938387212 */ /* 0x000fe200078e3cff */
[--C-:B------:R-:W-:Y:S01]  /*9d20*/  IMAD.X R53, RZ, RZ, R15.reuse, P5 ;  /* 0x000000ffff357224 */ /* 0x100fe200028e060f */
[----:B------:R-:W-:Y:S01]  /*9d30*/  LOP3.LUT R4, R5, R14, RZ, 0x3c, !PT ;  /* 0x0000000e05047212 */ /* 0x000fe200078e3cff */
[--C-:B------:R-:W-:Y:S01]  /*9d40*/  IMAD.X R57, RZ, RZ, R15.reuse, P6 ;  /* 0x000000ffff397224 */ /* 0x100fe200030e060f */
[----:B------:R-:W-:Y:S01]  /*9d50*/  LOP3.LUT R72, R6, R7, RZ, 0x3c, !PT ;  /* 0x0000000706487212 */ /* 0x000fe200078e3cff */
[----:B------:R-:W-:Y:S01]  /*9d60*/  IMAD.MOV.U32 R5, RZ, RZ, R15 ;  /* 0x000000ffff057224 */ /* 0x000fe200078e000f */
[----:B------:R-:W5:Y:S01]  /*9d70*/  LD.E.128 R48, desc[UR40][R48.64] ;  /* 0x0000002830307980 */ /* 0x000f62000c101d00 */
[----:B------:R-:W-:-:S02]  /*9d80*/  IMAD.U32 R20, RZ, RZ, UR10 ;  /* 0x0000000aff147e24 */ /* 0x000fc4000f8e00ff */
[----:B------:R-:W-:Y:S01]  /*9d90*/  IMAD.U32 R21, RZ, RZ, UR11 ;  /* 0x0000000bff157e24 */ /* 0x000fe2000f8e00ff */
[----:B------:R-:W-:Y:S01]  /*9da0*/  ULDC.64 UR10, c[0x0][0xae0] ;  /* 0x0002b800000a7ab9 */ /* 0x000fe20000000a00 */
[----:B------:R-:W-:Y:S01]  /*9db0*/  IMAD R79, R80, R79, R78 ;  /* 0x0000004f504f7224 */ /* 0x000fe200078e024e */
[----:B------:R-:W5:Y:S01]  /*9dc0*/  LD.E.128 R4, desc[UR40][R4.64] ;  /* 0x0000002804047980 */ /* 0x000f62000c101d00 */
[----:B------:R-:W-:Y:S01]  /*9dd0*/  IMAD R76, R76, UR10, RZ ;  /* 0x0000000a4c4c7c24 */ /* 0x000fe2000f8e02ff */
[----:B------:R-:W-:Y:S01]  /*9de0*/  LOP3.LUT R0, R81, 0x20, R0, 0xe2, !PT ;  /* 0x0000002051007812 */ /* 0x000fe200078ee200 */
[----:B------:R-:W-:Y:S01]  /*9df0*/  IMAD.U32 R21, RZ, RZ, UR4 ;  /* 0x00000004ff157e24 */ /* 0x000fe2000f8e00ff */
[----:B------:R-:W5:Y:S01]  /*9e00*/  LD.E.128 R12, desc[UR40][R12.64] ;  /* 0x000000280c0c7980 */ /* 0x000f62000c101d00 */
[----:B------:R-:W-:Y:S01]  /*9e10*/  IMAD R81, R77, UR11, R76 ;  /* 0x0000000b4d517c24 */ /* 0x000fe2000f8e024c */
[----:B------:R-:W-:Y:S02]  /*9e20*/  ISETP.GE.AND P0, PT, R222, UR14, PT ;  /* 0x0000000ede007c0c */ /* 0x000fe4000bf06270 */
[----:B------:R-:W5:Y:S01]  /*9e30*/  LD.E.128 R52, desc[UR40][R52.64] ;  /* 0x0000002834347980 */ /* 0x000f62000c101d00 */
[----:B------:R-:W-:-:S03]  /*9e40*/  SHF.R.S32.HI R76, RZ, 0x1f, R79 ;  /* 0x0000001fff4c7819 */ /* 0x000fc6000001144f */
[----:B------:R-:W5:Y:S01]  /*9e50*/  LD.E.128 R56, desc[UR40][R56.64] ;  /* 0x0000002838387980 */ /* 0x000f62000c101d00 */
[----:B------:R-:W-:Y:S01]  /*9e60*/  IMAD.WIDE.U32 R20, R77, UR10, R20 ;  /* 0x0000000a4d147c25 */ /* 0x000fe2000f8e0014 */
[----:B------:R-:W-:Y:S02]  /*9e70*/  ULDC.64 UR10, c[0x0][0xad8] ;  /* 0x0002b600000a7ab9 */ /* 0x000fe40000000a00 */
[----:B------:R-:W5:Y:S01]  /*9e80*/  LD.E.128 R72, desc[UR40][R72.64] ;  /* 0x0000002848487980 */ /* 0x000f62000c101d00 */
[----:B------:R-:W-:Y:S01]  /*9e90*/  IMAD.U32 R88, RZ, RZ, UR43 ;  /* 0x0000002bff587e24 */ /* 0x000fe2000f8e00ff */
[----:B------:R-:W-:Y:S01]  /*9ea0*/  @!PT LDS RZ, [RZ] ;  /* 0x00000000fffff984 */ /* 0x000fe20000000800 */
[----:B------:R-:W-:Y:S01]  /*9eb0*/  @!PT LDS RZ, [RZ] ;  /* 0x00000000fffff984 */ /* 0x000fe20000000800 */
[----:B------:R-:W-:Y:S01]  /*9ec0*/  @!PT LDS RZ, [RZ] ;  /* 0x00000000fffff984 */ /* 0x000fe20000000800 */
[----:B------:R-:W-:Y:S01]  /*9ed0*/  @!PT LDS RZ, [RZ] ;  /* 0x00000000fffff984 */ /* 0x000fe20000000800 */
[----:B------:R0:W-:Y:S06]  /*9ee0*/  MEMBAR.ALL.CTA ;  /* 0x0000000000007992 */ /* 0x0001ec0000008000 */
[----:B0-----:R-:W0:Y:S01]  /*9ef0*/  FENCE.VIEW.ASYNC.S ;  /* 0x00000000000073c6 */ /* 0x001e220000000000 */
[----:B------:R-:W-:Y:S01]  /*9f00*/  SEL R77, RZ, 0x40, P0 ;  /* 0x00000040ff4d7807 */ /* 0x000fe20000000000 */
[----:B------:R-:W-:Y:S01]  /*9f10*/  IMAD.IADD R21, R21, 0x1, R81 ;  /* 0x0000000115157824 */ /* 0x000fe200078e0251 */
[----:B------:R-:W-:Y:S01]  /*9f20*/  ISETP.GE.AND P0, PT, R221, UR14, PT ;  /* 0x0000000edd007c0c */ /* 0x000fe2000bf06270 */
[----:B------:R-:W-:-:S02]  /*9f30*/  IMAD R76, R76, UR10, RZ ;  /* 0x0000000a4c4c7c24 */ /* 0x000fc4000f8e02ff */
[----:B------:R-:W-:Y:S02]  /*9f40*/  IMAD R88, R88, 0x40, R3 ;  /* 0x0000004058587824 */ /* 0x000fe400078e0203 */
[----:B------:R-:W-:Y:S01]  /*9f50*/  IMAD R89, R80, UR8, RZ ;  /* 0x0000000850597c24 */ /* 0x000fe2000f8e02ff */
[----:B------:R-:W-:Y:S01]  /*9f60*/  LOP3.LUT R0, R0, R77, RZ, 0xfc, !PT ;  /* 0x0000004d00007212 */ /* 0x000fe200078efcff */
[C---:B------:R-:W-:Y:S01]  /*9f70*/  IMAD R77, R79.reuse, UR11, R76 ;  /* 0x0000000b4f4d7c24 */ /* 0x040fe2000f8e024c */
[----:B------:R-:W-:Y:S01]  /*9f80*/  UIADD3 UR4, UR38, 0x28c20, URZ ;  /* 0x00028c2026047890 */ /* 0x000fe2000fffe03f */
[----:B------:R-:W-:Y:S01]  /*9f90*/  IMAD.WIDE.U32 R20, R79, UR10, R20 ;  /* 0x0000000a4f147c25 */ /* 0x000fe2000f8e0014 */
[----:B------:R-:W-:Y:S01]  /*9fa0*/  SEL R3, RZ, 0x80, P0 ;  /* 0x00000080ff037807 */ /* 0x000fe20000000000 */
[----:B------:R-:W-:Y:S01]  /*9fb0*/  ULDC.64 UR10, c[0x0][0xa80] ;  /* 0x0002a000000a7ab9 */ /* 0x000fe20000000a00 */
[----:B------:R-:W-:Y:S01]  /*9fc0*/  ISETP.GE.AND P0, PT, R88, R89, PT ;  /* 0x000000595800720c */ /* 0x000fe20003f06270 */
[----:B------:R-:W-:Y:S01]  /*9fd0*/  IMAD.IADD R21, R21, 0x1, R77 ;  /* 0x0000000115157824 */ /* 0x000fe200078e024d */
[----:B------:R-:W-:Y:S01]  /*9fe0*/  UPRMT UR4, URZ, 0x654, UR4 ;  /* 0x000006543f047896 */ /* 0x000fe20008000004 */
[----:B------:R-:W-:-:S04]  /*9ff0*/  LEA R86, P1, R20, UR10, 0x1 ;  /* 0x0000000a14567c11 */ /* 0x000fc8000f8208ff */
[----:B------:R-:W-:Y:S01]  /*a000*/  LEA.HI.X R87, R20, UR11, R21, 0x1, P1 ;  /* 0x0000000b14577c11 */ /* 0x000fe200088f0c15 */
[----:B------:R-:W-:Y:S01]  /*a010*/  BSSY B1, `(.L_x_422) ;  /* 0x000002c000017945 */ /* 0x000fe20003800000 */
[----:B0-----:R0:W1:Y:S02]  /*a020*/  SHFL.IDX PT, R20, R86, RZ, 0x181f ;  /* 0x00181fff56147589 */ /* 0x00106400000e0000 */
[----:B------:R-:W-:Y:S02]  /*a030*/  SYNCS.ARRIVE.TRANS64.RED.A1T0 RZ, [UR4], RZ ;  /* 0x000000ffffff79a7 */ /* 0x000fe40008100404 */
[----:B------:R0:W2:Y:S01]  /*a040*/  SHFL.IDX PT, R21, R87, RZ, 0x181f ;  /* 0x00181fff57157589 */ /* 0x0000a200000e0000 */
[----:B------:R-:W-:Y:S02]  /*a050*/  LOP3.LUT R3, R0, R3, RZ, 0xfc, !PT ;  /* 0x0000000300037212 */ /* 0x000fe400078efcff */
[----:B---3--:R-:W-:Y:S01]  /*a060*/  SHF.R.S32.HI R152, RZ, 0x1f, R188 ;  /* 0x0000001fff987819 */ /* 0x008fe200000114bc */
[----:B------:R-:W-:Y:S06]  /*a070*/  @P0 BRA `(.L_x_423) ;  /* 0x0000000000940947 */ /* 0x000fec0003800000 */
[----:B------:R-:W-:Y:S02]  /*a080*/  ISETP.GE.AND P1, PT, R188, UR14, PT ;  /* 0x0000000ebc007c0c */ /* 0x000fe4000bf26270 */
[----:B------:R-:W-:Y:S02]  /*a090*/  ISETP.GE.AND P0, PT, R2, UR14, PT ;  /* 0x0000000e02007c0c */ /* 0x000fe4000bf06270 */
[----:B------:R-:W-:Y:S02]  /*a0a0*/  ISETP.GE.AND P4, PT, R187, UR14, PT ;  /* 0x0000000ebb007c0c */ /* 0x000fe4000bf86270 */
[----:B------:R-:W-:Y:S02]  /*a0b0*/  ISETP.GE.AND P3, PT, R186, UR14, PT ;  /* 0x0000000eba007c0c */ /* 0x000fe4000bf66270 */
[----:B------:R-:W-:Y:S02]  /*a0c0*/  SHF.R.S32.HI R80, RZ, 0x1f, R187 ;  /* 0x0000001fff507819 */ /* 0x000fe400000114bb */
[----:B------:R-:W-:-:S02]  /*a0d0*/  SHF.R.S32.HI R83, RZ, 0x1f, R186 ;  /* 0x0000001fff537819 */ /* 0x000fc400000114ba */
[----:B------:R-:W-:Y:S02]  /*a0e0*/  SHF.R.S32.HI R81, RZ, 0x1f, R185 ;  /* 0x0000001fff517819 */ /* 0x000fe400000114b9 */
[-C--:B-1----:R-:W-:Y:S01]  /*a0f0*/  @!P1 LEA R76, P2, R188, R20.reuse, 0x1 ;  /* 0x00000014bc4c9211 */ /* 0x082fe200078408ff */
[----:B--2---:R-:W-:Y:S02]  /*a100*/  @!P0 IMAD.WIDE R78, R2, 0x2, R20 ;  /* 0x00000002024e8825 */ /* 0x004fe400078e0214 */
[----:B------:R-:W-:Y:S02]  /*a110*/  @!P4 LEA R84, P5, R187, R20, 0x1 ;  /* 0x00000014bb54c211 */ /* 0x000fe400078a08ff */
[----:B------:R-:W-:Y:S01]  /*a120*/  @!P1 LEA.HI.X R77, R188, R21, R152, 0x1, P2 ;  /* 0x00000015bc4d9211 */ /* 0x000fe200010f0c98 */
[----:B-----5:R1:W-:Y:S01]  /*a130*/  @!P0 ST.E.128 desc[UR40][R78.64], R4 ;  /* 0x000000044e008985 */ /* 0x0203e2000c101d28 */
[----:B------:R-:W-:Y:S02]  /*a140*/  ISETP.GE.AND P2, PT, R185, UR14, PT ;  /* 0x0000000eb9007c0c */ /* 0x000fe4000bf46270 */
[----:B------:R-:W-:Y:S01]  /*a150*/  LOP3.LUT P0, RZ, R0, 0x40, RZ, 0xc0, !PT ;  /* 0x0000004000ff7812 */ /* 0x000fe2000780c0ff */
[----:B------:R2:W-:Y:S01]  /*a160*/  @!P1 ST.E.128 desc[UR40][R76.64], R12 ;  /* 0x0000000c4c009985 */ /* 0x0005e2000c101d28 */
[----:B------:R-:W-:-:S02]  /*a170*/  ISETP.GE.AND P1, PT, R184, UR14, PT ;  /* 0x0000000eb8007c0c */ /* 0x000fc4000bf26270 */
[CC--:B------:R-:W-:Y:S02]  /*a180*/  @!P3 LEA R82, P6, R186.reuse, R20.reuse, 0x1 ;  /* 0x00000014ba52b211 */ /* 0x0c0fe400078c08ff */
[-C--:B------:R-:W-:Y:S02]  /*a190*/  @!P4 LEA.HI.X R85, R187, R21.reuse, R80, 0x1, P5 ;  /* 0x00000015bb55c211 */ /* 0x080fe400028f0c50 */
[-C--:B------:R-:W-:Y:S02]  /*a1a0*/  @!P3 LEA.HI.X R83, R186, R21.reuse, R83, 0x1, P6 ;  /* 0x00000015ba53b211 */ /* 0x080fe400030f0c53 */
[----:B------:R-:W-:Y:S01]  /*a1b0*/  LOP3.LUT P6, RZ, R3, 0x80, RZ, 0xc0, !PT ;  /* 0x0000008003ff7812 */ /* 0x000fe200078cc0ff */
[----:B------:R3:W-:Y:S01]  /*a1c0*/  @!P4 ST.E.128 desc[UR40][R84.64], R28 ;  /* 0x0000001c5400c985 */ /* 0x0007e2000c101d28 */
[C---:B------:R-:W-:Y:S02]  /*a1d0*/  @!P2 LEA R80, P5, R185.reuse, R20, 0x1 ;  /* 0x00000014b950a211 */ /* 0x040fe400078a08ff */
[----:B-1----:R-:W-:Y:S01]  /*a1e0*/  SHF.R.S32.HI R7, RZ, 0x1f, R184 ;  /* 0x0000001fff077819 */ /* 0x002fe200000114b8 */
[----:B------:R3:W-:Y:S01]  /*a1f0*/  @!P3 ST.E.128 desc[UR40][R82.64], R36 ;  /* 0x000000245200b985 */ /* 0x0007e2000c101d28 */
[----:B------:R-:W-:-:S02]  /*a200*/  @!P2 LEA.HI.X R81, R185, R21, R81, 0x1, P5 ;  /* 0x00000015b951a211 */ /* 0x000fc400028f0c51 */
[CC--:B------:R-:W-:Y:S02]  /*a210*/  @!P1 LEA R6, P5, R184.reuse, R20.reuse, 0x1 ;  /* 0x00000014b8069211 */ /* 0x0c0fe400078a08ff */
[----:B------:R-:W-:Y:S01]  /*a220*/  SHF.R.S32.HI R5, RZ, 0x1f, R222 ;  /* 0x0000001fff057819 */ /* 0x000fe200000114de */
[----:B------:R3:W-:Y:S01]  /*a230*/  @!P2 ST.E.128 desc[UR40][R80.64], R44 ;  /* 0x0000002c5000a985 */ /* 0x0007e2000c101d28 */
[-C--:B------:R-:W-:Y:S02]  /*a240*/  @!P1 LEA.HI.X R7, R184, R21.reuse, R7, 0x1, P5 ;  /* 0x00000015b8079211 */ /* 0x080fe400028f0c07 */
[C---:B------:R-:W-:Y:S02]  /*a250*/  @P0 LEA R4, P5, R222.reuse, R20, 0x1 ;  /* 0x00000014de040211 */ /* 0x040fe400078a08ff */
[----:B--2---:R-:W-:Y:S01]  /*a260*/  SHF.R.S32.HI R13, RZ, 0x1f, R221 ;  /* 0x0000001fff0d7819 */ /* 0x004fe200000114dd */
[----:B------:R3:W-:Y:S01]  /*a270*/  @!P1 ST.E.128 desc[UR40][R6.64], R52 ;  /* 0x0000003406009985 */ /* 0x0007e2000c101d28 */
[----:B------:R-:W-:-:S02]  /*a280*/  @P0 LEA.HI.X R5, R222, R21, R5, 0x1, P5 ;  /* 0x00000015de050211 */ /* 0x000fc400028f0c05 */
[----:B------:R-:W-:-:S03]  /*a290*/  @P6 LEA R12, P5, R221, R20, 0x1 ;  /* 0x00000014dd0c6211 */ /* 0x000fc600078a08ff */
[----:B------:R3:W-:Y:S01]  /*a2a0*/  @P0 ST.E.128 desc[UR40][R4.64], R60 ;  /* 0x0000003c04000985 */ /* 0x0007e2000c101d28 */
[----:B------:R-:W-:-:S05]  /*a2b0*/  @P6 LEA.HI.X R13, R221, R21, R13, 0x1, P5 ;  /* 0x00000015dd0d6211 */ /* 0x000fca00028f0c0d */
[----:B------:R3:W-:Y:S04]  /*a2c0*/  @P6 ST.E.128 desc[UR40][R12.64], R68 ;  /* 0x000000440c006985 */ /* 0x0007e8000c101d28 */
.L_x_423:
[----:B------:R-:W-:Y:S05]  /*a2d0*/  BSYNC B1 ;  /* 0x0000000000017941 */ /* 0x000fea0003800000 */
.L_x_422:
[----:B---3-5:R-:W-:Y:S01]  /*a2e0*/  VIADD R6, R88, 0x20 ;  /* 0x0000002058067836 */ /* 0x028fe20000000000 */
[----:B------:R3:W4:Y:S04]  /*a2f0*/  SHFL.IDX PT, R5, R87, 0x1, 0x181f ;  /* 0x00381f0057057f89 */ /* 0x00072800000e0000 */
[----:B------:R-:W-:Y:S01]  /*a300*/  ISETP.GE.AND P0, PT, R6, R89, PT ;  /* 0x000000590600720c */ /* 0x000fe20003f06270 */
[----:B------:R3:W0:-:S12]  /*a310*/  SHFL.IDX PT, R4, R86, 0x1, 0x181f ;  /* 0x00381f0056047f89 */ /* 0x00061800000e0000 */
[----:B---3--:R-:W-:Y:S05]  /*a320*/  @P0 BRA `(.L_x_424) ;  /* 0x0000002400f40947 */ /* 0x008fea0003800000 */
[----:B------:R-:W-:Y:S02]  /*a330*/  ISETP.GE.AND P0, PT, R188, UR14, PT ;  /* 0x0000000ebc007c0c */ /* 0x000fe4000bf06270 */
[----:B------:R-:W-:Y:S02]  /*a340*/  ISETP.GE.AND P5, PT, R2, UR14, PT ;  /* 0x0000000e02007c0c */ /* 0x000fe4000bfa6270 */
[----:B------:R-:W-:Y:S02]  /*a350*/  ISETP.GE.AND P2, PT, R187, UR14, PT ;  /* 0x0000000ebb007c0c */ /* 0x000fe4000bf46270 */
[----:B------:R-:W-:Y:S02]  /*a360*/  ISETP.GE.AND P1, PT, R186, UR14, PT ;  /* 0x0000000eba007c0c */ /* 0x000fe4000bf26270 */
[----:B------:R-:W-:Y:S02]  /*a370*/  ISETP.GE.AND P3, PT, R185, UR14, PT ;  /* 0x0000000eb9007c0c */ /* 0x000fe4000bf66270 */
[----:B------:R-:W-:-:S02]  /*a380*/  SHF.R.S32.HI R15, RZ, 0x1f, R187 ;  /* 0x0000001fff0f7819 */ /* 0x000fc400000114bb */
[----:B--2---:R-:W-:Y:S02]  /*a390*/  SHF.R.S32.HI R21, RZ, 0x1f, R186 ;  /* 0x0000001fff157819 */ /* 0x004fe400000114ba */
[----:B0-----:R-:W-:Y:S01]  /*a3a0*/  @!P0 LEA R12, P4, R188, R4, 0x1 ;  /* 0x00000004bc0c8211 */ /* 0x001fe200078808ff */
[----:B----4-:R-:W-:Y:S01]  /*a3b0*/  @!P5 IMAD.WIDE R6, R2, 0x2, R4 ;  /* 0x000000020206d825 */ /* 0x010fe200078e0204 */
[----:B------:R-:W-:Y:S02]  /*a3c0*/  SHF.R.S32.HI R31, RZ, 0x1f, R184 ;  /* 0x0000001fff1f7819 */ /* 0x000fe400000114b8 */
[----:B------:R-:W-:Y:S02]  /*a3d0*/  @!P0 LEA.HI.X R13, R188, R5, R152, 0x1, P4 ;  /* 0x00000005bc0d8211 */ /* 0x000fe400020f0c98 */
[----:B------:R-:W-:Y:S01]  /*a3e0*/  ISETP.GE.AND P4, PT, R184, UR14, PT ;  /* 0x0000000eb8007c0c */ /* 0x000fe2000bf86270 */
[----:B------:R0:W-:Y:S01]  /*a3f0*/  @!P5 ST.E.128 desc[UR40][R6.64], R8 ;  /* 0x000000080600d985 */ /* 0x0001e2000c101d28 */
[----:B------:R-:W-:-:S02]  /*a400*/  LOP3.LUT P5, RZ, R0, 0x40, RZ, 0xc0, !PT ;  /* 0x0000004000ff7812 */ /* 0x000fc400078ac0ff */
[CC--:B------:R-:W-:Y:S01]  /*a410*/  @!P2 LEA R14, P6, R187.reuse, R4.reuse, 0x1 ;  /* 0x00000004bb0ea211 */ /* 0x0c0fe200078c08ff */
[----:B------:R3:W-:Y:S01]  /*a420*/  @!P0 ST.E.128 desc[UR40][R12.64], R24 ;  /* 0x000000180c008985 */ /* 0x0007e2000c101d28 */
[----:B------:R-:W-:Y:S02]  /*a430*/  SHF.R.S32.HI R0, RZ, 0x1f, R185 ;  /* 0x0000001fff007819 */ /* 0x000fe400000114b9 */
[----:B------:R-:W-:Y:S02]  /*a440*/  @!P2 LEA.HI.X R15, R187, R5, R15, 0x1, P6 ;  /* 0x00000005bb0fa211 */ /* 0x000fe400030f0c0f */
[-C--:B-1----:R-:W-:Y:S02]  /*a450*/  @!P1 LEA R20, P6, R186, R4.reuse, 0x1 ;  /* 0x00000004ba149211 */ /* 0x082fe400078c08ff */
[----:B------:R-:W-:Y:S01]  /*a460*/  SHF.R.S32.HI R37, RZ, 0x1f, R222 ;  /* 0x0000001fff257819 */ /* 0x000fe200000114de */
[----:B------:R3:W-:Y:S01]  /*a470*/  @!P2 ST.E.128 desc[UR40][R14.64], R32 ;  /* 0x000000200e00a985 */ /* 0x0007e2000c101d28 */
[----:B------:R-:W-:-:S02]  /*a480*/  @!P3 LEA R28, P2, R185, R4, 0x1 ;  /* 0x00000004b91cb211 */ /* 0x000fc400078408ff */
[-C--:B------:R-:W-:Y:S02]  /*a490*/  @!P4 LEA R30, P0, R184, R4.reuse, 0x1 ;  /* 0x00000004b81ec211 */ /* 0x080fe400078008ff */
[-C--:B------:R-:W-:Y:S02]  /*a4a0*/  @!P1 LEA.HI.X R21, R186, R5.reuse, R21, 0x1, P6 ;  /* 0x00000005ba159211 */ /* 0x080fe400030f0c15 */
[----:B0-----:R-:W-:Y:S02]  /*a4b0*/  @P5 LEA R6, P6, R222, R4, 0x1 ;  /* 0x00000004de065211 */ /* 0x001fe400078c08ff */
[-C--:B------:R-:W-:Y:S01]  /*a4c0*/  @!P3 LEA.HI.X R29, R185, R5.reuse, R0, 0x1, P2 ;  /* 0x00000005b91db211 */ /* 0x080fe200010f0c00 */
[----:B------:R3:W-:Y:S01]  /*a4d0*/  @!P1 ST.E.128 desc[UR40][R20.64], R40 ;  /* 0x0000002814009985 */ /* 0x0007e2000c101d28 */
[-C--:B------:R-:W-:Y:S02]  /*a4e0*/  @!P4 LEA.HI.X R31, R184, R5.reuse, R31, 0x1, P0 ;  /* 0x00000005b81fc211 */ /* 0x080fe400000f0c1f */
[----:B------:R-:W-:Y:S01]  /*a4f0*/  @P5 LEA.HI.X R7, R222, R5, R37, 0x1, P6 ;  /* 0x00000005de075211 */ /* 0x000fe200030f0c25 */
[----:B------:R3:W-:Y:S01]  /*a500*/  @!P3 ST.E.128 desc[UR40][R28.64], R48 ;  /* 0x000000301c00b985 */ /* 0x0007e2000c101d28 */
[----:B------:R-:W-:-:S03]  /*a510*/  LOP3.LUT P0, RZ, R3, 0x80, RZ, 0xc0, !PT ;  /* 0x0000008003ff7812 */ /* 0x000fc6000780c0ff */
[----:B------:R3:W-:Y:S04]  /*a520*/  @!P4 ST.E.128 desc[UR40][R30.64], R56 ;  /* 0x000000381e00c985 */ /* 0x0007e8000c101d28 */
[----:B------:R3:W-:Y:S06]  /*a530*/  @P5 ST.E.128 desc[UR40][R6.64], R64 ;  /* 0x0000004006005985 */ /* 0x0007ec000c101d28 */
[----:B------:R-:W-:Y:S05]  /*a540*/  @!P0 BRA `(.L_x_424) ;  /* 0x00000024006c8947 */ /* 0x000fea0003800000 */
[----:B------:R-:W-:Y:S02]  /*a550*/  LEA R4, P0, R221, R4, 0x1 ;  /* 0x00000004dd047211 */ /* 0x000fe400078008ff */
[----:B------:R-:W-:-:S04]  /*a560*/  SHF.R.S32.HI R0, RZ, 0x1f, R221 ;  /* 0x0000001fff007819 */ /* 0x000fc800000114dd */
[----:B------:R-:W-:-:S05]  /*a570*/  LEA.HI.X R5, R221, R5, R0, 0x1, P0 ;  /* 0x00000005dd057211 */ /* 0x000fca00000f0c00 */
[----:B------:R0:W-:Y:S01]  /*a580*/  ST.E.128 desc[UR40][R4.64], R72 ;  /* 0x0000004804007985 */ /* 0x0001e2000c101d28 */
[----:B------:R-:W-:Y:S05]  /*a590*/  BRA `(.L_x_424) ;  /* 0x0000002400587947 */ /* 0x000fea0003800000 */
.L_x_421:
[----:B------:R-:W2:Y:S01]  /*a5a0*/  LDL R0, [R1+0x48] ;  /* 0x0000480001007983 */ /* 0x000ea20000100800 */
[----:B------:R-:W-:Y:S01]  /*a5b0*/  ULDC.64 UR12, c[0x0][0xb08] ;  /* 0x0002c200000c7ab9 */ /* 0x000fe20000000a00 */
[----:B------:R-:W-:Y:S01]  /*a5c0*/  ULDC UR14, c[0x0][0xbe8] ;  /* 0x0002fa00000e7ab9 */ /* 0x000fe20000000800 */
[----:B------:R-:W-:Y:S01]  /*a5d0*/  UIMAD UR18, UR18, UR12, URZ ;  /* 0x0000000c121272a4 */ /* 0x000fe2000f8e023f */
[----:B0-----:R-:W-:Y:S01]  /*a5e0*/  IMAD.U32 R6, RZ, RZ, UR43 ;  /* 0x0000002bff067e24 */ /* 0x001fe2000f8e00ff */
[----:B------:R-:W-:Y:S01]  /*a5f0*/  UIMAD.WIDE.U32 UR10, UR4, UR12, URZ ;  /* 0x0000000c040a72a5 */ /* 0x000fe2000f8e003f */
[----:B------:R-:W-:Y:S01]  /*a600*/  BSSY B1, `(.L_x_425) ;  /* 0x00000c8000017945 */ /* 0x000fe20003800000 */
[----:B------:R-:W-:Y:S01]  /*a610*/  UIMAD UR18, UR4, UR13, UR18 ;  /* 0x0000000d041272a4 */ /* 0x000fe2000f8e0212 */
[----:B------:R-:W-:Y:S01]  /*a620*/  SHF.R.S32.HI R21, RZ, 0x1f, R203 ;  /* 0x0000001fff157819 */ /* 0x000fe200000114cb */
[----:B------:R-:W-:Y:S01]  /*a630*/  UISETP.NE.AND UP0, UPT, UR14, 0x1, UPT ;  /* 0x000000010e00788c */ /* 0x000fe2000bf05270 */
[----:B---3--:R-:W-:Y:S01]  /*a640*/  SHF.R.S32.HI R152, RZ, 0x1f, R204 ;  /* 0x0000001fff987819 */ /* 0x008fe200000114cc */
[----:B------:R-:W-:Y:S01]  /*a650*/  UIADD3 UR11, UR11, UR18, URZ ;  /* 0x000000120b0b7290 */ /* 0x000fe2000fffe03f */
[----:B------:R-:W-:Y:S01]  /*a660*/  SHF.R.S32.HI R153, RZ, 0x1f, R205 ;  /* 0x0000001fff997819 */ /* 0x000fe200000114cd */
[----:B------:R-:W-:Y:S01]  /*a670*/  ULDC.64 UR12, c[0x0][0xb38] ;  /* 0x0002ce00000c7ab9 */ /* 0x000fe20000000a00 */
[----:B------:R-:W-:Y:S01]  /*a680*/  USHF.R.S32.HI UR4, URZ, 0x1f, UR9 ;  /* 0x0000001f3f047899 */ /* 0x000fe20008011409 */
[----:B------:R-:W-:Y:S01]  /*a690*/  PLOP3.LUT P0, PT, PT, PT, UP0, 0x80, 0x0 ;  /* 0x000000000000781c */ /* 0x000fe20003f0f008 */
[----:B------:R-:W-:Y:S01]  /*a6a0*/  UIMAD.WIDE.U32 UR10, UR44, UR12, UR10 ;  /* 0x0000000c2c0a72a5 */ /* 0x000fe2000f8e000a */
[----:B------:R-:W-:Y:S01]  /*a6b0*/  SHF.R.S32.HI R154, RZ, 0x1f, R206 ;  /* 0x0000001fff9a7819 */ /* 0x000fe200000114ce */
[----:B------:R-:W-:Y:S01]  /*a6c0*/  UIMAD UR8, UR8, UR14, URZ ;  /* 0x0000000e080872a4 */ /* 0x000fe2000f8e023f */
[----:B------:R-:W-:Y:S01]  /*a6d0*/  SHF.R.S32.HI R155, RZ, 0x1f, R207 ;  /* 0x0000001fff9b7819 */ /* 0x000fe200000114cf */
[----:B------:R-:W-:Y:S01]  /*a6e0*/  UIMAD UR11, UR44, UR13, UR11 ;  /* 0x0000000d2c0b72a4 */ /* 0x000fe2000f8e020b */
[----:B------:R-:W-:-:S02]  /*a6f0*/  SHF.R.S32.HI R156, RZ, 0x1f, R208 ;  /* 0x0000001fff9c7819 */ /* 0x000fc400000114d0 */
[----:B------:R-:W-:Y:S01]  /*a700*/  ULDC.64 UR12, c[0x0][0xb40] ;  /* 0x0002d000000c7ab9 */ /* 0x000fe20000000a00 */
[----:B------:R-:W-:Y:S01]  /*a710*/  SHF.R.S32.HI R157, RZ, 0x1f, R209 ;  /* 0x0000001fff9d7819 */ /* 0x000fe200000114d1 */
[----:B------:R-:W-:Y:S01]  /*a720*/  UIMAD UR4, UR4, UR12, URZ ;  /* 0x0000000c040472a4 */ /* 0x000fe2000f8e023f */
[----:B------:R-:W-:Y:S01]  /*a730*/  SHF.R.S32.HI R158, RZ, 0x1f, R210 ;  /* 0x0000001fff9e7819 */ /* 0x000fe200000114d2 */
[----:B------:R-:W-:Y:S01]  /*a740*/  UIMAD.WIDE.U32 UR10, UR9, UR12, UR10 ;  /* 0x0000000c090a72a5 */ /* 0x000fe2000f8e000a */
[----:B------:R-:W-:Y:S01]  /*a750*/  SHF.R.S32.HI R159, RZ, 0x1f, R211 ;  /* 0x0000001fff9f7819 */ /* 0x000fe200000114d3 */
[----:B------:R-:W-:Y:S01]  /*a760*/  UIMAD UR4, UR9, UR13, UR4 ;  /* 0x0000000d090472a4 */ /* 0x000fe2000f8e0204 */
[----:B------:R-:W-:Y:S02]  /*a770*/  SHF.R.S32.HI R160, RZ, 0x1f, R212 ;  /* 0x0000001fffa07819 */ /* 0x000fe400000114d4 */
[----:B------:R-:W-:Y:S01]  /*a780*/  @UP0 ULDC UR9, c[0x0][0xbec] ;  /* 0x0002fb0000090ab9 */ /* 0x000fe20000000800 */
[----:B------:R-:W-:Y:S01]  /*a790*/  UIADD3 UR11, UR11, UR4, URZ ;  /* 0x000000040b0b7290 */ /* 0x000fe2000fffe03f */
[----:B------:R-:W-:Y:S01]  /*a7a0*/  SHF.R.S32.HI R161, RZ, 0x1f, R213 ;  /* 0x0000001fffa17819 */ /* 0x000fe200000114d5 */
[----:B------:R-:W-:Y:S01]  /*a7b0*/  ULDC.64 UR12, c[0x0][0xb48] ;  /* 0x0002d200000c7ab9 */ /* 0x000fe20000000a00 */
[----:B------:R-:W-:Y:S01]  /*a7c0*/  @UP0 ULDC UR4, c[0x0][0xbf0] ;  /* 0x0002fc0000040ab9 */ /* 0x000fe20000000800 */
[----:B------:R-:W-:Y:S01]  /*a7d0*/  UIMAD.WIDE.U32 UR10, UR45, UR12, UR10 ;  /* 0x0000000c2d0a72a5 */ /* 0x000fe2000f8e000a */
[----:B------:R-:W-:-:S02]  /*a7e0*/  SHF.R.S32.HI R162, RZ, 0x1f, R214 ;  /* 0x0000001fffa27819 */ /* 0x000fc400000114d6 */
[----:B------:R-:W-:Y:S01]  /*a7f0*/  SHF.R.S32.HI R163, RZ, 0x1f, R215 ;  /* 0x0000001fffa37819 */ /* 0x000fe200000114d7 */
[----:B------:R-:W-:Y:S01]  /*a800*/  UIMAD UR45, UR45, UR13, UR11 ;  /* 0x0000000d2d2d72a4 */ /* 0x000fe2000f8e020b */
[----:B------:R-:W-:Y:S01]  /*a810*/  SHF.R.S32.HI R164, RZ, 0x1f, R216 ;  /* 0x0000001fffa47819 */ /* 0x000fe200000114d8 */
[----:B------:R-:W-:Y:S01]  /*a820*/  IMAD.U32 R5, RZ, RZ, UR11 ;  /* 0x0000000bff057e24 */ /* 0x000fe2000f8e00ff */
[----:B------:R-:W-:Y:S01]  /*a830*/  ULDC.64 UR12, c[0x0][0xb30] ;  /* 0x0002cc00000c7ab9 */ /* 0x000fe20000000a00 */
[----:B------:R-:W-:Y:S01]  /*a840*/  IMAD.U32 R4, RZ, RZ, UR10 ;  /* 0x0000000aff047e24 */ /* 0x000fe2000f8e00ff */
[----:B------:R-:W-:Y:S01]  /*a850*/  ULDC.64 UR10, c[0x0][0xb28] ;  /* 0x0002ca00000a7ab9 */ /* 0x000fe20000000a00 */
[----:B------:R-:W-:Y:S01]  /*a860*/  IMAD.U32 R5, RZ, RZ, UR45 ;  /* 0x0000002dff057e24 */ /* 0x000fe2000f8e00ff */
[----:B------:R-:W-:Y:S02]  /*a870*/  SHF.R.S32.HI R13, RZ, 0x1f, R217 ;  /* 0x0000001fff0d7819 */ /* 0x000fe400000114d9 */
[----:B------:R-:W-:-:S02]  /*a880*/  SHF.R.S32.HI R165, RZ, 0x1f, R218 ;  /* 0x0000001fffa57819 */ /* 0x000fc400000114da */
[----:B------:R-:W-:Y:S02]  /*a890*/  SHF.R.S32.HI R166, RZ, 0x1f, R219 ;  /* 0x0000001fffa67819 */ /* 0x000fe400000114db */
[----:B------:R-:W-:Y:S01]  /*a8a0*/  SHF.R.S32.HI R167, RZ, 0x1f, R17 ;  /* 0x0000001fffa77819 */ /* 0x000fe20000011411 */
[----:B--2---:R-:W-:-:S04]  /*a8b0*/  IMAD R6, R6, 0x40, R0 ;  /* 0x0000004006067824 */ /* 0x004fc800078e0200 */
[----:B------:R-:W-:-:S04]  /*a8c0*/  @P0 IMAD.HI.U32 R0, R6, UR9, RZ ;  /* 0x0000000906000c27 */ /* 0x000fc8000f8e00ff */
[----:B------:R-:W-:Y:S01]  /*a8d0*/  IMAD.MOV.U32 R3, RZ, RZ, R6 ;  /* 0x000000ffff037224 */ /* 0x000fe200078e0006 */
[----:B------:R-:W-:Y:S01]  /*a8e0*/  @P0 SHF.R.U32.HI R3, RZ, UR4, R0 ;  /* 0x00000004ff030c19 */ /* 0x000fe20008011600 */
[----:B------:R-:W-:-:S03]  /*a8f0*/  UIADD3 UR4, UR38, 0x28c20, URZ ;  /* 0x00028c2026047890 */ /* 0x000fc6000fffe03f */
[--C-:B------:R-:W-:Y:S01]  /*a900*/  SHF.R.S32.HI R0, RZ, 0x1f, R3.reuse ;  /* 0x0000001fff007819 */ /* 0x100fe20000011403 */
[----:B------:R-:W-:Y:S01]  /*a910*/  IMAD.MOV R7, RZ, RZ, -R3 ;  /* 0x000000ffff077224 */ /* 0x000fe200078e0a03 */
[----:B------:R-:W-:Y:S01]  /*a920*/  UPRMT UR4, URZ, 0x654, UR4 ;  /* 0x000006543f047896 */ /* 0x000fe20008000004 */
[----:B------:R-:W-:-:S04]  /*a930*/  IMAD.WIDE.U32 R4, R3, UR12, R4 ;  /* 0x0000000c03047c25 */ /* 0x000fc8000f8e0004 */
[----:B------:R-:W-:Y:S02]  /*a940*/  IMAD R0, R0, UR12, RZ ;  /* 0x0000000c00007c24 */ /* 0x000fe4000f8e02ff */
[----:B------:R-:W-:Y:S02]  /*a950*/  IMAD R7, R7, UR14, R6 ;  /* 0x0000000e07077c24 */ /* 0x000fe4000f8e0206 */
[----:B------:R-:W-:Y:S01]  /*a960*/  IMAD R9, R3, UR13, R0 ;  /* 0x0000000d03097c24 */ /* 0x000fe2000f8e0200 */
[----:B------:R-:W-:Y:S02]  /*a970*/  SYNCS.ARRIVE.TRANS64.RED.A1T0 RZ, [UR4], RZ ;  /* 0x000000ffffff79a7 */ /* 0x000fe40008100404 */
[----:B------:R-:W-:Y:S01]  /*a980*/  SHF.R.S32.HI R0, RZ, 0x1f, R7 ;  /* 0x0000001fff007819 */ /* 0x000fe20000011407 */
[----:B------:R-:W-:Y:S02]  /*a990*/  IMAD.IADD R5, R5, 0x1, R9 ;  /* 0x0000000105057824 */ /* 0x000fe400078e0209 */
[----:B------:R-:W-:-:S02]  /*a9a0*/  IMAD.U32 R9, RZ, RZ, UR43 ;  /* 0x0000002bff097e24 */ /* 0x000fc4000f8e00ff */
[----:B------:R-:W-:Y:S02]  /*a9b0*/  IMAD R0, R0, UR10, RZ ;  /* 0x0000000a00007c24 */ /* 0x000fe4000f8e02ff */
[----:B------:R-:W-:-:S04]  /*a9c0*/  IMAD.WIDE.U32 R4, R7, UR10, R4 ;  /* 0x0000000a07047c25 */ /* 0x000fc8000f8e0004 */
[----:B------:R-:W-:Y:S01]  /*a9d0*/  IMAD R3, R7, UR11, R0 ;  /* 0x0000000b07037c24 */ /* 0x000fe2000f8e0200 */
[----:B------:R-:W-:Y:S01]  /*a9e0*/  ULDC.64 UR10, c[0x0][0xb00] ;  /* 0x0002c000000a7ab9 */ /* 0x000fe20000000a00 */
[----:B------:R-:W-:Y:S02]  /*a9f0*/  IMAD R0, R9, 0x40, R16 ;  /* 0x0000004009007824 */ /* 0x000fe400078e0210 */
[----:B------:R-:W-:Y:S01]  /*aa00*/  IMAD.IADD R5, R5, 0x1, R3 ;  /* 0x0000000105057824 */ /* 0x000fe200078e0203 */
[----:B------:R-:W-:Y:S02]  /*aa10*/  LEA R3, P1, R4, UR10, 0x2 ;  /* 0x0000000a04037c11 */ /* 0x000fe4000f8210ff */
[----:B------:R-:W-:Y:S02]  /*aa20*/  ISETP.GE.AND P0, PT, R0, UR8, PT ;  /* 0x0000000800007c0c */ /* 0x000fe4000bf06270 */
[----:B------:R-:W-:Y:S01]  /*aa30*/  LEA.HI.X R10, R4, UR11, R5, 0x2, P1 ;  /* 0x0000000b040a7c11 */ /* 0x000fe200088f1405 */
[----:B------:R0:W1:Y:S04]  /*aa40*/  SHFL.IDX PT, R11, R3, RZ, 0x1c1f ;  /* 0x001c1fff030b7589 */ /* 0x00006800000e0000 */
[----:B------:R0:W2:Y:S06]  /*aa50*/  SHFL.IDX PT, R12, R10, RZ, 0x1c1f ;  /* 0x001c1fff0a0c7589 */ /* 0x0000ac00000e0000 */
[----:B------:R-:W-:Y:S05]  /*aa60*/  @P0 BRA `(.L_x_426) ;  /* 0x0000000800040947 */ /* 0x000fea0003800000 */
[----:B------:R-:W-:Y:S02]  /*aa70*/  ULDC UR4, c[0x0][0xac8] ;  /* 0x0002b20000047ab9 */ /* 0x000fe40000000800 */
[----:B------:R-:W-:Y:S02]  /*aa80*/  ISETP.GE.AND P3, PT, R17, UR4, PT ;  /* 0x0000000411007c0c */ /* 0x000fe4000bf66270 */
[----:B------:R-:W-:Y:S02]  /*aa90*/  ISETP.GE.AND P4, PT, R219, UR4, PT ;  /* 0x00000004db007c0c */ /* 0x000fe4000bf86270 */
[----:B------:R-:W-:Y:S02]  /*aaa0*/  ISETP.GE.AND P2, PT, R218, UR4, PT ;  /* 0x00000004da007c0c */ /* 0x000fe4000bf46270 */
[----:B------:R-:W-:-:S07]  /*aab0*/  ISETP.GE.AND P1, PT, R217, UR4, PT ;  /* 0x00000004d9007c0c */ /* 0x000fce000bf26270 */
[-C--:B-1----:R-:W-:Y:S02]  /*aac0*/  @!P3 LEA R4, P0, R17, R11.reuse, 0x2 ;  /* 0x0000000b1104b211 */ /* 0x082fe400078010ff */
[----:B------:R-:W-:Y:S02]  /*aad0*/  @!P4 LEA R6, P5, R219, R11, 0x2 ;  /* 0x0000000bdb06c211 */ /* 0x000fe400078a10ff */
[-C--:B--2---:R-:W-:Y:S02]  /*aae0*/  @!P3 LEA.HI.X R5, R17, R12.reuse, R167, 0x2, P0 ;  /* 0x0000000c1105b211 */ /* 0x084fe400000f14a7 */
[----:B------:R-:W-:Y:S02]  /*aaf0*/  ISETP.GE.AND P0, PT, R216, UR4, PT ;  /* 0x00000004d8007c0c */ /* 0x000fe4000bf06270 */
[----:B------:R-:W-:Y:S01]  /*ab00*/  @!P4 LEA.HI.X R7, R219, R12, R166, 0x2, P5 ;  /* 0x0000000cdb07c211 */ /* 0x000fe200028f14a6 */
[----:B------:R1:W-:Y:S01]  /*ab10*/  @!P3 ST.E.64 desc[UR40][R4.64], R24 ;  /* 0x000000180400b985 */ /* 0x0003e2000c101b28 */
[----:B------:R-:W-:-:S03]  /*ab20*/  ISETP.GE.AND P3, PT, R215, UR4, PT ;  /* 0x00000004d7007c0c */ /* 0x000fc6000bf66270 */
[----:B------:R2:W-:Y:S01]  /*ab30*/  @!P4 ST.E.64 desc[UR40][R6.64], R28 ;  /* 0x0000001c0600c985 */ /* 0x0005e2000c101b28 */
[----:B------:R-:W-:Y:S02]  /*ab40*/  ISETP.GE.AND P4, PT, R214, UR4, PT ;  /* 0x00000004d6007c0c */ /* 0x000fe4000bf86270 */
[CC--:B-1----:R-:W-:Y:S02]  /*ab50*/  @!P2 LEA R4, P6, R218.reuse, R11.reuse, 0x2 ;  /* 0x0000000bda04a211 */ /* 0x0c2fe400078c10ff */
[CC--:B--2---:R-:W-:Y:S02]  /*ab60*/  @!P1 LEA R6, P5, R217.reuse, R11.reuse, 0x2 ;  /* 0x0000000bd9069211 */ /* 0x0c4fe400078a10ff */
[-C--:B------:R-:W-:Y:S02]  /*ab70*/  @!P2 LEA.HI.X R5, R218, R12.reuse, R165, 0x2, P6 ;  /* 0x0000000cda05a211 */ /* 0x080fe400030f14a5 */
[----:B------:R-:W-:Y:S02]  /*ab80*/  @!P0 LEA R8, P6, R216, R11, 0x2 ;  /* 0x0000000bd8088211 */ /* 0x000fe400078c10ff */
[----:B------:R-:W-:Y:S01]  /*ab90*/  @!P1 LEA.HI.X R7, R217, R12, R13, 0x2, P5 ;  /* 0x0000000cd9079211 */ /* 0x000fe200028f140d */
[----:B------:R1:W-:Y:S01]  /*aba0*/  @!P2 ST.E.64 desc[UR40][R4.64], R32 ;  /* 0x000000200400a985 */ /* 0x0003e2000c101b28 */
[----:B------:R-:W-:-:S02]  /*abb0*/  ISETP.GE.AND P5, PT, R213, UR4, PT ;  /* 0x00000004d5007c0c */ /* 0x000fc4000bfa6270 */
[----:B------:R-:W-:Y:S01]  /*abc0*/  @!P0 LEA.HI.X R9, R216, R12, R164, 0x2, P6 ;  /* 0x0000000cd8098211 */ /* 0x000fe200030f14a4 */
[----:B------:R2:W-:Y:S04]  /*abd0*/  @!P1 ST.E.64 desc[UR40][R6.64], R36 ;  /* 0x0000002406009985 */ /* 0x0005e8000c101b28 */
[----:B------:R3:W-:Y:S01]  /*abe0*/  @!P0 ST.E.64 desc[UR40][R8.64], R40 ;  /* 0x0000002808008985 */ /* 0x0007e2000c101b28 */
[----:B------:R-:W-:Y:S02]  /*abf0*/  ISETP.GE.AND P0, PT, R212, UR4, PT ;  /* 0x00000004d4007c0c */ /* 0x000fe4000bf06270 */
[-C--:B-1----:R-:W-:Y:S02]  /*ac00*/  @!P3 LEA R4, P1, R215, R11.reuse, 0x2 ;  /* 0x0000000bd704b211 */ /* 0x082fe400078210ff */
[----:B--2---:R-:W-:-:S02]  /*ac10*/  @!P4 LEA R6, P2, R214, R11, 0x2 ;  /* 0x0000000bd606c211 */ /* 0x004fc400078410ff */
[-C--:B------:R-:W-:Y:S02]  /*ac20*/  @!P3 LEA.HI.X R5, R215, R12.reuse, R163, 0x2, P1 ;  /* 0x0000000cd705b211 */ /* 0x080fe400008f14a3 */
[----:B------:R-:W-:Y:S02]  /*ac30*/  ISETP.GE.AND P1, PT, R211, UR4, PT ;  /* 0x00000004d3007c0c */ /* 0x000fe4000bf26270 */
[----:B------:R-:W-:Y:S01]  /*ac40*/  @!P4 LEA.HI.X R7, R214, R12, R162, 0x2, P2 ;  /* 0x0000000cd607c211 */ /* 0x000fe200010f14a2 */
[----:B------:R1:W-:Y:S01]  /*ac50*/  @!P3 ST.E.64 desc[UR40][R4.64], R44 ;  /* 0x0000002c0400b985 */ /* 0x0003e2000c101b28 */
[----:B------:R-:W-:Y:S02]  /*ac60*/  ISETP.GE.AND P2, PT, R210, UR4, PT ;  /* 0x00000004d2007c0c */ /* 0x000fe4000bf46270 */
[----:B---3--:R-:W-:Y:S01]  /*ac70*/  @!P5 LEA R8, P6, R213, R11, 0x2 ;  /* 0x0000000bd508d211 */ /* 0x008fe200078c10ff */
[----:B------:R2:W-:Y:S01]  /*ac80*/  @!P4 ST.E.64 desc[UR40][R6.64], R48 ;  /* 0x000000300600c985 */ /* 0x0005e2000c101b28 */
[----:B------:R-:W-:-:S02]  /*ac90*/  ISETP.GE.AND P3, PT, R209, UR4, PT ;  /* 0x00000004d1007c0c */ /* 0x000fc4000bf66270 */
[----:B------:R-:W-:Y:S02]  /*aca0*/  @!P5 LEA.HI.X R9, R213, R12, R161, 0x2, P6 ;  /* 0x0000000cd509d211 */ /* 0x000fe400030f14a1 */
[----:B------:R-:W-:-:S03]  /*acb0*/  ISETP.GE.AND P4, PT, R208, UR4, PT ;  /* 0x00000004d0007c0c */ /* 0x000fc6000bf86270 */
[----:B------:R3:W-:Y:S01]  /*acc0*/  @!P5 ST.E.64 desc[UR40][R8.64], R52 ;  /* 0x000000340800d985 */ /* 0x0007e2000c101b28 */
[CC--:B-1----:R-:W-:Y:S02]  /*acd0*/  @!P0 LEA R4, P6, R212.reuse, R11.reuse, 0x2 ;  /* 0x0000000bd4048211 */ /* 0x0c2fe400078c10ff */
[CC--:B--2---:R-:W-:Y:S02]  /*ace0*/  @!P1 LEA R6, P5, R211.reuse, R11.reuse, 0x2 ;  /* 0x0000000bd3069211 */ /* 0x0c4fe400078a10ff */
[-C--:B------:R-:W-:Y:S02]  /*acf0*/  @!P0 LEA.HI.X R5, R212, R12.reuse, R160, 0x2, P6 ;  /* 0x0000000cd4058211 */ /* 0x080fe400030f14a0 */
[----:B------:R-:W-:Y:S02]  /*ad00*/  @!P1 LEA.HI.X R7, R211, R12, R159, 0x2, P5 ;  /* 0x0000000cd3079211 */ /* 0x000fe400028f149f */
[----:B------:R-:W-:Y:S01]  /*ad10*/  ISETP.GE.AND P5, PT, R207, UR4, PT ;  /* 0x00000004cf007c0c */ /* 0x000fe2000bfa6270 */
[----:B------:R1:W-:Y:S01]  /*ad20*/  @!P0 ST.E.64 desc[UR40][R4.64], R56 ;  /* 0x0000003804008985 */ /* 0x0003e2000c101b28 */
[----:B---3--:R-:W-:-:S02]  /*ad30*/  @!P2 LEA R8, P6, R210, R11, 0x2 ;  /* 0x0000000bd208a211 */ /* 0x008fc400078c10ff */
[----:B------:R-:W-:Y:S01]  /*ad40*/  ISETP.GE.AND P0, PT, R206, UR4, PT ;  /* 0x00000004ce007c0c */ /* 0x000fe2000bf06270 */
[----:B------:R2:W-:Y:S01]  /*ad50*/  @!P1 ST.E.64 desc[UR40][R6.64], R60 ;  /* 0x0000003c06009985 */ /* 0x0005e2000c101b28 */
        /* <DEDUP_REMOVED lines=9> */
[----:B---3--:R-:W-:-:S03]  /*adf0*/  @!P5 LEA R8, P6, R207, R11, 0x2 ;  /* 0x0000000bcf08d211 */ /* 0x008fc600078c10ff */
[----:B------:R2:W-:Y:S01]  /*ae00*/  @!P4 ST.E.64 desc[UR40][R6.64], R72 ;  /* 0x000000480600c985 */ /* 0x0005e2000c101b28 */
[----:B------:R-:W-:-:S05]  /*ae10*/  @!P5 LEA.HI.X R9, R207, R12, R155, 0x2, P6 ;  /* 0x0000000ccf09d211 */ /* 0x000fca00030f149b */
[----:B------:R3:W-:Y:S01]  /*ae20*/  @!P5 ST.E.64 desc[UR40][R8.64], R76 ;  /* 0x0000004c0800d985 */ /* 0x0007e2000c101b28 */
[----:B------:R-:W-:Y:S02]  /*ae30*/  ISETP.GE.AND P5, PT, R203, UR4, PT ;  /* 0x00000004cb007c0c */ /* 0x000fe4000bfa6270 */
[----:B-1----:R-:W-:-:S04]  /*ae40*/  @!P0 LEA R4, P4, R206, R11, 0x2 ;  /* 0x0000000bce048211 */ /* 0x002fc800078810ff */
[-C--:B------:R-:W-:Y:S02]  /*ae50*/  @!P0 LEA.HI.X R5, R206, R12.reuse, R154, 0x2, P4 ;  /* 0x0000000cce058211 */ /* 0x080fe400020f149a */
[----:B------:R-:W-:Y:S02]  /*ae60*/  ISETP.GE.AND P4, PT, R202, UR4, PT ;  /* 0x00000004ca007c0c */ /* 0x000fe4000bf86270 */
[CC--:B--2---:R-:W-:Y:S01]  /*ae70*/  @!P1 LEA R6, P3, R205.reuse, R11.reuse, 0x2 ;  /* 0x0000000bcd069211 */ /* 0x0c4fe200078610ff */
[----:B------:R1:W-:Y:S01]  /*ae80*/  @!P0 ST.E.64 desc[UR40][R4.64], R80 ;  /* 0x0000005004008985 */ /* 0x0003e2000c101b28 */
[----:B---3--:R-:W-:Y:S02]  /*ae90*/  @!P2 LEA R8, P6, R204, R11, 0x2 ;  /* 0x0000000bcc08a211 */ /* 0x008fe400078c10ff */
[----:B------:R-:W-:Y:S02]  /*aea0*/  @!P1 LEA.HI.X R7, R205, R12, R153, 0x2, P3 ;  /* 0x0000000ccd079211 */ /* 0x000fe400018f1499 */
[----:B------:R-:W-:-:S02]  /*aeb0*/  ISETP.GE.AND P3, PT, R201, UR4, PT ;  /* 0x00000004c9007c0c */ /* 0x000fc4000bf66270 */
[----:B------:R-:W-:Y:S01]  /*aec0*/  @!P2 LEA.HI.X R9, R204, R12, R152, 0x2, P6 ;  /* 0x0000000ccc09a211 */ /* 0x000fe200030f1498 */
[----:B------:R2:W-:Y:S01]  /*aed0*/  @!P1 ST.E.64 desc[UR40][R6.64], R84 ;  /* 0x0000005406009985 */ /* 0x0005e2000c101b28 */
[----:B------:R-:W-:-:S03]  /*aee0*/  ISETP.GE.AND P1, PT, R199, UR4, PT ;  /* 0x00000004c7007c0c */ /* 0x000fc6000bf26270 */
[----:B------:R3:W-:Y:S01]  /*aef0*/  @!P2 ST.E.64 desc[UR40][R8.64], R88 ;  /* 0x000000580800a985 */ /* 0x0007e2000c101b28 */
[----:B------:R-:W-:Y:S02]  /*af00*/  ISETP.GE.AND P2, PT, R200, UR4, PT ;  /* 0x00000004c8007c0c */ /* 0x000fe4000bf46270 */
[----:B-1----:R-:W-:-:S04]  /*af10*/  @!P5 LEA R4, P6, R203, R11, 0x2 ;  /* 0x0000000bcb04d211 */ /* 0x002fc800078c10ff */
[----:B------:R-:W-:Y:S02]  /*af20*/  @!P5 LEA.HI.X R5, R203, R12, R21, 0x2, P6 ;  /* 0x0000000ccb05d211 */ /* 0x000fe400030f1415 */
[----:B--2---:R-:W-:-:S03]  /*af30*/  @!P4 LEA R6, P0, R202, R11, 0x2 ;  /* 0x0000000bca06c211 */ /* 0x004fc600078010ff */
[----:B------:R1:W-:Y:S01]  /*af40*/  @!P5 ST.E.64 desc[UR40][R4.64], R92 ;  /* 0x0000005c0400d985 */ /* 0x0003e2000c101b28 */
[----:B------:R-:W-:Y:S02]  /*af50*/  ISETP.GE.AND P5, PT, R197, UR4, PT ;  /* 0x00000004c5007c0c */ /* 0x000fe4000bfa6270 */
[-C--:B------:R-:W-:Y:S02]  /*af60*/  @!P4 LEA.HI.X R7, R202, R12.reuse, R237, 0x2, P0 ;  /* 0x0000000cca07c211 */ /* 0x080fe400000f14ed */
[----:B------:R-:W-:Y:S02]  /*af70*/  ISETP.GE.AND P0, PT, R198, UR4, PT ;  /* 0x00000004c6007c0c */ /* 0x000fe4000bf06270 */
[C---:B---3--:R-:W-:Y:S01]  /*af80*/  @!P3 LEA R8, P6, R201.reuse, R11, 0x2 ;  /* 0x0000000bc908b211 */ /* 0x048fe200078c10ff */
[----:B------:R2:W-:Y:S01]  /*af90*/  @!P4 ST.E.64 desc[UR40][R6.64], R96 ;  /* 0x000000600600c985 */ /* 0x0005e2000c101b28 */
[----:B------:R-:W-:Y:S02]  /*afa0*/  ISETP.GE.AND P4, PT, R196, UR4, PT ;  /* 0x00000004c4007c0c */ /* 0x000fe4000bf86270 */
[----:B------:R-:W-:-:S02]  /*afb0*/  @!P3 LEA.HI.X R9, R201, R12, R236, 0x2, P6 ;  /* 0x0000000cc909b211 */ /* 0x000fc400030f14ec */
[----:B-1----:R-:W-:-:S03]  /*afc0*/  @!P2 LEA R4, P6, R200, R11, 0x2 ;  /* 0x0000000bc804a211 */ /* 0x002fc600078c10ff */
[----:B------:R1:W-:Y:S01]  /*afd0*/  @!P3 ST.E.64 desc[UR40][R8.64], R100 ;  /* 0x000000640800b985 */ /* 0x0003e2000c101b28 */
[----:B------:R-:W-:Y:S02]  /*afe0*/  @!P2 LEA.HI.X R5, R200, R12, R235, 0x2, P6 ;  /* 0x0000000cc805a211 */ /* 0x000fe400030f14eb */
[----:B--2---:R-:W-:-:S03]  /*aff0*/  @!P1 LEA R6, P3, R199, R11, 0x2 ;  /* 0x0000000bc7069211 */ /* 0x004fc600078610ff */
[----:B------:R2:W-:Y:S01]  /*b000*/  @!P2 ST.E.64 desc[UR40][R4.64], R104 ;  /* 0x000000680400a985 */ /* 0x0005e2000c101b28 */
[-C--:B------:R-:W-:Y:S02]  /*b010*/  @!P1 LEA.HI.X R7, R199, R12.reuse, R234, 0x2, P3 ;  /* 0x0000000cc7079211 */ /* 0x080fe400018f14ea */
[----:B------:R-:W-:Y:S02]  /*b020*/  ISETP.GE.AND P3, PT, R195, UR4, PT ;  /* 0x00000004c3007c0c */ /* 0x000fe4000bf66270 */
[CC--:B-1----:R-:W-:Y:S01]  /*b030*/  @!P0 LEA R8, P6, R198.reuse, R11.reuse, 0x2 ;  /* 0x0000000bc6088211 */ /* 0x0c2fe200078c10ff */
[----:B------:R1:W-:Y:S03]  /*b040*/  @!P1 ST.E.64 desc[UR40][R6.64], R108 ;  /* 0x0000006c06009985 */ /* 0x0003e6000c101b28 */
[----:B------:R-:W-:Y:S02]  /*b050*/  @!P0 LEA.HI.X R9, R198, R12, R233, 0x2, P6 ;  /* 0x0000000cc6098211 */ /* 0x000fe400030f14e9 */
[----:B--2---:R-:W-:-:S03]  /*b060*/  @!P5 LEA R4, P1, R197, R11, 0x2 ;  /* 0x0000000bc504d211 */ /* 0x004fc600078210ff */
[----:B------:R2:W-:Y:S01]  /*b070*/  @!P0 ST.E.64 desc[UR40][R8.64], R112 ;  /* 0x0000007008008985 */ /* 0x0005e2000c101b28 */
[----:B------:R-:W-:Y:S02]  /*b080*/  ISETP.GE.AND P0, PT, R194, UR4, PT ;  /* 0x00000004c2007c0c */ /* 0x000fe4000bf06270 */
[-C--:B------:R-:W-:Y:S02]  /*b090*/  @!P5 LEA.HI.X R5, R197, R12.reuse, R232, 0x2, P1 ;  /* 0x0000000cc505d211 */ /* 0x080fe400008f14e8 */
[----:B------:R-:W-:Y:S02]  /*b0a0*/  ISETP.GE.AND P1, PT, R193, UR4, PT ;  /* 0x00000004c1007c0c */ /* 0x000fe4000bf26270 */
[C---:B-1----:R-:W-:Y:S01]  /*b0b0*/  @!P4 LEA R6, P2, R196.reuse, R11, 0x2 ;  /* 0x0000000bc406c211 */ /* 0x042fe200078410ff */
[----:B------:R1:W-:Y:S03]  /*b0c0*/  @!P5 ST.E.64 desc[UR40][R4.64], R116 ;  /* 0x000000740400d985 */ /* 0x0003e6000c101b28 */
[----:B------:R-:W-:-:S02]  /*b0d0*/  @!P4 LEA.HI.X R7, R196, R12, R231, 0x2, P2 ;  /* 0x0000000cc407c211 */ /* 0x000fc400010f14e7 */
[----:B------:R-:W-:Y:S02]  /*b0e0*/  ISETP.GE.AND P2, PT, R190, UR4, PT ;  /* 0x00000004be007c0c */ /* 0x000fe4000bf46270 */
[CC--:B--2---:R-:W-:Y:S01]  /*b0f0*/  @!P3 LEA R8, P6, R195.reuse, R11.reuse, 0x2 ;  /* 0x0000000bc308b211 */ /* 0x0c4fe200078c10ff */
[----:B------:R2:W-:Y:S01]  /*b100*/  @!P4 ST.E.64 desc[UR40][R6.64], R120 ;  /* 0x000000780600c985 */ /* 0x0005e2000c101b28 */
[----:B------:R-:W-:Y:S02]  /*b110*/  ISETP.GE.AND P4, PT, R192, UR4, PT ;  /* 0x00000004c0007c0c */ /* 0x000fe4000bf86270 */
[----:B------:R-:W-:Y:S02]  /*b120*/  @!P3 LEA.HI.X R9, R195, R12, R230, 0x2, P6 ;  /* 0x0000000cc309b211 */ /* 0x000fe400030f14e6 */
[----:B-1----:R-:W-:-:S03]  /*b130*/  @!P0 LEA R4, P5, R194, R11, 0x2 ;  /* 0x0000000bc2048211 */ /* 0x002fc600078a10ff */
[----:B------:R1:W-:Y:S01]  /*b140*/  @!P3 ST.E.64 desc[UR40][R8.64], R124 ;  /* 0x0000007c0800b985 */ /* 0x0003e2000c101b28 */
[----:B------:R-:W-:Y:S02]  /*b150*/  ISETP.GE.AND P3, PT, R191, UR4, PT ;  /* 0x00000004bf007c0c */ /* 0x000fe4000bf66270 */
[-C--:B------:R-:W-:Y:S02]  /*b160*/  @!P0 LEA.HI.X R5, R194, R12.reuse, R229, 0x2, P5 ;  /* 0x0000000cc2058211 */ /* 0x080fe400028f14e5 */
[----:B------:R-:W-:Y:S02]  /*b170*/  ISETP.GE.AND P5, PT, R189, UR4, PT ;  /* 0x00000004bd007c0c */ /* 0x000fe4000bfa6270 */
[C---:B--2---:R-:W-:Y:S01]  /*b180*/  @!P1 LEA R6, P6, R193.reuse, R11, 0x2 ;  /* 0x0000000bc1069211 */ /* 0x044fe200078c10ff */
[----:B------:R2:W-:Y:S03]  /*b190*/  @!P0 ST.E.64 desc[UR40][R4.64], R128 ;  /* 0x0000008004008985 */ /* 0x0005e6000c101b28 */
[----:B------:R-:W-:-:S03]  /*b1a0*/  @!P1 LEA.HI.X R7, R193, R12, R228, 0x2, P6 ;  /* 0x0000000cc1079211 */ /* 0x000fc600030f14e4 */
[CC--:B-1----:R-:W-:Y:S02]  /*b1b0*/  @!P3 LEA R8, P6, R191.reuse, R11.reuse, 0x2 ;  /* 0x0000000bbf08b211 */ /* 0x0c2fe400078c10ff */
[----:B------:R1:W-:Y:S02]  /*b1c0*/  @!P1 ST.E.64 desc[UR40][R6.64], R132 ;  /* 0x0000008406009985 */ /* 0x0003e4000c101b28 */
[----:B------:R-:W-:Y:S02]  /*b1d0*/  @!P3 LEA.HI.X R9, R191, R12, R226, 0x2, P6 ;  /* 0x0000000cbf09b211 */ /* 0x000fe400030f14e2 */
[----:B--2---:R-:W-:-:S04]  /*b1e0*/  @!P4 LEA R4, P0, R192, R11, 0x2 ;  /* 0x0000000bc004c211 */ /* 0x004fc800078010ff */
[-C--:B------:R-:W-:Y:S02]  /*b1f0*/  @!P4 LEA.HI.X R5, R192, R12.reuse, R227, 0x2, P0 ;  /* 0x0000000cc005c211 */ /* 0x080fe400000f14e3 */
[CC--:B------:R-:W-:Y:S02]  /*b200*/  @!P5 LEA R14, P0, R189.reuse, R11.reuse, 0x2 ;  /* 0x0000000bbd0ed211 */ /* 0x0c0fe400078010ff */
[C---:B-1----:R-:W-:Y:S01]  /*b210*/  @!P2 LEA R6, P1, R190.reuse, R11, 0x2 ;  /* 0x0000000bbe06a211 */ /* 0x042fe200078210ff */
[----:B------:R3:W-:Y:S01]  /*b220*/  @!P4 ST.E.64 desc[UR40][R4.64], R136 ;  /* 0x000000880400c985 */ /* 0x0007e2000c101b28 */
[-C--:B------:R-:W-:Y:S02]  /*b230*/  @!P5 LEA.HI.X R15, R189, R12.reuse, R224, 0x2, P0 ;  /* 0x0000000cbd0fd211 */ /* 0x080fe400000f14e0 */
[----:B------:R-:W-:Y:S01]  /*b240*/  @!P2 LEA.HI.X R7, R190, R12, R225, 0x2, P1 ;  /* 0x0000000cbe07a211 */ /* 0x000fe200008f14e1 */
[----:B------:R3:W-:Y:S04]  /*b250*/  @!P3 ST.E.64 desc[UR40][R8.64], R140 ;  /* 0x0000008c0800b985 */ /* 0x0007e8000c101b28 */
[----:B------:R3:W-:Y:S04]  /*b260*/  @!P2 ST.E.64 desc[UR40][R6.64], R144 ;  /* 0x000000900600a985 */ /* 0x0007e8000c101b28 */
[----:B------:R3:W-:Y:S02]  /*b270*/  @!P5 ST.E.64 desc[UR40][R14.64], R148 ;  /* 0x000000940e00d985 */ /* 0x0007e4000c101b28 */
.L_x_426:
[----:B------:R-:W-:Y:S05]  /*b280*/  BSYNC B1 ;  /* 0x0000000000017941 */ /* 0x000fea0003800000 */
.L_x_425:
[----:B------:R-:W-:Y:S01]  /*b290*/  VIADD R0, R0, 0x8 ;  /* 0x0000000800007836 */ /* 0x000fe20000000000 */
[----:B------:R4:W0:Y:S04]  /*b2a0*/  SHFL.IDX PT, R20, R10, 0x1, 0x1c1f ;  /* 0x003c1f000a147f89 */ /* 0x00082800000e0000 */
[----:B------:R-:W-:Y:S01]  /*b2b0*/  ISETP.GE.AND P0, PT, R0, UR8, PT ;  /* 0x0000000800007c0c */ /* 0x000fe2000bf06270 */
[----:B------:R4:W0:-:S12]  /*b2c0*/  SHFL.IDX PT, R24, R3, 0x1, 0x1c1f ;  /* 0x003c1f0003187f89 */ /* 0x00081800000e0000 */
[----:B----4-:R-:W-:Y:S05]  /*b2d0*/  @P0 BRA `(.L_x_424) ;  /* 0x0000001800080947 */ /* 0x010fea0003800000 */
[----:B------:R-:W-:Y:S02]  /*b2e0*/  ULDC UR4, c[0x0][0xac8] ;  /* 0x0002b20000047ab9 */ /* 0x000fe40000000800 */
[----:B------:R-:W-:Y:S02]  /*b2f0*/  ISETP.GE.AND P4, PT, R17, UR4, PT ;  /* 0x0000000411007c0c */ /* 0x000fe4000bf86270 */
[----:B------:R-:W-:Y:S02]  /*b300*/  ISETP.GE.AND P2, PT, R219, UR4, PT ;  /* 0x00000004db007c0c */ /* 0x000fe4000bf46270 */
[----:B------:R-:W-:Y:S02]  /*b310*/  ISETP.GE.AND P1, PT, R218, UR4, PT ;  /* 0x00000004da007c0c */ /* 0x000fe4000bf26270 */
[----:B------:R-:W-:-:S07]  /*b320*/  ISETP.GE.AND P0, PT, R217, UR4, PT ;  /* 0x00000004d9007c0c */ /* 0x000fce000bf06270 */
[-C--:B0-----:R-:W-:Y:S02]  /*b330*/  @!P4 LEA R10, P3, R17, R24.reuse, 0x2 ;  /* 0x00000018110ac211 */ /* 0x081fe400078610ff */
[----:B---3--:R-:W-:Y:S02]  /*b340*/  @!P2 LEA R4, P6, R219, R24, 0x2 ;  /* 0x00000018db04a211 */ /* 0x008fe400078c10ff */
[----:B-1----:R-:W-:Y:S02]  /*b350*/  @!P4 LEA.HI.X R11, R17, R20, R167, 0x2, P3 ;  /* 0x00000014110bc211 */ /* 0x002fe400018f14a7 */
[----:B------:R-:W-:Y:S02]  /*b360*/  ISETP.GE.AND P3, PT, R216, UR4, PT ;  /* 0x00000004d8007c0c */ /* 0x000fe4000bf66270 */
[----:B------:R-:W-:Y:S01]  /*b370*/  @!P1 LEA R6, P5, R218, R24, 0x2 ;  /* 0x00000018da069211 */ /* 0x000fe200078a10ff */
[----:B------:R0:W-:Y:S01]  /*b380*/  @!P4 ST.E.64 desc[UR40][R10.64], R26 ;  /* 0x0000001a0a00c985 */ /* 0x0001e2000c101b28 */
[----:B------:R-:W-:-:S02]  /*b390*/  ISETP.GE.AND P4, PT, R215, UR4, PT ;  /* 0x00000004d7007c0c */ /* 0x000fc4000bf86270 */
[----:B------:R-:W-:Y:S02]  /*b3a0*/  @!P2 LEA.HI.X R5, R219, R20, R166, 0x2, P6 ;  /* 0x00000014db05a211 */ /* 0x000fe400030f14a6 */
[C---:B------:R-:W-:Y:S02]  /*b3b0*/  @!P0 LEA R8, P6, R217.reuse, R24, 0x2 ;  /* 0x00000018d9088211 */ /* 0x040fe400078c10ff */
[-C--:B------:R-:W-:Y:S01]  /*b3c0*/  @!P1 LEA.HI.X R7, R218, R20.reuse, R165, 0x2, P5 ;  /* 0x00000014da079211 */ /* 0x080fe200028f14a5 */
[----:B------:R1:W-:Y:S01]  /*b3d0*/  @!P2 ST.E.64 desc[UR40][R4.64], R30 ;  /* 0x0000001e0400a985 */ /* 0x0003e2000c101b28 */
[----:B------:R-:W-:Y:S02]  /*b3e0*/  ISETP.GE.AND P5, PT, R214, UR4, PT ;  /* 0x00000004d6007c0c */ /* 0x000fe4000bfa6270 */
[----:B------:R-:W-:Y:S01]  /*b3f0*/  @!P0 LEA.HI.X R9, R217, R20, R13, 0x2, P6 ;  /* 0x00000014d9098211 */ /* 0x000fe200030f140d */
[----:B------:R3:W-:Y:S01]  /*b400*/  @!P1 ST.E.64 desc[UR40][R6.64], R34 ;  /* 0x0000002206009985 */ /* 0x0007e2000c101b28 */
[----:B0-----:R-:W-:-:S03]  /*b410*/  @!P3 LEA R10, P1, R216, R24, 0x2 ;  /* 0x00000018d80ab211 */ /* 0x001fc600078210ff */
[----:B------:R0:W-:Y:S01]  /*b420*/  @!P0 ST.E.64 desc[UR40][R8.64], R38 ;  /* 0x0000002608008985 */ /* 0x0001e2000c101b28 */
[----:B------:R-:W-:Y:S02]  /*b430*/  ISETP.GE.AND P0, PT, R213, UR4, PT ;  /* 0x00000004d5007c0c */ /* 0x000fe4000bf06270 */
[C---:B--2---:R-:W-:Y:S02]  /*b440*/  @!P4 LEA R12, P2, R215.reuse, R24, 0x2 ;  /* 0x00000018d70cc211 */ /* 0x044fe400078410ff */
[-C--:B------:R-:W-:Y:S02]  /*b450*/  @!P3 LEA.HI.X R11, R216, R20.reuse, R164, 0x2, P1 ;  /* 0x00000014d80bb211 */ /* 0x080fe400008f14a4 */
[----:B------:R-:W-:Y:S02]  /*b460*/  ISETP.GE.AND P1, PT, R212, UR4, PT ;  /* 0x00000004d4007c0c */ /* 0x000fe4000bf26270 */
[----:B------:R-:W-:Y:S01]  /*b470*/  @!P4 LEA.HI.X R13, R215, R20, R163, 0x2, P2 ;  /* 0x00000014d70dc211 */ /* 0x000fe200010f14a3 */
[----:B------:R2:W-:Y:S01]  /*b480*/  @!P3 ST.E.64 desc[UR40][R10.64], R42 ;  /* 0x0000002a0a00b985 */ /* 0x0005e2000c101b28 */
[----:B------:R-:W-:-:S02]  /*b490*/  ISETP.GE.AND P2, PT, R211, UR4, PT ;  /* 0x00000004d3007c0c */ /* 0x000fc4000bf46270 */
[----:B------:R-:W-:Y:S01]  /*b4a0*/  @!P5 LEA R14, P6, R214, R24, 0x2 ;  /* 0x00000018d60ed211 */ /* 0x000fe200078c10ff */
[----:B------:R4:W-:Y:S01]  /*b4b0*/  @!P4 ST.E.64 desc[UR40][R12.64], R46 ;  /* 0x0000002e0c00c985 */ /* 0x0009e2000c101b28 */
[----:B------:R-:W-:Y:S02]  /*b4c0*/  ISETP.GE.AND P3, PT, R210, UR4, PT ;  /* 0x00000004d2007c0c */ /* 0x000fe4000bf66270 */
[----:B------:R-:W-:Y:S02]  /*b4d0*/  @!P5 LEA.HI.X R15, R214, R20, R162, 0x2, P6 ;  /* 0x00000014d60fd211 */ /* 0x000fe400030f14a2 */
[-C--:B-1----:R-:W-:Y:S02]  /*b4e0*/  @!P0 LEA R4, P6, R213, R24.reuse, 0x2 ;  /* 0x00000018d5048211 */ /* 0x082fe400078c10ff */
[----:B------:R-:W-:Y:S01]  /*b4f0*/  ISETP.GE.AND P4, PT, R209, UR4, PT ;  /* 0x00000004d1007c0c */ /* 0x000fe2000bf86270 */
[----:B------:R1:W-:Y:S01]  /*b500*/  @!P5 ST.E.64 desc[UR40][R14.64], R50 ;  /* 0x000000320e00d985 */ /* 0x0003e2000c101b28 */
[----:B---3--:R-:W-:-:S02]  /*b510*/  @!P1 LEA R6, P5, R212, R24, 0x2 ;  /* 0x00000018d4069211 */ /* 0x008fc400078a10ff */
[----:B------:R-:W-:Y:S02]  /*b520*/  @!P0 LEA.HI.X R5, R213, R20, R161, 0x2, P6 ;  /* 0x00000014d5058211 */ /* 0x000fe400030f14a1 */
[C---:B0-----:R-:W-:Y:S02]  /*b530*/  @!P2 LEA R8, P6, R211.reuse, R24, 0x2 ;  /* 0x00000018d308a211 */ /* 0x041fe400078c10ff */
[-C--:B------:R-:W-:Y:S01]  /*b540*/  @!P1 LEA.HI.X R7, R212, R20.reuse, R160, 0x2, P5 ;  /* 0x00000014d4079211 */ /* 0x080fe200028f14a0 */
[----:B------:R0:W-:Y:S01]  /*b550*/  @!P0 ST.E.64 desc[UR40][R4.64], R54 ;  /* 0x0000003604008985 */ /* 0x0001e2000c101b28 */
[----:B------:R-:W-:Y:S02]  /*b560*/  ISETP.GE.AND P5, PT, R208, UR4, PT ;  /* 0x00000004d0007c0c */ /* 0x000fe4000bfa6270 */
[----:B------:R-:W-:Y:S01]  /*b570*/  @!P2 LEA.HI.X R9, R211, R20, R159, 0x2, P6 ;  /* 0x00000014d309a211 */ /* 0x000fe200030f149f */
[----:B------:R3:W-:Y:S01]  /*b580*/  @!P1 ST.E.64 desc[UR40][R6.64], R58 ;  /* 0x0000003a06009985 */ /* 0x0007e2000c101b28 */
[----:B------:R-:W-:-:S02]  /*b590*/  ISETP.GE.AND P0, PT, R207, UR4, PT ;  /* 0x00000004cf007c0c */ /* 0x000fc4000bf06270 */
[-C--:B--2---:R-:W-:Y:S01]  /*b5a0*/  @!P3 LEA R10, P6, R210, R24.reuse, 0x2 ;  /* 0x00000018d20ab211 */ /* 0x084fe200078c10ff */
[----:B------:R2:W-:Y:S01]  /*b5b0*/  @!P2 ST.E.64 desc[UR40][R8.64], R62 ;  /* 0x0000003e0800a985 */ /* 0x0005e2000c101b28 */
[C---:B----4-:R-:W-:Y:S02]  /*b5c0*/  @!P4 LEA R12, P2, R209.reuse, R24, 0x2 ;  /* 0x00000018d10cc211 */ /* 0x050fe400078410ff */
[----:B------:R-:W-:Y:S02]  /*b5d0*/  ISETP.GE.AND P1, PT, R206, UR4, PT ;  /* 0x00000004ce007c0c */ /* 0x000fe4000bf26270 */
[-C--:B------:R-:W-:Y:S02]  /*b5e0*/  @!P3 LEA.HI.X R11, R210, R20.reuse, R158, 0x2, P6 ;  /* 0x00000014d20bb211 */ /* 0x080fe400030f149e */
[----:B------:R-:W-:Y:S02]  /*b5f0*/  @!P4 LEA.HI.X R13, R209, R20, R157, 0x2, P2 ;  /* 0x00000014d10dc211 */ /* 0x000fe400010f149d */
[----:B------:R-:W-:Y:S01]  /*b600*/  ISETP.GE.AND P2, PT, R205, UR4, PT ;  /* 0x00000004cd007c0c */ /* 0x000fe2000bf46270 */
[----:B------:R-:W-:Y:S01]  /*b610*/  @!P3 ST.E.64 desc[UR40][R10.64], R66 ;  /* 0x000000420a00b985 */ /* 0x000fe2000c101b28 */
[----:B-1----:R-:W-:-:S03]  /*b620*/  @!P5 LEA R14, P6, R208, R24, 0x2 ;  /* 0x00000018d00ed211 */ /* 0x002fc600078c10ff */
[----:B------:R1:W-:Y:S01]  /*b630*/  @!P4 ST.E.64 desc[UR40][R12.64], R70 ;  /* 0x000000460c00c985 */ /* 0x0003e2000c101b28 */
[----:B------:R-:W-:Y:S02]  /*b640*/  @!P5 LEA.HI.X R15, R208, R20, R156, 0x2, P6 ;  /* 0x00000014d00fd211 */ /* 0x000fe400030f149c */
[CC--:B0-----:R-:W-:Y:S02]  /*b650*/  @!P0 LEA R4, P4, R207.reuse, R24.reuse, 0x2 ;  /* 0x00000018cf048211 */ /* 0x0c1fe400078810ff */
[----:B---3--:R-:W-:Y:S01]  /*b660*/  @!P1 LEA R6, P3, R206, R24, 0x2 ;  /* 0x00000018ce069211 */ /* 0x008fe200078610ff */
[----:B------:R0:W-:Y:S01]  /*b670*/  @!P5 ST.E.64 desc[UR40][R14.64], R74 ;  /* 0x0000004a0e00d985 */ /* 0x0001e2000c101b28 */
[----:B------:R-:W-:Y:S02]  /*b680*/  @!P0 LEA.HI.X R5, R207, R20, R155, 0x2, P4 ;  /* 0x00000014cf058211 */ /* 0x000fe400020f149b */
[----:B------:R-:W-:Y:S02]  /*b690*/  ISETP.GE.AND P4, PT, R203, UR4, PT ;  /* 0x00000004cb007c0c */ /* 0x000fe4000bf86270 */
[----:B------:R-:W-:Y:S01]  /*b6a0*/  ISETP.GE.AND P5, PT, R204, UR4, PT ;  /* 0x00000004cc007c0c */ /* 0x000fe2000bfa6270 */
[----:B------:R3:W-:Y:S01]  /*b6b0*/  @!P0 ST.E.64 desc[UR40][R4.64], R78 ;  /* 0x0000004e04008985 */ /* 0x0007e2000c101b28 */
[----:B--2---:R-:W-:-:S02]  /*b6c0*/  @!P2 LEA R8, P6, R205, R24, 0x2 ;  /* 0x00000018cd08a211 */ /* 0x004fc400078c10ff */
[-C--:B------:R-:W-:Y:S02]  /*b6d0*/  @!P1 LEA.HI.X R7, R206, R20.reuse, R154, 0x2, P3 ;  /* 0x00000014ce079211 */ /* 0x080fe400018f149a */
[----:B------:R-:W-:Y:S02]  /*b6e0*/  ISETP.GE.AND P3, PT, R202, UR4, PT ;  /* 0x00000004ca007c0c */ /* 0x000fe4000bf66270 */
[----:B------:R-:W-:Y:S01]  /*b6f0*/  @!P2 LEA.HI.X R9, R205, R20, R153, 0x2, P6 ;  /* 0x00000014cd09a211 */ /* 0x000fe200030f1499 */
[----:B------:R2:W-:Y:S01]  /*b700*/  @!P1 ST.E.64 desc[UR40][R6.64], R82 ;  /* 0x0000005206009985 */ /* 0x0005e2000c101b28 */
[----:B------:R-:W-:Y:S02]  /*b710*/  ISETP.GE.AND P1, PT, R200, UR4, PT ;  /* 0x00000004c8007c0c */ /* 0x000fe4000bf26270 */
[----:B-1----:R-:W-:Y:S01]  /*b720*/  @!P4 LEA R12, P0, R203, R24, 0x2 ;  /* 0x00000018cb0cc211 */ /* 0x002fe200078010ff */
[----:B------:R1:W-:Y:S01]  /*b730*/  @!P2 ST.E.64 desc[UR40][R8.64], R86 ;  /* 0x000000560800a985 */ /* 0x0003e2000c101b28 */
[----:B------:R-:W-:-:S02]  /*b740*/  ISETP.GE.AND P2, PT, R201, UR4, PT ;  /* 0x00000004c9007c0c */ /* 0x000fc4000bf46270 */
[C---:B------:R-:W-:Y:S02]  /*b750*/  @!P5 LEA R10, P6, R204.reuse, R24, 0x2 ;  /* 0x00000018cc0ad211 */ /* 0x040fe400078c10ff */
[-C--:B------:R-:W-:Y:S02]  /*b760*/  @!P4 LEA.HI.X R13, R203, R20.reuse, R21, 0x2, P0 ;  /* 0x00000014cb0dc211 */ /* 0x080fe400000f1415 */
[----:B------:R-:W-:Y:S02]  /*b770*/  @!P5 LEA.HI.X R11, R204, R20, R152, 0x2, P6 ;  /* 0x00000014cc0bd211 */ /* 0x000fe400030f1498 */
[----:B------:R-:W-:Y:S02]  /*b780*/  ISETP.GE.AND P0, PT, R199, UR4, PT ;  /* 0x00000004c7007c0c */ /* 0x000fe4000bf06270 */
[----:B0-----:R-:W-:Y:S01]  /*b790*/  @!P3 LEA R14, P6, R202, R24, 0x2 ;  /* 0x00000018ca0eb211 */ /* 0x001fe200078c10ff */
[----:B------:R0:W-:Y:S01]  /*b7a0*/  @!P5 ST.E.64 desc[UR40][R10.64], R90 ;  /* 0x0000005a0a00d985 */ /* 0x0001e2000c101b28 */
[----:B------:R-:W-:-:S02]  /*b7b0*/  ISETP.GE.AND P5, PT, R198, UR4, PT ;  /* 0x00000004c6007c0c */ /* 0x000fc4000bfa6270 */
[----:B------:R-:W-:Y:S01]  /*b7c0*/  @!P3 LEA.HI.X R15, R202, R20, R237, 0x2, P6 ;  /* 0x00000014ca0fb211 */ /* 0x000fe200030f14ed */
[----:B------:R4:W-:Y:S01]  /*b7d0*/  @!P4 ST.E.64 desc[UR40][R12.64], R94 ;  /* 0x0000005e0c00c985 */ /* 0x0009e2000c101b28 */
[-C--:B---3--:R-:W-:Y:S02]  /*b7e0*/  @!P2 LEA R4, P6, R201, R24.reuse, 0x2 ;  /* 0x00000018c904a211 */ /* 0x088fe400078c10ff */
[----:B------:R-:W-:Y:S01]  /*b7f0*/  ISETP.GE.AND P4, PT, R197, UR4, PT ;  /* 0x00000004c5007c0c */ /* 0x000fe2000bf86270 */
[----:B------:R3:W-:Y:S01]  /*b800*/  @!P3 ST.E.64 desc[UR40][R14.64], R98 ;  /* 0x000000620e00b985 */ /* 0x0007e2000c101b28 */
[----:B--2---:R-:W-:Y:S02]  /*b810*/  @!P1 LEA R6, P3, R200, R24, 0x2 ;  /* 0x00000018c8069211 */ /* 0x004fe400078610ff */
[----:B------:R-:W-:Y:S02]  /*b820*/  @!P2 LEA.HI.X R5, R201, R20, R236, 0x2, P6 ;  /* 0x00000014c905a211 */ /* 0x000fe400030f14ec */
[----:B-1----:R-:W-:-:S02]  /*b830*/  @!P0 LEA R8, P6, R199, R24, 0x2 ;  /* 0x00000018c7088211 */ /* 0x002fc400078c10ff */
[-C--:B------:R-:W-:Y:S01]  /*b840*/  @!P1 LEA.HI.X R7, R200, R20.reuse, R235, 0x2, P3 ;  /* 0x00000014c8079211 */ /* 0x080fe200018f14eb */
[----:B------:R1:W-:Y:S01]  /*b850*/  @!P2 ST.E.64 desc[UR40][R4.64], R102 ;  /* 0x000000660400a985 */ /* 0x0003e2000c101b28 */
[----:B------:R-:W-:Y:S02]  /*b860*/  ISETP.GE.AND P3, PT, R196, UR4, PT ;  /* 0x00000004c4007c0c */ /* 0x000fe4000bf66270 */
[----:B------:R-:W-:Y:S01]  /*b870*/  @!P0 LEA.HI.X R9, R199, R20, R234, 0x2, P6 ;  /* 0x00000014c7098211 */ /* 0x000fe200030f14ea */
[----:B------:R2:W-:Y:S01]  /*b880*/  @!P1 ST.E.64 desc[UR40][R6.64], R106 ;  /* 0x0000006a06009985 */ /* 0x0005e2000c101b28 */
[-C--:B0-----:R-:W-:Y:S02]  /*b890*/  @!P5 LEA R10, P1, R198, R24.reuse, 0x2 ;  /* 0x00000018c60ad211 */ /* 0x081fe400078210ff */
[----:B----4-:R-:W-:Y:S01]  /*b8a0*/  @!P4 LEA R12, P2, R197, R24, 0x2 ;  /* 0x00000018c50cc211 */ /* 0x010fe200078410ff */
[----:B------:R0:W-:Y:S01]  /*b8b0*/  @!P0 ST.E.64 desc[UR40][R8.64], R110 ;  /* 0x0000006e08008985 */ /* 0x0001e2000c101b28 */
[----:B------:R-:W-:-:S02]  /*b8c0*/  ISETP.GE.AND P0, PT, R195, UR4, PT ;  /* 0x00000004c3007c0c */ /* 0x000fc4000bf06270 */
[----:B------:R-:W-:Y:S02]  /*b8d0*/  @!P5 LEA.HI.X R11, R198, R20, R233, 0x2, P1 ;  /* 0x00000014c60bd211 */ /* 0x000fe400008f14e9 */
[----:B------:R-:W-:Y:S02]  /*b8e0*/  ISETP.GE.AND P1, PT, R194, UR4, PT ;  /* 0x00000004c2007c0c */ /* 0x000fe4000bf26270 */
[C---:B---3--:R-:W-:Y:S01]  /*b8f0*/  @!P3 LEA R14, P6, R196.reuse, R24, 0x2 ;  /* 0x00000018c40eb211 */ /* 0x048fe200078c10ff */
[----:B------:R3:W-:Y:S01]  /*b900*/  @!P5 ST.E.64 desc[UR40][R10.64], R114 ;  /* 0x000000720a00d985 */ /* 0x0007e2000c101b28 */
[-C--:B------:R-:W-:Y:S02]  /*b910*/  @!P4 LEA.HI.X R13, R197, R20.reuse, R232, 0x2, P2 ;  /* 0x00000014c50dc211 */ /* 0x080fe400010f14e8 */
[----:B------:R-:W-:Y:S02]  /*b920*/  @!P3 LEA.HI.X R15, R196, R20, R231, 0x2, P6 ;  /* 0x00000014c40fb211 */ /* 0x000fe400030f14e7 */
[----:B------:R-:W-:Y:S01]  /*b930*/  ISETP.GE.AND P2, PT, R191, UR4, PT ;  /* 0x00000004bf007c0c */ /* 0x000fe2000bf46270 */
[----:B------:R4:W-:Y:S01]  /*b940*/  @!P4 ST.E.64 desc[UR40][R12.64], R118 ;  /* 0x000000760c00c985 */ /* 0x0009e2000c101b28 */
[----:B------:R-:W-:-:S02]  /*b950*/  ISETP.GE.AND P4, PT, R193, UR4, PT ;  /* 0x00000004c1007c0c */ /* 0x000fc4000bf86270 */
[C---:B-1----:R-:W-:Y:S01]  /*b960*/  @!P0 LEA R4, P5, R195.reuse, R24, 0x2 ;  /* 0x00000018c3048211 */ /* 0x042fe200078a10ff */
[----:B------:R1:W-:Y:S01]  /*b970*/  @!P3 ST.E.64 desc[UR40][R14.64], R122 ;  /* 0x0000007a0e00b985 */ /* 0x0003e2000c101b28 */
[----:B------:R-:W-:Y:S02]  /*b980*/  ISETP.GE.AND P3, PT, R192, UR4, PT ;  /* 0x00000004c0007c0c */ /* 0x000fe4000bf66270 */
[----:B------:R-:W-:Y:S02]  /*b990*/  @!P0 LEA.HI.X R5, R195, R20, R230, 0x2, P5 ;  /* 0x00000014c3058211 */ /* 0x000fe400028f14e6 */
[----:B------:R-:W-:Y:S02]  /*b9a0*/  ISETP.GE.AND P5, PT, R190, UR4, PT ;  /* 0x00000004be007c0c */ /* 0x000fe4000bfa6270 */
[-C--:B--2---:R-:W-:Y:S01]  /*b9b0*/  @!P1 LEA R6, P6, R194, R24.reuse, 0x2 ;  /* 0x00000018c2069211 */ /* 0x084fe200078c10ff */
[----:B------:R2:W-:Y:S02]  /*b9c0*/  @!P0 ST.E.64 desc[UR40][R4.64], R126 ;  /* 0x0000007e04008985 */ /* 0x0005e4000c101b28 */
[----:B0-----:R-:W-:-:S02]  /*b9d0*/  @!P4 LEA R8, P0, R193, R24, 0x2 ;  /* 0x00000018c108c211 */ /* 0x001fc400078010ff */
[----:B------:R-:W-:Y:S02]  /*b9e0*/  @!P1 LEA.HI.X R7, R194, R20, R229, 0x2, P6 ;  /* 0x00000014c2079211 */ /* 0x000fe400030f14e5 */
[----:B---3--:R-:W-:Y:S02]  /*b9f0*/  @!P3 LEA R10, P6, R192, R24, 0x2 ;  /* 0x00000018c00ab211 */ /* 0x008fe400078c10ff */
[----:B------:R-:W-:Y:S01]  /*ba00*/  @!P4 LEA.HI.X R9, R193, R20, R228, 0x2, P0 ;  /* 0x00000014c109c211 */ /* 0x000fe200000f14e4 */
[----:B------:R2:W-:Y:S01]  /*ba10*/  @!P1 ST.E.64 desc[UR40][R6.64], R130 ;  /* 0x0000008206009985 */ /* 0x0005e2000c101b28 */
[-C--:B----4-:R-:W-:Y:S02]  /*ba20*/  @!P2 LEA R12, P1, R191, R24.reuse, 0x2 ;  /* 0x00000018bf0ca211 */ /* 0x090fe400078210ff */
[----:B-1----:R-:W-:Y:S01]  /*ba30*/  @!P5 LEA R14, P0, R190, R24, 0x2 ;  /* 0x00000018be0ed211 */ /* 0x002fe200078010ff */
[----:B------:R2:W-:Y:S01]  /*ba40*/  @!P4 ST.E.64 desc[UR40][R8.64], R134 ;  /* 0x000000860800c985 */ /* 0x0005e2000c101b28 */
[----:B------:R-:W-:-:S02]  /*ba50*/  @!P3 LEA.HI.X R11, R192, R20, R227, 0x2, P6 ;  /* 0x00000014c00bb211 */ /* 0x000fc400030f14e3 */
[-C--:B------:R-:W-:Y:S02]  /*ba60*/  @!P2 LEA.HI.X R13, R191, R20.reuse, R226, 0x2, P1 ;  /* 0x00000014bf0da211 */ /* 0x080fe400008f14e2 */
[----:B------:R-:W-:Y:S01]  /*ba70*/  @!P5 LEA.HI.X R15, R190, R20, R225, 0x2, P0 ;  /* 0x00000014be0fd211 */ /* 0x000fe200000f14e1 */
[----:B------:R2:W-:Y:S01]  /*ba80*/  @!P3 ST.E.64 desc[UR40][R10.64], R138 ;  /* 0x0000008a0a00b985 */ /* 0x0005e2000c101b28 */
[----:B------:R-:W-:-:S03]  /*ba90*/  ISETP.GE.AND P0, PT, R189, UR4, PT ;  /* 0x00000004bd007c0c */ /* 0x000fc6000bf06270 */
[----:B------:R2:W-:Y:S04]  /*baa0*/  @!P2 ST.E.64 desc[UR40][R12.64], R142 ;  /* 0x0000008e0c00a985 */ /* 0x0005e8000c101b28 */
[----:B------:R2:W-:Y:S06]  /*bab0*/  @!P5 ST.E.64 desc[UR40][R14.64], R146 ;  /* 0x000000920e00d985 */ /* 0x0005ec000c101b28 */
[----:B------:R-:W-:Y:S05]  /*bac0*/  @P0 BRA `(.L_x_424) ;  /* 0x00000010000c0947 */ /* 0x000fea0003800000 */
[----:B--2---:R-:W-:-:S04]  /*bad0*/  LEA R4, P0, R189, R24, 0x2 ;  /* 0x00000018bd047211 */ /* 0x004fc800078010ff */
[----:B------:R-:W-:-:S05]  /*bae0*/  LEA.HI.X R5, R189, R20, R224, 0x2, P0 ;  /* 0x00000014bd057211 */ /* 0x000fca00000f14e0 */
[----:B------:R0:W-:Y:S01]  /*baf0*/  ST.E.64 desc[UR40][R4.64], R150 ;  /* 0x0000009604007985 */ /* 0x0001e2000c101b28 */
[----:B------:R-:W-:Y:S05]  /*bb00*/  BRA `(.L_x_424) ;  /* 0x0000000c00fc7947 */ /* 0x000fea0003800000 */
.L_x_418:
[----:B------:R-:W-:Y:S02]  /*bb10*/  ULDC.64 UR8, c[0x0][0xc00] ;  /* 0x0003000000087ab9 */ /* 0x000fe40000000a00 */
[----:B------:R-:W-:-:S04]  /*bb20*/  UISETP.NE.U32.AND UP0, UPT, UR8, URZ, UPT ;  /* 0x0000003f0800728c */ /* 0x000fc8000bf05070 */
[----:B------:R-:W-:-:S03]  /*bb30*/  UISETP.NE.AND.EX UP0, UPT, UR9, URZ, UPT, UP0 ;  /* 0x0000003f0900728c */ /* 0x000fc6000bf05300 */
[----:B------:R-:W-:Y:S02]  /*bb40*/  ULDC.64 UR8, c[0x0][0xc00] ;  /* 0x0003000000087ab9 */ /* 0x000fe40000000a00 */
[----:B------:R-:W-:Y:S01]  /*bb50*/  UIMAD.WIDE UR8, UR39, 0x4, UR8 ;  /* 0x00000004270878a5 */ /* 0x000fe2000f8e0208 */
[----:B------:R-:W-:-:S05]  /*bb60*/  PLOP3.LUT P1, PT, PT, PT, UP0, 0x80, 0x0 ;  /* 0x000000000000781c */ /* 0x000fca0003f2f008 */
[----:B------:R-:W-:Y:S02]  /*bb70*/  IMAD.U32 R4, RZ, RZ, UR8 ;  /* 0x00000008ff047e24 */ /* 0x000fe4000f8e00ff */
[----:B------:R-:W-:Y:S01]  /*bb80*/  IMAD.U32 R5, RZ, RZ, UR9 ;  /* 0x00000009ff057e24 */ /* 0x000fe2000f8e00ff */
[----:B------:R-:W-:Y:S02]  /*bb90*/  ULDC.64 UR8, c[0x0][0xc08] ;  /* 0x0003020000087ab9 */ /* 0x000fe40000000a00 */
[----:B------:R-:W-:-:S03]  /*bba0*/  UISETP.NE.U32.AND UP1, UPT, UR8, URZ, UPT ;  /* 0x0000003f0800728c */ /* 0x000fc6000bf25070 */
[----:B------:R-:W2:Y:S01]  /*bbb0*/  @P1 LDG.E R8, desc[UR40][R4.64] ;  /* 0x0000002804081981 */ /* 0x000ea2000c1e1900 */
[----:B------:R-:W-:Y:S01]  /*bbc0*/  UISETP.NE.AND.EX UP1, UPT, UR9, URZ, UPT, UP1 ;  /* 0x0000003f0900728c */ /* 0x000fe2000bf25310 */
[----:B------:R-:W-:Y:S02]  /*bbd0*/  ULDC UR4, c[0x0][0xa88] ;  /* 0x0002a20000047ab9 */ /* 0x000fe40000000800 */
[----:B------:R-:W-:-:S03]  /*bbe0*/  IMAD.U32 R0, RZ, RZ, UR4 ;  /* 0x00000004ff007e24 */ /* 0x000fc6000f8e00ff */
[----:B------:R-:W-:-:S05]  /*bbf0*/  PLOP3.LUT P2, PT, PT, PT, UP1, 0x80, 0x0 ;  /* 0x000000000000781c */ /* 0x000fca0003f4f018 */
[----:B------:R-:W-:Y:S02]  /*bc00*/  @UP1 ULDC.64 UR8, c[0x0][0xc08] ;  /* 0x0003020000081ab9 */ /* 0x000fe40000000a00 */
[----:B------:R-:W-:-:S06]  /*bc10*/  @UP1 UIMAD.WIDE UR8, UR39, 0x4, UR8 ;  /* 0x00000004270818a5 */ /* 0x000fcc000f8e0208 */
[----:B------:R-:W-:Y:S02]  /*bc20*/  IMAD.U32 R6, RZ, RZ, UR8 ;  /* 0x00000008ff067e24 */ /* 0x000fe4000f8e00ff */
[----:B------:R-:W-:-:S05]  /*bc30*/  IMAD.U32 R7, RZ, RZ, UR9 ;  /* 0x00000009ff077e24 */ /* 0x000fca000f8e00ff */
[----:B------:R0:W5:Y:S01]  /*bc40*/  @P2 LDG.E R0, desc[UR40][R6.64] ;  /* 0x0000002806002981 */ /* 0x000162000c1e1900 */
[----:B------:R-:W-:Y:S01]  /*bc50*/  UMOV UR4, URZ ;  /* 0x0000003f00047c82 */ /* 0x000fe20008000000 */
[----:B------:R-:W-:Y:S01]  /*bc60*/  UISETP.NE.AND UP1, UPT, UR46, URZ, UPT ;  /* 0x0000003f2e00728c */ /* 0x000fe2000bf25270 */
[----:B------:R-:W1:Y:S10]  /*bc70*/  S2R R3, SR_TID.X ;  /* 0x0000000000037919 */ /* 0x000e740000002100 */
[----:B------:R-:W-:Y:S01]  /*bc80*/  @!UP1 ULDC UR46, c[0x0][0xad4] ;  /* 0x0002b500002e9ab9 */ /* 0x000fe20000000800 */
[----:B--2---:R-:W-:Y:S01]  /*bc90*/  @P1 R2UR UR4, R8 ;  /* 0x00000000080412ca */ /* 0x004fe200000e0000 */
[----:B-1----:R-:W-:-:S05]  /*bca0*/  VIADD R8, R3, 0xffffff80 ;  /* 0xffffff8003087836 */ /* 0x002fca0000000000 */
[----:B------:R-:W-:-:S07]  /*bcb0*/  ISETP.GT.AND P0, PT, R8, 0x3f, PT ;  /* 0x0000003f0800780c */ /* 0x000fce0003f04270 */
[----:B------:R-:W-:Y:S01]  /*bcc0*/  USHF.R.S32.HI UR19, URZ, 0x1f, UR4 ;  /* 0x0000001f3f137899 */ /* 0x000fe20008011404 */
[----:B0-----:R-:W-:Y:S11]  /*bcd0*/  @P2 BRA `(.L_x_427) ;  /* 0x0000000000102947 */ /* 0x001ff60003800000 */
[----:B------:R-:W-:Y:S05]  /*bce0*/  @!P1 BRA `(.L_x_427) ;  /* 0x00000000000c9947 */ /* 0x000fea0003800000 */
[----:B------:R-:W2:Y:S04]  /*bcf0*/  LDG.E R3, desc[UR40][R4.64] ;  /* 0x0000002804037981 */ /* 0x000ea8000c1e1900 */
[----:B-----5:R-:W2:Y:S02]  /*bd00*/  LDG.E R0, desc[UR40][R4.64+0x4] ;  /* 0x0000042804007981 */ /* 0x020ea4000c1e1900 */
[----:B--2---:R-:W-:-:S07]  /*bd10*/  IMAD.IADD R0, R0, 0x1, -R3 ;  /* 0x0000000100007824 */ /* 0x004fce00078e0a03 */
.L_x_427:
[----:B------:R-:W-:Y:S01]  /*bd20*/  USEL UR39, UR39, URZ, !UP0 ;  /* 0x0000003f27277287 */ /* 0x000fe2000c000000 */
[----:B------:R-:W-:Y:S01]  /*bd30*/  BSSY B1, `(.L_x_428) ;  /* 0x0000039000017945 */ /* 0x000fe20003800000 */
[----:B------:R-:W-:-:S03]  /*bd40*/  USEL UR42, UR42, URZ, !UP0 ;  /* 0x0000003f2a2a7287 */ /* 0x000fc6000c000000 */
[----:B------:R-:W-:Y:S09]  /*bd50*/  @P0 BRA `(.L_x_429) ;  /* 0x0000000000d80947 */ /* 0x000ff20003800000 */
[----:B------:R-:W0:Y:S01]  /*bd60*/  S2R R3, SR_TID.X ;  /* 0x0000000000037919 */ /* 0x000e220000002100 */
[----:B------:R-:W1:Y:S01]  /*bd70*/  LDC R9, c[0x0][0xbe8] ;  /* 0x0002fa00ff097b82 */ /* 0x000e620000000800 */
[----:B------:R-:W-:-:S04]  /*bd80*/  IMAD.U32 R4, RZ, RZ, UR43 ;  /* 0x0000002bff047e24 */ /* 0x000fc8000f8e00ff */
[----:B0-----:R-:W-:Y:S02]  /*bd90*/  IMAD R3, R4, 0x40, R3 ;  /* 0x0000004004037824 */ /* 0x001fe400078e0203 */
[----:B-1---5:R-:W-:Y:S02]  /*bda0*/  IMAD R4, R0, R9, RZ ;  /* 0x0000000900047224 */ /* 0x022fe400078e02ff */
[----:B------:R-:W-:-:S05]  /*bdb0*/  VIADD R6, R3, 0xffffff80 ;  /* 0xffffff8003067836 */ /* 0x000fca0000000000 */
[----:B------:R-:W-:-:S13]  /*bdc0*/  ISETP.GE.AND P0, PT, R6, R4, PT ;  /* 0x000000040600720c */ /* 0x000fda0003f06270 */
[----:B------:R-:W-:Y:S05]  /*bdd0*/  @P0 BRA `(.L_x_429) ;  /* 0x0000000000b80947 */ /* 0x000fea0003800000 */
[----:B------:R-:W-:Y:S01]  /*bde0*/  ISETP.NE.AND P0, PT, R9, 0x1, PT ;  /* 0x000000010900780c */ /* 0x000fe20003f05270 */
[----:B------:R-:W-:Y:S01]  /*bdf0*/  UISETP.GT.AND UP0, UPT, UR46, 0x1, UPT ;  /* 0x000000012e00788c */ /* 0x000fe2000bf04270 */
[----:B------:R-:W-:-:S03]  /*be00*/  UMOV UR17, 0x9b8 ;  /* 0x000009b800117882 */ /* 0x000fc60000000000 */
[----:B------:R-:W-:Y:S02]  /*be10*/  USEL UR17, UR17, 0x978, UP0 ;  /* 0x0000097811117887 */ /* 0x000fe40008000000 */
[----:B------:R-:W-:-:S06]  /*be20*/  USEL UR16, UR45, URZ, UP0 ;  /* 0x0000003f2d107287 */ /* 0x000fcc0008000000 */
[----:B------:R-:W0:Y:S04]  /*be30*/  @P0 LDC R3, c[0x0][0xbec] ;  /* 0x0002fb00ff030b82 */ /* 0x000e280000000800 */
[----:B------:R-:W-:Y:S01]  /*be40*/  ULDC.64 UR8, c[0x0][UR17+0x218] ;  /* 0x0000860011087abb */ /* 0x000fe20008000a00 */
[----:B------:R-:W-:Y:S01]  /*be50*/  ULDC.64 UR12, c[0x0][UR17+0x220] ;  /* 0x00008800110c7abb */ /* 0x000fe20008000a00 */
[----:B------:R-:W-:Y:S01]  /*be60*/  ULDC.64 UR14, c[0x0][UR17+0x228] ;  /* 0x00008a00110e7abb */ /* 0x000fe20008000a00 */
[----:B------:R-:W-:Y:S01]  /*be70*/  UIMAD.WIDE.U32 UR10, UR8, UR44, URZ ;  /* 0x0000002c080a72a5 */ /* 0x000fe2000f8e003f */
[----:B------:R-:W1:Y:S01]  /*be80*/  @P0 LDC R5, c[0x0][0xbf0] ;  /* 0x0002fc00ff050b82 */ /* 0x000e620000000800 */
[----:B------:R-:W-:Y:S02]  /*be90*/  UIMAD UR18, UR9, UR44, URZ ;  /* 0x0000002c091272a4 */ /* 0x000fe4000f8e023f */
[----:B------:R-:W-:-:S02]  /*bea0*/  UIMAD UR13, UR13, UR39, URZ ;  /* 0x000000270d0d72a4 */ /* 0x000fc4000f8e023f */
[----:B------:R-:W-:Y:S02]  /*beb0*/  UIMAD.WIDE.U32 UR20, UR14, UR16, URZ ;  /* 0x000000100e1472a5 */ /* 0x000fe4000f8e003f */
[----:B------:R-:W-:Y:S02]  /*bec0*/  UIMAD.WIDE.U32 UR8, UR12, UR39, URZ ;  /* 0x000000270c0872a5 */ /* 0x000fe4000f8e003f */
[----:B------:R-:W-:Y:S02]  /*bed0*/  UIMAD UR14, UR15, UR16, URZ ;  /* 0x000000100f0e72a4 */ /* 0x000fe4000f8e023f */
[----:B------:R-:W-:Y:S02]  /*bee0*/  UIMAD UR13, UR12, UR42, UR13 ;  /* 0x0000002a0c0d72a4 */ /* 0x000fe4000f8e020d */
[----:B------:R-:W-:Y:S02]  /*bef0*/  UIADD3 UR10, UP1, UP2, UR8, UR10, UR4 ;  /* 0x0000000a080a7290 */ /* 0x000fe4000fa3e004 */
[----:B------:R-:W-:Y:S01]  /*bf00*/  UIADD3 UR14, UR21, UR14, URZ ;  /* 0x0000000e150e7290 */ /* 0x000fe2000fffe03f */
[----:B0-----:R-:W-:Y:S01]  /*bf10*/  @P0 IMAD.HI.U32 R4, R6, R3, RZ ;  /* 0x0000000306040227 */ /* 0x001fe200078e00ff */
[----:B------:R-:W-:-:S02]  /*bf20*/  UIADD3 UR18, UR11, UR18, URZ ;  /* 0x000000120b127290 */ /* 0x000fc4000fffe03f */
[----:B------:R-:W-:Y:S01]  /*bf30*/  UIADD3 UR13, UR9, UR13, URZ ;  /* 0x0000000d090d7290 */ /* 0x000fe2000fffe03f */
[----:B------:R-:W-:Y:S02]  /*bf40*/  IMAD.MOV.U32 R3, RZ, RZ, R6 ;  /* 0x000000ffff037224 */ /* 0x000fe400078e0006 */
[----:B------:R-:W-:Y:S01]  /*bf50*/  IMAD.U32 R10, RZ, RZ, UR14 ;  /* 0x0000000eff0a7e24 */ /* 0x000fe2000f8e00ff */
[----:B------:R-:W-:Y:S01]  /*bf60*/  ULDC.64 UR8, c[0x0][UR17+0x210] ;  /* 0x0000840011087abb */ /* 0x000fe20008000a00 */
[----:B-1----:R-:W-:Y:S01]  /*bf70*/  @P0 SHF.R.U32.HI R3, RZ, R5, R4 ;  /* 0x00000005ff030219 */ /* 0x002fe20000011604 */
[----:B------:R-:W-:Y:S02]  /*bf80*/  IMAD.U32 R4, RZ, RZ, UR20 ;  /* 0x00000014ff047e24 */ /* 0x000fe4000f8e00ff */
[----:B------:R-:W-:Y:S01]  /*bf90*/  IMAD.U32 R5, RZ, RZ, UR21 ;  /* 0x00000015ff057e24 */ /* 0x000fe2000f8e00ff */
[--C-:B------:R-:W-:Y:S01]  /*bfa0*/  SHF.R.S32.HI R5, RZ, 0x1f, R3.reuse ;  /* 0x0000001fff057819 */ /* 0x100fe20000011403 */
[----:B------:R-:W-:Y:S01]  /*bfb0*/  IMAD.MOV R7, RZ, RZ, -R3 ;  /* 0x000000ffff077224 */ /* 0x000fe200078e0a03 */
[----:B------:R-:W-:Y:S01]  /*bfc0*/  IADD3 R4, P0, P1, R3, UR10, R4 ;  /* 0x0000000a03047c10 */ /* 0x000fe2000f91e004 */
[----:B------:R-:W-:-:S02]  /*bfd0*/  UIADD3.X UR10, UR13, UR18, UR19, UP1, UP2 ;  /* 0x000000120d0a7290 */ /* 0x000fc40008fe4413 */
[----:B------:R-:W-:-:S04]  /*bfe0*/  IMAD R7, R9, R7, R6 ;  /* 0x0000000709077224 */ /* 0x000fc800078e0206 */
[----:B------:R-:W-:Y:S01]  /*bff0*/  IADD3.X R5, R5, UR10, R10, P0, P1 ;  /* 0x0000000a05057c10 */ /* 0x000fe200087e240a */
[C---:B------:R-:W-:Y:S01]  /*c000*/  IMAD R6, R7.reuse, UR9, RZ ;  /* 0x0000000907067c24 */ /* 0x040fe2000f8e02ff */
[----:B------:R-:W-:Y:S01]  /*c010*/  SHF.R.S32.HI R3, RZ, 0x1f, R7 ;  /* 0x0000001fff037819 */ /* 0x000fe20000011407 */
[----:B------:R-:W-:Y:S01]  /*c020*/  ULDC.64 UR10, c[0x0][0xba8] ;  /* 0x0002ea00000a7ab9 */ /* 0x000fe20000000a00 */
[----:B------:R-:W-:Y:S01]  /*c030*/  @!UP0 ULDC UR10, c[0x0][0xb50] ;  /* 0x0002d400000a8ab9 */ /* 0x000fe20000000800 */
[----:B------:R-:W-:Y:S01]  /*c040*/  IMAD.WIDE.U32 R4, R7, UR8, R4 ;  /* 0x0000000807047c25 */ /* 0x000fe2000f8e0004 */
[----:B------:R-:W-:-:S03]  /*c050*/  @!UP0 ULDC UR11, c[0x0][0xb54] ;  /* 0x0002d500000b8ab9 */ /* 0x000fc60000000800 */
[----:B------:R-:W-:Y:S01]  /*c060*/  IMAD R3, R3, UR8, R6 ;  /* 0x0000000803037c24 */ /* 0x000fe2000f8e0206 */
[----:B------:R-:W-:-:S03]  /*c070*/  LEA R6, P0, R4, UR10, 0x2 ;  /* 0x0000000a04067c11 */ /* 0x000fc6000f8010ff */
[----:B------:R-:W-:-:S05]  /*c080*/  IMAD.IADD R3, R5, 0x1, R3 ;  /* 0x0000000105037824 */ /* 0x000fca00078e0203 */
[----:B------:R-:W-:Y:S01]  /*c090*/  LEA.HI.X R7, R4, UR11, R3, 0x2, P0 ;  /* 0x0000000b04077c11 */ /* 0x000fe200080f1403 */
[----:B------:R-:W-:-:S05]  /*c0a0*/  IMAD.MOV.U32 R3, RZ, RZ, -0x800000 ;  /* 0xff800000ff037424 */ /* 0x000fca00078e00ff */
[----:B------:R0:W-:Y:S02]  /*c0b0*/  STG.E desc[UR40][R6.64], R3 ;  /* 0x0000000306007986 */ /* 0x0001e4000c101928 */
.L_x_429:
[----:B------:R-:W-:Y:S05]  /*c0c0*/  BSYNC B1 ;  /* 0x0000000000017941 */ /* 0x000fea0003800000 */
.L_x_428:
[----:B------:R-:W-:-:S06]  /*c0d0*/  UISETP.GT.AND UP0, UPT, UR46, 0x1, UPT ;  /* 0x000000012e00788c */ /* 0x000fcc000bf04270 */
[----:B------:R-:W-:-:S13]  /*c0e0*/  PLOP3.LUT P0, PT, PT, PT, UP0, 0x80, 0x0 ;  /* 0x000000000000781c */ /* 0x000fda0003f0f008 */
[----:B------:R-:W-:Y:S05]  /*c0f0*/  @P0 BRA `(.L_x_424) ;  /* 0x0000000800800947 */ /* 0x000fea0003800000 */
[----:B------:R-:W1:Y:S01]  /*c100*/  LDC R11, c[0x0][0xbe8] ;  /* 0x0002fa00ff0b7b82 */ /* 0x000e620000000800 */
[----:B0-----:R-:W-:Y:S01]  /*c110*/  SHF.R.S32.HI R3, RZ, 0x1f, R8 ;  /* 0x0000001fff037819 */ /* 0x001fe20000011408 */
[----:B------:R-:W-:Y:S01]  /*c120*/  ULDC.64 UR12, c[0x0][0xaa0] ;  /* 0x0002a800000c7ab9 */ /* 0x000fe20000000a00 */
[----:B------:R-:W-:Y:S01]  /*c130*/  BSSY B1, `(.L_x_430) ;  /* 0x0000078000017945 */ /* 0x000fe20003800000 */
[----:B------:R-:W-:Y:S01]  /*c140*/  UIMAD UR10, UR19, UR12, URZ ;  /* 0x0000000c130a72a4 */ /* 0x000fe2000f8e023f */
[----:B------:R-:W-:Y:S01]  /*c150*/  LEA.HI R3, R3, R8, RZ, 0x3 ;  /* 0x0000000803037211 */ /* 0x000fe200078f18ff */
[----:B------:R-:W-:Y:S01]  /*c160*/  UIMAD.WIDE.U32 UR8, UR4, UR12, URZ ;  /* 0x0000000c040872a5 */ /* 0x000fe2000f8e003f */
[----:B------:R-:W-:Y:S01]  /*c170*/  SHF.R.S32.HI R27, RZ, 0x1f, R221 ;  /* 0x0000001fff1b7819 */ /* 0x000fe200000114dd */
[----:B------:R-:W-:Y:S01]  /*c180*/  UIMAD UR10, UR4, UR13, UR10 ;  /* 0x0000000d040a72a4 */ /* 0x000fe2000f8e020a */
[----:B------:R-:W-:Y:S01]  /*c190*/  LOP3.LUT R7, R3, 0xfffffff8, RZ, 0xc0, !PT ;  /* 0xfffffff803077812 */ /* 0x000fe200078ec0ff */
[----:B------:R-:W-:Y:S01]  /*c1a0*/  ULDC UR12, c[0x0][0xac8] ;  /* 0x0002b200000c7ab9 */ /* 0x000fe20000000800 */
[----:B------:R-:W-:Y:S01]  /*c1b0*/  SHF.R.S32.HI R26, RZ, 0x3, R3 ;  /* 0x00000003ff1a7819 */ /* 0x000fe20000011403 */
[----:B------:R-:W-:Y:S01]  /*c1c0*/  UIADD3 UR9, UR9, UR10, URZ ;  /* 0x0000000a09097290 */ /* 0x000fe2000fffe03f */
[----:B------:R-:W-:Y:S01]  /*c1d0*/  ISETP.GE.AND P2, PT, R188, UR12, PT ;  /* 0x0000000cbc007c0c */ /* 0x000fe2000bf46270 */
[----:B------:R-:W-:Y:S01]  /*c1e0*/  IMAD.IADD R9, R8, 0x1, -R7 ;  /* 0x0000000108097824 */ /* 0x000fe200078e0a07 */
[----:B------:R-:W-:Y:S01]  /*c1f0*/  ULDC.64 UR10, c[0x0][0xae8] ;  /* 0x0002ba00000a7ab9 */ /* 0x000fe20000000a00 */
[----:B------:R-:W-:Y:S01]  /*c200*/  IMAD.U32 R8, RZ, RZ, UR43 ;  /* 0x0000002bff087e24 */ /* 0x000fe2000f8e00ff */
[----:B------:R-:W-:Y:S01]  /*c210*/  ISETP.GE.AND P1, PT, R187, UR12, PT ;  /* 0x0000000cbb007c0c */ /* 0x000fe2000bf26270 */
[----:B------:R-:W-:Y:S01]  /*c220*/  IMAD R3, R9, 0x20, R26 ;  /* 0x0000002009037824 */ /* 0x000fe200078e021a */
[----:B------:R-:W-:Y:S01]  /*c230*/  UIMAD.WIDE.U32 UR8, UR44, UR10, UR8 ;  /* 0x0000000a2c0872a5 */ /* 0x000fe2000f8e0008 */
[----:B------:R-:W-:-:S02]  /*c240*/  ISETP.GE.AND P3, PT, R2, UR12, PT ;  /* 0x0000000c02007c0c */ /* 0x000fc4000bf66270 */
[----:B------:R-:W-:Y:S01]  /*c250*/  IMAD R8, R8, 0x40, R3 ;  /* 0x0000004008087824 */ /* 0x000fe200078e0203 */
[----:B------:R-:W-:Y:S01]  /*c260*/  SEL R3, RZ, 0xffffffff, P2 ;  /* 0xffffffffff037807 */ /* 0x000fe20001000000 */
[----:B------:R-:W-:Y:S01]  /*c270*/  UIMAD UR9, UR44, UR11, UR9 ;  /* 0x0000000b2c0972a4 */ /* 0x000fe2000f8e0209 */
[----:B-1----:R-:W-:Y:S01]  /*c280*/  ISETP.NE.AND P0, PT, R11, 0x1, PT ;  /* 0x000000010b00780c */ /* 0x002fe20003f05270 */
[----:B-----5:R-:W-:Y:S01]  /*c290*/  IMAD R25, R0, R11, RZ ;  /* 0x0000000b00197224 */ /* 0x020fe200078e02ff */
[----:B------:R-:W-:Y:S01]  /*c2a0*/  SEL R9, RZ, 0xffffffff, P1 ;  /* 0xffffffffff097807 */ /* 0x000fe20000800000 */
[----:B------:R-:W-:Y:S01]  /*c2b0*/  IMAD.SHL.U32 R13, R3, 0x2, RZ ;  /* 0x00000002030d7824 */ /* 0x000fe200078e00ff */
[----:B------:R-:W-:Y:S01]  /*c2c0*/  SEL R6, RZ, 0x1, P3 ;  /* 0x00000001ff067807 */ /* 0x000fe20001800000 */
[----:B------:R-:W-:Y:S01]  /*c2d0*/  ULDC.64 UR10, c[0x0][0xaf0] ;  /* 0x0002bc00000a7ab9 */ /* 0x000fe20000000a00 */
[----:B------:R-:W-:Y:S01]  /*c2e0*/  IMAD.MOV.U32 R3, RZ, RZ, R8 ;  /* 0x000000ffff037224 */ /* 0x000fe200078e0008 */
[----:B------:R-:W-:Y:S01]  /*c2f0*/  UIMAD UR42, UR42, UR10, URZ ;  /* 0x0000000a2a2a72a4 */ /* 0x000fe2000f8e023f */
[----:B------:R-:W-:Y:S01]  /*c300*/  IMAD.SHL.U32 R9, R9, 0x4, RZ ;  /* 0x0000000409097824 */ /* 0x000fe200078e00ff */
[----:B------:R-:W-:Y:S01]  /*c310*/  LOP3.LUT R6, R13, 0x2, R6, 0xe2, !PT ;  /* 0x000000020d067812 */ /* 0x000fe200078ee206 */
[----:B------:R-:W-:Y:S01]  /*c320*/  UIMAD.WIDE.U32 UR8, UR39, UR10, UR8 ;  /* 0x0000000a270872a5 */ /* 0x000fe2000f8e0008 */
[----:B------:R-:W-:Y:S01]  /*c330*/  ISETP.GE.AND P1, PT, R221, UR12, PT ;  /* 0x0000000cdd007c0c */ /* 0x000fe2000bf26270 */
[----:B------:R-:W-:Y:S01]  /*c340*/  UIMAD UR4, UR39, UR11, UR42 ;  /* 0x0000000b270472a4 */ /* 0x000fe2000f8e022a */
[----:B------:R-:W0:Y:S01]  /*c350*/  @P0 LDC R5, c[0x0][0xbec] ;  /* 0x0002fb00ff050b82 */ /* 0x000e220000000800 */
[----:B------:R-:W-:-:S02]  /*c360*/  LOP3.LUT R10, R9, 0x4, R6, 0xe2, !PT ;  /* 0x00000004090a7812 */ /* 0x000fc400078ee206 */
[----:B------:R-:W-:Y:S01]  /*c370*/  UIADD3 UR4, UR9, UR4, URZ ;  /* 0x0000000409047290 */ /* 0x000fe2000fffe03f */
[----:B------:R-:W-:Y:S02]  /*c380*/  SEL R0, RZ, 0x80, P1 ;  /* 0x00000080ff007807 */ /* 0x000fe40000800000 */
[----:B------:R-:W-:Y:S02]  /*c390*/  SHF.R.S32.HI R28, RZ, 0x1f, R187 ;  /* 0x0000001fff1c7819 */ /* 0x000fe400000114bb */
[----:B------:R-:W1:Y:S01]  /*c3a0*/  @P0 LDC R7, c[0x0][0xbf0] ;  /* 0x0002fc00ff070b82 */ /* 0x000e620000000800 */
[----:B------:R-:W-:Y:S02]  /*c3b0*/  SHF.R.S32.HI R29, RZ, 0x1f, R186 ;  /* 0x0000001fff1d7819 */ /* 0x000fe400000114ba */
[----:B------:R-:W-:Y:S02]  /*c3c0*/  SHF.R.S32.HI R31, RZ, 0x1f, R184 ;  /* 0x0000001fff1f7819 */ /* 0x000fe400000114b8 */
[----:B------:R-:W-:-:S02]  /*c3d0*/  SHF.R.S32.HI R33, RZ, 0x1f, R222 ;  /* 0x0000001fff217819 */ /* 0x000fc400000114de */
[----:B------:R-:W-:Y:S02]  /*c3e0*/  SHF.R.S32.HI R30, RZ, 0x1f, R185 ;  /* 0x0000001fff1e7819 */ /* 0x000fe400000114b9 */
[----:B------:R-:W-:Y:S01]  /*c3f0*/  SHF.R.S32.HI R32, RZ, 0x1f, R188 ;  /* 0x0000001fff207819 */ /* 0x000fe200000114bc */
[----:B0-----:R-:W-:-:S04]  /*c400*/  @P0 IMAD.HI.U32 R4, R8, R5, RZ ;  /* 0x0000000508040227 */ /* 0x001fc800078e00ff */
[----:B------:R-:W-:Y:S02]  /*c410*/  IMAD.U32 R5, RZ, RZ, UR9 ;  /* 0x00000009ff057e24 */ /* 0x000fe4000f8e00ff */
[----:B------:R-:W-:Y:S01]  /*c420*/  IMAD.U32 R5, RZ, RZ, UR4 ;  /* 0x00000004ff057e24 */ /* 0x000fe2000f8e00ff */
[----:B-1----:R-:W-:Y:S01]  /*c430*/  @P0 SHF.R.U32.HI R3, RZ, R7, R4 ;  /* 0x00000007ff030219 */ /* 0x002fe20000011604 */
[----:B------:R-:W-:Y:S01]  /*c440*/  IMAD.U32 R4, RZ, RZ, UR8 ;  /* 0x00000008ff047e24 */ /* 0x000fe2000f8e00ff */
[----:B------:R-:W-:Y:S01]  /*c450*/  ISETP.GE.AND P0, PT, R186, UR12, PT ;  /* 0x0000000cba007c0c */ /* 0x000fe2000bf06270 */
[----:B------:R-:W-:Y:S01]  /*c460*/  ULDC.64 UR8, c[0x0][0xae0] ;  /* 0x0002b80000087ab9 */ /* 0x000fe20000000a00 */
[--C-:B------:R-:W-:Y:S01]  /*c470*/  SHF.R.S32.HI R6, RZ, 0x1f, R3.reuse ;  /* 0x0000001fff067819 */ /* 0x100fe20000011403 */
[----:B------:R-:W-:Y:S01]  /*c480*/  IMAD.MOV R7, RZ, RZ, -R3 ;  /* 0x000000ffff077224 */ /* 0x000fe200078e0a03 */
[----:B------:R-:W-:Y:S01]  /*c490*/  SEL R9, RZ, 0xffffffff, P0 ;  /* 0xffffffffff097807 */ /* 0x000fe20000000000 */
[----:B------:R-:W-:Y:S01]  /*c4a0*/  IMAD.WIDE.U32 R4, R3, UR8, R4 ;  /* 0x0000000803047c25 */ /* 0x000fe2000f8e0004 */
[----:B------:R-:W-:-:S03]  /*c4b0*/  ISETP.GE.AND P0, PT, R185, UR12, PT ;  /* 0x0000000cb9007c0c */ /* 0x000fc6000bf06270 */
[----:B------:R-:W-:Y:S02]  /*c4c0*/  IMAD R6, R6, UR8, RZ ;  /* 0x0000000806067c24 */ /* 0x000fe4000f8e02ff */
[----:B------:R-:W-:Y:S02]  /*c4d0*/  IMAD.SHL.U32 R13, R9, 0x8, RZ ;  /* 0x00000008090d7824 */ /* 0x000fe400078e00ff */
[----:B------:R-:W-:Y:S01]  /*c4e0*/  IMAD R9, R3, UR9, R6 ;  /* 0x0000000903097c24 */ /* 0x000fe2000f8e0206 */
[----:B------:R-:W-:Y:S01]  /*c4f0*/  SEL R6, RZ, 0xffffffff, P0 ;  /* 0xffffffffff067807 */ /* 0x000fe20000000000 */
[----:B------:R-:W-:Y:S01]  /*c500*/  IMAD R7, R11, R7, R8 ;  /* 0x000000070b077224 */ /* 0x000fe200078e0208 */
[----:B------:R-:W-:Y:S01]  /*c510*/  ISETP.GE.AND P0, PT, R184, UR12, PT ;  /* 0x0000000cb8007c0c */ /* 0x000fe2000bf06270 */
[----:B------:R-:W-:Y:S01]  /*c520*/  IMAD.IADD R5, R5, 0x1, R9 ;  /* 0x0000000105057824 */ /* 0x000fe200078e0209 */
[----:B------:R-:W-:Y:S01]  /*c530*/  LOP3.LUT R10, R13, 0x8, R10, 0xe2, !PT ;  /* 0x000000080d0a7812 */ /* 0x000fe200078ee20a */
[----:B------:R-:W-:Y:S01]  /*c540*/  IMAD.SHL.U32 R13, R6, 0x10, RZ ;  /* 0x00000010060d7824 */ /* 0x000fe200078e00ff */
[----:B------:R-:W-:Y:S01]  /*c550*/  SEL R8, RZ, 0xffffffff, P0 ;  /* 0xffffffffff087807 */ /* 0x000fe20000000000 */
[----:B------:R-:W-:Y:S01]  /*c560*/  ULDC.64 UR8, c[0x0][0xad8] ;  /* 0x0002b60000087ab9 */ /* 0x000fe20000000a00 */
[----:B------:R-:W-:Y:S01]  /*c570*/  SHF.R.S32.HI R3, RZ, 0x1f, R7 ;  /* 0x0000001fff037819 */ /* 0x000fe20000011407 */
[----:B------:R-:W-:Y:S01]  /*c580*/  IMAD.WIDE.U32 R4, R7, UR8, R4 ;  /* 0x0000000807047c25 */ /* 0x000fe2000f8e0004 */
[----:B------:R-:W-:-:S02]  /*c590*/  LOP3.LUT R10, R13, 0x10, R10, 0xe2, !PT ;  /* 0x000000100d0a7812 */ /* 0x000fc400078ee20a */
[----:B------:R-:W-:Y:S01]  /*c5a0*/  ISETP.GE.AND P0, PT, R222, UR12, PT ;  /* 0x0000000cde007c0c */ /* 0x000fe2000bf06270 */
[----:B------:R-:W-:Y:S02]  /*c5b0*/  IMAD.SHL.U32 R9, R8, 0x20, RZ ;  /* 0x0000002008097824 */ /* 0x000fe400078e00ff */
[----:B------:R-:W-:-:S03]  /*c5c0*/  IMAD R6, R3, UR8, RZ ;  /* 0x0000000803067c24 */ /* 0x000fc6000f8e02ff */
[----:B------:R-:W-:Y:S01]  /*c5d0*/  LOP3.LUT R10, R9, 0x20, R10, 0xe2, !PT ;  /* 0x00000020090a7812 */ /* 0x000fe200078ee20a */
[----:B------:R-:W-:Y:S01]  /*c5e0*/  IMAD R3, R7, UR9, R6 ;  /* 0x0000000907037c24 */ /* 0x000fe2000f8e0206 */
[----:B------:R-:W-:Y:S01]  /*c5f0*/  ULDC.64 UR8, c[0x0][0xa80] ;  /* 0x0002a00000087ab9 */ /* 0x000fe20000000a00 */
[----:B------:R-:W-:Y:S01]  /*c600*/  IMAD.U32 R9, RZ, RZ, UR43 ;  /* 0x0000002bff097e24 */ /* 0x000fe2000f8e00ff */
[----:B------:R-:W-:Y:S01]  /*c610*/  SEL R7, RZ, 0x40, P0 ;  /* 0x00000040ff077807 */ /* 0x000fe20000000000 */
[----:B------:R-:W-:Y:S01]  /*c620*/  IMAD.IADD R3, R5, 0x1, R3 ;  /* 0x0000000105037824 */ /* 0x000fe200078e0203 */
[----:B------:R-:W-:Y:S01]  /*c630*/  LEA R20, P0, R4, UR8, 0x1 ;  /* 0x0000000804147c11 */ /* 0x000fe2000f8008ff */
[----:B------:R-:W-:Y:S01]  /*c640*/  IMAD R26, R9, 0x40, R26 ;  /* 0x00000040091a7824 */ /* 0x000fe200078e021a */
[----:B------:R-:W-:Y:S02]  /*c650*/  LOP3.LUT R21, R10, R7, RZ, 0xfc, !PT ;  /* 0x000000070a157212 */ /* 0x000fe400078efcff */
[----:B------:R-:W-:Y:S01]  /*c660*/  LEA.HI.X R3, R4, UR9, R3, 0x1, P0 ;  /* 0x0000000904037c11 */ /* 0x000fe200080f0c03 */
[----:B------:R0:W1:Y:S01]  /*c670*/  SHFL.IDX PT, R6, R20, RZ, 0x181f ;  /* 0x00181fff14067589 */ /* 0x00006200000e0000 */
[----:B------:R-:W-:-:S02]  /*c680*/  ISETP.GE.AND P0, PT, R26, R25, PT ;  /* 0x000000191a00720c */ /* 0x000fc40003f06270 */
[----:B------:R-:W-:Y:S01]  /*c690*/  LOP3.LUT R24, R21, R0, RZ, 0xfc, !PT ;  /* 0x0000000015187212 */ /* 0x000fe200078efcff */
[----:B------:R0:W2:Y:S10]  /*c6a0*/  SHFL.IDX PT, R7, R3, RZ, 0x181f ;  /* 0x00181fff03077589 */ /* 0x0000b400000e0000 */
[----:B0-----:R-:W-:Y:S05]  /*c6b0*/  @P0 BRA `(.L_x_431) ;  /* 0x00000000007c0947 */ /* 0x001fea0003800000 */
[----:B------:R-:W-:Y:S02]  /*c6c0*/  ISETP.GE.AND P2, PT, R188, UR12, PT ;  /* 0x0000000cbc007c0c */ /* 0x000fe4000bf46270 */
[----:B------:R-:W-:Y:S02]  /*c6d0*/  ISETP.GE.AND P1, PT, R2, UR12, PT ;  /* 0x0000000c02007c0c */ /* 0x000fe4000bf26270 */
[----:B------:R-:W-:Y:S02]  /*c6e0*/  ISETP.GE.AND P5, PT, R187, UR12, PT ;  /* 0x0000000cbb007c0c */ /* 0x000fe4000bfa6270 */
[----:B------:R-:W-:-:S07]  /*c6f0*/  ISETP.GE.AND P3, PT, R186, UR12, PT ;  /* 0x0000000cba007c0c */ /* 0x000fce000bf66270 */
[-C--:B-1----:R-:W-:Y:S02]  /*c700*/  @!P2 LEA R8, P0, R188, R6.reuse, 0x1 ;  /* 0x00000006bc08a211 */ /* 0x082fe400078008ff */
[----:B--2---:R-:W-:Y:S02]  /*c710*/  @!P1 IMAD.WIDE R4, R2, 0x2, R6 ;  /* 0x0000000202049825 */ /* 0x004fe400078e0206 */
[----:B------:R-:W-:Y:S02]  /*c720*/  @!P2 LEA.HI.X R9, R188, R7, R32, 0x1, P0 ;  /* 0x00000007bc09a211 */ /* 0x000fe400000f0c20 */
[----:B------:R-:W-:Y:S01]  /*c730*/  @!P5 LEA R10, P4, R187, R6, 0x1 ;  /* 0x00000006bb0ad211 */ /* 0x000fe200078808ff */
[----:B------:R-:W-:Y:S01]  /*c740*/  @!P1 ST.E.128 desc[UR40][R4.64], RZ ;  /* 0x000000ff04009985 */ /* 0x000fe2000c101d28 */
[----:B------:R-:W-:Y:S02]  /*c750*/  ISETP.GE.AND P1, PT, R184, UR12, PT ;  /* 0x0000000cb8007c0c */ /* 0x000fe4000bf26270 */
[----:B------:R-:W-:Y:S01]  /*c760*/  LOP3.LUT P0, RZ, R21, 0x40, RZ, 0xc0, !PT ;  /* 0x0000004015ff7812 */ /* 0x000fe2000780c0ff */
[----:B------:R0:W-:Y:S01]  /*c770*/  @!P2 ST.E.128 desc[UR40][R8.64], RZ ;  /* 0x000000ff0800a985 */ /* 0x0001e2000c101d28 */
[----:B------:R-:W-:-:S02]  /*c780*/  ISETP.GE.AND P2, PT, R185, UR12, PT ;  /* 0x0000000cb9007c0c */ /* 0x000fc4000bf46270 */
[-C--:B------:R-:W-:Y:S02]  /*c790*/  @!P5 LEA.HI.X R11, R187, R7.reuse, R28, 0x1, P4 ;  /* 0x00000007bb0bd211 */ /* 0x080fe400020f0c1c */
[----:B------:R-:W-:Y:S02]  /*c7a0*/  LOP3.LUT P4, RZ, R24, 0x80, RZ, 0xc0, !PT ;  /* 0x0000008018ff7812 */ /* 0x000fe4000788c0ff */
[CC--:B------:R-:W-:Y:S01]  /*c7b0*/  @!P3 LEA R12, P6, R186.reuse, R6.reuse, 0x1 ;  /* 0x00000006ba0cb211 */ /* 0x0c0fe200078c08ff */
[----:B------:R4:W-:Y:S03]  /*c7c0*/  @!P5 ST.E.128 desc[UR40][R10.64], RZ ;  /* 0x000000ff0a00d985 */ /* 0x0009e6000c101d28 */
[----:B------:R-:W-:Y:S02]  /*c7d0*/  @!P3 LEA.HI.X R13, R186, R7, R29, 0x1, P6 ;  /* 0x00000007ba0db211 */ /* 0x000fe400030f0c1d */
[----:B0-----:R-:W-:-:S02]  /*c7e0*/  @!P1 LEA R8, P6, R184, R6, 0x1 ;  /* 0x00000006b8089211 */ /* 0x001fc400078c08ff */
[CC--:B------:R-:W-:Y:S01]  /*c7f0*/  @!P2 LEA R4, P5, R185.reuse, R6.reuse, 0x1 ;  /* 0x00000006b904a211 */ /* 0x0c0fe200078a08ff */
[----:B------:R4:W-:Y:S01]  /*c800*/  @!P3 ST.E.128 desc[UR40][R12.64], RZ ;  /* 0x000000ff0c00b985 */ /* 0x0009e2000c101d28 */
[-C--:B------:R-:W-:Y:S02]  /*c810*/  @P0 LEA R14, P3, R222, R6.reuse, 0x1 ;  /* 0x00000006de0e0211 */ /* 0x080fe400078608ff */
[-C--:B------:R-:W-:Y:S02]  /*c820*/  @!P2 LEA.HI.X R5, R185, R7.reuse, R30, 0x1, P5 ;  /* 0x00000007b905a211 */ /* 0x080fe400028f0c1e */
[----:B------:R-:W-:Y:S02]  /*c830*/  @P4 LEA R6, P5, R221, R6, 0x1 ;  /* 0x00000006dd064211 */ /* 0x000fe400078a08ff */
[-C--:B------:R-:W-:Y:S01]  /*c840*/  @!P1 LEA.HI.X R9, R184, R7.reuse, R31, 0x1, P6 ;  /* 0x00000007b8099211 */ /* 0x080fe200030f0c1f */
[----:B------:R4:W-:Y:S01]  /*c850*/  @!P2 ST.E.128 desc[UR40][R4.64], RZ ;  /* 0x000000ff0400a985 */ /* 0x0009e2000c101d28 */
[----:B------:R-:W-:-:S02]  /*c860*/  @P0 LEA.HI.X R15, R222, R7, R33, 0x1, P3 ;  /* 0x00000007de0f0211 */ /* 0x000fc400018f0c21 */
[----:B------:R-:W-:Y:S01]  /*c870*/  @P4 LEA.HI.X R7, R221, R7, R27, 0x1, P5 ;  /* 0x00000007dd074211 */ /* 0x000fe200028f0c1b */
[----:B------:R4:W-:Y:S04]  /*c880*/  @!P1 ST.E.128 desc[UR40][R8.64], RZ ;  /* 0x000000ff08009985 */ /* 0x0009e8000c101d28 */
[----:B------:R4:W-:Y:S04]  /*c890*/  @P0 ST.E.128 desc[UR40][R14.64], RZ ;  /* 0x000000ff0e000985 */ /* 0x0009e8000c101d28 */
[----:B------:R4:W-:Y:S02]  /*c8a0*/  @P4 ST.E.128 desc[UR40][R6.64], RZ ;  /* 0x000000ff06004985 */ /* 0x0009e4000c101d28 */
.L_x_431:
[----:B------:R-:W-:Y:S05]  /*c8b0*/  BSYNC B1 ;  /* 0x0000000000017941 */ /* 0x000fea0003800000 */
.L_x_430:
[----:B------:R-:W-:Y:S01]  /*c8c0*/  VIADD R0, R26, 0x20 ;  /* 0x000000201a007836 */ /* 0x000fe20000000000 */
[----:B--2-4-:R0:W2:Y:S04]  /*c8d0*/  SHFL.IDX PT, R7, R3, 0x1, 0x181f ;  /* 0x00381f0003077f89 */ /* 0x0140a800000e0000 */
[----:B------:R-:W-:Y:S01]  /*c8e0*/  ISETP.GE.AND P0, PT, R0, R25, PT ;  /* 0x000000190000720c */ /* 0x000fe20003f06270 */
[----:B-1----:R0:W1:-:S12]  /*c8f0*/  SHFL.IDX PT, R6, R20, 0x1, 0x181f ;  /* 0x00381f0014067f89 */ /* 0x00205800000e0000 */
[----:B0-----:R-:W-:Y:S05]  /*c900*/  @P0 BRA `(.L_x_424) ;  /* 0x00000000007c0947 */ /* 0x001fea0003800000 */
[----:B------:R-:W-:Y:S02]  /*c910*/  ISETP.GE.AND P1, PT, R2, UR12, PT ;  /* 0x0000000c02007c0c */ /* 0x000fe4000bf26270 */
[----:B------:R-:W-:Y:S02]  /*c920*/  ISETP.GE.AND P5, PT, R188, UR12, PT ;  /* 0x0000000cbc007c0c */ /* 0x000fe4000bfa6270 */
[----:B------:R-:W-:Y:S02]  /*c930*/  ISETP.GE.AND P4, PT, R187, UR12, PT ;  /* 0x0000000cbb007c0c */ /* 0x000fe4000bf86270 */
[----:B------:R-:W-:Y:S02]  /*c940*/  ISETP.GE.AND P3, PT, R186, UR12, PT ;  /* 0x0000000cba007c0c */ /* 0x000fe4000bf66270 */
[----:B------:R-:W-:-:S05]  /*c950*/  ISETP.GE.AND P2, PT, R185, UR12, PT ;  /* 0x0000000cb9007c0c */ /* 0x000fca000bf46270 */
[----:B-12---:R-:W-:Y:S02]  /*c960*/  @!P1 IMAD.WIDE R4, R2, 0x2, R6 ;  /* 0x0000000202049825 */ /* 0x006fe400078e0206 */
[CC--:B------:R-:W-:Y:S02]  /*c970*/  @!P5 LEA R8, P0, R188.reuse, R6.reuse, 0x1 ;  /* 0x00000006bc08d211 */ /* 0x0c0fe400078008ff */
[-C--:B------:R-:W-:Y:S01]  /*c980*/  @!P4 LEA R10, P6, R187, R6.reuse, 0x1 ;  /* 0x00000006bb0ac211 */ /* 0x080fe200078c08ff */
[----:B------:R0:W-:Y:S01]  /*c990*/  @!P1 ST.E.128 desc[UR40][R4.64], RZ ;  /* 0x000000ff04009985 */ /* 0x0001e2000c101d28 */
[----:B------:R-:W-:Y:S02]  /*c9a0*/  @!P5 LEA.HI.X R9, R188, R7, R32, 0x1, P0 ;  /* 0x00000007bc09d211 */ /* 0x000fe400000f0c20 */
[----:B------:R-:W-:Y:S02]  /*c9b0*/  ISETP.GE.AND P1, PT, R184, UR12, PT ;  /* 0x0000000cb8007c0c */ /* 0x000fe4000bf26270 */
[----:B------:R-:W-:Y:S01]  /*c9c0*/  LOP3.LUT P0, RZ, R21, 0x40, RZ, 0xc0, !PT ;  /* 0x0000004015ff7812 */ /* 0x000fe2000780c0ff */
[----:B------:R1:W-:Y:S01]  /*c9d0*/  @!P5 ST.E.128 desc[UR40][R8.64], RZ ;  /* 0x000000ff0800d985 */ /* 0x0003e2000c101d28 */
[----:B------:R-:W-:-:S02]  /*c9e0*/  @!P3 LEA R12, P5, R186, R6, 0x1 ;  /* 0x00000006ba0cb211 */ /* 0x000fc400078a08ff */
[-C--:B------:R-:W-:Y:S02]  /*c9f0*/  @!P4 LEA.HI.X R11, R187, R7.reuse, R28, 0x1, P6 ;  /* 0x00000007bb0bc211 */ /* 0x080fe400030f0c1c */
[CC--:B------:R-:W-:Y:S02]  /*ca00*/  @!P2 LEA R14, P6, R185.reuse, R6.reuse, 0x1 ;  /* 0x00000006b90ea211 */ /* 0x0c0fe400078c08ff */
[-C--:B------:R-:W-:Y:S01]  /*ca10*/  @!P3 LEA.HI.X R13, R186, R7.reuse, R29, 0x1, P5 ;  /* 0x00000007ba0db211 */ /* 0x080fe200028f0c1d */
[----:B------:R1:W-:Y:S01]  /*ca20*/  @!P4 ST.E.128 desc[UR40][R10.64], RZ ;  /* 0x000000ff0a00c985 */ /* 0x0003e2000c101d28 */
[----:B------:R-:W-:Y:S02]  /*ca30*/  LOP3.LUT P5, RZ, R24, 0x80, RZ, 0xc0, !PT ;  /* 0x0000008018ff7812 */ /* 0x000fe400078ac0ff */
[----:B------:R-:W-:Y:S01]  /*ca40*/  @!P2 LEA.HI.X R15, R185, R7, R30, 0x1, P6 ;  /* 0x00000007b90fa211 */ /* 0x000fe200030f0c1e */
[----:B------:R1:W-:Y:S01]  /*ca50*/  @!P3 ST.E.128 desc[UR40][R12.64], RZ ;  /* 0x000000ff0c00b985 */ /* 0x0003e2000c101d28 */
[----:B0-----:R-:W-:-:S03]  /*ca60*/  @!P1 LEA R4, P6, R184, R6, 0x1 ;  /* 0x00000006b8049211 */ /* 0x001fc600078c08ff */
[----:B------:R1:W-:Y:S01]  /*ca70*/  @!P2 ST.E.128 desc[UR40][R14.64], RZ ;  /* 0x000000ff0e00a985 */ /* 0x0003e2000c101d28 */
[----:B------:R-:W-:Y:S02]  /*ca80*/  @!P1 LEA.HI.X R5, R184, R7, R31, 0x1, P6 ;  /* 0x00000007b8059211 */ /* 0x000fe400030f0c1f */
[----:B------:R-:W-:-:S03]  /*ca90*/  @P0 LEA R20, P6, R222, R6, 0x1 ;  /* 0x00000006de140211 */ /* 0x000fc600078c08ff */
[----:B------:R1:W-:Y:S01]  /*caa0*/  @!P1 ST.E.128 desc[UR40][R4.64], RZ ;  /* 0x000000ff04009985 */ /* 0x0003e2000c101d28 */
[----:B------:R-:W-:Y:S02]  /*cab0*/  @P0 LEA.HI.X R21, R222, R7, R33, 0x1, P6 ;  /* 0x00000007de150211 */ /* 0x000fe400030f0c21 */
[----:B------:R-:W-:-:S03]  /*cac0*/  @P5 LEA R6, P6, R221, R6, 0x1 ;  /* 0x00000006dd065211 */ /* 0x000fc600078c08ff */
[----:B------:R1:W-:Y:S01]  /*cad0*/  @P0 ST.E.128 desc[UR40][R20.64], RZ ;  /* 0x000000ff14000985 */ /* 0x0003e2000c101d28 */
[----:B------:R-:W-:-:S05]  /*cae0*/  @P5 LEA.HI.X R7, R221, R7, R27, 0x1, P6 ;  /* 0x00000007dd075211 */ /* 0x000fca00030f0c1b */
[----:B------:R1:W-:Y:S04]  /*caf0*/  @P5 ST.E.128 desc[UR40][R6.64], RZ ;  /* 0x000000ff06005985 */ /* 0x0003e8000c101d28 */
.L_x_424:
[----:B------:R-:W-:Y:S05]  /*cb00*/  BSYNC B0 ;  /* 0x0000000000007941 */ /* 0x000fea0003800000 */
.L_x_417:
[----:B------:R-:W-:Y:S02]  /*cb10*/  ULDC UR4, c[0x0][0xc3c] ;  /* 0x00030f0000047ab9 */ /* 0x000fe40000000800 */
[----:B------:R-:W-:-:S06]  /*cb20*/  UISETP.GE.AND UP0, UPT, UR7, UR4, UPT ;  /* 0x000000040700728c */ /* 0x000fcc000bf06270 */
[----:B------:R-:W-:-:S13]  /*cb30*/  PLOP3.LUT P0, PT, PT, PT, UP0, 0x80, 0x0 ;  /* 0x000000000000781c */ /* 0x000fda0003f0f008 */
[----:B------:R-:W-:Y:S05]  /*cb40*/  @!P0 BRA `(.L_x_432) ;  /* 0xffffff48002c8947 */ /* 0x000fea000383ffff */
[----:B------:R-:W-:Y:S05]  /*cb50*/  EXIT ;  /* 0x000000000000794d */ /* 0x000fea0003800000 */
.L_x_382:
[----:B------:R-:W-:-:S08]  /*cb60*/  NOP ;  /* 0x0000000000007918 */ /* 0x000fd00000000000 */
[----:B------:R-:W0:-:S00]  /*cb70*/  USETMAXREG.DEALLOC.CTAPOOL 0x18 ;  /* 0x00000018000079c8 */ /* 0x000e0000080e0500 */
[----:B0-----:R-:W-:Y:S01]  /*cb80*/  LOP3.LUT R0, R0, 0x3, RZ, 0xc0, !PT ;  /* 0x0000000300007812 */ /* 0x001fe200078ec0ff */
[----:B------:R-:W-:-:S05]  /*cb90*/  IMAD.MOV.U32 R7, RZ, RZ, RZ ;  /* 0x000000ffff077224 */ /* 0x000fca00078e00ff */
[----:B------:R-:W0:Y:S02]  /*cba0*/  SHFL.IDX PT, R0, R0, RZ, 0x1f ;  /* 0x00001fff00007589 */ /* 0x000e2400000e0000 */
[----:B0-----:R-:W-:-:S04]  /*cbb0*/  ISETP.NE.AND P0, PT, R0, RZ, PT ;  /* 0x000000ff0000720c */ /* 0x001fc80003f05270 */
[----:B------:R-:W-:-:S05]  /*cbc0*/  P2R R0, PR, RZ, 0x1 ;  /* 0x00000001ff007803 */ /* 0x000fca0000000000 */
[----:B------:R0:W-:Y:S04]  /*cbd0*/  STL [R1+0x5c], R0 ;  /* 0x00005c0001007387 */ /* 0x0001e80000100800 */
[----:B------:R-:W-:Y:S05]  /*cbe0*/  @!P0 BRA `(.L_x_433) ;  /* 0x0000000000248947 */ /* 0x000fea0003800000 */
[----:B------:R-:W1:Y:S08]  /*cbf0*/  S2UR UR5, SR_CgaCtaId ;  /* 0x00000000000579c3 */ /* 0x000e700000008800 */
[----:B------:R-:W-:Y:S06]  /*cc00*/  BAR.SYNC.DEFER_BLOCKING 0x5, 0x180 ;  /* 0x0146000000007b1d */ /* 0x000fec0000010000 */
[----:B------:R-:W-:-:S02]  /*cc10*/  UMOV UR4, 0x400 ;  /* 0x0000040000047882 */ /* 0x000fc40000000000 */
[----:B-1----:R-:W-:-:S09]  /*cc20*/  ULEA UR4, UR5, UR4, 0x18 ;  /* 0x0000000405047291 */ /* 0x002fd2000f8ec03f */
[----:B------:R-:W1:Y:S04]  /*cc30*/  LDS.128 R8, [UR4+0x28cd0] ;  /* 0x028cd004ff087984 */ /* 0x000e680008000c00 */
[----:B-1----:R2:W-:Y:S04]  /*cc40*/  STL.64 [R1], R8 ;  /* 0x0000000801007387 */ /* 0x0025e80000100a00 */
[----:B------:R2:W-:Y:S01]  /*cc50*/  STL.64 [R1+0x8], R10 ;  /* 0x0000080a01007387 */ /* 0x0005e20000100a00 */
[----:B------:R-:W-:Y:S06]  /*cc60*/  BAR.ARV 0x4, 0x180 ;  /* 0x0106000000007b1d */ /* 0x000fec0000002000 */
[----:B------:R-:W-:Y:S05]  /*cc70*/  BRA `(.L_x_434) ;  /* 0x0000000800a47947 */ /* 0x000fea0003800000 */
.L_x_433:
[----:B0-----:R-:W-:Y:S01]  /*cc80*/  LOP3.LUT R0, R6, 0x1f, RZ, 0xc0, !PT ;  /* 0x0000001f06007812 */ /* 0x001fe200078ec0ff */
[----:B------:R-:W-:Y:S01]  /*cc90*/  ULDC UR4, c[0x0][0xc3c] ;  /* 0x00030f0000047ab9 */ /* 0x000fe20000000800 */
[----:B------:R-:W-:Y:S01]  /*cca0*/  IMAD.MOV.U32 R10, RZ, RZ, RZ ;  /* 0x000000ffff0a7224 */ /* 0x000fe200078e00ff */
[----:B------:R-:W0:Y:S01]  /*ccb0*/  S2UR UR6, SR_CTAID.X ;  /* 0x00000000000679c3 */ /* 0x000e220000002500 */
[----:B------:R-:W-:Y:S01]  /*ccc0*/  ISETP.NE.AND P0, PT, R0, 0x1f, PT ;  /* 0x0000001f0000780c */ /* 0x000fe20003f05270 */
[----:B------:R-:W-:-:S03]  /*ccd0*/  ULDC UR5, c[0x0][0xc38] ;  /* 0x00030e0000057ab9 */ /* 0x000fc60000000800 */
[----:B------:R-:W-:-:S13]  /*cce0*/  ISETP.GE.OR P1, PT, R0, UR4, !P0 ;  /* 0x0000000400007c0c */ /* 0x000fda000c726670 */
[----:B------:R-:W1:Y:S08]  /*ccf0*/  @!P1 LDC.64 R2, c[0x0][0xc80] ;  /* 0x00032000ff029b82 */ /* 0x000e700000000a00 */
[----:B------:R-:W2:Y:S01]  /*cd00*/  @!P1 LDC.64 R4, c[0x0][0xc78] ;  /* 0x00031e00ff049b82 */ /* 0x000ea20000000a00 */
[----:B-1----:R-:W-:-:S05]  /*cd10*/  @!P1 IMAD.WIDE.U32 R2, R0, 0x4, R2 ;  /* 0x0000000400029825 */ /* 0x002fca00078e0002 */
[----:B------:R2:W3:Y:S02]  /*cd20*/  @!P1 LDG.E R7, desc[UR40][R2.64] ;  /* 0x0000002802079981 */ /* 0x0004e4000c1e1900 */
[----:B--2---:R-:W-:-:S05]  /*cd30*/  @!P1 IMAD.WIDE.U32 R2, R0, 0x4, R4 ;  /* 0x0000000400029825 */ /* 0x004fca00078e0004 */
[----:B------:R-:W3:Y:S01]  /*cd40*/  @!P1 LDG.E R10, desc[UR40][R2.64] ;  /* 0x00000028020a9981 */ /* 0x000ee2000c1e1900 */
[C---:B------:R-:W-:Y:S01]  /*cd50*/  ISETP.NE.AND P1, PT, R0.reuse, RZ, PT ;  /* 0x000000ff0000720c */ /* 0x040fe20003f25270 */
[----:B------:R-:W-:Y:S01]  /*cd60*/  UMOV UR4, URZ ;  /* 0x0000003f00047c82 */ /* 0x000fe20008000000 */
[C---:B------:R-:W-:Y:S02]  /*cd70*/  ISETP.GE.U32.AND P2, PT, R0.reuse, 0x2, PT ;  /* 0x000000020000780c */ /* 0x040fe40003f46070 */
[C---:B------:R-:W-:Y:S02]  /*cd80*/  ISETP.GE.U32.AND P3, PT, R0.reuse, 0x4, PT ;  /* 0x000000040000780c */ /* 0x040fe40003f66070 */
[C---:B------:R-:W-:Y:S02]  /*cd90*/  ISETP.GE.U32.AND P4, PT, R0.reuse, 0x8, PT ;  /* 0x000000080000780c */ /* 0x040fe40003f86070 */
[----:B------:R-:W-:Y:S01]  /*cda0*/  ISETP.GE.U32.AND P5, PT, R0, 0x10, PT ;  /* 0x000000100000780c */ /* 0x000fe20003fa6070 */
[----:B---3--:R-:W-:-:S05]  /*cdb0*/  IMAD R4, R7, R10, RZ ;  /* 0x0000000a07047224 */ /* 0x008fca00078e02ff */
[----:B------:R-:W1:Y:S02]  /*cdc0*/  SHFL.UP PT, R5, R4, 0x1, RZ ;  /* 0x0420000004057989 */ /* 0x000e6400000e00ff */
[----:B-1----:R-:W-:-:S05]  /*cdd0*/  SEL R5, R5, RZ, P1 ;  /* 0x000000ff05057207 */ /* 0x002fca0000800000 */
[----:B------:R-:W-:-:S05]  /*cde0*/  IMAD.IADD R5, R4, 0x1, R5 ;  /* 0x0000000104057824 */ /* 0x000fca00078e0205 */
        /* <DEDUP_REMOVED lines=12> */
[----:B------:R-:W1:Y:S02]  /*ceb0*/  SHFL.IDX PT, R8, R2, 0x1f, 0x1f ;  /* 0x03e01f0002087f89 */ /* 0x000e6400000e0000 */
[----:B-1----:R-:W-:-:S04]  /*cec0*/  IMAD R8, R8, UR5, RZ ;  /* 0x0000000508087c24 */ /* 0x002fc8000f8e02ff */
[----:B------:R-:W-:Y:S01]  /*ced0*/  IMAD.MOV.U32 R11, RZ, RZ, R8 ;  /* 0x000000ffff0b7224 */ /* 0x000fe200078e0008 */
[----:B0-----:R-:W-:-:S13]  /*cee0*/  ISETP.GT.AND P6, PT, R8, UR6, PT ;  /* 0x0000000608007c0c */ /* 0x001fda000bfc4270 */
[----:B------:R-:W-:Y:S05]  /*cef0*/  @P6 BRA `(.L_x_435) ;  /* 0x0000000000a46947 */ /* 0x000fea0003800000 */
[----:B------:R-:W-:Y:S01]  /*cf00*/  IMAD.MOV.U32 R8, RZ, RZ, R11 ;  /* 0x000000ffff087224 */ /* 0x000fe200078e000b */
[----:B------:R-:W-:Y:S01]  /*cf10*/  UMOV UR4, URZ ;  /* 0x0000003f00047c82 */ /* 0x000fe20008000000 */
[----:B------:R-:W-:-:S05]  /*cf20*/  ULDC UR5, c[0x0][0xc38] ;  /* 0x00030e0000057ab9 */ /* 0x000fca0000000800 */
.L_x_437:
[----:B------:R-:W0:Y:S01]  /*cf30*/  LDC R2, c[0x0][0xc3c] ;  /* 0x00030f00ff027b82 */ /* 0x000e220000000800 */
[----:B------:R-:W-:Y:S01]  /*cf40*/  ULDC UR7, c[0x0][0xc3c] ;  /* 0x00030f0000077ab9 */ /* 0x000fe20000000800 */
[----:B------:R-:W-:Y:S01]  /*cf50*/  UIADD3 UR4, UR4, 0x1f, URZ ;  /* 0x0000001f04047890 */ /* 0x000fe2000fffe03f */
[----:B------:R-:W-:-:S05]  /*cf60*/  IMAD.U32 R3, RZ, RZ, UR7 ;  /* 0x00000007ff037e24 */ /* 0x000fca000f8e00ff */
[----:B------:R1:W-:Y:S01]  /*cf70*/  STL [R1+0xc], R3 ;  /* 0x00000c0301007387 */ /* 0x0003e20000100800 */
[----:B0-----:R-:W-:-:S13]  /*cf80*/  ISETP.LE.AND P6, PT, R2, UR4, PT ;  /* 0x0000000402007c0c */ /* 0x001fda000bfc3270 */
[----:B-1----:R-:W-:Y:S05]  /*cf90*/  @P6 BRA `(.L_x_436) ;  /* 0x0000000400a46947 */ /* 0x002fea0003800000 */
[----:B------:R-:W-:Y:S02]  /*cfa0*/  VIADD R9, R0, UR4 ;  /* 0x0000000400097c36 */ /* 0x000fe40008000000 */
[----:B------:R-:W-:-:S03]  /*cfb0*/  IMAD.MOV.U32 R7, RZ, RZ, RZ ;  /* 0x000000ffff077224 */ /* 0x000fc600078e00ff */
[----:B------:R-:W-:-:S13]  /*cfc0*/  ISETP.GE.OR P6, PT, R9, R2, !P0 ;  /* 0x000000020900720c */ /* 0x000fda00047c6670 */
[----:B------:R-:W0:Y:S08]  /*cfd0*/  @!P6 LDC.64 R2, c[0x0][0xc80] ;  /* 0x00032000ff02eb82 */ /* 0x000e300000000a00 */
[----:B------:R-:W1:Y:S01]  /*cfe0*/  @!P6 LDC.64 R4, c[0x0][0xc78] ;  /* 0x00031e00ff04eb82 */ /* 0x000e620000000a00 */
[----:B------:R-:W-:Y:S02]  /*cff0*/  IMAD.MOV.U32 R10, RZ, RZ, RZ ;  /* 0x000000ffff0a7224 */ /* 0x000fe400078e00ff */
[----:B0-----:R-:W-:-:S05]  /*d000*/  @!P6 IMAD.WIDE R2, R9, 0x4, R2 ;  /* 0x000000040902e825 */ /* 0x001fca00078e0202 */
[----:B------:R1:W2:Y:S02]  /*d010*/  @!P6 LDG.E R7, desc[UR40][R2.64] ;  /* 0x000000280207e981 */ /* 0x0002a4000c1e1900 */
[----:B-1----:R-:W-:-:S05]  /*d020*/  @!P6 IMAD.WIDE R2, R9, 0x4, R4 ;  /* 0x000000040902e825 */ /* 0x002fca00078e0204 */
[----:B------:R-:W2:Y:S02]  /*d030*/  @!P6 LDG.E R10, desc[UR40][R2.64] ;  /* 0x00000028020ae981 */ /* 0x000ea4000c1e1900 */
[----:B--2---:R-:W-:-:S05]  /*d040*/  IMAD R11, R7, R10, RZ ;  /* 0x0000000a070b7224 */ /* 0x004fca00078e02ff */
[----:B------:R-:W0:Y:S02]  /*d050*/  SHFL.UP PT, R4, R11, 0x1, RZ ;  /* 0x042000000b047989 */ /* 0x000e2400000e00ff */
[----:B0-----:R-:W-:-:S05]  /*d060*/  SEL R4, R4, RZ, P1 ;  /* 0x000000ff04047207 */ /* 0x001fca0000800000 */
[----:B------:R-:W-:-:S05]  /*d070*/  IMAD.IADD R4, R11, 0x1, R4 ;  /* 0x000000010b047824 */ /* 0x000fca00078e0204 */
        /* <DEDUP_REMOVED lines=12> */
[----:B------:R-:W0:Y:S02]  /*d140*/  SHFL.IDX PT, R4, R2, 0x1f, 0x1f ;  /* 0x03e01f0002047f89 */ /* 0x000e2400000e0000 */
[----:B0-----:R-:W-:-:S04]  /*d150*/  IMAD R11, R4, UR5, RZ ;  /* 0x00000005040b7c24 */ /* 0x001fc8000f8e02ff */
[----:B------:R-:W-:-:S05]  /*d160*/  IMAD.IADD R8, R11, 0x1, R8 ;  /* 0x000000010b087824 */ /* 0x000fca00078e0208 */
[----:B------:R-:W-:-:S13]  /*d170*/  ISETP.GT.AND P6, PT, R8, UR6, PT ;  /* 0x0000000608007c0c */ /* 0x000fda000bfc4270 */
[----:B------:R-:W-:Y:S05]  /*d180*/  @!P6 BRA `(.L_x_437) ;  /* 0xfffffffc0068e947 */ /* 0x000fea000383ffff */
.L_x_435:
[----:B------:R-:W-:Y:S02]  /*d190*/  IMAD.IADD R11, R8, 0x1, -R11 ;  /* 0x00000001080b7824 */ /* 0x000fe400078e0a0b */
[----:B------:R-:W-:Y:S02]  /*d1a0*/  IMAD.MOV.U32 R14, RZ, RZ, RZ ;  /* 0x000000ffff0e7224 */ /* 0x000fe400078e00ff */
[----:B------:R-:W-:-:S05]  /*d1b0*/  IMAD R3, R2, UR5, R11 ;  /* 0x0000000502037c24 */ /* 0x000fca000f8e020b */
[----:B------:R-:W-:-:S13]  /*d1c0*/  ISETP.GT.AND P0, PT, R3, UR6, PT ;  /* 0x0000000603007c0c */ /* 0x000fda000bf04270 */
[----:B------:R-:W-:-:S04]  /*d1d0*/  VOTE.ANY R12, PT, !P0 ;  /* 0x00000000000c7806 */ /* 0x000fc800040e0100 */
[----:B------:R-:W0:Y:S01]  /*d1e0*/  POPC R4, R12 ;  /* 0x0000000c00047309 */ /* 0x000e220000000000 */
[----:B------:R-:W-:Y:S01]  /*d1f0*/  ISETP.NE.AND P0, PT, R12, RZ, PT ;  /* 0x000000ff0c00720c */ /* 0x000fe20003f05270 */
[----:B0-----:R-:W0:Y:S04]  /*d200*/  SHFL.IDX PT, R7, R7, R4, 0x1f ;  /* 0x00001f0407077589 */ /* 0x001e2800000e0000 */
[----:B------:R-:W1:Y:S01]  /*d210*/  SHFL.IDX PT, R9, R10, R4, 0x1f ;  /* 0x00001f040a097589 */ /* 0x000e6200000e0000 */
[----:B0-----:R-:W-:-:S04]  /*d220*/  IABS R5, R7 ;  /* 0x0000000700057213 */ /* 0x001fc80000000000 */
[----:B------:R-:W0:Y:S01]  /*d230*/  I2F.RP R13, R5 ;  /* 0x00000005000d7306 */ /* 0x000e220000209400 */
[----:B-1----:R-:W-:-:S07]  /*d240*/  IABS R8, R9 ;  /* 0x0000000900087213 */ /* 0x002fce0000000000 */
[----:B------:R-:W-:Y:S08]  /*d250*/  I2F.RP R12, R8 ;  /* 0x00000008000c7306 */ /* 0x000ff00000209400 */
[----:B0-----:R-:W0:Y:S02]  /*d260*/  MUFU.RCP R13, R13 ;  /* 0x0000000d000d7308 */ /* 0x001e240000001000 */
[----:B0-----:R-:W-:-:S06]  /*d270*/  VIADD R3, R13, 0xffffffe ;  /* 0x0ffffffe0d037836 */ /* 0x001fcc0000000000 */
[----:B------:R-:W0:Y:S02]  /*d280*/  F2I.FTZ.U32.TRUNC.NTZ R3, R3 ;  /* 0x0000000300037305 */ /* 0x000e24000021f000 */
[----:B0-----:R-:W-:Y:S01]  /*d290*/  IMAD.MOV R16, RZ, RZ, -R3 ;  /* 0x000000ffff107224 */ /* 0x001fe200078e0a03 */
[----:B------:R-:W-:Y:S06]  /*d2a0*/  @!P0 BRA `(.L_x_438) ;  /* 0x0000000000088947 */ /* 0x000fec0003800000 */
[----:B------:R-:W-:-:S05]  /*d2b0*/  VIADD R13, R4, 0xffffffff ;  /* 0xffffffff040d7836 */ /* 0x000fca0000000000 */
[----:B------:R0:W1:Y:S02]  /*d2c0*/  SHFL.IDX PT, R14, R2, R13, 0x1f ;  /* 0x00001f0d020e7589 */ /* 0x00006400000e0000 */
.L_x_438:
[----:B-1----:R-:W-:Y:S01]  /*d2d0*/  IMAD R10, R14, UR5, R11 ;  /* 0x000000050e0a7c24 */ /* 0x002fe2000f8e020b */
[----:B------:R-:W1:Y:S01]  /*d2e0*/  MUFU.RCP R12, R12 ;  /* 0x0000000c000c7308 */ /* 0x000e620000001000 */
[----:B------:R-:W-:Y:S02]  /*d2f0*/  IMAD R11, R16, R5, RZ ;  /* 0x00000005100b7224 */ /* 0x000fe400078e02ff */
[----:B0-----:R-:W-:Y:S01]  /*d300*/  IMAD.MOV.U32 R2, RZ, RZ, RZ ;  /* 0x000000ffff027224 */ /* 0x001fe200078e00ff */
[----:B------:R0:W-:Y:S03]  /*d310*/  STL [R1], R10 ;  /* 0x0000000a01007387 */ /* 0x0001e60000100800 */
[----:B------:R-:W-:Y:S01]  /*d320*/  IMAD.HI.U32 R2, R3, R11, R2 ;  /* 0x0000000b03027227 */ /* 0x000fe200078e0002 */
[----:B------:R-:W-:-:S05]  /*d330*/  IABS R11, R7 ;  /* 0x00000007000b7213 */ /* 0x000fca0000000000 */
[----:B------:R-:W-:Y:S01]  /*d340*/  IMAD.MOV R14, RZ, RZ, -R11 ;  /* 0x000000ffff0e7224 */ /* 0x000fe200078e0a0b */
[----:B0-----:R-:W-:-:S04]  /*d350*/  IADD3 R10, -R10, UR6, RZ ;  /* 0x000000060a0a7c10 */ /* 0x001fc8000fffe1ff */
[----:B------:R-:W-:-:S05]  /*d360*/  IABS R3, R10 ;  /* 0x0000000a00037213 */ /* 0x000fca0000000000 */
[----:B------:R-:W-:-:S04]  /*d370*/  IMAD.HI.U32 R11, R2, R3, RZ ;  /* 0x00000003020b7227 */ /* 0x000fc800078e00ff */
[----:B------:R-:W-:Y:S02]  /*d380*/  IMAD R2, R11, R14, R3 ;  /* 0x0000000e0b027224 */ /* 0x000fe400078e0203 */
[----:B-1----:R-:W-:-:S03]  /*d390*/  VIADD R3, R12, 0xffffffe ;  /* 0x0ffffffe0c037836 */ /* 0x002fc60000000000 */
[----:B------:R-:W-:-:S03]  /*d3a0*/  ISETP.GT.U32.AND P1, PT, R5, R2, PT ;  /* 0x000000020500720c */ /* 0x000fc60003f24070 */
[----:B------:R-:W0:Y:S10]  /*d3b0*/  F2I.FTZ.U32.TRUNC.NTZ R3, R3 ;  /* 0x0000000300037305 */ /* 0x000e34000021f000 */
[----:B------:R-:W-:-:S02]  /*d3c0*/  @!P1 IMAD.IADD R2, R2, 0x1, -R5 ;  /* 0x0000000102029824 */ /* 0x000fc400078e0a05 */
[----:B------:R-:W-:Y:S01]  /*d3d0*/  @!P1 VIADD R11, R11, 0x1 ;  /* 0x000000010b0b9836 */ /* 0x000fe20000000000 */
[----:B------:R-:W-:Y:S02]  /*d3e0*/  ISETP.NE.AND P1, PT, R7, RZ, PT ;  /* 0x000000ff0700720c */ /* 0x000fe40003f25270 */
[----:B------:R-:W-:Y:S01]  /*d3f0*/  ISETP.GE.U32.AND P0, PT, R2, R5, PT ;  /* 0x000000050200720c */ /* 0x000fe20003f06070 */
[----:B0-----:R-:W-:Y:S02]  /*d400*/  IMAD.MOV R5, RZ, RZ, -R3 ;  /* 0x000000ffff057224 */ /* 0x001fe400078e0a03 */
[----:B------:R-:W-:Y:S02]  /*d410*/  IMAD.MOV.U32 R2, RZ, RZ, RZ ;  /* 0x000000ffff027224 */ /* 0x000fe400078e00ff */
[----:B------:R-:W-:-:S04]  /*d420*/  IMAD R5, R5, R8, RZ ;  /* 0x0000000805057224 */ /* 0x000fc800078e02ff */
[----:B------:R-:W-:Y:S01]  /*d430*/  IMAD.HI.U32 R5, R3, R5, R2 ;  /* 0x0000000503057227 */ /* 0x000fe200078e0002 */
[----:B------:R-:W-:Y:S02]  /*d440*/  LOP3.LUT R2, R10, R7, RZ, 0x3c, !PT ;  /* 0x000000070a027212 */ /* 0x000fe400078e3cff */
[----:B------:R-:W-:Y:S01]  /*d450*/  IABS R3, R9 ;  /* 0x0000000900037213 */ /* 0x000fe20000000000 */
[----:B------:R-:W-:Y:S01]  /*d460*/  @P0 VIADD R11, R11, 0x1 ;  /* 0x000000010b0b0836 */ /* 0x000fe20000000000 */
[----:B------:R-:W-:-:S03]  /*d470*/  ISETP.GE.AND P2, PT, R2, RZ, PT ;  /* 0x000000ff0200720c */ /* 0x000fc60003f46270 */
[----:B------:R-:W-:-:S10]  /*d480*/  IMAD.MOV R3, RZ, RZ, -R3 ;  /* 0x000000ffff037224 */ /* 0x000fd400078e0a03 */
[----:B------:R-:W-:Y:S01]  /*d490*/  @!P2 IMAD.MOV R11, RZ, RZ, -R11 ;  /* 0x000000ffff0ba224 */ /* 0x000fe200078e0a0b */
[----:B------:R-:W-:-:S04]  /*d4a0*/  @!P1 LOP3.LUT R11, RZ, R7, RZ, 0x33, !PT ;  /* 0x00000007ff0b9212 */ /* 0x000fc800078e33ff */
[-C--:B------:R-:W-:Y:S01]  /*d4b0*/  IABS R2, R11.reuse ;  /* 0x0000000b00027213 */ /* 0x080fe20000000000 */
[----:B------:R-:W-:-:S04]  /*d4c0*/  IMAD R7, R7, R11, RZ ;  /* 0x0000000b07077224 */ /* 0x000fc800078e02ff */
[----:B------:R-:W-:-:S04]  /*d4d0*/  IMAD.HI.U32 R5, R5, R2, RZ ;  /* 0x0000000205057227 */ /* 0x000fc800078e00ff */
[----:B------:R-:W-:Y:S01]  /*d4e0*/  IMAD R3, R5, R3, R2 ;  /* 0x0000000305037224 */ /* 0x000fe200078e0202 */
[----:B------:R-:W-:-:S04]  /*d4f0*/  LOP3.LUT R2, R11, R9, RZ, 0x3c, !PT ;  /* 0x000000090b027212 */ /* 0x000fc800078e3cff */
[----:B------:R-:W-:Y:S02]  /*d500*/  ISETP.GT.U32.AND P1, PT, R8, R3, PT ;  /* 0x000000030800720c */ /* 0x000fe40003f24070 */
[----:B------:R-:W-:-:S11]  /*d510*/  ISETP.GE.AND P2, PT, R2, RZ, PT ;  /* 0x000000ff0200720c */ /* 0x000fd60003f46270 */
[----:B------:R-:W-:Y:S02]  /*d520*/  @!P1 IMAD.IADD R3, R3, 0x1, -R8 ;  /* 0x0000000103039824 */ /* 0x000fe400078e0a08 */
[----:B------:R-:W-:Y:S01]  /*d530*/  @!P1 VIADD R5, R5, 0x1 ;  /* 0x0000000105059836 */ /* 0x000fe20000000000 */
[----:B------:R-:W-:Y:S02]  /*d540*/  ISETP.NE.AND P1, PT, R9, RZ, PT ;  /* 0x000000ff0900720c */ /* 0x000fe40003f25270 */
[----:B------:R-:W-:-:S13]  /*d550*/  ISETP.GE.U32.AND P0, PT, R3, R8, PT ;  /* 0x000000080300720c */ /* 0x000fda0003f06070 */
[----:B------:R-:W-:-:S04]  /*d560*/  @P0 VIADD R5, R5, 0x1 ;  /* 0x0000000105050836 */ /* 0x000fc80000000000 */
[----:B------:R-:W-:Y:S01]  /*d570*/  @!P2 IMAD.MOV R5, RZ, RZ, -R5 ;  /* 0x000000ffff05a224 */ /* 0x000fe200078e0a05 */
[----:B------:R-:W-:-:S05]  /*d580*/  @!P1 LOP3.LUT R5, RZ, R9, RZ, 0x33, !PT ;  /* 0x00000009ff059212 */ /* 0x000fca00078e33ff */
[----:B------:R-:W-:-:S04]  /*d590*/  IMAD.MOV R2, RZ, RZ, -R5 ;  /* 0x000000ffff027224 */ /* 0x000fc800078e0a05 */
[C---:B------:R-:W-:Y:S02]  /*d5a0*/  IMAD R11, R9.reuse, R2, R11 ;  /* 0x00000002090b7224 */ /* 0x040fe400078e020b */
[----:B------:R-:W-:Y:S02]  /*d5b0*/  IMAD R2, R9, 0x1000000, R5 ;  /* 0x0100000009027824 */ /* 0x000fe400078e0205 */
[----:B------:R-:W-:Y:S02]  /*d5c0*/  IMAD.IADD R5, R10, 0x1, -R7 ;  /* 0x000000010a057824 */ /* 0x000fe400078e0a07 */
[----:B------:R-:W-:Y:S02]  /*d5d0*/  IMAD R3, R11, 0x10000, R2 ;  /* 0x000100000b037824 */ /* 0x000fe400078e0202 */
[----:B------:R-:W-:Y:S01]  /*d5e0*/  VIADD R2, R4, UR4 ;  /* 0x0000000404027c36 */ /* 0x000fe20008000000 */
[----:B------:R0:W-:Y:S04]  /*d5f0*/  STL [R1+0x4], R5 ;  /* 0x0000040501007387 */ /* 0x0001e80000100800 */
[----:B------:R0:W-:Y:S04]  /*d600*/  STL [R1+0xc], R2 ;  /* 0x00000c0201007387 */ /* 0x0001e80000100800 */
[----:B------:R0:W-:Y:S01]  /*d610*/  STL [R1+0x8], R3 ;  /* 0x0000080301007387 */ /* 0x0001e20000100800 */
[----:B------:R-:W-:Y:S05]  /*d620*/  BRA `(.L_x_439) ;  /* 0x0000000000107947 */ /* 0x000fea0003800000 */
.L_x_436:
[----:B------:R-:W-:Y:S01]  /*d630*/  IMAD.U32 R2, RZ, RZ, UR6 ;  /* 0x00000006ff027e24 */ /* 0x000fe2000f8e00ff */
[----:B------:R1:W-:Y:S04]  /*d640*/  STL [R1+0x4], RZ ;  /* 0x000004ff01007387 */ /* 0x0003e80000100800 */
[----:B------:R1:W-:Y:S04]  /*d650*/  STL [R1+0x8], RZ ;  /* 0x000008ff01007387 */ /* 0x0003e80000100800 */
[----:B------:R1:W-:Y:S02]  /*d660*/  STL [R1], R2 ;  /* 0x0000000201007387 */ /* 0x0003e40000100800 */
.L_x_439:
[----:B------:R-:W2:Y:S04]  /*d670*/  LDL R8, [R1] ;  /* 0x0000000001087983 */ /* 0x000ea80000100800 */
[----:B------:R-:W2:Y:S04]  /*d680*/  LDL R9, [R1+0x4] ;  /* 0x0000040001097983 */ /* 0x000ea80000100800 */
[----:B------:R-:W2:Y:S04]  /*d690*/  LDL R10, [R1+0x8] ;  /* 0x00000800010a7983 */ /* 0x000ea80000100800 */
[----:B------:R-:W2:Y:S01]  /*d6a0*/  LDL R11, [R1+0xc] ;  /* 0x00000c00010b7983 */ /* 0x000ea20000100800 */
[----:B------:R-:W-:-:S13]  /*d6b0*/  ISETP.NE.AND P0, PT, R0, RZ, PT ;  /* 0x000000ff0000720c */ /* 0x000fda0003f05270 */
[----:B0-----:R-:W0:Y:S01]  /*d6c0*/  @!P0 S2R R3, SR_CgaCtaId ;  /* 0x0000000000038919 */ /* 0x001e220000008800 */
[----:B------:R-:W-:-:S04]  /*d6d0*/  @!P0 MOV R0, 0x400 ;  /* 0x0000040000008802 */ /* 0x000fc80000000f00 */
[----:B0-----:R-:W-:-:S05]  /*d6e0*/  @!P0 LEA R0, R3, R0, 0x18 ;  /* 0x0000000003008211 */ /* 0x001fca00078ec0ff */
[----:B--2---:R0:W-:Y:S01]  /*d6f0*/  @!P0 STS.128 [R0+0x28cd0], R8 ;  /* 0x028cd00800008388 */ /* 0x0041e20000000c00 */
[----:B------:R-:W-:Y:S06]  /*d700*/  BAR.ARV 0x5, 0x180 ;  /* 0x0146000000007b1d */ /* 0x000fec0000002000 */
.L_x_434:
[----:B0-----:R-:W3:Y:S01]  /*d710*/  LDL R0, [R1+0xc] ;  /* 0x00000c0001007983 */ /* 0x001ee20000100800 */
[----:B------:R-:W-:Y:S01]  /*d720*/  ULDC UR4, c[0x0][0xc3c] ;  /* 0x00030f0000047ab9 */ /* 0x000fe20000000800 */
[----:B------:R-:W-:Y:S02]  /*d730*/  IMAD.MOV.U32 R19, RZ, RZ, RZ ;  /* 0x000000ffff137224 */ /* 0x000fe400078e00ff */
[----:B------:R0:W-:Y:S01]  /*d740*/  STL [R1+0x50], RZ ;  /* 0x000050ff01007387 */ /* 0x0001e20000100800 */
[----:B---3--:R-:W-:Y:S01]  /*d750*/  ISETP.GE.AND P0, PT, R0, UR4, PT ;  /* 0x0000000400007c0c */ /* 0x008fe2000bf06270 */
[----:B------:R-:W-:-:S05]  /*d760*/  IMAD.MOV.U32 R0, RZ, RZ, 0x1 ;  /* 0x00000001ff007424 */ /* 0x000fca00078e00ff */
[----:B------:R0:W-:Y:S07]  /*d770*/  STL [R1+0x10], R0 ;  /* 0x0000100001007387 */ /* 0x0001ee0000100800 */
[----:B------:R-:W-:Y:S05]  /*d780*/  @P0 BRA `(.L_x_440) ;  /* 0x00000060006c0947 */ /* 0x000fea0003800000 */
[----:B------:R-:W3:Y:S01]  /*d790*/  S2UR UR5, SR_CgaCtaId ;  /* 0x00000000000579c3 */ /* 0x000ee20000008800 */
[C---:B0-----:R-:W-:Y:S01]  /*d7a0*/  IMAD.SHL.U32 R0, R6.reuse, 0x8, RZ ;  /* 0x0000000806007824 */ /* 0x041fe200078e00ff */
[----:B------:R-:W-:Y:S01]  /*d7b0*/  LOP3.LUT R4, R6, 0x7f, RZ, 0xc0, !PT ;  /* 0x0000007f06047812 */ /* 0x000fe200078ec0ff */
[----:B------:R-:W-:Y:S01]  /*d7c0*/  UMOV UR4, 0x400 ;  /* 0x0000040000047882 */ /* 0x000fe20000000000 */
[----:B------:R-:W-:Y:S01]  /*d7d0*/  BSSY B8, `(.L_x_440) ;  /* 0x0000616000087945 */ /* 0x000fe20003800000 */
[----:B------:R-:W-:Y:S01]  /*d7e0*/  IMAD.MOV.U32 R19, RZ, RZ, RZ ;  /* 0x000000ffff137224 */ /* 0x000fe200078e00ff */
[----:B------:R-:W-:Y:S01]  /*d7f0*/  LOP3.LUT R3, R0, 0x1f8, RZ, 0xc0, !PT ;  /* 0x000001f800037812 */ /* 0x000fe200078ec0ff */
[----:B-1----:R-:W-:Y:S01]  /*d800*/  IMAD.SHL.U32 R2, R4, 0x8, RZ ;  /* 0x0000000804027824 */ /* 0x002fe200078e00ff */
[----:B------:R-:W-:Y:S01]  /*d810*/  ULDC UR37, c[0x0][0xc] ;  /* 0x0000030000257ab9 */ /* 0x000fe20000000800 */
[----:B------:R-:W-:Y:S01]  /*d820*/  IMAD.MOV.U32 R0, RZ, RZ, 0x1 ;  /* 0x00000001ff007424 */ /* 0x000fe200078e00ff */
[----:B------:R-:W-:Y:S01]  /*d830*/  LOP3.LUT R3, R3, 0x38, R6, 0x78, !PT ;  /* 0x0000003803037812 */ /* 0x000fe200078e7806 */
[----:B------:R-:W-:Y:S01]  /*d840*/  IMAD.SHL.U32 R6, R6, 0x10, RZ ;  /* 0x0000001006067824 */ /* 0x000fe200078e00ff */
[----:B------:R-:W-:-:S02]  /*d850*/  ULDC.64 UR38, c[0x0][0x198] ;  /* 0x0000660000267ab9 */ /* 0x000fc40000000a00 */
[----:B------:R-:W-:Y:S02]  /*d860*/  LOP3.LUT R3, R3, 0x200, R2, 0xf8, !PT ;  /* 0x0000020003037812 */ /* 0x000fe400078ef802 */
[----:B------:R-:W-:-:S04]  /*d870*/  SHF.R.U32.HI R2, RZ, 0x3, R4 ;  /* 0x00000003ff027819 */ /* 0x000fc80000011604 */
[----:B------:R-:W-:Y:S01]  /*d880*/  LOP3.LUT R4, R2, 0x70, R6, 0xf8, !PT ;  /* 0x0000007002047812 */ /* 0x000fe200078ef806 */
[----:B---3--:R-:W-:-:S06]  /*d890*/  ULEA UR4, UR5, UR4, 0x18 ;  /* 0x0000000405047291 */ /* 0x008fcc000f8ec03f */
[----:B------:R-:W-:-:S04]  /*d8a0*/  IMAD.U32 R18, RZ, RZ, UR4 ;  /* 0x00000004ff127e24 */ /* 0x000fc8000f8e00ff */
[----:B------:R-:W-:-:S05]  /*d8b0*/  IMAD R2, R3, 0x2, R18 ;  /* 0x0000000203027824 */ /* 0x000fca00078e0212 */
[----:B------:R0:W-:Y:S04]  /*d8c0*/  STL [R1+0x54], R2 ;  /* 0x0000540201007387 */ /* 0x0001e80000100800 */
[----:B------:R0:W-:Y:S04]  /*d8d0*/  STL [R1+0x10], R0 ;  /* 0x0000100001007387 */ /* 0x0001e80000100800 */
[----:B------:R0:W-:Y:S02]  /*d8e0*/  STL [R1+0x50], RZ ;  /* 0x000050ff01007387 */ /* 0x0001e40000100800 */
.L_x_558:
[----:B0--3--:R-:W3:Y:S01]  /*d8f0*/  LDL R0, [R1+0xc] ;  /* 0x00000c0001007983 */ /* 0x009ee20000100800 */
[----:B------:R-:W3:Y:S01]  /*d900*/  LDC.64 R2, c[0x0][0xc88] ;  /* 0x00032200ff027b82 */ /* 0x000ee20000000a00 */
[----:B------:R-:W-:Y:S05]  /*d910*/  YIELD ;  /* 0x0000000000007946 */ /* 0x000fea0003800000 */
[----:B------:R-:W-:Y:S01]  /*d920*/  ULDC.64 UR4, c[0x0][0xa28] ;  /* 0x00028a0000047ab9 */ /* 0x000fe20000000a00 */
[----:B-1----:R-:W-:Y:S01]  /*d930*/  IMAD.MOV.U32 R6, RZ, RZ, RZ ;  /* 0x000000ffff067224 */ /* 0x002fe200078e00ff */
[----:B------:R-:W-:Y:S01]  /*d940*/  ISETP.NE.U32.AND P0, PT, RZ, UR4, PT ;  /* 0x00000004ff007c0c */ /* 0x000fe2000bf05070 */
[----:B------:R-:W-:Y:S01]  /*d950*/  ULDC.64 UR6, c[0x0][0xa18] ;  /* 0x0002860000067ab9 */ /* 0x000fe20000000a00 */
[----:B------:R-:W-:Y:S01]  /*d960*/  ULDC.64 UR8, c[0x0][0xa08] ;  /* 0x0002820000087ab9 */ /* 0x000fe20000000a00 */
[----:B---3--:R-:W-:-:S05]  /*d970*/  IMAD.WIDE R2, R0, 0x4, R2 ;  /* 0x0000000400027825 */ /* 0x008fca00078e0202 */
[----:B--2---:R-:W2:Y:S01]  /*d980*/  LDG.E R10, desc[UR40][R2.64] ;  /* 0x00000028020a7981 */ /* 0x004ea2000c1e1900 */
[----:B------:R-:W-:Y:S01]  /*d990*/  ISETP.NE.AND.EX P0, PT, RZ, UR5, PT, P0 ;  /* 0x00000005ff007c0c */ /* 0x000fe2000bf05300 */
[----:B------:R-:W-:Y:S01]  /*d9a0*/  IMAD.MOV.U32 R0, RZ, RZ, RZ ;  /* 0x000000ffff007224 */ /* 0x000fe200078e00ff */
[----:B--2---:R-:W-:Y:S01]  /*d9b0*/  SHF.R.S32.HI R4, RZ, 0x1f, R10 ;  /* 0x0000001fff047819 */ /* 0x004fe2000001140a */
[----:B------:R-:W-:-:S10]  /*d9c0*/  IMAD.SHL.U32 R16, R10, 0x4, RZ ;  /* 0x000000040a107824 */ /* 0x000fd400078e00ff */
[C---:B------:R-:W-:Y:S01]  /*d9d0*/  @P0 LEA R2, P1, R10.reuse, UR4, 0x2 ;  /* 0x000000040a020c11 */ /* 0x040fe2000f8210ff */
[----:B------:R-:W-:Y:S03]  /*d9e0*/  STL [R1+0x24], R10 ;  /* 0x0000240a01007387 */ /* 0x000fe60000100800 */
[C-C-:B------:R-:W-:Y:S01]  /*d9f0*/  @P0 LEA.HI.X R3, R10.reuse, UR5, R4.reuse, 0x2, P1 ;  /* 0x000000050a030c11 */ /* 0x140fe200088f1404 */
[----:B------:R-:W-:Y:S01]  /*da00*/  ULDC.64 UR4, c[0x0][0xa00] ;  /* 0x0002800000047ab9 */ /* 0x000fe20000000a00 */
[----:B------:R-:W-:Y:S01]  /*da10*/  SHF.L.U64.HI R9, R10, 0x2, R4 ;  /* 0x000000020a097819 */ /* 0x000fe20000010204 */
[----:B------:R0:W-:Y:S01]  /*da20*/  STL [R1+0x38], R4 ;  /* 0x0000380401007387 */ /* 0x0001e20000100800 */
[----:B------:R-:W-:-:S03]  /*da30*/  ISETP.NE.U32.AND P1, PT, RZ, UR4, PT ;  /* 0x00000004ff007c0c */ /* 0x000fc6000bf25070 */
[----:B------:R1:W5:Y:S01]  /*da40*/  @P0 LDG.E R0, desc[UR40][R2.64] ;  /* 0x0000002802000981 */ /* 0x000362000c1e1900 */
[----:B------:R-:W-:Y:S01]  /*da50*/  ISETP.NE.AND.EX P1, PT, RZ, UR5, PT, P1 ;  /* 0x00000005ff007c0c */ /* 0x000fe2000bf25310 */
[----:B------:R-:W-:Y:S01]  /*da60*/  IMAD.MOV.U32 R8, RZ, RZ, RZ ;  /* 0x000000ffff087224 */ /* 0x000fe200078e00ff */
[----:B------:R-:W-:Y:S01]  /*da70*/  ISETP.NE.U32.AND P2, PT, RZ, UR6, PT ;  /* 0x00000006ff007c0c */ /* 0x000fe2000bf45070 */
[----:B------:R-:W-:Y:S01]  /*da80*/  STL [R1+0x14], R9 ;  /* 0x0000140901007387 */ /* 0x000fe20000100800 */
[----:B------:R-:W-:Y:S02]  /*da90*/  ISETP.NE.U32.AND P0, PT, RZ, UR8, PT ;  /* 0x00000008ff007c0c */ /* 0x000fe4000bf05070 */
[C---:B0-----:R-:W-:Y:S02]  /*daa0*/  IADD3 R4, P4, R16.reuse, UR8, RZ ;  /* 0x0000000810047c10 */ /* 0x041fe4000ff9e0ff */
[----:B-1----:R-:W-:Y:S02]  /*dab0*/  IADD3 R2, P3, R16, UR4, RZ ;  /* 0x0000000410027c10 */ /* 0x002fe4000ff7e0ff */
[----:B------:R-:W-:-:S02]  /*dac0*/  ISETP.NE.AND.EX P2, PT, RZ, UR7, PT, P2 ;  /* 0x00000007ff007c0c */ /* 0x000fc4000bf45320 */
[C---:B------:R-:W-:Y:S02]  /*dad0*/  IADD3.X R3, R9.reuse, UR5, RZ, P3, !PT ;  /* 0x0000000509037c10 */ /* 0x040fe40009ffe4ff */
[----:B------:R-:W-:Y:S02]  /*dae0*/  ISETP.NE.AND.EX P0, PT, RZ, UR9, PT, P0 ;  /* 0x00000009ff007c0c */ /* 0x000fe4000bf05300 */
[----:B------:R-:W-:Y:S01]  /*daf0*/  IADD3.X R5, R9, UR9, RZ, P4, !PT ;  /* 0x0000000909057c10 */ /* 0x000fe2000a7fe4ff */
[----:B------:R-:W2:Y:S01]  /*db00*/  @P1 LDG.E R6, desc[UR40][R2.64] ;  /* 0x0000002802061981 */ /* 0x000ea2000c1e1900 */
[----:B------:R-:W-:Y:S02]  /*db10*/  ULDC UR4, c[0x0][0x288] ;  /* 0x0000a20000047ab9 */ /* 0x000fe40000000800 */
[----:B------:R-:W-:Y:S01]  /*db20*/  IMAD.U32 R11, RZ, RZ, UR4 ;  /* 0x00000004ff0b7e24 */ /* 0x000fe2000f8e00ff */
[----:B------:R-:W-:-:S06]  /*db30*/  ULDC.64 UR4, c[0x0][0x418] ;  /* 0x0001060000047ab9 */ /* 0x000fcc0000000a00 */
[----:B------:R-:W5:Y:S04]  /*db40*/  @P0 LDG.E R8, desc[UR40][R4.64] ;  /* 0x0000002804080981 */ /* 0x000f68000c1e1900 */
[----:B--2---:R0:W-:Y:S02]  /*db50*/  STL [R1+0x30], R6 ;  /* 0x0000300601007387 */ /* 0x0041e40000100800 */
[----:B0-----:R-:W-:-:S04]  /*db60*/  @P2 IADD3 R6, P3, R16, UR6, RZ ;  /* 0x0000000610062c10 */ /* 0x001fc8000ff7e0ff */
[----:B------:R-:W-:-:S05]  /*db70*/  @P2 IADD3.X R7, R9, UR7, RZ, P3, !PT ;  /* 0x0000000709072c10 */ /* 0x000fca0009ffe4ff */
[----:B------:R0:W2:Y:S01]  /*db80*/  @P2 LDG.E R11, desc[UR40][R6.64] ;  /* 0x00000028060b2981 */ /* 0x0000a2000c1e1900 */
[----:B------:R-:W-:-:S03]  /*db90*/  UISETP.NE.U32.AND UP0, UPT, UR4, URZ, UPT ;  /* 0x0000003f0400728c */ /* 0x000fc6000bf05070 */
[----:B------:R-:W-:Y:S01]  /*dba0*/  ULDC UR4, c[0x0][0x424] ;  /* 0x0001090000047ab9 */ /* 0x000fe20000000800 */
[----:B------:R-:W-:-:S03]  /*dbb0*/  UISETP.NE.AND.EX UP0, UPT, UR5, URZ, UPT, UP0 ;  /* 0x0000003f0500728c */ /* 0x000fc6000bf05300 */
[----:B------:R-:W-:Y:S01]  /*dbc0*/  ULDC UR5, c[0x0][0x2f0] ;  /* 0x0000bc0000057ab9 */ /* 0x000fe20000000800 */
[----:B------:R-:W-:-:S04]  /*dbd0*/  USEL UR4, UR4, 0x1, UP0 ;  /* 0x0000000104047887 */ /* 0x000fc80008000000 */
[----:B------:R-:W-:-:S06]  /*dbe0*/  UIMAD UR4, UR4, UR5, URZ ;  /* 0x00000005040472a4 */ /* 0x000fcc000f8e023f */
[----:B0-----:R-:W-:Y:S01]  /*dbf0*/  IMAD.U32 R6, RZ, RZ, UR4 ;  /* 0x00000004ff067e24 */ /* 0x001fe2000f8e00ff */
[----:B--2---:R0:W-:Y:S01]  /*dc00*/  STL [R1+0x40], R11 ;  /* 0x0000400b01007387 */ /* 0x0041e20000100800 */
[----:B------:R-:W-:Y:S05]  /*dc10*/  @P2 BRA `(.L_x_441) ;  /* 0x0000000000142947 */ /* 0x000fea0003800000 */
[----:B------:R-:W-:Y:S05]  /*dc20*/  @!P1 BRA `(.L_x_441) ;  /* 0x0000000000109947 */ /* 0x000fea0003800000 */
[----:B------:R-:W2:Y:S04]  /*dc30*/  LDG.E R7, desc[UR40][R2.64] ;  /* 0x0000002802077981 */ /* 0x000ea8000c1e1900 */
[----:B------:R-:W2:Y:S02]  /*dc40*/  LDG.E R2, desc[UR40][R2.64+0x4] ;  /* 0x0000042802027981 */ /* 0x000ea4000c1e1900 */
[----:B--2---:R-:W-:-:S05]  /*dc50*/  IMAD.IADD R2, R2, 0x1, -R7 ;  /* 0x0000000102027824 */ /* 0x004fca00078e0a07 */
[----:B------:R1:W-:Y:S02]  /*dc60*/  STL [R1+0x40], R2 ;  /* 0x0000400201007387 */ /* 0x0003e40000100800 */
.L_x_441:
[----:B------:R-:W1:Y:S01]  /*dc70*/  LDL.LU R7, [R1+0x8] ;  /* 0x0000080001077983 */ /* 0x000e620000300800 */
[----:B------:R-:W-:Y:S02]  /*dc80*/  ULDC.64 UR4, c[0x0][0xa20] ;  /* 0x0002880000047ab9 */ /* 0x000fe40000000a00 */
[----:B------:R-:W-:-:S04]  /*dc90*/  ISETP.NE.U32.AND P1, PT, RZ, UR4, PT ;  /* 0x00000004ff007c0c */ /* 0x000fc8000bf25070 */
[----:B------:R-:W-:Y:S02]  /*dca0*/  ISETP.NE.AND.EX P1, PT, RZ, UR5, PT, P1 ;  /* 0x00000005ff007c0c */ /* 0x000fe4000bf25310 */
[C---:B-1----:R-:W-:Y:S02]  /*dcb0*/  LOP3.LUT R2, R7.reuse, 0xff000000, RZ, 0xc0, !PT ;  /* 0xff00000007027812 */ /* 0x042fe400078ec0ff */
[C---:B------:R-:W-:Y:S02]  /*dcc0*/  LOP3.LUT R3, R7.reuse, 0xff0000, RZ, 0xc0, !PT ;  /* 0x00ff000007037812 */ /* 0x040fe400078ec0ff */
[----:B------:R-:W-:Y:S02]  /*dcd0*/  SHF.R.U32.HI R2, RZ, 0x8, R2 ;  /* 0x00000008ff027819 */ /* 0x000fe40000011602 */
[----:B------:R-:W-:Y:S01]  /*dce0*/  LOP3.LUT R17, R7, 0xffff, RZ, 0xc0, !PT ;  /* 0x0000ffff07117812 */ /* 0x000fe200078ec0ff */
[----:B-----5:R-:W-:Y:S01]  /*dcf0*/  IMAD.IADD R7, R8, 0x1, R0 ;  /* 0x0000000108077824 */ /* 0x020fe200078e0200 */
[----:B------:R-:W-:Y:S01]  /*dd00*/  LEA.HI R2, R3, R2, RZ, 0x10 ;  /* 0x0000000203027211 */ /* 0x000fe200078f80ff */
[----:B------:R-:W-:-:S05]  /*dd10*/  IMAD.MOV.U32 R3, RZ, RZ, R10 ;  /* 0x000000ffff037224 */ /* 0x000fca00078e000a */
[----:B------:R1:W-:Y:S04]  /*dd20*/  STL [R1+0x8], R3 ;  /* 0x0000080301007387 */ /* 0x0003e80000100800 */
[----:B------:R1:W-:Y:S01]  /*dd30*/  STL [R1+0x1c], R7 ;  /* 0x00001c0701007387 */ /* 0x0003e20000100800 */
[----:B------:R-:W-:Y:S05]  /*dd40*/  @!P1 BRA `(.L_x_442) ;  /* 0x0000000000109947 */ /* 0x000fea0003800000 */
[----:B------:R-:W-:-:S04]  /*dd50*/  IADD3 R6, P0, R16, UR4, RZ ;  /* 0x0000000410067c10 */ /* 0x000fc8000ff1e0ff */
[----:B-1----:R-:W-:-:S05]  /*dd60*/  IADD3.X R7, R9, UR5, RZ, P0, !PT ;  /* 0x0000000509077c10 */ /* 0x002fca00087fe4ff */
[----:B------:R2:W5:Y:S01]  /*dd70*/  LDG.E R6, desc[UR40][R6.64] ;  /* 0x0000002806067981 */ /* 0x000562000c1e1900 */
[----:B------:R-:W-:Y:S05]  /*dd80*/  BRA `(.L_x_443) ;  /* 0x0000000000107947 */ /* 0x000fea0003800000 */
.L_x_442:
[----:B------:R-:W-:Y:S05]  /*dd90*/  @!P0 BRA `(.L_x_443) ;  /* 0x00000000000c8947 */ /* 0x000fea0003800000 */
[----:B------:R-:W2:Y:S04]  /*dda0*/  LDG.E R6, desc[UR40][R4.64] ;  /* 0x0000002804067981 */ /* 0x000ea8000c1e1900 */
[----:B------:R-:W2:Y:S02]  /*ddb0*/  LDG.E R4, desc[UR40][R4.64+0x4] ;  /* 0x0000042804047981 */ /* 0x000ea4000c1e1900 */
[----:B--2---:R-:W-:-:S07]  /*ddc0*/  IMAD.IADD R6, R4, 0x1, -R6 ;  /* 0x0000000104067824 */ /* 0x004fce00078e0a06 */
.L_x_443:
[----:B-----5:R-:W-:Y:S01]  /*ddd0*/  IMAD.IADD R6, R6, 0x1, -R0 ;  /* 0x0000000106067824 */ /* 0x020fe200078e0a00 */
[----:B------:R-:W-:Y:S01]  /*dde0*/  LOP3.LUT R9, R2, 0xff, RZ, 0xc0, !PT ;  /* 0x000000ff02097812 */ /* 0x000fe200078ec0ff */
[----:B------:R-:W-:Y:S01]  /*ddf0*/  IMAD.MOV.U32 R4, RZ, RZ, RZ ;  /* 0x000000ffff047224 */ /* 0x000fe200078e00ff */
[----:B------:R-:W-:Y:S01]  /*de00*/  BSSY B0, `(.L_x_444) ;  /* 0x000002a000007945 */ /* 0x000fe20003800000 */
[C---:B------:R-:W-:Y:S01]  /*de10*/  VIADD R0, R6.reuse, 0x3f ;  /* 0x0000003f06007836 */ /* 0x040fe20000000000 */
[----:B------:R-:W-:Y:S01]  /*de20*/  ISETP.GE.AND P0, PT, R6, 0x1, PT ;  /* 0x000000010600780c */ /* 0x000fe20003f06270 */
[----:B------:R-:W-:-:S03]  /*de30*/  IMAD.MOV.U32 R10, RZ, RZ, R4 ;  /* 0x000000ffff0a7224 */ /* 0x000fc600078e0004 */
[----:B-1----:R-:W-:-:S04]  /*de40*/  SHF.R.S32.HI R3, RZ, 0x1f, R0 ;  /* 0x0000001fff037819 */ /* 0x002fc80000011400 */
[----:B------:R-:W-:-:S04]  /*de50*/  LEA.HI R3, R3, R0, RZ, 0x6 ;  /* 0x0000000003037211 */ /* 0x000fc800078f30ff */
[----:B------:R-:W-:-:S05]  /*de60*/  SHF.R.S32.HI R8, RZ, 0x6, R3 ;  /* 0x00000006ff087819 */ /* 0x000fca0000011403 */
[----:B------:R1:W-:Y:S04]  /*de70*/  STL [R1+0x3c], R8 ;  /* 0x00003c0801007387 */ /* 0x0003e80000100800 */
[----:B------:R1:W-:Y:S04]  /*de80*/  STL [R1+0x34], R4 ;  /* 0x0000340401007387 */ /* 0x0003e80000100800 */
[----:B------:R1:W-:Y:S01]  /*de90*/  STL [R1+0x58], R9 ;  /* 0x0000580901007387 */ /* 0x0003e20000100800 */
[----:B------:R-:W-:Y:S05]  /*dea0*/  @!P0 BRA `(.L_x_445) ;  /* 0x00000000007c8947 */ /* 0x000fea0003800000 */
[----:B------:R-:W-:-:S04]  /*deb0*/  SHF.R.U32.HI R0, RZ, 0x10, R2 ;  /* 0x00000010ff007819 */ /* 0x000fc80000011602 */
[----:B------:R-:W-:-:S13]  /*dec0*/  ISETP.NE.AND P0, PT, R0, RZ, PT ;  /* 0x000000ff0000720c */ /* 0x000fda0003f05270 */
[----:B------:R-:W1:Y:S02]  /*ded0*/  @!P0 LDC R0, c[0x0][0x9f0] ;  /* 0x00027c00ff008b82 */ /* 0x000e640000000800 */
[----:B-1----:R-:W-:-:S04]  /*dee0*/  IABS R4, R0 ;  /* 0x0000000000047213 */ /* 0x002fc80000000000 */
[----:B------:R-:W1:Y:S08]  /*def0*/  I2F.RP R2, R4 ;  /* 0x0000000400027306 */ /* 0x000e700000209400 */
[----:B-1----:R-:W1:Y:S02]  /*df00*/  MUFU.RCP R2, R2 ;  /* 0x0000000200027308 */ /* 0x002e640000001000 */
[----:B-1----:R-:W-:-:S06]  /*df10*/  VIADD R2, R2, 0xffffffe ;  /* 0x0ffffffe02027836 */ /* 0x002fcc0000000000 */
[----:B------:R-:W1:Y:S02]  /*df20*/  F2I.FTZ.U32.TRUNC.NTZ R3, R2 ;  /* 0x0000000200037305 */ /* 0x000e64000021f000 */
[----:B-1----:R-:W-:-:S04]  /*df30*/  IMAD.MOV R2, RZ, RZ, -R3 ;  /* 0x000000ffff027224 */ /* 0x002fc800078e0a03 */
[----:B------:R-:W-:Y:S02]  /*df40*/  IMAD R5, R2, R4, RZ ;  /* 0x0000000402057224 */ /* 0x000fe400078e02ff */
[----:B------:R-:W-:-:S04]  /*df50*/  IMAD.MOV.U32 R2, RZ, RZ, RZ ;  /* 0x000000ffff027224 */ /* 0x000fc800078e00ff */
[----:B--2---:R-:W-:Y:S01]  /*df60*/  IMAD.HI.U32 R7, R3, R5, R2 ;  /* 0x0000000503077227 */ /* 0x004fe200078e0002 */
[----:B------:R-:W-:Y:S02]  /*df70*/  IABS R2, R0 ;  /* 0x0000000000027213 */ /* 0x000fe40000000000 */
[----:B------:R-:W-:-:S03]  /*df80*/  IADD3 R3, R0, -0x1, R8 ;  /* 0xffffffff00037810 */ /* 0x000fc60007ffe008 */
[----:B------:R-:W-:Y:S01]  /*df90*/  IMAD.MOV R2, RZ, RZ, -R2 ;  /* 0x000000ffff027224 */ /* 0x000fe200078e0a02 */
[----:B------:R-:W-:Y:S02]  /*dfa0*/  IABS R5, R3 ;  /* 0x0000000300057213 */ /* 0x000fe40000000000 */
[----:B------:R-:W-:Y:S01]  /*dfb0*/  LOP3.LUT R3, R3, R0, RZ, 0x3c, !PT ;  /* 0x0000000003037212 */ /* 0x000fe200078e3cff */
[----:B------:R-:W-:Y:S02]  /*dfc0*/  IMAD.MOV.U32 R6, RZ, RZ, R2 ;  /* 0x000000ffff067224 */ /* 0x000fe400078e0002 */
[----:B------:R-:W-:Y:S01]  /*dfd0*/  IMAD.HI.U32 R2, R7, R5, RZ ;  /* 0x0000000507027227 */ /* 0x000fe200078e00ff */
[----:B------:R-:W-:-:S03]  /*dfe0*/  ISETP.GE.AND P2, PT, R3, RZ, PT ;  /* 0x000000ff0300720c */ /* 0x000fc60003f46270 */
[----:B------:R-:W-:-:S05]  /*dff0*/  IMAD R5, R2, R6, R5 ;  /* 0x0000000602057224 */ /* 0x000fca00078e0205 */
[----:B------:R-:W-:-:S13]  /*e000*/  ISETP.GT.U32.AND P1, PT, R4, R5, PT ;  /* 0x000000050400720c */ /* 0x000fda0003f24070 */
[----:B------:R-:W-:Y:S02]  /*e010*/  @!P1 IMAD.IADD R5, R5, 0x1, -R4 ;  /* 0x0000000105059824 */ /* 0x000fe400078e0a04 */
[----:B------:R-:W-:Y:S01]  /*e020*/  @!P1 VIADD R2, R2, 0x1 ;  /* 0x0000000102029836 */ /* 0x000fe20000000000 */
[----:B------:R-:W-:Y:S02]  /*e030*/  ISETP.NE.AND P1, PT, R0, RZ, PT ;  /* 0x000000ff0000720c */ /* 0x000fe40003f25270 */
[----:B------:R-:W-:-:S13]  /*e040*/  ISETP.GE.U32.AND P0, PT, R5, R4, PT ;  /* 0x000000040500720c */ /* 0x000fda0003f06070 */
[----:B------:R-:W-:-:S04]  /*e050*/  @P0 VIADD R2, R2, 0x1 ;  /* 0x0000000102020836 */ /* 0x000fc80000000000 */
[----:B------:R-:W-:Y:S01]  /*e060*/  @!P2 IMAD.MOV R2, RZ, RZ, -R2 ;  /* 0x000000ffff02a224 */ /* 0x000fe200078e0a02 */
[----:B------:R-:W-:-:S05]  /*e070*/  @!P1 LOP3.LUT R2, RZ, R0, RZ, 0x33, !PT ;  /* 0x00000000ff029212 */ /* 0x000fca00078e33ff */
[----:B------:R-:W-:-:S05]  /*e080*/  IMAD.MOV.U32 R10, RZ, RZ, R2 ;  /* 0x000000ffff0a7224 */ /* 0x000fca00078e0002 */
[----:B------:R3:W-:Y:S02]  /*e090*/  STL [R1+0x34], R10 ;  /* 0x0000340a01007387 */ /* 0x0007e40000100800 */
.L_x_445:
[----:B------:R-:W-:Y:S05]  /*e0a0*/  BSYNC B0 ;  /* 0x0000000000007941 */ /* 0x000fea0003800000 */
.L_x_444:
[----:B------:R-:W-:Y:S01]  /*e0b0*/  IMAD.MOV.U32 R0, RZ, RZ, R10 ;  /* 0x000000ffff007224 */ /* 0x000fe200078e000a */
[----:B------:R-:W-:Y:S03]  /*e0c0*/  BSSY B7, `(.L_x_446) ;  /* 0x00004ad000077945 */ /* 0x000fe60003800000 */
[----:B------:R-:W-:-:S05]  /*e0d0*/  IMAD R2, R9, R0, RZ ;  /* 0x0000000009027224 */ /* 0x000fca00078e02ff */
[----:B------:R-:W-:Y:S01]  /*e0e0*/  VIADDMNMX R0, R2, R0, R8, PT ;  /* 0x0000000002007246 */ /* 0x000fe20003800108 */
[----:B------:R4:W-:Y:S03]  /*e0f0*/  STL [R1+0x20], R2 ;  /* 0x0000200201007387 */ /* 0x0009e60000100800 */
[----:B------:R-:W-:Y:S01]  /*e100*/  ISETP.GT.AND P0, PT, R0, R2, PT ;  /* 0x000000020000720c */ /* 0x000fe20003f04270 */
[----:B------:R4:W-:-:S12]  /*e110*/  STL [R1+0x2c], R0 ;  /* 0x00002c0001007387 */ /* 0x0009d80000100800 */
[----:B----4-:R-:W-:Y:S05]  /*e120*/  @P0 BRA `(.L_x_447) ;  /* 0x0000000000480947 */ /* 0x010fea0003800000 */
[----:B------:R-:W4:Y:S02]  /*e130*/  S2R R0, SR_TID.X ;  /* 0x0000000000007919 */ /* 0x000f240000002100 */
[----:B----4-:R-:W-:-:S04]  /*e140*/  LOP3.LUT R0, R0, 0x7f, RZ, 0xc0, !PT ;  /* 0x0000007f00007812 */ /* 0x010fc800078ec0ff */
[----:B------:R-:W-:-:S13]  /*e150*/  ISETP.NE.AND P0, PT, R0, RZ, PT ;  /* 0x000000ff0000720c */ /* 0x000fda0003f05270 */
[----:B------:R-:W-:Y:S05]  /*e160*/  @P0 BRA `(.L_x_448) ;  /* 0x0000004800880947 */ /* 0x000fea0003800000 */
[----:B------:R-:W4:Y:S01]  /*e170*/  S2R R5, SR_LANEID ;  /* 0x0000000000057919 */ /* 0x000f220000000000 */
[----:B------:R-:W-:Y:S01]  /*e180*/  VOTEU.ANY UR4, UPT, PT ;  /* 0x0000000000047886 */ /* 0x000fe200038e0100 */
[----:B------:R-:W5:Y:S01]  /*e190*/  LDC.64 R2, c[0x0][0xc60] ;  /* 0x00031800ff027b82 */ /* 0x000f620000000a00 */
[----:B------:R-:W4:Y:S02]  /*e1a0*/  FLO.U32 R0, UR4 ;  /* 0x0000000400007d00 */ /* 0x000f2400080e0000 */
[----:B----4-:R-:W-:-:S06]  /*e1b0*/  ISETP.EQ.U32.AND P0, PT, R0, R5, PT ;  /* 0x000000050000720c */ /* 0x010fcc0003f02070 */
[----:B------:R-:W5:Y:S07]  /*e1c0*/  POPC R5, UR4 ;  /* 0x0000000400057d09 */ /* 0x000f6e0008000000 */
[----:B-----5:R-:W4:Y:S01]  /*e1d0*/  @P0 ATOMG.E.ADD.STRONG.GPU PT, R3, desc[UR40][R2.64], R5 ;  /* 0x00000005020309a8 */ /* 0x020f2200081ee1e8 */
[----:B-1----:R-:W1:Y:S02]  /*e1e0*/  S2R R4, SR_LTMASK ;  /* 0x0000000000047919 */ /* 0x002e640000003900 */
[----:B-1----:R-:W-:-:S04]  /*e1f0*/  LOP3.LUT R4, R4, UR4, RZ, 0xc0, !PT ;  /* 0x0000000404047c12 */ /* 0x002fc8000f8ec0ff */
[----:B--2---:R-:W1:Y:S01]  /*e200*/  POPC R7, R4 ;  /* 0x0000000400077309 */ /* 0x004e620000000000 */
[----:B----4-:R-:W1:Y:S02]  /*e210*/  SHFL.IDX PT, R0, R3, R0, 0x1f ;  /* 0x00001f0003007589 */ /* 0x010e6400000e0000 */
[----:B-1----:R-:W-:-:S05]  /*e220*/  IADD3 R0, R0, UR37, R7 ;  /* 0x0000002500007c10 */ /* 0x002fca000fffe007 */
[----:B------:R4:W-:Y:S01]  /*e230*/  STL [R1], R0 ;  /* 0x0000000001007387 */ /* 0x0009e20000100800 */
[----:B------:R-:W-:Y:S05]  /*e240*/  BRA `(.L_x_448) ;  /* 0x0000004800507947 */ /* 0x000fea0003800000 */
.L_x_447:
[----:B------:R-:W-:Y:S01]  /*e250*/  VIADD R0, R18, 0x22400 ;  /* 0x0002240012007836 */ /* 0x000fe20000000000 */
[----:B------:R-:W-:Y:S04]  /*e260*/  BSSY B6, `(.L_x_449) ;  /* 0x0000013000067945 */ /* 0x000fe80003800000 */
[----:B------:R-:W-:-:S13]  /*e270*/  LOP3.LUT P0, RZ, R0, 0x3ff, RZ, 0xc0, !PT ;  /* 0x000003ff00ff7812 */ /* 0x000fda000780c0ff */
[----:B------:R-:W-:Y:S05]  /*e280*/  @!P0 BRA `(.L_x_450) ;  /* 0x0000000000408947 */ /* 0x000fea0003800000 */
[----:B------:R-:W-:Y:S01]  /*e290*/  MOV R2, 0x0 ;  /* 0x0000000000027802 */ /* 0x000fe20000000f00 */
[----:B------:R-:W-:Y:S01]  /*e2a0*/  ULDC.64 UR6, c[0x4][0x90] ;  /* 0x0100240000067ab9 */ /* 0x000fe20000000a00 */
[----:B------:R-:W-:Y:S01]  /*e2b0*/  ULDC.64 UR8, c[0x4][0x98] ;  /* 0x0100260000087ab9 */ /* 0x000fe20000000a00 */
[----:B------:R-:W-:Y:S01]  /*e2c0*/  ULDC.64 UR4, c[0x4][0x8] ;  /* 0x0100020000047ab9 */ /* 0x000fe20000000a00 */
[----:B-1----:R-:W-:Y:S02]  /*e2d0*/  IMAD.U32 R4, RZ, RZ, UR6 ;  /* 0x00000006ff047e24 */ /* 0x002fe4000f8e00ff */
[----:B------:R-:W1:Y:S01]  /*e2e0*/  LDC.64 R2, c[0x4][R2] ;  /* 0x0100000002027b82 */ /* 0x000e620000000a00 */
[----:B------:R-:W-:Y:S02]  /*e2f0*/  IMAD.U32 R5, RZ, RZ, UR7 ;  /* 0x00000007ff057e24 */ /* 0x000fe4000f8e00ff */
[----:B------:R-:W-:Y:S02]  /*e300*/  IMAD.U32 R6, RZ, RZ, UR8 ;  /* 0x00000008ff067e24 */ /* 0x000fe4000f8e00ff */
[----:B--2---:R-:W-:-:S02]  /*e310*/  IMAD.U32 R7, RZ, RZ, UR9 ;  /* 0x00000009ff077e24 */ /* 0x004fc4000f8e00ff */
[----:B---3--:R-:W-:Y:S02]  /*e320*/  IMAD.U32 R10, RZ, RZ, UR4 ;  /* 0x00000004ff0a7e24 */ /* 0x008fe4000f8e00ff */
[----:B0-----:R-:W-:Y:S02]  /*e330*/  IMAD.U32 R11, RZ, RZ, UR5 ;  /* 0x00000005ff0b7e24 */ /* 0x001fe4000f8e00ff */
[----:B------:R-:W-:Y:S02]  /*e340*/  IMAD.MOV.U32 R8, RZ, RZ, 0x70 ;  /* 0x00000070ff087424 */ /* 0x000fe400078e00ff */
[----:B------:R-:W-:Y:S02]  /*e350*/  IMAD.MOV.U32 R12, RZ, RZ, 0x1 ;  /* 0x00000001ff0c7424 */ /* 0x000fe400078e00ff */
[----:B------:R-:W-:-:S07]  /*e360*/  IMAD.MOV.U32 R13, RZ, RZ, RZ ;  /* 0x000000ffff0d7224 */ /* 0x000fce00078e00ff */
[----:B------:R-:W-:-:S07]  /*e370*/  LEPC R20, `(.L_x_450) ;  /* 0x000000001014794e */ /* 0x000fce0000000000 */
[----:B-1----:R-:W-:Y:S05]  /*e380*/  CALL.ABS.NOINC R2 ;  /* 0x0000000002007343 */ /* 0x002fea0003c00000 */
.L_x_450:
[----:B------:R-:W-:Y:S05]  /*e390*/  BSYNC B6 ;  /* 0x0000000000067941 */ /* 0x000fea0003800000 */
.L_x_449:
        /* <DEDUP_REMOVED lines=8> */
[----:B------:R4:W4:Y:S01]  /*e420*/  LDC.64 R2, c[0x4][R0] ;  /* 0x0100000000027b82 */ /* 0x0009220000000a00 */
[----:B-1----:R-:W-:Y:S02]  /*e430*/  IMAD.U32 R4, RZ, RZ, UR6 ;  /* 0x00000006ff047e24 */ /* 0x002fe4000f8e00ff */
        /* <DEDUP_REMOVED lines=9> */
[----:B----4-:R-:W-:Y:S05]  /*e4d0*/  CALL.ABS.NOINC R2 ;  /* 0x0000000002007343 */ /* 0x010fea0003c00000 */
.L_x_453:
        /* <DEDUP_REMOVED lines=16> */
.L_x_452:
[----:B------:R-:W-:Y:S05]  /*e5e0*/  BSYNC B6 ;  /* 0x0000000000067941 */ /* 0x000fea0003800000 */
.L_x_451:
[----:B-1----:R-:W4:Y:S01]  /*e5f0*/  LDL.LU R4, [R1+0x14] ;  /* 0x0000140001047983 */ /* 0x002f220000300800 */
[----:B------:R-:W-:-:S03]  /*e600*/  ULDC.64 UR4, c[0x0][0x9f8] ;  /* 0x00027e0000047ab9 */ /* 0x000fc60000000a00 */
[----:B--2---:R-:W2:Y:S01]  /*e610*/  LDL R7, [R1+0x8] ;  /* 0x0000080001077983 */ /* 0x004ea20000100800 */
[----:B------:R-:W-:-:S03]  /*e620*/  ISETP.NE.U32.AND P0, PT, RZ, UR4, PT ;  /* 0x00000004ff007c0c */ /* 0x000fc6000bf05070 */
[----:B------:R-:W5:Y:S01]  /*e630*/  LDL R0, [R1+0x2c] ;  /* 0x00002c0001007983 */ /* 0x000f620000100800 */
[----:B------:R-:W-:-:S13]  /*e640*/  ISETP.NE.AND.EX P0, PT, RZ, UR5, PT, P0 ;  /* 0x00000005ff007c0c */ /* 0x000fda000bf05300 */
[----:B------:R-:W-:-:S04]  /*e650*/  @P0 IADD3 R2, P1, R16, UR4, RZ ;  /* 0x0000000410020c10 */ /* 0x000fc8000ff3e0ff */
[----:B----4-:R-:W-:Y:S01]  /*e660*/  @P0 IADD3.X R3, R4, UR5, RZ, P1, !PT ;  /* 0x0000000504030c10 */ /* 0x010fe20008ffe4ff */
[----:B------:R-:W-:-:S04]  /*e670*/  ULDC.64 UR4, c[0x0][0xa08] ;  /* 0x0002820000047ab9 */ /* 0x000fc80000000a00 */
[----:B--2---:R1:W2:Y:S02]  /*e680*/  @P0 LDG.E R7, desc[UR40][R2.64] ;  /* 0x0000002802070981 */ /* 0x0042a4000c1e1900 */
[----:B-1----:R-:W1:Y:S01]  /*e690*/  LDC.64 R2, c[0x0][0x418] ;  /* 0x00010600ff027b82 */ /* 0x002e620000000a00 */
[----:B-----5:R-:W-:Y:S01]  /*e6a0*/  VIADD R0, R0, 0xffffffff ;  /* 0xffffffff00007836 */ /* 0x020fe20000000000 */
[----:B--2---:R-:W-:Y:S01]  /*e6b0*/  SHF.R.S32.HI R8, RZ, 0x1f, R7 ;  /* 0x0000001fff087819 */ /* 0x004fe20000011407 */
[----:B------:R2:W-:Y:S04]  /*e6c0*/  @P0 STL [R1+0x8], R7 ;  /* 0x0000080701000387 */ /* 0x0005e80000100800 */
[----:B------:R2:W-:Y:S01]  /*e6d0*/  STL [R1+0x14], R8 ;  /* 0x0000140801007387 */ /* 0x0005e20000100800 */
[----:B-1----:R-:W-:Y:S01]  /*e6e0*/  LOP3.LUT P0, RZ, R2, UR4, RZ, 0xfc, !PT ;  /* 0x0000000402ff7c12 */ /* 0x002fe2000f80fcff */
[----:B------:R-:W-:-:S03]  /*e6f0*/  UMOV UR4, 0xffffffff ;  /* 0xffffffff00047882 */ /* 0x000fc60000000000 */
[----:B------:R-:W-:-:S04]  /*e700*/  LOP3.LUT P0, RZ, R3, UR5, RZ, 0xfc, P0 ;  /* 0x0000000503ff7c12 */ /* 0x000fc8000800fcff */
[----:B------:R-:W-:Y:S01]  /*e710*/  SEL R16, R7, RZ, !P0 ;  /* 0x000000ff07107207 */ /* 0x000fe20004000000 */
[----:B--2---:R-:W-:Y:S08]  /*e720*/  BRA.DIV UR4, `(.L_x_454) ;  /* 0x0000005a040c7947 */ /* 0x004ff0000b800000 */
[----:B------:R-:W1:Y:S02]  /*e730*/  S2R R4, SR_TID.X ;  /* 0x0000000000047919 */ /* 0x000e640000002100 */
[----:B-1----:R-:W-:-:S04]  /*e740*/  SHF.R.U32.HI R4, RZ, 0x5, R4 ;  /* 0x00000005ff047819 */ /* 0x002fc80000011604 */
[----:B------:R-:W-:-:S05]  /*e750*/  LOP3.LUT R4, R4, 0x3, RZ, 0xc0, !PT ;  /* 0x0000000304047812 */ /* 0x000fca00078ec0ff */
[----:B------:R1:W2:Y:S02]  /*e760*/  SHFL.IDX PT, R14, R4, RZ, 0x1f ;  /* 0x00001fff040e7589 */ /* 0x0002a400000e0000 */
.L_x_575:
[----:B------:R-:W-:Y:S01]  /*e770*/  PLOP3.LUT P1, PT, PT, PT, PT, 0x8, 0x0 ;  /* 0x000000000000781c */ /* 0x000fe20003f2e170 */
[----:B------:R4:W-:Y:S01]  /*e780*/  STL [R1+0x28], R0 ;  /* 0x0000280001007387 */ /* 0x0009e20000100800 */
[----:B--2---:R-:W-:Y:S02]  /*e790*/  ISETP.NE.AND P0, PT, R14, RZ, PT ;  /* 0x000000ff0e00720c */ /* 0x004fe40003f05270 */
[----:B-1----:R-:W-:-:S05]  /*e7a0*/  P2R R4, PR, RZ, 0x2 ;  /* 0x00000002ff047803 */ /* 0x002fca0000000000 */
[----:B------:R4:W-:Y:S06]  /*e7b0*/  STL [R1+0x18], R4 ;  /* 0x0000180401007387 */ /* 0x0009ec0000100800 */
[----:B------:R-:W-:Y:S05]  /*e7c0*/  @P0 BRA `(.L_x_455) ;  /* 0x0000000400040947 */ /* 0x000fea0003800000 */
[----:B------:R-:W-:-:S03]  /*e7d0*/  UMOV UR4, 0xffffffff ;  /* 0xffffffff00047882 */ /* 0x000fc60000000000 */
[----:B------:R-:W-:Y:S05]  /*e7e0*/  BRA.DIV UR4, `(.L_x_456) ;  /* 0x0000005a04107947 */ /* 0x000fea000b800000 */
[----:B------:R-:W-:-:S13]  /*e7f0*/  ELECT P6, URZ, PT ;  /* 0x00000000003f782f */ /* 0x000fda00038c0000 */
.L_x_578:
[----:B------:R-:W-:Y:S05]  /*e800*/  @!P6 BRA `(.L_x_455) ;  /* 0x0000000000f4e947 */ /* 0x000fea0003800000 */
[----:B------:R-:W-:-:S04]  /*e810*/  ISETP.NE.U32.AND P0, PT, R2, RZ, PT ;  /* 0x000000ff0200720c */ /* 0x000fc80003f05070 */
[----:B------:R-:W-:-:S13]  /*e820*/  ISETP.NE.AND.EX P0, PT, R3, RZ, PT, P0 ;  /* 0x000000ff0300720c */ /* 0x000fda0003f05300 */
[----:B------:R-:W-:Y:S05]  /*e830*/  @!P0 BRA `(.L_x_457) ;  /* 0x0000000000508947 */ /* 0x000fea0003800000 */
[----:B------:R-:W1:Y:S01]  /*e840*/  LDC R6, c[0x0][0x43c] ;  /* 0x00010f00ff067b82 */ /* 0x000e620000000800 */
[----:B------:R-:W-:Y:S01]  /*e850*/  IMAD.MOV.U32 R9, RZ, RZ, R0 ;  /* 0x000000ffff097224 */ /* 0x000fe200078e0000 */
[----:B------:R-:W-:-:S03]  /*e860*/  ULDC.64 UR4, c[0x0][0x428] ;  /* 0x00010a0000047ab9 */ /* 0x000fc60000000a00 */
[----:B----4-:R-:W-:Y:S01]  /*e870*/  IMAD.MOV.U32 R0, RZ, RZ, R9 ;  /* 0x000000ffff007224 */ /* 0x010fe200078e0009 */
[----:B-1----:R-:W-:-:S13]  /*e880*/  ISETP.NE.AND P0, PT, R6, 0x1, PT ;  /* 0x000000010600780c */ /* 0x002fda0003f05270 */
[----:B------:R-:W1:Y:S02]  /*e890*/  @P0 LDC.64 R4, c[0x0][0x440] ;  /* 0x00011000ff040b82 */ /* 0x000e640000000a00 */
[----:B-1----:R-:W-:-:S05]  /*e8a0*/  @P0 IMAD.HI.U32 R4, R9, R4, RZ ;  /* 0x0000000409040227 */ /* 0x002fca00078e00ff */
[----:B------:R-:W-:-:S04]  /*e8b0*/  @P0 SHF.R.U32.HI R0, RZ, R5, R4 ;  /* 0x00000005ff000219 */ /* 0x000fc80000011604 */
[--C-:B------:R-:W-:Y:S01]  /*e8c0*/  SHF.R.S32.HI R5, RZ, 0x1f, R0.reuse ;  /* 0x0000001fff057819 */ /* 0x100fe20000011400 */
[----:B------:R-:W-:-:S04]  /*e8d0*/  IMAD.MOV R4, RZ, RZ, -R0 ;  /* 0x000000ffff047224 */ /* 0x000fc800078e0a00 */
[----:B------:R-:W-:Y:S02]  /*e8e0*/  IMAD R9, R6, R4, R9 ;  /* 0x0000000406097224 */ /* 0x000fe400078e0209 */
[----:B------:R-:W-:Y:S02]  /*e8f0*/  IMAD R6, R8, UR4, RZ ;  /* 0x0000000408067c24 */ /* 0x000fe4000f8e02ff */
[----:B------:R-:W-:Y:S01]  /*e900*/  IMAD.MOV.U32 R4, RZ, RZ, R0 ;  /* 0x000000ffff047224 */ /* 0x000fe200078e0000 */
[----:B------:R1:W-:Y:S01]  /*e910*/  STL [R1+0x28], R9 ;  /* 0x0000280901007387 */ /* 0x0003e20000100800 */
[C---:B------:R-:W-:Y:S02]  /*e920*/  IMAD R0, R7.reuse, UR5, R6 ;  /* 0x0000000507007c24 */ /* 0x040fe4000f8e0206 */
[----:B------:R-:W-:-:S04]  /*e930*/  IMAD.WIDE.U32 R4, R7, UR4, R4 ;  /* 0x0000000407047c25 */ /* 0x000fc8000f8e0004 */
[----:B------:R-:W-:Y:S01]  /*e940*/  IMAD.IADD R0, R5, 0x1, R0 ;  /* 0x0000000105007824 */ /* 0x000fe200078e0200 */
[----:B------:R-:W-:-:S04]  /*e950*/  LEA R2, P0, R4, R2, 0x2 ;  /* 0x0000000204027211 */ /* 0x000fc800078010ff */
[----:B------:R-:W-:-:S05]  /*e960*/  LEA.HI.X R3, R4, R3, R0, 0x2, P0 ;  /* 0x0000000304037211 */ /* 0x000fca00000f1400 */
[----:B------:R1:W5:Y:S04]  /*e970*/  LDG.E R16, desc[UR40][R2.64] ;  /* 0x0000002802107981 */ /* 0x000368000c1e1900 */
.L_x_457:
[----:B-1----:R-:W2:Y:S01]  /*e980*/  LDL R2, [R1+0x10] ;  /* 0x0000100001027983 */ /* 0x002ea20000100800 */
[----:B----4-:R-:W-:Y:S01]  /*e990*/  IMAD R0, R19, 0x8, R18 ;  /* 0x0000000813007824 */ /* 0x010fe200078e0212 */
[----:B--2---:R-:W-:-:S04]  /*e9a0*/  SHF.L.U32 R2, R2, 0x1f, RZ ;  /* 0x0000001f02027819 */ /* 0x004fc800000006ff */
[----:B------:R-:W1:Y:S02]  /*e9b0*/  SYNCS.PHASECHK.TRANS64.TRYWAIT P0, [R0+URZ+0x28c40], R2 ;  /* 0x028c4002000075a7 */ /* 0x000e64000800017f */
[----:B-1----:R-:W-:Y:S05]  /*e9c0*/  @!P0 BRA `(.L_x_458) ;  /* 0x0000005400b88947 */ /* 0x002fea0003800000 */
.L_x_579:
[----:B------:R-:W2:Y:S02]  /*e9d0*/  S2R R3, SR_TID.X ;  /* 0x0000000000037919 */ /* 0x000ea40000002100 */
[----:B--2---:R-:W-:-:S04]  /*e9e0*/  LOP3.LUT R3, R3, 0x7f, RZ, 0xc0, !PT ;  /* 0x0000007f03037812 */ /* 0x004fc800078ec0ff */
[----:B------:R-:W-:-:S13]  /*e9f0*/  ISETP.NE.AND P0, PT, R3, RZ, PT ;  /* 0x000000ff0300720c */ /* 0x000fda0003f05270 */
[----:B------:R-:W-:Y:S05]  /*ea00*/  @P0 BRA `(.L_x_459) ;  /* 0x00000000001c0947 */ /* 0x000fea0003800000 */
[----:B------:R-:W2:Y:S01]  /*ea10*/  S2R R3, SR_TID.X ;  /* 0x0000000000037919 */ /* 0x000ea20000002100 */
[----:B-1----:R-:W-:-:S04]  /*ea20*/  IMAD.MOV.U32 R2, RZ, RZ, 0x2000 ;  /* 0x00002000ff027424 */ /* 0x002fc800078e00ff */
[----:B------:R4:W-:Y:S01]  /*ea30*/  SYNCS.ARRIVE.TRANS64 RZ, [R0+URZ+0x28c30], R2 ;  /* 0x028c300200ff79a7 */ /* 0x0009e2000800003f */
[----:B--2---:R-:W-:-:S04]  /*ea40*/  LOP3.LUT R3, R3, 0x1f, RZ, 0xc0, !PT ;  /* 0x0000001f03037812 */ /* 0x004fc800078ec0ff */
[----:B------:R-:W-:-:S13]  /*ea50*/  ISETP.NE.AND P0, PT, R3, RZ, PT ;  /* 0x000000ff0300720c */ /* 0x000fda0003f05270 */
[----:B----4-:R-:W-:Y:S05]  /*ea60*/  @!P0 BRA `(.L_x_459) ;  /* 0x0000000000048947 */ /* 0x010fea0003800000 */
[----:B------:R-:W-:Y:S01]  /*ea70*/  BPT.TRAP 0x1 ;  /* 0x000000040000795c */ /* 0x000fe20000300000 */
.L_x_459:
[----:B------:R-:W2:Y:S04]  /*ea80*/  LDL R3, [R1+0x28] ;  /* 0x0000280001037983 */ /* 0x000ea80000100800 */
[----:B-1----:R-:W4:Y:S01]  /*ea90*/  LDL R2, [R1+0x1c] ;  /* 0x00001c0001027983 */ /* 0x002f220000100800 */
[----:B------:R-:W-:Y:S01]  /*eaa0*/  R2UR UR9, R0 ;  /* 0x00000000000972ca */ /* 0x000fe200000e0000 */
[----:B------:R-:W-:Y:S01]  /*eab0*/  IMAD R0, R19, 0x2000, R18 ;  /* 0x0000200013007824 */ /* 0x000fe200078e0212 */
[----:B------:R-:W-:Y:S01]  /*eac0*/  UIADD3 UR6, UP0, UR38, 0x370, URZ ;  /* 0x0000037026067890 */ /* 0x000fe2000ff1e03f */
[----:B------:R-:W-:Y:S01]  /*ead0*/  R2UR UR12, R17 ;  /* 0x00000000110c72ca */ /* 0x000fe200000e0000 */
[----:B------:R-:W-:Y:S01]  /*eae0*/  UMOV UR5, 0x14f00000 ;  /* 0x14f0000000057882 */ /* 0x000fe20000000000 */
[----:B-----5:R-:W-:Y:S01]  /*eaf0*/  R2UR UR13, R16 ;  /* 0x00000000100d72ca */ /* 0x020fe200000e0000 */
[----:B------:R-:W-:Y:S01]  /*eb00*/  UIADD3.X UR7, URZ, UR39, URZ, UP0, !UPT ;  /* 0x000000273f077290 */ /* 0x000fe200087fe43f */
[----:B------:R-:W-:Y:S01]  /*eb10*/  R2UR UR8, R0 ;  /* 0x00000000000872ca */ /* 0x000fe200000e0000 */
[----:B------:R-:W-:Y:S01]  /*eb20*/  UMOV UR10, URZ ;  /* 0x0000003f000a7c82 */ /* 0x000fe20008000000 */
[----:B------:R-:W-:-:S04]  /*eb30*/  PLOP3.LUT P0, PT, PT, PT, PT, 0x80, 0x0 ;  /* 0x000000000000781c */ /* 0x000fc80003f0f070 */
[----:B------:R-:W-:Y:S01]  /*eb40*/  UIADD3 UR9, UR9, 0x28c30, URZ ;  /* 0x00028c3009097890 */ /* 0x000fe2000fffe03f */
[----:B------:R-:W-:-:S05]  /*eb50*/  P2R R0, PR, RZ, 0x1 ;  /* 0x00000001ff007803 */ /* 0x000fca0000000000 */
[----:B------:R1:W-:Y:S01]  /*eb60*/  STL [R1+0x18], R0 ;  /* 0x0000180001007387 */ /* 0x0003e20000100800 */
[----:B------:R-:W-:Y:S01]  /*eb70*/  UIADD3 UR8, UR8, 0x22400, URZ ;  /* 0x0002240008087890 */ /* 0x000fe2000fffe03f */
[----:B--2---:R-:W-:Y:S02]  /*eb80*/  R2UR UR11, R3 ;  /* 0x00000000030b72ca */ /* 0x004fe400000e0000 */
[----:B----4-:R-:W-:-:S13]  /*eb90*/  R2UR UR4, R2 ;  /* 0x00000000020472ca */ /* 0x010fda00000e0000 */
[----:B------:R-:W-:-:S03]  /*eba0*/  ULEA UR11, UR11, UR4, 0x6 ;  /* 0x000000040b0b7291 */ /* 0x000fc6000f8e303f */
[----:B------:R-:W-:-:S06]  /*ebb0*/  UMOV UR4, 0x0 ;  /* 0x0000000000047882 */ /* 0x000fcc0000000000 */
[----:B------:R1:W-:Y:S02]  /*ebc0*/  UTMALDG.4D [UR8], [UR6], desc[UR4] ;  /* 0x00000408060075b4 */ /* 0x0003e40008019000 */
[----:B-1----:R-:W-:Y:S01]  /*ebd0*/  NOP ;  /* 0x0000000000007918 */ /* 0x002fe20000000000 */
.L_x_455:
[----:B------:R-:W2:Y:S04]  /*ebe0*/  LDL.LU R3, [R1+0x30] ;  /* 0x0000300001037983 */ /* 0x000ea80000300800 */
[----:B------:R-:W5:Y:S04]  /*ebf0*/  LDL.LU R5, [R1+0x24] ;  /* 0x0000240001057983 */ /* 0x000f680000300800 */
[----:B----4-:R-:W4:Y:S01]  /*ec00*/  LDL.LU R4, [R1+0x38] ;  /* 0x0000380001047983 */ /* 0x010f220000300800 */
[----:B------:R-:W-:Y:S05]  /*ec10*/  WARPSYNC.ALL ;  /* 0x0000000000007948 */ /* 0x000fea0003800000 */
[----:B------:R-:W-:Y:S01]  /*ec20*/  ULDC.64 UR6, c[0x0][0xa00] ;  /* 0x0002800000067ab9 */ /* 0x000fe20000000a00 */
[----:B------:R-:W-:Y:S01]  /*ec30*/  ULDC.64 UR4, c[0x0][0x298] ;  /* 0x0000a60000047ab9 */ /* 0x000fe20000000a00 */
[----:B------:R-:W-:Y:S01]  /*ec40*/  BAR.SYNC.DEFER_BLOCKING 0x8, 0x100 ;  /* 0x0204000000007b1d */ /* 0x000fe20000010000 */
[----:B------:R-:W-:Y:S01]  /*ec50*/  ISETP.NE.U32.AND P0, PT, RZ, UR6, PT ;  /* 0x00000006ff007c0c */ /* 0x000fe2000bf05070 */
[----:B------:R-:W-:-:S03]  /*ec60*/  VIADD R2, R18, 0x20400 ;  /* 0x0002040012027836 */ /* 0x000fc60000000000 */
[----:B------:R-:W-:Y:S01]  /*ec70*/  ISETP.NE.AND.EX P0, PT, RZ, UR7, PT, P0 ;  /* 0x00000007ff007c0c */ /* 0x000fe2000bf05300 */
[----:B------:R-:W-:Y:S01]  /*ec80*/  BSSY B6, `(.L_x_460) ;  /* 0x000001e000067945 */ /* 0x000fe20003800000 */
[----:B------:R-:W-:Y:S02]  /*ec90*/  LOP3.LUT P1, RZ, R2, 0x3ff, RZ, 0xc0, !PT ;  /* 0x000003ff02ff7812 */ /* 0x000fe4000782c0ff */
[----:B--2---:R-:W-:Y:S02]  /*eca0*/  SHF.R.S32.HI R0, RZ, 0x1f, R3 ;  /* 0x0000001fff007819 */ /* 0x004fe40000011403 */
[----:B-----5:R-:W-:-:S03]  /*ecb0*/  SEL R5, R5, RZ, !P0 ;  /* 0x000000ff05057207 */ /* 0x020fc60004000000 */
[----:B------:R-:W-:Y:S01]  /*ecc0*/  IMAD R0, R0, UR4, RZ ;  /* 0x0000000400007c24 */ /* 0x000fe2000f8e02ff */
[----:B----4-:R-:W-:-:S03]  /*ecd0*/  SEL R4, R4, RZ, !P0 ;  /* 0x000000ff04047207 */ /* 0x010fc60004000000 */
[C---:B------:R-:W-:Y:S02]  /*ece0*/  IMAD R0, R3.reuse, UR5, R0 ;  /* 0x0000000503007c24 */ /* 0x040fe4000f8e0200 */
[----:B------:R-:W-:-:S04]  /*ecf0*/  IMAD.WIDE.U32 R2, R3, UR4, RZ ;  /* 0x0000000403027c25 */ /* 0x000fc8000f8e00ff */
[----:B------:R-:W-:Y:S01]  /*ed00*/  IMAD.IADD R0, R3, 0x1, R0 ;  /* 0x0000000103007824 */ /* 0x000fe200078e0200 */
[----:B------:R1:W-:Y:S04]  /*ed10*/  STL.64 [R1+0x48], R2 ;  /* 0x0000480201007387 */ /* 0x0003e80000100a00 */
[----:B------:R1:W-:Y:S04]  /*ed20*/  STL [R1+0x24], R5 ;  /* 0x0000240501007387 */ /* 0x0003e80000100800 */
[----:B------:R1:W-:Y:S04]  /*ed30*/  STL [R1+0x38], R4 ;  /* 0x0000380401007387 */ /* 0x0003e80000100800 */
[----:B------:R1:W-:Y:S01]  /*ed40*/  STL [R1+0x30], R0 ;  /* 0x0000300001007387 */ /* 0x0003e20000100800 */
[----:B------:R-:W-:Y:S05]  /*ed50*/  @!P1 BRA `(.L_x_461) ;  /* 0x0000000000409947 */ /* 0x000fea0003800000 */
[----:B-1----:R-:W-:Y:S01]  /*ed60*/  MOV R2, 0x0 ;  /* 0x0000000000027802 */ /* 0x002fe20000000f00 */
[----:B------:R-:W-:Y:S01]  /*ed70*/  ULDC.64 UR4, c[0x4][0x90] ;  /* 0x0100240000047ab9 */ /* 0x000fe20000000a00 */
[----:B------:R-:W-:Y:S01]  /*ed80*/  ULDC.64 UR6, c[0x4][0x98] ;  /* 0x0100260000067ab9 */ /* 0x000fe20000000a00 */
[----:B------:R-:W-:Y:S01]  /*ed90*/  ULDC.64 UR8, c[0x4][0x20] ;  /* 0x0100080000087ab9 */ /* 0x000fe20000000a00 */
[----:B------:R-:W-:Y:S02]  /*eda0*/  IMAD.U32 R4, RZ, RZ, UR4 ;  /* 0x00000004ff047e24 */ /* 0x000fe4000f8e00ff */
[----:B------:R-:W1:Y:S01]  /*edb0*/  LDC.64 R2, c[0x4][R2] ;  /* 0x0100000002027b82 */ /* 0x000e620000000a00 */
[----:B------:R-:W-:Y:S02]  /*edc0*/  IMAD.U32 R5, RZ, RZ, UR5 ;  /* 0x00000005ff057e24 */ /* 0x000fe4000f8e00ff */
[----:B------:R-:W-:Y:S02]  /*edd0*/  IMAD.U32 R6, RZ, RZ, UR6 ;  /* 0x00000006ff067e24 */ /* 0x000fe4000f8e00ff */
[----:B------:R-:W-:-:S02]  /*ede0*/  IMAD.U32 R7, RZ, RZ, UR7 ;  /* 0x00000007ff077e24 */ /* 0x000fc4000f8e00ff */
[----:B---3--:R-:W-:Y:S02]  /*edf0*/  IMAD.U32 R10, RZ, RZ, UR8 ;  /* 0x00000008ff0a7e24 */ /* 0x008fe4000f8e00ff */
[----:B0-----:R-:W-:Y:S02]  /*ee00*/  IMAD.U32 R11, RZ, RZ, UR9 ;  /* 0x00000009ff0b7e24 */ /* 0x001fe4000f8e00ff */
[----:B------:R-:W-:Y:S02]  /*ee10*/  IMAD.MOV.U32 R8, RZ, RZ, 0x70 ;  /* 0x00000070ff087424 */ /* 0x000fe400078e00ff */
[----:B------:R-:W-:Y:S02]  /*ee20*/  IMAD.MOV.U32 R12, RZ, RZ, 0x1 ;  /* 0x00000001ff0c7424 */ /* 0x000fe400078e00ff */
[----:B------:R-:W-:-:S07]  /*ee30*/  IMAD.MOV.U32 R13, RZ, RZ, RZ ;  /* 0x000000ffff0d7224 */ /* 0x000fce00078e00ff */
[----:B------:R-:W-:-:S07]  /*ee40*/  LEPC R20, `(.L_x_461) ;  /* 0x000000001014794e */ /* 0x000fce0000000000 */
[----:B-1----:R-:W-:Y:S05]  /*ee50*/  CALL.ABS.NOINC R2 ;  /* 0x0000000002007343 */ /* 0x002fea0003c00000 */
.L_x_461:
[----:B------:R-:W-:Y:S05]  /*ee60*/  BSYNC B6 ;  /* 0x0000000000067941 */ /* 0x000fea0003800000 */
.L_x_460:
[----:B-1----:R-:W2:Y:S01]  /*ee70*/  LDL.LU R0, [R1+0x38] ;  /* 0x0000380001007983 */ /* 0x002ea20000300800 */
[----:B------:R-:W-:Y:S01]  /*ee80*/  ULDC.64 UR4, c[0x0][0x2d8] ;  /* 0x0000b60000047ab9 */ /* 0x000fe20000000a00 */
[----:B------:R-:W1:Y:S01]  /*ee90*/  LDC R7, c[0x0][0x448] ;  /* 0x00011200ff077b82 */ /* 0x000e620000000800 */
[----:B------:R-:W-:Y:S01]  /*eea0*/  ULDC UR6, c[0x0][0x2b8] ;  /* 0x0000ae0000067ab9 */ /* 0x000fe20000000800 */
[----:B------:R-:W4:Y:S04]  /*eeb0*/  LDL.LU R4, [R1+0x30] ;  /* 0x0000300001047983 */ /* 0x000f280000300800 */
[----:B------:R-:W4:Y:S04]  /*eec0*/  LDL.LU.64 R2, [R1+0x48] ;  /* 0x0000480001027983 */ /* 0x000f280000300a00 */
[----:B------:R-:W2:Y:S04]  /*eed0*/  LDL.LU R5, [R1+0x24] ;  /* 0x0000240001057983 */ /* 0x000ea80000300800 */
[----:B---3--:R-:W3:Y:S04]  /*eee0*/  LDL R10, [R1+0x4] ;  /* 0x00000400010a7983 */ /* 0x008ee80000100800 */
[----:B------:R0:W5:Y:S01]  /*eef0*/  LDL R8, [R1+0x54] ;  /* 0x0000540001087983 */ /* 0x0001620000100800 */
[----:B-1----:R-:W-:-:S13]  /*ef00*/  ISETP.NE.AND P0, PT, R7, 0x1, PT ;  /* 0x000000010700780c */ /* 0x002fda0003f05270 */
[----:B------:R-:W1:Y:S01]  /*ef10*/  @P0 LDC R6, c[0x0][0x450] ;  /* 0x00011400ff060b82 */ /* 0x000e620000000800 */
[----:B------:R-:W0:Y:S02]  /*ef20*/  S2R R9, SR_TID.X ;  /* 0x0000000000097919 */ /* 0x000e240000002100 */
[----:B0-----:R-:W-:-:S05]  /*ef30*/  IMAD.SHL.U32 R9, R9, 0x8, RZ ;  /* 0x0000000809097824 */ /* 0x001fca00078e00ff */
[----:B------:R-:W-:Y:S01]  /*ef40*/  LOP3.LUT R9, R9, 0x38, RZ, 0xc0, !PT ;  /* 0x0000003809097812 */ /* 0x000fe200078ec0ff */
[----:B----4-:R-:W-:Y:S02]  /*ef50*/  IMAD.MOV.U32 R3, RZ, RZ, R4 ;  /* 0x000000ffff037224 */ /* 0x010fe400078e0004 */
[----:B------:R-:W0:Y:S01]  /*ef60*/  S2R R4, SR_TID.X ;  /* 0x0000000000047919 */ /* 0x000e220000002100 */
[----:B------:R-:W-:-:S04]  /*ef70*/  IMAD.WIDE.U32 R2, R17, UR4, R2 ;  /* 0x0000000411027c25 */ /* 0x000fc8000f8e0002 */
[----:B------:R-:W-:Y:S01]  /*ef80*/  IMAD R3, R17, UR5, R3 ;  /* 0x0000000511037c24 */ /* 0x000fe2000f8e0203 */
[----:B------:R-:W-:Y:S02]  /*ef90*/  ULDC.64 UR4, c[0x0][0x2e0] ;  /* 0x0000b80000047ab9 */ /* 0x000fe40000000a00 */
[----:B--2---:R-:W-:Y:S02]  /*efa0*/  IMAD R0, R0, UR4, RZ ;  /* 0x0000000400007c24 */ /* 0x004fe4000f8e02ff */
[----:B------:R-:W-:-:S04]  /*efb0*/  IMAD.WIDE.U32 R2, R5, UR4, R2 ;  /* 0x0000000405027c25 */ /* 0x000fc8000f8e0002 */
[----:B------:R-:W-:Y:S01]  /*efc0*/  IMAD R0, R5, UR5, R0 ;  /* 0x0000000505007c24 */ /* 0x000fe2000f8e0200 */
[----:B------:R-:W-:-:S03]  /*efd0*/  ULDC.64 UR4, c[0x0][0x2d0] ;  /* 0x0000b40000047ab9 */ /* 0x000fc60000000a00 */
[----:B------:R-:W-:Y:S01]  /*efe0*/  IMAD.IADD R3, R3, 0x1, R0 ;  /* 0x0000000103037824 */ /* 0x000fe200078e0200 */
[----:B0-----:R-:W-:-:S04]  /*eff0*/  LOP3.LUT R4, R4, 0x7f, RZ, 0xc0, !PT ;  /* 0x0000007f04047812 */ /* 0x001fc800078ec0ff */
[----:B------:R-:W-:Y:S02]  /*f000*/  SHF.R.U32.HI R5, RZ, 0x3, R4 ;  /* 0x00000003ff057819 */ /* 0x000fe40000011604 */
[----:B------:R-:W0:Y:S02]  /*f010*/  S2R R4, SR_TID.X ;  /* 0x0000000000047919 */ /* 0x000e240000002100 */
[----:B0-----:R-:W-:-:S05]  /*f020*/  IMAD.SHL.U32 R4, R4, 0x10, RZ ;  /* 0x0000001004047824 */ /* 0x001fca00078e00ff */
[----:B------:R-:W-:Y:S02]  /*f030*/  LOP3.LUT R4, R5, 0x70, R4, 0xf8, !PT ;  /* 0x0000007005047812 */ /* 0x000fe400078ef804 */
[----:B------:R-:W0:Y:S03]  /*f040*/  @P0 LDC R5, c[0x0][0x44c] ;  /* 0x00011300ff050b82 */ /* 0x000e260000000800 */
[----:B---3--:R-:W-:-:S04]  /*f050*/  IMAD R0, R10, 0x40, R4 ;  /* 0x000000400a007824 */ /* 0x008fc800078e0204 */
[----:B------:R-:W-:Y:S02]  /*f060*/  IMAD.MOV.U32 R4, RZ, RZ, R0 ;  /* 0x000000ffff047224 */ /* 0x000fe400078e0000 */
[----:B0-----:R-:W-:-:S05]  /*f070*/  @P0 IMAD.HI.U32 R5, R0, R5, RZ ;  /* 0x0000000500050227 */ /* 0x001fca00078e00ff */
[----:B-1----:R-:W-:-:S05]  /*f080*/  @P0 SHF.R.U32.HI R4, RZ, R6, R5 ;  /* 0x00000006ff040219 */ /* 0x002fca0000011605 */
[----:B------:R-:W-:-:S04]  /*f090*/  IMAD.MOV R5, RZ, RZ, -R4 ;  /* 0x000000ffff057224 */ /* 0x000fc800078e0a04 */
[----:B------:R-:W-:Y:S01]  /*f0a0*/  IMAD R0, R7, R5, R0 ;  /* 0x0000000507007224 */ /* 0x000fe200078e0200 */
[----:B------:R-:W-:Y:S01]  /*f0b0*/  SHF.R.S32.HI R5, RZ, 0x1f, R4 ;  /* 0x0000001fff057819 */ /* 0x000fe20000011404 */
[----:B------:R-:W-:-:S04]  /*f0c0*/  IMAD.WIDE.U32 R2, R4, UR4, R2 ;  /* 0x0000000404027c25 */ /* 0x000fc8000f8e0002 */
[----:B------:R-:W-:-:S04]  /*f0d0*/  IMAD R5, R5, UR4, RZ ;  /* 0x0000000405057c24 */ /* 0x000fc8000f8e02ff */
[----:B------:R-:W-:Y:S01]  /*f0e0*/  IMAD R4, R4, UR5, R5 ;  /* 0x0000000504047c24 */ /* 0x000fe2000f8e0205 */
[----:B------:R-:W-:-:S03]  /*f0f0*/  ULDC.64 UR4, c[0x0][0x2c8] ;  /* 0x0000b20000047ab9 */ /* 0x000fc60000000a00 */
[----:B------:R-:W-:Y:S01]  /*f100*/  IMAD.IADD R3, R3, 0x1, R4 ;  /* 0x0000000103037824 */ /* 0x000fe200078e0204 */
[----:B------:R-:W-:-:S05]  /*f110*/  SHF.R.S32.HI R4, RZ, 0x1f, R0 ;  /* 0x0000001fff047819 */ /* 0x000fca0000011400 */
[----:B------:R-:W-:Y:S02]  /*f120*/  IMAD R4, R4, UR4, RZ ;  /* 0x0000000404047c24 */ /* 0x000fe4000f8e02ff */
[----:B------:R-:W-:-:S04]  /*f130*/  IMAD.WIDE.U32 R2, R0, UR4, R2 ;  /* 0x0000000400027c25 */ /* 0x000fc8000f8e0002 */
[----:B------:R-:W-:Y:S01]  /*f140*/  IMAD R0, R0, UR5, R4 ;  /* 0x0000000500007c24 */ /* 0x000fe2000f8e0204 */
[----:B------:R-:W-:Y:S02]  /*f150*/  ULDC.64 UR4, c[0x0][0x280] ;  /* 0x0000a00000047ab9 */ /* 0x000fe40000000a00 */
[----:B------:R-:W-:Y:S01]  /*f160*/  LEA R4, P1, R2, UR4, 0x1 ;  /* 0x0000000402047c11 */ /* 0x000fe2000f8208ff */
[----:B------:R-:W-:Y:S01]  /*f170*/  IMAD.IADD R0, R3, 0x1, R0 ;  /* 0x0000000103007824 */ /* 0x000fe200078e0200 */
[----:B------:R-:W-:Y:S01]  /*f180*/  UMOV UR4, 0xffffffff ;  /* 0xffffffff00047882 */ /* 0x000fe20000000000 */
[----:B------:R-:W-:-:S03]  /*f190*/  ISETP.GE.AND P0, PT, R9, UR6, PT ;  /* 0x0000000609007c0c */ /* 0x000fc6000bf06270 */
[----:B------:R-:W-:Y:S01]  /*f1a0*/  LEA.HI.X R3, R2, UR5, R0, 0x1, P1 ;  /* 0x0000000502037c11 */ /* 0x000fe200088f0c00 */
[----:B------:R-:W-:Y:S09]  /*f1b0*/  BRA.DIV UR4, `(.L_x_462) ;  /* 0x0000004e04d07947 */ /* 0x000ff2000b800000 */
[----:B------:R-:W2:Y:S01]  /*f1c0*/  LDL.LU R6, [R1+0x40] ;  /* 0x0000400001067983 */ /* 0x000ea20000300800 */
[----:B------:R-:W0:Y:S02]  /*f1d0*/  S2R R11, SR_TID.X ;  /* 0x00000000000b7919 */ /* 0x000e240000002100 */
[----:B0-----:R-:W-:-:S04]  /*f1e0*/  LOP3.LUT R11, R11, 0x7f, RZ, 0xc0, !PT ;  /* 0x0000007f0b0b7812 */ /* 0x001fc800078ec0ff */
[----:B------:R-:W-:-:S05]  /*f1f0*/  SHF.R.U32.HI R11, RZ, 0x3, R11 ;  /* 0x00000003ff0b7819 */ /* 0x000fca000001160b */
[----:B------:R-:W-:-:S04]  /*f200*/  IMAD R2, R10, 0x40, R11 ;  /* 0x000000400a027824 */ /* 0x000fc800078e020b */
[----:B------:R-:W-:Y:S02]  /*f210*/  VIADD R5, R2, 0x10 ;  /* 0x0000001002057836 */ /* 0x000fe40000000000 */
[----:B--2---:R-:W-:Y:S02]  /*f220*/  IMAD R0, R6, R7, RZ ;  /* 0x0000000706007224 */ /* 0x004fe400078e02ff */
[----:B------:R-:W0:Y:S04]  /*f230*/  SHFL.IDX PT, R7, R4, RZ, 0x181f ;  /* 0x00181fff04077589 */ /* 0x000e2800000e0000 */
[----:B------:R-:W1:Y:S01]  /*f240*/  SHFL.IDX PT, R6, R3, RZ, 0x181f ;  /* 0x00181fff03067589 */ /* 0x000e6200000e0000 */
[----:B------:R-:W-:-:S13]  /*f250*/  ISETP.GE.AND P1, PT, R2, R0, PT ;  /* 0x000000000200720c */ /* 0x000fda0003f26270 */
[----:B0-----:R-:W-:-:S05]  /*f260*/  @!P1 LEA R7, P2, R9, R7, 0x1 ;  /* 0x0000000709079211 */ /* 0x001fca00078408ff */
[----:B-1----:R-:W-:-:S05]  /*f270*/  @!P1 IMAD.X R6, RZ, RZ, R6, P2 ;  /* 0x000000ffff069224 */ /* 0x002fca00010e0606 */
[----:B------:R-:W-:-:S04]  /*f280*/  @!P1 LOP3.LUT R7, R7, R6, RZ, 0x3c, !PT ;  /* 0x0000000607079212 */ /* 0x000fc800078e3cff */
[----:B------:R-:W-:-:S04]  /*f290*/  @!P1 LOP3.LUT R6, R7, R6, RZ, 0x3c, !PT ;  /* 0x0000000607069212 */ /* 0x000fc800078e3cff */
[----:B------:R-:W-:-:S05]  /*f2a0*/  @!P1 LOP3.LUT R7, R7, R6, RZ, 0x3c, !PT ;  /* 0x0000000607079212 */ /* 0x000fca00078e3cff */
[----:B------:R-:W-:Y:S01]  /*f2b0*/  @!PT LDS RZ, [RZ] ;  /* 0x00000000fffff984 */ /* 0x000fe20000000800 */
[----:B-----5:R0:W-:Y:S01]  /*f2c0*/  @!P1 LDGSTS.E.BYPASS.LTC128B.128 [R8+0x20400], desc[UR40][R6.64], !P0 ;  /* 0x2040000006089fae */ /* 0x0201e2000c101d68 */
[----:B------:R-:W-:-:S03]  /*f2d0*/  ISETP.GE.AND P1, PT, R5, R0, PT ;  /* 0x000000000500720c */ /* 0x000fc60003f26270 */
[----:B------:R-:W1:Y:S04]  /*f2e0*/  SHFL.IDX PT, R5, R4, 0x1, 0x181f ;  /* 0x00381f0004057f89 */ /* 0x000e6800000e0000 */
[----:B0-----:R-:W0:Y:S06]  /*f2f0*/  SHFL.IDX PT, R6, R3, 0x1, 0x181f ;  /* 0x00381f0003067f89 */ /* 0x001e2c00000e0000 */
[----:B-1----:R-:W-:-:S05]  /*f300*/  @!P1 LEA R5, P2, R9, R5, 0x1 ;  /* 0x0000000509059211 */ /* 0x002fca00078408ff */
[----:B0-----:R-:W-:-:S04]  /*f310*/  @!P1 IMAD.X R6, RZ, RZ, R6, P2 ;  /* 0x000000ffff069224 */ /* 0x001fc800010e0606 */
[----:B------:R-:W-:Y:S02]  /*f320*/  @!P1 IMAD.MOV.U32 R7, RZ, RZ, R6 ;  /* 0x000000ffff079224 */ /* 0x000fe400078e0006 */
[----:B------:R-:W-:Y:S02]  /*f330*/  @!P1 IMAD.MOV.U32 R6, RZ, RZ, R5 ;  /* 0x000000ffff069224 */ /* 0x000fe400078e0005 */
[----:B------:R-:W-:-:S03]  /*f340*/  VIADD R5, R2, 0x20 ;  /* 0x0000002002057836 */ /* 0x000fc60000000000 */
[----:B------:R0:W-:Y:S02]  /*f350*/  @!P1 LDGSTS.E.BYPASS.LTC128B.128 [R8+0x20c00], desc[UR40][R6.64], !P0 ;  /* 0x20c0000006089fae */ /* 0x0001e4000c101d68 */
[----:B------:R-:W-:Y:S02]  /*f360*/  ISETP.GE.AND P1, PT, R5, R0, PT ;  /* 0x000000000500720c */ /* 0x000fe40003f26270 */
[----:B------:R-:W1:Y:S04]  /*f370*/  SHFL.IDX PT, R5, R4, 0x2, 0x181f ;  /* 0x00581f0004057f89 */ /* 0x000e6800000e0000 */
[----:B0-----:R-:W0:Y:S07]  /*f380*/  SHFL.IDX PT, R6, R3, 0x2, 0x181f ;  /* 0x00581f0003067f89 */ /* 0x001e2e00000e0000 */
[----:B-1----:R-:W-:-:S05]  /*f390*/  @!P1 LEA R5, P2, R9, R5, 0x1 ;  /* 0x0000000509059211 */ /* 0x002fca00078408ff */
[----:B0-----:R-:W-:-:S04]  /*f3a0*/  @!P1 IMAD.X R6, RZ, RZ, R6, P2 ;  /* 0x000000ffff069224 */ /* 0x001fc800010e0606 */
[----:B------:R-:W-:Y:S02]  /*f3b0*/  @!P1 IMAD.MOV.U32 R7, RZ, RZ, R6 ;  /* 0x000000ffff079224 */ /* 0x000fe400078e0006 */
[----:B------:R-:W-:Y:S02]  /*f3c0*/  @!P1 IMAD.MOV.U32 R6, RZ, RZ, R5 ;  /* 0x000000ffff069224 */ /* 0x000fe400078e0005 */
[----:B------:R0:W1:Y:S04]  /*f3d0*/  SHFL.IDX PT, R5, R3, 0x3, 0x181f ;  /* 0x00781f0003057f89 */ /* 0x00006800000e0000 */
[----:B------:R0:W-:Y:S04]  /*f3e0*/  @!P1 LDGSTS.E.BYPASS.LTC128B.128 [R8+0x21400], desc[UR40][R6.64], !P0 ;  /* 0x2140000006089fae */ /* 0x0001e8000c101d68 */
[----:B------:R0:W2:Y:S02]  /*f3f0*/  SHFL.IDX PT, R3, R4, 0x3, 0x181f ;  /* 0x00781f0004037f89 */ /* 0x0000a400000e0000 */
.L_x_588:
[----:B------:R-:W-:-:S05]  /*f400*/  VIADD R2, R2, 0x30 ;  /* 0x0000003002027836 */ /* 0x000fca0000000000 */
[----:B------:R-:W-:-:S13]  /*f410*/  ISETP.GE.AND P1, PT, R2, R0, PT ;  /* 0x000000000200720c */ /* 0x000fda0003f26270 */
[----:B--2---:R-:W-:-:S05]  /*f420*/  @!P1 LEA R2, P2, R9, R3, 0x1 ;  /* 0x0000000309029211 */ /* 0x004fca00078408ff */
[----:B01----:R-:W-:-:S05]  /*f430*/  @!P1 IMAD.X R3, RZ, RZ, R5, P2 ;  /* 0x000000ffff039224 */ /* 0x003fca00010e0605 */
[----:B------:R-:W-:Y:S01]  /*f440*/  @!PT LDS RZ, [RZ] ;  /* 0x00000000fffff984 */ /* 0x000fe20000000800 */
[----:B------:R-:W-:Y:S01]  /*f450*/  @!PT LDS RZ, [RZ] ;  /* 0x00000000fffff984 */ /* 0x000fe20000000800 */
[----:B------:R-:W-:Y:S01]  /*f460*/  @!PT LDS RZ, [RZ] ;  /* 0x00000000fffff984 */ /* 0x000fe20000000800 */
[----:B------:R0:W-:Y:S01]  /*f470*/  @!P1 LDGSTS.E.BYPASS.LTC128B.128 [R8+0x21c00], desc[UR40][R2.64], !P0 ;  /* 0x21c0000002089fae */ /* 0x0001e2000c101d68 */
[----:B------:R-:W-:Y:S01]  /*f480*/  PLOP3.LUT P0, PT, PT, PT, PT, 0x80, 0x0 ;  /* 0x000000000000781c */ /* 0x000fe20003f0f070 */
[----:B------:R-:W-:-:S12]  /*f490*/  NOP ;  /* 0x0000000000007918 */ /* 0x000fd80000000000 */
.L_x_463:
[----:B------:R-:W-:Y:S02]  /*f4a0*/  PLOP3.LUT P1, PT, P1, P0, PT, 0xa2, 0x0 ;  /* 0x000000000000781c */ /* 0x000fe40000f21472 */
[----:B------:R-:W-:-:S08]  /*f4b0*/  @P0 R2UR P1, UR4, R18 ;  /* 0x00000000120402ca */ /* 0x000fd00000020000 */
[----:B------:R-:W-:-:S05]  /*f4c0*/  @P0 PLOP3.LUT P0, PT, P1, PT, PT, 0x80, 0x0 ;  /* 0x000000000000081c */ /* 0x000fca0000f0f070 */
[----:B------:R-:W-:Y:S01]  /*f4d0*/  @!P1 SYNCS.ARRIVE.TRANS64.RED.A0T1 RZ, [UR4+0x28c00], RZ ;  /* 0x028c00ffffff99a7 */ /* 0x000fe20008200404 */
[----:B------:R-:W-:Y:S07]  /*f4e0*/  @!P1 ARRIVES.LDGSTSBAR.64.TRANSCNT [UR4+0x28c00] ;  /* 0x028c0000ff0099b0 */ /* 0x000fee0008000a84 */
[----:B------:R-:W-:Y:S05]  /*f4f0*/  @P0 BRA.U.ANY `(.L_x_463) ;  /* 0xfffffffd00e80947 */ /* 0x000fea000393ffff */
[----:B0-----:R-:W2:Y:S02]  /*f500*/  LDL.LU R2, [R1+0x50] ;  /* 0x0000500001027983 */ /* 0x001ea40000300800 */
[----:B--2---:R-:W-:-:S05]  /*f510*/  VIADD R2, R2, 0x1 ;  /* 0x0000000102027836 */ /* 0x004fca0000000000 */
[----:B------:R0:W-:Y:S01]  /*f520*/  STL [R1+0x50], R2 ;  /* 0x0000500201007387 */ /* 0x0001e20000100800 */
[----:B------:R-:W-:-:S04]  /*f530*/  LEA.HI R0, R2, R2, RZ, 0x1 ;  /* 0x0000000202007211 */ /* 0x000fc800078f08ff */
[----:B------:R-:W-:-:S05]  /*f540*/  LOP3.LUT R0, R0, 0xfffffffe, RZ, 0xc0, !PT ;  /* 0xfffffffe00007812 */ /* 0x000fca00078ec0ff */
[----:B------:R-:W-:-:S05]  /*f550*/  IMAD.IADD R0, R2, 0x1, -R0 ;  /* 0x0000000102007824 */ /* 0x000fca00078e0a00 */
[----:B------:R-:W-:Y:S01]  /*f560*/  SHF.L.U32 R0, R0, 0x1f, RZ ;  /* 0x0000001f00007819 */ /* 0x000fe200000006ff */
[----:B------:R-:W-:Y:S01]  /*f570*/  NOP ;  /* 0x0000000000007918 */ /* 0x000fe20000000000 */
[----:B------:R0:W-:Y:S01]  /*f580*/  SYNCS.ARRIVE.TRANS64.A1T0 RZ, [R18+URZ+0x28c00], RZ ;  /* 0x028c00ff12ff79a7 */ /* 0x0001e2000810003f */
[----:B------:R-:W-:Y:S01]  /*f590*/  BSSY B0, `(.L_x_464) ;  /* 0x0000003000007945 */ /* 0x000fe20003800000 */
[----:B------:R-:W1:Y:S03]  /*f5a0*/  SYNCS.PHASECHK.TRANS64.TRYWAIT P0, [R18+URZ+0x28c20], R0 ;  /* 0x028c2000120075a7 */ /* 0x000e66000800017f */
[----:B01----:R-:W-:Y:S05]  /*f5b0*/  @!P0 BRA `(.L_x_465) ;  /* 0x00000050001c8947 */ /* 0x003fea0003800000 */
.L_x_589:
[----:B------:R-:W-:Y:S05]  /*f5c0*/  BSYNC B0 ;  /* 0x0000000000007941 */ /* 0x000fea0003800000 */
.L_x_464:
[----:B------:R-:W2:Y:S01]  /*f5d0*/  LDL R2, [R1+0x18] ;  /* 0x0000180001027983 */ /* 0x000ea20000100800 */
[----:B------:R-:W-:Y:S01]  /*f5e0*/  BSSY B0, `(.L_x_466) ;  /* 0x0000096000007945 */ /* 0x000fe20003800000 */
[----:B--2---:R-:W-:-:S13]  /*f5f0*/  ISETP.NE.AND P0, PT, R2, RZ, PT ;  /* 0x000000ff0200720c */ /* 0x004fda0003f05270 */
[----:B------:R-:W-:Y:S05]  /*f600*/  @!P0 BRA `(.L_x_467) ;  /* 0x00000008004c8947 */ /* 0x000fea0003800000 */
[----:B------:R-:W2:Y:S01]  /*f610*/  LDL R2, [R1+0x10] ;  /* 0x0000100001027983 */ /* 0x000ea20000100800 */
[----:B0-----:R-:W-:Y:S01]  /*f620*/  IMAD R0, R19, 0x8, R18 ;  /* 0x0000000813007824 */ /* 0x001fe200078e0212 */
[----:B------:R-:W-:Y:S01]  /*f630*/  BSSY B1, `(.L_x_468) ;  /* 0x0000007000017945 */ /* 0x000fe20003800000 */
[----:B------:R-:W0:Y:S02]  /*f640*/  S2R R3, SR_TID.X ;  /* 0x0000000000037919 */ /* 0x000e240000002100 */
[----:B0-----:R-:W-:-:S04]  /*f650*/  LOP3.LUT R3, R3, 0x7f, RZ, 0xc0, !PT ;  /* 0x0000007f03037812 */ /* 0x001fc800078ec0ff */
[----:B------:R-:W-:Y:S02]  /*f660*/  ISETP.NE.AND P1, PT, R3, RZ, PT ;  /* 0x000000ff0300720c */ /* 0x000fe40003f25270 */
[----:B--2---:R-:W-:-:S04]  /*f670*/  SHF.L.U32 R2, R2, 0x1f, RZ ;  /* 0x0000001f02027819 */ /* 0x004fc800000006ff */
[----:B------:R-:W0:Y:S02]  /*f680*/  SYNCS.PHASECHK.TRANS64.TRYWAIT P0, [R0+URZ+0x28c60], R2 ;  /* 0x028c6002000075a7 */ /* 0x000e24000800017f */
[----:B0-----:R-:W-:Y:S05]  /*f690*/  @!P0 BRA `(.L_x_469) ;  /* 0x0000004c00f88947 */ /* 0x001fea0003800000 */
.L_x_590:
[----:B------:R-:W-:Y:S05]  /*f6a0*/  BSYNC B1 ;  /* 0x0000000000017941 */ /* 0x000fea0003800000 */
.L_x_468:
[----:B------:R-:W-:Y:S04]  /*f6b0*/  BSSY B1, `(.L_x_470) ;  /* 0x0000009000017945 */ /* 0x000fe80003800000 */
[----:B------:R-:W-:Y:S05]  /*f6c0*/  @P1 BRA `(.L_x_471) ;  /* 0x00000000001c1947 */ /* 0x000fea0003800000 */
[----:B------:R-:W1:Y:S01]  /*f6d0*/  S2R R3, SR_TID.X ;  /* 0x0000000000037919 */ /* 0x000e620000002100 */
[----:B0-----:R-:W-:-:S04]  /*f6e0*/  IMAD.MOV.U32 R2, RZ, RZ, 0x10000 ;  /* 0x00010000ff027424 */ /* 0x001fc800078e00ff */
[----:B------:R2:W-:Y:S01]  /*f6f0*/  SYNCS.ARRIVE.TRANS64 RZ, [R0+URZ+0x28c50], R2 ;  /* 0x028c500200ff79a7 */ /* 0x0005e2000800003f */
[----:B-1----:R-:W-:-:S04]  /*f700*/  LOP3.LUT R3, R3, 0x1f, RZ, 0xc0, !PT ;  /* 0x0000001f03037812 */ /* 0x002fc800078ec0ff */
[----:B------:R-:W-:-:S13]  /*f710*/  ISETP.NE.AND P0, PT, R3, RZ, PT ;  /* 0x000000ff0300720c */ /* 0x000fda0003f05270 */
[----:B--2---:R-:W-:Y:S05]  /*f720*/  @!P0 BRA `(.L_x_471) ;  /* 0x0000000000048947 */ /* 0x004fea0003800000 */
[----:B------:R-:W-:Y:S01]  /*f730*/  BPT.TRAP 0x1 ;  /* 0x000000040000795c */ /* 0x000fe20000300000 */
.L_x_471:
[----:B------:R-:W-:Y:S05]  /*f740*/  BSYNC B1 ;  /* 0x0000000000017941 */ /* 0x000fea0003800000 */
.L_x_470:
[----:B------:R-:W2:Y:S04]  /*f750*/  LDL R3, [R1+0x1c] ;  /* 0x00001c0001037983 */ /* 0x000ea80000100800 */
[----:B0-----:R-:W2:Y:S01]  /*f760*/  LDL.LU R2, [R1+0x28] ;  /* 0x0000280001027983 */ /* 0x001ea20000300800 */
[----:B------:R-:W-:Y:S01]  /*f770*/  UIADD3 UR4, UP0, UR38, 0x470, URZ ;  /* 0x0000047026047890 */ /* 0x000fe2000ff1e03f */
[----:B------:R-:W-:Y:S01]  /*f780*/  PLOP3.LUT P0, PT, PT, PT, PT, 0x80, 0x0 ;  /* 0x000000000000781c */ /* 0x000fe20003f0f070 */
[----:B------:R-:W-:Y:S01]  /*f790*/  VIADD R0, R0, 0x28c50 ;  /* 0x00028c5000007836 */ /* 0x000fe20000000000 */
[----:B------:R-:W-:Y:S01]  /*f7a0*/  UMOV UR6, 0x0 ;  /* 0x0000000000067882 */ /* 0x000fe20000000000 */
[----:B------:R-:W-:Y:S01]  /*f7b0*/  UIADD3.X UR5, URZ, UR39, URZ, UP0, !UPT ;  /* 0x000000273f057290 */ /* 0x000fe200087fe43f */
[----:B------:R-:W-:Y:S01]  /*f7c0*/  UMOV UR7, 0x14f00000 ;  /* 0x14f0000000077882 */ /* 0x000fe20000000000 */
[----:B------:R-:W-:Y:S01]  /*f7d0*/  UMOV UR10, URZ ;  /* 0x0000003f000a7c82 */ /* 0x000fe20008000000 */
[----:B--2---:R-:W-:-:S02]  /*f7e0*/  IMAD R3, R2, 0x40, R3 ;  /* 0x0000004002037824 */ /* 0x004fc400078e0203 */
[----:B------:R-:W-:-:S04]  /*f7f0*/  IMAD R2, R19, 0x10000, R18 ;  /* 0x0001000013027824 */ /* 0x000fc800078e0212 */
[----:B------:R-:W-:-:S07]  /*f800*/  VIADD R4, R2, 0x400 ;  /* 0x0000040002047836 */ /* 0x000fce0000000000 */
.L_x_472:
[----:B------:R-:W-:-:S13]  /*f810*/  @P0 ELECT P1, URZ, PT ;  /* 0x00000000003f082f */ /* 0x000fda0003820000 */
[----:B------:R-:W-:Y:S02]  /*f820*/  @P1 R2UR UR13, R16 ;  /* 0x00000000100d12ca */ /* 0x000fe400000e0000 */
[----:B------:R-:W-:Y:S02]  /*f830*/  @P1 R2UR UR12, R17 ;  /* 0x00000000110c12ca */ /* 0x000fe400000e0000 */
[----:B------:R-:W-:Y:S02]  /*f840*/  @P1 R2UR UR11, R3 ;  /* 0x00000000030b12ca */ /* 0x000fe400000e0000 */
[----:B------:R-:W-:Y:S02]  /*f850*/  @P1 R2UR UR9, R0 ;  /* 0x00000000000912ca */ /* 0x000fe400000e0000 */
[----:B------:R-:W-:Y:S02]  /*f860*/  @P1 R2UR UR8, R4 ;  /* 0x00000000040812ca */ /* 0x000fe400000e0000 */
[----:B------:R-:W-:-:S02]  /*f870*/  @P1 PLOP3.LUT P0, PT, P1, PT, PT, 0x8, 0x0 ;  /* 0x000000000000181c */ /* 0x000fc40000f0e170 */
[----:B------:R-:W-:-:S09]  /*f880*/  PLOP3.LUT P1, PT, PT, PT, PT, 0x8, 0x0 ;  /* 0x000000000000781c */ /* 0x000fd20003f2e170 */
[----:B------:R0:W-:Y:S02]  /*f890*/  UTMALDG.4D [UR8], [UR4], desc[UR6] ;  /* 0x00000608040075b4 */ /* 0x0001e40008019000 */
[----:B0-----:R-:W-:Y:S05]  /*f8a0*/  @P0 BRA.U.ANY `(.L_x_472) ;  /* 0xfffffffd00d80947 */ /* 0x001fea000393ffff */
[----:B------:R-:W-:Y:S01]  /*f8b0*/  PLOP3.LUT P0, PT, PT, PT, PT, 0x80, 0x0 ;  /* 0x000000000000781c */ /* 0x000fe20003f0f070 */
[----:B------:R-:W-:Y:S01]  /*f8c0*/  VIADD R4, R2, 0x2400 ;  /* 0x0000240002047836 */ /* 0x000fe20000000000 */
[----:B------:R-:W-:Y:S01]  /*f8d0*/  UMOV UR6, 0x0 ;  /* 0x0000000000067882 */ /* 0x000fe20000000000 */
[----:B------:R-:W-:Y:S01]  /*f8e0*/  UMOV UR7, 0x14f00000 ;  /* 0x14f0000000077882 */ /* 0x000fe20000000000 */
[----:B------:R-:W-:-:S09]  /*f8f0*/  UMOV UR10, 0x40 ;  /* 0x00000040000a7882 */ /* 0x000fd20000000000 */
.L_x_473:
        /* <DEDUP_REMOVED lines=15> */
.L_x_474:
        /* <DEDUP_REMOVED lines=15> */
.L_x_475:
        /* <DEDUP_REMOVED lines=15> */
.L_x_476:
        /* <DEDUP_REMOVED lines=15> */
.L_x_477:
        /* <DEDUP_REMOVED lines=15> */
.L_x_478:
        /* <DEDUP_REMOVED lines=15> */
.L_x_479:
        /* <DEDUP_REMOVED lines=9> */
[----:B-1----:R-:W-:Y:S05]  /*ff30*/  @P0 BRA.U.ANY `(.L_x_479) ;  /* 0xfffffffd00d80947 */ /* 0x002fea000393ffff */
.L_x_467:
[----:B------:R-:W-:Y:S05]  /*ff40*/  BSYNC B0 ;  /* 0x0000000000007941 */ /* 0x000fea0003800000 */
.L_x_466:
[----:B------:R-:W0:Y:S04]  /*ff50*/  LDL R4, [R1+0x2c] ;  /* 0x00002c0001047983 */ /* 0x000e280000100800 */
[----:B------:R-:W2:Y:S01]  /*ff60*/  LDL R5, [R1+0x20] ;  /* 0x0000200001057983 */ /* 0x000ea20000100800 */
[----:B------:R-:W-:Y:S01]  /*ff70*/  BSSY B0, `(.L_x_480) ;  /* 0x00002a7000007945 */ /* 0x000fe20003800000 */
[----:B0-----:R-:W-:-:S05]  /*ff80*/  VIADD R0, R4, 0xfffffffe ;  /* 0xfffffffe04007836 */ /* 0x001fca0000000000 */
[----:B--2---:R-:W-:-:S13]  /*ff90*/  ISETP.GE.AND P0, PT, R0, R5, PT ;  /* 0x000000050000720c */ /* 0x004fda0003f06270 */
[----:B------:R-:W-:Y:S05]  /*ffa0*/  @!P0 BRA `(.L_x_481) ;  /* 0x00000028008c8947 */ /* 0x000fea0003800000 */
[----:B------:R-:W2:Y:S04]  /*ffb0*/  LDL.LU R7, [R1+0x58] ;  /* 0x0000580001077983 */ /* 0x000ea80000300800 */
[----:B------:R-:W3:Y:S04]  /*ffc0*/  LDL.LU R6, [R1+0x34] ;  /* 0x0000340001067983 */ /* 0x000ee80000300800 */
[----:B------:R-:W4:Y:S01]  /*ffd0*/  LDL.LU R4, [R1+0x3c] ;  /* 0x00003c0001047983 */ /* 0x000f220000300800 */
[----:B------:R-:W-:Y:S01]  /*ffe0*/  LOP3.LUT R5, RZ, R5, RZ, 0x33, !PT ;  /* 0x00000005ff057212 */ /* 0x000fe200078e33ff */
[----:B------:R-:W-:Y:S01]  /*fff0*/  BSSY B2, `(.L_x_482) ;  /* 0x00000e4000027945 */ /* 0x000fe20003800000 */
[----:B--2---:R-:W-:-:S04]  /*10000*/  VIADD R2, R7, 0x1 ;  /* 0x0000000107027836 */ /* 0x004fc80000000000 */
[----:B---3--:R-:W-:-:S05]  /*10010*/  IMAD R2, R2, R6, RZ ;  /* 0x0000000602027224 */ /* 0x008fca00078e02ff */
[----:B----4-:R-:W-:-:S05]  /*10020*/  VIMNMX R4, R4, R2, PT ;  /* 0x0000000204047248 */ /* 0x010fca0003fe0100 */
[----:B------:R-:W-:-:S05]  /*10030*/  IMAD.MOV R2, RZ, RZ, -R4 ;  /* 0x000000ffff027224 */ /* 0x000fca00078e0a04 */
[----:B------:R-:W-:-:S05]  /*10040*/  VIADDMNMX R5, R2, 0x1, R5, !PT ;  /* 0x0000000102057846 */ /* 0x000fca0007800105 */
[----:B------:R-:W-:-:S05]  /*10050*/  IMAD.IADD R2, R4, 0x1, R5 ;  /* 0x0000000104027824 */ /* 0x000fca00078e0205 */
[----:B------:R-:W-:-:S04]  /*10060*/  LOP3.LUT R2, R2, 0x1, RZ, 0xc0, !PT ;  /* 0x0000000102027812 */ /* 0x000fc800078ec0ff */
[----:B------:R-:W-:-:S13]  /*10070*/  ISETP.NE.U32.AND P0, PT, R2, 0x1, PT ;  /* 0x000000010200780c */ /* 0x000fda0003f05070 */
[----:B------:R-:W-:Y:S05]  /*10080*/  @P0 BRA `(.L_x_483) ;  /* 0x0000000c00680947 */ /* 0x000fea0003800000 */
[----:B------:R-:W2:Y:S04]  /*10090*/  LDL R6, [R1+0x18] ;  /* 0x0000180001067983 */ /* 0x000ea80000100800 */
[----:B------:R-:W3:Y:S01]  /*100a0*/  LDL.LU R8, [R1+0x10] ;  /* 0x0000100001087983 */ /* 0x000ee20000300800 */
[----:B------:R-:W-:Y:S01]  /*100b0*/  VIADD R19, R19, 0x1 ;  /* 0x0000000113137836 */ /* 0x000fe20000000000 */
[----:B------:R-:W-:Y:S04]  /*100c0*/  BSSY B1, `(.L_x_484) ;  /* 0x00000d4000017945 */ /* 0x000fe80003800000 */
[----:B------:R-:W-:-:S04]  /*100d0*/  ISETP.NE.AND P0, PT, R19, 0x2, PT ;  /* 0x000000021300780c */ /* 0x000fc80003f05270 */
[----:B------:R-:W-:Y:S02]  /*100e0*/  SEL R2, RZ, 0x1, P0 ;  /* 0x00000001ff027807 */ /* 0x000fe40000000000 */
[----:B------:R-:W-:Y:S02]  /*100f0*/  SEL R19, R19, RZ, P0 ;  /* 0x000000ff13137207 */ /* 0x000fe40000000000 */
[----:B--2---:R-:W-:Y:S02]  /*10100*/  ISETP.NE.AND P2, PT, R6, RZ, PT ;  /* 0x000000ff0600720c */ /* 0x004fe40003f45270 */
[----:B---3--:R-:W-:-:S05]  /*10110*/  LOP3.LUT R8, R8, R2, RZ, 0x3c, !PT ;  /* 0x0000000208087212 */ /* 0x008fca00078e3cff */
[----:B------:R0:W-:Y:S06]  /*10120*/  STL [R1+0x10], R8 ;  /* 0x0000100801007387 */ /* 0x0001ec0000100800 */
[----:B------:R-:W-:Y:S05]  /*10130*/  @!P2 BRA `(.L_x_485) ;  /* 0x0000000c0030a947 */ /* 0x000fea0003800000 */
[----:B------:R-:W-:Y:S02]  /*10140*/  ULDC.64 UR4, c[0x0][0x418] ;  /* 0x0001060000047ab9 */ /* 0x000fe40000000a00 */
[----:B------:R-:W-:-:S04]  /*10150*/  ISETP.NE.U32.AND P0, PT, RZ, UR4, PT ;  /* 0x00000004ff007c0c */ /* 0x000fc8000bf05070 */
[----:B------:R-:W-:-:S13]  /*10160*/  ISETP.NE.AND.EX P0, PT, RZ, UR5, PT, P0 ;  /* 0x00000005ff007c0c */ /* 0x000fda000bf05300 */
[----:B------:R-:W-:Y:S05]  /*10170*/  @!P0 BRA `(.L_x_486) ;  /* 0x00000000004c8947 */ /* 0x000fea0003800000 */
[----:B------:R-:W2:Y:S01]  /*10180*/  LDL R10, [R1+0x14] ;  /* 0x00001400010a7983 */ /* 0x000ea20000100800 */
[----:B------:R-:W1:Y:S01]  /*10190*/  LDC R7, c[0x0][0x43c] ;  /* 0x00010f00ff077b82 */ /* 0x000e620000000800 */
[----:B------:R-:W-:Y:S02]  /*101a0*/  ULDC.64 UR6, c[0x0][0x428] ;  /* 0x00010a0000067ab9 */ /* 0x000fe40000000a00 */
[----:B------:R-:W3:Y:S01]  /*101b0*/  LDL R9, [R1+0x8] ;  /* 0x0000080001097983 */ /* 0x000ee20000100800 */
[----:B-1----:R-:W-:-:S13]  /*101c0*/  ISETP.NE.AND P0, PT, R7, 0x1, PT ;  /* 0x000000010700780c */ /* 0x002fda0003f05270 */
[----:B------:R-:W1:Y:S02]  /*101d0*/  @P0 LDC.64 R2, c[0x0][0x440] ;  /* 0x00011000ff020b82 */ /* 0x000e640000000a00 */
[----:B-1----:R-:W-:-:S04]  /*101e0*/  @P0 IMAD.HI.U32 R6, R0, R2, RZ ;  /* 0x0000000200060227 */ /* 0x002fc800078e00ff */
[----:B------:R-:W-:Y:S01]  /*101f0*/  IMAD.MOV.U32 R2, RZ, RZ, R0 ;  /* 0x000000ffff027224 */ /* 0x000fe200078e0000 */
[----:B------:R-:W-:-:S05]  /*10200*/  @P0 SHF.R.U32.HI R2, RZ, R3, R6 ;  /* 0x00000003ff020219 */ /* 0x000fca0000011606 */
[----:B------:R-:W-:-:S04]  /*10210*/  IMAD.MOV R3, RZ, RZ, -R2 ;  /* 0x000000ffff037224 */ /* 0x000fc800078e0a02 */
[----:B------:R-:W-:Y:S01]  /*10220*/  IMAD R0, R7, R3, R0 ;  /* 0x0000000307007224 */ /* 0x000fe200078e0200 */
[----:B------:R-:W-:Y:S01]  /*10230*/  SHF.R.S32.HI R3, RZ, 0x1f, R2 ;  /* 0x0000001fff037819 */ /* 0x000fe20000011402 */
[----:B--2---:R-:W-:-:S04]  /*10240*/  IMAD R6, R10, UR6, RZ ;  /* 0x000000060a067c24 */ /* 0x004fc8000f8e02ff */
[C---:B---3--:R-:W-:Y:S02]  /*10250*/  IMAD R6, R9.reuse, UR7, R6 ;  /* 0x0000000709067c24 */ /* 0x048fe4000f8e0206 */
[----:B------:R-:W-:-:S04]  /*10260*/  IMAD.WIDE.U32 R2, R9, UR6, R2 ;  /* 0x0000000609027c25 */ /* 0x000fc8000f8e0002 */
[----:B------:R-:W-:Y:S01]  /*10270*/  IMAD.IADD R3, R6, 0x1, R3 ;  /* 0x0000000106037824 */ /* 0x000fe200078e0203 */
[----:B------:R-:W-:-:S04]  /*10280*/  LEA R6, P0, R2, UR4, 0x2 ;  /* 0x0000000402067c11 */ /* 0x000fc8000f8010ff */
[----:B------:R-:W-:-:S05]  /*10290*/  LEA.HI.X R7, R2, UR5, R3, 0x2, P0 ;  /* 0x0000000502077c11 */ /* 0x000fca00080f1403 */
[----:B------:R1:W5:Y:S04]  /*102a0*/  LDG.E R16, desc[UR40][R6.64] ;  /* 0x0000002806107981 */ /* 0x000368000c1e1900 */
.L_x_486:
[----:B------:R-:W-:Y:S01]  /*102b0*/  IMAD R3, R19, 0x8, R18 ;  /* 0x0000000813037824 */ /* 0x000fe200078e0212 */
[----:B------:R-:W-:Y:S01]  /*102c0*/  SHF.L.U32 R2, R8, 0x1f, RZ ;  /* 0x0000001f08027819 */ /* 0x000fe200000006ff */
[----:B-1----:R-:W1:Y:S01]  /*102d0*/  S2R R6, SR_TID.X ;  /* 0x0000000000067919 */ /* 0x002e620000002100 */
[----:B------:R-:W-:Y:S02]  /*102e0*/  BSSY B3, `(.L_x_487) ;  /* 0x0000005000037945 */ /* 0x000fe40003800000 */
[----:B------:R-:W2:Y:S01]  /*102f0*/  SYNCS.PHASECHK.TRANS64.TRYWAIT P0, [R3+URZ+0x28c40], R2 ;  /* 0x028c4002030075a7 */ /* 0x000ea2000800017f */
[----:B-1----:R-:W-:-:S04]  /*10300*/  LOP3.LUT R6, R6, 0x7f, RZ, 0xc0, !PT ;  /* 0x0000007f06067812 */ /* 0x002fc800078ec0ff */
[----:B------:R-:W-:Y:S01]  /*10310*/  ISETP.NE.AND P1, PT, R6, RZ, PT ;  /* 0x000000ff0600720c */ /* 0x000fe20003f25270 */
[----:B--2---:R-:W-:-:S12]  /*10320*/  @!P0 BRA `(.L_x_488) ;  /* 0x0000004000e88947 */ /* 0x004fd80003800000 */
.L_x_591:
[----:B------:R-:W-:Y:S05]  /*10330*/  BSYNC B3 ;  /* 0x0000000000037941 */ /* 0x000fea0003800000 */
.L_x_487:
[----:B------:R-:W-:Y:S04]  /*10340*/  BSSY B3, `(.L_x_489) ;  /* 0x0000009000037945 */ /* 0x000fe80003800000 */
[----:B------:R-:W-:Y:S05]  /*10350*/  @P1 BRA `(.L_x_490) ;  /* 0x00000000001c1947 */ /* 0x000fea0003800000 */
[----:B------:R-:W2:Y:S01]  /*10360*/  S2R R7, SR_TID.X ;  /* 0x0000000000077919 */ /* 0x000ea20000002100 */
[----:B------:R-:W-:-:S04]  /*10370*/  IMAD.MOV.U32 R6, RZ, RZ, 0x2000 ;  /* 0x00002000ff067424 */ /* 0x000fc800078e00ff */
[----:B------:R3:W-:Y:S01]  /*10380*/  SYNCS.ARRIVE.TRANS64 RZ, [R3+URZ+0x28c30], R6 ;  /* 0x028c300603ff79a7 */ /* 0x0007e2000800003f */
[----:B--2---:R-:W-:-:S04]  /*10390*/  LOP3.LUT R7, R7, 0x1f, RZ, 0xc0, !PT ;  /* 0x0000001f07077812 */ /* 0x004fc800078ec0ff */
[----:B------:R-:W-:-:S13]  /*103a0*/  ISETP.NE.AND P0, PT, R7, RZ, PT ;  /* 0x000000ff0700720c */ /* 0x000fda0003f05270 */
[----:B---3--:R-:W-:Y:S05]  /*103b0*/  @!P0 BRA `(.L_x_490) ;  /* 0x0000000000048947 */ /* 0x008fea0003800000 */
[----:B------:R-:W-:Y:S01]  /*103c0*/  BPT.TRAP 0x1 ;  /* 0x000000040000795c */ /* 0x000fe20000300000 */
.L_x_490:
[----:B------:R-:W-:Y:S05]  /*103d0*/  BSYNC B3 ;  /* 0x0000000000037941 */ /* 0x000fea0003800000 */
.L_x_489:
[----:B------:R-:W2:Y:S01]  /*103e0*/  LDL R7, [R1+0x1c] ;  /* 0x00001c0001077983 */ /* 0x000ea20000100800 */
[----:B------:R-:W-:Y:S01]  /*103f0*/  IMAD.MOV.U32 R10, RZ, RZ, RZ ;  /* 0x000000ffff0a7224 */ /* 0x000fe200078e00ff */
[----:B------:R-:W-:Y:S01]  /*10400*/  UIADD3 UR4, UP0, UR38, 0x370, URZ ;  /* 0x0000037026047890 */ /* 0x000fe2000ff1e03f */
[----:B------:R-:W-:Y:S01]  /*10410*/  IMAD R6, R19, 0x2000, R18 ;  /* 0x0000200013067824 */ /* 0x000fe200078e0212 */
[----:B------:R-:W-:Y:S01]  /*10420*/  PLOP3.LUT P0, PT, PT, PT, PT, 0x80, 0x0 ;  /* 0x000000000000781c */ /* 0x000fe20003f0f070 */
[----:B------:R-:W-:Y:S01]  /*10430*/  UMOV UR6, 0x0 ;  /* 0x0000000000067882 */ /* 0x000fe20000000000 */
[----:B------:R-:W-:Y:S01]  /*10440*/  R2UR UR10, R10 ;  /* 0x000000000a0a72ca */ /* 0x000fe200000e0000 */
[----:B------:R-:W-:Y:S01]  /*10450*/  VIADD R6, R6, 0x22400 ;  /* 0x0002240006067836 */ /* 0x000fe20000000000 */
[----:B------:R-:W-:Y:S01]  /*10460*/  UIADD3.X UR5, URZ, UR39, URZ, UP0, !UPT ;  /* 0x000000273f057290 */ /* 0x000fe200087fe43f */
[----:B------:R-:W-:Y:S01]  /*10470*/  UMOV UR7, 0x14f00000 ;  /* 0x14f0000000077882 */ /* 0x000fe20000000000 */
[----:B--2---:R-:W-:-:S02]  /*10480*/  IMAD R0, R0, 0x40, R7 ;  /* 0x0000004000007824 */ /* 0x004fc400078e0207 */
[----:B------:R-:W-:-:S09]  /*10490*/  VIADD R7, R3, 0x28c30 ;  /* 0x00028c3003077836 */ /* 0x000fd20000000000 */
.L_x_491:
[----:B------:R-:W-:-:S13]  /*104a0*/  @P0 ELECT P2, URZ, PT ;  /* 0x00000000003f082f */ /* 0x000fda0003840000 */
[----:B-----5:R-:W-:Y:S02]  /*104b0*/  @P2 R2UR UR13, R16 ;  /* 0x00000000100d22ca */ /* 0x020fe400000e0000 */
[----:B------:R-:W-:Y:S02]  /*104c0*/  @P2 R2UR UR12, R17 ;  /* 0x00000000110c22ca */ /* 0x000fe400000e0000 */
[----:B------:R-:W-:Y:S02]  /*104d0*/  @P2 R2UR UR11, R0 ;  /* 0x00000000000b22ca */ /* 0x000fe400000e0000 */
[----:B------:R-:W-:Y:S02]  /*104e0*/  @P2 R2UR UR9, R7 ;  /* 0x00000000070922ca */ /* 0x000fe400000e0000 */
[----:B------:R-:W-:Y:S02]  /*104f0*/  @P2 R2UR UR8, R6 ;  /* 0x00000000060822ca */ /* 0x000fe400000e0000 */
[----:B------:R-:W-:-:S02]  /*10500*/  @P2 PLOP3.LUT P0, PT, P2, PT, PT, 0x8, 0x0 ;  /* 0x000000000000281c */ /* 0x000fc4000170e170 */
[----:B------:R-:W-:-:S09]  /*10510*/  PLOP3.LUT P2, PT, PT, PT, PT, 0x8, 0x0 ;  /* 0x000000000000781c */ /* 0x000fd20003f4e170 */
[----:B------:R2:W-:Y:S02]  /*10520*/  UTMALDG.4D [UR8], [UR4], desc[UR6] ;  /* 0x00000608040075b4 */ /* 0x0005e40008019000 */
[----:B--2---:R-:W-:Y:S05]  /*10530*/  @P0 BRA.U.ANY `(.L_x_491) ;  /* 0xfffffffd00d80947 */ /* 0x004fea000393ffff */
[----:B------:R-:W2:Y:S01]  /*10540*/  SYNCS.PHASECHK.TRANS64.TRYWAIT P0, [R3+URZ+0x28c60], R2 ;  /* 0x028c6002030075a7 */ /* 0x000ea2000800017f */
[----:B------:R-:W-:Y:S04]  /*10550*/  BSSY B3, `(.L_x_492) ;  /* 0x0000002000037945 */ /* 0x000fe80003800000 */
[----:B--2---:R-:W-:Y:S05]  /*10560*/  @!P0 BRA `(.L_x_493) ;  /* 0x00000040006c8947 */ /* 0x004fea0003800000 */
.L_x_592:
[----:B------:R-:W-:Y:S05]  /*10570*/  BSYNC B3 ;  /* 0x0000000000037941 */ /* 0x000fea0003800000 */
.L_x_492:
[----:B------:R-:W-:Y:S01]  /*10580*/  BSSY B3, `(.L_x_494) ;  /* 0x000000b000037945 */ /* 0x000fe20003800000 */
[----:B0-----:R-:W-:Y:S02]  /*10590*/  IMAD.MOV.U32 R8, RZ, RZ, 0x0 ;  /* 0x00000000ff087424 */ /* 0x001fe400078e00ff */
[----:B------:R-:W-:Y:S01]  /*105a0*/  IMAD.MOV.U32 R9, RZ, RZ, 0x14f00000 ;  /* 0x14f00000ff097424 */ /* 0x000fe200078e00ff */
[----:B------:R-:W-:Y:S06]  /*105b0*/  @P1 BRA `(.L_x_495) ;  /* 0x00000000001c1947 */ /* 0x000fec0003800000 */
[----:B------:R-:W0:Y:S01]  /*105c0*/  S2R R6, SR_TID.X ;  /* 0x0000000000067919 */ /* 0x000e220000002100 */
[----:B-12---:R-:W-:-:S04]  /*105d0*/  IMAD.MOV.U32 R2, RZ, RZ, 0x10000 ;  /* 0x00010000ff027424 */ /* 0x006fc800078e00ff */
[----:B------:R3:W-:Y:S01]  /*105e0*/  SYNCS.ARRIVE.TRANS64 RZ, [R3+URZ+0x28c50], R2 ;  /* 0x028c500203ff79a7 */ /* 0x0007e2000800003f */
[----:B0-----:R-:W-:-:S04]  /*105f0*/  LOP3.LUT R6, R6, 0x1f, RZ, 0xc0, !PT ;  /* 0x0000001f06067812 */ /* 0x001fc800078ec0ff */
[----:B------:R-:W-:-:S13]  /*10600*/  ISETP.NE.AND P0, PT, R6, RZ, PT ;  /* 0x000000ff0600720c */ /* 0x000fda0003f05270 */
[----:B---3--:R-:W-:Y:S05]  /*10610*/  @!P0 BRA `(.L_x_495) ;  /* 0x0000000000048947 */ /* 0x008fea0003800000 */
[----:B------:R-:W-:Y:S01]  /*10620*/  BPT.TRAP 0x1 ;  /* 0x000000040000795c */ /* 0x000fe20000300000 */
.L_x_495:
[----:B------:R-:W-:Y:S05]  /*10630*/  BSYNC B3 ;  /* 0x0000000000037941 */ /* 0x000fea0003800000 */
.L_x_494:
[----:B------:R-:W-:Y:S01]  /*10640*/  R2UR UR10, R10 ;  /* 0x000000000a0a72ca */ /* 0x000fe200000e0000 */
[----:B-12---:R-:W-:Y:S01]  /*10650*/  IMAD R2, R19, 0x10000, R18 ;  /* 0x0001000013027824 */ /* 0x006fe200078e0212 */
[----:B------:R-:W-:Y:S01]  /*10660*/  R2UR UR6, R8 ;  /* 0x00000000080672ca */ /* 0x000fe200000e0000 */
[----:B------:R-:W-:Y:S01]  /*10670*/  UIADD3 UR4, UP0, UR38, 0x470, URZ ;  /* 0x0000047026047890 */ /* 0x000fe2000ff1e03f */
[----:B------:R-:W-:Y:S01]  /*10680*/  R2UR UR7, R9 ;  /* 0x00000000090772ca */ /* 0x000fe200000e0000 */
[----:B------:R-:W-:Y:S01]  /*10690*/  VIADD R3, R3, 0x28c50 ;  /* 0x00028c5003037836 */ /* 0x000fe20000000000 */
[----:B------:R-:W-:Y:S01]  /*106a0*/  PLOP3.LUT P0, PT, PT, PT, PT, 0x80, 0x0 ;  /* 0x000000000000781c */ /* 0x000fe20003f0f070 */
[----:B------:R-:W-:Y:S01]  /*106b0*/  VIADD R6, R2, 0x400 ;  /* 0x0000040002067836 */ /* 0x000fe20000000000 */
[----:B------:R-:W-:-:S12]  /*106c0*/  UIADD3.X UR5, URZ, UR39, URZ, UP0, !UPT ;  /* 0x000000273f057290 */ /* 0x000fd800087fe43f */
.L_x_496:
        /* <DEDUP_REMOVED lines=10> */
[----:B------:R-:W-:Y:S01]  /*10770*/  R2UR UR6, R8 ;  /* 0x00000000080672ca */ /* 0x000fe200000e0000 */
[----:B------:R-:W-:Y:S01]  /*10780*/  VIADD R6, R2, 0x2400 ;  /* 0x0000240002067836 */ /* 0x000fe20000000000 */
[----:B------:R-:W-:Y:S01]  /*10790*/  R2UR UR7, R9 ;  /* 0x00000000090772ca */ /* 0x000fe200000e0000 */
[----:B------:R-:W-:Y:S01]  /*107a0*/  UMOV UR10, 0x40 ;  /* 0x00000040000a7882 */ /* 0x000fe20000000000 */
[----:B------:R-:W-:-:S13]  /*107b0*/  PLOP3.LUT P0, PT, PT, PT, PT, 0x80, 0x0 ;  /* 0x000000000000781c */ /* 0x000fda0003f0f070 */
.L_x_497:
        /* <DEDUP_REMOVED lines=15> */
.L_x_498:
        /* <DEDUP_REMOVED lines=15> */
.L_x_499:
        /* <DEDUP_REMOVED lines=15> */
.L_x_500:
        /* <DEDUP_REMOVED lines=15> */
.L_x_501:
        /* <DEDUP_REMOVED lines=15> */
.L_x_502:
        /* <DEDUP_REMOVED lines=15> */
.L_x_503:
        /* <DEDUP_REMOVED lines=10> */
.L_x_485:
[----:B------:R-:W-:Y:S05]  /*10e00*/  BSYNC B1 ;  /* 0x0000000000017941 */ /* 0x000fea0003800000 */
.L_x_484:
[----:B------:R-:W2:Y:S02]  /*10e10*/  LDL.LU R6, [R1+0x2c] ;  /* 0x00002c0001067983 */ /* 0x000ea40000300800 */
[----:B--2---:R-:W-:-:S07]  /*10e20*/  VIADD R0, R6, 0xfffffffd ;  /* 0xfffffffd06007836 */ /* 0x004fce0000000000 */
.L_x_483:
[----:B------:R-:W-:Y:S05]  /*10e30*/  BSYNC B2 ;  /* 0x0000000000027941 */ /* 0x000fea0003800000 */
.L_x_482:
[----:B------:R-:W-:Y:S01]  /*10e40*/  VIADD R5, R5, 0xfffffffe ;  /* 0xfffffffe05057836 */ /* 0x000fe20000000000 */
[----:B------:R-:W-:-:S04]  /*10e50*/  LOP3.LUT R4, RZ, R4, RZ, 0x33, !PT ;  /* 0x00000004ff047212 */ /* 0x000fc800078e33ff */
[----:B------:R-:W-:-:S13]  /*10e60*/  ISETP.NE.AND P0, PT, R5, R4, PT ;  /* 0x000000040500720c */ /* 0x000fda0003f05270 */
[----:B------:R-:W-:Y:S05]  /*10e70*/  @!P0 BRA `(.L_x_481) ;  /* 0x0000001800d88947 */ /* 0x000fea0003800000 */
.L_x_544:
[----:B------:R-:W2:Y:S04]  /*10e80*/  LDL R3, [R1+0x18] ;  /* 0x0000180001037983 */ /* 0x000ea80000100800 */
[----:B------:R-:W3:Y:S01]  /*10e90*/  LDL.LU R2, [R1+0x10] ;  /* 0x0000100001027983 */ /* 0x000ee20000300800 */
[----:B------:R-:W-:Y:S01]  /*10ea0*/  VIADD R7, R19, 0x1 ;  /* 0x0000000113077836 */ /* 0x000fe20000000000 */
[----:B------:R-:W-:Y:S05]  /*10eb0*/  YIELD ;  /* 0x0000000000007946 */ /* 0x000fea0003800000 */
[----:B------:R-:W-:Y:S01]  /*10ec0*/  ISETP.NE.AND P0, PT, R7, 0x2, PT ;  /* 0x000000020700780c */ /* 0x000fe20003f05270 */
[----:B------:R-:W-:Y:S03]  /*10ed0*/  BSSY B1, `(.L_x_504) ;  /* 0x00000d3000017945 */ /* 0x000fe60003800000 */
[----:B------:R-:W-:-:S02]  /*10ee0*/  SEL R6, RZ, 0x1, P0 ;  /* 0x00000001ff067807 */ /* 0x000fc40000000000 */
[----:B------:R-:W-:Y:S02]  /*10ef0*/  SEL R7, R7, RZ, P0 ;  /* 0x000000ff07077207 */ /* 0x000fe40000000000 */
[----:B--2---:R-:W-:Y:S02]  /*10f00*/  ISETP.NE.AND P1, PT, R3, RZ, PT ;  /* 0x000000ff0300720c */ /* 0x004fe40003f25270 */
[----:B---3--:R-:W-:-:S11]  /*10f10*/  LOP3.LUT R6, R2, R6, RZ, 0x3c, !PT ;  /* 0x0000000602067212 */ /* 0x008fd600078e3cff */
[----:B------:R-:W-:Y:S05]  /*10f20*/  @!P1 BRA `(.L_x_505) ;  /* 0x0000000c00349947 */ /* 0x000fea0003800000 */
[----:B------:R-:W-:Y:S01]  /*10f30*/  ULDC.64 UR4, c[0x0][0x418] ;  /* 0x0001060000047ab9 */ /* 0x000fe20000000a00 */
[----:B0-----:R-:W-:Y:S01]  /*10f40*/  IMAD.MOV.U32 R8, RZ, RZ, R0 ;  /* 0x000000ffff087224 */ /* 0x001fe200078e0000 */
[----:B------:R-:W-:-:S04]  /*10f50*/  ISETP.NE.U32.AND P0, PT, RZ, UR4, PT ;  /* 0x00000004ff007c0c */ /* 0x000fc8000bf05070 */
[----:B------:R-:W-:-:S13]  /*10f60*/  ISETP.NE.AND.EX P0, PT, RZ, UR5, PT, P0 ;  /* 0x00000005ff007c0c */ /* 0x000fda000bf05300 */
[----:B------:R-:W-:Y:S05]  /*10f70*/  @!P0 BRA `(.L_x_506) ;  /* 0x00000000004c8947 */ /* 0x000fea0003800000 */
[----:B------:R-:W2:Y:S01]  /*10f80*/  LDL R9, [R1+0x14] ;  /* 0x0000140001097983 */ /* 0x000ea20000100800 */
[----:B------:R-:W0:Y:S01]  /*10f90*/  LDC R8, c[0x0][0x43c] ;  /* 0x00010f00ff087b82 */ /* 0x000e220000000800 */
[----:B------:R-:W-:Y:S02]  /*10fa0*/  ULDC.64 UR6, c[0x0][0x428] ;  /* 0x00010a0000067ab9 */ /* 0x000fe40000000a00 */
[----:B------:R-:W3:Y:S01]  /*10fb0*/  LDL R5, [R1+0x8] ;  /* 0x0000080001057983 */ /* 0x000ee20000100800 */
[----:B0-----:R-:W-:-:S13]  /*10fc0*/  ISETP.NE.AND P0, PT, R8, 0x1, PT ;  /* 0x000000010800780c */ /* 0x001fda0003f05270 */
[----:B------:R-:W0:Y:S02]  /*10fd0*/  @P0 LDC.64 R2, c[0x0][0x440] ;  /* 0x00011000ff020b82 */ /* 0x000e240000000a00 */
[----:B0-----:R-:W-:-:S04]  /*10fe0*/  @P0 IMAD.HI.U32 R4, R0, R2, RZ ;  /* 0x0000000200040227 */ /* 0x001fc800078e00ff */
        /* <DEDUP_REMOVED lines=12> */
.L_x_506:
[----:B0-----:R-:W-:Y:S01]  /*110b0*/  IMAD R4, R7, 0x8, R18 ;  /* 0x0000000807047824 */ /* 0x001fe200078e0212 */
[----:B------:R-:W-:Y:S01]  /*110c0*/  SHF.L.U32 R2, R6, 0x1f, RZ ;  /* 0x0000001f06027819 */ /* 0x000fe200000006ff */
[----:B------:R-:W0:Y:S01]  /*110d0*/  S2R R3, SR_TID.X ;  /* 0x0000000000037919 */ /* 0x000e220000002100 */
[----:B------:R-:W-:Y:S02]  /*110e0*/  BSSY B2, `(.L_x_507) ;  /* 0x0000005000027945 */ /* 0x000fe40003800000 */
[----:B------:R-:W1:Y:S01]  /*110f0*/  SYNCS.PHASECHK.TRANS64.TRYWAIT P0, [R4+URZ+0x28c40], R2 ;  /* 0x028c4002040075a7 */ /* 0x000e62000800017f */
[----:B0-----:R-:W-:-:S04]  /*11100*/  LOP3.LUT R3, R3, 0x7f, RZ, 0xc0, !PT ;  /* 0x0000007f03037812 */ /* 0x001fc800078ec0ff */
[----:B------:R-:W-:Y:S01]  /*11110*/  ISETP.NE.AND P1, PT, R3, RZ, PT ;  /* 0x000000ff0300720c */ /* 0x000fe20003f25270 */
[----:B-1----:R-:W-:-:S12]  /*11120*/  @!P0 BRA `(.L_x_508) ;  /* 0x0000003400908947 */ /* 0x002fd80003800000 */
.L_x_593:
[----:B------:R-:W-:Y:S05]  /*11130*/  BSYNC B2 ;  /* 0x0000000000027941 */ /* 0x000fea0003800000 */
.L_x_507:
[----:B------:R-:W-:Y:S04]  /*11140*/  BSSY B2, `(.L_x_509) ;  /* 0x0000009000027945 */ /* 0x000fe80003800000 */
[----:B------:R-:W-:Y:S05]  /*11150*/  @P1 BRA `(.L_x_510) ;  /* 0x00000000001c1947 */ /* 0x000fea0003800000 */
[----:B------:R-:W1:Y:S01]  /*11160*/  S2R R5, SR_TID.X ;  /* 0x0000000000057919 */ /* 0x000e620000002100 */
[----:B------:R-:W-:-:S04]  /*11170*/  IMAD.MOV.U32 R3, RZ, RZ, 0x2000 ;  /* 0x00002000ff037424 */ /* 0x000fc800078e00ff */
[----:B------:R2:W-:Y:S01]  /*11180*/  SYNCS.ARRIVE.TRANS64 RZ, [R4+URZ+0x28c30], R3 ;  /* 0x028c300304ff79a7 */ /* 0x0005e2000800003f */
[----:B-1----:R-:W-:-:S04]  /*11190*/  LOP3.LUT R5, R5, 0x1f, RZ, 0xc0, !PT ;  /* 0x0000001f05057812 */ /* 0x002fc800078ec0ff */
[----:B------:R-:W-:-:S13]  /*111a0*/  ISETP.NE.AND P0, PT, R5, RZ, PT ;  /* 0x000000ff0500720c */ /* 0x000fda0003f05270 */
[----:B--2---:R-:W-:Y:S05]  /*111b0*/  @!P0 BRA `(.L_x_510) ;  /* 0x0000000000048947 */ /* 0x004fea0003800000 */
[----:B------:R-:W-:Y:S01]  /*111c0*/  BPT.TRAP 0x1 ;  /* 0x000000040000795c */ /* 0x000fe20000300000 */
.L_x_510:
[----:B------:R-:W-:Y:S05]  /*111d0*/  BSYNC B2 ;  /* 0x0000000000027941 */ /* 0x000fea0003800000 */
.L_x_509:
        /* <DEDUP_REMOVED lines=12> */
.L_x_511:
        /* <DEDUP_REMOVED lines=10> */
[----:B------:R-:W1:Y:S01]  /*11340*/  SYNCS.PHASECHK.TRANS64.TRYWAIT P0, [R4+URZ+0x28c60], R2 ;  /* 0x028c6002040075a7 */ /* 0x000e62000800017f */
[----:B------:R-:W-:Y:S04]  /*11350*/  BSSY B2, `(.L_x_512) ;  /* 0x0000002000027945 */ /* 0x000fe80003800000 */
[----:B-1----:R-:W-:Y:S05]  /*11360*/  @!P0 BRA `(.L_x_513) ;  /* 0x0000003400148947 */ /* 0x002fea0003800000 */
.L_x_594:
[----:B------:R-:W-:Y:S05]  /*11370*/  BSYNC B2 ;  /* 0x0000000000027941 */ /* 0x000fea0003800000 */
.L_x_512:
[----:B------:R-:W-:Y:S01]  /*11380*/  BSSY B2, `(.L_x_514) ;  /* 0x000000b000027945 */ /* 0x000fe20003800000 */
[----:B01----:R-:W-:Y:S02]  /*11390*/  IMAD.MOV.U32 R2, RZ, RZ, 0x0 ;  /* 0x00000000ff027424 */ /* 0x003fe400078e00ff */
[----:B------:R-:W-:Y:S01]  /*113a0*/  IMAD.MOV.U32 R3, RZ, RZ, 0x14f00000 ;  /* 0x14f00000ff037424 */ /* 0x000fe200078e00ff */
[----:B------:R-:W-:Y:S06]  /*113b0*/  @P1 BRA `(.L_x_515) ;  /* 0x00000000001c1947 */ /* 0x000fec0003800000 */
[----:B------:R-:W0:Y:S01]  /*113c0*/  S2R R10, SR_TID.X ;  /* 0x00000000000a7919 */ /* 0x000e220000002100 */
[----:B------:R-:W-:-:S04]  /*113d0*/  IMAD.MOV.U32 R5, RZ, RZ, 0x10000 ;  /* 0x00010000ff057424 */ /* 0x000fc800078e00ff */
[----:B------:R1:W-:Y:S01]  /*113e0*/  SYNCS.ARRIVE.TRANS64 RZ, [R4+URZ+0x28c50], R5 ;  /* 0x028c500504ff79a7 */ /* 0x0003e2000800003f */
[----:B0-----:R-:W-:-:S04]  /*113f0*/  LOP3.LUT R10, R10, 0x1f, RZ, 0xc0, !PT ;  /* 0x0000001f0a0a7812 */ /* 0x001fc800078ec0ff */
[----:B------:R-:W-:-:S13]  /*11400*/  ISETP.NE.AND P0, PT, R10, RZ, PT ;  /* 0x000000ff0a00720c */ /* 0x000fda0003f05270 */
[----:B-1----:R-:W-:Y:S05]  /*11410*/  @!P0 BRA `(.L_x_515) ;  /* 0x0000000000048947 */ /* 0x002fea0003800000 */
[----:B------:R-:W-:Y:S01]  /*11420*/  BPT.TRAP 0x1 ;  /* 0x000000040000795c */ /* 0x000fe20000300000 */
.L_x_515:
[----:B------:R-:W-:Y:S05]  /*11430*/  BSYNC B2 ;  /* 0x0000000000027941 */ /* 0x000fea0003800000 */
.L_x_514:
[----:B------:R-:W-:Y:S01]  /*11440*/  R2UR UR6, R2 ;  /* 0x00000000020672ca */ /* 0x000fe200000e0000 */
[----:B------:R-:W-:Y:S01]  /*11450*/  IMAD R5, R7, 0x10000, R18 ;  /* 0x0001000007057824 */ /* 0x000fe200078e0212 */
[----:B------:R-:W-:Y:S01]  /*11460*/  R2UR UR7, R3 ;  /* 0x00000000030772ca */ /* 0x000fe200000e0000 */
[----:B------:R-:W-:Y:S01]  /*11470*/  UIADD3 UR4, UP0, UR38, 0x470, URZ ;  /* 0x0000047026047890 */ /* 0x000fe2000ff1e03f */
[----:B------:R-:W-:Y:S01]  /*11480*/  R2UR UR10, R9 ;  /* 0x00000000090a72ca */ /* 0x000fe200000e0000 */
[----:B------:R-:W-:Y:S01]  /*11490*/  VIADD R4, R4, 0x28c50 ;  /* 0x00028c5004047836 */ /* 0x000fe20000000000 */
[----:B------:R-:W-:Y:S01]  /*114a0*/  PLOP3.LUT P0, PT, PT, PT, PT, 0x80, 0x0 ;  /* 0x000000000000781c */ /* 0x000fe20003f0f070 */
[----:B------:R-:W-:Y:S01]  /*114b0*/  VIADD R9, R5, 0x400 ;  /* 0x0000040005097836 */ /* 0x000fe20000000000 */
[----:B------:R-:W-:-:S12]  /*114c0*/  UIADD3.X UR5, URZ, UR39, URZ, UP0, !UPT ;  /* 0x000000273f057290 */ /* 0x000fd800087fe43f */
.L_x_516:
        /* <DEDUP_REMOVED lines=15> */
.L_x_517:
        /* <DEDUP_REMOVED lines=15> */
.L_x_518:
        /* <DEDUP_REMOVED lines=15> */
.L_x_519:
        /* <DEDUP_REMOVED lines=15> */
.L_x_520:
        /* <DEDUP_REMOVED lines=15> */
.L_x_521:
        /* <DEDUP_REMOVED lines=15> */
.L_x_522:
        /* <DEDUP_REMOVED lines=15> */
.L_x_523:
        /* <DEDUP_REMOVED lines=10> */
.L_x_505:
[----:B------:R-:W-:Y:S05]  /*11c00*/  BSYNC B1 ;  /* 0x0000000000017941 */ /* 0x000fea0003800000 */
.L_x_504:
[----:B------:R-:W2:Y:S01]  /*11c10*/  LDL R2, [R1+0x18] ;  /* 0x0000180001027983 */ /* 0x000ea20000100800 */
[----:B------:R-:W-:Y:S01]  /*11c20*/  VIADD R7, R7, 0x1 ;  /* 0x0000000107077836 */ /* 0x000fe20000000000 */
[----:B------:R-:W-:Y:S04]  /*11c30*/  BSSY B1, `(.L_x_524) ;  /* 0x00000d6000017945 */ /* 0x000fe80003800000 */
[----:B------:R-:W-:-:S04]  /*11c40*/  ISETP.NE.AND P0, PT, R7, 0x2, PT ;  /* 0x000000020700780c */ /* 0x000fc80003f05270 */
[----:B------:R-:W-:Y:S02]  /*11c50*/  SEL R19, R7, RZ, P0 ;  /* 0x000000ff07137207 */ /* 0x000fe40000000000 */
[----:B--2---:R-:W-:Y:S02]  /*11c60*/  ISETP.NE.AND P2, PT, R2, RZ, PT ;  /* 0x000000ff0200720c */ /* 0x004fe40003f45270 */
[----:B------:R-:W-:-:S04]  /*11c70*/  SEL R2, RZ, 0x1, P0 ;  /* 0x00000001ff027807 */ /* 0x000fc80000000000 */
[----:B0-----:R-:W-:Y:S01]  /*11c80*/  LOP3.LUT R8, R6, R2, RZ, 0x3c, !PT ;  /* 0x0000000206087212 */ /* 0x001fe200078e3cff */
[----:B------:R-:W-:-:S04]  /*11c90*/  VIADD R6, R0, 0xffffffff ;  /* 0xffffffff00067836 */ /* 0x000fc80000000000 */
[----:B------:R0:W-:Y:S02]  /*11ca0*/  STL [R1+0x10], R8 ;  /* 0x0000100801007387 */ /* 0x0001e40000100800 */
[----:B------:R-:W-:Y:S05]  /*11cb0*/  @!P2 BRA `(.L_x_525) ;  /* 0x0000000c0034a947 */ /* 0x000fea0003800000 */
[----:B------:R-:W-:Y:S01]  /*11cc0*/  ULDC.64 UR4, c[0x0][0x418] ;  /* 0x0001060000047ab9 */ /* 0x000fe20000000a00 */
[----:B------:R-:W-:Y:S01]  /*11cd0*/  IMAD.MOV.U32 R7, RZ, RZ, R6 ;  /* 0x000000ffff077224 */ /* 0x000fe200078e0006 */
        /* <DEDUP_REMOVED lines=22> */
.L_x_526:
[----:B-1----:R-:W-:Y:S01]  /*11e40*/  IMAD R4, R19, 0x8, R18 ;  /* 0x0000000813047824 */ /* 0x002fe200078e0212 */
[----:B------:R-:W-:Y:S01]  /*11e50*/  SHF.L.U32 R2, R8, 0x1f, RZ ;  /* 0x0000001f08027819 */ /* 0x000fe200000006ff */
[----:B------:R-:W1:Y:S01]  /*11e60*/  S2R R3, SR_TID.X ;  /* 0x0000000000037919 */ /* 0x000e620000002100 */
[----:B------:R-:W-:Y:S02]  /*11e70*/  BSSY B2, `(.L_x_527) ;  /* 0x0000005000027945 */ /* 0x000fe40003800000 */
[----:B------:R-:W2:Y:S01]  /*11e80*/  SYNCS.PHASECHK.TRANS64.TRYWAIT P0, [R4+URZ+0x28c40], R2 ;  /* 0x028c4002040075a7 */ /* 0x000ea2000800017f */
[----:B-1----:R-:W-:-:S04]  /*11e90*/  LOP3.LUT R3, R3, 0x7f, RZ, 0xc0, !PT ;  /* 0x0000007f03037812 */ /* 0x002fc800078ec0ff */
[----:B------:R-:W-:Y:S01]  /*11ea0*/  ISETP.NE.AND P1, PT, R3, RZ, PT ;  /* 0x000000ff0300720c */ /* 0x000fe20003f25270 */
[----:B--2---:R-:W-:-:S12]  /*11eb0*/  @!P0 BRA `(.L_x_528) ;  /* 0x0000002800548947 */ /* 0x004fd80003800000 */
.L_x_595:
[----:B------:R-:W-:Y:S05]  /*11ec0*/  BSYNC B2 ;  /* 0x0000000000027941 */ /* 0x000fea0003800000 */
.L_x_527:
        /* <DEDUP_REMOVED lines=9> */
.L_x_530:
[----:B------:R-:W-:Y:S05]  /*11f60*/  BSYNC B2 ;  /* 0x0000000000027941 */ /* 0x000fea0003800000 */
.L_x_529:
[----:B------:R-:W2:Y:S01]  /*11f70*/  LDL R5, [R1+0x1c] ;  /* 0x00001c0001057983 */ /* 0x000ea20000100800 */
[----:B0-----:R-:W-:Y:S01]  /*11f80*/  IMAD.MOV.U32 R8, RZ, RZ, RZ ;  /* 0x000000ffff087224 */ /* 0x001fe200078e00ff */
        /* <DEDUP_REMOVED lines=10> */
.L_x_531:
        /* <DEDUP_REMOVED lines=10> */
[----:B------:R-:W0:Y:S01]  /*120d0*/  SYNCS.PHASECHK.TRANS64.TRYWAIT P0, [R4+URZ+0x28c60], R2 ;  /* 0x028c6002040075a7 */ /* 0x000e22000800017f */
[----:B------:R-:W-:Y:S04]  /*120e0*/  BSSY B2, `(.L_x_532) ;  /* 0x0000002000027945 */ /* 0x000fe80003800000 */
[----:B0-----:R-:W-:Y:S05]  /*120f0*/  @!P0 BRA `(.L_x_533) ;  /* 0x0000002400d88947 */ /* 0x001fea0003800000 */
.L_x_596:
[----:B------:R-:W-:Y:S05]  /*12100*/  BSYNC B2 ;  /* 0x0000000000027941 */ /* 0x000fea0003800000 */
.L_x_532:
        /* <DEDUP_REMOVED lines=11> */
.L_x_535:
[----:B------:R-:W-:Y:S05]  /*121c0*/  BSYNC B2 ;  /* 0x0000000000027941 */ /* 0x000fea0003800000 */
.L_x_534:
        /* <DEDUP_REMOVED lines=9> */
.L_x_536:
        /* <DEDUP_REMOVED lines=15> */
.L_x_537:
        /* <DEDUP_REMOVED lines=15> */
.L_x_538:
        /* <DEDUP_REMOVED lines=15> */
.L_x_539:
        /* <DEDUP_REMOVED lines=15> */
.L_x_540:
        /* <DEDUP_REMOVED lines=15> */
.L_x_541:
        /* <DEDUP_REMOVED lines=15> */
.L_x_542:
        /* <DEDUP_REMOVED lines=15> */
.L_x_543:
        /* <DEDUP_REMOVED lines=10> */
.L_x_525:
[----:B------:R-:W-:Y:S05]  /*12990*/  BSYNC B1 ;  /* 0x0000000000017941 */ /* 0x000fea0003800000 */
.L_x_524:
[----:B------:R-:W2:Y:S01]  /*129a0*/  LDL R2, [R1+0x20] ;  /* 0x0000200001027983 */ /* 0x000ea20000100800 */
[----:B------:R-:W-:Y:S01]  /*129b0*/  VIADD R0, R0, 0xfffffffe ;  /* 0xfffffffe00007836 */ /* 0x000fe20000000000 */
[----:B--2---:R-:W-:-:S13]  /*129c0*/  ISETP.GT.AND P0, PT, R6, R2, PT ;  /* 0x000000020600720c */ /* 0x004fda0003f04270 */
[----:B------:R-:W-:Y:S05]  /*129d0*/  @P0 BRA `(.L_x_544) ;  /* 0xffffffe400280947 */ /* 0x000fea000383ffff */
.L_x_481:
[----:B------:R-:W-:Y:S05]  /*129e0*/  BSYNC B0 ;  /* 0x0000000000007941 */ /* 0x000fea0003800000 */
.L_x_480:
[----:B------:R-:W2:Y:S01]  /*129f0*/  LDL.LU R2, [R1+0x10] ;  /* 0x0000100001027983 */ /* 0x000ea20000300800 */
[----:B------:R-:W1:Y:S01]  /*12a00*/  S2R R3, SR_TID.X ;  /* 0x0000000000037919 */ /* 0x000e620000002100 */
[----:B------:R-:W-:-:S05]  /*12a10*/  VIADD R19, R19, 0x1 ;  /* 0x0000000113137836 */ /* 0x000fca0000000000 */
[----:B------:R-:W-:-:S04]  /*12a20*/  ISETP.NE.AND P0, PT, R19, 0x2, PT ;  /* 0x000000021300780c */ /* 0x000fc80003f05270 */
[----:B------:R-:W-:Y:S01]  /*12a30*/  SEL R0, RZ, 0x1, P0 ;  /* 0x00000001ff007807 */ /* 0x000fe20000000000 */
[----:B------:R-:W-:Y:S01]  /*12a40*/  BSSY B0, `(.L_x_545) ;  /* 0x0000013000007945 */ /* 0x000fe20003800000 */
[----:B-1----:R-:W-:-:S04]  /*12a50*/  LOP3.LUT R3, R3, 0x7f, RZ, 0xc0, !PT ;  /* 0x0000007f03037812 */ /* 0x002fc800078ec0ff */
[----:B------:R-:W-:Y:S02]  /*12a60*/  ISETP.NE.AND P1, PT, R3, RZ, PT ;  /* 0x000000ff0300720c */ /* 0x000fe40003f25270 */
[----:B--2---:R-:W-:-:S05]  /*12a70*/  LOP3.LUT R2, R2, R0, RZ, 0x3c, !PT ;  /* 0x0000000002027212 */ /* 0x004fca00078e3cff */
[----:B------:R1:W-:Y:S06]  /*12a80*/  STL [R1+0x10], R2 ;  /* 0x0000100201007387 */ /* 0x0003ec0000100800 */
[----:B------:R-:W-:Y:S05]  /*12a90*/  @P1 BRA `(.L_x_546) ;  /* 0x0000000000341947 */ /* 0x000fea0003800000 */
[----:B------:R-:W2:Y:S01]  /*12aa0*/  S2R R5, SR_LANEID ;  /* 0x0000000000057919 */ /* 0x000ea20000000000 */
[----:B------:R-:W-:Y:S01]  /*12ab0*/  VOTEU.ANY UR4, UPT, PT ;  /* 0x0000000000047886 */ /* 0x000fe200038e0100 */
[----:B-1----:R-:W1:Y:S01]  /*12ac0*/  LDC.64 R2, c[0x0][0xc60] ;  /* 0x00031800ff027b82 */ /* 0x002e620000000a00 */
[----:B------:R-:W2:Y:S02]  /*12ad0*/  FLO.U32 R0, UR4 ;  /* 0x0000000400007d00 */ /* 0x000ea400080e0000 */
[----:B--2---:R-:W-:-:S06]  /*12ae0*/  ISETP.EQ.U32.AND P1, PT, R0, R5, PT ;  /* 0x000000050000720c */ /* 0x004fcc0003f22070 */
[----:B------:R-:W1:Y:S07]  /*12af0*/  POPC R5, UR4 ;  /* 0x0000000400057d09 */ /* 0x000e6e0008000000 */
[----:B-1----:R-:W2:Y:S01]  /*12b00*/  @P1 ATOMG.E.ADD.STRONG.GPU PT, R3, desc[UR40][R2.64], R5 ;  /* 0x00000005020319a8 */ /* 0x002ea200081ee1e8 */
[----:B------:R-:W1:Y:S02]  /*12b10*/  S2R R4, SR_LTMASK ;  /* 0x0000000000047919 */ /* 0x000e640000003900 */
[----:B-1----:R-:W-:-:S04]  /*12b20*/  LOP3.LUT R4, R4, UR4, RZ, 0xc0, !PT ;  /* 0x0000000404047c12 */ /* 0x002fc8000f8ec0ff */
[----:B------:R-:W1:Y:S01]  /*12b30*/  POPC R7, R4 ;  /* 0x0000000400077309 */ /* 0x000e620000000000 */
[----:B--2---:R-:W1:Y:S02]  /*12b40*/  SHFL.IDX PT, R0, R3, R0, 0x1f ;  /* 0x00001f0003007589 */ /* 0x004e6400000e0000 */
[----:B-1----:R-:W-:-:S05]  /*12b50*/  IADD3 R0, R0, UR37, R7 ;  /* 0x0000002500007c10 */ /* 0x002fca000fffe007 */
[----:B------:R2:W-:Y:S02]  /*12b60*/  STL [R1], R0 ;  /* 0x0000000001007387 */ /* 0x0005e40000100800 */
.L_x_546:
[----:B------:R-:W-:Y:S05]  /*12b70*/  BSYNC B0 ;  /* 0x0000000000007941 */ /* 0x000fea0003800000 */
.L_x_545:
[----:B------:R-:W-:-:S07]  /*12b80*/  SEL R19, R19, RZ, P0 ;  /* 0x000000ff13137207 */ /* 0x000fce0000000000 */
.L_x_448:
[----:B------:R-:W-:Y:S05]  /*12b90*/  BSYNC B7 ;  /* 0x0000000000077941 */ /* 0x000fea0003800000 */
.L_x_446:
[----:B--2-4-:R-:W2:Y:S02]  /*12ba0*/  LDL R0, [R1+0x5c] ;  /* 0x00005c0001007983 */ /* 0x014ea40000100800 */
[----:B--2---:R-:W-:-:S13]  /*12bb0*/  ISETP.NE.AND P0, PT, R0, RZ, PT ;  /* 0x000000ff0000720c */ /* 0x004fda0003f05270 */
[----:B------:R-:W-:Y:S05]  /*12bc0*/  @!P0 BRA `(.L_x_547) ;  /* 0x00000000002c8947 */ /* 0x000fea0003800000 */
[----:B------:R-:W-:Y:S05]  /*12bd0*/  WARPSYNC.ALL ;  /* 0x0000000000007948 */ /* 0x000fea0003800000 */
[----:B------:R-:W2:Y:S08]  /*12be0*/  S2UR UR5, SR_CgaCtaId ;  /* 0x00000000000579c3 */ /* 0x000eb00000008800 */
[----:B------:R-:W-:Y:S06]  /*12bf0*/  BAR.SYNC.DEFER_BLOCKING 0x5, 0x180 ;  /* 0x0146000000007b1d */ /* 0x000fec0000010000 */
[----:B------:R-:W-:-:S02]  /*12c00*/  UMOV UR4, 0x400 ;  /* 0x0000040000047882 */ /* 0x000fc40000000000 */
[----:B--2---:R-:W-:-:S06]  /*12c10*/  ULEA UR4, UR5, UR4, 0x18 ;  /* 0x0000000405047291 */ /* 0x004fcc000f8ec03f */
[----:B------:R-:W-:-:S05]  /*12c20*/  IMAD.U32 R18, RZ, RZ, UR4 ;  /* 0x00000004ff127e24 */ /* 0x000fca000f8e00ff */
[----:B-1----:R-:W1:Y:S04]  /*12c30*/  LDS.128 R4, [R18+0x28cd0] ;  /* 0x028cd00012047984 */ /* 0x002e680000000c00 */
[----:B-1----:R1:W-:Y:S04]  /*12c40*/  STL.64 [R1], R4 ;  /* 0x0000000401007387 */ /* 0x0023e80000100a00 */
[----:B------:R1:W-:Y:S01]  /*12c50*/  STL.64 [R1+0x8], R6 ;  /* 0x0000080601007387 */ /* 0x0003e20000100a00 */
[----:B------:R-:W-:Y:S06]  /*12c60*/  BAR.ARV 0x4, 0x180 ;  /* 0x0106000000007b1d */ /* 0x000fec0000002000 */
[----:B------:R-:W-:Y:S05]  /*12c70*/  BRA `(.L_x_548) ;  /* 0x0000000c001c7947 */ /* 0x000fea0003800000 */
.L_x_547:
[----:B---3--:R-:W2:Y:S01]  /*12c80*/  S2R R10, SR_TID.X ;  /* 0x00000000000a7919 */ /* 0x008ea20000002100 */
[----:B------:R-:W-:Y:S01]  /*12c90*/  UMOV UR4, 0xffffffff ;  /* 0xffffffff00047882 */ /* 0x000fe20000000000 */
[----:B--2---:R-:W-:-:S04]  /*12ca0*/  LOP3.LUT R10, R10, 0x1f, RZ, 0xc0, !PT ;  /* 0x0000001f0a0a7812 */ /* 0x004fc800078ec0ff */
[----:B------:R-:W-:Y:S01]  /*12cb0*/  ISETP.NE.AND P0, PT, R10, 0x1f, PT ;  /* 0x0000001f0a00780c */ /* 0x000fe20003f05270 */
[----:B------:R-:W-:-:S12]  /*12cc0*/  BRA.DIV UR4, `(.L_x_549) ;  /* 0x0000001a04f87947 */ /* 0x000fd8000b800000 */
[----:B------:R-:W1:Y:S01]  /*12cd0*/  LDL.LU R3, [R1] ;  /* 0x0000000001037983 */ /* 0x000e620000300800 */
[----:B------:R-:W-:-:S03]  /*12ce0*/  ULDC UR4, c[0x0][0xc3c] ;  /* 0x00030f0000047ab9 */ /* 0x000fc60000000800 */
[----:B------:R-:W2:Y:S01]  /*12cf0*/  LDL R5, [R1+0xc] ;  /* 0x00000c0001057983 */ /* 0x000ea20000100800 */
[----:B-1----:R-:W-:Y:S02]  /*12d00*/  IMAD.MOV.U32 R9, RZ, RZ, R3 ;  /* 0x000000ffff097224 */ /* 0x002fe400078e0003 */
[----:B--2---:R-:W-:-:S05]  /*12d10*/  IMAD.IADD R0, R5, 0x1, R10 ;  /* 0x0000000105007824 */ /* 0x004fca00078e020a */
[----:B------:R-:W-:-:S13]  /*12d20*/  ISETP.GE.OR P1, PT, R0, UR4, !P0 ;  /* 0x0000000400007c0c */ /* 0x000fda000c726670 */
[----:B------:R-:W1:Y:S08]  /*12d30*/  @!P1 LDC.64 R2, c[0x0][0xc80] ;  /* 0x00032000ff029b82 */ /* 0x000e700000000a00 */
[----:B------:R-:W2:Y:S01]  /*12d40*/  @!P1 LDC.64 R4, c[0x0][0xc78] ;  /* 0x00031e00ff049b82 */ /* 0x000ea20000000a00 */
[----:B-1----:R-:W-:-:S05]  /*12d50*/  @!P1 IMAD.WIDE R2, R0, 0x4, R2 ;  /* 0x0000000400029825 */ /* 0x002fca00078e0202 */
[----:B0-----:R2:W3:Y:S02]  /*12d60*/  @!P1 LDG.E R8, desc[UR40][R2.64] ;  /* 0x0000002802089981 */ /* 0x0014e4000c1e1900 */
[----:B--2---:R-:W-:-:S05]  /*12d70*/  @!P1 IMAD.WIDE R2, R0, 0x4, R4 ;  /* 0x0000000400029825 */ /* 0x004fca00078e0204 */
[----:B------:R-:W2:Y:S01]  /*12d80*/  @!P1 LDG.E R4, desc[UR40][R2.64] ;  /* 0x0000002802049981 */ /* 0x000ea2000c1e1900 */
[----:B------:R-:W-:Y:S01]  /*12d90*/  IMAD.MOV.U32 R6, RZ, RZ, RZ ;  /* 0x000000ffff067224 */ /* 0x000fe200078e00ff */
[C---:B------:R-:W-:Y:S02]  /*12da0*/  ISETP.GE.U32.AND P2, PT, R10.reuse, 0x2, PT ;  /* 0x000000020a00780c */ /* 0x040fe40003f46070 */
[C---:B------:R-:W-:Y:S01]  /*12db0*/  ISETP.GE.U32.AND P3, PT, R10.reuse, 0x4, PT ;  /* 0x000000040a00780c */ /* 0x040fe20003f66070 */
[----:B------:R-:W-:Y:S01]  /*12dc0*/  SHFL.IDX PT, R0, R9, RZ, 0x1f ;  /* 0x00001fff09007589 */ /* 0x000fe200000e0000 */
[C---:B------:R-:W-:Y:S02]  /*12dd0*/  ISETP.GE.U32.AND P4, PT, R10.reuse, 0x8, PT ;  /* 0x000000080a00780c */ /* 0x040fe40003f86070 */
[----:B------:R-:W-:Y:S01]  /*12de0*/  ISETP.GE.U32.AND P5, PT, R10, 0x10, PT ;  /* 0x000000100a00780c */ /* 0x000fe20003fa6070 */
[----:B------:R-:W-:Y:S01]  /*12df0*/  SHFL.IDX PT, R7, R9, 0x1, 0x1f ;  /* 0x00201f0009077f89 */ /* 0x000fe200000e0000 */
[----:B---3--:R-:W-:-:S02]  /*12e00*/  @!P1 IMAD.MOV.U32 R6, RZ, RZ, R8 ;  /* 0x000000ffff069224 */ /* 0x008fc400078e0008 */
[----:B------:R-:W-:Y:S02]  /*12e10*/  IMAD.MOV.U32 R8, RZ, RZ, RZ ;  /* 0x000000ffff087224 */ /* 0x000fe400078e00ff */
[----:B--2---:R-:W-:Y:S01]  /*12e20*/  @!P1 IMAD.MOV.U32 R8, RZ, RZ, R4 ;  /* 0x000000ffff089224 */ /* 0x004fe200078e0004 */
[----:B------:R-:W-:Y:S01]  /*12e30*/  ISETP.NE.AND P1, PT, R10, RZ, PT ;  /* 0x000000ff0a00720c */ /* 0x000fe20003f25270 */
[----:B------:R-:W-:Y:S02]  /*12e40*/  IMAD.MOV.U32 R4, RZ, RZ, RZ ;  /* 0x000000ffff047224 */ /* 0x000fe400078e00ff */
[----:B------:R-:W-:-:S05]  /*12e50*/  IMAD R2, R8, R6, RZ ;  /* 0x0000000608027224 */ /* 0x000fca00078e02ff */
        /* <DEDUP_REMOVED lines=15> */
[----:B------:R0:W1:Y:S02]  /*12f50*/  SHFL.IDX PT, R14, R2, 0x1f, 0x1f ;  /* 0x03e01f00020e7f89 */ /* 0x00006400000e0000 */
.L_x_606:
[----:B------:R-:W-:Y:S02]  /*12f60*/  ULDC UR4, c[0x0][0xc38] ;  /* 0x00030e0000047ab9 */ /* 0x000fe40000000800 */
[----:B------:R-:W-:-:S04]  /*12f70*/  IMAD.U32 R3, RZ, RZ, UR4 ;  /* 0x00000004ff037e24 */ /* 0x000fc8000f8e00ff */
[----:B-1----:R-:W-:-:S04]  /*12f80*/  IMAD R9, R14, R3, RZ ;  /* 0x000000030e097224 */ /* 0x002fc800078e02ff */
[----:B------:R-:W-:-:S05]  /*12f90*/  IMAD.IADD R5, R7, 0x1, R9 ;  /* 0x0000000107057824 */ /* 0x000fca00078e0209 */
[----:B------:R-:W-:-:S13]  /*12fa0*/  ISETP.GT.AND P6, PT, R5, R0, PT ;  /* 0x000000000500720c */ /* 0x000fda0003fc4270 */
[----:B------:R-:W-:Y:S05]  /*12fb0*/  @P6 BRA `(.L_x_550) ;  /* 0x0000000000ac6947 */ /* 0x000fea0003800000 */
.L_x_553:
[----:B0-----:R-:W2:Y:S01]  /*12fc0*/  LDL.LU R2, [R1+0xc] ;  /* 0x00000c0001027983 */ /* 0x001ea20000300800 */
[----:B------:R-:W0:Y:S01]  /*12fd0*/  LDC R3, c[0x0][0xc3c] ;  /* 0x00030f00ff037b82 */ /* 0x000e220000000800 */
[----:B--2---:R-:W-:-:S05]  /*12fe0*/  VIADD R2, R2, 0x1f ;  /* 0x0000001f02027836 */ /* 0x004fca0000000000 */
[----:B0-----:R-:W-:-:S13]  /*12ff0*/  ISETP.GE.AND P6, PT, R2, R3, PT ;  /* 0x000000030200720c */ /* 0x001fda0003fc6270 */
[----:B------:R-:W-:Y:S05]  /*13000*/  @P6 BRA `(.L_x_551) ;  /* 0x0000000400d06947 */ /* 0x000fea0003800000 */
[----:B------:R-:W0:Y:S01]  /*13010*/  S2R R6, SR_TID.X ;  /* 0x0000000000067919 */ /* 0x000e220000002100 */
[----:B------:R1:W-:Y:S01]  /*13020*/  STL [R1+0xc], R2 ;  /* 0x00000c0201007387 */ /* 0x0003e20000100800 */
[----:B0-----:R-:W-:-:S05]  /*13030*/  LOP3.LUT R6, R6, 0x1f, RZ, 0xc0, !PT ;  /* 0x0000001f06067812 */ /* 0x001fca00078ec0ff */
[----:B------:R-:W-:Y:S02]  /*13040*/  IMAD.IADD R7, R2, 0x1, R6 ;  /* 0x0000000102077824 */ /* 0x000fe400078e0206 */
[----:B------:R-:W-:-:S03]  /*13050*/  IMAD.MOV.U32 R6, RZ, RZ, RZ ;  /* 0x000000ffff067224 */ /* 0x000fc600078e00ff */
[----:B------:R-:W-:-:S13]  /*13060*/  ISETP.GE.OR P6, PT, R7, R3, !P0 ;  /* 0x000000030700720c */ /* 0x000fda00047c6670 */
[----:B-1----:R-:W0:Y:S02]  /*13070*/  @!P6 LDC.64 R2, c[0x0][0xc80] ;  /* 0x00032000ff02eb82 */ /* 0x002e240000000a00 */
[----:B0-----:R-:W-:-:S05]  /*13080*/  @!P6 IMAD.WIDE R2, R7, 0x4, R2 ;  /* 0x000000040702e825 */ /* 0x001fca00078e0202 */
[----:B------:R0:W2:Y:S01]  /*13090*/  @!P6 LDG.E R6, desc[UR40][R2.64] ;  /* 0x000000280206e981 */ /* 0x0000a2000c1e1900 */
[----:B------:R-:W-:Y:S01]  /*130a0*/  IMAD.MOV.U32 R8, RZ, RZ, RZ ;  /* 0x000000ffff087224 */ /* 0x000fe200078e00ff */
[----:B0-----:R-:W0:Y:S02]  /*130b0*/  @!P6 LDC.64 R2, c[0x0][0xc78] ;  /* 0x00031e00ff02eb82 */ /* 0x001e240000000a00 */
[----:B0-----:R-:W-:-:S05]  /*130c0*/  @!P6 IMAD.WIDE R2, R7, 0x4, R2 ;  /* 0x000000040702e825 */ /* 0x001fca00078e0202 */
[----:B------:R-:W2:Y:S01]  /*130d0*/  @!P6 LDG.E R8, desc[UR40][R2.64] ;  /* 0x000000280208e981 */ /* 0x000ea2000c1e1900 */
[----:B------:R-:W-:Y:S01]  /*130e0*/  UMOV UR4, 0xffffffff ;  /* 0xffffffff00047882 */ /* 0x000fe20000000000 */
[----:B--2---:R-:W-:Y:S02]  /*130f0*/  IMAD R2, R8, R6, RZ ;  /* 0x0000000608027224 */ /* 0x004fe400078e02ff */
[----:B------:R-:W-:Y:S05]  /*13100*/  BRA.DIV UR4, `(.L_x_552) ;  /* 0x0000001e04307947 */ /* 0x000fea000b800000 */
        /* <DEDUP_REMOVED lines=16> */
.L_x_614:
[----:B------:R-:W-:Y:S02]  /*13210*/  ULDC UR4, c[0x0][0xc38] ;  /* 0x00030e0000047ab9 */ /* 0x000fe40000000800 */
[----:B------:R-:W-:-:S04]  /*13220*/  IMAD.U32 R3, RZ, RZ, UR4 ;  /* 0x00000004ff037e24 */ /* 0x000fc8000f8e00ff */
[----:B-1----:R-:W-:-:S04]  /*13230*/  IMAD R9, R14, R3, RZ ;  /* 0x000000030e097224 */ /* 0x002fc800078e02ff */
[----:B------:R-:W-:-:S05]  /*13240*/  IMAD.IADD R5, R9, 0x1, R5 ;  /* 0x0000000109057824 */ /* 0x000fca00078e0205 */
[----:B------:R-:W-:-:S13]  /*13250*/  ISETP.GT.AND P6, PT, R5, R0, PT ;  /* 0x000000000500720c */ /* 0x000fda0003fc4270 */
[----:B------:R-:W-:Y:S05]  /*13260*/  @!P6 BRA `(.L_x_553) ;  /* 0xfffffffc0054e947 */ /* 0x000fea000383ffff */
.L_x_550:
[----:B------:R-:W-:Y:S01]  /*13270*/  IMAD.IADD R9, R5, 0x1, -R9 ;  /* 0x0000000105097824 */ /* 0x000fe200078e0a09 */
[----:B------:R-:W-:-:S03]  /*13280*/  UMOV UR4, 0xffffffff ;  /* 0xffffffff00047882 */ /* 0x000fc60000000000 */
[----:B------:R-:W-:-:S05]  /*13290*/  IMAD R5, R2, R3, R9 ;  /* 0x0000000302057224 */ /* 0x000fca00078e0209 */
[----:B------:R-:W-:Y:S01]  /*132a0*/  ISETP.GT.AND P6, PT, R5, R0, PT ;  /* 0x000000000500720c */ /* 0x000fe20003fc4270 */
[----:B------:R-:W-:-:S12]  /*132b0*/  BRA.DIV UR4, `(.L_x_554) ;  /* 0x0000001e04847947 */ /* 0x000fd8000b800000 */
[----:B------:R-:W-:-:S04]  /*132c0*/  VOTE.ANY R7, PT, !P6 ;  /* 0x0000000000077806 */ /* 0x000fc800070e0100 */
[----:B------:R-:W1:Y:S02]  /*132d0*/  POPC R5, R7 ;  /* 0x0000000700057309 */ /* 0x000e640000000000 */
[----:B-1----:R1:W2:Y:S04]  /*132e0*/  SHFL.IDX PT, R6, R6, R5, 0x1f ;  /* 0x00001f0506067589 */ /* 0x0022a800000e0000 */
[----:B------:R1:W3:Y:S02]  /*132f0*/  SHFL.IDX PT, R8, R8, R5, 0x1f ;  /* 0x00001f0508087589 */ /* 0x0002e400000e0000 */
.L_x_619:
[----:B------:R-:W-:-:S13]  /*13300*/  ISETP.NE.AND P0, PT, R7, RZ, PT ;  /* 0x000000ff0700720c */ /* 0x000fda0003f05270 */
[----:B------:R-:W-:Y:S05]  /*13310*/  @!P0 BRA `(.L_x_555) ;  /* 0x0000000000108947 */ /* 0x000fea0003800000 */
[----:B------:R-:W-:Y:S01]  /*13320*/  UMOV UR4, 0xffffffff ;  /* 0xffffffff00047882 */ /* 0x000fe20000000000 */
[----:B------:R-:W-:Y:S02]  /*13330*/  VIADD R12, R5, 0xffffffff ;  /* 0xffffffff050c7836 */ /* 0x000fe40000000000 */
[----:B------:R-:W-:Y:S05]  /*13340*/  BRA.DIV UR4, `(.L_x_556) ;  /* 0x0000001e04bc7947 */ /* 0x000fea000b800000 */
[----:B------:R4:W0:Y:S02]  /*13350*/  SHFL.IDX PT, R4, R2, R12, 0x1f ;  /* 0x00001f0c02047589 */ /* 0x00082400000e0000 */
.L_x_555:
[----:B----4-:R-:W4:Y:S01]  /*13360*/  LDL.LU R12, [R1+0xc] ;  /* 0x00000c00010c7983 */ /* 0x010f220000300800 */
[----:B0-----:R-:W-:Y:S01]  /*13370*/  IMAD R9, R4, R3, R9 ;  /* 0x0000000304097224 */ /* 0x001fe200078e0209 */
[----:B--2---:R-:W-:-:S03]  /*13380*/  IABS R4, R6 ;  /* 0x0000000600047213 */ /* 0x004fc60000000000 */
[----:B------:R-:W-:Y:S01]  /*13390*/  IMAD.IADD R0, R0, 0x1, -R9 ;  /* 0x0000000100007824 */ /* 0x000fe200078e0a09 */
[----:B------:R-:W0:Y:S01]  /*133a0*/  I2F.RP R10, R4 ;  /* 0x00000004000a7306 */ /* 0x000e220000209400 */
[----:B------:R2:W-:Y:S02]  /*133b0*/  STL [R1], R9 ;  /* 0x0000000901007387 */ /* 0x0005e40000100800 */
[----:B--2---:R-:W-:-:S05]  /*133c0*/  IABS R9, R6 ;  /* 0x0000000600097213 */ /* 0x004fca0000000000 */
[----:B0-----:R-:W0:Y:S01]  /*133d0*/  MUFU.RCP R10, R10 ;  /* 0x0000000a000a7308 */ /* 0x001e220000001000 */
[----:B------:R-:W-:Y:S02]  /*133e0*/  IMAD.MOV R9, RZ, RZ, -R9 ;  /* 0x000000ffff097224 */ /* 0x000fe400078e0a09 */
[----:B0-----:R-:W-:-:S05]  /*133f0*/  VIADD R11, R10, 0xffffffe ;  /* 0x0ffffffe0a0b7836 */ /* 0x001fca0000000000 */
[----:B------:R-:W0:Y:S02]  /*13400*/  F2I.FTZ.U32.TRUNC.NTZ R3, R11 ;  /* 0x0000000b00037305 */ /* 0x000e24000021f000 */
[----:B0-----:R-:W-:-:S04]  /*13410*/  IMAD.MOV R2, RZ, RZ, -R3 ;  /* 0x000000ffff027224 */ /* 0x001fc800078e0a03 */
[----:B------:R-:W-:Y:S02]  /*13420*/  IMAD R7, R2, R4, RZ ;  /* 0x0000000402077224 */ /* 0x000fe400078e02ff */
[----:B------:R-:W-:-:S04]  /*13430*/  IMAD.MOV.U32 R2, RZ, RZ, RZ ;  /* 0x000000ffff027224 */ /* 0x000fc800078e00ff */
[----:B------:R-:W-:Y:S01]  /*13440*/  IMAD.HI.U32 R2, R3, R7, R2 ;  /* 0x0000000703027227 */ /* 0x000fe200078e0002 */
[----:B------:R-:W-:-:S05]  /*13450*/  IABS R3, R0 ;  /* 0x0000000000037213 */ /* 0x000fca0000000000 */
[----:B------:R-:W-:-:S04]  /*13460*/  IMAD.HI.U32 R7, R2, R3, RZ ;  /* 0x0000000302077227 */ /* 0x000fc800078e00ff */
[----:B------:R-:W-:-:S05]  /*13470*/  IMAD R3, R7, R9, R3 ;  /* 0x0000000907037224 */ /* 0x000fca00078e0203 */
[----:B------:R-:W-:-:S13]  /*13480*/  ISETP.GT.U32.AND P1, PT, R4, R3, PT ;  /* 0x000000030400720c */ /* 0x000fda0003f24070 */
[----:B------:R-:W-:Y:S02]  /*13490*/  @!P1 IMAD.IADD R3, R3, 0x1, -R4 ;  /* 0x0000000103039824 */ /* 0x000fe400078e0a04 */
[----:B------:R-:W-:Y:S01]  /*134a0*/  @!P1 VIADD R7, R7, 0x1 ;  /* 0x0000000107079836 */ /* 0x000fe20000000000 */
[----:B------:R-:W-:Y:S02]  /*134b0*/  ISETP.NE.AND P1, PT, R6, RZ, PT ;  /* 0x000000ff0600720c */ /* 0x000fe40003f25270 */
[----:B------:R-:W-:Y:S02]  /*134c0*/  ISETP.GE.U32.AND P0, PT, R3, R4, PT ;  /* 0x000000040300720c */ /* 0x000fe40003f06070 */
[----:B---3--:R-:W-:-:S04]  /*134d0*/  IABS R4, R8 ;  /* 0x0000000800047213 */ /* 0x008fc80000000000 */
[----:B------:R-:W0:Y:S07]  /*134e0*/  I2F.RP R10, R4 ;  /* 0x00000004000a7306 */ /* 0x000e2e0000209400 */
[----:B------:R-:W-:Y:S01]  /*134f0*/  @P0 VIADD R7, R7, 0x1 ;  /* 0x0000000107070836 */ /* 0x000fe20000000000 */
[----:B0-----:R-:W0:Y:S02]  /*13500*/  MUFU.RCP R10, R10 ;  /* 0x0000000a000a7308 */ /* 0x001e240000001000 */
[----:B0-----:R-:W-:-:S06]  /*13510*/  VIADD R11, R10, 0xffffffe ;  /* 0x0ffffffe0a0b7836 */ /* 0x001fcc0000000000 */
[----:B------:R-:W0:Y:S02]  /*13520*/  F2I.FTZ.U32.TRUNC.NTZ R3, R11 ;  /* 0x0000000b00037305 */ /* 0x000e24000021f000 */
[----:B0-----:R-:W-:-:S04]  /*13530*/  IMAD.MOV R2, RZ, RZ, -R3 ;  /* 0x000000ffff027224 */ /* 0x001fc800078e0a03 */
[----:B------:R-:W-:Y:S02]  /*13540*/  IMAD R9, R2, R4, RZ ;  /* 0x0000000402097224 */ /* 0x000fe400078e02ff */
[----:B------:R-:W-:-:S04]  /*13550*/  IMAD.MOV.U32 R2, RZ, RZ, RZ ;  /* 0x000000ffff027224 */ /* 0x000fc800078e00ff */
[----:B------:R-:W-:Y:S01]  /*13560*/  IMAD.HI.U32 R2, R3, R9, R2 ;  /* 0x0000000903027227 */ /* 0x000fe200078e0002 */
[----:B------:R-:W-:Y:S02]  /*13570*/  LOP3.LUT R3, R0, R6, RZ, 0x3c, !PT ;  /* 0x0000000600037212 */ /* 0x000fe400078e3cff */
[----:B------:R-:W-:Y:S02]  /*13580*/  IABS R9, R8 ;  /* 0x0000000800097213 */ /* 0x000fe40000000000 */
[----:B------:R-:W-:-:S03]  /*13590*/  ISETP.GE.AND P2, PT, R3, RZ, PT ;  /* 0x000000ff0300720c */ /* 0x000fc60003f46270 */
[----:B------:R-:W-:-:S10]  /*135a0*/  IMAD.MOV R9, RZ, RZ, -R9 ;  /* 0x000000ffff097224 */ /* 0x000fd400078e0a09 */
[----:B------:R-:W-:Y:S01]  /*135b0*/  @!P2 IMAD.MOV R7, RZ, RZ, -R7 ;  /* 0x000000ffff07a224 */ /* 0x000fe200078e0a07 */
[----:B------:R-:W-:-:S04]  /*135c0*/  @!P1 LOP3.LUT R7, RZ, R6, RZ, 0x33, !PT ;  /* 0x00000006ff079212 */ /* 0x000fc800078e33ff */
[----:B------:R-:W-:-:S05]  /*135d0*/  IABS R3, R7 ;  /* 0x0000000700037213 */ /* 0x000fca0000000000 */
[----:B------:R-:W-:-:S04]  /*135e0*/  IMAD.HI.U32 R2, R2, R3, RZ ;  /* 0x0000000302027227 */ /* 0x000fc800078e00ff */
[----:B------:R-:W-:Y:S02]  /*135f0*/  IMAD R3, R2, R9, R3 ;  /* 0x0000000902037224 */ /* 0x000fe400078e0203 */
[----:B------:R-:W-:-:S03]  /*13600*/  IMAD R9, R6, R7, RZ ;  /* 0x0000000706097224 */ /* 0x000fc600078e02ff */
[----:B------:R-:W-:-:S13]  /*13610*/  ISETP.GT.U32.AND P1, PT, R4, R3, PT ;  /* 0x000000030400720c */ /* 0x000fda0003f24070 */
[----:B------:R-:W-:Y:S02]  /*13620*/  @!P1 IMAD.IADD R3, R3, 0x1, -R4 ;  /* 0x0000000103039824 */ /* 0x000fe400078e0a04 */
[----:B------:R-:W-:Y:S01]  /*13630*/  @!P1 VIADD R2, R2, 0x1 ;  /* 0x0000000102029836 */ /* 0x000fe20000000000 */
[----:B------:R-:W-:Y:S02]  /*13640*/  ISETP.NE.AND P1, PT, R8, RZ, PT ;  /* 0x000000ff0800720c */ /* 0x000fe40003f25270 */
[----:B------:R-:W-:Y:S01]  /*13650*/  ISETP.GE.U32.AND P0, PT, R3, R4, PT ;  /* 0x000000040300720c */ /* 0x000fe20003f06070 */
[----:B------:R-:W-:Y:S01]  /*13660*/  IMAD.IADD R4, R0, 0x1, -R9 ;  /* 0x0000000100047824 */ /* 0x000fe200078e0a09 */
[----:B------:R-:W-:-:S04]  /*13670*/  LOP3.LUT R3, R7, R8, RZ, 0x3c, !PT ;  /* 0x0000000807037212 */ /* 0x000fc800078e3cff */
[----:B------:R-:W-:-:S07]  /*13680*/  ISETP.GE.AND P2, PT, R3, RZ, PT ;  /* 0x000000ff0300720c */ /* 0x000fce0003f46270 */
[----:B------:R-:W-:-:S06]  /*13690*/  @P0 VIADD R2, R2, 0x1 ;  /* 0x0000000102020836 */ /* 0x000fcc0000000000 */
[----:B------:R-:W-:Y:S01]  /*136a0*/  @!P2 IMAD.MOV R2, RZ, RZ, -R2 ;  /* 0x000000ffff02a224 */ /* 0x000fe200078e0a02 */
[----:B------:R-:W-:-:S05]  /*136b0*/  @!P1 LOP3.LUT R2, RZ, R8, RZ, 0x33, !PT ;  /* 0x00000008ff029212 */ /* 0x000fca00078e33ff */
[--C-:B------:R-:W-:Y:S02]  /*136c0*/  IMAD.MOV R3, RZ, RZ, -R2.reuse ;  /* 0x000000ffff037224 */ /* 0x100fe400078e0a02 */
[C---:B------:R-:W-:Y:S02]  /*136d0*/  IMAD R2, R8.reuse, 0x1000000, R2 ;  /* 0x0100000008027824 */ /* 0x040fe400078e0202 */
[----:B------:R-:W-:-:S04]  /*136e0*/  IMAD R3, R8, R3, R7 ;  /* 0x0000000308037224 */ /* 0x000fc800078e0207 */
[----:B------:R-:W-:-:S05]  /*136f0*/  IMAD R0, R3, 0x10000, R2 ;  /* 0x0001000003007824 */ /* 0x000fca00078e0202 */
[----:B------:R0:W-:Y:S01]  /*13700*/  STL [R1+0x8], R0 ;  /* 0x0000080001007387 */ /* 0x0001e20000100800 */
[----:B----4-:R-:W-:-:S05]  /*13710*/  IMAD.IADD R12, R5, 0x1, R12 ;  /* 0x00000001050c7824 */ /* 0x010fca00078e020c */
[----:B------:R0:W-:Y:S04]  /*13720*/  STL [R1+0xc], R12 ;  /* 0x00000c0c01007387 */ /* 0x0001e80000100800 */
[----:B------:R0:W-:Y:S01]  /*13730*/  STL [R1+0x4], R4 ;  /* 0x0000040401007387 */ /* 0x0001e20000100800 */
[----:B------:R-:W-:Y:S05]  /*13740*/  BRA `(.L_x_557) ;  /* 0x0000000000287947 */ /* 0x000fea0003800000 */
.L_x_551:
[----:B------:R-:W-:Y:S01]  /*13750*/  UMOV UR4, URZ ;  /* 0x0000003f00047c82 */ /* 0x000fe20008000000 */
[----:B------:R-:W-:Y:S01]  /*13760*/  ULDC UR6, c[0x0][0xc3c] ;  /* 0x00030f0000067ab9 */ /* 0x000fe20000000800 */
[----:B------:R-:W-:Y:S01]  /*13770*/  UMOV UR5, URZ ;  /* 0x0000003f00057c82 */ /* 0x000fe20008000000 */
[----:B------:R0:W-:Y:S01]  /*13780*/  STL [R1], R0 ;  /* 0x0000000001007387 */ /* 0x0001e20000100800 */
[----:B------:R-:W-:Y:S02]  /*13790*/  IMAD.U32 R3, RZ, RZ, UR4 ;  /* 0x00000004ff037e24 */ /* 0x000fe4000f8e00ff */
[----:B------:R-:W-:-:S03]  /*137a0*/  IMAD.U32 R2, RZ, RZ, UR5 ;  /* 0x00000005ff027e24 */ /* 0x000fc6000f8e00ff */
[----:B------:R1:W-:Y:S01]  /*137b0*/  STL [R1+0x4], R3 ;  /* 0x0000040301007387 */ /* 0x0003e20000100800 */
[----:B0-----:R-:W-:-:S05]  /*137c0*/  IMAD.U32 R0, RZ, RZ, UR6 ;  /* 0x00000006ff007e24 */ /* 0x001fca000f8e00ff */
[----:B------:R1:W-:Y:S04]  /*137d0*/  STL [R1+0xc], R0 ;  /* 0x00000c0001007387 */ /* 0x0003e80000100800 */
[----:B------:R1:W-:Y:S02]  /*137e0*/  STL [R1+0x8], R2 ;  /* 0x0000080201007387 */ /* 0x0003e40000100800 */
.L_x_557:
[----:B-1----:R-:W2:Y:S04]  /*137f0*/  LDL R3, [R1+0x8] ;  /* 0x0000080001037983 */ /* 0x002ea80000100800 */
[----:B------:R-:W3:Y:S04]  /*13800*/  LDL R2, [R1+0xc] ;  /* 0x00000c0001027983 */ /* 0x000ee80000100800 */
[----:B------:R-:W4:Y:S04]  /*13810*/  LDL R5, [R1+0x4] ;  /* 0x0000040001057983 */ /* 0x000f280000100800 */
[----:B0-----:R-:W4:Y:S01]  /*13820*/  LDL R4, [R1] ;  /* 0x0000000001047983 */ /* 0x001f220000100800 */
[----:B------:R-:W0:Y:S01]  /*13830*/  S2R R0, SR_TID.X ;  /* 0x0000000000007919 */ /* 0x000e220000002100 */
[----:B------:R-:W-:Y:S05]  /*13840*/  WARPSYNC.ALL ;  /* 0x0000000000007948 */ /* 0x000fea0003800000 */
[----:B0-----:R-:W-:Y:S01]  /*13850*/  LOP3.LUT R0, R0, 0x1f, RZ, 0xc0, !PT ;  /* 0x0000001f00007812 */ /* 0x001fe200078ec0ff */
[----:B------:R-:W-:Y:S03]  /*13860*/  BAR.SYNC.DEFER_BLOCKING 0x4, 0x180 ;  /* 0x0106000000007b1d */ /* 0x000fe60000010000 */
[----:B------:R-:W-:-:S13]  /*13870*/  ISETP.NE.AND P0, PT, R0, RZ, PT ;  /* 0x000000ff0000720c */ /* 0x000fda0003f05270 */
[----:B------:R-:W-:Y:S01]  /*13880*/  @!P0 MOV R0, 0x400 ;  /* 0x0000040000008802 */ /* 0x000fe20000000f00 */
[----:B--2---:R-:W-:Y:S02]  /*13890*/  IMAD.MOV.U32 R6, RZ, RZ, R3 ;  /* 0x000000ffff067224 */ /* 0x004fe400078e0003 */
[----:B------:R-:W0:Y:S01]  /*138a0*/  @!P0 S2R R3, SR_CgaCtaId ;  /* 0x0000000000038919 */ /* 0x000e220000008800 */
[----:B---3--:R-:W-:Y:S01]  /*138b0*/  IMAD.MOV.U32 R7, RZ, RZ, R2 ;  /* 0x000000ffff077224 */ /* 0x008fe200078e0002 */
[----:B0-----:R-:W-:-:S05]  /*138c0*/  @!P0 LEA R18, R3, R0, 0x18 ;  /* 0x0000000003128211 */ /* 0x001fca00078ec0ff */
[----:B----4-:R0:W-:Y:S01]  /*138d0*/  @!P0 STS.128 [R18+0x28cd0], R4 ;  /* 0x028cd00412008388 */ /* 0x0101e20000000c00 */
[----:B------:R-:W-:Y:S06]  /*138e0*/  BAR.ARV 0x5, 0x180 ;  /* 0x0146000000007b1d */ /* 0x000fec0000002000 */
.L_x_548:
[----:B------:R-:W2:Y:S01]  /*138f0*/  LDL R0, [R1+0xc] ;  /* 0x00000c0001007983 */ /* 0x000ea20000100800 */
[----:B------:R-:W-:Y:S02]  /*13900*/  ULDC UR4, c[0x0][0xc3c] ;  /* 0x00030f0000047ab9 */ /* 0x000fe40000000800 */
[----:B--2---:R-:W-:-:S13]  /*13910*/  ISETP.GE.AND P0, PT, R0, UR4, PT ;  /* 0x0000000400007c0c */ /* 0x004fda000bf06270 */
[----:B------:R-:W-:Y:S05]  /*13920*/  @!P0 BRA `(.L_x_558) ;  /* 0xffffff9c00f08947 */ /* 0x000fea000383ffff */
[----:B------:R-:W-:Y:S05]  /*13930*/  BSYNC B8 ;  /* 0x0000000000087941 */ /* 0x000fea0003800000 */
.L_x_440:
[----:B0-----:R-:W4:Y:S01]  /*13940*/  LDL.LU R0, [R1+0x50] ;  /* 0x0000500001007983 */ /* 0x001f220000300800 */
[----:B------:R-:W-:Y:S01]  /*13950*/  BSSY B0, `(.L_x_559) ;  /* 0x000000b000007945 */ /* 0x000fe20003800000 */
[----:B-1----:R-:W0:Y:S01]  /*13960*/  S2R R5, SR_CgaCtaId ;  /* 0x0000000000057919 */ /* 0x002e220000008800 */
[----:B----4-:R-:W-:-:S05]  /*13970*/  VIADD R0, R0, 0x1 ;  /* 0x0000000100007836 */ /* 0x010fca0000000000 */
[----:B------:R-:W-:-:S04]  /*13980*/  LEA.HI R2, R0, R0, RZ, 0x1 ;  /* 0x0000000000027211 */ /* 0x000fc800078f08ff */
[----:B------:R-:W-:-:S05]  /*13990*/  LOP3.LUT R3, R2, 0xfffffffe, RZ, 0xc0, !PT ;  /* 0xfffffffe02037812 */ /* 0x000fca00078ec0ff */
[----:B------:R-:W-:Y:S01]  /*139a0*/  IMAD.IADD R3, R0, 0x1, -R3 ;  /* 0x0000000100037824 */ /* 0x000fe200078e0a03 */
[----:B------:R-:W-:-:S04]  /*139b0*/  MOV R0, 0x400 ;  /* 0x0000040000007802 */ /* 0x000fc80000000f00 */
[----:B0-----:R-:W-:Y:S02]  /*139c0*/  LEA R0, R5, R0, 0x18 ;  /* 0x0000000005007211 */ /* 0x001fe400078ec0ff */
[----:B------:R-:W-:-:S04]  /*139d0*/  SHF.L.U32 R3, R3, 0x1f, RZ ;  /* 0x0000001f03037819 */ /* 0x000fc800000006ff */
[----:B------:R-:W0:Y:S02]  /*139e0*/  SYNCS.PHASECHK.TRANS64.TRYWAIT P0, [R0+URZ+0x28c20], R3 ;  /* 0x028c2003000075a7 */ /* 0x000e24000800017f */
[----:B0-----:R-:W-:Y:S05]  /*139f0*/  @!P0 BRA `(.L_x_560) ;  /* 0x0000001800388947 */ /* 0x001fea0003800000 */
.L_x_622:
[----:B------:R-:W-:Y:S05]  /*13a00*/  BSYNC B0 ;  /* 0x0000000000007941 */ /* 0x000fea0003800000 */
.L_x_559:
[----:B------:R-:W-:-:S03]  /*13a10*/  UMOV UR4, 0xffffffff ;  /* 0xffffffff00047882 */ /* 0x000fc60000000000 */
[----:B------:R-:W-:Y:S05]  /*13a20*/  BRA.DIV UR4, `(.L_x_561) ;  /* 0x0000001a04407947 */ /* 0x000fea000b800000 */
[----:B------:R-:W1:Y:S02]  /*13a30*/  S2R R2, SR_TID.X ;  /* 0x0000000000027919 */ /* 0x000e640000002100 */
[----:B-1----:R-:W-:-:S04]  /*13a40*/  SHF.R.U32.HI R2, RZ, 0x5, R2 ;  /* 0x00000005ff027819 */ /* 0x002fc80000011602 */
[----:B------:R-:W-:-:S05]  /*13a50*/  LOP3.LUT R2, R2, 0x3, RZ, 0xc0, !PT ;  /* 0x0000000302027812 */ /* 0x000fca00078ec0ff */
[----:B------:R1:W4:Y:S02]  /*13a60*/  SHFL.IDX PT, R14, R2, RZ, 0x1f ;  /* 0x00001fff020e7589 */ /* 0x00032400000e0000 */
.L_x_625:
[----:B----4-:R-:W-:Y:S01]  /*13a70*/  ISETP.NE.AND P0, PT, R14, RZ, PT ;  /* 0x000000ff0e00720c */ /* 0x010fe20003f05270 */
[----:B------:R-:W-:-:S12]  /*13a80*/  BSSY B0, `(.L_x_562) ;  /* 0x0000025000007945 */ /* 0x000fd80003800000 */
[----:B------:R-:W-:Y:S05]  /*13a90*/  @P0 BRA `(.L_x_563) ;  /* 0x00000000008c0947 */ /* 0x000fea0003800000 */
[----:B------:R-:W-:-:S03]  /*13aa0*/  UMOV UR4, 0xffffffff ;  /* 0xffffffff00047882 */ /* 0x000fc60000000000 */
[----:B------:R-:W-:Y:S05]  /*13ab0*/  BRA.DIV UR4, `(.L_x_564) ;  /* 0x0000001a04507947 */ /* 0x000fea000b800000 */
[----:B------:R-:W-:-:S13]  /*13ac0*/  ELECT P6, URZ, PT ;  /* 0x00000000003f782f */ /* 0x000fda00038c0000 */
.L_x_628:
[----:B------:R-:W-:Y:S05]  /*13ad0*/  @!P6 BRA `(.L_x_563) ;  /* 0x00000000007ce947 */ /* 0x000fea0003800000 */
[----:B------:R-:W-:-:S06]  /*13ae0*/  ULOP3.LUT UR4, UR36, 0x2, URZ, 0xfc, !UPT ;  /* 0x0000000224047892 */ /* 0x000fcc000f8efc3f */
[----:B-1----:R-:W-:-:S05]  /*13af0*/  IMAD.U32 R2, RZ, RZ, UR4 ;  /* 0x00000004ff027e24 */ /* 0x002fca000f8e00ff */
[----:B------:R-:W-:-:S13]  /*13b00*/  ISETP.NE.AND P2, PT, R2, 0x3, PT ;  /* 0x000000030200780c */ /* 0x000fda0003f45270 */
[----:B------:R-:W-:Y:S05]  /*13b10*/  @!P2 BRA `(.L_x_565) ;  /* 0x000000000004a947 */ /* 0x000fea0003800000 */
[----:B------:R-:W-:Y:S01]  /*13b20*/  BPT.TRAP 0x1 ;  /* 0x000000040000795c */ /* 0x000fe20000300000 */
.L_x_565:
[----:B------:R-:W4:Y:S01]  /*13b30*/  LDL.LU R7, [R1+0x10] ;  /* 0x0000100001077983 */ /* 0x000f220000300800 */
[----:B------:R-:W-:Y:S02]  /*13b40*/  VIADD R2, R0, 0x28c40 ;  /* 0x00028c4000027836 */ /* 0x000fe40000000000 */
[C---:B0-----:R-:W-:Y:S02]  /*13b50*/  VIADD R3, R19.reuse, 0x1 ;  /* 0x0000000113037836 */ /* 0x041fe40000000000 */
[----:B------:R-:W-:-:S03]  /*13b60*/  IMAD R6, R19, 0x8, R2 ;  /* 0x0000000813067824 */ /* 0x000fc600078e0202 */
[----:B------:R-:W-:-:S04]  /*13b70*/  ISETP.NE.AND P1, PT, R3, 0x2, PT ;  /* 0x000000020300780c */ /* 0x000fc80003f25270 */
[----:B------:R-:W-:Y:S02]  /*13b80*/  SEL R4, RZ, 0x1, P1 ;  /* 0x00000001ff047807 */ /* 0x000fe40000800000 */
[----:B------:R-:W-:Y:S02]  /*13b90*/  SEL R3, R3, RZ, P1 ;  /* 0x000000ff03037207 */ /* 0x000fe40000800000 */
[C---:B----4-:R-:W-:Y:S02]  /*13ba0*/  SHF.L.U32 R5, R7.reuse, 0x1f, RZ ;  /* 0x0000001f07057819 */ /* 0x050fe400000006ff */
[----:B------:R-:W-:Y:S01]  /*13bb0*/  LOP3.LUT R4, R7, R4, RZ, 0x3c, !PT ;  /* 0x0000000407047212 */ /* 0x000fe200078e3cff */
[----:B------:R-:W-:Y:S01]  /*13bc0*/  IMAD R7, R3, 0x8, R2 ;  /* 0x0000000803077824 */ /* 0x000fe200078e0202 */
[----:B------:R-:W0:Y:S02]  /*13bd0*/  SYNCS.PHASECHK.TRANS64.TRYWAIT P0, [R6+URZ], R5 ;  /* 0x00000005060075a7 */ /* 0x000e24000800017f */
[----:B------:R-:W-:Y:S01]  /*13be0*/  SHF.L.U32 R2, R4, 0x1f, RZ ;  /* 0x0000001f04027819 */ /* 0x000fe200000006ff */
[----:B0-----:R-:W-:Y:S06]  /*13bf0*/  @!P0 BRA `(.L_x_566) ;  /* 0x0000001800208947 */ /* 0x001fec0003800000 */
.L_x_629:
[----:B------:R-:W1:Y:S02]  /*13c00*/  SYNCS.PHASECHK.TRANS64.TRYWAIT P0, [R7+URZ], R2 ;  /* 0x00000002070075a7 */ /* 0x000e64000800017f */
[----:B-1----:R-:W-:Y:S05]  /*13c10*/  @!P0 BRA `(.L_x_567) ;  /* 0x00000018002c8947 */ /* 0x002fea0003800000 */
.L_x_630:
[----:B------:R-:W-:Y:S05]  /*13c20*/  @!P2 BRA `(.L_x_568) ;  /* 0x000000000004a947 */ /* 0x000fea0003800000 */
[----:B------:R-:W-:Y:S01]  /*13c30*/  BPT.TRAP 0x1 ;  /* 0x000000040000795c */ /* 0x000fe20000300000 */
.L_x_568:
[----:B------:R-:W-:-:S04]  /*13c40*/  VIADD R0, R0, 0x28c60 ;  /* 0x00028c6000007836 */ /* 0x000fc80000000000 */
[----:B------:R-:W-:-:S04]  /*13c50*/  IMAD R4, R19, 0x8, R0 ;  /* 0x0000000813047824 */ /* 0x000fc800078e0200 */
[----:B------:R-:W4:Y:S02]  /*13c60*/  SYNCS.PHASECHK.TRANS64.TRYWAIT P0, [R4+URZ], R5 ;  /* 0x00000005040075a7 */ /* 0x000f24000800017f */
[----:B----4-:R-:W-:Y:S05]  /*13c70*/  @!P0 BRA `(.L_x_569) ;  /* 0x0000001800288947 */ /* 0x010fea0003800000 */
.L_x_631:
[----:B------:R-:W-:-:S07]  /*13c80*/  IMAD R3, R3, 0x8, R0 ;  /* 0x0000000803037824 */ /* 0x000fce00078e0200 */
.L_x_570:
[----:B------:R0:W0:Y:S02]  /*13c90*/  SYNCS.PHASECHK.TRANS64.TRYWAIT P0, [R3+URZ], R2 ;  /* 0x00000002030075a7 */ /* 0x000024000800017f */
[----:B0-----:R-:W-:Y:S05]  /*13ca0*/  @!P0 NANOSLEEP.SYNCS 0x989680 ;  /* 0x009896800000895d */ /* 0x001fea0003900000 */
[----:B------:R-:W0:Y:S02]  /*13cb0*/  @!P0 SYNCS.PHASECHK.TRANS64 P0, [R3+URZ], R2 ;  /* 0x00000002030085a7 */ /* 0x000e24000800007f */
[----:B0-----:R-:W-:Y:S05]  /*13cc0*/  @!P0 BRA `(.L_x_570) ;  /* 0xfffffffc00f08947 */ /* 0x001fea000383ffff */
.L_x_563:
[----:B------:R-:W-:Y:S05]  /*13cd0*/  BSYNC B0 ;  /* 0x0000000000007941 */ /* 0x000fea0003800000 */
.L_x_562:
[----:B------:R-:W-:Y:S05]  /*13ce0*/  EXIT ;  /* 0x000000000000794d */ /* 0x000fea0003800000 */
.L_x_389:
[----:B0-----:R-:W-:-:S04]  /*13cf0*/  IMAD.U32 R3, RZ, RZ, UR17 ;  /* 0x00000011ff037e24 */ /* 0x001fc8000f8e00ff */
[----:B------:R0:W1:Y:S03]  /*13d00*/  SYNCS.PHASECHK.TRANS64.TRYWAIT P0, [R3+URZ+0x28c50], R0 ;  /* 0x028c5000030075a7 */ /* 0x000066000800017f */
[----:B-1----:R-:W-:Y:S05]  /*13d10*/  @!P0 NANOSLEEP.SYNCS 0x989680 ;  /* 0x009896800000895d */ /* 0x002fea0003900000 */
[----:B------:R-:W1:Y:S02]  /*13d20*/  @!P0 SYNCS.PHASECHK.TRANS64 P0, [R3+URZ+0x28c50], R0 ;  /* 0x028c5000030085a7 */ /* 0x000e64000800007f */
[----:B-1----:R-:W-:Y:S05]  /*13d30*/  @!P0 BRA `(.L_x_389) ;  /* 0xfffffffc00ec8947 */ /* 0x002fea000383ffff */
[----:B------:R-:W-:Y:S05]  /*13d40*/  BRA `(.L_x_571) ;  /* 0xfffffee000c47947 */ /* 0x000fea000383ffff */
.L_x_394:
[----:B-1----:R-:W-:-:S04]  /*13d50*/  IMAD.U32 R3, RZ, RZ, UR6 ;  /* 0x00000006ff037e24 */ /* 0x002fc8000f8e00ff */
[----:B------:R1:W2:Y:S03]  /*13d60*/  SYNCS.PHASECHK.TRANS64.TRYWAIT P0, [R3+URZ+0x28c50], R0 ;  /* 0x028c5000030075a7 */ /* 0x0002a6000800017f */
[----:B--2---:R-:W-:Y:S05]  /*13d70*/  @!P0 NANOSLEEP.SYNCS 0x989680 ;  /* 0x009896800000895d */ /* 0x004fea0003900000 */
[----:B------:R-:W2:Y:S02]  /*13d80*/  @!P0 SYNCS.PHASECHK.TRANS64 P0, [R3+URZ+0x28c50], R0 ;  /* 0x028c5000030085a7 */ /* 0x000ea4000800007f */
[----:B--2---:R-:W-:Y:S05]  /*13d90*/  @!P0 BRA `(.L_x_394) ;  /* 0xfffffffc00ec8947 */ /* 0x004fea000383ffff */
[----:B------:R-:W-:Y:S05]  /*13da0*/  BRA `(.L_x_393) ;  /* 0xfffffeec00dc7947 */ /* 0x000fea000383ffff */
.L_x_398:
[----:B0-----:R-:W-:-:S04]  /*13db0*/  IMAD.U32 R3, RZ, RZ, UR38 ;  /* 0x00000026ff037e24 */ /* 0x001fc8000f8e00ff */
[----:B------:R0:W1:Y:S03]  /*13dc0*/  SYNCS.PHASECHK.TRANS64.TRYWAIT P1, [R3+URZ+0x28c00], R0 ;  /* 0x028c0000030075a7 */ /* 0x000066000802017f */
[----:B-1----:R-:W-:Y:S05]  /*13dd0*/  @!P1 NANOSLEEP.SYNCS 0x989680 ;  /* 0x009896800000995d */ /* 0x002fea0003900000 */
[----:B------:R-:W1:Y:S02]  /*13de0*/  @!P1 SYNCS.PHASECHK.TRANS64 P1, [R3+URZ+0x28c00], R0 ;  /* 0x028c0000030095a7 */ /* 0x000e64000802007f */
[----:B-1----:R-:W-:Y:S05]  /*13df0*/  @!P1 BRA `(.L_x_398) ;  /* 0xfffffffc00ec9947 */ /* 0x002fea000383ffff */
[----:B------:R-:W-:Y:S05]  /*13e00*/  BRA `(.L_x_572) ;  /* 0xffffff0000ec7947 */ /* 0x000fea000383ffff */
.L_x_402:
[----:B--2---:R2:W3:Y:S02]  /*13e10*/  SYNCS.PHASECHK.TRANS64.TRYWAIT P1, [R7+URZ+0x28c30], R8 ;  /* 0x028c3008070075a7 */ /* 0x0044e4000802017f */
[----:B---3--:R-:W-:Y:S05]  /*13e20*/  @!P1 NANOSLEEP.SYNCS 0x989680 ;  /* 0x009896800000995d */ /* 0x008fea0003900000 */
[----:B------:R-:W3:Y:S02]  /*13e30*/  @!P1 SYNCS.PHASECHK.TRANS64 P1, [R7+URZ+0x28c30], R8 ;  /* 0x028c3008070095a7 */ /* 0x000ee4000802007f */
[----:B---3--:R-:W-:Y:S05]  /*13e40*/  @!P1 BRA `(.L_x_402) ;  /* 0xfffffffc00f09947 */ /* 0x008fea000383ffff */
[----:B------:R-:W-:Y:S05]  /*13e50*/  BRA `(.L_x_401) ;  /* 0xffffff0400087947 */ /* 0x000fea000383ffff */
.L_x_406:
[----:B----4-:R4:W0:Y:S02]  /*13e60*/  SYNCS.PHASECHK.TRANS64.TRYWAIT P2, [R7+URZ+0x28c50], R8 ;  /* 0x028c5008070075a7 */ /* 0x010824000804017f */
[----:B0-----:R-:W-:Y:S05]  /*13e70*/  @!P2 NANOSLEEP.SYNCS 0x989680 ;  /* 0x009896800000a95d */ /* 0x001fea0003900000 */
[----:B------:R-:W0:Y:S02]  /*13e80*/  @!P2 SYNCS.PHASECHK.TRANS64 P2, [R7+URZ+0x28c50], R8 ;  /* 0x028c50080700a5a7 */ /* 0x000e24000804007f */
[----:B0-----:R-:W-:Y:S05]  /*13e90*/  @!P2 BRA `(.L_x_406) ;  /* 0xfffffffc00f0a947 */ /* 0x001fea000383ffff */
[----:B------:R-:W-:Y:S05]  /*13ea0*/  BRA `(.L_x_405) ;  /* 0xffffff1800207947 */ /* 0x000fea000383ffff */
.L_x_411:
[----:B-1----:R-:W-:-:S04]  /*13eb0*/  IMAD.U32 R0, RZ, RZ, UR24 ;  /* 0x00000018ff007e24 */ /* 0x002fc8000f8e00ff */
[----:B------:R1:W2:Y:S03]  /*13ec0*/  SYNCS.PHASECHK.TRANS64.TRYWAIT P2, [R0+URZ+0x28c30], R7 ;  /* 0x028c3007000075a7 */ /* 0x0002a6000804017f */
[----:B--2---:R-:W-:Y:S05]  /*13ed0*/  @!P2 NANOSLEEP.SYNCS 0x989680 ;  /* 0x009896800000a95d */ /* 0x004fea0003900000 */
[----:B------:R-:W2:Y:S02]  /*13ee0*/  @!P2 SYNCS.PHASECHK.TRANS64 P2, [R0+URZ+0x28c30], R7 ;  /* 0x028c30070000a5a7 */ /* 0x000ea4000804007f */
[----:B--2---:R-:W-:Y:S05]  /*13ef0*/  @!P2 BRA `(.L_x_411) ;  /* 0xfffffffc00eca947 */ /* 0x004fea000383ffff */
[----:B------:R-:W-:Y:S05]  /*13f00*/  BRA `(.L_x_410) ;  /* 0xffffff1c00047947 */ /* 0x000fea000383ffff */
.L_x_415:
[----:B--2---:R2:W3:Y:S02]  /*13f10*/  SYNCS.PHASECHK.TRANS64.TRYWAIT P2, [R9+URZ+0x28c50], R7 ;  /* 0x028c5007090075a7 */ /* 0x0044e4000804017f */
[----:B---3--:R-:W-:Y:S05]  /*13f20*/  @!P2 NANOSLEEP.SYNCS 0x989680 ;  /* 0x009896800000a95d */ /* 0x008fea0003900000 */
[----:B------:R-:W3:Y:S02]  /*13f30*/  @!P2 SYNCS.PHASECHK.TRANS64 P2, [R9+URZ+0x28c50], R7 ;  /* 0x028c50070900a5a7 */ /* 0x000ee4000804007f */
[----:B---3--:R-:W-:Y:S05]  /*13f40*/  @!P2 BRA `(.L_x_415) ;  /* 0xfffffffc00f0a947 */ /* 0x008fea000383ffff */
[----:B------:R-:W-:Y:S05]  /*13f50*/  BRA `(.L_x_414) ;  /* 0xffffff3400347947 */ /* 0x000fea000383ffff */
.L_x_454:
[----:B------:R-:W1:Y:S01]  /*13f60*/  S2R R4, SR_TID.X ;  /* 0x0000000000047919 */ /* 0x000e620000002100 */
[----:B------:R-:W-:Y:S01]  /*13f70*/  BSSY B0, `(.L_x_573) ;  /* 0x000000a000007945 */ /* 0x000fe20003800000 */
[----:B------:R-:W-:Y:S02]  /*13f80*/  IMAD.MOV.U32 R12, RZ, RZ, RZ ;  /* 0x000000ffff0c7224 */ /* 0x000fe400078e00ff */
[----:B0-----:R-:W-:Y:S02]  /*13f90*/  IMAD.MOV.U32 R11, RZ, RZ, 0x1f ;  /* 0x0000001fff0b7424 */ /* 0x001fe400078e00ff */
[----:B------:R-:W-:Y:S01]  /*13fa0*/  IMAD.MOV.U32 R15, RZ, RZ, -0x1 ;  /* 0xffffffffff0f7424 */ /* 0x000fe200078e00ff */
[----:B-1----:R-:W-:-:S04]  /*13fb0*/  SHF.R.U32.HI R4, RZ, 0x5, R4 ;  /* 0x00000005ff047819 */ /* 0x002fc80000011604 */
[----:B------:R-:W-:-:S05]  /*13fc0*/  LOP3.LUT R4, R4, 0x3, RZ, 0xc0, !PT ;  /* 0x0000000304047812 */ /* 0x000fca00078ec0ff */
[----:B------:R-:W-:-:S07]  /*13fd0*/  IMAD.MOV.U32 R13, RZ, RZ, R4 ;  /* 0x000000ffff0d7224 */ /* 0x000fce00078e0004 */
[----:B---3--:R-:W-:Y:S05]  /*13fe0*/  WARPSYNC.COLLECTIVE R15, `(.L_x_574) ;  /* 0x000000000f087348 */ /* 0x008fea0003c00000 */
[----:B------:R0:W1:Y:S02]  /*13ff0*/  SHFL.IDX P6, R14, R13, R12, R11 ;  /* 0x0000000c0d0e7389 */ /* 0x00006400000c000b */
[----:B01-3--:R-:W-:Y:S01]  /*14000*/  ENDCOLLECTIVE ;  /* 0x000000000000791b */ /* 0x00bfe20003800000 */
.L_x_574:
[----:B------:R-:W-:Y:S05]  /*14010*/  BSYNC B0 ;  /* 0x0000000000007941 */ /* 0x000fea0003800000 */
.L_x_573:
[----:B------:R-:W-:Y:S05]  /*14020*/  BRA `(.L_x_575) ;  /* 0xffffffa400d07947 */ /* 0x000fea000383ffff */
.L_x_456:
[----:B------:R-:W-:Y:S01]  /*14030*/  BSSY B0, `(.L_x_576) ;  /* 0x0000006000007945 */ /* 0x000fe20003800000 */
[----:B------:R-:W-:-:S07]  /*14040*/  IMAD.MOV.U32 R15, RZ, RZ, -0x1 ;  /* 0xffffffffff0f7424 */ /* 0x000fce00078e00ff */
[----:B0--34-:R-:W-:Y:S05]  /*14050*/  WARPSYNC.COLLECTIVE R15, `(.L_x_577) ;  /* 0x000000000f0c7348 */ /* 0x019fea0003c00000 */
[----:B------:R-:W-:Y:S02]  /*14060*/  ELECT P6, UR62, PT ;  /* 0x00000000003e782f */ /* 0x000fe400038c0000 */
[----:B------:R-:W-:Y:S01]  /*14070*/  MOV R14, UR62 ;  /* 0x0000003e000e7c02 */ /* 0x000fe20008000f00 */
[----:B0--34-:R-:W-:Y:S10]  /*14080*/  ENDCOLLECTIVE ;  /* 0x000000000000791b */ /* 0x019ff40003800000 */
.L_x_577:
[----:B------:R-:W-:Y:S05]  /*14090*/  BSYNC B0 ;  /* 0x0000000000007941 */ /* 0x000fea0003800000 */
.L_x_576:
[----:B------:R-:W-:Y:S05]  /*140a0*/  BRA `(.L_x_578) ;  /* 0xffffffa400d47947 */ /* 0x000fea000383ffff */
.L_x_458:
[----:B-1----:R1:W2:Y:S02]  /*140b0*/  SYNCS.PHASECHK.TRANS64.TRYWAIT P0, [R0+URZ+0x28c40], R2 ;  /* 0x028c4002000075a7 */ /* 0x0022a4000800017f */
[----:B--2---:R-:W-:Y:S05]  /*140c0*/  @!P0 NANOSLEEP.SYNCS 0x989680 ;  /* 0x009896800000895d */ /* 0x004fea0003900000 */
[----:B------:R-:W2:Y:S02]  /*140d0*/  @!P0 SYNCS.PHASECHK.TRANS64 P0, [R0+URZ+0x28c40], R2 ;  /* 0x028c4002000085a7 */ /* 0x000ea4000800007f */
[----:B--2---:R-:W-:Y:S05]  /*140e0*/  @!P0 BRA `(.L_x_458) ;  /* 0xfffffffc00f08947 */ /* 0x004fea000383ffff */
[----:B------:R-:W-:Y:S05]  /*140f0*/  BRA `(.L_x_579) ;  /* 0xffffffa800347947 */ /* 0x000fea000383ffff */
.L_x_462:
[----:B------:R-:W2:Y:S01]  /*14100*/  LDL.LU R11, [R1+0x40] ;  /* 0x00004000010b7983 */ /* 0x000ea20000300800 */
[----:B------:R-:W-:Y:S02]  /*14110*/  IMAD.MOV.U32 R13, RZ, RZ, R3 ;  /* 0x000000ffff0d7224 */ /* 0x000fe400078e0003 */
[----:B------:R-:W-:Y:S01]  /*14120*/  IMAD.MOV.U32 R12, RZ, RZ, RZ ;  /* 0x000000ffff0c7224 */ /* 0x000fe200078e00ff */
[----:B------:R-:W0:Y:S01]  /*14130*/  S2R R5, SR_TID.X ;  /* 0x0000000000057919 */ /* 0x000e220000002100 */
[----:B------:R-:W-:Y:S01]  /*14140*/  IMAD.MOV.U32 R15, RZ, RZ, -0x1 ;  /* 0xffffffffff0f7424 */ /* 0x000fe200078e00ff */
[----:B0-----:R-:W-:-:S04]  /*14150*/  LOP3.LUT R5, R5, 0x7f, RZ, 0xc0, !PT ;  /* 0x0000007f05057812 */ /* 0x001fc800078ec0ff */
[----:B------:R-:W-:-:S05]  /*14160*/  SHF.R.U32.HI R5, RZ, 0x3, R5 ;  /* 0x00000003ff057819 */ /* 0x000fca0000011605 */
[----:B------:R-:W-:-:S04]  /*14170*/  IMAD R2, R10, 0x40, R5 ;  /* 0x000000400a027824 */ /* 0x000fc800078e0205 */
[----:B------:R-:W-:Y:S02]  /*14180*/  VIADD R5, R2, 0x10 ;  /* 0x0000001002057836 */ /* 0x000fe40000000000 */
[----:B--2---:R-:W-:Y:S02]  /*14190*/  IMAD R0, R11, R7, RZ ;  /* 0x000000070b007224 */ /* 0x004fe400078e02ff */
[----:B------:R-:W-:-:S03]  /*141a0*/  IMAD.MOV.U32 R11, RZ, RZ, 0x181f ;  /* 0x0000181fff0b7424 */ /* 0x000fc600078e00ff */
[----:B------:R-:W-:-:S13]  /*141b0*/  ISETP.GE.AND P1, PT, R2, R0, PT ;  /* 0x000000000200720c */ /* 0x000fda0003f26270 */
[----:B-----5:R-:W-:Y:S05]  /*141c0*/  WARPSYNC.COLLECTIVE R15, `(.L_x_580) ;  /* 0x000000000f087348 */ /* 0x020fea0003c00000 */
[----:B------:R0:W1:Y:S02]  /*141d0*/  SHFL.IDX P6, R14, R13, R12, R11 ;  /* 0x0000000c0d0e7389 */ /* 0x00006400000c000b */
[----:B01---5:R-:W-:Y:S01]  /*141e0*/  ENDCOLLECTIVE ;  /* 0x000000000000791b */ /* 0x023fe20003800000 */
.L_x_580:
[----:B------:R-:W-:Y:S02]  /*141f0*/  IMAD.MOV.U32 R13, RZ, RZ, R4 ;  /* 0x000000ffff0d7224 */ /* 0x000fe400078e0004 */
[----:B------:R-:W-:-:S07]  /*14200*/  IMAD.MOV.U32 R6, RZ, RZ, R14 ;  /* 0x000000ffff067224 */ /* 0x000fce00078e000e */
[----:B------:R-:W-:Y:S05]  /*14210*/  WARPSYNC.COLLECTIVE R15, `(.L_x_581) ;  /* 0x000000000f087348 */ /* 0x000fea0003c00000 */
[----:B------:R0:W1:Y:S02]  /*14220*/  SHFL.IDX P6, R14, R13, R12, R11 ;  /* 0x0000000c0d0e7389 */ /* 0x00006400000c000b */
[----:B01----:R-:W-:Y:S01]  /*14230*/  ENDCOLLECTIVE ;  /* 0x000000000000791b */ /* 0x003fe20003800000 */
.L_x_581:
[----:B------:R-:W-:Y:S02]  /*14240*/  IMAD.MOV.U32 R13, RZ, RZ, R3 ;  /* 0x000000ffff0d7224 */ /* 0x000fe400078e0003 */
[----:B------:R-:W-:Y:S02]  /*14250*/  IMAD.MOV.U32 R12, RZ, RZ, 0x1 ;  /* 0x00000001ff0c7424 */ /* 0x000fe400078e00ff */
[----:B------:R-:W-:-:S07]  /*14260*/  IMAD.MOV.U32 R7, RZ, RZ, R14 ;  /* 0x000000ffff077224 */ /* 0x000fce00078e000e */
[----:B------:R-:W-:Y:S05]  /*14270*/  WARPSYNC.COLLECTIVE R15, `(.L_x_582) ;  /* 0x000000000f087348 */ /* 0x000fea0003c00000 */
[----:B------:R0:W1:Y:S02]  /*14280*/  SHFL.IDX P6, R14, R13, R12, R11 ;  /* 0x0000000c0d0e7389 */ /* 0x00006400000c000b */
[----:B01----:R-:W-:Y:S01]  /*14290*/  ENDCOLLECTIVE ;  /* 0x000000000000791b */ /* 0x003fe20003800000 */
.L_x_582:
        /* <DEDUP_REMOVED lines=15> */
.L_x_583:
[----:B------:R-:W-:Y:S02]  /*14390*/  IMAD.MOV.U32 R13, RZ, RZ, R3 ;  /* 0x000000ffff0d7224 */ /* 0x000fe400078e0003 */
[----:B------:R-:W-:Y:S02]  /*143a0*/  IMAD.MOV.U32 R12, RZ, RZ, 0x2 ;  /* 0x00000002ff0c7424 */ /* 0x000fe400078e00ff */
[----:B------:R-:W-:-:S07]  /*143b0*/  IMAD.MOV.U32 R5, RZ, RZ, R14 ;  /* 0x000000ffff057224 */ /* 0x000fce00078e000e */
[----:B------:R-:W-:Y:S05]  /*143c0*/  WARPSYNC.COLLECTIVE R15, `(.L_x_584) ;  /* 0x000000000f087348 */ /* 0x000fea0003c00000 */
[----:B------:R0:W1:Y:S02]  /*143d0*/  SHFL.IDX P6, R14, R13, R12, R11 ;  /* 0x0000000c0d0e7389 */ /* 0x00006400000c000b */
[----:B01----:R-:W-:Y:S01]  /*143e0*/  ENDCOLLECTIVE ;  /* 0x000000000000791b */ /* 0x003fe20003800000 */
.L_x_584:
[----:B------:R-:W-:-:S05]  /*143f0*/  @!P1 LEA R5, P2, R9, R5, 0x1 ;  /* 0x0000000509059211 */ /* 0x000fca00078408ff */
[----:B------:R-:W-:-:S04]  /*14400*/  @!P1 IMAD.X R6, RZ, RZ, R6, P2 ;  /* 0x000000ffff069224 */ /* 0x000fc800010e0606 */
[----:B------:R-:W-:Y:S02]  /*14410*/  @!P1 IMAD.MOV.U32 R7, RZ, RZ, R6 ;  /* 0x000000ffff079224 */ /* 0x000fe400078e0006 */
[----:B------:R-:W-:Y:S02]  /*14420*/  @!P1 IMAD.MOV.U32 R6, RZ, RZ, R5 ;  /* 0x000000ffff069224 */ /* 0x000fe400078e0005 */
[----:B------:R-:W-:Y:S02]  /*14430*/  IMAD.MOV.U32 R13, RZ, RZ, R4 ;  /* 0x000000ffff0d7224 */ /* 0x000fe400078e0004 */
[----:B------:R-:W-:Y:S01]  /*14440*/  VIADD R5, R2, 0x20 ;  /* 0x0000002002057836 */ /* 0x000fe20000000000 */
[----:B------:R-:W-:Y:S01]  /*14450*/  @!PT LDS RZ, [RZ] ;  /* 0x00000000fffff984 */ /* 0x000fe20000000800 */
[----:B------:R-:W-:Y:S01]  /*14460*/  @!PT LDS RZ, [RZ] ;  /* 0x00000000fffff984 */ /* 0x000fe20000000800 */
[----:B------:R-:W-:Y:S01]  /*14470*/  @!PT LDS RZ, [RZ] ;  /* 0x00000000fffff984 */ /* 0x000fe20000000800 */
[----:B------:R0:W-:Y:S04]  /*14480*/  @!P1 LDGSTS.E.BYPASS.LTC128B.128 [R8+0x20c00], desc[UR40][R6.64], !P0 ;  /* 0x20c0000006089fae */ /* 0x0001e8000c101d68 */
[----:B------:R-:W-:Y:S01]  /*14490*/  ISETP.GE.AND P1, PT, R5, R0, PT ;  /* 0x000000000500720c */ /* 0x000fe20003f26270 */
[----:B0-----:R-:W-:-:S12]  /*144a0*/  IMAD.MOV.U32 R6, RZ, RZ, R14 ;  /* 0x000000ffff067224 */ /* 0x001fd800078e000e */
[----:B------:R-:W-:Y:S05]  /*144b0*/  WARPSYNC.COLLECTIVE R15, `(.L_x_585) ;  /* 0x000000000f087348 */ /* 0x000fea0003c00000 */
[----:B------:R0:W1:Y:S02]  /*144c0*/  SHFL.IDX P6, R14, R13, R12, R11 ;  /* 0x0000000c0d0e7389 */ /* 0x00006400000c000b */
[----:B01----:R-:W-:Y:S01]  /*144d0*/  ENDCOLLECTIVE ;  /* 0x000000000000791b */ /* 0x003fe20003800000 */
.L_x_585:
[----:B------:R-:W-:Y:S02]  /*144e0*/  IMAD.MOV.U32 R13, RZ, RZ, R3 ;  /* 0x000000ffff0d7224 */ /* 0x000fe400078e0003 */
[----:B------:R-:W-:Y:S02]  /*144f0*/  IMAD.MOV.U32 R12, RZ, RZ, 0x3 ;  /* 0x00000003ff0c7424 */ /* 0x000fe400078e00ff */
[----:B------:R-:W-:-:S07]  /*14500*/  IMAD.MOV.U32 R5, RZ, RZ, R14 ;  /* 0x000000ffff057224 */ /* 0x000fce00078e000e */
[----:B------:R-:W-:Y:S05]  /*14510*/  WARPSYNC.COLLECTIVE R15, `(.L_x_586) ;  /* 0x000000000f087348 */ /* 0x000fea0003c00000 */
[----:B------:R0:W1:Y:S02]  /*14520*/  SHFL.IDX P6, R14, R13, R12, R11 ;  /* 0x0000000c0d0e7389 */ /* 0x00006400000c000b */
[----:B01----:R-:W-:Y:S01]  /*14530*/  ENDCOLLECTIVE ;  /* 0x000000000000791b */ /* 0x003fe20003800000 */
.L_x_586:
[----:B------:R-:W-:-:S05]  /*14540*/  @!P1 LEA R5, P2, R9, R5, 0x1 ;  /* 0x0000000509059211 */ /* 0x000fca00078408ff */
[----:B------:R-:W-:-:S04]  /*14550*/  @!P1 IMAD.X R6, RZ, RZ, R6, P2 ;  /* 0x000000ffff069224 */ /* 0x000fc800010e0606 */
[----:B------:R-:W-:Y:S02]  /*14560*/  @!P1 IMAD.MOV.U32 R7, RZ, RZ, R6 ;  /* 0x000000ffff079224 */ /* 0x000fe400078e0006 */
[----:B------:R-:W-:Y:S02]  /*14570*/  IMAD.MOV.U32 R13, RZ, RZ, R4 ;  /* 0x000000ffff0d7224 */ /* 0x000fe400078e0004 */
[----:B------:R-:W-:-:S05]  /*14580*/  @!P1 IMAD.MOV.U32 R6, RZ, RZ, R5 ;  /* 0x000000ffff069224 */ /* 0x000fca00078e0005 */
        /* <DEDUP_REMOVED lines=8> */
.L_x_587:
[----:B------:R-:W-:Y:S01]  /*14610*/  IMAD.MOV.U32 R3, RZ, RZ, R14 ;  /* 0x000000ffff037224 */ /* 0x000fe200078e000e */
[----:B------:R-:W-:Y:S06]  /*14620*/  BRA `(.L_x_588) ;  /* 0xffffffac00747947 */ /* 0x000fec000383ffff */
.L_x_465:
[----:B0-----:R0:W1:Y:S02]  /*14630*/  SYNCS.PHASECHK.TRANS64.TRYWAIT P0, [R18+URZ+0x28c20], R0 ;  /* 0x028c2000120075a7 */ /* 0x001064000800017f */
[----:B-1----:R-:W-:Y:S05]  /*14640*/  @!P0 NANOSLEEP.SYNCS 0x989680 ;  /* 0x009896800000895d */ /* 0x002fea0003900000 */
[----:B------:R-:W1:Y:S02]  /*14650*/  @!P0 SYNCS.PHASECHK.TRANS64 P0, [R18+URZ+0x28c20], R0 ;  /* 0x028c2000120085a7 */ /* 0x000e64000800007f */
[----:B-1----:R-:W-:Y:S05]  /*14660*/  @!P0 BRA `(.L_x_465) ;  /* 0xfffffffc00f08947 */ /* 0x002fea000383ffff */
[----:B------:R-:W-:Y:S05]  /*14670*/  BRA `(.L_x_589) ;  /* 0xffffffac00d07947 */ /* 0x000fea000383ffff */
.L_x_469:
[----:B0-----:R0:W1:Y:S02]  /*14680*/  SYNCS.PHASECHK.TRANS64.TRYWAIT P0, [R0+URZ+0x28c60], R2 ;  /* 0x028c6002000075a7 */ /* 0x001064000800017f */
[----:B-1----:R-:W-:Y:S05]  /*14690*/  @!P0 NANOSLEEP.SYNCS 0x989680 ;  /* 0x009896800000895d */ /* 0x002fea0003900000 */
[----:B------:R-:W1:Y:S02]  /*146a0*/  @!P0 SYNCS.PHASECHK.TRANS64 P0, [R0+URZ+0x28c60], R2 ;  /* 0x028c6002000085a7 */ /* 0x000e64000800007f */
[----:B-1----:R-:W-:Y:S05]  /*146b0*/  @!P0 BRA `(.L_x_469) ;  /* 0xfffffffc00f08947 */ /* 0x002fea000383ffff */
[----:B------:R-:W-:Y:S05]  /*146c0*/  BRA `(.L_x_590) ;  /* 0xffffffac00f47947 */ /* 0x000fea000383ffff */
.L_x_488:
[----:B-1----:R1:W2:Y:S02]  /*146d0*/  SYNCS.PHASECHK.TRANS64.TRYWAIT P0, [R3+URZ+0x28c40], R2 ;  /* 0x028c4002030075a7 */ /* 0x0022a4000800017f */
[----:B--2---:R-:W-:Y:S05]  /*146e0*/  @!P0 NANOSLEEP.SYNCS 0x989680 ;  /* 0x009896800000895d */ /* 0x004fea0003900000 */
[----:B------:R-:W2:Y:S02]  /*146f0*/  @!P0 SYNCS.PHASECHK.TRANS64 P0, [R3+URZ+0x28c40], R2 ;  /* 0x028c4002030085a7 */ /* 0x000ea4000800007f */
[----:B--2---:R-:W-:Y:S05]  /*14700*/  @!P0 BRA `(.L_x_488) ;  /* 0xfffffffc00f08947 */ /* 0x004fea000383ffff */
[----:B------:R-:W-:Y:S05]  /*14710*/  BRA `(.L_x_591) ;  /* 0xffffffbc00047947 */ /* 0x000fea000383ffff */
.L_x_493:
[----:B--2---:R2:W3:Y:S02]  /*14720*/  SYNCS.PHASECHK.TRANS64.TRYWAIT P0, [R3+URZ+0x28c60], R2 ;  /* 0x028c6002030075a7 */ /* 0x0044e4000800017f */
[----:B---3--:R-:W-:Y:S05]  /*14730*/  @!P0 NANOSLEEP.SYNCS 0x989680 ;  /* 0x009896800000895d */ /* 0x008fea0003900000 */
[----:B------:R-:W3:Y:S02]  /*14740*/  @!P0 SYNCS.PHASECHK.TRANS64 P0, [R3+URZ+0x28c60], R2 ;  /* 0x028c6002030085a7 */ /* 0x000ee4000800007f */
[----:B---3--:R-:W-:Y:S05]  /*14750*/  @!P0 BRA `(.L_x_493) ;  /* 0xfffffffc00f08947 */ /* 0x008fea000383ffff */
[----:B------:R-:W-:Y:S05]  /*14760*/  BRA `(.L_x_592) ;  /* 0xffffffbc00807947 */ /* 0x000fea000383ffff */
.L_x_508:
[----:B0-----:R0:W1:Y:S02]  /*14770*/  SYNCS.PHASECHK.TRANS64.TRYWAIT P0, [R4+URZ+0x28c40], R2 ;  /* 0x028c4002040075a7 */ /* 0x001064000800017f */
[----:B-1----:R-:W-:Y:S05]  /*14780*/  @!P0 NANOSLEEP.SYNCS 0x989680 ;  /* 0x009896800000895d */ /* 0x002fea0003900000 */
[----:B------:R-:W1:Y:S02]  /*14790*/  @!P0 SYNCS.PHASECHK.TRANS64 P0, [R4+URZ+0x28c40], R2 ;  /* 0x028c4002040085a7 */ /* 0x000e64000800007f */
[----:B-1----:R-:W-:Y:S05]  /*147a0*/  @!P0 BRA `(.L_x_508) ;  /* 0xfffffffc00f08947 */ /* 0x002fea000383ffff */
[----:B------:R-:W-:Y:S05]  /*147b0*/  BRA `(.L_x_593) ;  /* 0xffffffc8005c7947 */ /* 0x000fea000383ffff */
.L_x_513:
[----:B-1----:R1:W2:Y:S02]  /*147c0*/  SYNCS.PHASECHK.TRANS64.TRYWAIT P0, [R4+URZ+0x28c60], R2 ;  /* 0x028c6002040075a7 */ /* 0x0022a4000800017f */
[----:B--2---:R-:W-:Y:S05]  /*147d0*/  @!P0 NANOSLEEP.SYNCS 0x989680 ;  /* 0x009896800000895d */ /* 0x004fea0003900000 */
[----:B------:R-:W2:Y:S02]  /*147e0*/  @!P0 SYNCS.PHASECHK.TRANS64 P0, [R4+URZ+0x28c60], R2 ;  /* 0x028c6002040085a7 */ /* 0x000ea4000800007f */
[----:B--2---:R-:W-:Y:S05]  /*147f0*/  @!P0 BRA `(.L_x_513) ;  /* 0xfffffffc00f08947 */ /* 0x004fea000383ffff */
[----:B------:R-:W-:Y:S05]  /*14800*/  BRA `(.L_x_594) ;  /* 0xffffffc800d87947 */ /* 0x000fea000383ffff */
.L_x_528:
[----:B-1----:R1:W2:Y:S02]  /*14810*/  SYNCS.PHASECHK.TRANS64.TRYWAIT P0, [R4+URZ+0x28c40], R2 ;  /* 0x028c4002040075a7 */ /* 0x0022a4000800017f */
[----:B--2---:R-:W-:Y:S05]  /*14820*/  @!P0 NANOSLEEP.SYNCS 0x989680 ;  /* 0x009896800000895d */ /* 0x004fea0003900000 */
[----:B------:R-:W2:Y:S02]  /*14830*/  @!P0 SYNCS.PHASECHK.TRANS64 P0, [R4+URZ+0x28c40], R2 ;  /* 0x028c4002040085a7 */ /* 0x000ea4000800007f */
[----:B--2---:R-:W-:Y:S05]  /*14840*/  @!P0 BRA `(.L_x_528) ;  /* 0xfffffffc00f08947 */ /* 0x004fea000383ffff */
[----:B------:R-:W-:Y:S05]  /*14850*/  BRA `(.L_x_595) ;  /* 0xffffffd400987947 */ /* 0x000fea000383ffff */
.L_x_533:
[----:B0-----:R0:W2:Y:S02]  /*14860*/  SYNCS.PHASECHK.TRANS64.TRYWAIT P0, [R4+URZ+0x28c60], R2 ;  /* 0x028c6002040075a7 */ /* 0x0010a4000800017f */
[----:B--2---:R-:W-:Y:S05]  /*14870*/  @!P0 NANOSLEEP.SYNCS 0x989680 ;  /* 0x009896800000895d */ /* 0x004fea0003900000 */
[----:B------:R-:W2:Y:S02]  /*14880*/  @!P0 SYNCS.PHASECHK.TRANS64 P0, [R4+URZ+0x28c60], R2 ;  /* 0x028c6002040085a7 */ /* 0x000ea4000800007f */
[----:B--2---:R-:W-:Y:S05]  /*14890*/  @!P0 BRA `(.L_x_533) ;  /* 0xfffffffc00f08947 */ /* 0x004fea000383ffff */
[----:B------:R-:W-:Y:S05]  /*148a0*/  BRA `(.L_x_596) ;  /* 0xffffffd800147947 */ /* 0x000fea000383ffff */
.L_x_549:
[----:B------:R-:W2:Y:S01]  /*148b0*/  LDL R3, [R1] ;  /* 0x0000000001037983 */ /* 0x000ea20000100800 */
[----:B------:R-:W-:Y:S01]  /*148c0*/  BSSY B0, `(.L_x_597) ;  /* 0x0000008000007945 */ /* 0x000fe20003800000 */
[----:B------:R-:W-:Y:S02]  /*148d0*/  IMAD.MOV.U32 R12, RZ, RZ, RZ ;  /* 0x000000ffff0c7224 */ /* 0x000fe400078e00ff */
[----:B0-----:R-:W-:Y:S02]  /*148e0*/  IMAD.MOV.U32 R11, RZ, RZ, 0x1f ;  /* 0x0000001fff0b7424 */ /* 0x001fe400078e00ff */
[----:B------:R-:W-:Y:S02]  /*148f0*/  IMAD.MOV.U32 R15, RZ, RZ, -0x1 ;  /* 0xffffffffff0f7424 */ /* 0x000fe400078e00ff */
[----:B--2---:R-:W-:-:S07]  /*14900*/  IMAD.MOV.U32 R13, RZ, RZ, R3 ;  /* 0x000000ffff0d7224 */ /* 0x004fce00078e0003 */
[----:B-1----:R-:W-:Y:S05]  /*14910*/  WARPSYNC.COLLECTIVE R15, `(.L_x_598) ;  /* 0x000000000f087348 */ /* 0x002fea0003c00000 */
[----:B------:R0:W2:Y:S02]  /*14920*/  SHFL.IDX P6, R14, R13, R12, R11 ;  /* 0x0000000c0d0e7389 */ /* 0x0000a400000c000b */
[----:B012---:R-:W-:Y:S01]  /*14930*/  ENDCOLLECTIVE ;  /* 0x000000000000791b */ /* 0x007fe20003800000 */
.L_x_598:
[----:B------:R-:W-:Y:S05]  /*14940*/  BSYNC B0 ;  /* 0x0000000000007941 */ /* 0x000fea0003800000 */
.L_x_597:
[----:B------:R0:W5:Y:S01]  /*14950*/  LDL R2, [R1+0xc] ;  /* 0x00000c0001027983 */ /* 0x0001620000100800 */
[----:B------:R-:W-:Y:S02]  /*14960*/  IMAD.MOV.U32 R13, RZ, RZ, R3 ;  /* 0x000000ffff0d7224 */ /* 0x000fe400078e0003 */
[----:B------:R-:W-:Y:S02]  /*14970*/  IMAD.MOV.U32 R12, RZ, RZ, 0x1 ;  /* 0x00000001ff0c7424 */ /* 0x000fe400078e00ff */
[----:B------:R-:W-:Y:S02]  /*14980*/  IMAD.MOV.U32 R11, RZ, RZ, 0x1f ;  /* 0x0000001fff0b7424 */ /* 0x000fe400078e00ff */
[----:B------:R-:W-:Y:S02]  /*14990*/  IMAD.MOV.U32 R15, RZ, RZ, -0x1 ;  /* 0xffffffffff0f7424 */ /* 0x000fe400078e00ff */
[----:B0-----:R-:W-:-:S07]  /*149a0*/  IMAD.MOV.U32 R0, RZ, RZ, R14 ;  /* 0x000000ffff007224 */ /* 0x001fce00078e000e */
[----:B-----5:R-:W-:Y:S05]  /*149b0*/  WARPSYNC.COLLECTIVE R15, `(.L_x_599) ;  /* 0x000000000f087348 */ /* 0x020fea0003c00000 */
[----:B------:R0:W1:Y:S02]  /*149c0*/  SHFL.IDX P6, R14, R13, R12, R11 ;  /* 0x0000000c0d0e7389 */ /* 0x00006400000c000b */
[----:B01---5:R-:W-:Y:S01]  /*149d0*/  ENDCOLLECTIVE ;  /* 0x000000000000791b */ /* 0x023fe20003800000 */
.L_x_599:
[----:B------:R-:W-:Y:S01]  /*149e0*/  ULDC UR4, c[0x0][0xc3c] ;  /* 0x00030f0000047ab9 */ /* 0x000fe20000000800 */
[----:B------:R-:W-:Y:S02]  /*149f0*/  IMAD.IADD R6, R2, 0x1, R10 ;  /* 0x0000000102067824 */ /* 0x000fe400078e020a */
[----:B------:R-:W-:Y:S02]  /*14a00*/  IMAD.MOV.U32 R11, RZ, RZ, RZ ;  /* 0x000000ffff0b7224 */ /* 0x000fe400078e00ff */
[----:B------:R-:W-:Y:S01]  /*14a10*/  IMAD.MOV.U32 R7, RZ, RZ, R14 ;  /* 0x000000ffff077224 */ /* 0x000fe200078e000e */
[----:B------:R-:W-:-:S13]  /*14a20*/  ISETP.GE.OR P1, PT, R6, UR4, !P0 ;  /* 0x0000000406007c0c */ /* 0x000fda000c726670 */
[----:B------:R-:W0:Y:S08]  /*14a30*/  @!P1 LDC.64 R2, c[0x0][0xc80] ;  /* 0x00032000ff029b82 */ /* 0x000e300000000a00 */
[----:B------:R-:W1:Y:S01]  /*14a40*/  @!P1 LDC.64 R4, c[0x0][0xc78] ;  /* 0x00031e00ff049b82 */ /* 0x000e620000000a00 */
[----:B0-----:R-:W-:-:S05]  /*14a50*/  @!P1 IMAD.WIDE R2, R6, 0x4, R2 ;  /* 0x0000000406029825 */ /* 0x001fca00078e0202 */
[----:B------:R1:W2:Y:S02]  /*14a60*/  @!P1 LDG.E R8, desc[UR40][R2.64] ;  /* 0x0000002802089981 */ /* 0x0002a4000c1e1900 */
[----:B-1----:R-:W-:-:S05]  /*14a70*/  @!P1 IMAD.WIDE R2, R6, 0x4, R4 ;  /* 0x0000000406029825 */ /* 0x002fca00078e0204 */
[----:B------:R-:W3:Y:S01]  /*14a80*/  @!P1 LDG.E R4, desc[UR40][R2.64] ;  /* 0x0000002802049981 */ /* 0x000ee2000c1e1900 */
[----:B------:R-:W-:Y:S01]  /*14a90*/  IMAD.MOV.U32 R6, RZ, RZ, RZ ;  /* 0x000000ffff067224 */ /* 0x000fe200078e00ff */
[C---:B------:R-:W-:Y:S02]  /*14aa0*/  ISETP.GE.U32.AND P2, PT, R10.reuse, 0x2, PT ;  /* 0x000000020a00780c */ /* 0x040fe40003f46070 */
[C---:B------:R-:W-:Y:S02]  /*14ab0*/  ISETP.GE.U32.AND P3, PT, R10.reuse, 0x4, PT ;  /* 0x000000040a00780c */ /* 0x040fe40003f66070 */
[C---:B------:R-:W-:Y:S02]  /*14ac0*/  ISETP.GE.U32.AND P4, PT, R10.reuse, 0x8, PT ;  /* 0x000000080a00780c */ /* 0x040fe40003f86070 */
[----:B------:R-:W-:Y:S01]  /*14ad0*/  ISETP.GE.U32.AND P5, PT, R10, 0x10, PT ;  /* 0x000000100a00780c */ /* 0x000fe20003fa6070 */
[----:B--2---:R-:W-:Y:S02]  /*14ae0*/  @!P1 IMAD.MOV.U32 R6, RZ, RZ, R8 ;  /* 0x000000ffff069224 */ /* 0x004fe400078e0008 */
[----:B------:R-:W-:-:S02]  /*14af0*/  IMAD.MOV.U32 R8, RZ, RZ, RZ ;  /* 0x000000ffff087224 */ /* 0x000fc400078e00ff */
[----:B---3--:R-:W-:Y:S01]  /*14b00*/  @!P1 IMAD.MOV.U32 R8, RZ, RZ, R4 ;  /* 0x000000ffff089224 */ /* 0x008fe200078e0004 */
[----:B------:R-:W-:Y:S01]  /*14b10*/  ISETP.NE.AND P1, PT, R10, RZ, PT ;  /* 0x000000ff0a00720c */ /* 0x000fe20003f25270 */
[----:B------:R-:W-:Y:S02]  /*14b20*/  IMAD.MOV.U32 R4, RZ, RZ, RZ ;  /* 0x000000ffff047224 */ /* 0x000fe400078e00ff */
[----:B------:R-:W-:-:S04]  /*14b30*/  IMAD R2, R8, R6, RZ ;  /* 0x0000000608027224 */ /* 0x000fc800078e02ff */
[----:B------:R-:W-:-:S07]  /*14b40*/  IMAD.MOV.U32 R13, RZ, RZ, R2 ;  /* 0x000000ffff0d7224 */ /* 0x000fce00078e0002 */
[----:B------:R-:W-:Y:S05]  /*14b50*/  WARPSYNC.COLLECTIVE R15, `(.L_x_600) ;  /* 0x000000000f087348 */ /* 0x000fea0003c00000 */
[----:B------:R0:W1:Y:S02]  /*14b60*/  SHFL.UP P6, R14, R13, R12, R11 ;  /* 0x0400000c0d0e7389 */ /* 0x00006400000c000b */
[----:B01----:R-:W-:Y:S01]  /*14b70*/  ENDCOLLECTIVE ;  /* 0x000000000000791b */ /* 0x003fe20003800000 */
.L_x_600:
[----:B------:R-:W-:Y:S01]  /*14b80*/  IMAD.MOV.U32 R12, RZ, RZ, 0x2 ;  /* 0x00000002ff0c7424 */ /* 0x000fe200078e00ff */
[----:B------:R-:W-:-:S05]  /*14b90*/  SEL R3, R14, RZ, P1 ;  /* 0x000000ff0e037207 */ /* 0x000fca0000800000 */
[----:B------:R-:W-:-:S04]  /*14ba0*/  IMAD.IADD R2, R2, 0x1, R3 ;  /* 0x0000000102027824 */ /* 0x000fc800078e0203 */
[----:B------:R-:W-:-:S07]  /*14bb0*/  IMAD.MOV.U32 R13, RZ, RZ, R2 ;  /* 0x000000ffff0d7224 */ /* 0x000fce00078e0002 */
[----:B------:R-:W-:Y:S05]  /*14bc0*/  WARPSYNC.COLLECTIVE R15, `(.L_x_601) ;  /* 0x000000000f087348 */ /* 0x000fea0003c00000 */
[----:B------:R0:W1:Y:S02]  /*14bd0*/  SHFL.UP P6, R14, R13, R12, R11 ;  /* 0x0400000c0d0e7389 */ /* 0x00006400000c000b */
[----:B01----:R-:W-:Y:S01]  /*14be0*/  ENDCOLLECTIVE ;  /* 0x000000000000791b */ /* 0x003fe20003800000 */
.L_x_601:
[----:B------:R-:W-:Y:S01]  /*14bf0*/  IMAD.MOV.U32 R12, RZ, RZ, 0x4 ;  /* 0x00000004ff0c7424 */ /* 0x000fe200078e00ff */
[----:B------:R-:W-:-:S05]  /*14c00*/  SEL R3, R14, RZ, P2 ;  /* 0x000000ff0e037207 */ /* 0x000fca0001000000 */
[----:B------:R-:W-:-:S04]  /*14c10*/  IMAD.IADD R2, R2, 0x1, R3 ;  /* 0x0000000102027824 */ /* 0x000fc800078e0203 */
[----:B------:R-:W-:-:S07]  /*14c20*/  IMAD.MOV.U32 R13, RZ, RZ, R2 ;  /* 0x000000ffff0d7224 */ /* 0x000fce00078e0002 */
[----:B------:R-:W-:Y:S05]  /*14c30*/  WARPSYNC.COLLECTIVE R15, `(.L_x_602) ;  /* 0x000000000f087348 */ /* 0x000fea0003c00000 */
[----:B------:R0:W1:Y:S02]  /*14c40*/  SHFL.UP P6, R14, R13, R12, R11 ;  /* 0x0400000c0d0e7389 */ /* 0x00006400000c000b */
[----:B01----:R-:W-:Y:S01]  /*14c50*/  ENDCOLLECTIVE ;  /* 0x000000000000791b */ /* 0x003fe20003800000 */
.L_x_602:
[----:B------:R-:W-:Y:S01]  /*14c60*/  IMAD.MOV.U32 R12, RZ, RZ, 0x8 ;  /* 0x00000008ff0c7424 */ /* 0x000fe200078e00ff */
[----:B------:R-:W-:-:S05]  /*14c70*/  SEL R3, R14, RZ, P3 ;  /* 0x000000ff0e037207 */ /* 0x000fca0001800000 */
[----:B------:R-:W-:-:S04]  /*14c80*/  IMAD.IADD R2, R2, 0x1, R3 ;  /* 0x0000000102027824 */ /* 0x000fc800078e0203 */
[----:B------:R-:W-:-:S07]  /*14c90*/  IMAD.MOV.U32 R13, RZ, RZ, R2 ;  /* 0x000000ffff0d7224 */ /* 0x000fce00078e0002 */
[----:B------:R-:W-:Y:S05]  /*14ca0*/  WARPSYNC.COLLECTIVE R15, `(.L_x_603) ;  /* 0x000000000f087348 */ /* 0x000fea0003c00000 */
[----:B------:R0:W1:Y:S02]  /*14cb0*/  SHFL.UP P6, R14, R13, R12, R11 ;  /* 0x0400000c0d0e7389 */ /* 0x00006400000c000b */
[----:B01----:R-:W-:Y:S01]  /*14cc0*/  ENDCOLLECTIVE ;  /* 0x000000000000791b */ /* 0x003fe20003800000 */
.L_x_603:
[----:B------:R-:W-:Y:S01]  /*14cd0*/  IMAD.MOV.U32 R12, RZ, RZ, 0x10 ;  /* 0x00000010ff0c7424 */ /* 0x000fe200078e00ff */
[----:B------:R-:W-:-:S05]  /*14ce0*/  SEL R3, R14, RZ, P4 ;  /* 0x000000ff0e037207 */ /* 0x000fca0002000000 */
[----:B------:R-:W-:-:S04]  /*14cf0*/  IMAD.IADD R2, R2, 0x1, R3 ;  /* 0x0000000102027824 */ /* 0x000fc800078e0203 */
[----:B------:R-:W-:-:S07]  /*14d00*/  IMAD.MOV.U32 R13, RZ, RZ, R2 ;  /* 0x000000ffff0d7224 */ /* 0x000fce00078e0002 */
[----:B------:R-:W-:Y:S05]  /*14d10*/  WARPSYNC.COLLECTIVE R15, `(.L_x_604) ;  /* 0x000000000f087348 */ /* 0x000fea0003c00000 */
[----:B------:R0:W1:Y:S02]  /*14d20*/  SHFL.UP P6, R14, R13, R12, R11 ;  /* 0x0400000c0d0e7389 */ /* 0x00006400000c000b */
[----:B01----:R-:W-:Y:S01]  /*14d30*/  ENDCOLLECTIVE ;  /* 0x000000000000791b */ /* 0x003fe20003800000 */
.L_x_604:
[----:B------:R-:W-:Y:S02]  /*14d40*/  IMAD.MOV.U32 R12, RZ, RZ, 0x1f ;  /* 0x0000001fff0c7424 */ /* 0x000fe400078e00ff */
[----:B------:R-:W-:Y:S01]  /*14d50*/  IMAD.MOV.U32 R11, RZ, RZ, 0x1f ;  /* 0x0000001fff0b7424 */ /* 0x000fe200078e00ff */
[----:B------:R-:W-:-:S05]  /*14d60*/  SEL R3, R14, RZ, P5 ;  /* 0x000000ff0e037207 */ /* 0x000fca0002800000 */
[----:B------:R-:W-:-:S04]  /*14d70*/  IMAD.IADD R2, R2, 0x1, R3 ;  /* 0x0000000102027824 */ /* 0x000fc800078e0203 */
[----:B------:R-:W-:-:S07]  /*14d80*/  IMAD.MOV.U32 R13, RZ, RZ, R2 ;  /* 0x000000ffff0d7224 */ /* 0x000fce00078e0002 */
[----:B------:R-:W-:Y:S05]  /*14d90*/  WARPSYNC.COLLECTIVE R15, `(.L_x_605) ;  /* 0x000000000f087348 */ /* 0x000fea0003c00000 */
[----:B------:R0:W1:Y:S02]  /*14da0*/  SHFL.IDX P6, R14, R13, R12, R11 ;  /* 0x0000000c0d0e7389 */ /* 0x00006400000c000b */
[----:B01----:R-:W-:Y:S01]  /*14db0*/  ENDCOLLECTIVE ;  /* 0x000000000000791b */ /* 0x003fe20003800000 */
.L_x_605:
[----:B------:R-:W-:Y:S05]  /*14dc0*/  BRA `(.L_x_606) ;  /* 0xffffffe000647947 */ /* 0x000fea000383ffff */
.L_x_552:
[----:B------:R-:W-:Y:S01]  /*14dd0*/  BSSY B0, `(.L_x_607) ;  /* 0x0000008000007945 */ /* 0x000fe20003800000 */
[----:B------:R-:W-:Y:S02]  /*14de0*/  IMAD.MOV.U32 R13, RZ, RZ, R2 ;  /* 0x000000ffff0d7224 */ /* 0x000fe400078e0002 */
[----:B------:R-:W-:Y:S02]  /*14df0*/  IMAD.MOV.U32 R12, RZ, RZ, 0x1 ;  /* 0x00000001ff0c7424 */ /* 0x000fe400078e00ff */
[----:B------:R-:W-:Y:S02]  /*14e00*/  IMAD.MOV.U32 R11, RZ, RZ, RZ ;  /* 0x000000ffff0b7224 */ /* 0x000fe400078e00ff */
[----:B------:R-:W-:-:S07]  /*14e10*/  IMAD.MOV.U32 R15, RZ, RZ, -0x1 ;  /* 0xffffffffff0f7424 */ /* 0x000fce00078e00ff */
[----:B------:R-:W-:Y:S05]  /*14e20*/  WARPSYNC.COLLECTIVE R15, `(.L_x_608) ;  /* 0x000000000f087348 */ /* 0x000fea0003c00000 */
[----:B------:R0:W1:Y:S02]  /*14e30*/  SHFL.UP P6, R14, R13, R12, R11 ;  /* 0x0400000c0d0e7389 */ /* 0x00006400000c000b */
[----:B01----:R-:W-:Y:S01]  /*14e40*/  ENDCOLLECTIVE ;  /* 0x000000000000791b */ /* 0x003fe20003800000 */
.L_x_608:
[----:B------:R-:W-:Y:S05]  /*14e50*/  BSYNC B0 ;  /* 0x0000000000007941 */ /* 0x000fea0003800000 */
.L_x_607:
[----:B------:R-:W-:Y:S01]  /*14e60*/  SEL R3, R14, RZ, P1 ;  /* 0x000000ff0e037207 */ /* 0x000fe20000800000 */
[----:B------:R-:W-:Y:S02]  /*14e70*/  IMAD.MOV.U32 R12, RZ, RZ, 0x2 ;  /* 0x00000002ff0c7424 */ /* 0x000fe400078e00ff */
[----:B------:R-:W-:Y:S02]  /*14e80*/  IMAD.MOV.U32 R11, RZ, RZ, RZ ;  /* 0x000000ffff0b7224 */ /* 0x000fe400078e00ff */
[----:B------:R-:W-:Y:S02]  /*14e90*/  IMAD.IADD R2, R2, 0x1, R3 ;  /* 0x0000000102027824 */ /* 0x000fe400078e0203 */
[----:B------:R-:W-:Y:S02]  /*14ea0*/  IMAD.MOV.U32 R15, RZ, RZ, -0x1 ;  /* 0xffffffffff0f7424 */ /* 0x000fe400078e00ff */
[----:B------:R-:W-:-:S07]  /*14eb0*/  IMAD.MOV.U32 R13, RZ, RZ, R2 ;  /* 0x000000ffff0d7224 */ /* 0x000fce00078e0002 */
[----:B------:R-:W-:Y:S05]  /*14ec0*/  WARPSYNC.COLLECTIVE R15, `(.L_x_609) ;  /* 0x000000000f087348 */ /* 0x000fea0003c00000 */
[----:B------:R0:W1:Y:S02]  /*14ed0*/  SHFL.UP P6, R14, R13, R12, R11 ;  /* 0x0400000c0d0e7389 */ /* 0x00006400000c000b */
[----:B01----:R-:W-:Y:S01]  /*14ee0*/  ENDCOLLECTIVE ;  /* 0x000000000000791b */ /* 0x003fe20003800000 */
.L_x_609:
[----:B------:R-:W-:Y:S01]  /*14ef0*/  IMAD.MOV.U32 R12, RZ, RZ, 0x4 ;  /* 0x00000004ff0c7424 */ /* 0x000fe200078e00ff */
[----:B------:R-:W-:-:S05]  /*14f00*/  SEL R3, R14, RZ, P2 ;  /* 0x000000ff0e037207 */ /* 0x000fca0001000000 */
[----:B------:R-:W-:-:S04]  /*14f10*/  IMAD.IADD R2, R2, 0x1, R3 ;  /* 0x0000000102027824 */ /* 0x000fc800078e0203 */
[----:B------:R-:W-:-:S07]  /*14f20*/  IMAD.MOV.U32 R13, RZ, RZ, R2 ;  /* 0x000000ffff0d7224 */ /* 0x000fce00078e0002 */
[----:B------:R-:W-:Y:S05]  /*14f30*/  WARPSYNC.COLLECTIVE R15, `(.L_x_610) ;  /* 0x000000000f087348 */ /* 0x000fea0003c00000 */
[----:B------:R0:W1:Y:S02]  /*14f40*/  SHFL.UP P6, R14, R13, R12, R11 ;  /* 0x0400000c0d0e7389 */ /* 0x00006400000c000b */
[----:B01----:R-:W-:Y:S01]  /*14f50*/  ENDCOLLECTIVE ;  /* 0x000000000000791b */ /* 0x003fe20003800000 */
.L_x_610:
[----:B------:R-:W-:Y:S01]  /*14f60*/  IMAD.MOV.U32 R12, RZ, RZ, 0x8 ;  /* 0x00000008ff0c7424 */ /* 0x000fe200078e00ff */
[----:B------:R-:W-:-:S05]  /*14f70*/  SEL R3, R14, RZ, P3 ;  /* 0x000000ff0e037207 */ /* 0x000fca0001800000 */
[----:B------:R-:W-:-:S04]  /*14f80*/  IMAD.IADD R2, R2, 0x1, R3 ;  /* 0x0000000102027824 */ /* 0x000fc800078e0203 */
[----:B------:R-:W-:-:S07]  /*14f90*/  IMAD.MOV.U32 R13, RZ, RZ, R2 ;  /* 0x000000ffff0d7224 */ /* 0x000fce00078e0002 */
[----:B------:R-:W-:Y:S05]  /*14fa0*/  WARPSYNC.COLLECTIVE R15, `(.L_x_611) ;  /* 0x000000000f087348 */ /* 0x000fea0003c00000 */
[----:B------:R0:W1:Y:S02]  /*14fb0*/  SHFL.UP P6, R14, R13, R12, R11 ;  /* 0x0400000c0d0e7389 */ /* 0x00006400000c000b */
[----:B01----:R-:W-:Y:S01]  /*14fc0*/  ENDCOLLECTIVE ;  /* 0x000000000000791b */ /* 0x003fe20003800000 */
.L_x_611:
[----:B------:R-:W-:Y:S01]  /*14fd0*/  IMAD.MOV.U32 R12, RZ, RZ, 0x10 ;  /* 0x00000010ff0c7424 */ /* 0x000fe200078e00ff */
[----:B------:R-:W-:-:S05]  /*14fe0*/  SEL R3, R14, RZ, P4 ;  /* 0x000000ff0e037207 */ /* 0x000fca0002000000 */
[----:B------:R-:W-:-:S04]  /*14ff0*/  IMAD.IADD R2, R2, 0x1, R3 ;  /* 0x0000000102027824 */ /* 0x000fc800078e0203 */
[----:B------:R-:W-:-:S07]  /*15000*/  IMAD.MOV.U32 R13, RZ, RZ, R2 ;  /* 0x000000ffff0d7224 */ /* 0x000fce00078e0002 */
[----:B------:R-:W-:Y:S05]  /*15010*/  WARPSYNC.COLLECTIVE R15, `(.L_x_612) ;  /* 0x000000000f087348 */ /* 0x000fea0003c00000 */
[----:B------:R0:W1:Y:S02]  /*15020*/  SHFL.UP P6, R14, R13, R12, R11 ;  /* 0x0400000c0d0e7389 */ /* 0x00006400000c000b */
[----:B01----:R-:W-:Y:S01]  /*15030*/  ENDCOLLECTIVE ;  /* 0x000000000000791b */ /* 0x003fe20003800000 */
.L_x_612:
        /* <DEDUP_REMOVED lines=8> */
.L_x_613:
[----:B------:R-:W-:Y:S05]  /*150c0*/  BRA `(.L_x_614) ;  /* 0xffffffe000507947 */ /* 0x000fea000383ffff */
.L_x_554:
[----:B------:R-:W-:Y:S01]  /*150d0*/  BSSY B0, `(.L_x_615) ;  /* 0x0000006000007945 */ /* 0x000fe20003800000 */
[----:B------:R-:W-:Y:S01]  /*150e0*/  PLOP3.LUT P6, PT, P6, PT, PT, 0x8, 0x0 ;  /* 0x000000000000781c */ /* 0x000fe200037ce170 */
[----:B------:R-:W-:-:S12]  /*150f0*/  IMAD.MOV.U32 R15, RZ, RZ, -0x1 ;  /* 0xffffffffff0f7424 */ /* 0x000fd800078e00ff */
[----:B0-----:R-:W-:Y:S05]  /*15100*/  WARPSYNC.COLLECTIVE R15, `(.L_x_616) ;  /* 0x000000000f087348 */ /* 0x001fea0003c00000 */
[----:B------:R-:W-:Y:S01]  /*15110*/  VOTE.ANY R14, PT, P6 ;  /* 0x00000000000e7806 */ /* 0x000fe200030e0100 */
[----:B0-----:R-:W-:Y:S06]  /*15120*/  ENDCOLLECTIVE ;  /* 0x000000000000791b */ /* 0x001fec0003800000 */
.L_x_616:
[----:B------:R-:W-:Y:S05]  /*15130*/  BSYNC B0 ;  /* 0x0000000000007941 */ /* 0x000fea0003800000 */
.L_x_615:
[----:B------:R-:W-:Y:S02]  /*15140*/  IMAD.MOV.U32 R7, RZ, RZ, R14 ;  /* 0x000000ffff077224 */ /* 0x000fe400078e000e */
[----:B------:R-:W-:Y:S02]  /*15150*/  IMAD.MOV.U32 R13, RZ, RZ, R6 ;  /* 0x000000ffff0d7224 */ /* 0x000fe400078e0006 */
[----:B------:R-:W0:Y:S01]  /*15160*/  POPC R5, R7 ;  /* 0x0000000700057309 */ /* 0x000e220000000000 */
[----:B------:R-:W-:Y:S02]  /*15170*/  IMAD.MOV.U32 R11, RZ, RZ, 0x1f ;  /* 0x0000001fff0b7424 */ /* 0x000fe400078e00ff */
[----:B------:R-:W-:Y:S02]  /*15180*/  IMAD.MOV.U32 R15, RZ, RZ, -0x1 ;  /* 0xffffffffff0f7424 */ /* 0x000fe400078e00ff */
[----:B0-----:R-:W-:-:S07]  /*15190*/  IMAD.MOV.U32 R12, RZ, RZ, R5 ;  /* 0x000000ffff0c7224 */ /* 0x001fce00078e0005 */
[----:B------:R-:W-:Y:S05]  /*151a0*/  WARPSYNC.COLLECTIVE R15, `(.L_x_617) ;  /* 0x000000000f087348 */ /* 0x000fea0003c00000 */
[----:B------:R0:W1:Y:S02]  /*151b0*/  SHFL.IDX P6, R14, R13, R12, R11 ;  /* 0x0000000c0d0e7389 */ /* 0x00006400000c000b */
[----:B01----:R-:W-:Y:S01]  /*151c0*/  ENDCOLLECTIVE ;  /* 0x000000000000791b */ /* 0x003fe20003800000 */
.L_x_617:
[----:B------:R-:W-:Y:S02]  /*151d0*/  IMAD.MOV.U32 R13, RZ, RZ, R8 ;  /* 0x000000ffff0d7224 */ /* 0x000fe400078e0008 */
[----:B------:R-:W-:-:S07]  /*151e0*/  IMAD.MOV.U32 R6, RZ, RZ, R14 ;  /* 0x000000ffff067224 */ /* 0x000fce00078e000e */
[----:B------:R-:W-:Y:S05]  /*151f0*/  WARPSYNC.COLLECTIVE R15, `(.L_x_618) ;  /* 0x000000000f087348 */ /* 0x000fea0003c00000 */
[----:B------:R0:W1:Y:S02]  /*15200*/  SHFL.IDX P6, R14, R13, R12, R11 ;  /* 0x0000000c0d0e7389 */ /* 0x00006400000c000b */
[----:B01----:R-:W-:Y:S01]  /*15210*/  ENDCOLLECTIVE ;  /* 0x000000000000791b */ /* 0x003fe20003800000 */
.L_x_618:
[----:B------:R-:W-:Y:S01]  /*15220*/  IMAD.MOV.U32 R8, RZ, RZ, R14 ;  /* 0x000000ffff087224 */ /* 0x000fe200078e000e */
[----:B------:R-:W-:Y:S06]  /*15230*/  BRA `(.L_x_619) ;  /* 0xffffffe000307947 */ /* 0x000fec000383ffff */
.L_x_556:
[----:B------:R-:W-:Y:S01]  /*15240*/  BSSY B0, `(.L_x_620) ;  /* 0x0000007000007945 */ /* 0x000fe20003800000 */
[----:B------:R-:W-:Y:S02]  /*15250*/  IMAD.MOV.U32 R13, RZ, RZ, R2 ;  /* 0x000000ffff0d7224 */ /* 0x000fe400078e0002 */
[----:B------:R-:W-:Y:S02]  /*15260*/  IMAD.MOV.U32 R11, RZ, RZ, 0x1f ;  /* 0x0000001fff0b7424 */ /* 0x000fe400078e00ff */
[----:B------:R-:W-:-:S07]  /*15270*/  IMAD.MOV.U32 R15, RZ, RZ, -0x1 ;  /* 0xffffffffff0f7424 */ /* 0x000fce00078e00ff */
[----:B0123--:R-:W-:Y:S05]  /*15280*/  WARPSYNC.COLLECTIVE R15, `(.L_x_621) ;  /* 0x000000000f087348 */ /* 0x00ffea0003c00000 */
[----:B------:R4:W0:Y:S02]  /*15290*/  SHFL.IDX P6, R14, R13, R12, R11 ;  /* 0x0000000c0d0e7389 */ /* 0x00082400000c000b */
[----:B01234-:R-:W-:Y:S01]  /*152a0*/  ENDCOLLECTIVE ;  /* 0x000000000000791b */ /* 0x01ffe20003800000 */
.L_x_621:
[----:B------:R-:W-:Y:S05]  /*152b0*/  BSYNC B0 ;  /* 0x0000000000007941 */ /* 0x000fea0003800000 */
.L_x_620:
[----:B------:R-:W-:Y:S01]  /*152c0*/  IMAD.MOV.U32 R4, RZ, RZ, R14 ;  /* 0x000000ffff047224 */ /* 0x000fe200078e000e */
[----:B------:R-:W-:Y:S06]  /*152d0*/  BRA `(.L_x_555) ;  /* 0xffffffe000207947 */ /* 0x000fec000383ffff */
.L_x_560:
[----:B0-----:R0:W1:Y:S02]  /*152e0*/  SYNCS.PHASECHK.TRANS64.TRYWAIT P0, [R0+URZ+0x28c20], R3 ;  /* 0x028c2003000075a7 */ /* 0x001064000800017f */
[----:B-1----:R-:W-:Y:S05]  /*152f0*/  @!P0 NANOSLEEP.SYNCS 0x989680 ;  /* 0x009896800000895d */ /* 0x002fea0003900000 */
[----:B------:R-:W1:Y:S02]  /*15300*/  @!P0 SYNCS.PHASECHK.TRANS64 P0, [R0+URZ+0x28c20], R3 ;  /* 0x028c2003000085a7 */ /* 0x000e64000800007f */
[----:B-1----:R-:W-:Y:S05]  /*15310*/  @!P0 BRA `(.L_x_560) ;  /* 0xfffffffc00f08947 */ /* 0x002fea000383ffff */
[----:B------:R-:W-:Y:S05]  /*15320*/  BRA `(.L_x_622) ;  /* 0xffffffe400b47947 */ /* 0x000fea000383ffff */
.L_x_561:
[----:B------:R-:W1:Y:S01]  /*15330*/  S2R R2, SR_TID.X ;  /* 0x0000000000027919 */ /* 0x000e620000002100 */
[----:B------:R-:W-:Y:S01]  /*15340*/  BSSY B0, `(.L_x_623) ;  /* 0x000000a000007945 */ /* 0x000fe20003800000 */
[----:B------:R-:W-:Y:S02]  /*15350*/  IMAD.MOV.U32 R12, RZ, RZ, RZ ;  /* 0x000000ffff0c7224 */ /* 0x000fe400078e00ff */
[----:B--2---:R-:W-:Y:S02]  /*15360*/  IMAD.MOV.U32 R11, RZ, RZ, 0x1f ;  /* 0x0000001fff0b7424 */ /* 0x004fe400078e00ff */
[----:B------:R-:W-:Y:S01]  /*15370*/  IMAD.MOV.U32 R15, RZ, RZ, -0x1 ;  /* 0xffffffffff0f7424 */ /* 0x000fe200078e00ff */
[----:B-1----:R-:W-:-:S04]  /*15380*/  SHF.R.U32.HI R2, RZ, 0x5, R2 ;  /* 0x00000005ff027819 */ /* 0x002fc80000011602 */
[----:B------:R-:W-:-:S05]  /*15390*/  LOP3.LUT R2, R2, 0x3, RZ, 0xc0, !PT ;  /* 0x0000000302027812 */ /* 0x000fca00078ec0ff */
[----:B------:R-:W-:-:S07]  /*153a0*/  IMAD.MOV.U32 R13, RZ, RZ, R2 ;  /* 0x000000ffff0d7224 */ /* 0x000fce00078e0002 */
[----:B0--3--:R-:W-:Y:S05]  /*153b0*/  WARPSYNC.COLLECTIVE R15, `(.L_x_624) ;  /* 0x000000000f087348 */ /* 0x009fea0003c00000 */
[----:B------:R1:W2:Y:S02]  /*153c0*/  SHFL.IDX P6, R14, R13, R12, R11 ;  /* 0x0000000c0d0e7389 */ /* 0x0002a400000c000b */
[----:B0123--:R-:W-:Y:S01]  /*153d0*/  ENDCOLLECTIVE ;  /* 0x000000000000791b */ /* 0x00ffe20003800000 */
.L_x_624:
[----:B------:R-:W-:Y:S05]  /*153e0*/  BSYNC B0 ;  /* 0x0000000000007941 */ /* 0x000fea0003800000 */
.L_x_623:
[----:B------:R-:W-:Y:S05]  /*153f0*/  BRA `(.L_x_625) ;  /* 0xffffffe4009c7947 */ /* 0x000fea000383ffff */
.L_x_564:
[----:B------:R-:W-:Y:S01]  /*15400*/  BSSY B1, `(.L_x_626) ;  /* 0x0000006000017945 */ /* 0x000fe20003800000 */
[----:B------:R-:W-:-:S07]  /*15410*/  IMAD.MOV.U32 R15, RZ, RZ, -0x1 ;  /* 0xffffffffff0f7424 */ /* 0x000fce00078e00ff */
[----:B0123--:R-:W-:Y:S05]  /*15420*/  WARPSYNC.COLLECTIVE R15, `(.L_x_627) ;  /* 0x000000000f0c7348 */ /* 0x00ffea0003c00000 */
[----:B------:R-:W-:Y:S02]  /*15430*/  ELECT P6, UR62, PT ;  /* 0x00000000003e782f */ /* 0x000fe400038c0000 */
[----:B------:R-:W-:Y:S01]  /*15440*/  MOV R14, UR62 ;  /* 0x0000003e000e7c02 */ /* 0x000fe20008000f00 */
[----:B0123--:R-:W-:Y:S10]  /*15450*/  ENDCOLLECTIVE ;  /* 0x000000000000791b */ /* 0x00fff40003800000 */
.L_x_627:
[----:B------:R-:W-:Y:S05]  /*15460*/  BSYNC B1 ;  /* 0x0000000000017941 */ /* 0x000fea0003800000 */
.L_x_626:
[----:B------:R-:W-:Y:S05]  /*15470*/  BRA `(.L_x_628) ;  /* 0xffffffe400947947 */ /* 0x000fea000383ffff */
.L_x_566:
[----:B0-----:R0:W1:Y:S02]  /*15480*/  SYNCS.PHASECHK.TRANS64.TRYWAIT P0, [R6+URZ], R5 ;  /* 0x00000005060075a7 */ /* 0x001064000800017f */
[----:B-1----:R-:W-:Y:S05]  /*15490*/  @!P0 NANOSLEEP.SYNCS 0x989680 ;  /* 0x009896800000895d */ /* 0x002fea0003900000 */
[----:B------:R-:W1:Y:S02]  /*154a0*/  @!P0 SYNCS.PHASECHK.TRANS64 P0, [R6+URZ], R5 ;  /* 0x00000005060085a7 */ /* 0x000e64000800007f */
[----:B-1----:R-:W-:Y:S05]  /*154b0*/  @!P0 BRA `(.L_x_566) ;  /* 0xfffffffc00f08947 */ /* 0x002fea000383ffff */
[----:B------:R-:W-:Y:S05]  /*154c0*/  BRA `(.L_x_629) ;  /* 0xffffffe400cc7947 */ /* 0x000fea000383ffff */
.L_x_567:
[----:B-1----:R1:W4:Y:S02]  /*154d0*/  SYNCS.PHASECHK.TRANS64.TRYWAIT P0, [R7+URZ], R2 ;  /* 0x00000002070075a7 */ /* 0x002324000800017f */
[----:B----4-:R-:W-:Y:S05]  /*154e0*/  @!P0 NANOSLEEP.SYNCS 0x989680 ;  /* 0x009896800000895d */ /* 0x010fea0003900000 */
[----:B------:R-:W4:Y:S02]  /*154f0*/  @!P0 SYNCS.PHASECHK.TRANS64 P0, [R7+URZ], R2 ;  /* 0x00000002070085a7 */ /* 0x000f24000800007f */
[----:B----4-:R-:W-:Y:S05]  /*15500*/  @!P0 BRA `(.L_x_567) ;  /* 0xfffffffc00f08947 */ /* 0x010fea000383ffff */
[----:B------:R-:W-:Y:S05]  /*15510*/  BRA `(.L_x_630) ;  /* 0xffffffe400c07947 */ /* 0x000fea000383ffff */
.L_x_569:
[----:B----4-:R4:W0:Y:S02]  /*15520*/  SYNCS.PHASECHK.TRANS64.TRYWAIT P0, [R4+URZ], R5 ;  /* 0x00000005040075a7 */ /* 0x010824000800017f */
[----:B0-----:R-:W-:Y:S05]  /*15530*/  @!P0 NANOSLEEP.SYNCS 0x989680 ;  /* 0x009896800000895d */ /* 0x001fea0003900000 */
[----:B------:R-:W0:Y:S02]  /*15540*/  @!P0 SYNCS.PHASECHK.TRANS64 P0, [R4+URZ], R5 ;  /* 0x00000005040085a7 */ /* 0x000e24000800007f */
[----:B0-----:R-:W-:Y:S05]  /*15550*/  @!P0 BRA `(.L_x_569) ;  /* 0xfffffffc00f08947 */ /* 0x001fea000383ffff */
[----:B------:R-:W-:Y:S05]  /*15560*/  BRA `(.L_x_631) ;  /* 0xffffffe400c47947 */ /* 0x000fea000383ffff */
.L_x_632:
        /* <DEDUP_REMOVED lines=9> */
.L_x_6040:


//--------------------- .text._ZN7cutlass13device_kernelIN5flash11enable_sm90INS1_16FlashAttnFwdSm90INS1_25CollectiveMainloopFwdSm90ILi2EN4cute5tupleIJNS5_1CILi1EEES8_S8_EEENS6_IJNS7_ILi64EEESA_SA_EEELi512ENS_10bfloat16_tEfNS_4arch4Sm90ELb0ELb0ELb1ELb1ELb0ELb1ELb0ELb0ELb0ELb1ELb1ELb0EEENS1_21CollectiveEpilogueFwdINS6_IJSA_NS7_ILi512EEESA_EEES9_SC_SE_Li256ELb1ELb1ELb1ELb0EEENS1_36VarlenDynamicPersistentTileSchedulerILi64ELi64ELi256ELi128ELb1ELb1ELb1ELb0ELb1ELb1EEEEEEEEEvNT_6ParamsE --------------------------
	.section	.text._ZN7cutlass13device_kernelIN5flash11enable_sm90INS1_16FlashAttnFwdSm90INS1_25CollectiveMainloopFwdSm90ILi2EN4cute5tupleIJNS5_1CILi1EEES8_S8_EEENS6_IJNS7_ILi64EEESA_SA_EEELi512ENS_10bfloat16_tEfNS_4arch4Sm90ELb0ELb0ELb1ELb1ELb0ELb1ELb0ELb0ELb0ELb1ELb1ELb0EEENS1_21CollectiveEpilogueFwdINS6_IJSA_NS7_ILi512EEESA_EEES9_SC_SE_Li256ELb1ELb1ELb1ELb0EEENS1_36VarlenDynamicPersistentTileSchedulerILi64ELi64ELi256ELi128ELb1ELb1ELb1ELb0ELb1ELb1EEEEEEEEEvNT_6ParamsE,"ax",@progbits
	.align	128
.text._ZN7cutlass13device_kernelIN5flash11enable_sm90INS1_16FlashAttnFwdSm90INS1_25CollectiveMainloopFwdSm90ILi2EN4cute5tupleIJNS5_1CILi1EEES8_S8_EEENS6_IJNS7_ILi64EEESA_SA_EEELi512ENS_10bfloat16_tEfNS_4arch4Sm90ELb0ELb0ELb1ELb1ELb0ELb1ELb0ELb0ELb0ELb1ELb1ELb0EEENS1_21CollectiveEpilogueFwdINS6_IJSA_NS7_ILi512EEESA_EEES9_SC_SE_Li256ELb1ELb1ELb1ELb0EEENS1_36VarlenDynamicPersistentTileSchedulerILi64ELi64ELi256ELi128ELb1ELb1ELb1ELb0ELb1ELb1EEEEEEEEEvNT_6ParamsE:
        .type           _ZN7cutlass13device_kernelIN5flash11enable_sm90INS1_16FlashAttnFwdSm90INS1_25CollectiveMainloopFwdSm90ILi2EN4cute5tupleIJNS5_1CILi1EEES8_S8_EEENS6_IJNS7_ILi64EEESA_SA_EEELi512ENS_10bfloat16_tEfNS_4arch4Sm90ELb0ELb0ELb1ELb1ELb0ELb1ELb0ELb0ELb0ELb1ELb1ELb0EEENS1_21CollectiveEpilogueFwdINS6_IJSA_NS7_ILi512EEESA_EEES9_SC_SE_Li256ELb1ELb1ELb1ELb0EEENS1_36VarlenDynamicPersistentTileSchedulerILi64ELi64ELi256ELi128ELb1ELb1ELb1ELb0ELb1ELb1EEEEEEEEEvNT_6ParamsE,@function
        .size           _ZN7cutlass13device_kernelIN5flash11enable_sm90INS1_16FlashAttnFwdSm90INS1_25CollectiveMainloopFwdSm90ILi2EN4cute5tupleIJNS5_1CILi1EEES8_S8_EEENS6_IJNS7_ILi64EEESA_SA_EEELi512ENS_10bfloat16_tEfNS_4arch4Sm90ELb0ELb0ELb1ELb1ELb0ELb1ELb0ELb0ELb0ELb1ELb1ELb0EEENS1_21CollectiveEpilogueFwdINS6_IJSA_NS7_ILi512EEESA_EEES9_SC_SE_Li256ELb1ELb1ELb1ELb0EEENS1_36VarlenDynamicPersistentTileSchedulerILi64ELi64ELi256ELi128ELb1ELb1ELb1ELb0ELb1ELb1EEEEEEEEEvNT_6ParamsE,(.L_x_6041 - _ZN7cutlass13device_kernelIN5flash11enable_sm90INS1_16FlashAttnFwdSm90INS1_25CollectiveMainloopFwdSm90ILi2EN4cute5tupleIJNS5_1CILi1EEES8_S8_EEENS6_IJNS7_ILi64EEESA_SA_EEELi512ENS_10bfloat16_tEfNS_4arch4Sm90ELb0ELb0ELb1ELb1ELb0ELb1ELb0ELb0ELb0ELb1ELb1ELb0EEENS1_21CollectiveEpilogueFwdINS6_IJSA_NS7_ILi512EEESA_EEES9_SC_SE_Li256ELb1ELb1ELb1ELb0EEENS1_36VarlenDynamicPersistentTileSchedulerILi64ELi64ELi256ELi128ELb1ELb1ELb1ELb0ELb1ELb1EEEEEEEEEvNT_6ParamsE)
        .other          _ZN7cutlass13device_kernelIN5flash11enable_sm90INS1_16FlashAttnFwdSm90INS1_25CollectiveMainloopFwdSm90ILi2EN4cute5tupleIJNS5_1CILi1EEES8_S8_EEENS6_IJNS7_ILi64EEESA_SA_EEELi512ENS_10bfloat16_tEfNS_4arch4Sm90ELb0ELb0ELb1ELb1ELb0ELb1ELb0ELb0ELb0ELb1ELb1ELb0EEENS1_21CollectiveEpilogueFwdINS6_IJSA_NS7_ILi512EEESA_EEES9_SC_SE_Li256ELb1ELb1ELb1ELb0EEENS1_36VarlenDynamicPersistentTileSchedulerILi64ELi64ELi256ELi128ELb1ELb1ELb1ELb0ELb1ELb1EEEEEEEEEvNT_6ParamsE,@"STO_CUDA_ENTRY STV_DEFAULT"
_ZN7cutlass13device_kernelIN5flash11enable_sm90INS1_16FlashAttnFwdSm90INS1_25CollectiveMainloopFwdSm90ILi2EN4cute5tupleIJNS5_1CILi1EEES8_S8_EEENS6_IJNS7_ILi64EEESA_SA_EEELi512ENS_10bfloat16_tEfNS_4arch4Sm90ELb0ELb0ELb1ELb1ELb0ELb1ELb0ELb0ELb0ELb1ELb1ELb0EEENS1_21CollectiveEpilogueFwdINS6_IJSA_NS7_ILi512EEESA_EEES9_SC_SE_Li256ELb1ELb1ELb1ELb0EEENS1_36VarlenDynamicPersistentTileSchedulerILi64ELi64ELi256ELi128ELb1ELb1ELb1ELb0ELb1ELb1EEEEEEEEEvNT_6ParamsE:
        /* <DEDUP_REMOVED lines=12> */
[----:B------:R-:W-:Y:S02]  /*00c0*/  UIADD3 UR10, UP2, UR4, 0x570, URZ ;  /* 0x00000570040a7890 */ /* 0x000fe4000ff5e03f */
[----:B------:R-:W-:Y:S02]  /*00d0*/  UIADD3 UR4, UP3, UR4, 0x670, URZ ;  /* 0x0000067004047890 */ /* 0x000fe4000ff7e03f */
[----:B------:R-:W-:-:S02]  /*00e0*/  UIADD3.X UR7, URZ, UR5, URZ, UP0, !UPT ;  /* 0x000000053f077290 */ /* 0x000fc400087fe43f */
[----:B------:R-:W-:Y:S02]  /*00f0*/  UIADD3.X UR9, URZ, UR5, URZ, UP1, !UPT ;  /* 0x000000053f097290 */ /* 0x000fe40008ffe43f */
[----:B------:R-:W-:Y:S02]  /*0100*/  UIADD3.X UR11, URZ, UR5, URZ, UP2, !UPT ;  /* 0x000000053f0b7290 */ /* 0x000fe400097fe43f */
[----:B------:R-:W-:-:S03]  /*0110*/  UIADD3.X UR5, URZ, UR5, URZ, UP3, !UPT ;  /* 0x000000053f057290 */ /* 0x000fc60009ffe43f */
[----:B------:R0:W-:Y:S02]  /*0120*/  UTMACCTL.PF [UR6] ;  /* 0x00000000060079b9 */ /* 0x0001e40008040000 */
[----:B------:R0:W-:Y:S02]  /*0130*/  UTMACCTL.PF [UR8] ;  /* 0x00000000080079b9 */ /* 0x0001e40008040000 */
[----:B------:R0:W-:Y:S02]  /*0140*/  UTMACCTL.PF [UR10] ;  /* 0x000000000a0079b9 */ /* 0x0001e40008040000 */
[----:B------:R0:W-:Y:S02]  /*0150*/  UTMACCTL.PF [UR4] ;  /* 0x00000000040079b9 */ /* 0x0001e40008040000 */
[----:B0-----:R-:W-:Y:S01]  /*0160*/  NOP ;  /* 0x0000000000007918 */ /* 0x001fe20000000000 */
.L_x_634:
[----:B------:R-:W-:Y:S05]  /*0170*/  BSYNC B0 ;  /* 0x0000000000007941 */ /* 0x000fea0003800000 */
.L_x_633:
[----:B------:R-:W0:Y:S01]  /*0180*/  SHFL.IDX PT, R2, R0, RZ, 0x1f ;  /* 0x00001fff00027589 */ /* 0x000e2200000e0000 */
[----:B------:R-:W-:Y:S01]  /*0190*/  VOTEU.ANY UP0, P0 ;  /* 0x00000000003f7886 */ /* 0x000fe20000000100 */
[----:B------:R-:W-:Y:S01]  /*01a0*/  UMOV UR4, 0x80 ;  /* 0x0000008000047882 */ /* 0x000fe20000000000 */
[----:B------:R-:W-:Y:S01]  /*01b0*/  UMOV UR7, 0x100 ;  /* 0x0000010000077882 */ /* 0x000fe20000000000 */
[----:B------:R-:W-:Y:S02]  /*01c0*/  VOTEU.ANY UP1, P0 ;  /* 0x00000000003f7886 */ /* 0x000fe40000020100 */
[----:B------:R-:W1:Y:S01]  /*01d0*/  @UP0 S2UR UR8, SR_CgaCtaId ;  /* 0x00000000000809c3 */ /* 0x000e620000008800 */
[----:B------:R-:W-:Y:S01]  /*01e0*/  @UP0 UMOV UR6, 0x400 ;  /* 0x0000040000060882 */ /* 0x000fe20000000000 */
[----:B------:R-:W-:-:S04]  /*01f0*/  @UP0 UIADD3 UR4, -UR4, 0x100000, URZ ;  /* 0x0010000004040890 */ /* 0x000fc8000fffe13f */
[----:B------:R-:W-:Y:S02]  /*0200*/  @UP0 USHF.L.U32 UR5, UR4, 0xb, URZ ;  /* 0x0000000b04050899 */ /* 0x000fe4000800063f */
[----:B------:R-:W-:Y:S01]  /*0210*/  @UP0 USHF.L.U32 UR4, UR4, 0x1, URZ ;  /* 0x0000000104040899 */ /* 0x000fe2000800063f */
[----:B0-----:R-:W-:Y:S02]  /*0220*/  ISETP.NE.AND P1, PT, R2, RZ, PT ;  /* 0x000000ff0200720c */ /* 0x001fe40003f25270 */
[----:B------:R-:W-:Y:S01]  /*0230*/  SHF.R.U32.HI R2, RZ, 0x7, R6 ;  /* 0x00000007ff027819 */ /* 0x000fe20000011606 */
[----:B-1----:R-:W-:-:S04]  /*0240*/  @UP0 ULEA UR8, UR8, UR6, 0x18 ;  /* 0x0000000608080291 */ /* 0x002fc8000f8ec03f */
[----:B------:R-:W0:Y:S01]  /*0250*/  SHFL.IDX PT, R4, R2, RZ, 0x1f ;  /* 0x00001fff02047589 */ /* 0x000e2200000e0000 */
[----:B------:R-:W-:-:S04]  /*0260*/  @UP0 UIADD3 UR6, -UR7, 0x100000, URZ ;  /* 0x0010000007060890 */ /* 0x000fc8000fffe13f */
[----:B------:R-:W-:Y:S02]  /*0270*/  @UP0 USHF.L.U32 UR7, UR6, 0xb, URZ ;  /* 0x0000000b06070899 */ /* 0x000fe4000800063f */
[----:B------:R-:W-:Y:S01]  /*0280*/  @UP0 USHF.L.U32 UR6, UR6, 0x1, URZ ;  /* 0x0000000106060899 */ /* 0x000fe2000800063f */
[----:B------:R-:W-:Y:S01]  /*0290*/  VOTEU.ANY UP0, P0 ;  /* 0x00000000003f7886 */ /* 0x000fe20000000100 */
[----:B------:R-:W1:Y:S04]  /*02a0*/  FENCE.VIEW.ASYNC.S ;  /* 0x00000000000073c6 */ /* 0x000e680000000000 */
[----:B-1----:R1:W2:Y:S01]  /*02b0*/  @UP0 SYNCS.EXCH.64 URZ, [UR8+0x28c00], UR4 ;  /* 0x028c0004083f05b2 */ /* 0x0022a20008000100 */
[----:B0-----:R1:W-:Y:S05]  /*02c0*/  STL [R1+0x70], R4 ;  /* 0x0000700401007387 */ /* 0x0013ea0000100800 */
[----:B------:R1:W0:Y:S01]  /*02d0*/  @UP1 SYNCS.EXCH.64 URZ, [UR8+0x28c20], UR6 ;  /* 0x028c2006083f15b2 */ /* 0x0002220008000100 */
[----:B------:R-:W-:Y:S05]  /*02e0*/  @P1 BRA `(.L_x_635) ;  /* 0x0000000000381947 */ /* 0x000fea0003800000 */
[----:B-1----:R-:W1:Y:S01]  /*02f0*/  S2UR UR5, SR_CgaCtaId ;  /* 0x00000000000579c3 */ /* 0x002e620000008800 */
[----:B------:R-:W-:Y:S01]  /*0300*/  UMOV UR4, 0x400 ;  /* 0x0000040000047882 */ /* 0x000fe20000000000 */
[----:B------:R-:W-:Y:S01]  /*0310*/  UMOV UR7, 0x1 ;  /* 0x0000000100077882 */ /* 0x000fe20000000000 */
[----:B------:R-:W-:Y:S01]  /*0320*/  ELECT P0, URZ, PT ;  /* 0x00000000003f782f */ /* 0x000fe20003800000 */
[----:B-1----:R-:W-:Y:S02]  /*0330*/  ULEA UR6, UR5, UR4, 0x18 ;  /* 0x0000000405067291 */ /* 0x002fe4000f8ec03f */
[----:B------:R-:W-:-:S04]  /*0340*/  UIADD3 UR4, -UR7, 0x100000, URZ ;  /* 0x0010000007047890 */ /* 0x000fc8000fffe13f */
[----:B------:R-:W-:Y:S02]  /*0350*/  USHF.L.U32 UR5, UR4, 0xb, URZ ;  /* 0x0000000b04057899 */ /* 0x000fe4000800063f */
[----:B------:R-:W-:Y:S01]  /*0360*/  USHF.L.U32 UR4, UR4, 0x1, URZ ;  /* 0x0000000104047899 */ /* 0x000fe2000800063f */
[----:B------:R-:W1:Y:S11]  /*0370*/  FENCE.VIEW.ASYNC.S ;  /* 0x00000000000073c6 */ /* 0x000e760000000000 */
[----:B-1----:R3:W4:Y:S01]  /*0380*/  SYNCS.EXCH.64 URZ, [UR6+0x28c30], UR4 ;  /* 0x028c3004063f75b2 */ /* 0x0027220008000100 */
[----:B------:R3:W1:Y:S01]  /*0390*/  SYNCS.EXCH.64 URZ, [UR6+0x28c40], UR4 ;  /* 0x028c4004063f75b2 */ /* 0x0006620008000100 */
[----:B------:R3:W0:Y:S01]  /*03a0*/  SYNCS.EXCH.64 URZ, [UR6+0x28c38], UR4 ;  /* 0x028c3804063f75b2 */ /* 0x0006220008000100 */
[----:B------:R3:W0:Y:S02]  /*03b0*/  SYNCS.EXCH.64 URZ, [UR6+0x28c48], UR4 ;  /* 0x028c4804063f75b2 */ /* 0x0006240008000100 */
[----:B---3--:R-:W-:Y:S01]  /*03c0*/  NOP ;  /* 0x0000000000007918 */ /* 0x008fe20000000000 */
.L_x_635:
[----:B------:R-:W3:Y:S01]  /*03d0*/  SHFL.IDX PT, R3, R0, RZ, 0x1f ;  /* 0x00001fff00037589 */ /* 0x000ee200000e0000 */
[----:B------:R-:W-:Y:S01]  /*03e0*/  NOP ;  /* 0x0000000000007918 */ /* 0x000fe20000000000 */
[----:B---3--:R-:W-:-:S13]  /*03f0*/  ISETP.NE.AND P0, PT, R3, RZ, PT ;  /* 0x000000ff0300720c */ /* 0x008fda0003f05270 */
[----:B------:R-:W-:Y:S05]  /*0400*/  @P0 BRA `(.L_x_636) ;  /* 0x0000000000480947 */ /* 0x000fea0003800000 */
[----:B-1----:R-:W1:Y:S01]  /*0410*/  S2UR UR5, SR_CgaCtaId ;  /* 0x00000000000579c3 */ /* 0x002e620000008800 */
[----:B------:R-:W-:Y:S01]  /*0420*/  UMOV UR4, 0x400 ;  /* 0x0000040000047882 */ /* 0x000fe20000000000 */
[----:B------:R-:W-:Y:S01]  /*0430*/  UMOV UR6, 0x1 ;  /* 0x0000000100067882 */ /* 0x000fe20000000000 */
[----:B------:R-:W-:Y:S01]  /*0440*/  UMOV UR9, 0x2 ;  /* 0x0000000200097882 */ /* 0x000fe20000000000 */
[----:B------:R-:W-:-:S04]  /*0450*/  UIADD3 UR6, -UR6, 0x100000, URZ ;  /* 0x0010000006067890 */ /* 0x000fc8000fffe13f */
[----:B------:R-:W-:Y:S02]  /*0460*/  USHF.L.U32 UR7, UR6, 0xb, URZ ;  /* 0x0000000b06077899 */ /* 0x000fe4000800063f */
[----:B------:R-:W-:Y:S01]  /*0470*/  USHF.L.U32 UR6, UR6, 0x1, URZ ;  /* 0x0000000106067899 */ /* 0x000fe2000800063f */
[----:B------:R-:W-:Y:S01]  /*0480*/  ELECT P0, URZ, PT ;  /* 0x00000000003f782f */ /* 0x000fe20003800000 */
[----:B-1----:R-:W-:Y:S02]  /*0490*/  ULEA UR8, UR5, UR4, 0x18 ;  /* 0x0000000405087291 */ /* 0x002fe4000f8ec03f */
[----:B------:R-:W-:-:S04]  /*04a0*/  UIADD3 UR4, -UR9, 0x100000, URZ ;  /* 0x0010000009047890 */ /* 0x000fc8000fffe13f */
[----:B------:R-:W-:Y:S02]  /*04b0*/  USHF.L.U32 UR5, UR4, 0xb, URZ ;  /* 0x0000000b04057899 */ /* 0x000fe4000800063f */
[----:B------:R-:W-:Y:S01]  /*04c0*/  USHF.L.U32 UR4, UR4, 0x1, URZ ;  /* 0x0000000104047899 */ /* 0x000fe2000800063f */
[----:B------:R-:W1:Y:S03]  /*04d0*/  FENCE.VIEW.ASYNC.S ;  /* 0x00000000000073c6 */ /* 0x000e660000000000 */
[----:B-1----:R3:W1:Y:S08]  /*04e0*/  SYNCS.EXCH.64 URZ, [UR8+0x28c50], UR6 ;  /* 0x028c5006083f75b2 */ /* 0x0026700008000100 */
[----:B------:R3:W0:Y:S01]  /*04f0*/  SYNCS.EXCH.64 URZ, [UR8+0x28c60], UR4 ;  /* 0x028c6004083f75b2 */ /* 0x0006220008000100 */
[----:B------:R3:W0:Y:S01]  /*0500*/  SYNCS.EXCH.64 URZ, [UR8+0x28c58], UR6 ;  /* 0x028c5806083f75b2 */ /* 0x0006220008000100 */
[----:B------:R3:W0:Y:S02]  /*0510*/  SYNCS.EXCH.64 URZ, [UR8+0x28c68], UR4 ;  /* 0x028c6804083f75b2 */ /* 0x0006240008000100 */
[----:B---3--:R-:W-:Y:S01]  /*0520*/  NOP ;  /* 0x0000000000007918 */ /* 0x008fe20000000000 */
.L_x_636:
[----:B------:R-:W3:Y:S01]  /*0530*/  SHFL.IDX PT, R3, R0, RZ, 0x1f ;  /* 0x00001fff00037589 */ /* 0x000ee200000e0000 */
[----:B------:R-:W-:Y:S01]  /*0540*/  NOP ;  /* 0x0000000000007918 */ /* 0x000fe20000000000 */
[----:B---3--:R-:W-:-:S13]  /*0550*/  ISETP.NE.AND P0, PT, R3, RZ, PT ;  /* 0x000000ff0300720c */ /* 0x008fda0003f05270 */
        /* <DEDUP_REMOVED lines=10> */
[----:B-1----:R3:W1:Y:S01]  /*0600*/  SYNCS.EXCH.64 URZ, [UR6+0x28c70], UR4 ;  /* 0x028c7004063f75b2 */ /* 0x0026620008000100 */
[----:B------:R3:W0:Y:S01]  /*0610*/  SYNCS.EXCH.64 URZ, [UR6+0x28c80], UR4 ;  /* 0x028c8004063f75b2 */ /* 0x0006220008000100 */
[----:B------:R3:W0:Y:S01]  /*0620*/  SYNCS.EXCH.64 URZ, [UR6+0x28c78], UR4 ;  /* 0x028c7804063f75b2 */ /* 0x0006220008000100 */
[----:B------:R3:W0:Y:S02]  /*0630*/  SYNCS.EXCH.64 URZ, [UR6+0x28c88], UR4 ;  /* 0x028c8804063f75b2 */ /* 0x0006240008000100 */
[----:B---3--:R-:W-:Y:S01]  /*0640*/  NOP ;  /* 0x0000000000007918 */ /* 0x008fe20000000000 */
.L_x_637:
        /* <DEDUP_REMOVED lines=8> */
[----:B------:R-:W-:Y:S01]  /*06d0*/  ELECT P0, URZ, PT ;  /* 0x00000000003f782f */ /* 0x000fe20003800000 */
[----:B-1----:R-:W-:Y:S02]  /*06e0*/  ULEA UR8, UR5, UR4, 0x18 ;  /* 0x0000000405087291 */ /* 0x002fe4000f8ec03f */
[----:B------:R-:W-:-:S04]  /*06f0*/  UIADD3 UR4, -UR6, 0x100000, URZ ;  /* 0x0010000006047890 */ /* 0x000fc8000fffe13f */
[----:B------:R-:W-:Y:S02]  /*0700*/  USHF.L.U32 UR5, UR4, 0xb, URZ ;  /* 0x0000000b04057899 */ /* 0x000fe4000800063f */
[----:B------:R-:W-:Y:S02]  /*0710*/  USHF.L.U32 UR4, UR4, 0x1, URZ ;  /* 0x0000000104047899 */ /* 0x000fe4000800063f */
        /* <DEDUP_REMOVED lines=9> */
.L_x_638:
        /* <DEDUP_REMOVED lines=22> */
.L_x_639:
[----:B------:R-:W-:Y:S01]  /*0910*/  IMAD.MOV.U32 R3, RZ, RZ, 0x1 ;  /* 0x00000001ff037424 */ /* 0x000fe200078e00ff */
[----:B------:R-:W-:Y:S01]  /*0920*/  ISETP.NE.AND P0, PT, R4, RZ, PT ;  /* 0x000000ff0400720c */ /* 0x000fe20003f05270 */
[----:B------:R-:W-:Y:S01]  /*0930*/  NOP ;  /* 0x0000000000007918 */ /* 0x000fe20000000000 */
[----:B------:R-:W-:Y:S01]  /*0940*/  ULDC.64 UR40, c[0x0][0x208] ;  /* 0x0000820000287ab9 */ /* 0x000fe20000000a00 */
[----:B------:R-:W-:Y:S01]  /*0950*/  BSSY B9, `(.L_x_640) ;  /* 0x0001aa8000097945 */ /* 0x000fe20003800000 */
[----:B------:R-:W-:-:S05]  /*0960*/  SEL R3, R3, 0x2, !P0 ;  /* 0x0000000203037807 */ /* 0x000fca0004000000 */
[----:B------:R3:W-:Y:S01]  /*0970*/  STL [R1+0x64], R3 ;  /* 0x0000640301007387 */ /* 0x0007e20000100800 */
[----:B012-4-:R-:W-:Y:S06]  /*0980*/  BAR.SYNC.DEFER_BLOCKING 0x0 ;  /* 0x0000000000007b1d */ /* 0x017fec0000010000 */
[----:B------:R-:W-:Y:S05]  /*0990*/  @!P0 BRA `(.L_x_641) ;  /* 0x0000011800708947 */ /* 0x000fea0003800000 */
.L_x_642:
[----:B------:R-:W-:-:S08]  /*09a0*/  NOP ;  /* 0x0000000000007918 */ /* 0x000fd00000000000 */
[----:B------:R-:W0:Y:S02]  /*09b0*/  USETMAXREG.TRY_ALLOC.CTAPOOL UP0, 0xf0 ;  /* 0x000000f0000079c8 */ /* 0x000e240008000600 */
[----:B0-----:R-:W-:-:S13]  /*09c0*/  PLOP3.LUT P0, PT, PT, PT, UP0, 0x80, 0x0 ;  /* 0x000000000000781c */ /* 0x001fda0003f0f008 */
[----:B------:R-:W-:Y:S05]  /*09d0*/  @!P0 BRA `(.L_x_642) ;  /* 0xfffffffc00f08947 */ /* 0x000fea000383ffff */
[----:B------:R-:W-:Y:S01]  /*09e0*/  ISETP.NE.AND P0, PT, R2, 0x1, PT ;  /* 0x000000010200780c */ /* 0x000fe20003f05270 */
[----:B------:R-:W0:Y:S01]  /*09f0*/  S2UR UR5, SR_CgaCtaId ;  /* 0x00000000000579c3 */ /* 0x000e220000008800 */
[----:B------:R-:W-:-:S11]  /*0a00*/  UMOV UR4, 0x400 ;  /* 0x0000040000047882 */ /* 0x000fd60000000000 */
[----:B------:R-:W-:Y:S06]  /*0a10*/  @!P0 BAR.ARV 0x8, 0x100 ;  /* 0x0204000000008b1d */ /* 0x000fec0000002000 */
[----:B------:R-:W-:Y:S01]  /*0a20*/  ISETP.GE.U32.AND P0, PT, R6, 0x100, PT ;  /* 0x000001000600780c */ /* 0x000fe20003f06070 */
[----:B0-----:R-:W-:-:S06]  /*0a30*/  ULEA UR4, UR5, UR4, 0x18 ;  /* 0x0000000405047291 */ /* 0x001fcc000f8ec03f */
[----:B------:R-:W-:-:S06]  /*0a40*/  IMAD.U32 R2, RZ, RZ, UR4 ;  /* 0x00000004ff027e24 */ /* 0x000fcc000f8e00ff */
[----:B------:R-:W-:Y:S06]  /*0a50*/  @P0 BAR.ARV 0xf, 0x100 ;  /* 0x03c4000000000b1d */ /* 0x000fec0000002000 */
[----:B------:R-:W-:Y:S02]  /*0a60*/  ULDC UR4, c[0x0][0xc3c] ;  /* 0x00030f0000047ab9 */ /* 0x000fe40000000800 */
[----:B------:R-:W-:Y:S06]  /*0a70*/  BAR.SYNC.DEFER_BLOCKING 0x5, 0x180 ;  /* 0x0146000000007b1d */ /* 0x000fec0000010000 */
[----:B------:R-:W0:Y:S02]  /*0a80*/  LDS.128 R152, [R2+0x28cd0] ;  /* 0x028cd00002987984 */ /* 0x000e240000000c00 */
[----:B------:R-:W-:Y:S06]  /*0a90*/  BAR.ARV 0x4, 0x180 ;  /* 0x0106000000007b1d */ /* 0x000fec0000002000 */
[----:B0-----:R-:W-:-:S13]  /*0aa0*/  ISETP.GE.AND P0, PT, R155, UR4, PT ;  /* 0x000000049b007c0c */ /* 0x001fda000bf06270 */
[----:B------:R-:W-:Y:S05]  /*0ab0*/  @P0 BRA `(.L_x_643) ;  /* 0x000001a800440947 */ /* 0x000fea0003800000 */
[----:B------:R-:W2:Y:S01]  /*0ac0*/  LDL R18, [R1+0x64] ;  /* 0x0000640001127983 */ /* 0x000ea20000100800 */
[----:B------:R-:W-:Y:S01]  /*0ad0*/  VIADD R6, R6, 0xffffff80 ;  /* 0xffffff8006067836 */ /* 0x000fe20000000000 */
[----:B------:R-:W-:Y:S01]  /*0ae0*/  CS2R R22, SRZ ;  /* 0x0000000000167805 */ /* 0x000fe2000001ff00 */
[----:B------:R-:W-:Y:S02]  /*0af0*/  IMAD.MOV.U32 R197, RZ, RZ, 0x40 ;  /* 0x00000040ffc57424 */ /* 0x000fe400078e00ff */
[----:B------:R-:W-:Y:S01]  /*0b00*/  IMAD.MOV.U32 R210, RZ, RZ, RZ ;  /* 0x000000ffffd27224 */ /* 0x000fe200078e00ff */
[----:B---3--:R-:W-:Y:S01]  /*0b10*/  SHF.R.S32.HI R3, RZ, 0x1f, R6 ;  /* 0x0000001fff037819 */ /* 0x008fe20000011406 */
[----:B------:R-:W-:-:S03]  /*0b20*/  IMAD.MOV.U32 R185, RZ, RZ, RZ ;  /* 0x000000ffffb97224 */ /* 0x000fc600078e00ff */
[CC--:B------:R-:W-:Y:S02]  /*0b30*/  LEA.HI R4, R3.reuse, R6.reuse, RZ, 0x4 ;  /* 0x0000000603047211 */ /* 0x0c0fe400078f20ff */
[CC--:B------:R-:W-:Y:S02]  /*0b40*/  LEA.HI R5, R3.reuse, R6.reuse, RZ, 0x5 ;  /* 0x0000000603057211 */ /* 0x0c0fe400078f28ff */
[----:B------:R-:W-:Y:S02]  /*0b50*/  SHF.R.S32.HI R7, RZ, 0x4, R4 ;  /* 0x00000004ff077819 */ /* 0x000fe40000011404 */
[--C-:B------:R-:W-:Y:S02]  /*0b60*/  SHF.R.S32.HI R194, RZ, 0x5, R5.reuse ;  /* 0x00000005ffc27819 */ /* 0x100fe40000011405 */
[----:B------:R-:W-:Y:S02]  /*0b70*/  SHF.R.S32.HI R9, RZ, 0x1f, R5 ;  /* 0x0000001fff097819 */ /* 0x000fe40000011405 */
[----:B------:R-:W-:-:S02]  /*0b80*/  LEA.HI R0, R3, R6, RZ, 0x7 ;  /* 0x0000000603007211 */ /* 0x000fc400078f38ff */
[CC--:B------:R-:W-:Y:S02]  /*0b90*/  LEA.HI R13, R3.reuse, R6.reuse, RZ, 0x2 ;  /* 0x00000006030d7211 */ /* 0x0c0fe400078f10ff */
[C---:B------:R-:W-:Y:S02]  /*0ba0*/  LOP3.LUT R5, R4.reuse, 0xfffffff0, RZ, 0xc0, !PT ;  /* 0xfffffff004057812 */ /* 0x040fe400078ec0ff */
[----:B------:R-:W-:Y:S02]  /*0bb0*/  LEA.HI R3, R3, R6, RZ, 0x3 ;  /* 0x0000000603037211 */ /* 0x000fe400078f18ff */
[----:B------:R-:W-:Y:S01]  /*0bc0*/  LEA.HI R4, R4, R7, RZ, 0x1 ;  /* 0x0000000704047211 */ /* 0x000fe200078f08ff */
[----:B------:R-:W-:Y:S01]  /*0bd0*/  IMAD.IADD R8, R6, 0x1, -R5 ;  /* 0x0000000106087824 */ /* 0x000fe200078e0a05 */
[----:B------:R-:W-:Y:S02]  /*0be0*/  LOP3.LUT R15, R3, 0xfffffff8, RZ, 0xc0, !PT ;  /* 0xfffffff8030f7812 */ /* 0x000fe400078ec0ff */
[----:B------:R-:W-:-:S02]  /*0bf0*/  LOP3.LUT R3, R0, 0xffffff80, RZ, 0xc0, !PT ;  /* 0xffffff8000037812 */ /* 0x000fc400078ec0ff */
[----:B------:R-:W-:Y:S01]  /*0c00*/  LOP3.LUT R4, R4, 0x1ffffffe, RZ, 0xc0, !PT ;  /* 0x1ffffffe04047812 */ /* 0x000fe200078ec0ff */
[C---:B------:R-:W-:Y:S01]  /*0c10*/  IMAD.IADD R15, R6.reuse, 0x1, -R15 ;  /* 0x00000001060f7824 */ /* 0x040fe200078e0a0f */
[----:B------:R-:W-:Y:S01]  /*0c20*/  LEA.HI R9, R9, R194, RZ, 0x2 ;  /* 0x000000c209097211 */ /* 0x000fe200078f10ff */
[----:B------:R-:W-:Y:S01]  /*0c30*/  IMAD.IADD R3, R6, 0x1, -R3 ;  /* 0x0000000106037824 */ /* 0x000fe200078e0a03 */
[----:B------:R-:W-:Y:S01]  /*0c40*/  SHF.R.S32.HI R5, RZ, 0x1f, R8 ;  /* 0x0000001fff057819 */ /* 0x000fe20000011408 */
[----:B------:R-:W-:Y:S01]  /*0c50*/  IMAD.IADD R10, R7, 0x1, -R4 ;  /* 0x00000001070a7824 */ /* 0x000fe200078e0a04 */
[----:B------:R-:W-:Y:S01]  /*0c60*/  LOP3.LUT R11, R13, 0xfffffffc, RZ, 0xc0, !PT ;  /* 0xfffffffc0d0b7812 */ /* 0x000fe200078ec0ff */
[----:B------:R-:W-:Y:S01]  /*0c70*/  IMAD.SHL.U32 R188, R15, 0x8, RZ ;  /* 0x000000080fbc7824 */ /* 0x000fe200078e00ff */
[----:B------:R-:W-:Y:S01]  /*0c80*/  SHF.R.S32.HI R20, RZ, 0x7, R0 ;  /* 0x00000007ff147819 */ /* 0x000fe20000011400 */
[----:B------:R-:W-:Y:S01]  /*0c90*/  IMAD.SHL.U32 R10, R10, 0x8, RZ ;  /* 0x000000080a0a7824 */ /* 0x000fe200078e00ff */
[----:B------:R-:W-:Y:S01]  /*0ca0*/  LOP3.LUT R7, R9, 0x3ffffc, RZ, 0xc0, !PT ;  /* 0x003ffffc09077812 */ /* 0x000fe200078ec0ff */
[----:B------:R-:W-:Y:S01]  /*0cb0*/  IMAD.IADD R186, R6, 0x1, -R11 ;  /* 0x0000000106ba7824 */ /* 0x000fe200078e0a0b */
[----:B------:R-:W-:Y:S01]  /*0cc0*/  LEA.HI R9, R5, R8, RZ, 0x3 ;  /* 0x0000000805097211 */ /* 0x000fe200078f18ff */
[----:B------:R-:W-:Y:S01]  /*0cd0*/  IMAD R17, R20, 0x100, R8 ;  /* 0x0000010014117824 */ /* 0x000fe200078e0208 */
[----:B------:R-:W-:Y:S01]  /*0ce0*/  SHF.R.S32.HI R4, RZ, 0x1f, R3 ;  /* 0x0000001fff047819 */ /* 0x000fe20000011403 */
[----:B------:R-:W-:Y:S01]  /*0cf0*/  IMAD.IADD R12, R194, 0x1, -R7 ;  /* 0x00000001c20c7824 */ /* 0x000fe200078e0a07 */
[----:B------:R-:W-:Y:S01]  /*0d00*/  SHF.R.S32.HI R19, RZ, 0x2, R13 ;  /* 0x00000002ff137819 */ /* 0x000fe2000001140d */
[----:B------:R-:W-:Y:S01]  /*0d10*/  IMAD.SHL.U32 R16, R186, 0x8, RZ ;  /* 0x00000008ba107824 */ /* 0x000fe200078e00ff */
[----:B------:R-:W-:Y:S01]  /*0d20*/  LOP3.LUT R11, R9, 0xfffffff8, RZ, 0xc0, !PT ;  /* 0xfffffff8090b7812 */ /* 0x000fe200078ec0ff */
[----:B------:R-:W-:Y:S01]  /*0d30*/  IMAD R17, R12, 0x10, R17 ;  /* 0x000000100c117824 */ /* 0x000fe200078e0211 */
[CC--:B------:R-:W-:Y:S01]  /*0d40*/  LEA.HI R5, R4.reuse, R3.reuse, RZ, 0x2 ;  /* 0x0000000304057211 */ /* 0x0c0fe200078f10ff */
[----:B------:R-:W-:Y:S01]  /*0d50*/  VIADD R12, R19, 0x20 ;  /* 0x00000020130c7836 */ /* 0x000fe20000000000 */
[----:B------:R-:W-:Y:S01]  /*0d60*/  LEA.HI R4, R4, R3, RZ, 0x5 ;  /* 0x0000000304047211 */ /* 0x000fe200078f28ff */
[----:B------:R-:W-:Y:S01]  /*0d70*/  IMAD.IADD R11, R8, 0x1, -R11 ;  /* 0x00000001080b7824 */ /* 0x000fe200078e0a0b */
[----:B------:R-:W-:Y:S01]  /*0d80*/  LOP3.LUT R8, R5, 0x7ffffffc, RZ, 0xc0, !PT ;  /* 0x7ffffffc05087812 */ /* 0x000fe200078ec0ff */
[----:B------:R-:W-:Y:S01]  /*0d90*/  IMAD.SHL.U32 R9, R9, 0x40, RZ ;  /* 0x0000004009097824 */ /* 0x000fe200078e00ff */
[--C-:B------:R-:W-:Y:S01]  /*0da0*/  SHF.R.S32.HI R6, RZ, 0x2, R5.reuse ;  /* 0x00000002ff067819 */ /* 0x100fe20000011405 */
[----:B------:R-:W-:Y:S01]  /*0db0*/  STL [R1+0x30], R20 ;  /* 0x0000301401007387 */ /* 0x000fe20000100800 */
[----:B------:R-:W-:Y:S01]  /*0dc0*/  SHF.R.S32.HI R7, RZ, 0x1f, R5 ;  /* 0x0000001fff077819 */ /* 0x000fe20000011405 */
[----:B------:R-:W-:Y:S01]  /*0dd0*/  IMAD.IADD R8, R3, 0x1, -R8 ;  /* 0x0000000103087824 */ /* 0x000fe200078e0a08 */
[----:B------:R-:W-:Y:S01]  /*0de0*/  SHF.R.S32.HI R5, RZ, 0x1f, R12 ;  /* 0x0000001fff057819 */ /* 0x000fe2000001140c */
[----:B------:R-:W-:Y:S01]  /*0df0*/  IMAD.SHL.U32 R3, R11, 0x40, RZ ;  /* 0x000000400b037824 */ /* 0x000fe200078e00ff */
[----:B------:R-:W-:Y:S01]  /*0e00*/  LEA.HI R7, R7, R6, RZ, 0x3 ;  /* 0x0000000607077211 */ /* 0x000fe200078f18ff */
[----:B------:R-:W-:Y:S01]  /*0e10*/  VIADD R208, R188, 0x80 ;  /* 0x00000080bcd07836 */ /* 0x000fe20000000000 */
[----:B------:R-:W-:Y:S01]  /*0e20*/  LEA.HI R14, R5, R12, RZ, 0x3 ;  /* 0x0000000c050e7211 */ /* 0x000fe200078f18ff */
[----:B------:R-:W-:Y:S01]  /*0e30*/  IMAD.SHL.U32 R12, R12, 0x40, RZ ;  /* 0x000000400c0c7824 */ /* 0x000fe200078e00ff */
[----:B------:R-:W-:Y:S01]  /*0e40*/  LOP3.LUT R3, R3, 0x1c0, RZ, 0xc0, !PT ;  /* 0x000001c003037812 */ /* 0x000fe200078ec0ff */
[----:B------:R-:W-:Y:S01]  /*0e50*/  VIADD R206, R188, 0x100 ;  /* 0x00000100bcce7836 */ /* 0x000fe20000000000 */
[----:B------:R-:W-:Y:S01]  /*0e60*/  LOP3.LUT R7, R7, 0xfffffff8, RZ, 0xc0, !PT ;  /* 0xfffffff807077812 */ /* 0x000fe200078ec0ff */
[----:B------:R-:W-:Y:S01]  /*0e70*/  IMAD.SHL.U32 R14, R14, 0x40, RZ ;  /* 0x000000400e0e7824 */ /* 0x000fe200078e00ff */
[----:B------:R-:W-:Y:S01]  /*0e80*/  LOP3.LUT R5, R12, 0x1c0, RZ, 0xc0, !PT ;  /* 0x000001c00c057812 */ /* 0x000fe200078ec0ff */
[--C-:B------:R-:W-:Y:S01]  /*0e90*/  IMAD.U32 R12, R17, 0x40, R10.reuse ;  /* 0x00000040110c7824 */ /* 0x100fe200078e000a */
[----:B------:R-:W-:Y:S01]  /*0ea0*/  LOP3.LUT R10, R3, 0x8, R10, 0xf8, !PT ;  /* 0x00000008030a7812 */ /* 0x000fe200078ef80a */
[----:B------:R-:W-:Y:S01]  /*0eb0*/  IMAD.IADD R7, R6, 0x1, -R7 ;  /* 0x0000000106077824 */ /* 0x000fe200078e0a07 */
[----:B------:R-:W-:Y:S01]  /*0ec0*/  SHF.R.U32.HI R3, RZ, 0x3, R3 ;  /* 0x00000003ff037819 */ /* 0x000fe20000011603 */
[----:B------:R-:W-:Y:S01]  /*0ed0*/  VIADD R205, R188, 0x140 ;  /* 0x00000140bccd7836 */ /* 0x000fe20000000000 */
[----:B------:R-:W-:Y:S01]  /*0ee0*/  LEA.HI R0, R0, R20, RZ, 0x1 ;  /* 0x0000001400007211 */ /* 0x000fe200078f08ff */
[----:B------:R-:W-:Y:S01]  /*0ef0*/  STL [R1+0x78], R12 ;  /* 0x0000780c01007387 */ /* 0x000fe20000100800 */
[----:B------:R-:W-:Y:S01]  /*0f00*/  LOP3.LUT R10, R10, R3, RZ, 0x3c, !PT ;  /* 0x000000030a0a7212 */ /* 0x000fe200078e3cff */
[----:B------:R-:W-:Y:S01]  /*0f10*/  VIADD R209, R188, 0x40 ;  /* 0x00000040bcd17836 */ /* 0x000fe20000000000 */
[----:B------:R-:W-:Y:S01]  /*0f20*/  LEA.HI R3, R186, R186, RZ, 0x1 ;  /* 0x000000baba037211 */ /* 0x000fe200078f08ff */
[----:B------:R-:W-:Y:S01]  /*0f30*/  VIADD R207, R188, 0xc0 ;  /* 0x000000c0bccf7836 */ /* 0x000fe20000000000 */
[----:B------:R-:W-:-:S02]  /*0f40*/  LOP3.LUT R0, R0, 0xfffffe, RZ, 0xc0, !PT ;  /* 0x00fffffe00007812 */ /* 0x000fc400078ec0ff */
[----:B------:R-:W-:Y:S02]  /*0f50*/  SHF.R.U32.HI R6, RZ, 0x3, R5 ;  /* 0x00000003ff067819 */ /* 0x000fe40000011605 */
[----:B------:R-:W-:Y:S01]  /*0f60*/  LOP3.LUT R5, R5, 0x38, R16, 0xf8, !PT ;  /* 0x0000003805057812 */ /* 0x000fe200078ef810 */
[----:B------:R-:W-:Y:S01]  /*0f70*/  IMAD.IADD R0, R20, 0x1, -R0 ;  /* 0x0000000114007824 */ /* 0x000fe200078e0a00 */
[----:B------:R-:W-:Y:S02]  /*0f80*/  LOP3.LUT R14, R14, 0xfffffe00, RZ, 0xc0, !PT ;  /* 0xfffffe000e0e7812 */ /* 0x000fe400078ec0ff */
[----:B------:R-:W-:Y:S02]  /*0f90*/  LOP3.LUT R3, R3, 0x1ffffffe, RZ, 0xc0, !PT ;  /* 0x1ffffffe03037812 */ /* 0x000fe400078ec0ff */
[----:B------:R-:W-:Y:S02]  /*0fa0*/  SHF.R.S32.HI R4, RZ, 0x5, R4 ;  /* 0x00000005ff047819 */ /* 0x000fe40000011404 */
[----:B------:R-:W-:Y:S01]  /*0fb0*/  LOP3.LUT R5, R14, R5, R6, 0xf6, !PT ;  /* 0x000000050e057212 */ /* 0x000fe200078ef606 */
[----:B------:R-:W-:Y:S01]  /*0fc0*/  IMAD.IADD R6, R186, 0x1, -R3 ;  /* 0x00000001ba067824 */ /* 0x000fe200078e0a03 */
[----:B------:R-:W-:Y:S01]  /*0fd0*/  LOP3.LUT R9, R9, 0x7ffffe00, RZ, 0xc0, !PT ;  /* 0x7ffffe0009097812 */ /* 0x000fe200078ec0ff */
[----:B------:R-:W-:Y:S01]  /*0fe0*/  IMAD R191, R4, 0x10, R7 ;  /* 0x0000001004bf7824 */ /* 0x000fe200078e0207 */
[----:B------:R-:W-:Y:S01]  /*0ff0*/  SHF.R.S32.HI R4, RZ, 0x1f, R13 ;  /* 0x0000001fff047819 */ /* 0x000fe2000001140d */
[----:B------:R-:W-:Y:S01]  /*1000*/  IMAD.SHL.U32 R3, R0, 0x100, RZ ;  /* 0x0000010000037824 */ /* 0x000fe200078e00ff */
[----:B------:R-:W-:Y:S01]  /*1010*/  R2P PR, R11, 0x6 ;  /* 0x000000060b007804 */ /* 0x000fe20000000000 */
[----:B------:R-:W-:Y:S01]  /*1020*/  IMAD.SHL.U32 R0, R8, 0x2, RZ ;  /* 0x0000000208007824 */ /* 0x000fe200078e00ff */
[----:B------:R-:W-:Y:S01]  /*1030*/  LEA.HI R4, R4, R19, RZ, 0x3 ;  /* 0x0000001304047211 */ /* 0x000fe200078f18ff */
[----:B------:R-:W-:Y:S01]  /*1040*/  IMAD R14, R6, 0x8, R191 ;  /* 0x00000008060e7824 */ /* 0x000fe200078e02bf */
[----:B------:R0:W-:Y:S01]  /*1050*/  STL [R1+0x74], R3 ;  /* 0x0000740301007387 */ /* 0x0001e20000100800 */
[----:B------:R-:W-:Y:S01]  /*1060*/  IMAD.IADD R193, R0, 0x1, R3 ;  /* 0x0000000100c17824 */ /* 0x000fe200078e0203 */
[----:B------:R-:W-:Y:S01]  /*1070*/  LOP3.LUT R4, R4, 0xfffffff8, RZ, 0xc0, !PT ;  /* 0xfffffff804047812 */ /* 0x000fe200078ec0ff */
[----:B------:R-:W-:Y:S01]  /*1080*/  IMAD R9, R194, 0x400, R9 ;  /* 0x00000400c2097824 */ /* 0x000fe200078e0209 */
[----:B------:R1:W-:Y:S01]  /*1090*/  STL [R1+0x34], R0 ;  /* 0x0000340001007387 */ /* 0x0003e20000100800 */
[----:B------:R-:W-:Y:S01]  /*10a0*/  VIADD R13, R193, 0x8 ;  /* 0x00000008c10d7836 */ /* 0x000fe20000000000 */
[----:B------:R-:W-:Y:S01]  /*10b0*/  SHF.R.S32.HI R7, RZ, 0x1f, R209 ;  /* 0x0000001fff077819 */ /* 0x000fe200000114d1 */
[----:B------:R-:W-:Y:S01]  /*10c0*/  IMAD.IADD R9, R9, 0x1, R10 ;  /* 0x0000000109097824 */ /* 0x000fe200078e020a */
[----:B------:R-:W-:Y:S01]  /*10d0*/  SHF.R.S32.HI R7, RZ, 0x1f, R207 ;  /* 0x0000001fff077819 */ /* 0x000fe200000114cf */
[----:B------:R-:W-:Y:S01]  /*10e0*/  IMAD.IADD R189, R19, 0x1, -R4 ;  /* 0x0000000113bd7824 */ /* 0x000fe200078e0a04 */
[----:B------:R-:W-:Y:S01]  /*10f0*/  SHF.R.S32.HI R4, RZ, 0x1f, R208 ;  /* 0x0000001fff047819 */ /* 0x000fe200000114d0 */
[----:B0-----:R-:W-:Y:S01]  /*1100*/  IMAD R3, R5, 0x2, R2 ;  /* 0x0000000205037824 */ /* 0x001fe200078e0202 */
[----:B------:R-:W-:Y:S01]  /*1110*/  SHF.R.S32.HI R4, RZ, 0x1f, R206 ;  /* 0x0000001fff047819 */ /* 0x000fe200000114ce */
[C---:B------:R-:W-:Y:S01]  /*1120*/  VIADD R10, R193.reuse, 0x20 ;  /* 0x00000020c10a7836 */ /* 0x040fe20000000000 */
[----:B-1----:R-:W-:Y:S01]  /*1130*/  SHF.R.S32.HI R0, RZ, 0x1f, R205 ;  /* 0x0000001fff007819 */ /* 0x002fe200000114cd */
[C---:B------:R-:W-:Y:S01]  /*1140*/  VIADD R5, R193.reuse, 0x38 ;  /* 0x00000038c1057836 */ /* 0x040fe20000000000 */
[----:B------:R0:W-:Y:S01]  /*1150*/  STL [R1+0x68], R3 ;  /* 0x0000680301007387 */ /* 0x0001e20000100800 */
[C---:B------:R-:W-:Y:S01]  /*1160*/  VIADD R4, R193.reuse, 0x40 ;  /* 0x00000040c1047836 */ /* 0x040fe20000000000 */
[----:B------:R-:W-:Y:S01]  /*1170*/  SHF.R.S32.HI R0, RZ, 0x1f, R193 ;  /* 0x0000001fff007819 */ /* 0x000fe200000114c1 */
[C---:B------:R-:W-:Y:S01]  /*1180*/  VIADD R0, R193.reuse, 0x50 ;  /* 0x00000050c1007836 */ /* 0x040fe20000000000 */
[----:B------:R1:W-:Y:S01]  /*1190*/  STL [R1+0x6c], R14 ;  /* 0x00006c0e01007387 */ /* 0x0003e20000100800 */
[----:B------:R-:W-:Y:S01]  /*11a0*/  SHF.R.S32.HI R6, RZ, 0x1f, R13 ;  /* 0x0000001fff067819 */ /* 0x000fe2000001140d */
[----:B------:R-:W-:Y:S01]  /*11b0*/  VIADD R237, R193, 0x58 ;  /* 0x00000058c1ed7836 */ /* 0x000fe20000000000 */
[----:B------:R-:W-:Y:S01]  /*11c0*/  SHF.R.S32.HI R6, RZ, 0x1f, R10 ;  /* 0x0000001fff067819 */ /* 0x000fe2000001140a */
[----:B------:R-:W-:Y:S01]  /*11d0*/  IMAD R195, R9, 0x2, R2 ;  /* 0x0000000209c37824 */ /* 0x000fe200078e0202 */
[----:B------:R-:W-:Y:S01]  /*11e0*/  SHF.R.S32.HI R6, RZ, 0x1f, R5 ;  /* 0x0000001fff067819 */ /* 0x000fe20000011405 */
[C---:B0-----:R-:W-:Y:S01]  /*11f0*/  VIADD R3, R193.reuse, 0x48 ;  /* 0x00000048c1037836 */ /* 0x041fe20000000000 */
[----:B------:R-:W-:Y:S01]  /*1200*/  SHF.R.S32.HI R5, RZ, 0x1f, R4 ;  /* 0x0000001fff057819 */ /* 0x000fe20000011404 */
[----:B------:R-:W-:Y:S01]  /*1210*/  VIADD R235, R193, 0x68 ;  /* 0x00000068c1eb7836 */ /* 0x000fe20000000000 */
[----:B------:R-:W-:Y:S01]  /*1220*/  SEL R197, R197, 0xffffffc0, !P2 ;  /* 0xffffffc0c5c57807 */ /* 0x000fe20005000000 */
        /* <DEDUP_REMOVED lines=50> */
[----:B------:R-:W-:Y:S01]  /*1550*/  IMAD.SHL.U32 R186, R186, 0x4, RZ ;  /* 0x00000004baba7824 */ /* 0x000fe200078e00ff */
[----:B------:R-:W-:Y:S01]  /*1560*/  SHF.R.S32.HI R3, RZ, 0x1f, R213 ;  /* 0x0000001fff037819 */ /* 0x000fe200000114d5 */
[C---:B------:R-:W-:Y:S01]  /*1570*/  @P1 VIADD R196, R198.reuse, 0xffffffe0 ;  /* 0xffffffe0c6c41836 */ /* 0x040fe20000000000 */
[----:B------:R-:W-:Y:S01]  /*1580*/  SHF.R.S32.HI R0, RZ, 0x1f, R212 ;  /* 0x0000001fff007819 */ /* 0x000fe200000114d4 */
[----:B------:R-:W-:-:S02]  /*1590*/  IMAD.IADD R198, R198, 0x1, R197 ;  /* 0x00000001c6c67824 */ /* 0x000fc400078e02c5 */
[----:B------:R-:W-:Y:S02]  /*15a0*/  VIADD R190, R186, 0x10 ;  /* 0x00000010babe7836 */ /* 0x000fe40000000000 */
[----:B------:R-:W-:Y:S01]  /*15b0*/  IMAD.IADD R197, R197, 0x1, R196 ;  /* 0x00000001c5c57824 */ /* 0x000fe200078e02c4 */
[----:B--2---:R-:W-:Y:S01]  /*15c0*/  LOP3.LUT R184, R18, 0x1, RZ, 0xfc, !PT ;  /* 0x0000000112b87812 */ /* 0x004fe200078efcff */
[----:B-1----:R-:W-:-:S07]  /*15d0*/  IMAD.MOV.U32 R18, RZ, RZ, RZ ;  /* 0x000000ffff127224 */ /* 0x002fce00078e00ff */
.L_x_771:
[----:B0-----:R-:W0:Y:S01]  /*15e0*/  LDC.64 R200, c[0x0][0xc88] ;  /* 0x00032200ffc87b82 */ /* 0x001e220000000a00 */
[----:B------:R-:W-:Y:S01]  /*15f0*/  ULDC.64 UR4, c[0x0][0xa28] ;  /* 0x00028a0000047ab9 */ /* 0x000fe20000000a00 */
[----:B------:R-:W-:Y:S01]  /*1600*/  ULDC.64 UR8, c[0x0][0xa18] ;  /* 0x0002860000087ab9 */ /* 0x000fe20000000a00 */
[----:B------:R-:W-:Y:S01]  /*1610*/  ULDC.64 UR6, c[0x0][0xa08] ;  /* 0x0002820000067ab9 */ /* 0x000fe20000000a00 */
[----:B0-----:R-:W-:-:S06]  /*1620*/  IMAD.WIDE R200, R155, 0x4, R200 ;  /* 0x000000049bc87825 */ /* 0x001fcc00078e02c8 */
[----:B--2---:R-:W2:Y:S01]  /*1630*/  LDG.E R200, desc[UR40][R200.64] ;  /* 0x00000028c8c87981 */ /* 0x004ea2000c1e1900 */
[----:B------:R-:W-:Y:S01]  /*1640*/  ISETP.NE.U32.AND P2, PT, RZ, UR4, PT ;  /* 0x00000004ff007c0c */ /* 0x000fe2000bf45070 */
[----:B---345:R-:W-:Y:S01]  /*1650*/  IMAD.MOV.U32 R11, RZ, RZ, RZ ;  /* 0x000000ffff0b7224 */ /* 0x038fe200078e00ff */
[----:B------:R-:W-:Y:S01]  /*1660*/  ISETP.NE.U32.AND P1, PT, RZ, UR8, PT ;  /* 0x00000008ff007c0c */ /* 0x000fe2000bf25070 */
[----:B------:R-:W-:Y:S01]  /*1670*/  IMAD.MOV.U32 R25, RZ, RZ, RZ ;  /* 0x000000ffff197224 */ /* 0x000fe200078e00ff */
[----:B------:R-:W-:Y:S02]  /*1680*/  ISETP.NE.AND.EX P2, PT, RZ, UR5, PT, P2 ;  /* 0x00000005ff007c0c */ /* 0x000fe4000bf45320 */
[----:B------:R-:W-:Y:S02]  /*1690*/  ISETP.NE.AND.EX P1, PT, RZ, UR9, PT, P1 ;  /* 0x00000009ff007c0c */ /* 0x000fe4000bf25310 */
[----:B------:R-:W-:-:S04]  /*16a0*/  ISETP.NE.U32.AND P0, PT, RZ, UR6, PT ;  /* 0x00000006ff007c0c */ /* 0x000fc8000bf05070 */
[----:B------:R-:W-:Y:S02]  /*16b0*/  ISETP.NE.AND.EX P0, PT, RZ, UR7, PT, P0 ;  /* 0x00000007ff007c0c */ /* 0x000fe4000bf05300 */
[----:B--2---:R-:W-:Y:S01]  /*16c0*/  SHF.R.S32.HI R0, RZ, 0x1f, R200 ;  /* 0x0000001fff007819 */ /* 0x004fe200000114c8 */
[C---:B------:R-:W-:Y:S02]  /*16d0*/  IMAD.SHL.U32 R203, R200.reuse, 0x4, RZ ;  /* 0x00000004c8cb7824 */ /* 0x040fe400078e00ff */
[C---:B------:R-:W-:Y:S02]  /*16e0*/  @P2 LEA R6, P3, R200.reuse, UR4, 0x2 ;  /* 0x00000004c8062c11 */ /* 0x040fe4000f8610ff */
[C-C-:B------:R-:W-:Y:S01]  /*16f0*/  SHF.L.U64.HI R204, R200.reuse, 0x2, R0.reuse ;  /* 0x00000002c8cc7819 */ /* 0x140fe20000010200 */
[----:B------:R0:W-:Y:S01]  /*1700*/  STL [R1+0x2c], R0 ;  /* 0x00002c0001007387 */ /* 0x0001e20000100800 */
[----:B------:R-:W-:Y:S01]  /*1710*/  @P2 LEA.HI.X R7, R200, UR5, R0, 0x2, P3 ;  /* 0x00000005c8072c11 */ /* 0x000fe200098f1400 */
[----:B------:R-:W-:Y:S01]  /*1720*/  ULDC UR4, c[0x0][0x288] ;  /* 0x0000a20000047ab9 */ /* 0x000fe20000000800 */
[----:B------:R-:W-:-:S03]  /*1730*/  IADD3 R4, P4, R203, UR6, RZ ;  /* 0x00000006cb047c10 */ /* 0x000fc6000ff9e0ff */
[----:B------:R1:W5:Y:S01]  /*1740*/  @P2 LDG.E R11, desc[UR40][R6.64] ;  /* 0x00000028060b2981 */ /* 0x000362000c1e1900 */
[----:B------:R-:W-:Y:S01]  /*1750*/  @P1 IADD3 R8, P2, R203, UR8, RZ ;  /* 0x00000008cb081c10 */ /* 0x000fe2000ff5e0ff */
[----:B------:R-:W-:Y:S01]  /*1760*/  IMAD.U32 R155, RZ, RZ, UR4 ;  /* 0x00000004ff9b7e24 */ /* 0x000fe2000f8e00ff */
[C---:B------:R-:W-:Y:S01]  /*1770*/  IADD3.X R5, R204.reuse, UR7, RZ, P4, !PT ;  /* 0x00000007cc057c10 */ /* 0x040fe2000a7fe4ff */
[----:B------:R-:W-:Y:S01]  /*1780*/  ULDC.64 UR4, c[0x0][0x418] ;  /* 0x0001060000047ab9 */ /* 0x000fe20000000a00 */
[----:B------:R-:W-:-:S03]  /*1790*/  @P1 IADD3.X R9, R204, UR9, RZ, P2, !PT ;  /* 0x00000009cc091c10 */ /* 0x000fc600097fe4ff */
[----:B------:R1:W5:Y:S01]  /*17a0*/  @P0 LDG.E R25, desc[UR40][R4.64] ;  /* 0x0000002804190981 */ /* 0x000362000c1e1900 */
[----:B------:R-:W-:Y:S01]  /*17b0*/  UISETP.NE.U32.AND UP0, UPT, UR4, URZ, UPT ;  /* 0x0000003f0400728c */ /* 0x000fe2000bf05070 */
[C---:B------:R-:W-:Y:S01]  /*17c0*/  LOP3.LUT R3, R154.reuse, 0xff000000, RZ, 0xc0, !PT ;  /* 0xff0000009a037812 */ /* 0x040fe200078ec0ff */
[----:B------:R-:W-:Y:S01]  /*17d0*/  ULDC.64 UR8, c[0x0][0xa20] ;  /* 0x0002880000087ab9 */ /* 0x000fe20000000a00 */
[----:B------:R1:W5:Y:S01]  /*17e0*/  @P1 LDG.E R155, desc[UR40][R8.64] ;  /* 0x00000028089b1981 */ /* 0x000362000c1e1900 */
[----:B------:R-:W-:Y:S01]  /*17f0*/  UISETP.NE.AND.EX UP0, UPT, UR5, URZ, UPT, UP0 ;  /* 0x0000003f0500728c */ /* 0x000fe2000bf05300 */
[----:B------:R-:W-:Y:S01]  /*1800*/  ULDC UR4, c[0x0][0x424] ;  /* 0x0001090000047ab9 */ /* 0x000fe20000000800 */
[----:B------:R-:W-:Y:S02]  /*1810*/  ISETP.NE.U32.AND P2, PT, RZ, UR8, PT ;  /* 0x00000008ff007c0c */ /* 0x000fe4000bf45070 */
[----:B------:R-:W-:Y:S01]  /*1820*/  USEL UR4, UR4, 0x1, UP0 ;  /* 0x0000000104047887 */ /* 0x000fe20008000000 */
[----:B------:R-:W-:Y:S01]  /*1830*/  ULDC UR5, c[0x0][0x2f0] ;  /* 0x0000bc0000057ab9 */ /* 0x000fe20000000800 */
[----:B0-----:R-:W-:-:S02]  /*1840*/  LOP3.LUT R0, R154, 0xff0000, RZ, 0xc0, !PT ;  /* 0x00ff00009a007812 */ /* 0x001fc400078ec0ff */
[----:B------:R-:W-:Y:S01]  /*1850*/  UIMAD UR4, UR4, UR5, URZ ;  /* 0x00000005040472a4 */ /* 0x000fe2000f8e023f */
[----:B------:R-:W-:Y:S02]  /*1860*/  SHF.R.U32.HI R3, RZ, 0x8, R3 ;  /* 0x00000008ff037819 */ /* 0x000fe40000011603 */
[----:B------:R-:W-:Y:S01]  /*1870*/  ISETP.NE.AND.EX P2, PT, RZ, UR9, PT, P2 ;  /* 0x00000009ff007c0c */ /* 0x000fe2000bf45320 */
[----:B------:R-:W-:Y:S01]  /*1880*/  ULDC UR5, c[0x0][0x348] ;  /* 0x0000d20000057ab9 */ /* 0x000fe20000000800 */
[----:B------:R-:W-:Y:S01]  /*1890*/  LEA.HI R201, R0, R3, RZ, 0x10 ;  /* 0x0000000300c97211 */ /* 0x000fe200078f80ff */
[----:B------:R-:W-:Y:S01]  /*18a0*/  IMAD.MOV.U32 R202, RZ, RZ, R153 ;  /* 0x000000ffffca7224 */ /* 0x000fe200078e0099 */
[----:B------:R-:W-:Y:S01]  /*18b0*/  LOP3.LUT R199, R154, 0xffff, RZ, 0xc0, !PT ;  /* 0x0000ffff9ac77812 */ /* 0x000fe200078ec0ff */
[----:B-1----:R-:W-:Y:S08]  /*18c0*/  @P1 BRA `(.L_x_644) ;  /* 0x0000000000241947 */ /* 0x002ff00003800000 */
[----:B------:R-:W-:Y:S02]  /*18d0*/  ULDC.64 UR6, c[0x0][0xa00] ;  /* 0x0002800000067ab9 */ /* 0x000fe40000000a00 */
[----:B------:R-:W-:-:S04]  /*18e0*/  ISETP.NE.U32.AND P1, PT, RZ, UR6, PT ;  /* 0x00000006ff007c0c */ /* 0x000fc8000bf25070 */
[----:B------:R-:W-:-:S13]  /*18f0*/  ISETP.NE.AND.EX P1, PT, RZ, UR7, PT, P1 ;  /* 0x00000007ff007c0c */ /* 0x000fda000bf25310 */
[----:B------:R-:W-:Y:S05]  /*1900*/  @!P1 BRA `(.L_x_644) ;  /* 0x0000000000149947 */ /* 0x000fea0003800000 */
[----:B------:R-:W0:Y:S02]  /*1910*/  LDC.64 R6, c[0x0][0xa00] ;  /* 0x00028000ff067b82 */ /* 0x000e240000000a00 */
[----:B0-----:R-:W-:-:S05]  /*1920*/  IMAD.WIDE R6, R200, 0x4, R6 ;  /* 0x00000004c8067825 */ /* 0x001fca00078e0206 */
[----:B-----5:R-:W2:Y:S04]  /*1930*/  LDG.E R155, desc[UR40][R6.64] ;  /* 0x00000028069b7981 */ /* 0x020ea8000c1e1900 */
[----:B------:R-:W2:Y:S02]  /*1940*/  LDG.E R0, desc[UR40][R6.64+0x4] ;  /* 0x0000042806007981 */ /* 0x000ea4000c1e1900 */
[----:B--2---:R-:W-:-:S07]  /*1950*/  IMAD.IADD R155, R0, 0x1, -R155 ;  /* 0x00000001009b7824 */ /* 0x004fce00078e0a9b */
.L_x_644:
[----:B------:R-:W-:Y:S02]  /*1960*/  IMAD.U32 R42, RZ, RZ, UR5 ;  /* 0x00000005ff2a7e24 */ /* 0x000fe4000f8e00ff */
[----:B------:R-:W-:Y:S01]  /*1970*/  IMAD.U32 R24, RZ, RZ, UR4 ;  /* 0x00000004ff187e24 */ /* 0x000fe2000f8e00ff */
[----:B------:R-:W-:Y:S06]  /*1980*/  @!P2 BRA `(.L_x_645) ;  /* 0x000000000010a947 */ /* 0x000fec0003800000 */
[----:B------:R-:W-:-:S04]  /*1990*/  IADD3 R4, P0, R203, UR8, RZ ;  /* 0x00000008cb047c10 */ /* 0x000fc8000ff1e0ff */
[----:B------:R-:W-:-:S05]  /*19a0*/  IADD3.X R5, R204, UR9, RZ, P0, !PT ;  /* 0x00000009cc057c10 */ /* 0x000fca00087fe4ff */
[----:B------:R0:W5:Y:S01]  /*19b0*/  LDG.E R24, desc[UR40][R4.64] ;  /* 0x0000002804187981 */ /* 0x000162000c1e1900 */
[----:B------:R-:W-:Y:S05]  /*19c0*/  BRA `(.L_x_646) ;  /* 0x0000000000107947 */ /* 0x000fea0003800000 */
.L_x_645:
[----:B------:R-:W-:Y:S05]  /*19d0*/  @!P0 BRA `(.L_x_646) ;  /* 0x00000000000c8947 */ /* 0x000fea0003800000 */
[----:B------:R-:W2:Y:S04]  /*19e0*/  LDG.E R3, desc[UR40][R4.64] ;  /* 0x0000002804037981 */ /* 0x000ea8000c1e1900 */
[----:B------:R-:W2:Y:S02]  /*19f0*/  LDG.E R24, desc[UR40][R4.64+0x4] ;  /* 0x0000042804187981 */ /* 0x000ea4000c1e1900 */
[----:B--2---:R-:W-:-:S07]  /*1a00*/  IMAD.IADD R24, R24, 0x1, -R3 ;  /* 0x0000000118187824 */ /* 0x004fce00078e0a03 */
.L_x_646:
[----:B------:R-:W-:Y:S01]  /*1a10*/  ULDC.64 UR4, c[0x0][0xa10] ;  /* 0x0002840000047ab9 */ /* 0x000fe20000000a00 */
[----:B------:R-:W2:Y:S01]  /*1a20*/  LDL.LU R8, [R1+0x28] ;  /* 0x0000280001087983 */ /* 0x000ea20000300800 */
[----:B------:R-:W-:-:S04]  /*1a30*/  ISETP.NE.U32.AND P0, PT, RZ, UR4, PT ;  /* 0x00000004ff007c0c */ /* 0x000fc8000bf05070 */
[----:B------:R-:W-:Y:S01]  /*1a40*/  ISETP.NE.AND.EX P0, PT, RZ, UR5, PT, P0 ;  /* 0x00000005ff007c0c */ /* 0x000fe2000bf05300 */
[----:B------:R-:W-:Y:S02]  /*1a50*/  ULDC.64 UR4, c[0x0][0xa30] ;  /* 0x00028c0000047ab9 */ /* 0x000fe40000000a00 */
[----:B------:R-:W-:-:S10]  /*1a60*/  ISETP.NE.U32.AND P1, PT, RZ, UR4, PT ;  /* 0x00000004ff007c0c */ /* 0x000fd4000bf25070 */
[----:B------:R-:W1:Y:S02]  /*1a70*/  @P0 LDC.64 R6, c[0x0][0xa10] ;  /* 0x00028400ff060b82 */ /* 0x000e640000000a00 */
[----:B-1----:R-:W-:-:S05]  /*1a80*/  @P0 IMAD.WIDE R6, R200, 0x4, R6 ;  /* 0x00000004c8060825 */ /* 0x002fca00078e0206 */
[----:B------:R-:W3:Y:S04]  /*1a90*/  @P0 LDG.E R0, desc[UR40][R6.64] ;  /* 0x0000002806000981 */ /* 0x000ee8000c1e1900 */
[----:B------:R-:W3:Y:S01]  /*1aa0*/  @P0 LDG.E R3, desc[UR40][R6.64+0x4] ;  /* 0x0000042806030981 */ /* 0x000ee2000c1e1900 */
[----:B------:R-:W-:Y:S01]  /*1ab0*/  ISETP.NE.AND.EX P1, PT, RZ, UR5, PT, P1 ;  /* 0x00000005ff007c0c */ /* 0x000fe2000bf25310 */
[----:B-----5:R-:W-:-:S12]  /*1ac0*/  IMAD.MOV.U32 R154, RZ, RZ, R24 ;  /* 0x000000ffff9a7224 */ /* 0x020fd800078e0018 */
[----:B0-----:R-:W-:-:S04]  /*1ad0*/  @P1 IADD3 R4, P2, R203, UR4, RZ ;  /* 0x00000004cb041c10 */ /* 0x001fc8000ff5e0ff */
[----:B------:R-:W-:-:S05]  /*1ae0*/  @P1 IADD3.X R5, R204, UR5, RZ, P2, !PT ;  /* 0x00000005cc051c10 */ /* 0x000fca00097fe4ff */
[----:B------:R0:W5:Y:S01]  /*1af0*/  @P1 LDG.E R154, desc[UR40][R4.64] ;  /* 0x00000028049a1981 */ /* 0x000162000c1e1900 */
[----:B------:R-:W-:Y:S01]  /*1b00*/  IMAD.IADD R11, R24, 0x1, -R11 ;  /* 0x00000001180b7824 */ /* 0x000fe200078e0a0b */
[----:B------:R-:W-:Y:S01]  /*1b10*/  BSSY B0, `(.L_x_647) ;  /* 0x000002c000007945 */ /* 0x000fe20003800000 */
[----:B------:R-:W-:Y:S02]  /*1b20*/  LOP3.LUT R211, R201, 0xff, RZ, 0xc0, !PT ;  /* 0x000000ffc9d37812 */ /* 0x000fe400078ec0ff */
[----:B------:R-:W-:Y:S02]  /*1b30*/  SHF.R.U32.HI R201, RZ, 0x10, R201 ;  /* 0x00000010ffc97819 */ /* 0x000fe400000116c9 */
[----:B--2---:R-:W-:Y:S01]  /*1b40*/  LOP3.LUT R8, R8, 0xfffffffd, RZ, 0xc0, !PT ;  /* 0xfffffffd08087812 */ /* 0x004fe200078ec0ff */
[----:B---3--:R-:W-:-:S04]  /*1b50*/  @P0 IMAD.IADD R42, R3, 0x1, -R0 ;  /* 0x00000001032a0824 */ /* 0x008fc800078e0a00 */
[----:B------:R-:W-:-:S04]  /*1b60*/  IMAD.IADD R152, R11, 0x1, R42 ;  /* 0x000000010b987824 */ /* 0x000fc800078e022a */
[C---:B------:R-:W-:Y:S01]  /*1b70*/  VIADD R0, R152.reuse, 0x3f ;  /* 0x0000003f98007836 */ /* 0x040fe20000000000 */
[----:B------:R-:W-:-:S04]  /*1b80*/  ISETP.GE.AND P3, PT, R152, 0x1, PT ;  /* 0x000000019800780c */ /* 0x000fc80003f66270 */
[----:B------:R-:W-:-:S04]  /*1b90*/  SHF.R.S32.HI R3, RZ, 0x1f, R0 ;  /* 0x0000001fff037819 */ /* 0x000fc80000011400 */
[----:B------:R-:W-:Y:S01]  /*1ba0*/  LEA.HI R3, R3, R0, RZ, 0x6 ;  /* 0x0000000003037211 */ /* 0x000fe200078f30ff */
[----:B------:R-:W-:-:S03]  /*1bb0*/  IMAD.MOV.U32 R0, RZ, RZ, RZ ;  /* 0x000000ffff007224 */ /* 0x000fc600078e00ff */
[----:B------:R-:W-:Y:S02]  /*1bc0*/  SHF.R.S32.HI R168, RZ, 0x6, R3 ;  /* 0x00000006ffa87819 */ /* 0x000fe40000011403 */
[----:B------:R-:W-:-:S05]  /*1bd0*/  @P3 LOP3.LUT R8, R8, 0x2, RZ, 0xfc, !PT ;  /* 0x0000000208083812 */ /* 0x000fca00078efcff */
[----:B------:R0:W-:Y:S01]  /*1be0*/  STL [R1+0x28], R8 ;  /* 0x0000280801007387 */ /* 0x0001e20000100800 */
[----:B------:R-:W-:Y:S05]  /*1bf0*/  @!P3 BRA `(.L_x_648) ;  /* 0x000000000074b947 */ /* 0x000fea0003800000 */
[----:B------:R-:W-:Y:S01]  /*1c00*/  ISETP.NE.AND P0, PT, R201, RZ, PT ;  /* 0x000000ffc900720c */ /* 0x000fe20003f05270 */
[----:B------:R-:W-:-:S03]  /*1c10*/  ULDC UR4, c[0x0][0x9f0] ;  /* 0x00027c0000047ab9 */ /* 0x000fc60000000800 */
[----:B------:R-:W-:-:S04]  /*1c20*/  SEL R9, R201, UR4, P0 ;  /* 0x00000004c9097c07 */ /* 0x000fc80008000000 */
[-C--:B------:R-:W-:Y:S02]  /*1c30*/  IABS R6, R9.reuse ;  /* 0x0000000900067213 */ /* 0x080fe40000000000 */
[----:B------:R-:W-:Y:S02]  /*1c40*/  IADD3 R0, R168, -0x1, R9 ;  /* 0xffffffffa8007810 */ /* 0x000fe40007ffe009 */
[----:B------:R-:W1:Y:S01]  /*1c50*/  I2F.RP R3, R6 ;  /* 0x0000000600037306 */ /* 0x000e620000209400 */
[-C--:B------:R-:W-:Y:S02]  /*1c60*/  IABS R10, R9.reuse ;  /* 0x00000009000a7213 */ /* 0x080fe40000000000 */
[----:B0-----:R-:W-:Y:S02]  /*1c70*/  IABS R8, R0 ;  /* 0x0000000000087213 */ /* 0x001fe40000000000 */
[----:B------:R-:W-:-:S04]  /*1c80*/  LOP3.LUT R0, R0, R9, RZ, 0x3c, !PT ;  /* 0x0000000900007212 */ /* 0x000fc800078e3cff */
[----:B------:R-:W-:Y:S01]  /*1c90*/  ISETP.GE.AND P2, PT, R0, RZ, PT ;  /* 0x000000ff0000720c */ /* 0x000fe20003f46270 */
[----:B-1----:R-:W0:Y:S02]  /*1ca0*/  MUFU.RCP R3, R3 ;  /* 0x0000000300037308 */ /* 0x002e240000001000 */
        /* <DEDUP_REMOVED lines=10> */
[----:B------:R-:W-:Y:S02]  /*1d50*/  @!P1 IMAD.IADD R3, R3, 0x1, -R6 ;  /* 0x0000000103039824 */ /* 0x000fe400078e0a06 */
[----:B------:R-:W-:Y:S01]  /*1d60*/  @!P1 VIADD R5, R5, 0x1 ;  /* 0x0000000105059836 */ /* 0x000fe20000000000 */
[----:B------:R-:W-:Y:S02]  /*1d70*/  ISETP.NE.AND P1, PT, R9, RZ, PT ;  /* 0x000000ff0900720c */ /* 0x000fe40003f25270 */
[----:B------:R-:W-:-:S13]  /*1d80*/  ISETP.GE.U32.AND P0, PT, R3, R6, PT ;  /* 0x000000060300720c */ /* 0x000fda0003f06070 */
[----:B------:R-:W-:-:S04]  /*1d90*/  @P0 VIADD R5, R5, 0x1 ;  /* 0x0000000105050836 */ /* 0x000fc80000000000 */
[----:B------:R-:W-:-:S04]  /*1da0*/  IMAD.MOV.U32 R0, RZ, RZ, R5 ;  /* 0x000000ffff007224 */ /* 0x000fc800078e0005 */
[----:B------:R-:W-:Y:S01]  /*1db0*/  @!P2 IMAD.MOV R0, RZ, RZ, -R0 ;  /* 0x000000ffff00a224 */ /* 0x000fe200078e0a00 */
[----:B------:R-:W-:-:S07]  /*1dc0*/  @!P1 LOP3.LUT R0, RZ, R9, RZ, 0x33, !PT ;  /* 0x00000009ff009212 */ /* 0x000fce00078e33ff */
.L_x_648:
[----:B------:R-:W-:Y:S05]  /*1dd0*/  BSYNC B0 ;  /* 0x0000000000007941 */ /* 0x000fea0003800000 */
.L_x_647:
[----:B------:R-:W-:Y:S01]  /*1de0*/  IMAD R3, R211, R0, RZ ;  /* 0x00000000d3037224 */ /* 0x000fe200078e02ff */
[----:B------:R-:W-:-:S04]  /*1df0*/  PLOP3.LUT P3, PT, PT, PT, PT, 0x80, 0x0 ;  /* 0x000000000000781c */ /* 0x000fc80003f6f070 */
[C---:B------:R-:W-:Y:S01]  /*1e00*/  VIADDMNMX R0, R3.reuse, R0, R168, PT ;  /* 0x0000000003007246 */ /* 0x040fe200038001a8 */
[----:B------:R-:W-:-:S04]  /*1e10*/  IMAD R3, R3, 0x40, -R11 ;  /* 0x0000004003037824 */ /* 0x000fc800078e0a0b */
[----:B0-----:R-:W-:Y:S01]  /*1e20*/  IMAD R5, R0, 0x40, -R11 ;  /* 0x0000004000057824 */ /* 0x001fe200078e0a0b */
[----:B------:R-:W-:-:S04]  /*1e30*/  VIMNMX R3, RZ, R3, !PT ;  /* 0x00000003ff037248 */ /* 0x000fc80007fe0100 */
[----:B------:R-:W-:Y:S02]  /*1e40*/  VIMNMX R0, R5, R42, PT ;  /* 0x0000002a05007248 */ /* 0x000fe40003fe0100 */
[----:B------:R-:W-:Y:S02]  /*1e50*/  SHF.R.U32.HI R41, RZ, 0x6, R3 ;  /* 0x00000006ff297819 */ /* 0x000fe40000011603 */
[----:B------:R-:W-:-:S03]  /*1e60*/  ISETP.GT.AND P0, PT, R0, R3, PT ;  /* 0x000000030000720c */ /* 0x000fc60003f04270 */
[----:B------:R-:W-:-:S10]  /*1e70*/  IMAD.MOV.U32 R40, RZ, RZ, R41 ;  /* 0x000000ffff287224 */ /* 0x000fd400078e0029 */
[----:B------:R-:W-:-:S05]  /*1e80*/  @P0 VIADD R0, R0, 0x3f ;  /* 0x0000003f00000836 */ /* 0x000fca0000000000 */
[----:B------:R-:W-:-:S04]  /*1e90*/  @P0 SHF.R.S32.HI R3, RZ, 0x1f, R0 ;  /* 0x0000001fff030819 */ /* 0x000fc80000011400 */
[----:B------:R-:W-:-:S04]  /*1ea0*/  @P0 LEA.HI R3, R3, R0, RZ, 0x6 ;  /* 0x0000000003030211 */ /* 0x000fc800078f30ff */
[----:B------:R-:W-:-:S04]  /*1eb0*/  @P0 SHF.R.S32.HI R40, RZ, 0x6, R3 ;  /* 0x00000006ff280819 */ /* 0x000fc80000011403 */
[----:B------:R-:W-:-:S13]  /*1ec0*/  ISETP.GT.AND P0, PT, R40, R41, PT ;  /* 0x000000292800720c */ /* 0x000fda0003f04270 */
[----:B------:R-:W-:Y:S05]  /*1ed0*/  @!P0 BRA `(.L_x_649) ;  /* 0x0000002800948947 */ /* 0x000fea0003800000 */
[----:B------:R-:W-:Y:S01]  /*1ee0*/  VIADD R0, R2, 0x22400 ;  /* 0x0002240002007836 */ /* 0x000fe20000000000 */
[----:B------:R-:W-:Y:S04]  /*1ef0*/  BSSY B6, `(.L_x_650) ;  /* 0x0000013000067945 */ /* 0x000fe80003800000 */
[----:B------:R-:W-:-:S13]  /*1f00*/  LOP3.LUT P0, RZ, R0, 0x3ff, RZ, 0xc0, !PT ;  /* 0x000003ff00ff7812 */ /* 0x000fda000780c0ff */
[----:B------:R-:W-:Y:S05]  /*1f10*/  @!P0 BRA `(.L_x_651) ;  /* 0x0000000000408947 */ /* 0x000fea0003800000 */
[----:B------:R-:W-:Y:S01]  /*1f20*/  MOV R14, 0x0 ;  /* 0x00000000000e7802 */ /* 0x000fe20000000f00 */
[----:B------:R-:W-:Y:S01]  /*1f30*/  ULDC.64 UR4, c[0x4][0x90] ;  /* 0x0100240000047ab9 */ /* 0x000fe20000000a00 */
[----:B------:R-:W-:Y:S01]  /*1f40*/  ULDC.64 UR6, c[0x4][0x30] ;  /* 0x01000c0000067ab9 */ /* 0x000fe20000000a00 */
[----:B------:R-:W-:Y:S02]  /*1f50*/  IMAD.U32 R4, RZ, RZ, UR4 ;  /* 0x00000004ff047e24 */ /* 0x000fe4000f8e00ff */
[----:B------:R-:W-:Y:S01]  /*1f60*/  IMAD.U32 R5, RZ, RZ, UR5 ;  /* 0x00000005ff057e24 */ /* 0x000fe2000f8e00ff */
[----:B------:R-:W0:Y:S01]  /*1f70*/  LDC.64 R14, c[0x4][R14] ;  /* 0x010000000e0e7b82 */ /* 0x000e220000000a00 */
[----:B------:R-:W-:Y:S01]  /*1f80*/  ULDC.64 UR4, c[0x4][0x98] ;  /* 0x0100260000047ab9 */ /* 0x000fe20000000a00 */
        /* <DEDUP_REMOVED lines=8> */
[----:B0----5:R-:W-:Y:S05]  /*2010*/  CALL.ABS.NOINC R14 ;  /* 0x000000000e007343 */ /* 0x021fea0003c00000 */
.L_x_651:
[----:B------:R-:W-:Y:S05]  /*2020*/  BSYNC B6 ;  /* 0x0000000000067941 */ /* 0x000fea0003800000 */
.L_x_650:
        /* <DEDUP_REMOVED lines=20> */
.L_x_653:
[----:B------:R-:W-:Y:S05]  /*2170*/  BSYNC B6 ;  /* 0x0000000000067941 */ /* 0x000fea0003800000 */
.L_x_652:
[----:B------:R-:W-:Y:S01]  /*2180*/  ULDC.64 UR4, c[0x0][0x9f8] ;  /* 0x00027e0000047ab9 */ /* 0x000fe20000000a00 */
[----:B------:R-:W-:Y:S01]  /*2190*/  IMAD.MOV.U32 R3, RZ, RZ, R200 ;  /* 0x000000ffff037224 */ /* 0x000fe200078e00c8 */
[----:B------:R-:W-:Y:S01]  /*21a0*/  ISETP.NE.U32.AND P0, PT, RZ, UR4, PT ;  /* 0x00000004ff007c0c */ /* 0x000fe2000bf05070 */
[----:B------:R-:W0:Y:S01]  /*21b0*/  LDC.64 R6, c[0x0][0x300] ;  /* 0x0000c000ff067b82 */ /* 0x000e220000000a00 */
[----:B------:R-:W-:Y:S01]  /*21c0*/  IMAD.IADD R38, R25, 0x1, R24 ;  /* 0x0000000119267824 */ /* 0x000fe200078e0218 */
[----:B------:R-:W-:Y:S01]  /*21d0*/  ULDC.64 UR6, c[0x0][0xa08] ;  /* 0x0002820000067ab9 */ /* 0x000fe20000000a00 */
[----:B------:R-:W-:-:S05]  /*21e0*/  ISETP.NE.AND.EX P0, PT, RZ, UR5, PT, P0 ;  /* 0x00000005ff007c0c */ /* 0x000fca000bf05300 */
[----:B------:R-:W1:Y:S08]  /*21f0*/  LDC R25, c[0x0][0x3f4] ;  /* 0x0000fd00ff197b82 */ /* 0x000e700000000800 */
[----:B------:R-:W-:Y:S01]  /*2200*/  @P0 IADD3 R4, P1, R203, UR4, RZ ;  /* 0x00000004cb040c10 */ /* 0x000fe2000ff3e0ff */
[----:B------:R-:W2:Y:S03]  /*2210*/  LDC.64 R52, c[0x0][0x408] ;  /* 0x00010200ff347b82 */ /* 0x000ea60000000a00 */
[----:B------:R-:W-:Y:S01]  /*2220*/  @P0 IADD3.X R5, R204, UR5, RZ, P1, !PT ;  /* 0x00000005cc050c10 */ /* 0x000fe20008ffe4ff */
[----:B------:R-:W-:-:S04]  /*2230*/  ULDC.64 UR4, c[0x0][0x308] ;  /* 0x0000c20000047ab9 */ /* 0x000fc80000000a00 */
[----:B------:R3:W4:Y:S01]  /*2240*/  @P0 LDG.E R3, desc[UR40][R4.64] ;  /* 0x0000002804030981 */ /* 0x000722000c1e1900 */
[----:B------:R-:W-:Y:S01]  /*2250*/  SHF.R.S32.HI R11, RZ, 0x1f, R38 ;  /* 0x0000001fff0b7819 */ /* 0x000fe20000011426 */
[-C--:B0-----:R-:W-:Y:S01]  /*2260*/  IMAD.WIDE.U32 R8, R38, R6.reuse, RZ ;  /* 0x0000000626087225 */ /* 0x081fe200078e00ff */
[----:B------:R-:W-:Y:S01]  /*2270*/  ISETP.NE.U32.AND P0, PT, RZ, UR6, PT ;  /* 0x00000006ff007c0c */ /* 0x000fe2000bf05070 */
[----:B------:R-:W0:Y:S01]  /*2280*/  S2R R55, SR_TID.X ;  /* 0x0000000000377919 */ /* 0x000e220000002100 */
[----:B------:R-:W-:Y:S01]  /*2290*/  SHF.R.S32.HI R17, RZ, 0x1f, R16 ;  /* 0x0000001fff117819 */ /* 0x000fe20000011410 */
[-C--:B------:R-:W-:Y:S01]  /*22a0*/  IMAD R0, R11, R6.reuse, RZ ;  /* 0x000000060b007224 */ /* 0x080fe200078e02ff */
[----:B------:R-:W-:Y:S01]  /*22b0*/  ISETP.NE.AND.EX P0, PT, RZ, UR7, PT, P0 ;  /* 0x00000007ff007c0c */ /* 0x000fe2000bf05300 */
[----:B------:R-:W-:Y:S01]  /*22c0*/  IMAD.SHL.U32 R50, R189, 0x40, RZ ;  /* 0x00000040bd327824 */ /* 0x000fe200078e00ff */
[----:B-1----:R-:W-:Y:S01]  /*22d0*/  ISETP.GE.AND P2, PT, R16, R25, PT ;  /* 0x000000191000720c */ /* 0x002fe20003f46270 */
[----:B------:R-:W-:Y:S01]  /*22e0*/  IMAD R13, R38, R7, R0 ;  /* 0x00000007260d7224 */ /* 0x000fe200078e0200 */
[----:B---3--:R-:W1:Y:S01]  /*22f0*/  LDC.64 R4, c[0x0][0x3f8] ;  /* 0x0000fe00ff047b82 */ /* 0x008e620000000a00 */
[----:B------:R-:W-:Y:S01]  /*2300*/  SHF.R.S32.HI R0, RZ, 0x1f, R19 ;  /* 0x0000001fff007819 */ /* 0x000fe20000011413 */
[----:B------:R-:W-:Y:S01]  /*2310*/  IMAD.WIDE.U32 R44, R19, R6, R16 ;  /* 0x00000006132c7225 */ /* 0x000fe200078e0010 */
[----:B------:R-:W-:-:S02]  /*2320*/  SHF.R.S32.HI R187, RZ, 0x1f, R186 ;  /* 0x0000001fffbb7819 */ /* 0x000fc400000114ba */
[----:B------:R-:W-:Y:S01]  /*2330*/  LOP3.LUT R50, R50, 0x1c0, RZ, 0xc0, !PT ;  /* 0x000001c032327812 */ /* 0x000fe200078ec0ff */
[----:B------:R-:W-:Y:S01]  /*2340*/  IMAD.IADD R9, R9, 0x1, R13 ;  /* 0x0000000109097824 */ /* 0x000fe200078e020d */
[----:B------:R-:W-:Y:S01]  /*2350*/  P2R R72, PR, RZ, 0x4 ;  /* 0x00000004ff487803 */ /* 0x000fe20000000000 */
[----:B------:R-:W-:Y:S01]  /*2360*/  IMAD R14, R0, R6, RZ ;  /* 0x00000006000e7224 */ /* 0x000fe200078e02ff */
[----:B------:R-:W-:Y:S01]  /*2370*/  SHF.R.U32.HI R54, RZ, 0x3, R50 ;  /* 0x00000003ff367819 */ /* 0x000fe20000011632 */
[C---:B------:R-:W-:Y:S01]  /*2380*/  IMAD.WIDE.U32 R20, R199.reuse, UR4, R8 ;  /* 0x00000004c7147c25 */ /* 0x040fe2000f8e0008 */
[----:B--2---:R-:W-:Y:S02]  /*2390*/  SHF.L.U64.HI R51, R52, 0x6, R53 ;  /* 0x0000000634337819 */ /* 0x004fe40000010235 */
[----:B------:R-:W-:Y:S01]  /*23a0*/  SHF.L.U64.HI R46, R6, 0x6, R7 ;  /* 0x00000006062e7819 */ /* 0x000fe20000010207 */
[----:B------:R-:W-:Y:S01]  /*23b0*/  IMAD R21, R199, UR5, R21 ;  /* 0x00000005c7157c24 */ /* 0x000fe2000f8e0215 */
[----:B------:R-:W-:Y:S01]  /*23c0*/  ULDC.64 UR4, c[0x0][0x330] ;  /* 0x0000cc0000047ab9 */ /* 0x000fe20000000a00 */
[----:B------:R-:W-:-:S02]  /*23d0*/  IMAD R14, R19, R7, R14 ;  /* 0x00000007130e7224 */ /* 0x000fc400078e020e */
[----:B------:R-:W-:-:S04]  /*23e0*/  IMAD.WIDE.U32 R28, R199, UR4, R16 ;  /* 0x00000004c71c7c25 */ /* 0x000fc8000f8e0010 */
[----:B------:R-:W-:Y:S01]  /*23f0*/  IMAD R29, R199, UR5, R29 ;  /* 0x00000005c71d7c24 */ /* 0x000fe2000f8e021d */
[----:B------:R-:W-:Y:S01]  /*2400*/  ULDC.64 UR4, c[0x0][0x310] ;  /* 0x0000c40000047ab9 */ /* 0x000fe20000000a00 */
[-C--:B-1----:R-:W-:Y:S01]  /*2410*/  IMAD R12, R0, R4.reuse, RZ ;  /* 0x00000004000c7224 */ /* 0x082fe200078e02ff */
[----:B------:R-:W-:Y:S01]  /*2420*/  SHF.L.U64.HI R48, R4, 0x6, R5 ;  /* 0x0000000604307819 */ /* 0x000fe20000010205 */
[----:B------:R-:W-:Y:S01]  /*2430*/  IMAD.WIDE.U32 R30, R19, R4, R186 ;  /* 0x00000004131e7225 */ /* 0x000fe200078e00ba */
[----:B0-----:R-:W-:-:S03]  /*2440*/  LEA.HI R55, R55, 0x8, RZ, 0x19 ;  /* 0x0000000837377811 */ /* 0x001fc600078fc8ff */
[C---:B------:R-:W-:Y:S02]  /*2450*/  IMAD R13, R19.reuse, R5, R12 ;  /* 0x00000005130d7224 */ /* 0x040fe400078e020c */
[----:B------:R-:W-:-:S04]  /*2460*/  IMAD.WIDE.U32 R32, R19, R4, R16 ;  /* 0x0000000413207225 */ /* 0x000fc800078e0010 */
[----:B------:R-:W-:Y:S02]  /*2470*/  IMAD.IADD R31, R31, 0x1, R13 ;  /* 0x000000011f1f7824 */ /* 0x000fe400078e020d */
[----:B------:R-:W-:Y:S01]  /*2480*/  IMAD.IADD R33, R13, 0x1, R33 ;  /* 0x000000010d217824 */ /* 0x000fe200078e0221 */
[----:B-----5:R-:W-:Y:S01]  /*2490*/  SHF.R.S32.HI R13, RZ, 0x1f, R154 ;  /* 0x0000001fff0d7819 */ /* 0x020fe2000001149a */
[----:B------:R-:W-:-:S04]  /*24a0*/  IMAD.WIDE.U32 R34, R19, R52, R186 ;  /* 0x0000003413227225 */ /* 0x000fc800078e00ba */
[----:B------:R-:W-:-:S04]  /*24b0*/  IMAD.WIDE.U32 R36, R19, R52, R16 ;  /* 0x0000003413247225 */ /* 0x000fc800078e0010 */
[----:B------:R-:W-:-:S04]  /*24c0*/  IMAD.WIDE.U32 R30, R154, R4, R30 ;  /* 0x000000049a1e7225 */ /* 0x000fc800078e001e */
[----:B------:R-:W-:-:S04]  /*24d0*/  IMAD.WIDE.U32 R32, R154, R4, R32 ;  /* 0x000000049a207225 */ /* 0x000fc800078e0020 */
[----:B------:R-:W-:Y:S02]  /*24e0*/  IMAD.SHL.U32 R47, R6, 0x40, RZ ;  /* 0x00000040062f7824 */ /* 0x000fe400078e00ff */
[----:B------:R-:W-:Y:S02]  /*24f0*/  IMAD.SHL.U32 R49, R4, 0x40, RZ ;  /* 0x0000004004317824 */ /* 0x000fe400078e00ff */
[----:B------:R-:W-:Y:S01]  /*2500*/  IMAD.SHL.U32 R56, R25, 0x2, RZ ;  /* 0x0000000219387824 */ /* 0x000fe200078e00ff */
[----:B----4-:R-:W-:Y:S02]  /*2510*/  SHF.R.S32.HI R8, RZ, 0x1f, R3 ;  /* 0x0000001fff087819 */ /* 0x010fe40000011403 */
[----:B------:R-:W-:Y:S02]  /*2520*/  SEL R9, R3, RZ, !P0 ;  /* 0x000000ff03097207 */ /* 0x000fe40004000000 */
[----:B------:R-:W-:-:S03]  /*2530*/  SEL R8, R8, RZ, !P0 ;  /* 0x000000ff08087207 */ /* 0x000fc60004000000 */
[----:B------:R-:W-:-:S04]  /*2540*/  IMAD.WIDE.U32 R20, R9, UR4, R20 ;  /* 0x0000000409147c25 */ /* 0x000fc8000f8e0014 */
[----:B------:R-:W-:Y:S01]  /*2550*/  IMAD R10, R8, UR4, RZ ;  /* 0x00000004080a7c24 */ /* 0x000fe2000f8e02ff */
[----:B------:R-:W-:-:S03]  /*2560*/  IADD3 R3, P0, R20, R44, RZ ;  /* 0x0000002c14037210 */ /* 0x000fc60007f1e0ff */
[C---:B------:R-:W-:Y:S01]  /*2570*/  IMAD R43, R9.reuse, UR5, R10 ;  /* 0x00000005092b7c24 */ /* 0x040fe2000f8e020a */
[----:B------:R-:W-:Y:S02]  /*2580*/  ULDC.64 UR4, c[0x0][0x338] ;  /* 0x0000ce0000047ab9 */ /* 0x000fe40000000a00 */
[----:B------:R-:W-:Y:S02]  /*2590*/  IMAD R8, R8, UR4, RZ ;  /* 0x0000000408087c24 */ /* 0x000fe4000f8e02ff */
[----:B------:R-:W-:Y:S01]  /*25a0*/  IMAD.WIDE.U32 R28, R9, UR4, R28 ;  /* 0x00000004091c7c25 */ /* 0x000fe2000f8e001c */
[----:B------:R-:W-:-:S03]  /*25b0*/  ULDC UR4, c[0x0][0x2f4] ;  /* 0x0000bd0000047ab9 */ /* 0x000fc60000000800 */
[----:B------:R-:W-:Y:S01]  /*25c0*/  IMAD R71, R9, UR5, R8 ;  /* 0x0000000509477c24 */ /* 0x000fe2000f8e0208 */
[----:B------:R-:W-:Y:S01]  /*25d0*/  SEL R9, R25, RZ, P2 ;  /* 0x000000ff19097207 */ /* 0x000fe20001000000 */
[----:B------:R-:W-:Y:S01]  /*25e0*/  IMAD R8, R0, R52, RZ ;  /* 0x0000003400087224 */ /* 0x000fe200078e02ff */
[----:B------:R-:W-:Y:S01]  /*25f0*/  IADD3 R38, P2, R19, R38, RZ ;  /* 0x0000002613267210 */ /* 0x000fe20007f5e0ff */
[----:B------:R-:W-:Y:S02]  /*2600*/  IMAD.IADD R43, R21, 0x1, R43 ;  /* 0x00000001152b7824 */ /* 0x000fe400078e022b */
[C---:B------:R-:W-:Y:S02]  /*2610*/  IMAD.IADD R9, R16.reuse, 0x1, R9 ;  /* 0x0000000110097824 */ /* 0x040fe400078e0209 */
[----:B------:R-:W-:Y:S01]  /*2620*/  IMAD R15, R19, R53, R8 ;  /* 0x00000035130f7224 */ /* 0x000fe200078e0208 */
[----:B------:R-:W-:Y:S01]  /*2630*/  IADD3.X R44, R43, R45, R14, P0, !PT ;  /* 0x0000002d2b2c7210 */ /* 0x000fe200007fe40e */
[----:B------:R-:W-:Y:S01]  /*2640*/  IMAD.X R39, R11, 0x1, R0, P2 ;  /* 0x000000010b277824 */ /* 0x000fe200010e0600 */
[----:B------:R-:W-:Y:S01]  /*2650*/  SHF.R.S32.HI R8, RZ, 0x1f, R9 ;  /* 0x0000001fff087819 */ /* 0x000fe20000011409 */
[----:B------:R-:W-:Y:S01]  /*2660*/  IMAD.IADD R35, R35, 0x1, R15 ;  /* 0x0000000123237824 */ /* 0x000fe200078e020f */
[----:B------:R-:W-:Y:S01]  /*2670*/  ISETP.GE.AND P0, PT, R16, UR4, PT ;  /* 0x0000000410007c0c */ /* 0x000fe2000bf06270 */
[----:B------:R-:W-:Y:S01]  /*2680*/  IMAD.IADD R37, R15, 0x1, R37 ;  /* 0x000000010f257824 */ /* 0x000fe200078e0225 */
[----:B------:R-:W-:Y:S01]  /*2690*/  LEA.HI R45, R8, R9, RZ, 0x3 ;  /* 0x00000009082d7211 */ /* 0x000fe200078f18ff */
[----:B------:R-:W-:-:S02]  /*26a0*/  IMAD R8, R13, R4, RZ ;  /* 0x000000040d087224 */ /* 0x000fc400078e02ff */
[----:B------:R-:W-:Y:S01]  /*26b0*/  IMAD R13, R13, R52, RZ ;  /* 0x000000340d0d7224 */ /* 0x000fe200078e02ff */
[----:B------:R-:W-:Y:S01]  /*26c0*/  LOP3.LUT R60, R45, 0xfffffff8, RZ, 0xc0, !PT ;  /* 0xfffffff82d3c7812 */ /* 0x000fe200078ec0ff */
[----:B------:R-:W-:Y:S01]  /*26d0*/  IMAD R59, R154, R5, R8 ;  /* 0x000000059a3b7224 */ /* 0x000fe200078e0208 */
[----:B------:R-:W-:Y:S01]  /*26e0*/  LOP3.LUT R5, R50, 0x18, R16, 0xf8, !PT ;  /* 0x0000001832057812 */ /* 0x000fe200078ef810 */
[----:B------:R-:W-:Y:S01]  /*26f0*/  IMAD R13, R154, R53, R13 ;  /* 0x000000359a0d7224 */ /* 0x000fe200078e020d */
[----:B------:R-:W-:Y:S01]  /*2700*/  SHF.R.S32.HI R63, RZ, 0x1f, R60 ;  /* 0x0000001fff3f7819 */ /* 0x000fe2000001143c */
[----:B------:R-:W-:Y:S01]  /*2710*/  VIADD R53, R16, 0x20 ;  /* 0x0000002010357836 */ /* 0x000fe20000000000 */
[----:B------:R-:W-:Y:S01]  /*2720*/  LOP3.LUT R5, R5, R54, RZ, 0x3c, !PT ;  /* 0x0000003605057212 */ /* 0x000fe200078e3cff */
[----:B------:R-:W-:-:S03]  /*2730*/  IMAD.WIDE.U32 R34, R154, R52, R34 ;  /* 0x000000349a227225 */ /* 0x000fc600078e0022 */
[----:B------:R-:W-:Y:S01]  /*2740*/  ISETP.GE.AND P1, PT, R53, UR4, PT ;  /* 0x0000000435007c0c */ /* 0x000fe2000bf26270 */
[----:B------:R-:W-:Y:S01]  /*2750*/  IMAD R57, R194, 0x200, R5 ;  /* 0x00000200c2397824 */ /* 0x000fe200078e0205 */
[----:B------:R-:W-:Y:S01]  /*2760*/  LOP3.LUT R5, R50, 0x38, R45, 0xf8, !PT ;  /* 0x0000003832057812 */ /* 0x000fe200078ef82d */
[----:B------:R-:W-:-:S03]  /*2770*/  IMAD.WIDE.U32 R36, R154, R52, R36 ;  /* 0x000000349a247225 */ /* 0x000fc600078e0024 */
[----:B------:R-:W-:Y:S01]  /*2780*/  LOP3.LUT R5, R5, R54, RZ, 0x3c, !PT ;  /* 0x0000003605057212 */ /* 0x000fe200078e3cff */
[----:B------:R-:W-:Y:S02]  /*2790*/  IMAD.IADD R58, R31, 0x1, R59 ;  /* 0x000000011f3a7824 */ /* 0x000fe400078e023b */
[----:B------:R-:W-:Y:S02]  /*27a0*/  IMAD.SHL.U32 R52, R52, 0x40, RZ ;  /* 0x0000004034347824 */ /* 0x000fe400078e00ff */
[----:B------:R-:W-:Y:S02]  /*27b0*/  IMAD.IADD R59, R59, 0x1, R33 ;  /* 0x000000013b3b7824 */ /* 0x000fe400078e0221 */
[----:B------:R-:W-:Y:S02]  /*27c0*/  IMAD.IADD R61, R35, 0x1, R13 ;  /* 0x00000001233d7824 */ /* 0x000fe400078e020d */
[----:B------:R-:W-:Y:S02]  /*27d0*/  IMAD.IADD R62, R13, 0x1, R37 ;  /* 0x000000010d3e7824 */ /* 0x000fe400078e0225 */
[----:B------:R-:W-:-:S02]  /*27e0*/  IMAD R70, R194, 0x200, R5 ;  /* 0x00000200c2467824 */ /* 0x000fc400078e0205 */
[----:B------:R-:W-:-:S07]  /*27f0*/  IMAD.IADD R71, R29, 0x1, R71 ;  /* 0x000000011d477824 */ /* 0x000fce00078e0247 */
.L_x_683:
[----:B----4-:R-:W0:Y:S01]  /*2800*/  LDC.64 R64, c[0x0][0x2e8] ;  /* 0x0000ba00ff407b82 */ /* 0x010e220000000a00 */
[----:B------:R-:W-:Y:S01]  /*2810*/  VIADD R40, R40, 0xffffffff ;  /* 0xffffffff28287836 */ /* 0x000fe20000000000 */
[----:B------:R-:W-:Y:S05]  /*2820*/  YIELD ;  /* 0x0000000000007946 */ /* 0x000fea0003800000 */
[----:B------:R-:W-:Y:S01]  /*2830*/  SHF.R.S32.HI R67, RZ, 0x1f, R40 ;  /* 0x0000001fff437819 */ /* 0x000fe20000011428 */
[----:B------:R-:W1:Y:S01]  /*2840*/  LDC R27, c[0x0][0x3f4] ;  /* 0x0000fd00ff1b7b82 */ /* 0x000e620000000800 */
[-C--:B------:R-:W-:Y:S01]  /*2850*/  IMAD R4, R46, R40.reuse, RZ ;  /* 0x000000282e047224 */ /* 0x080fe200078e02ff */
[----:B------:R-:W-:Y:S01]  /*2860*/  BSSY B0, `(.L_x_654) ;  /* 0x0000191000007945 */ /* 0x000fe20003800000 */
[----:B---3--:R-:W-:-:S04]  /*2870*/  IMAD.WIDE.U32 R14, R47, R40, RZ ;  /* 0x000000282f0e7225 */ /* 0x008fc800078e00ff */
[----:B------:R-:W-:Y:S01]  /*2880*/  IMAD R5, R67, R47, R4 ;  /* 0x0000002f43057224 */ /* 0x000fe200078e0204 */
[----:B------:R-:W-:Y:S01]  /*2890*/  IADD3 R4, P2, R3, R14, RZ ;  /* 0x0000000e03047210 */ /* 0x000fe20007f5e0ff */
[----:B------:R-:W-:Y:S02]  /*28a0*/  IMAD.SHL.U32 R26, R22, 0x1000, RZ ;  /* 0x00001000161a7824 */ /* 0x000fe400078e00ff */
[----:B------:R-:W-:Y:S02]  /*28b0*/  IMAD.IADD R25, R15, 0x1, R5 ;  /* 0x000000010f197824 */ /* 0x000fe400078e0205 */
[----:B------:R-:W-:Y:S02]  /*28c0*/  IMAD.IADD R5, R57, 0x1, R26 ;  /* 0x0000000139057824 */ /* 0x000fe400078e021a */
[----:B------:R-:W-:Y:S01]  /*28d0*/  IMAD.X R6, R25, 0x1, R44, P2 ;  /* 0x0000000119067824 */ /* 0x000fe200010e062c */
[----:B0-----:R-:W-:Y:S01]  /*28e0*/  LEA R12, P3, R4, R64, 0x1 ;  /* 0x00000040040c7211 */ /* 0x001fe200078608ff */
[----:B------:R-:W-:Y:S01]  /*28f0*/  IMAD R66, R5, 0x2, R2 ;  /* 0x0000000205427824 */ /* 0x000fe200078e0202 */
[----:B------:R-:W-:-:S02]  /*2900*/  ISETP.GT.AND P2, PT, R40, R41, PT ;  /* 0x000000292800720c */ /* 0x000fc40003f44270 */
[----:B------:R-:W-:Y:S02]  /*2910*/  LEA.HI.X R13, R4, R65, R6, 0x1, P3 ;  /* 0x00000041040d7211 */ /* 0x000fe400018f0c06 */
[----:B-1----:R-:W-:-:S13]  /*2920*/  ISETP.GE.AND P3, PT, R27, 0x1, PT ;  /* 0x000000011b00780c */ /* 0x002fda0003f66270 */
[----:B------:R-:W-:Y:S05]  /*2930*/  @!P3 BRA `(.L_x_655) ;  /* 0x0000001400acb947 */ /* 0x000fea0003800000 */
[----:B------:R-:W-:Y:S01]  /*2940*/  ULDC.U8 UR4, c[0x0][0x410] ;  /* 0x0001040000047ab9 */ /* 0x000fe20000000000 */
[-C--:B------:R-:W-:Y:S01]  /*2950*/  IMAD R6, R48, R40.reuse, RZ ;  /* 0x0000002830067224 */ /* 0x080fe200078e02ff */
[----:B------:R-:W-:Y:S01]  /*2960*/  ISETP.NE.AND P3, PT, RZ, UR4, PT ;  /* 0x00000004ff007c0c */ /* 0x000fe2000bf65270 */
[----:B------:R-:W-:-:S04]  /*2970*/  IMAD.WIDE.U32 R4, R49, R40, RZ ;  /* 0x0000002831047225 */ /* 0x000fc800078e00ff */
[----:B------:R-:W-:-:S04]  /*2980*/  IMAD R7, R67, R49, R6 ;  /* 0x0000003143077224 */ /* 0x000fc800078e0206 */
[----:B------:R-:W-:-:S04]  /*2990*/  IMAD.IADD R68, R5, 0x1, R7 ;  /* 0x0000000105447824 */ /* 0x000fc800078e0207 */
[----:B------:R-:W-:Y:S05]  /*29a0*/  @!P3 BRA `(.L_x_656) ;  /* 0x0000000800b0b947 */ /* 0x000fea0003800000 */
[----:B------:R-:W-:Y:S01]  /*29b0*/  IMAD R74, R40, -0x40, R42 ;  /* 0xffffffc0284a7824 */ /* 0x000fe200078e022a */
[----:B------:R-:W-:Y:S01]  /*29c0*/  BSSY B1, `(.L_x_657) ;  /* 0x000001e000017945 */ /* 0x000fe20003800000 */
[----:B------:R-:W-:Y:S02]  /*29d0*/  CS2R R8, SRZ ;  /* 0x0000000000087805 */ /* 0x000fe4000001ff00 */
[----:B------:R-:W-:Y:S02]  /*29e0*/  CS2R R14, SRZ ;  /* 0x00000000000e7805 */ /* 0x000fe4000001ff00 */
[----:B------:R-:W-:Y:S02]  /*29f0*/  CS2R R10, SRZ ;  /* 0x00000000000a7805 */ /* 0x000fe4000001ff00 */
[----:B------:R-:W-:Y:S02]  /*2a00*/  VIMNMX R74, R74, 0x40, PT ;  /* 0x000000404a4a7848 */ /* 0x000fe40003fe0100 */
[----:B------:R-:W-:-:S02]  /*2a10*/  CS2R R24, SRZ ;  /* 0x0000000000187805 */ /* 0x000fc4000001ff00 */
[----:B------:R-:W-:-:S13]  /*2a20*/  ISETP.GE.AND P4, PT, R19, R74, PT ;  /* 0x0000004a1300720c */ /* 0x000fda0003f86270 */
[----:B------:R-:W-:Y:S05]  /*2a30*/  @P4 BRA `(.L_x_658) ;  /* 0x0000000000584947 */ /* 0x000fea0003800000 */
[----:B------:R-:W-:Y:S01]  /*2a40*/  IMAD R7, R51, R40, RZ ;  /* 0x0000002833077224 */ /* 0x000fe200078e02ff */
[----:B------:R-:W-:Y:S01]  /*2a50*/  IADD3 R8, P3, R30, R4, RZ ;  /* 0x000000041e087210 */ /* 0x000fe20007f7e0ff */
[----:B------:R-:W-:Y:S01]  /*2a60*/  IMAD.MOV.U32 R4, RZ, RZ, R34 ;  /* 0x000000ffff047224 */ /* 0x000fe200078e0022 */
[----:B------:R-:W-:Y:S01]  /*2a70*/  ULDC.64 UR6, c[0x0][0x400] ;  /* 0x0001000000067ab9 */ /* 0x000fe20000000a00 */
[----:B------:R-:W-:Y:S01]  /*2a80*/  IMAD.MOV.U32 R5, RZ, RZ, R61 ;  /* 0x000000ffff057224 */ /* 0x000fe200078e003d */
[----:B------:R-:W-:Y:S01]  /*2a90*/  ULDC.64 UR4, c[0x0][0x3e8] ;  /* 0x0000fa0000047ab9 */ /* 0x000fe20000000a00 */
[-C--:B------:R-:W-:Y:S02]  /*2aa0*/  IMAD R11, R67, R52.reuse, R7 ;  /* 0x00000034430b7224 */ /* 0x080fe400078e0207 */
[----:B------:R-:W-:-:S04]  /*2ab0*/  IMAD.WIDE.U32 R6, R40, R52, R4 ;  /* 0x0000003428067225 */ /* 0x000fc800078e0004 */
[----:B------:R-:W-:Y:S01]  /*2ac0*/  IMAD.X R9, R68, 0x1, R58, P3 ;  /* 0x0000000144097824 */ /* 0x000fe200018e063a */
[----:B------:R-:W-:Y:S01]  /*2ad0*/  LEA R4, P3, R6, UR6, 0x1 ;  /* 0x0000000606047c11 */ /* 0x000fe2000f8608ff */
[----:B------:R-:W-:-:S05]  /*2ae0*/  IMAD.IADD R5, R7, 0x1, R11 ;  /* 0x0000000107057824 */ /* 0x000fca00078e020b */
[----:B------:R-:W-:Y:S02]  /*2af0*/  LEA.HI.X R5, R6, UR7, R5, 0x1, P3 ;  /* 0x0000000706057c11 */ /* 0x000fe400098f0c05 */
[----:B------:R-:W-:-:S04]  /*2b00*/  LEA R6, P3, R8, UR4, 0x1 ;  /* 0x0000000408067c11 */ /* 0x000fc8000f8608ff */
[----:B------:R-:W-:Y:S02]  /*2b10*/  LEA.HI.X R7, R8, UR5, R9, 0x1, P3 ;  /* 0x0000000508077c11 */ /* 0x000fe400098f0c09 */
[----:B------:R-:W-:Y:S02]  /*2b20*/  ISETP.GE.AND P3, PT, R186, R27, PT ;  /* 0x0000001bba00720c */ /* 0x000fe40003f66270 */
[----:B------:R-:W-:Y:S02]  /*2b30*/  CS2R R8, SRZ ;  /* 0x0000000000087805 */ /* 0x000fe4000001ff00 */
[----:B------:R-:W-:-:S09]  /*2b40*/  CS2R R10, SRZ ;  /* 0x00000000000a7805 */ /* 0x000fd2000001ff00 */
[----:B------:R0:W5:Y:S04]  /*2b50*/  @!P3 LDG.E.64 R14, desc[UR40][R6.64] ;  /* 0x00000028060eb981 */ /* 0x000168000c1e1b00 */
[----:B------:R0:W5:Y:S01]  /*2b60*/  @!P3 LDG.E.64 R24, desc[UR40][R4.64] ;  /* 0x000000280418b981 */ /* 0x000162000c1e1b00 */
[----:B------:R-:W-:-:S13]  /*2b70*/  ISETP.GE.AND P3, PT, R190, R27, PT ;  /* 0x0000001bbe00720c */ /* 0x000fda0003f66270 */
[----:B------:R0:W5:Y:S04]  /*2b80*/  @!P3 LDG.E.64 R8, desc[UR40][R6.64+0x20] ;  /* 0x000020280608b981 */ /* 0x000168000c1e1b00 */
[----:B------:R0:W5:Y:S02]  /*2b90*/  @!P3 LDG.E.64 R10, desc[UR40][R4.64+0x20] ;  /* 0x00002028040ab981 */ /* 0x000164000c1e1b00 */
.L_x_658:
[----:B------:R-:W-:Y:S05]  /*2ba0*/  BSYNC B1 ;  /* 0x0000000000017941 */ /* 0x000fea0003800000 */
.L_x_657:
[----:B------:R-:W-:Y:S01]  /*2bb0*/  ISETP.NE.AND P3, PT, R184, 0x3, PT ;  /* 0x00000003b800780c */ /* 0x000fe20003f65270 */
[----:B0----5:R-:W-:Y:S02]  /*2bc0*/  IMAD.MOV.U32 R4, RZ, RZ, R8 ;  /* 0x000000ffff047224 */ /* 0x021fe400078e0008 */
[----:B------:R-:W-:Y:S02]  /*2bd0*/  IMAD.MOV.U32 R5, RZ, RZ, R9 ;  /* 0x000000ffff057224 */ /* 0x000fe400078e0009 */
[----:B------:R-:W-:Y:S01]  /*2be0*/  IMAD.MOV.U32 R6, RZ, RZ, R14 ;  /* 0x000000ffff067224 */ /* 0x000fe200078e000e */
[----:B------:R-:W-:Y:S01]  /*2bf0*/  PRMT R81, R81, 0x5410, R4 ;  /* 0x0000541051517816 */ /* 0x000fe20000000004 */
        /* <DEDUP_REMOVED lines=9> */
[----:B------:R-:W-:-:S02]  /*2c90*/  PRMT R84, R84, 0x5410, R5 ;  /* 0x0000541054547816 */ /* 0x000fc40000000005 */
[----:B------:R-:W-:Y:S02]  /*2ca0*/  PRMT R69, R69, 0x5410, R6 ;  /* 0x0000541045457816 */ /* 0x000fe40000000006 */
[----:B------:R-:W-:Y:S01]  /*2cb0*/  PRMT R65, R7, 0x7610, R65 ;  /* 0x0000761007417816 */ /* 0x000fe20000000041 */
[----:B------:R-:W-:Y:S06]  /*2cc0*/  @!P3 BRA `(.L_x_659) ;  /* 0x000000000004b947 */ /* 0x000fec0003800000 */
[----:B------:R-:W-:Y:S01]  /*2cd0*/  BPT.TRAP 0x1 ;  /* 0x000000040000795c */ /* 0x000fe20000300000 */
.L_x_659:
[----:B------:R-:W-:Y:S01]  /*2ce0*/  IMAD R73, R22, 0x8, R2 ;  /* 0x0000000816497824 */ /* 0x000fe200078e0202 */
[----:B------:R-:W-:Y:S01]  /*2cf0*/  SHF.L.U32 R76, R185, 0x1f, RZ ;  /* 0x0000001fb94c7819 */ /* 0x000fe200000006ff */
[----:B------:R-:W-:Y:S03]  /*2d00*/  BSSY B1, `(.L_x_660) ;  /* 0x0000003000017945 */ /* 0x000fe60003800000 */
[----:B------:R-:W0:Y:S02]  /*2d10*/  SYNCS.PHASECHK.TRANS64.TRYWAIT P5, [R73+URZ+0x28c90], R76 ;  /* 0x028c904c490075a7 */ /* 0x000e2400080a017f */
[----:B0-----:R-:W-:Y:S05]  /*2d20*/  @!P5 BRA `(.L_x_661) ;  /* 0x0000018400b0d947 */ /* 0x001fea0003800000 */
.L_x_956:
[----:B------:R-:W-:Y:S05]  /*2d30*/  BSYNC B1 ;  /* 0x0000000000017941 */ /* 0x000fea0003800000 */
.L_x_660:
[----:B------:R-:W-:Y:S05]  /*2d40*/  @P4 BRA `(.L_x_662) ;  /* 0x0000001400084947 */ /* 0x000fea0003800000 */
[----:B------:R-:W-:Y:S04]  /*2d50*/  BSSY B1, `(.L_x_663) ;  /* 0x0000036000017945 */ /* 0x000fe80003800000 */
[----:B------:R-:W-:Y:S05]  /*2d60*/  @P0 BRA `(.L_x_664) ;  /* 0x0000000000d00947 */ /* 0x000fea0003800000 */
[----:B------:R1:W2:Y:S01]  /*2d70*/  LDS.128 R4, [R66+0x22400] ;  /* 0x0224000042047984 */ /* 0x0002a20000000c00 */
[----:B------:R-:W-:Y:S01]  /*2d80*/  ISETP.GE.AND P4, PT, R186, R27, PT ;  /* 0x0000001bba00720c */ /* 0x000fe20003f86270 */
[----:B------:R-:W-:-:S12]  /*2d90*/  BSSY B2, `(.L_x_665) ;  /* 0x0000030000027945 */ /* 0x000fd80003800000 */
[----:B-1----:R-:W-:Y:S05]  /*2da0*/  @P4 BRA `(.L_x_666) ;  /* 0x0000000000b84947 */ /* 0x002fea0003800000 */
[----:B------:R-:W-:Y:S01]  /*2db0*/  SHF.R.U64 R64, R14, 0x10, R15 ;  /* 0x000000100e407819 */ /* 0x000fe2000000120f */
[----:B--2---:R-:W-:Y:S01]  /*2dc0*/  IMAD.U32 R14, R6, 0x10000, RZ ;  /* 0x00010000060e7824 */ /* 0x004fe200078e00ff */
[--C-:B------:R-:W-:Y:S01]  /*2dd0*/  SHF.R.U64 R68, R24, 0x10, R25.reuse ;  /* 0x0000001018447819 */ /* 0x100fe20000001219 */
[----:B------:R-:W-:Y:S01]  /*2de0*/  IMAD.U32 R24, R7, 0x10000, RZ ;  /* 0x0001000007187824 */ /* 0x000fe200078e00ff */
[----:B------:R-:W-:Y:S02]  /*2df0*/  SHF.R.U32.HI R75, RZ, 0x10, R25 ;  /* 0x00000010ff4b7819 */ /* 0x000fe40000011619 */
[----:B------:R-:W-:Y:S02]  /*2e00*/  SHF.R.U32.HI R66, RZ, 0x10, R15 ;  /* 0x00000010ff427819 */ /* 0x000fe4000001160f */
[----:B------:R-:W-:Y:S02]  /*2e10*/  PRMT R64, R65, 0x5432, R64 ;  /* 0x0000543241407816 */ /* 0x000fe40000000040 */
[----:B------:R-:W-:-:S02]  /*2e20*/  PRMT R68, R69, 0x5432, R68 ;  /* 0x0000543245447816 */ /* 0x000fc40000000044 */
[----:B------:R-:W-:Y:S02]  /*2e30*/  PRMT R75, R65, 0x5410, R75 ;  /* 0x00005410414b7816 */ /* 0x000fe4000000004b */
[----:B------:R-:W-:Y:S02]  /*2e40*/  PRMT R66, R67, 0x5432, R66 ;  /* 0x0000543243427816 */ /* 0x000fe40000000042 */
[----:B------:R-:W-:Y:S01]  /*2e50*/  LOP3.LUT R25, R7, 0xffff0000, RZ, 0xc0, !PT ;  /* 0xffff000007197812 */ /* 0x000fe200078ec0ff */
[----:B------:R-:W-:Y:S01]  /*2e60*/  IMAD.U32 R77, R75, 0x10000, RZ ;  /* 0x000100004b4d7824 */ /* 0x000fe200078e00ff */
[----:B------:R-:W-:Y:S01]  /*2e70*/  LOP3.LUT R7, R5, 0xffff0000, RZ, 0xc0, !PT ;  /* 0xffff000005077812 */ /* 0x000fe200078ec0ff */
[----:B------:R-:W-:Y:S01]  /*2e80*/  IMAD.U32 R67, R66, 0x10000, RZ ;  /* 0x0001000042437824 */ /* 0x000fe200078e00ff */
[C---:B------:R-:W-:Y:S01]  /*2e90*/  LOP3.LUT R69, R68.reuse, 0xffff0000, RZ, 0xc0, !PT ;  /* 0xffff000044457812 */ /* 0x040fe200078ec0ff */
[----:B------:R-:W-:Y:S01]  /*2ea0*/  IMAD.U32 R68, R68, 0x10000, RZ ;  /* 0x0001000044447824 */ /* 0x000fe200078e00ff */
[C---:B------:R-:W-:Y:S01]  /*2eb0*/  LOP3.LUT R65, R64.reuse, 0xffff0000, RZ, 0xc0, !PT ;  /* 0xffff000040417812 */ /* 0x040fe200078ec0ff */
[----:B------:R-:W-:Y:S01]  /*2ec0*/  IMAD.U32 R64, R64, 0x10000, RZ ;  /* 0x0001000040407824 */ /* 0x000fe200078e00ff */
[----:B------:R-:W-:Y:S01]  /*2ed0*/  LOP3.LUT R15, R6, 0xffff0000, RZ, 0xc0, !PT ;  /* 0xffff0000060f7812 */ /* 0x000fe200078ec0ff */
[----:B------:R-:W-:Y:S01]  /*2ee0*/  FMUL.FTZ R79, R7, R69 ;  /* 0x00000045074f7220 */ /* 0x000fe20000410000 */
[----:B------:R-:W-:Y:S01]  /*2ef0*/  LOP3.LUT R75, R75, 0xffff0000, RZ, 0xc0, !PT ;  /* 0xffff00004b4b7812 */ /* 0x000fe200078ec0ff */
[----:B------:R-:W-:Y:S01]  /*2f00*/  FMUL.FTZ R78, R7, R65 ;  /* 0x00000041074e7220 */ /* 0x000fe20000410000 */
[----:B------:R-:W-:Y:S01]  /*2f10*/  LOP3.LUT R66, R66, 0xffff0000, RZ, 0xc0, !PT ;  /* 0xffff000042427812 */ /* 0x000fe200078ec0ff */
[C---:B------:R-:W-:Y:S01]  /*2f20*/  FMUL.FTZ R7, R15.reuse, R77 ;  /* 0x0000004d0f077220 */ /* 0x040fe20000410000 */
[----:B------:R-:W-:Y:S01]  /*2f30*/  FMUL.FTZ R15, R15, R67 ;  /* 0x000000430f0f7220 */ /* 0x000fe20000410000 */
[----:B------:R-:W-:-:S02]  /*2f40*/  IMAD.U32 R6, R5, 0x10000, RZ ;  /* 0x0001000005067824 */ /* 0x000fc400078e00ff */
[----:B------:R-:W-:Y:S02]  /*2f50*/  IMAD.U32 R5, R4, 0x10000, RZ ;  /* 0x0001000004057824 */ /* 0x000fe400078e00ff */
[----:B------:R-:W-:Y:S01]  /*2f60*/  FFMA.FTZ R67, R14, R67, -R7 ;  /* 0x000000430e437223 */ /* 0x000fe20000010807 */
[----:B------:R-:W-:Y:S01]  /*2f70*/  LOP3.LUT R4, R4, 0xffff0000, RZ, 0xc0, !PT ;  /* 0xffff000004047812 */ /* 0x000fe200078ec0ff */
[----:B------:R-:W-:Y:S01]  /*2f80*/  FFMA.FTZ R14, R14, R77, R15 ;  /* 0x0000004d0e0e7223 */ /* 0x000fe2000001000f */
[C---:B------:R-:W-:Y:S01]  /*2f90*/  FMUL.FTZ R15, R25.reuse, R75 ;  /* 0x0000004b190f7220 */ /* 0x040fe20000410000 */
[----:B------:R-:W-:Y:S01]  /*2fa0*/  FMUL.FTZ R80, R25, R66 ;  /* 0x0000004219507220 */ /* 0x000fe20000410000 */
[C---:B------:R-:W-:Y:S01]  /*2fb0*/  FFMA.FTZ R79, R6.reuse, R65, -R79 ;  /* 0x00000041064f7223 */ /* 0x040fe2000001084f */
[----:B------:R-:W-:Y:S01]  /*2fc0*/  FFMA.FTZ R78, R6, R69, R78 ;  /* 0x00000045064e7223 */ /* 0x000fe2000001004e */
[C---:B------:R-:W-:Y:S01]  /*2fd0*/  FMUL.FTZ R6, R4.reuse, R68 ;  /* 0x0000004404067220 */ /* 0x040fe20000410000 */
[----:B------:R-:W-:Y:S01]  /*2fe0*/  FMUL.FTZ R7, R4, R64 ;  /* 0x0000004004077220 */ /* 0x000fe20000410000 */
[C---:B------:R-:W-:Y:S01]  /*2ff0*/  FFMA.FTZ R15, R24.reuse, R66, -R15 ;  /* 0x00000042180f7223 */ /* 0x040fe2000001080f */
[----:B------:R-:W-:Y:S01]  /*3000*/  FFMA.FTZ R80, R24, R75, R80 ;  /* 0x0000004b18507223 */ /* 0x000fe20000010050 */
[C---:B------:R-:W-:Y:S01]  /*3010*/  FFMA.FTZ R6, R5.reuse, R64, -R6 ;  /* 0x0000004005067223 */ /* 0x040fe20000010806 */
[----:B------:R-:W-:Y:S01]  /*3020*/  FFMA.FTZ R7, R5, R68, R7 ;  /* 0x0000004405077223 */ /* 0x000fe20000010007 */
[----:B------:R-:W-:-:S02]  /*3030*/  F2FP.BF16.F32.PACK_AB R14, R14, R67 ;  /* 0x000000430e0e723e */ /* 0x000fc400000010ff */
[----:B------:R-:W-:Y:S02]  /*3040*/  F2FP.BF16.F32.PACK_AB R15, R80, R15 ;  /* 0x0000000f500f723e */ /* 0x000fe400000010ff */
[----:B------:R-:W-:Y:S01]  /*3050*/  F2FP.BF16.F32.PACK_AB R4, R7, R6 ;  /* 0x000000060704723e */ /* 0x000fe200000010ff */
[----:B------:R-:W-:Y:S01]  /*3060*/  IMAD.MOV.U32 R6, RZ, RZ, R14 ;  /* 0x000000ffff067224 */ /* 0x000fe200078e000e */
[----:B------:R-:W-:Y:S01]  /*3070*/  F2FP.BF16.F32.PACK_AB R5, R78, R79 ;  /* 0x0000004f4e05723e */ /* 0x000fe200000010ff */
[----:B------:R-:W-:-:S07]  /*3080*/  IMAD.MOV.U32 R7, RZ, RZ, R15 ;  /* 0x000000ffff077224 */ /* 0x000fce00078e000f */
.L_x_666:
[----:B------:R-:W-:Y:S05]  /*3090*/  BSYNC B2 ;  /* 0x0000000000027941 */ /* 0x000fea0003800000 */
.L_x_665:
[----:B--2---:R1:W-:Y:S02]  /*30a0*/  STG.E.128 desc[UR40][R12.64], R4 ;  /* 0x000000040c007986 */ /* 0x0043e4000c101d28 */
.L_x_664:
[----:B------:R-:W-:Y:S05]  /*30b0*/  BSYNC B1 ;  /* 0x0000000000017941 */ /* 0x000fea0003800000 */
.L_x_663:
[----:B------:R-:W-:Y:S05]  /*30c0*/  @P1 BRA `(.L_x_662) ;  /* 0x0000001000281947 */ /* 0x000fea0003800000 */
[----:B-1----:R-:W-:Y:S01]  /*30d0*/  IMAD.MOV.U32 R5, RZ, RZ, 0x20 ;  /* 0x00000020ff057424 */ /* 0x002fe200078e00ff */
[----:B------:R-:W-:Y:S01]  /*30e0*/  LOP3.LUT P4, RZ, R189, 0x4, RZ, 0xc0, !PT ;  /* 0x00000004bdff7812 */ /* 0x000fe2000788c0ff */
[----:B------:R-:W-:Y:S03]  /*30f0*/  BSSY B1, `(.L_x_667) ;  /* 0x0000035000017945 */ /* 0x000fe60003800000 */
[----:B------:R-:W-:Y:S02]  /*3100*/  SEL R5, R5, 0xffffffe0, !P4 ;  /* 0xffffffe005057807 */ /* 0x000fe40006000000 */
[----:B------:R-:W-:Y:S02]  /*3110*/  ISETP.GE.AND P4, PT, R190, R27, PT ;  /* 0x0000001bbe00720c */ /* 0x000fe40003f86270 */
[----:B------:R-:W-:-:S05]  /*3120*/  IADD3 R5, R5, R57, R26 ;  /* 0x0000003905057210 */ /* 0x000fca0007ffe01a */
[----:B------:R-:W-:-:S06]  /*3130*/  IMAD R4, R5, 0x2, R2 ;  /* 0x0000000205047824 */ /* 0x000fcc00078e0202 */
[----:B------:R-:W1:Y:S01]  /*3140*/  LDS.128 R4, [R4+0x22400] ;  /* 0x0224000004047984 */ /* 0x000e620000000c00 */
[----:B------:R-:W-:Y:S05]  /*3150*/  @P4 BRA `(.L_x_668) ;  /* 0x0000000000b84947 */ /* 0x000fea0003800000 */
[----:B------:R-:W-:Y:S01]  /*3160*/  SHF.R.U64 R14, R8, 0x10, R9 ;  /* 0x00000010080e7819 */ /* 0x000fe20000001209 */
[----:B-1----:R-:W-:Y:S01]  /*3170*/  IMAD.U32 R8, R6, 0x10000, RZ ;  /* 0x0001000006087824 */ /* 0x002fe200078e00ff */
        /* <DEDUP_REMOVED lines=17> */
[C---:B------:R-:W-:Y:S01]  /*3290*/  FMUL.FTZ R67, R7.reuse, R27 ;  /* 0x0000001b07437220 */ /* 0x040fe20000410000 */
[----:B------:R-:W-:Y:S01]  /*32a0*/  LOP3.LUT R64, R64, 0xffff0000, RZ, 0xc0, !PT ;  /* 0xffff000040407812 */ /* 0x000fe200078ec0ff */
[----:B------:R-:W-:Y:S01]  /*32b0*/  FMUL.FTZ R66, R7, R15 ;  /* 0x0000000f07427220 */ /* 0x000fe20000410000 */
[----:B------:R-:W-:Y:S01]  /*32c0*/  LOP3.LUT R24, R24, 0xffff0000, RZ, 0xc0, !PT ;  /* 0xffff000018187812 */ /* 0x000fe200078ec0ff */
[C---:B------:R-:W-:Y:S01]  /*32d0*/  FMUL.FTZ R7, R9.reuse, R65 ;  /* 0x0000004109077220 */ /* 0x040fe20000410000 */
[----:B------:R-:W-:Y:S01]  /*32e0*/  FMUL.FTZ R9, R9, R25 ;  /* 0x0000001909097220 */ /* 0x000fe20000410000 */
[----:B------:R-:W-:-:S02]  /*32f0*/  IMAD.U32 R6, R5, 0x10000, RZ ;  /* 0x0001000005067824 */ /* 0x000fc400078e00ff */
[----:B------:R-:W-:Y:S01]  /*3300*/  FFMA.FTZ R25, R8, R25, -R7 ;  /* 0x0000001908197223 */ /* 0x000fe20000010807 */
[----:B------:R-:W-:Y:S02]  /*3310*/  IMAD.U32 R5, R4, 0x10000, RZ ;  /* 0x0001000004057824 */ /* 0x000fe400078e00ff */
[----:B------:R-:W-:Y:S01]  /*3320*/  FFMA.FTZ R8, R8, R65, R9 ;  /* 0x0000004108087223 */ /* 0x000fe20000010009 */
[----:B------:R-:W-:Y:S01]  /*3330*/  LOP3.LUT R4, R4, 0xffff0000, RZ, 0xc0, !PT ;  /* 0xffff000004047812 */ /* 0x000fe200078ec0ff */
[C---:B------:R-:W-:Y:S01]  /*3340*/  FMUL.FTZ R9, R11.reuse, R64 ;  /* 0x000000400b097220 */ /* 0x040fe20000410000 */
[-C--:B------:R-:W-:Y:S01]  /*3350*/  FMUL.FTZ R11, R11, R24.reuse ;  /* 0x000000180b0b7220 */ /* 0x080fe20000410000 */
[C---:B------:R-:W-:Y:S01]  /*3360*/  FFMA.FTZ R67, R6.reuse, R15, -R67 ;  /* 0x0000000f06437223 */ /* 0x040fe20000010843 */
[----:B------:R-:W-:Y:S01]  /*3370*/  FFMA.FTZ R66, R6, R27, R66 ;  /* 0x0000001b06427223 */ /* 0x000fe20000010042 */
[----:B------:R-:W-:Y:S01]  /*3380*/  FFMA.FTZ R9, R10, R24, -R9 ;  /* 0x000000180a097223 */ /* 0x000fe20000010809 */
[C---:B------:R-:W-:Y:S01]  /*3390*/  FMUL.FTZ R6, R4.reuse, R26 ;  /* 0x0000001a04067220 */ /* 0x040fe20000410000 */
[----:B------:R-:W-:Y:S01]  /*33a0*/  FMUL.FTZ R7, R4, R14 ;  /* 0x0000000e04077220 */ /* 0x000fe20000410000 */
[----:B------:R-:W-:Y:S01]  /*33b0*/  FFMA.FTZ R10, R10, R64, R11 ;  /* 0x000000400a0a7223 */ /* 0x000fe2000001000b */
[----:B------:R-:W-:Y:S01]  /*33c0*/  F2FP.BF16.F32.PACK_AB R8, R8, R25 ;  /* 0x000000190808723e */ /* 0x000fe200000010ff */
[C---:B------:R-:W-:Y:S01]  /*33d0*/  FFMA.FTZ R6, R5.reuse, R14, -R6 ;  /* 0x0000000e05067223 */ /* 0x040fe20000010806 */
[----:B------:R-:W-:Y:S01]  /*33e0*/  FFMA.FTZ R7, R5, R26, R7 ;  /* 0x0000001a05077223 */ /* 0x000fe20000010007 */
[----:B------:R-:W-:-:S02]  /*33f0*/  F2FP.BF16.F32.PACK_AB R5, R66, R67 ;  /* 0x000000434205723e */ /* 0x000fc400000010ff */
[----:B------:R-:W-:Y:S02]  /*3400*/  F2FP.BF16.F32.PACK_AB R9, R10, R9 ;  /* 0x000000090a09723e */ /* 0x000fe400000010ff */
[----:B------:R-:W-:Y:S01]  /*3410*/  F2FP.BF16.F32.PACK_AB R4, R7, R6 ;  /* 0x000000060704723e */ /* 0x000fe200000010ff */
[----:B------:R-:W-:Y:S02]  /*3420*/  IMAD.MOV.U32 R6, RZ, RZ, R8 ;  /* 0x000000ffff067224 */ /* 0x000fe400078e0008 */
[----:B------:R-:W-:-:S07]  /*3430*/  IMAD.MOV.U32 R7, RZ, RZ, R9 ;  /* 0x000000ffff077224 */ /* 0x000fce00078e0009 */
.L_x_668:
[----:B------:R-:W-:Y:S05]  /*3440*/  BSYNC B1 ;  /* 0x0000000000017941 */ /* 0x000fea0003800000 */
.L_x_667:
[----:B-1----:R2:W-:Y:S01]  /*3450*/  STG.E.128 desc[UR40][R12.64+0x40], R4 ;  /* 0x000040040c007986 */ /* 0x0025e2000c101d28 */
[----:B------:R-:W-:Y:S05]  /*3460*/  BRA `(.L_x_662) ;  /* 0x0000000c00407947 */ /* 0x000fea0003800000 */
.L_x_656:
[----:B------:R-:W-:Y:S01]  /*3470*/  IMAD R74, R40, -0x40, R42 ;  /* 0xffffffc0284a7824 */ /* 0x000fe200078e022a */
[----:B------:R-:W-:Y:S02]  /*3480*/  ISETP.GE.AND P4, PT, R16, R27, PT ;  /* 0x0000001b1000720c */ /* 0x000fe40003f86270 */
[----:B------:R-:W-:Y:S02]  /*3490*/  CS2R R6, SRZ ;  /* 0x0000000000067805 */ /* 0x000fe4000001ff00 */
[----:B------:R-:W-:-:S04]  /*34a0*/  VIMNMX R74, R74, 0x40, PT ;  /* 0x000000404a4a7848 */ /* 0x000fc80003fe0100 */
[----:B------:R-:W-:-:S13]  /*34b0*/  ISETP.GE.OR P3, PT, R19, R74, P4 ;  /* 0x0000004a1300720c */ /* 0x000fda0002766670 */
[----:B------:R-:W0:Y:S01]  /*34c0*/  @!P3 LDC.64 R8, c[0x0][0x3e8] ;  /* 0x0000fa00ff08bb82 */ /* 0x000e220000000a00 */
[----:B------:R-:W-:-:S05]  /*34d0*/  @!P3 IADD3 R4, P5, R32, R4, RZ ;  /* 0x000000042004b210 */ /* 0x000fca0007fbe0ff */
[----:B------:R-:W-:Y:S02]  /*34e0*/  @!P3 IMAD.X R5, R68, 0x1, R59, P5 ;  /* 0x000000014405b824 */ /* 0x000fe400028e063b */
[----:B------:R-:W1:Y:S01]  /*34f0*/  @!P3 LDC.64 R12, c[0x0][0x400] ;  /* 0x00010000ff0cbb82 */ /* 0x000e620000000a00 */
[----:B0-----:R-:W-:-:S04]  /*3500*/  @!P3 LEA R8, P5, R4, R8, 0x1 ;  /* 0x000000080408b211 */ /* 0x001fc800078a08ff */
[----:B------:R-:W-:Y:S01]  /*3510*/  @!P3 LEA.HI.X R9, R4, R9, R5, 0x1, P5 ;  /* 0x000000090409b211 */ /* 0x000fe200028f0c05 */
[----:B------:R-:W-:Y:S02]  /*3520*/  @!P3 IMAD R4, R51, R40, RZ ;  /* 0x000000283304b224 */ /* 0x000fe400078e02ff */
[----:B------:R-:W-:Y:S02]  /*3530*/  @!P3 IMAD.MOV.U32 R5, RZ, RZ, R62 ;  /* 0x000000ffff05b224 */ /* 0x000fe400078e003e */
[----:B------:R-:W-:Y:S02]  /*3540*/  @!P3 IMAD R67, R67, R52, R4 ;  /* 0x000000344343b224 */ /* 0x000fe400078e0204 */
[----:B------:R-:W-:-:S04]  /*3550*/  @!P3 IMAD.MOV.U32 R4, RZ, RZ, R36 ;  /* 0x000000ffff04b224 */ /* 0x000fc800078e0024 */
[----:B------:R-:W-:-:S04]  /*3560*/  @!P3 IMAD.WIDE.U32 R4, R40, R52, R4 ;  /* 0x000000342804b225 */ /* 0x000fc800078e0004 */
[----:B------:R-:W-:Y:S01]  /*3570*/  @!P3 IMAD.IADD R5, R67, 0x1, R5 ;  /* 0x000000014305b824 */ /* 0x000fe200078e0205 */
[----:B-1----:R-:W-:-:S04]  /*3580*/  @!P3 LEA R12, P5, R4, R12, 0x1 ;  /* 0x0000000c040cb211 */ /* 0x002fc800078a08ff */
[----:B------:R-:W-:Y:S02]  /*3590*/  @!P3 LEA.HI.X R13, R4, R13, R5, 0x1, P5 ;  /* 0x0000000d040db211 */ /* 0x000fe400028f0c05 */
[----:B------:R-:W-:Y:S02]  /*35a0*/  CS2R R4, SRZ ;  /* 0x0000000000047805 */ /* 0x000fe4000001ff00 */
[----:B------:R-:W-:-:S04]  /*35b0*/  CS2R R10, SRZ ;  /* 0x00000000000a7805 */ /* 0x000fc8000001ff00 */
[----:B------:R0:W2:Y:S02]  /*35c0*/  @!P3 LDG.E.128 R4, desc[UR40][R8.64] ;  /* 0x000000280804b981 */ /* 0x0000a4000c1e1d00 */
[----:B0-----:R-:W-:-:S06]  /*35d0*/  CS2R R8, SRZ ;  /* 0x0000000000087805 */ /* 0x001fcc000001ff00 */
[----:B------:R-:W3:Y:S01]  /*35e0*/  @!P3 LDG.E.128 R8, desc[UR40][R12.64] ;  /* 0x000000280c08b981 */ /* 0x000ee2000c1e1d00 */
[----:B------:R-:W-:Y:S01]  /*35f0*/  ISETP.NE.AND P3, PT, R184, 0x3, PT ;  /* 0x00000003b800780c */ /* 0x000fe20003f65270 */
[----:B--2---:R-:W-:Y:S02]  /*3600*/  IMAD.MOV.U32 R24, RZ, RZ, R6 ;  /* 0x000000ffff187224 */ /* 0x004fe400078e0006 */
[----:B------:R-:W-:Y:S02]  /*3610*/  IMAD.MOV.U32 R27, RZ, RZ, R7 ;  /* 0x000000ffff1b7224 */ /* 0x000fe400078e0007 */
[----:B------:R-:W-:Y:S01]  /*3620*/  IMAD.MOV.U32 R66, RZ, RZ, R4 ;  /* 0x000000ffff427224 */ /* 0x000fe200078e0004 */
[----:B------:R-:W-:Y:S01]  /*3630*/  PRMT R88, R88, 0x5410, R24 ;  /* 0x0000541058587816 */ /* 0x000fe20000000018 */
[----:B------:R-:W-:Y:S01]  /*3640*/  IMAD.MOV.U32 R67, RZ, RZ, R5 ;  /* 0x000000ffff437224 */ /* 0x000fe200078e0005 */
[----:B------:R-:W-:Y:S02]  /*3650*/  PRMT R92, R27, 0x7610, R92 ;  /* 0x000076101b5c7816 */ /* 0x000fe4000000005c */
[----:B------:R-:W-:-:S02]  /*3660*/  PRMT R90, R90, 0x5410, R66 ;  /* 0x000054105a5a7816 */ /* 0x000fc40000000042 */
[----:B------:R-:W-:Y:S01]  /*3670*/  PRMT R86, R67, 0x7610, R86 ;  /* 0x0000761043567816 */ /* 0x000fe20000000056 */
[----:B---3--:R-:W-:Y:S02]  /*3680*/  IMAD.MOV.U32 R24, RZ, RZ, R10 ;  /* 0x000000ffff187224 */ /* 0x008fe400078e000a */
[----:B------:R-:W-:Y:S02]  /*3690*/  IMAD.MOV.U32 R12, RZ, RZ, R11 ;  /* 0x000000ffff0c7224 */ /* 0x000fe400078e000b */
[----:B------:R-:W-:Y:S01]  /*36a0*/  IMAD.MOV.U32 R13, RZ, RZ, R8 ;  /* 0x000000ffff0d7224 */ /* 0x000fe200078e0008 */
[----:B------:R-:W-:Y:S01]  /*36b0*/  PRMT R88, R24, 0x7610, R88 ;  /* 0x0000761018587816 */ /* 0x000fe20000000058 */
[----:B------:R-:W-:Y:S01]  /*36c0*/  IMAD.MOV.U32 R27, RZ, RZ, R9 ;  /* 0x000000ffff1b7224 */ /* 0x000fe200078e0009 */
[----:B------:R-:W-:Y:S02]  /*36d0*/  PRMT R91, R12, 0x7610, R91 ;  /* 0x000076100c5b7816 */ /* 0x000fe4000000005b */
[----:B------:R-:W-:-:S02]  /*36e0*/  PRMT R90, R13, 0x7610, R90 ;  /* 0x000076100d5a7816 */ /* 0x000fc4000000005a */
[----:B------:R-:W-:Y:S01]  /*36f0*/  PRMT R86, R86, 0x5410, R27 ;  /* 0x0000541056567816 */ /* 0x000fe2000000001b */
[----:B------:R-:W-:Y:S06]  /*3700*/  @!P3 BRA `(.L_x_669) ;  /* 0x000000000004b947 */ /* 0x000fec0003800000 */
[----:B------:R-:W-:Y:S01]  /*3710*/  BPT.TRAP 0x1 ;  /* 0x000000040000795c */ /* 0x000fe20000300000 */
.L_x_669:
[----:B------:R-:W-:Y:S01]  /*3720*/  IMAD R73, R22, 0x8, R2 ;  /* 0x0000000816497824 */ /* 0x000fe200078e0202 */
[----:B------:R-:W-:Y:S01]  /*3730*/  SHF.L.U32 R76, R185, 0x1f, RZ ;  /* 0x0000001fb94c7819 */ /* 0x000fe200000006ff */
[----:B------:R-:W-:Y:S03]  /*3740*/  BSSY B1, `(.L_x_670) ;  /* 0x0000003000017945 */ /* 0x000fe60003800000 */
[----:B------:R-:W0:Y:S02]  /*3750*/  SYNCS.PHASECHK.TRANS64.TRYWAIT P5, [R73+URZ+0x28c90], R76 ;  /* 0x028c904c490075a7 */ /* 0x000e2400080a017f */
[----:B0-----:R-:W-:Y:S05]  /*3760*/  @!P5 BRA `(.L_x_671) ;  /* 0x0000017c0034d947 */ /* 0x001fea0003800000 */
.L_x_957:
[----:B------:R-:W-:Y:S05]  /*3770*/  BSYNC B1 ;  /* 0x0000000000017941 */ /* 0x000fea0003800000 */
.L_x_670:
[C---:B------:R-:W-:Y:S01]  /*3780*/  ISETP.GE.OR P5, PT, R19.reuse, R74, P0 ;  /* 0x0000004a1300720c */ /* 0x040fe200007a6670 */
[----:B------:R-:W-:Y:S01]  /*3790*/  ULDC.64 UR4, c[0x0][0x300] ;  /* 0x0000c00000047ab9 */ /* 0x000fe20000000a00 */
[----:B------:R-:W-:Y:S02]  /*37a0*/  IMAD.MOV.U32 R66, RZ, RZ, R14 ;  /* 0x000000ffff427224 */ /* 0x000fe400078e000e */
[----:B------:R-:W-:Y:S02]  /*37b0*/  IMAD R12, R0, UR4, RZ ;  /* 0x00000004000c7c24 */ /* 0x000fe4000f8e02ff */
[----:B------:R-:W-:Y:S02]  /*37c0*/  IMAD.MOV.U32 R67, RZ, RZ, R25 ;  /* 0x000000ffff437224 */ /* 0x000fe400078e0019 */
[C---:B------:R-:W-:Y:S02]  /*37d0*/  IMAD R13, R19.reuse, UR5, R12 ;  /* 0x00000005130d7c24 */ /* 0x040fe4000f8e020c */
[----:B------:R-:W-:-:S03]  /*37e0*/  IMAD.WIDE.U32 R66, R19, UR4, R66 ;  /* 0x0000000413427c25 */ /* 0x000fc6000f8e0042 */
[----:B------:R-:W-:Y:S05]  /*37f0*/  @P5 BRA `(.L_x_662) ;  /* 0x00000008005c5947 */ /* 0x000fea0003800000 */
[----:B------:R-:W1:Y:S01]  /*3800*/  LDC R75, c[0x0][0x2f4] ;  /* 0x0000bd00ff4b7b82 */ /* 0x000e620000000800 */
[----:B------:R-:W-:Y:S01]  /*3810*/  IMAD.IADD R78, R13, 0x1, R67 ;  /* 0x000000010d4e7824 */ /* 0x000fe200078e0243 */
[----:B------:R-:W-:Y:S01]  /*3820*/  IADD3 R12, P5, P6, R20, R66, R60 ;  /* 0x00000042140c7210 */ /* 0x000fe20007ebe03c */
[----:B------:R-:W-:Y:S03]  /*3830*/  BSSY B1, `(.L_x_672) ;  /* 0x0000071000017945 */ /* 0x000fe60003800000 */
[----:B------:R-:W-:Y:S02]  /*3840*/  IADD3.X R13, R43, R78, R63, P5, P6 ;  /* 0x0000004e2b0d7210 */ /* 0x000fe40002fec43f */
[----:B------:R-:W-:Y:S02]  /*3850*/  LEA R68, P5, R12, R64, 0x1 ;  /* 0x000000400c447211 */ /* 0x000fe400078a08ff */
[----:B------:R-:W-:-:S02]  /*3860*/  ISETP.NE.AND P6, PT, R72, RZ, PT ;  /* 0x000000ff4800720c */ /* 0x000fc40003fc5270 */
[----:B------:R-:W-:Y:S01]  /*3870*/  LEA.HI.X R69, R12, R65, R13, 0x1, P5 ;  /* 0x000000410c457211 */ /* 0x000fe200028f0c0d */
[----:B-1----:R-:W-:-:S05]  /*3880*/  IMAD.IADD R13, R75, 0x1, -R56 ;  /* 0x000000014b0d7824 */ /* 0x002fca00078e0a38 */
[----:B------:R-:W-:-:S04]  /*3890*/  SEL R13, R56, R13, !P6 ;  /* 0x0000000d380d7207 */ /* 0x000fc80007000000 */
[----:B------:R-:W-:-:S04]  /*38a0*/  SHF.R.S32.HI R12, RZ, 0x1f, R13 ;  /* 0x0000001fff0c7819 */ /* 0x000fc8000001140d */
[----:B------:R-:W-:-:S04]  /*38b0*/  LEA.HI R12, R12, R13, RZ, 0x4 ;  /* 0x0000000d0c0c7211 */ /* 0x000fc800078f20ff */
[----:B------:R-:W-:-:S04]  /*38c0*/  SHF.R.S32.HI R12, RZ, 0x4, R12 ;  /* 0x00000004ff0c7819 */ /* 0x000fc8000001140c */
[----:B------:R-:W-:-:S05]  /*38d0*/  LEA.HI.SX32 R12, R45, R12, 0x1d ;  /* 0x0000000c2d0c7211 */ /* 0x000fca00078feaff */
[----:B------:R-:W-:-:S05]  /*38e0*/  IMAD.SHL.U32 R77, R12, 0x8, RZ ;  /* 0x000000080c4d7824 */ /* 0x000fca00078e00ff */
[----:B------:R-:W-:-:S04]  /*38f0*/  LOP3.LUT R13, R50, 0x38, R77, 0xf8, !PT ;  /* 0x00000038320d7812 */ /* 0x000fc800078ef84d */
[----:B------:R-:W-:-:S05]  /*3900*/  LOP3.LUT R13, R13, R54, RZ, 0x3c, !PT ;  /* 0x000000360d0d7212 */ /* 0x000fca00078e3cff */
[----:B------:R-:W-:Y:S02]  /*3910*/  IMAD R15, R194, 0x200, R13 ;  /* 0x00000200c20f7824 */ /* 0x000fe400078e020d */
[----:B------:R-:W-:Y:S02]  /*3920*/  IMAD.IADD R13, R70, 0x1, R26 ;  /* 0x00000001460d7824 */ /* 0x000fe400078e021a */
[----:B------:R-:W-:Y:S02]  /*3930*/  IMAD.IADD R15, R26, 0x1, R15 ;  /* 0x000000011a0f7824 */ /* 0x000fe400078e020f */
[--C-:B------:R-:W-:Y:S02]  /*3940*/  IMAD R13, R13, 0x2, R2.reuse ;  /* 0x000000020d0d7824 */ /* 0x100fe400078e0202 */
[----:B------:R-:W-:-:S04]  /*3950*/  IMAD R24, R15, 0x2, R2 ;  /* 0x000000020f187824 */ /* 0x000fc800078e0202 */
[----:B------:R-:W1:Y:S04]  /*3960*/  LDS.128 R12, [R13+0x22400] ;  /* 0x022400000d0c7984 */ /* 0x000e680000000c00 */
[----:B------:R-:W2:Y:S01]  /*3970*/  LDS.128 R24, [R24+0x22400] ;  /* 0x0224000018187984 */ /* 0x000ea20000000c00 */
[----:B------:R-:W-:Y:S05]  /*3980*/  @P4 BRA `(.L_x_673) ;  /* 0x00000004006c4947 */ /* 0x000fea0003800000 */
[----:B------:R-:W-:Y:S02]  /*3990*/  SHF.R.U32.HI R84, RZ, 0x10, R9 ;  /* 0x00000010ff547819 */ /* 0x000fe40000011609 */
[----:B------:R-:W-:Y:S02]  /*39a0*/  SHF.R.U32.HI R81, RZ, 0x10, R5 ;  /* 0x00000010ff517819 */ /* 0x000fe40000011605 */
[----:B------:R-:W-:Y:S02]  /*39b0*/  PRMT R84, R86, 0x5432, R84 ;  /* 0x0000543256547816 */ /* 0x000fe40000000054 */
[----:B------:R-:W-:Y:S01]  /*39c0*/  SHF.R.U64 R82, R6, 0x10, R7 ;  /* 0x0000001006527819 */ /* 0x000fe20000001207 */
[----:B--2---:R-:W-:Y:S01]  /*39d0*/  IMAD.U32 R6, R26, 0x10000, RZ ;  /* 0x000100001a067824 */ /* 0x004fe200078e00ff */
[----:B------:R-:W-:Y:S01]  /*39e0*/  PRMT R81, R86, 0x5410, R81 ;  /* 0x0000541056517816 */ /* 0x000fe20000000051 */
[----:B------:R-:W-:Y:S01]  /*39f0*/  IMAD.U32 R86, R84, 0x10000, RZ ;  /* 0x0001000054567824 */ /* 0x000fe200078e00ff */
[----:B------:R-:W-:Y:S01]  /*3a00*/  SHF.R.U64 R80, R4, 0x10, R5 ;  /* 0x0000001004507819 */ /* 0x000fe20000001205 */
[----:B------:R-:W-:Y:S01]  /*3a10*/  IMAD.U32 R5, R25, 0x10000, RZ ;  /* 0x0001000019057824 */ /* 0x000fe200078e00ff */
[----:B------:R-:W-:Y:S01]  /*3a20*/  SHF.R.U64 R85, R8, 0x10, R9 ;  /* 0x0000001008557819 */ /* 0x000fe20000001209 */
[----:B-1----:R-:W-:Y:S01]  /*3a30*/  IMAD.U32 R8, R12, 0x10000, RZ ;  /* 0x000100000c087824 */ /* 0x002fe200078e00ff */
[--C-:B------:R-:W-:Y:S01]  /*3a40*/  SHF.R.U64 R87, R10, 0x10, R11.reuse ;  /* 0x000000100a577819 */ /* 0x100fe2000000120b */
[----:B------:R-:W-:Y:S01]  /*3a50*/  IMAD.U32 R10, R24, 0x10000, RZ ;  /* 0x00010000180a7824 */ /* 0x000fe200078e00ff */
[----:B------:R-:W-:Y:S01]  /*3a60*/  SHF.R.U32.HI R89, RZ, 0x10, R11 ;  /* 0x00000010ff597819 */ /* 0x000fe2000001160b */
[----:B------:R-:W-:Y:S01]  /*3a70*/  IMAD.U32 R4, R14, 0x10000, RZ ;  /* 0x000100000e047824 */ /* 0x000fe200078e00ff */
[----:B------:R-:W-:Y:S01]  /*3a80*/  PRMT R9, R88, 0x5432, R82 ;  /* 0x0000543258097816 */ /* 0x000fe20000000052 */
[----:B------:R-:W-:Y:S01]  /*3a90*/  IMAD.U32 R82, R81, 0x10000, RZ ;  /* 0x0001000051527824 */ /* 0x000fe200078e00ff */
[----:B------:R-:W-:Y:S01]  /*3aa0*/  SHF.R.U32.HI R83, RZ, 0x10, R7 ;  /* 0x00000010ff537819 */ /* 0x000fe20000011607 */
[----:B------:R-:W-:Y:S01]  /*3ab0*/  IMAD.U32 R7, R13, 0x10000, RZ ;  /* 0x000100000d077824 */ /* 0x000fe200078e00ff */
[----:B------:R-:W-:-:S02]  /*3ac0*/  PRMT R80, R90, 0x5432, R80 ;  /* 0x000054325a507816 */ /* 0x000fc40000000050 */
[----:B------:R-:W-:Y:S01]  /*3ad0*/  PRMT R85, R90, 0x5410, R85 ;  /* 0x000054105a557816 */ /* 0x000fe20000000055 */
[----:B------:R-:W-:Y:S01]  /*3ae0*/  FMUL.FTZ R90, R5, R86 ;  /* 0x00000056055a7220 */ /* 0x000fe20000410000 */
[----:B------:R-:W-:Y:S02]  /*3af0*/  PRMT R87, R88, 0x5410, R87 ;  /* 0x0000541058577816 */ /* 0x000fe40000000057 */
[----:B------:R-:W-:Y:S01]  /*3b00*/  LOP3.LUT R79, R25, 0xffff0000, RZ, 0xc0, !PT ;  /* 0xffff0000194f7812 */ /* 0x000fe200078ec0ff */
[----:B------:R-:W-:Y:S01]  /*3b10*/  IMAD.U32 R25, R15, 0x10000, RZ ;  /* 0x000100000f197824 */ /* 0x000fe200078e00ff */
[----:B------:R-:W-:Y:S01]  /*3b20*/  LOP3.LUT R88, R84, 0xffff0000, RZ, 0xc0, !PT ;  /* 0xffff000054587812 */ /* 0x000fe200078ec0ff */
[-C--:B------:R-:W-:Y:S01]  /*3b30*/  FMUL.FTZ R84, R5, R82.reuse ;  /* 0x0000005205547220 */ /* 0x080fe20000410000 */
[----:B------:R-:W-:Y:S01]  /*3b40*/  PRMT R89, R91, 0x5410, R89 ;  /* 0x000054105b597816 */ /* 0x000fe20000000059 */
[----:B------:R-:W-:Y:S01]  /*3b50*/  FFMA.FTZ R5, R7, R82, -R90 ;  /* 0x0000005207057223 */ /* 0x000fe2000001085a */
[----:B------:R-:W-:Y:S01]  /*3b60*/  LOP3.LUT R13, R13, 0xffff0000, RZ, 0xc0, !PT ;  /* 0xffff00000d0d7812 */ /* 0x000fe200078ec0ff */
[----:B------:R-:W-:Y:S01]  /*3b70*/  FFMA.FTZ R7, R7, R86, R84 ;  /* 0x0000005607077223 */ /* 0x000fe20000010054 */
[----:B------:R-:W-:Y:S01]  /*3b80*/  PRMT R83, R92, 0x5410, R83 ;  /* 0x000054105c537816 */ /* 0x000fe20000000053 */
[----:B------:R-:W-:Y:S01]  /*3b90*/  FMUL.FTZ R92, R79, R88 ;  /* 0x000000584f5c7220 */ /* 0x000fe20000410000 */
[----:B------:R-:W-:Y:S01]  /*3ba0*/  LOP3.LUT R82, R81, 0xffff0000, RZ, 0xc0, !PT ;  /* 0xffff000051527812 */ /* 0x000fe200078ec0ff */
[----:B------:R-:W-:Y:S01]  /*3bb0*/  IMAD.U32 R90, R89, 0x10000, RZ ;  /* 0x00010000595a7824 */ /* 0x000fe200078e00ff */
[----:B------:R-:W-:Y:S01]  /*3bc0*/  LOP3.LUT R11, R15, 0xffff0000, RZ, 0xc0, !PT ;  /* 0xffff00000f0b7812 */ /* 0x000fe200078ec0ff */
[C---:B------:R-:W-:Y:S01]  /*3bd0*/  IMAD.U32 R15, R27.reuse, 0x10000, RZ ;  /* 0x000100001b0f7824 */ /* 0x040fe200078e00ff */
[----:B------:R-:W-:Y:S01]  /*3be0*/  LOP3.LUT R27, R27, 0xffff0000, RZ, 0xc0, !PT ;  /* 0xffff00001b1b7812 */ /* 0x000fe200078ec0ff */
[----:B------:R-:W-:-:S02]  /*3bf0*/  IMAD.U32 R84, R83, 0x10000, RZ ;  /* 0x0001000053547824 */ /* 0x000fc400078e00ff */
[-C--:B------:R-:W-:Y:S01]  /*3c00*/  FMUL.FTZ R94, R79, R82.reuse ;  /* 0x000000524f5e7220 */ /* 0x080fe20000410000 */
[----:B------:R-:W-:Y:S01]  /*3c10*/  FFMA.FTZ R92, R13, R82, -R92 ;  /* 0x000000520d5c7223 */ /* 0x000fe2000001085c */
[C---:B------:R-:W-:Y:S01]  /*3c20*/  FMUL.FTZ R82, R15.reuse, R90 ;  /* 0x0000005a0f527220 */ /* 0x040fe20000410000 */
[----:B------:R-:W-:Y:S01]  /*3c30*/  FMUL.FTZ R15, R15, R84 ;  /* 0x000000540f0f7220 */ /* 0x000fe20000410000 */
[----:B------:R-:W-:Y:S01]  /*3c40*/  LOP3.LUT R86, R89, 0xffff0000, RZ, 0xc0, !PT ;  /* 0xffff000059567812 */ /* 0x000fe200078ec0ff */
[----:B------:R-:W-:Y:S01]  /*3c50*/  FFMA.FTZ R94, R13, R88, R94 ;  /* 0x000000580d5e7223 */ /* 0x000fe2000001005e */
[----:B------:R-:W-:Y:S01]  /*3c60*/  FFMA.FTZ R84, R25, R84, -R82 ;  /* 0x0000005419547223 */ /* 0x000fe20000010852 */
[----:B------:R-:W-:Y:S01]  /*3c70*/  LOP3.LUT R82, R83, 0xffff0000, RZ, 0xc0, !PT ;  /* 0xffff000053527812 */ /* 0x000fe200078ec0ff */
[----:B------:R-:W-:Y:S01]  /*3c80*/  FFMA.FTZ R90, R25, R90, R15 ;  /* 0x0000005a195a7223 */ /* 0x000fe2000001000f */
[----:B------:R-:W-:Y:S01]  /*3c90*/  IMAD.U32 R25, R85, 0x10000, RZ ;  /* 0x0001000055197824 */ /* 0x000fe200078e00ff */
[----:B------:R-:W-:Y:S01]  /*3ca0*/  LOP3.LUT R24, R24, 0xffff0000, RZ, 0xc0, !PT ;  /* 0xffff000018187812 */ /* 0x000fe200078ec0ff */
[----:B------:R-:W-:Y:S01]  /*3cb0*/  FMUL.FTZ R88, R27, R86 ;  /* 0x000000561b587220 */ /* 0x000fe20000410000 */
[----:B------:R-:W-:-:S02]  /*3cc0*/  IMAD.U32 R13, R80, 0x10000, RZ ;  /* 0x00010000500d7824 */ /* 0x000fc400078e00ff */
[-C--:B------:R-:W-:Y:S01]  /*3cd0*/  FMUL.FTZ R96, R27, R82.reuse ;  /* 0x000000521b607220 */ /* 0x080fe20000410000 */
[----:B------:R-:W-:Y:S01]  /*3ce0*/  LOP3.LUT R85, R85, 0xffff0000, RZ, 0xc0, !PT ;  /* 0xffff000055557812 */ /* 0x000fe200078ec0ff */
[----:B------:R-:W-:Y:S01]  /*3cf0*/  FMUL.FTZ R27, R10, R25 ;  /* 0x000000190a1b7220 */ /* 0x000fe20000410000 */
[----:B------:R-:W-:Y:S01]  /*3d00*/  LOP3.LUT R12, R12, 0xffff0000, RZ, 0xc0, !PT ;  /* 0xffff00000c0c7812 */ /* 0x000fe200078ec0ff */
[C---:B------:R-:W-:Y:S01]  /*3d10*/  FFMA.FTZ R81, R11.reuse, R82, -R88 ;  /* 0x000000520b517223 */ /* 0x040fe20000010858 */
[----:B------:R-:W-:Y:S01]  /*3d20*/  LOP3.LUT R15, R80, 0xffff0000, RZ, 0xc0, !PT ;  /* 0xffff0000500f7812 */ /* 0x000fe200078ec0ff */
[----:B------:R-:W-:Y:S01]  /*3d30*/  FMUL.FTZ R10, R10, R13 ;  /* 0x0000000d0a0a7220 */ /* 0x000fe20000410000 */
[----:B------:R-:W-:Y:S01]  /*3d40*/  FFMA.FTZ R83, R11, R86, R96 ;  /* 0x000000560b537223 */ /* 0x000fe20000010060 */
[----:B------:R-:W-:Y:S01]  /*3d50*/  FMUL.FTZ R11, R24, R85 ;  /* 0x00000055180b7220 */ /* 0x000fe20000410000 */
[C---:B------:R-:W-:Y:S01]  /*3d60*/  FFMA.FTZ R27, R8.reuse, R13, -R27 ;  /* 0x0000000d081b7223 */ /* 0x040fe2000001081b */
[----:B------:R-:W-:Y:S01]  /*3d70*/  FFMA.FTZ R10, R8, R25, R10 ;  /* 0x00000019080a7223 */ /* 0x000fe2000001000a */
[----:B------:R-:W-:-:S02]  /*3d80*/  IMAD.U32 R13, R87, 0x10000, RZ ;  /* 0x00010000570d7824 */ /* 0x000fc400078e00ff */
[-C--:B------:R-:W-:Y:S01]  /*3d90*/  FFMA.FTZ R8, R12, R15.reuse, -R11 ;  /* 0x0000000f0c087223 */ /* 0x080fe2000001080b */
[----:B------:R-:W-:Y:S01]  /*3da0*/  LOP3.LUT R26, R26, 0xffff0000, RZ, 0xc0, !PT ;  /* 0xffff00001a1a7812 */ /* 0x000fe200078ec0ff */
[----:B------:R-:W-:Y:S01]  /*3db0*/  IMAD.U32 R11, R9, 0x10000, RZ ;  /* 0x00010000090b7824 */ /* 0x000fe200078e00ff */
[----:B------:R-:W-:Y:S01]  /*3dc0*/  LOP3.LUT R87, R87, 0xffff0000, RZ, 0xc0, !PT ;  /* 0xffff000057577812 */ /* 0x000fe200078ec0ff */
[----:B------:R-:W-:Y:S01]  /*3dd0*/  FMUL.FTZ R25, R24, R15 ;  /* 0x0000000f18197220 */ /* 0x000fe20000410000 */
[----:B------:R-:W-:Y:S01]  /*3de0*/  LOP3.LUT R9, R9, 0xffff0000, RZ, 0xc0, !PT ;  /* 0xffff000009097812 */ /* 0x000fe200078ec0ff */
[----:B------:R-:W-:Y:S01]  /*3df0*/  FMUL.FTZ R15, R6, R13 ;  /* 0x0000000d060f7220 */ /* 0x000fe20000410000 */
[----:B------:R-:W-:Y:S01]  /*3e00*/  LOP3.LUT R14, R14, 0xffff0000, RZ, 0xc0, !PT ;  /* 0xffff00000e0e7812 */ /* 0x000fe200078ec0ff */
[----:B------:R-:W-:Y:S01]  /*3e10*/  FMUL.FTZ R6, R6, R11 ;  /* 0x0000000b06067220 */ /* 0x000fe20000410000 */
[C---:B------:R-:W-:Y:S01]  /*3e20*/  FMUL.FTZ R79, R26.reuse, R87 ;  /* 0x000000571a4f7220 */ /* 0x040fe20000410000 */
[----:B------:R-:W-:Y:S01]  /*3e30*/  FMUL.FTZ R26, R26, R9 ;  /* 0x000000091a1a7220 */ /* 0x000fe20000410000 */
[C---:B------:R-:W-:Y:S01]  /*3e40*/  FFMA.FTZ R15, R4.reuse, R11, -R15 ;  /* 0x0000000b040f7223 */ /* 0x040fe2000001080f */
[----:B------:R-:W-:Y:S01]  /*3e50*/  FFMA.FTZ R6, R4, R13, R6 ;  /* 0x0000000d04067223 */ /* 0x000fe20000010006 */
[----:B------:R-:W-:Y:S01]  /*3e60*/  FFMA.FTZ R25, R12, R85, R25 ;  /* 0x000000550c197223 */ /* 0x000fe20000010019 */
[C---:B------:R-:W-:Y:S01]  /*3e70*/  FFMA.FTZ R4, R14.reuse, R9, -R79 ;  /* 0x000000090e047223 */ /* 0x040fe2000001084f */
[----:B------:R-:W-:Y:S01]  /*3e80*/  FFMA.FTZ R87, R14, R87, R26 ;  /* 0x000000570e577223 */ /* 0x000fe2000001001a */
[----:B------:R-:W-:-:S02]  /*3e90*/  F2FP.BF16.F32.PACK_AB R81, R81, R84 ;  /* 0x000000545151723e */ /* 0x000fc400000010ff */
[----:B------:R-:W-:Y:S02]  /*3ea0*/  F2FP.BF16.F32.PACK_AB R7, R94, R7 ;  /* 0x000000075e07723e */ /* 0x000fe400000010ff */
[----:B------:R-:W-:Y:S02]  /*3eb0*/  F2FP.BF16.F32.PACK_AB R83, R83, R90 ;  /* 0x0000005a5353723e */ /* 0x000fe400000010ff */
[----:B------:R-:W-:Y:S02]  /*3ec0*/  F2FP.BF16.F32.PACK_AB R12, R8, R27 ;  /* 0x0000001b080c723e */ /* 0x000fe400000010ff */
[----:B------:R-:W-:Y:S01]  /*3ed0*/  F2FP.BF16.F32.PACK_AB R24, R25, R10 ;  /* 0x0000000a1918723e */ /* 0x000fe200000010ff */
[----:B------:R-:W-:Y:S01]  /*3ee0*/  IMAD.MOV.U32 R25, RZ, RZ, R7 ;  /* 0x000000ffff197224 */ /* 0x000fe200078e0007 */
[----:B------:R-:W-:Y:S01]  /*3ef0*/  F2FP.BF16.F32.PACK_AB R14, R4, R15 ;  /* 0x0000000f040e723e */ /* 0x000fe200000010ff */
[----:B------:R-:W-:Y:S01]  /*3f00*/  IMAD.MOV.U32 R15, RZ, RZ, R81 ;  /* 0x000000ffff0f7224 */ /* 0x000fe200078e0051 */
[----:B------:R-:W-:Y:S01]  /*3f10*/  F2FP.BF16.F32.PACK_AB R13, R92, R5 ;  /* 0x000000055c0d723e */ /* 0x000fe200000010ff */
[----:B------:R-:W-:Y:S01]  /*3f20*/  IMAD.MOV.U32 R27, RZ, RZ, R83 ;  /* 0x000000ffff1b7224 */ /* 0x000fe200078e0053 */
[----:B------:R-:W-:-:S07]  /*3f30*/  F2FP.BF16.F32.PACK_AB R26, R87, R6 ;  /* 0x00000006571a723e */ /* 0x000fce00000010ff */
.L_x_673:
[----:B------:R-:W-:Y:S05]  /*3f40*/  BSYNC B1 ;  /* 0x0000000000017941 */ /* 0x000fea0003800000 */
.L_x_672:
[----:B-1----:R3:W-:Y:S01]  /*3f50*/  STG.E.128 desc[UR40][R68.64], R12 ;  /* 0x0000000c44007986 */ /* 0x0027e2000c101d28 */
[----:B------:R-:W-:-:S13]  /*3f60*/  ISETP.GE.AND P4, PT, R77, R75, PT ;  /* 0x0000004b4d00720c */ /* 0x000fda0003f86270 */
[----:B------:R-:W-:Y:S05]  /*3f70*/  @P4 BRA `(.L_x_662) ;  /* 0x00000000007c4947 */ /* 0x000fea0003800000 */
[--C-:B------:R-:W-:Y:S02]  /*3f80*/  SHF.R.S32.HI R4, RZ, 0x1f, R77.reuse ;  /* 0x0000001fff047819 */ /* 0x100fe4000001144d */
[----:B------:R-:W-:-:S04]  /*3f90*/  IADD3 R66, P4, P5, R20, R66, R77 ;  /* 0x0000004214427210 */ /* 0x000fc80007d9e04d */
[----:B------:R-:W-:Y:S02]  /*3fa0*/  IADD3.X R4, R43, R78, R4, P4, P5 ;  /* 0x0000004e2b047210 */ /* 0x000fe400027ea404 */
[----:B------:R-:W-:-:S04]  /*3fb0*/  LEA R64, P4, R66, R64, 0x1 ;  /* 0x0000004042407211 */ /* 0x000fc800078808ff */
[----:B------:R-:W-:-:S05]  /*3fc0*/  LEA.HI.X R65, R66, R65, R4, 0x1, P4 ;  /* 0x0000004142417211 */ /* 0x000fca00020f0c04 */
[----:B--2---:R4:W-:Y:S01]  /*3fd0*/  STG.E.128 desc[UR40][R64.64], R24 ;  /* 0x0000001840007986 */ /* 0x0049e2000c101d28 */
[----:B------:R-:W-:Y:S05]  /*3fe0*/  BRA `(.L_x_662) ;  /* 0x0000000000607947 */ /* 0x000fea0003800000 */
.L_x_655:
[----:B------:R-:W-:-:S13]  /*3ff0*/  ISETP.NE.AND P3, PT, R184, 0x3, PT ;  /* 0x00000003b800780c */ /* 0x000fda0003f65270 */
[----:B------:R-:W-:Y:S05]  /*4000*/  @!P3 BRA `(.L_x_674) ;  /* 0x000000000004b947 */ /* 0x000fea0003800000 */
[----:B------:R-:W-:Y:S01]  /*4010*/  BPT.TRAP 0x1 ;  /* 0x000000040000795c */ /* 0x000fe20000300000 */
.L_x_674:
[----:B------:R-:W-:Y:S01]  /*4020*/  IMAD R73, R22, 0x8, R2 ;  /* 0x0000000816497824 */ /* 0x000fe200078e0202 */
[----:B------:R-:W-:Y:S01]  /*4030*/  SHF.L.U32 R76, R185, 0x1f, RZ ;  /* 0x0000001fb94c7819 */ /* 0x000fe200000006ff */
[----:B------:R-:W-:Y:S01]  /*4040*/  IMAD R74, R40, -0x40, R42 ;  /* 0xffffffc0284a7824 */ /* 0x000fe200078e022a */
[----:B------:R-:W-:Y:S02]  /*4050*/  BSSY B1, `(.L_x_675) ;  /* 0x0000004000017945 */ /* 0x000fe40003800000 */
[----:B------:R-:W0:Y:S02]  /*4060*/  SYNCS.PHASECHK.TRANS64.TRYWAIT P4, [R73+URZ+0x28c90], R76 ;  /* 0x028c904c490075a7 */ /* 0x000e24000808017f */
[----:B------:R-:W-:Y:S01]  /*4070*/  VIMNMX R74, R74, 0x40, PT ;  /* 0x000000404a4a7848 */ /* 0x000fe20003fe0100 */
[----:B0-----:R-:W-:Y:S06]  /*4080*/  @!P4 BRA `(.L_x_676) ;  /* 0x000001740000c947 */ /* 0x001fec0003800000 */
.L_x_958:
[----:B------:R-:W-:Y:S05]  /*4090*/  BSYNC B1 ;  /* 0x0000000000017941 */ /* 0x000fea0003800000 */
.L_x_675:
[----:B------:R-:W-:-:S13]  /*40a0*/  ISETP.GE.AND P4, PT, R19, R74, PT ;  /* 0x0000004a1300720c */ /* 0x000fda0003f86270 */
[----:B------:R-:W-:Y:S05]  /*40b0*/  @P4 BRA `(.L_x_662) ;  /* 0x00000000002c4947 */ /* 0x000fea0003800000 */
[----:B------:R-:W-:Y:S01]  /*40c0*/  @!P1 LOP3.LUT P4, RZ, R189, 0x4, RZ, 0xc0, !PT ;  /* 0x00000004bdff9812 */ /* 0x000fe2000788c0ff */
[----:B------:R-:W-:Y:S01]  /*40d0*/  @!P1 VIADD R4, R57, 0x20 ;  /* 0x0000002039049836 */ /* 0x000fe20000000000 */
[----:B------:R-:W-:Y:S02]  /*40e0*/  PLOP3.LUT P5, PT, PT, PT, PT, 0x8, 0x0 ;  /* 0x000000000000781c */ /* 0x000fe40003fae170 */
[----:B------:R-:W-:-:S13]  /*40f0*/  @!P1 PLOP3.LUT P5, PT, P4, PT, PT, 0x80, 0x0 ;  /* 0x000000000000981c */ /* 0x000fda00027af070 */
[----:B------:R-:W-:-:S04]  /*4100*/  @P5 VIADD R4, R57, 0xffffffe0 ;  /* 0xffffffe039045836 */ /* 0x000fc80000000000 */
[----:B------:R-:W-:-:S04]  /*4110*/  @!P1 IMAD.IADD R5, R26, 0x1, R4 ;  /* 0x000000011a059824 */ /* 0x000fc800078e0204 */
[----:B------:R-:W-:Y:S02]  /*4120*/  @!P1 IMAD R8, R5, 0x2, R2 ;  /* 0x0000000205089824 */ /* 0x000fe400078e0202 */
[----:B------:R-:W1:Y:S04]  /*4130*/  @!P0 LDS.128 R4, [R66+0x22400] ;  /* 0x0224000042048984 */ /* 0x000e680000000c00 */
[----:B------:R-:W2:Y:S04]  /*4140*/  @!P1 LDS.128 R8, [R8+0x22400] ;  /* 0x0224000008089984 */ /* 0x000ea80000000c00 */
[----:B-1----:R1:W-:Y:S04]  /*4150*/  @!P0 STG.E.128 desc[UR40][R12.64], R4 ;  /* 0x000000040c008986 */ /* 0x0023e8000c101d28 */
[----:B--2---:R1:W-:Y:S02]  /*4160*/  @!P1 STG.E.128 desc[UR40][R12.64+0x40], R8 ;  /* 0x000040080c009986 */ /* 0x0043e4000c101d28 */
.L_x_662:
[----:B------:R-:W-:Y:S05]  /*4170*/  BSYNC B0 ;  /* 0x0000000000007941 */ /* 0x000fea0003800000 */
.L_x_654:
[----:B-12---:R-:W1:Y:S01]  /*4180*/  S2R R4, SR_TID.X ;  /* 0x0000000000047919 */ /* 0x006e620000002100 */
[----:B------:R-:W-:Y:S01]  /*4190*/  @!PT LDS RZ, [RZ] ;  /* 0x00000000fffff984 */ /* 0x000fe20000000800 */
[----:B------:R-:W-:Y:S01]  /*41a0*/  @!PT LDS RZ, [RZ] ;  /* 0x00000000fffff984 */ /* 0x000fe20000000800 */
[----:B------:R-:W-:Y:S01]  /*41b0*/  @!PT LDS RZ, [RZ] ;  /* 0x00000000fffff984 */ /* 0x000fe20000000800 */
[----:B------:R-:W-:Y:S01]  /*41c0*/  @!PT LDS RZ, [RZ] ;  /* 0x00000000fffff984 */ /* 0x000fe20000000800 */
[----:B------:R2:W-:Y:S06]  /*41d0*/  MEMBAR.ALL.CTA ;  /* 0x0000000000007992 */ /* 0x0005ec0000008000 */
[----:B--2---:R-:W2:Y:S01]  /*41e0*/  FENCE.VIEW.ASYNC.S ;  /* 0x00000000000073c6 */ /* 0x004ea20000000000 */
[----:B------:R-:W-:Y:S05]  /*41f0*/  WARPSYNC.ALL ;  /* 0x0000000000007948 */ /* 0x000fea0003800000 */
[----:B------:R-:W-:Y:S01]  /*4200*/  BSSY B0, `(.L_x_677) ;  /* 0x0000009000007945 */ /* 0x000fe20003800000 */
[----:B-1----:R-:W-:Y:S01]  /*4210*/  LOP3.LUT R4, R4, 0x7f, RZ, 0xc0, !PT ;  /* 0x0000007f04047812 */ /* 0x002fe200078ec0ff */
[----:B--2---:R1:W-:Y:S03]  /*4220*/  BAR.SYNC.DEFER_BLOCKING R55, 0x80 ;  /* 0x000200370000751d */ /* 0x0043e60000010000 */
[----:B------:R-:W-:-:S13]  /*4230*/  ISETP.NE.AND P4, PT, R4, RZ, PT ;  /* 0x000000ff0400720c */ /* 0x000fda0003f85270 */
[----:B------:R-:W-:-:S05]  /*4240*/  @!P4 VIADD R4, R73, 0x28ca0 ;  /* 0x00028ca04904c836 */ /* 0x000fca0000000000 */
[----:B------:R-:W-:-:S04]  /*4250*/  @!P4 PRMT R4, RZ, 0x654, R4 ;  /* 0x00000654ff04c816 */ /* 0x000fc80000000004 */
[----:B------:R1:W-:Y:S01]  /*4260*/  @!P4 SYNCS.ARRIVE.TRANS64.RED.A1T0 RZ, [R4+URZ], RZ ;  /* 0x000000ff04ffc9a7 */ /* 0x0003e2000810043f */
[----:B------:R-:W-:Y:S05]  /*4270*/  @!P3 BRA `(.L_x_678) ;  /* 0x000000000004b947 */ /* 0x000fea0003800000 */
[----:B------:R-:W-:Y:S01]  /*4280*/  BPT.TRAP 0x1 ;  /* 0x000000040000795c */ /* 0x000fe20000300000 */
.L_x_678:
[----:B------:R-:W-:Y:S05]  /*4290*/  BSYNC B0 ;  /* 0x0000000000007941 */ /* 0x000fea0003800000 */
.L_x_677:
[----:B------:R-:W2:Y:S01]  /*42a0*/  SYNCS.PHASECHK.TRANS64.TRYWAIT P3, [R73+URZ+0x28cb0], R76 ;  /* 0x028cb04c490075a7 */ /* 0x000ea2000806017f */
[----:B------:R-:W-:Y:S04]  /*42b0*/  BSSY B0, `(.L_x_679) ;  /* 0x0000002000007945 */ /* 0x000fe80003800000 */
[----:B--2---:R-:W-:Y:S05]  /*42c0*/  @!P3 BRA `(.L_x_680) ;  /* 0x000001700084b947 */ /* 0x004fea0003800000 */
.L_x_959:
[----:B------:R-:W-:Y:S05]  /*42d0*/  BSYNC B0 ;  /* 0x0000000000007941 */ /* 0x000fea0003800000 */
.L_x_679:
[----:B------:R-:W-:Y:S01]  /*42e0*/  ISETP.GE.AND P3, PT, R19, R74, PT ;  /* 0x0000004a1300720c */ /* 0x000fe20003f66270 */
[----:B------:R-:W-:-:S12]  /*42f0*/  BSSY B0, `(.L_x_681) ;  /* 0x0000052000007945 */ /* 0x000fd80003800000 */
[----:B------:R-:W-:Y:S05]  /*4300*/  @P3 BRA `(.L_x_682) ;  /* 0x0000000400403947 */ /* 0x000fea0003800000 */
[----:B------:R-:W-:Y:S01]  /*4310*/  IMAD.WIDE R6, R40, 0x40, R38 ;  /* 0x0000004028067825 */ /* 0x000fe200078e0226 */
[----:B------:R-:W-:-:S03]  /*4320*/  ULDC.64 UR4, c[0x0][0x328] ;  /* 0x0000ca0000047ab9 */ /* 0x000fc60000000a00 */
[----:B------:R-:W-:Y:S02]  /*4330*/  IMAD R7, R7, UR4, RZ ;  /* 0x0000000407077c24 */ /* 0x000fe4000f8e02ff */
[----:B-1----:R-:W-:Y:S02]  /*4340*/  IMAD.MOV.U32 R4, RZ, RZ, R28 ;  /* 0x000000ffff047224 */ /* 0x002fe400078e001c */
[----:B------:R-:W-:Y:S02]  /*4350*/  IMAD.MOV.U32 R5, RZ, RZ, R71 ;  /* 0x000000ffff057224 */ /* 0x000fe400078e0047 */
[C---:B------:R-:W-:Y:S02]  /*4360*/  IMAD R7, R6.reuse, UR5, R7 ;  /* 0x0000000506077c24 */ /* 0x040fe4000f8e0207 */
[----:B------:R-:W-:Y:S01]  /*4370*/  IMAD.WIDE.U32 R4, R6, UR4, R4 ;  /* 0x0000000406047c25 */ /* 0x000fe2000f8e0004 */
[----:B------:R-:W-:-:S03]  /*4380*/  ULDC.64 UR4, c[0x0][0x318] ;  /* 0x0000c60000047ab9 */ /* 0x000fc60000000a00 */
[----:B------:R-:W-:Y:S01]  /*4390*/  IMAD.IADD R5, R5, 0x1, R7 ;  /* 0x0000000105057824 */ /* 0x000fe200078e0207 */
[----:B------:R-:W-:Y:S01]  /*43a0*/  LEA R8, P3, R4, UR4, 0x1 ;  /* 0x0000000404087c11 */ /* 0x000fe2000f8608ff */
[----:B------:R-:W-:Y:S01]  /*43b0*/  ULDC UR4, c[0x0][0x320] ;  /* 0x0000c80000047ab9 */ /* 0x000fe20000000800 */
[----:B------:R-:W-:Y:S02]  /*43c0*/  VIADD R10, R16, 0x40 ;  /* 0x00000040100a7836 */ /* 0x000fe40000000000 */
[----:B------:R-:W-:Y:S01]  /*43d0*/  LEA.HI.X R9, R4, UR5, R5, 0x1, P3 ;  /* 0x0000000504097c11 */ /* 0x000fe200098f0c05 */
[----:B------:R-:W-:Y:S01]  /*43e0*/  IMAD R5, R22, 0x8000, R57 ;  /* 0x0000800016057824 */ /* 0x000fe200078e0239 */
[----:B------:R-:W-:-:S03]  /*43f0*/  LOP3.LUT P3, RZ, R189, 0x4, RZ, 0xc0, !PT ;  /* 0x00000004bdff7812 */ /* 0x000fc6000786c0ff */
[C---:B------:R-:W-:Y:S02]  /*4400*/  VIADD R11, R5.reuse, 0x20 ;  /* 0x00000020050b7836 */ /* 0x040fe40000000000 */
[----:B---3--:R-:W-:-:S08]  /*4410*/  IMAD R12, R5, 0x2, R2 ;  /* 0x00000002050c7824 */ /* 0x008fd000078e0202 */
[----:B------:R-:W-:Y:S01]  /*4420*/  @P3 VIADD R11, R5, 0xffffffe0 ;  /* 0xffffffe0050b3836 */ /* 0x000fe20000000000 */
[----:B------:R-:W-:-:S03]  /*4430*/  ISETP.GE.AND P3, PT, R16, UR4, PT ;  /* 0x0000000410007c0c */ /* 0x000fc6000bf66270 */
[----:B------:R-:W-:-:S10]  /*4440*/  IMAD R11, R11, 0x2, R2 ;  /* 0x000000020b0b7824 */ /* 0x000fd400078e0202 */
[----:B------:R-:W1:Y:S04]  /*4450*/  @!P3 LDS.128 R4, [R12+0x400] ;  /* 0x000400000c04b984 */ /* 0x000e680000000c00 */
[----:B-1----:R-:W-:Y:S01]  /*4460*/  @!P3 STG.E.128 desc[UR40][R8.64], R4 ;  /* 0x000000040800b986 */ /* 0x002fe2000c101d28 */
[----:B------:R-:W-:Y:S01]  /*4470*/  ISETP.GE.AND P3, PT, R10, UR4, PT ;  /* 0x000000040a007c0c */ /* 0x000fe2000bf66270 */
[----:B------:R-:W-:-:S12]  /*4480*/  VIADD R10, R16, 0x80 ;  /* 0x00000080100a7836 */ /* 0x000fd80000000000 */
        /* <DEDUP_REMOVED lines=26> */
[----:B------:R-:W-:-:S13]  /*4630*/  ISETP.GE.AND P3, PT, R53, UR4, PT ;  /* 0x0000000435007c0c */ /* 0x000fda000bf66270 */
        /* <DEDUP_REMOVED lines=28> */
[----:B-1----:R1:W-:Y:S02]  /*4800*/  @!P3 STG.E.128 desc[UR40][R8.64+0x3c0], R4 ;  /* 0x0003c0040800b986 */ /* 0x0023e4000c101d28 */
.L_x_682:
[----:B------:R-:W-:Y:S05]  /*4810*/  BSYNC B0 ;  /* 0x0000000000007941 */ /* 0x000fea0003800000 */
.L_x_681:
[----:B------:R-:W-:Y:S01]  /*4820*/  @!PT LDS RZ, [RZ] ;  /* 0x00000000fffff984 */ /* 0x000fe20000000800 */
[----:B------:R-:W-:Y:S01]  /*4830*/  @!PT LDS RZ, [RZ] ;  /* 0x00000000fffff984 */ /* 0x000fe20000000800 */
[----:B------:R-:W-:Y:S01]  /*4840*/  @!PT LDS RZ, [RZ] ;  /* 0x00000000fffff984 */ /* 0x000fe20000000800 */
[----:B------:R-:W-:Y:S01]  /*4850*/  @!PT LDS RZ, [RZ] ;  /* 0x00000000fffff984 */ /* 0x000fe20000000800 */
[----:B------:R5:W-:Y:S06]  /*4860*/  MEMBAR.ALL.CTA ;  /* 0x0000000000007992 */ /* 0x000bec0000008000 */
[----:B-----5:R-:W5:Y:S01]  /*4870*/  FENCE.VIEW.ASYNC.S ;  /* 0x00000000000073c6 */ /* 0x020f620000000000 */
[----:B0-2---:R-:W-:Y:S01]  /*4880*/  @!P4 VIADD R73, R73, 0x28cc0 ;  /* 0x00028cc04949c836 */ /* 0x005fe20000000000 */
[----:B-----5:R0:W-:Y:S04]  /*4890*/  BAR.SYNC.DEFER_BLOCKING R55, 0x80 ;  /* 0x000200370000751d */ /* 0x0201e80000010000 */
[----:B------:R-:W-:Y:S01]  /*48a0*/  @!P4 PRMT R73, RZ, 0x654, R73 ;  /* 0x00000654ff49c816 */ /* 0x000fe20000000049 */
[----:B------:R-:W-:Y:S01]  /*48b0*/  VIADD R22, R22, 0x1 ;  /* 0x0000000116167836 */ /* 0x000fe20000000000 */
[----:B------:R-:W-:-:S02]  /*48c0*/  PLOP3.LUT P3, PT, PT, PT, PT, 0x8, 0x0 ;  /* 0x000000000000781c */ /* 0x000fc40003f6e170 */
[----:B------:R0:W-:Y:S02]  /*48d0*/  @!P4 SYNCS.ARRIVE.TRANS64.RED.A1T0 RZ, [R73+URZ], RZ ;  /* 0x000000ff49ffc9a7 */ /* 0x0001e4000810043f */
[----:B------:R-:W-:-:S04]  /*48e0*/  ISETP.NE.AND P4, PT, R22, 0x2, PT ;  /* 0x000000021600780c */ /* 0x000fc80003f85270 */
[----:B-1----:R-:W-:Y:S02]  /*48f0*/  SEL R4, RZ, 0x1, P4 ;  /* 0x00000001ff047807 */ /* 0x002fe40002000000 */
[----:B------:R-:W-:Y:S02]  /*4900*/  SEL R22, R22, RZ, P4 ;  /* 0x000000ff16167207 */ /* 0x000fe40002000000 */
[----:B------:R-:W-:Y:S01]  /*4910*/  LOP3.LUT R185, R185, R4, RZ, 0x3c, !PT ;  /* 0x00000004b9b97212 */ /* 0x000fe200078e3cff */
[----:B0-----:R-:W-:Y:S06]  /*4920*/  @P2 BRA `(.L_x_683) ;  /* 0xffffffdc00b42947 */ /* 0x001fec000383ffff */
.L_x_649:
[----:B------:R-:W2:Y:S01]  /*4930*/  LDL R4, [R1+0x70] ;  /* 0x0000700001047983 */ /* 0x000ea20000100800 */
[----:B------:R-:W-:Y:S01]  /*4940*/  BSSY B0, `(.L_x_684) ;  /* 0x0000006000007945 */ /* 0x000fe20003800000 */
[----:B------:R-:W-:Y:S02]  /*4950*/  ISETP.NE.AND P1, PT, R201, RZ, PT ;  /* 0x000000ffc900720c */ /* 0x000fe40003f25270 */
[----:B--2---:R-:W-:Y:S01]  /*4960*/  ISETP.NE.AND P0, PT, R4, 0x1, PT ;  /* 0x000000010400780c */ /* 0x004fe20003f05270 */
[----:B------:R-:W-:-:S12]  /*4970*/  @P3 BRA `(.L_x_685) ;  /* 0x0000000000083947 */ /* 0x000fd80003800000 */
[----:B------:R-:W0:Y:S02]  /*4980*/  FENCE.VIEW.ASYNC.G ;  /* 0x00000000000073c6 */ /* 0x000e240000000100 */
[----:B0-----:R-:W-:Y:S06]  /*4990*/  BAR.ARV 0xc, 0x180 ;  /* 0x0306000000007b1d */ /* 0x001fec0000002000 */
.L_x_685:
[----:B------:R-:W-:Y:S05]  /*49a0*/  BSYNC B0 ;  /* 0x0000000000007941 */ /* 0x000fea0003800000 */
.L_x_684:
[----:B------:R-:W-:Y:S01]  /*49b0*/  ULDC UR4, c[0x0][0x9f0] ;  /* 0x00027c0000047ab9 */ /* 0x000fe20000000800 */
[----:B------:R-:W-:Y:S01]  /*49c0*/  BSSY B7, `(.L_x_686) ;  /* 0x0000902000077945 */ /* 0x000fe20003800000 */
[----:B------:R-:W-:-:S03]  /*49d0*/  SEL R9, R201, UR4, P1 ;  /* 0x00000004c9097c07 */ /* 0x000fc60008800000 */
[----:B------:R-:W-:Y:S05]  /*49e0*/  @!P0 BRA `(.L_x_687) ;  /* 0x00000020005c8947 */ /* 0x000fea0003800000 */
[----:B------:R-:W2:Y:S01]  /*49f0*/  LDL R0, [R1+0x28] ;  /* 0x0000280001007983 */ /* 0x000ea20000100800 */
[----:B------:R-:W-:Y:S01]  /*4a00*/  BSSY B0, `(.L_x_688) ;  /* 0x000001e000007945 */ /* 0x000fe20003800000 */
[----:B------:R-:W-:Y:S01]  /*4a10*/  IMAD.MOV.U32 R3, RZ, RZ, RZ ;  /* 0x000000ffff037224 */ /* 0x000fe200078e00ff */
[----:B--2---:R-:W-:-:S13]  /*4a20*/  LOP3.LUT P2, RZ, R0, 0x2, RZ, 0xc0, !PT ;  /* 0x0000000200ff7812 */ /* 0x004fda000784c0ff */
[----:B------:R-:W-:Y:S05]  /*4a30*/  @!P2 BRA `(.L_x_689) ;  /* 0x000000000068a947 */ /* 0x000fea0003800000 */
[-C--:B------:R-:W-:Y:S02]  /*4a40*/  IABS R6, R9.reuse ;  /* 0x0000000900067213 */ /* 0x080fe40000000000 */
        /* <DEDUP_REMOVED lines=25> */
.L_x_689:
[----:B------:R-:W-:Y:S05]  /*4be0*/  BSYNC B0 ;  /* 0x0000000000007941 */ /* 0x000fea0003800000 */
.L_x_688:
[-C--:B------:R-:W-:Y:S01]  /*4bf0*/  IMAD R0, R211, R3.reuse, RZ ;  /* 0x00000003d3007224 */ /* 0x080fe200078e02ff */
[----:B------:R-:W-:Y:S01]  /*4c00*/  PLOP3.LUT P0, PT, PT, PT, PT, 0x80, 0x0 ;  /* 0x000000000000781c */ /* 0x000fe20003f0f070 */
[----:B------:R-:W-:Y:S01]  /*4c10*/  IMAD.MOV.U32 R20, RZ, RZ, RZ ;  /* 0x000000ffff147224 */ /* 0x000fe200078e00ff */
[----:B------:R-:W-:Y:S02]  /*4c20*/  CS2R R150, SRZ ;  /* 0x0000000000967805 */ /* 0x000fe4000001ff00 */
[----:B------:R-:W-:Y:S02]  /*4c30*/  CS2R R148, SRZ ;  /* 0x0000000000947805 */ /* 0x000fe4000001ff00 */
[----:B------:R-:W-:Y:S01]  /*4c40*/  VIADDMNMX R4, R0, R3, R168, PT ;  /* 0x0000000300047246 */ /* 0x000fe200038001a8 */
[----:B------:R-:W-:Y:S01]  /*4c50*/  IMAD.MOV.U32 R3, RZ, RZ, RZ ;  /* 0x000000ffff037224 */ /* 0x000fe200078e00ff */
[----:B------:R-:W-:Y:S02]  /*4c60*/  CS2R R146, SRZ ;  /* 0x0000000000927805 */ /* 0x000fe4000001ff00 */
[----:B------:R-:W-:-:S02]  /*4c70*/  CS2R R144, SRZ ;  /* 0x0000000000907805 */ /* 0x000fc4000001ff00 */
[----:B------:R-:W-:Y:S02]  /*4c80*/  ISETP.GT.AND P1, PT, R4, R0, PT ;  /* 0x000000000400720c */ /* 0x000fe40003f24270 */
        /* <DEDUP_REMOVED lines=37> */
[----:B---3--:R-:W-:Y:S02]  /*4ee0*/  CS2R R68, SRZ ;  /* 0x0000000000447805 */ /* 0x008fe4000001ff00 */
[----:B------:R-:W-:Y:S02]  /*4ef0*/  CS2R R66, SRZ ;  /* 0x0000000000427805 */ /* 0x000fe4000001ff00 */
[----:B----4-:R-:W-:Y:S02]  /*4f00*/  CS2R R64, SRZ ;  /* 0x0000000000407805 */ /* 0x010fe4000001ff00 */
        /* <DEDUP_REMOVED lines=19> */
[----:B------:R-:W-:Y:S01]  /*5040*/  CS2R R24, SRZ ;  /* 0x0000000000187805 */ /* 0x000fe2000001ff00 */
[----:B------:R-:W-:Y:S06]  /*5050*/  @!P1 BRA `(.L_x_690) ;  /* 0x0000008800609947 */ /* 0x000fec0003800000 */
[----:B------:R-:W2:Y:S01]  /*5060*/  LDL R5, [R1+0x30] ;  /* 0x0000300001057983 */ /* 0x000ea20000100800 */
[----:B------:R-:W-:-:S03]  /*5070*/  ISETP.NE.AND P0, PT, R184, 0x3, PT ;  /* 0x00000003b800780c */ /* 0x000fc60003f05270 */
[----:B--2---:R-:W0:Y:S02]  /*5080*/  SHFL.IDX PT, R3, R5, RZ, 0x1f ;  /* 0x00001fff05037589 */ /* 0x004e2400000e0000 */
[----:B0-----:R-:W-:-:S04]  /*5090*/  LEA.HI R5, R3, R3, RZ, 0x1 ;  /* 0x0000000303057211 */ /* 0x001fc800078f08ff */
[----:B------:R-:W-:-:S05]  /*50a0*/  LOP3.LUT R6, R5, 0x1fffe, RZ, 0xc0, !PT ;  /* 0x0001fffe05067812 */ /* 0x000fca00078ec0ff */
[----:B------:R-:W-:-:S04]  /*50b0*/  IMAD.IADD R3, R3, 0x1, -R6 ;  /* 0x0000000103037824 */ /* 0x000fc800078e0a06 */
[----:B------:R-:W-:-:S04]  /*50c0*/  IMAD R3, R3, 0x8000, R2 ;  /* 0x0000800003037824 */ /* 0x000fc800078e0202 */
[----:B------:R-:W-:-:S05]  /*50d0*/  VIADD R3, R3, 0x400 ;  /* 0x0000040003037836 */ /* 0x000fca0000000000 */
[----:B------:R-:W-:-:S04]  /*50e0*/  SHF.R.U32.HI R3, RZ, 0x4, R3 ;  /* 0x00000004ff037819 */ /* 0x000fc80000011603 */
[----:B------:R-:W-:-:S04]  /*50f0*/  LOP3.LUT R3, R3, 0x3fff, RZ, 0xc0, !PT ;  /* 0x00003fff03037812 */ /* 0x000fc800078ec0ff */
[----:B------:R-:W-:Y:S01]  /*5100*/  LOP3.LUT R3, R3, 0x2000000, RZ, 0xfc, !PT ;  /* 0x0200000003037812 */ /* 0x000fe200078efcff */
[----:B------:R-:W-:Y:S06]  /*5110*/  @!P0 BRA `(.L_x_691) ;  /* 0x0000000000048947 */ /* 0x000fec0003800000 */
[----:B------:R-:W-:Y:S01]  /*5120*/  BPT.TRAP 0x1 ;  /* 0x000000040000795c */ /* 0x000fe20000300000 */
.L_x_691:
[----:B------:R-:W-:Y:S01]  /*5130*/  IMAD R5, R18, 0x8, R2 ;  /* 0x0000000812057824 */ /* 0x000fe200078e0202 */
[----:B------:R-:W-:Y:S01]  /*5140*/  SHF.L.U32 R8, R23, 0x1f, RZ ;  /* 0x0000001f17087819 */ /* 0x000fe200000006ff */
[----:B------:R-:W-:Y:S01]  /*5150*/  VIADD R6, R2, 0x26800 ;  /* 0x0002680002067836 */ /* 0x000fe20000000000 */
[----:B------:R-:W-:Y:S02]  /*5160*/  BSSY B0, `(.L_x_692) ;  /* 0x0000008000007945 */ /* 0x000fe40003800000 */
[----:B------:R-:W0:Y:S02]  /*5170*/  SYNCS.PHASECHK.TRANS64.TRYWAIT P0, [R5+URZ+0x28c50], R8 ;  /* 0x028c5008050075a7 */ /* 0x000e24000800017f */
[----:B------:R-:W-:Y:S01]  /*5180*/  SHF.R.U32.HI R7, RZ, 0x4, R6 ;  /* 0x00000004ff077819 */ /* 0x000fe20000011606 */
[----:B------:R-:W-:-:S03]  /*5190*/  IMAD R6, R18, 0x1000, R3 ;  /* 0x0000100012067824 */ /* 0x000fc600078e0203 */
[----:B------:R-:W-:-:S04]  /*51a0*/  LOP3.LUT R7, R7, 0x3fff, RZ, 0xc0, !PT ;  /* 0x00003fff07077812 */ /* 0x000fc800078ec0ff */
[----:B------:R-:W-:Y:S01]  /*51b0*/  LOP3.LUT R12, R7, 0x10000, RZ, 0xfc, !PT ;  /* 0x00010000070c7812 */ /* 0x000fe200078efcff */
[----:B------:R-:W-:Y:S01]  /*51c0*/  IMAD.MOV.U32 R7, RZ, RZ, 0x40000040 ;  /* 0x40000040ff077424 */ /* 0x000fe200078e00ff */
[----:B0-----:R-:W-:Y:S06]  /*51d0*/  @!P0 BRA `(.L_x_693) ;  /* 0x0000016000d48947 */ /* 0x001fec0003800000 */
.L_x_960:
[----:B------:R-:W-:Y:S05]  /*51e0*/  BSYNC B0 ;  /* 0x0000000000007941 */ /* 0x000fea0003800000 */
.L_x_692:
[----:B------:R-:W-:Y:S01]  /*51f0*/  BAR.SYNC.DEFER_BLOCKING 0xe, 0x100 ;  /* 0x0384000000007b1d */ /* 0x000fe20000010000 */
[----:B------:R-:W-:Y:S01]  /*5200*/  IMAD.MOV.U32 R13, RZ, RZ, 0x40000040 ;  /* 0x40000040ff0d7424 */ /* 0x000fe200078e00ff */
[C---:B------:R-:W-:Y:S01]  /*5210*/  R2UR UR6, R6.reuse ;  /* 0x00000000060672ca */ /* 0x040fe200000e0000 */
[----:B------:R-:W-:Y:S01]  /*5220*/  VIADD R10, R6, 0x100 ;  /* 0x00000100060a7836 */ /* 0x000fe20000000000 */
[----:B------:R-:W-:Y:S01]  /*5230*/  R2UR UR7, R7 ;  /* 0x00000000070772ca */ /* 0x000fe200000e0000 */
[----:B------:R-:W-:Y:S01]  /*5240*/  IMAD.MOV.U32 R11, RZ, RZ, 0x40000040 ;  /* 0x40000040ff0b7424 */ /* 0x000fe200078e00ff */
[----:B------:R-:W-:Y:S01]  /*5250*/  R2UR UR4, R12 ;  /* 0x000000000c0472ca */ /* 0x000fe200000e0000 */
[----:B0-----:R-:W-:Y:S01]  /*5260*/  VIADD R8, R6, 0x80 ;  /* 0x0000008006087836 */ /* 0x001fe20000000000 */
[----:B------:R-:W-:Y:S01]  /*5270*/  R2UR UR5, R13 ;  /* 0x000000000d0572ca */ /* 0x000fe200000e0000 */
[----:B------:R-:W-:Y:S01]  /*5280*/  IMAD.MOV.U32 R9, RZ, RZ, 0x40000040 ;  /* 0x40000040ff097424 */ /* 0x000fe200078e00ff */
[----:B------:R-:W-:Y:S01]  /*5290*/  R2UR UR14, R10 ;  /* 0x000000000a0e72ca */ /* 0x000fe200000e0000 */
[----:B------:R-:W-:Y:S01]  /*52a0*/  VIADD R10, R12, 0x2 ;  /* 0x000000020c0a7836 */ /* 0x000fe20000000000 */
        /* <DEDUP_REMOVED lines=11> */
[----:B------:R-:W0:Y:S01]  /*5360*/  S2R R14, SR_TID.X ;  /* 0x00000000000e7919 */ /* 0x000e220000002100 */
[----:B------:R-:W-:Y:S01]  /*5370*/  WARPGROUP.ARRIVE ;  /* 0x00000000000079c5 */ /* 0x000fe20000000000 */
[----:B------:R-:W-:Y:S01]  /*5380*/  R2UR UR13, R9 ;  /* 0x00000000090d72ca */ /* 0x000fe200000e0000 */
[----:B------:R-:W-:Y:S01]  /*5390*/  VIADD R4, R4, 0xfffffffe ;  /* 0xfffffffe04047836 */ /* 0x000fe20000000000 */
[----:B------:R-:W-:Y:S03]  /*53a0*/  BSSY B0, `(.L_x_694) ;  /* 0x00000ec000007945 */ /* 0x000fe60003800000 */
[----:B------:R-:W-:Y:S01]  /*53b0*/  HGMMA.64x256x16.F32.BF16 R24, gdesc[UR4].tnspB, RZ, !UPT, gsb0 ;  /* 0x43e00000041879f0 */ /* 0x000fe2000c0018ff */
[----:B------:R-:W-:Y:S01]  /*53c0*/  R2UR UR6, R6 ;  /* 0x00000000060672ca */ /* 0x000fe200000e0000 */
[----:B------:R-:W-:Y:S01]  /*53d0*/  VIADD R6, R12, 0x6 ;  /* 0x000000060c067836 */ /* 0x000fe20000000000 */
[----:B------:R-:W-:Y:S01]  /*53e0*/  R2UR UR7, R7 ;  /* 0x00000000070772ca */ /* 0x000fe200000e0000 */
[----:B------:R-:W-:-:S03]  /*53f0*/  IMAD.MOV.U32 R7, RZ, RZ, 0x40000040 ;  /* 0x40000040ff077424 */ /* 0x000fc600078e00ff */
[----:B------:R-:W-:Y:S02]  /*5400*/  R2UR UR4, R6 ;  /* 0x00000000060472ca */ /* 0x000fe400000e0000 */
[----:B------:R-:W-:Y:S02]  /*5410*/  R2UR UR5, R7 ;  /* 0x00000000070572ca */ /* 0x000fe400000e0000 */
        /* <DEDUP_REMOVED lines=18> */
[----:B------:R-:W-:-:S13]  /*5540*/  ISETP.GE.AND P0, PT, R4, R0, PT ;  /* 0x000000000400720c */ /* 0x000fda0003f06270 */
[----:B0-----:R-:W-:Y:S05]  /*5550*/  @!P0 BRA `(.L_x_695) ;  /* 0x0000000c00408947 */ /* 0x001fea0003800000 */
[----:B------:R-:W-:-:S07]  /*5560*/  IMAD.MOV.U32 R14, RZ, RZ, R4 ;  /* 0x000000ffff0e7224 */ /* 0x000fce00078e0004 */
.L_x_701:
[----:B------:R-:W-:Y:S01]  /*5570*/  BAR.SYNC.DEFER_BLOCKING 0xe, 0x100 ;  /* 0x0384000000007b1d */ /* 0x000fe20000010000 */
[----:B0-----:R-:W-:Y:S01]  /*5580*/  IMAD R4, R18, 0x40, R191 ;  /* 0x0000004012047824 */ /* 0x001fe200078e02bf */
[----:B------:R-:W-:Y:S01]  /*5590*/  ISETP.NE.AND P2, PT, R184, 0x3, PT ;  /* 0x00000003b800780c */ /* 0x000fe20003f45270 */
[----:B------:R-:W-:Y:S02]  /*55a0*/  VIADD R15, R18, 0x1 ;  /* 0x00000001120f7836 */ /* 0x000fe40000000000 */
[----:B------:R-:W-:-:S03]  /*55b0*/  IMAD R4, R4, 0x4, R2 ;  /* 0x0000000404047824 */ /* 0x000fc600078e0202 */
[----:B------:R-:W-:-:S04]  /*55c0*/  ISETP.NE.AND P0, PT, R15, 0x2, PT ;  /* 0x000000020f00780c */ /* 0x000fc80003f05270 */
[----:B------:R-:W-:-:S05]  /*55d0*/  SEL R15, R15, RZ, P0 ;  /* 0x000000ff0f0f7207 */ /* 0x000fca0000000000 */
[----:B------:R-:W-:Y:S01]  /*55e0*/  IMAD.MOV.U32 R18, RZ, RZ, R15 ;  /* 0x000000ffff127224 */ /* 0x000fe200078e000f */
[----:B------:R-:W0:Y:S04]  /*55f0*/  LDS R5, [R4+0x28800] ;  /* 0x0288000004057984 */ /* 0x000e280000000800 */
[----:B------:R-:W1:Y:S01]  /*5600*/  LDS R4, [R4+0x28820] ;  /* 0x0288200004047984 */ /* 0x000e620000000800 */
[-C--:B0-----:R-:W-:Y:S01]  /*5610*/  FMUL.FTZ R24, R24, R5.reuse ;  /* 0x0000000518187220 */ /* 0x081fe20000410000 */
        /* <DEDUP_REMOVED lines=67> */
[----:B------:R-:W-:-:S02]  /*5a50*/  IMAD.MOV.U32 R4, RZ, RZ, R14 ;  /* 0x000000ffff047224 */ /* 0x000fc400078e000e */
[-C--:B------:R-:W-:Y:S01]  /*5a60*/  FMUL.FTZ R32, R32, R5.reuse ;  /* 0x0000000520207220 */ /* 0x080fe20000410000 */
[-C--:B------:R-:W-:Y:S01]  /*5a70*/  FMUL.FTZ R33, R33, R5.reuse ;  /* 0x0000000521217220 */ /* 0x080fe20000410000 */
[-C--:B------:R-:W-:Y:S01]  /*5a80*/  FMUL.FTZ R36, R36, R5.reuse ;  /* 0x0000000524247220 */ /* 0x080fe20000410000 */
[-C--:B------:R-:W-:Y:S01]  /*5a90*/  FMUL.FTZ R37, R37, R5.reuse ;  /* 0x0000000525257220 */ /* 0x080fe20000410000 */
[----:B------:R-:W-:Y:S01]  /*5aa0*/  ISETP.GT.AND P1, PT, R4, R0, PT ;  /* 0x000000000400720c */ /* 0x000fe20003f24270 */
[-C--:B------:R-:W-:Y:S01]  /*5ab0*/  FMUL.FTZ R40, R40, R5.reuse ;  /* 0x0000000528287220 */ /* 0x080fe20000410000 */
[----:B------:R-:W-:Y:S01]  /*5ac0*/  SEL R4, RZ, 0x1, P0 ;  /* 0x00000001ff047807 */ /* 0x000fe20000000000 */
        /* <DEDUP_REMOVED lines=55> */
[----:B------:R-:W-:Y:S01]  /*5e40*/  LOP3.LUT R23, R23, R4, RZ, 0x3c, !PT ;  /* 0x0000000417177212 */ /* 0x000fe200078e3cff */
[----:B------:R-:W-:Y:S01]  /*5e50*/  VIADD R14, R14, 0xffffffff ;  /* 0xffffffff0e0e7836 */ /* 0x000fe20000000000 */
[----:B------:R-:W-:Y:S06]  /*5e60*/  @!P2 BRA `(.L_x_696) ;  /* 0x000000000004a947 */ /* 0x000fec0003800000 */
[----:B------:R-:W-:Y:S01]  /*5e70*/  BPT.TRAP 0x1 ;  /* 0x000000040000795c */ /* 0x000fe20000300000 */
.L_x_696:
[----:B------:R-:W-:Y:S01]  /*5e80*/  IMAD R4, R18, 0x8, R2 ;  /* 0x0000000812047824 */ /* 0x000fe200078e0202 */
[----:B------:R-:W-:-:S04]  /*5e90*/  SHF.L.U32 R5, R23, 0x1f, RZ ;  /* 0x0000001f17057819 */ /* 0x000fc800000006ff */
[----:B------:R0:W1:Y:S01]  /*5ea0*/  SYNCS.PHASECHK.TRANS64.TRYWAIT P0, [R4+URZ+0x28c50], R5 ;  /* 0x028c5005040075a7 */ /* 0x000062000800017f */
[----:B------:R-:W-:Y:S05]  /*5eb0*/  @!P2 BRA `(.L_x_697) ;  /* 0x000000000004a947 */ /* 0x000fea0003800000 */
[----:B------:R-:W-:Y:S01]  /*5ec0*/  BPT.TRAP 0x1 ;  /* 0x000000040000795c */ /* 0x000fe20000300000 */
.L_x_697:
[----:B------:R-:W-:Y:S04]  /*5ed0*/  BSSY B1, `(.L_x_698) ;  /* 0x0000004000017945 */ /* 0x000fe80003800000 */
[----:B-1----:R-:W-:Y:S05]  /*5ee0*/  @P0 BRA `(.L_x_699) ;  /* 0x0000000000080947 */ /* 0x002fea0003800000 */
[----:B------:R-:W1:Y:S02]  /*5ef0*/  SYNCS.PHASECHK.TRANS64.TRYWAIT P0, [R4+URZ+0x28c50], R5 ;  /* 0x028c5005040075a7 */ /* 0x000e64000800017f */
[----:B-1----:R-:W-:Y:S05]  /*5f00*/  @!P0 BRA `(.L_x_700) ;  /* 0x00000154009c8947 */ /* 0x002fea0003800000 */
.L_x_699:
[----:B------:R-:W-:Y:S05]  /*5f10*/  BSYNC B1 ;  /* 0x0000000000017941 */ /* 0x000fea0003800000 */
.L_x_698:
[----:B01----:R-:W-:Y:S01]  /*5f20*/  IMAD.MOV.U32 R5, RZ, RZ, 0x40000040 ;  /* 0x40000040ff057424 */ /* 0x003fe200078e00ff */
[----:B------:R-:W-:Y:S01]  /*5f30*/  WARPGROUP.ARRIVE ;  /* 0x00000000000079c5 */ /* 0x000fe20000000000 */
[----:B------:R-:W-:-:S05]  /*5f40*/  IMAD R4, R18, 0x1000, R3 ;  /* 0x0000100012047824 */ /* 0x000fca00078e0203 */
[----:B------:R-:W0:Y:S01]  /*5f50*/  S2R R20, SR_TID.X ;  /* 0x0000000000147919 */ /* 0x000e220000002100 */
[----:B------:R-:W-:Y:S01]  /*5f60*/  IMAD.MOV.U32 R13, RZ, RZ, 0x40000040 ;  /* 0x40000040ff0d7424 */ /* 0x000fe200078e00ff */
[----:B------:R-:W-:Y:S01]  /*5f70*/  R2UR UR7, R5 ;  /* 0x00000000050772ca */ /* 0x000fe200000e0000 */
[----:B------:R-:W-:Y:S01]  /*5f80*/  VIADD R5, R2, 0x26800 ;  /* 0x0002680002057836 */ /* 0x000fe20000000000 */
[----:B------:R-:W-:Y:S02]  /*5f90*/  R2UR UR6, R4 ;  /* 0x00000000040672ca */ /* 0x000fe400000e0000 */
[----:B------:R-:W-:Y:S01]  /*5fa0*/  R2UR UR5, R13 ;  /* 0x000000000d0572ca */ /* 0x000fe200000e0000 */
[----:B------:R-:W-:Y:S01]  /*5fb0*/  IMAD.MOV.U32 R13, RZ, RZ, 0x40000040 ;  /* 0x40000040ff0d7424 */ /* 0x000fe200078e00ff */
[----:B------:R-:W-:-:S04]  /*5fc0*/  SHF.R.U32.HI R5, RZ, 0x4, R5 ;  /* 0x00000004ff057819 */ /* 0x000fc80000011605 */
[----:B------:R-:W-:-:S04]  /*5fd0*/  LOP3.LUT R5, R5, 0x3fff, RZ, 0xc0, !PT ;  /* 0x00003fff05057812 */ /* 0x000fc800078ec0ff */
[----:B------:R-:W-:Y:S01]  /*5fe0*/  LOP3.LUT R12, R5, 0x10000, RZ, 0xfc, !PT ;  /* 0x00010000050c7812 */ /* 0x000fe200078efcff */
[----:B------:R-:W-:-:S03]  /*5ff0*/  IMAD.MOV.U32 R5, RZ, RZ, 0x40000040 ;  /* 0x40000040ff057424 */ /* 0x000fc600078e00ff */
[----:B------:R-:W-:Y:S01]  /*6000*/  R2UR UR4, R12 ;  /* 0x000000000c0472ca */ /* 0x000fe200000e0000 */
[----:B------:R-:W-:Y:S01]  /*6010*/  VIADD R12, R4, 0x80 ;  /* 0x00000080040c7836 */ /* 0x000fe20000000000 */
[----:B0-----:R-:W-:-:S11]  /*6020*/  LOP3.LUT R20, R20, 0x7f, RZ, 0xc0, !PT ;  /* 0x0000007f14147812 */ /* 0x001fd600078ec0ff */
[----:B------:R-:W-:Y:S01]  /*6030*/  HGMMA.64x256x16.F32.BF16 R24, gdesc[UR4].tnspB, R24, gsb0 ;  /* 0x43e00000041879f0 */ /* 0x000fe20008001818 */
[----:B------:R-:W-:Y:S01]  /*6040*/  R2UR UR6, R12 ;  /* 0x000000000c0672ca */ /* 0x000fe200000e0000 */
[----:B------:R-:W-:Y:S01]  /*6050*/  VIADD R12, R4, 0x100 ;  /* 0x00000100040c7836 */ /* 0x000fe20000000000 */
[----:B------:R-:W-:Y:S01]  /*6060*/  R2UR UR7, R13 ;  /* 0x000000000d0772ca */ /* 0x000fe200000e0000 */
[----:B------:R-:W-:Y:S01]  /*6070*/  IMAD.MOV.U32 R13, RZ, RZ, 0x40000040 ;  /* 0x40000040ff0d7424 */ /* 0x000fe200078e00ff */
[----:B------:R-:W-:Y:S01]  /*6080*/  R2UR UR4, R10 ;  /* 0x000000000a0472ca */ /* 0x000fe200000e0000 */
[----:B------:R-:W-:Y:S01]  /*6090*/  VIADD R4, R4, 0x180 ;  /* 0x0000018004047836 */ /* 0x000fe20000000000 */
[----:B------:R-:W-:Y:S02]  /*60a0*/  R2UR UR5, R11 ;  /* 0x000000000b0572ca */ /* 0x000fe400000e0000 */
[----:B------:R-:W-:Y:S01]  /*60b0*/  ISETP.NE.AND P0, PT, R20, RZ, PT ;  /* 0x000000ff1400720c */ /* 0x000fe20003f05270 */
[----:B------:R-:W-:-:S02]  /*60c0*/  WARPGROUP.DEPBAR.LE gsb0, 0x0 ;  /* 0x00008000000079c5 */ /* 0x000fc40000010000 */
[----:B------:R-:W-:-:S15]  /*60d0*/  WARPGROUP.ARRIVE ;  /* 0x00000000000079c5 */ /* 0x000fde0000000000 */
[----:B------:R-:W-:-:S01]  /*60e0*/  NOP ;  /* 0x0000000000007918 */ /* 0x000fc20000000000 */
[----:B------:R-:W-:Y:S01]  /*60f0*/  HGMMA.64x256x16.F32.BF16 R24, gdesc[UR4].tnspB, R24, gsb0 ;  /* 0x43e00000041879f0 */ /* 0x000fe20008001818 */
[----:B------:R-:W-:Y:S02]  /*6100*/  R2UR UR6, R12 ;  /* 0x000000000c0672ca */ /* 0x000fe400000e0000 */
[----:B------:R-:W-:Y:S02]  /*6110*/  R2UR UR7, R13 ;  /* 0x000000000d0772ca */ /* 0x000fe400000e0000 */
[----:B------:R-:W-:Y:S02]  /*6120*/  R2UR UR4, R8 ;  /* 0x00000000080472ca */ /* 0x000fe400000e0000 */
[----:B------:R-:W-:Y:S01]  /*6130*/  R2UR UR5, R9 ;  /* 0x00000000090572ca */ /* 0x000fe200000e0000 */
[----:B------:R-:W-:Y:S02]  /*6140*/  WARPGROUP.DEPBAR.LE gsb0, 0x0 ;  /* 0x00008000000079c5 */ /* 0x000fe40000010000 */
[----:B------:R-:W-:-:S15]  /*6150*/  WARPGROUP.ARRIVE ;  /* 0x00000000000079c5 */ /* 0x000fde0000000000 */
[----:B------:R-:W-:-:S03]  /*6160*/  NOP ;  /* 0x0000000000007918 */ /* 0x000fc60000000000 */
[----:B------:R-:W-:Y:S01]  /*6170*/  HGMMA.64x256x16.F32.BF16 R24, gdesc[UR4].tnspB, R24, gsb0 ;  /* 0x43e00000041879f0 */ /* 0x000fe20008001818 */
[----:B------:R-:W-:Y:S01]  /*6180*/  R2UR UR6, R4 ;  /* 0x00000000040672ca */ /* 0x000fe200000e0000 */
[----:B------:R-:W-:Y:S01]  /*6190*/  @!P0 IMAD R4, R15, 0x8, R2 ;  /* 0x000000080f048824 */ /* 0x000fe200078e0202 */
[----:B------:R-:W-:Y:S02]  /*61a0*/  R2UR UR7, R5 ;  /* 0x00000000050772ca */ /* 0x000fe400000e0000 */
[----:B------:R-:W-:Y:S01]  /*61b0*/  R2UR UR4, R6 ;  /* 0x00000000060472ca */ /* 0x000fe200000e0000 */
[----:B------:R-:W-:Y:S01]  /*61c0*/  @!P0 VIADD R4, R4, 0x28c60 ;  /* 0x00028c6004048836 */ /* 0x000fe20000000000 */
[----:B------:R-:W-:-:S04]  /*61d0*/  R2UR UR5, R7 ;  /* 0x00000000070572ca */ /* 0x000fc800000e0000 */
[----:B------:R-:W-:Y:S01]  /*61e0*/  @!P0 PRMT R4, RZ, 0x654, R4 ;  /* 0x00000654ff048816 */ /* 0x000fe20000000004 */
[----:B------:R-:W-:Y:S02]  /*61f0*/  WARPGROUP.DEPBAR.LE gsb0, 0x0 ;  /* 0x00008000000079c5 */ /* 0x000fe40000010000 */
[----:B------:R-:W-:-:S14]  /*6200*/  WARPGROUP.ARRIVE ;  /* 0x00000000000079c5 */ /* 0x000fdc0000000000 */
[----:B------:R-:W-:Y:S03]  /*6210*/  HGMMA.64x256x16.F32.BF16 R24, gdesc[UR4].tnspB, R24, gsb0 ;  /* 0x43e00000041879f0 */ /* 0x000fe60008001818 */
[----:B------:R-:W-:Y:S02]  /*6220*/  WARPGROUP.DEPBAR.LE gsb0, 0x0 ;  /* 0x00008000000079c5 */ /* 0x000fe40000010000 */
[----:B------:R-:W-:Y:S06]  /*6230*/  BAR.ARV 0xf, 0x100 ;  /* 0x03c4000000007b1d */ /* 0x000fec0000002000 */
[----:B------:R0:W-:Y:S01]  /*6240*/  @!P0 SYNCS.ARRIVE.TRANS64.RED.A1T0 RZ, [R4+URZ], RZ ;  /* 0x000000ff04ff89a7 */ /* 0x0001e2000810043f */
[----:B------:R-:W-:Y:S05]  /*6250*/  @P1 BRA `(.L_x_701) ;  /* 0xfffffff000c41947 */ /* 0x000fea000383ffff */
.L_x_695:
[----:B------:R-:W-:Y:S05]  /*6260*/  BSYNC B0 ;  /* 0x0000000000007941 */ /* 0x000fea0003800000 */
.L_x_694:
[----:B------:R-:W-:Y:S01]  /*6270*/  BAR.SYNC.DEFER_BLOCKING 0xe, 0x100 ;  /* 0x0384000000007b1d */ /* 0x000fe20000010000 */
[C---:B------:R-:W-:Y:S01]  /*6280*/  IMAD R0, R18.reuse, 0x40, R191 ;  /* 0x0000004012007824 */ /* 0x040fe200078e02bf */
[----:B------:R-:W-:Y:S01]  /*6290*/  PLOP3.LUT P0, PT, PT, PT, PT, 0x8, 0x0 ;  /* 0x000000000000781c */ /* 0x000fe20003f0e170 */
[----:B------:R-:W-:Y:S02]  /*62a0*/  VIADD R18, R18, 0x1 ;  /* 0x0000000112127836 */ /* 0x000fe40000000000 */
[----:B------:R-:W-:Y:S02]  /*62b0*/  IMAD R2, R0, 0x4, R2 ;  /* 0x0000000400027824 */ /* 0x000fe400078e0202 */
[----:B------:R-:W-:Y:S01]  /*62c0*/  IMAD.MOV.U32 R20, RZ, RZ, RZ ;  /* 0x000000ffff147224 */ /* 0x000fe200078e00ff */
[----:B------:R-:W-:Y:S01]  /*62d0*/  ISETP.NE.AND P1, PT, R18, 0x2, PT ;  /* 0x000000021200780c */ /* 0x000fe20003f25270 */
[----:B------:R-:W-:-:S03]  /*62e0*/  IMAD.MOV.U32 R3, RZ, RZ, RZ ;  /* 0x000000ffff037224 */ /* 0x000fc600078e00ff */
[----:B------:R-:W-:Y:S01]  /*62f0*/  SEL R18, R18, RZ, P1 ;  /* 0x000000ff12127207 */ /* 0x000fe20000800000 */
        /* <DEDUP_REMOVED lines=66> */
[----:B------:R-:W-:Y:S01]  /*6720*/  SEL R0, RZ, 0x1, P1 ;  /* 0x00000001ff007807 */ /* 0x000fe20000800000 */
        /* <DEDUP_REMOVED lines=65> */
[----:B------:R-:W-:Y:S06]  /*6b40*/  BAR.ARV 0xf, 0x100 ;  /* 0x03c4000000007b1d */ /* 0x000fec0000002000 */
[----:B------:R-:W-:Y:S05]  /*6b50*/  BRA `(.L_x_690) ;  /* 0x0000006c00a07947 */ /* 0x000fea0003800000 */
.L_x_687:
        /* <DEDUP_REMOVED lines=32> */
.L_x_703:
[----:B------:R-:W-:Y:S05]  /*6d60*/  BSYNC B0 ;  /* 0x0000000000007941 */ /* 0x000fea0003800000 */
.L_x_702:
        /* <DEDUP_REMOVED lines=72> */
[----:B------:R-:W-:Y:S03]  /*71f0*/  BSSY B6, `(.L_x_704) ;  /* 0x000001c000067945 */ /* 0x000fe60003800000 */
[----:B--2---:R-:W0:Y:S02]  /*7200*/  SHFL.IDX PT, R0, R0, RZ, 0x1f ;  /* 0x00001fff00007589 */ /* 0x004e2400000e0000 */
[----:B0-----:R-:W-:-:S04]  /*7210*/  LEA.HI R3, R0, R0, RZ, 0x1 ;  /* 0x0000000000037211 */ /* 0x001fc800078f08ff */
        /* <DEDUP_REMOVED lines=25> */
.L_x_705:
[----:B------:R-:W-:Y:S05]  /*73b0*/  BSYNC B6 ;  /* 0x0000000000067941 */ /* 0x000fea0003800000 */
.L_x_704:
[----:B------:R-:W-:Y:S02]  /*73c0*/  ULDC UR4, c[0x0][0x3f4] ;  /* 0x0000fd0000047ab9 */ /* 0x000fe40000000800 */
[----:B------:R-:W-:-:S13]  /*73d0*/  ISETP.LT.AND P0, PT, RZ, UR4, PT ;  /* 0x00000004ff007c0c */ /* 0x000fda000bf01270 */
[----:B------:R-:W-:Y:S05]  /*73e0*/  @P0 BRA `(.L_x_706) ;  /* 0x00000000003c0947 */ /* 0x000fea0003800000 */
[----:B------:R-:W-:-:S04]  /*73f0*/  LEA.HI R0, R210, R210, RZ, 0x1 ;  /* 0x000000d2d2007211 */ /* 0x000fc800078f08ff */
[----:B------:R-:W-:-:S05]  /*7400*/  LOP3.LUT R3, R0, 0xfffffffe, RZ, 0xc0, !PT ;  /* 0xfffffffe00037812 */ /* 0x000fca00078ec0ff */
[----:B------:R-:W-:-:S05]  /*7410*/  IMAD.IADD R3, R210, 0x1, -R3 ;  /* 0x00000001d2037824 */ /* 0x000fca00078e0a03 */
[----:B------:R-:W-:-:S04]  /*7420*/  SHF.L.U32 R3, R3, 0x1f, RZ ;  /* 0x0000001f03037819 */ /* 0x000fc800000006ff */
[----:B------:R0:W1:Y:S03]  /*7430*/  SYNCS.PHASECHK.TRANS64.TRYWAIT P0, [R2+URZ+0x28c00], R3 ;  /* 0x028c0003020075a7 */ /* 0x000066000800017f */
[----:B-1----:R-:W-:Y:S05]  /*7440*/  @!P0 NANOSLEEP.SYNCS 0x989680 ;  /* 0x009896800000895d */ /* 0x002fea0003900000 */
[----:B------:R-:W1:Y:S01]  /*7450*/  @!P0 SYNCS.PHASECHK.TRANS64 P0, [R2+URZ+0x28c00], R3 ;  /* 0x028c0003020085a7 */ /* 0x000e62000800007f */
[----:B------:R-:W-:Y:S04]  /*7460*/  BSSY B0, `(.L_x_707) ;  /* 0x0000006000007945 */ /* 0x000fe80003800000 */
[----:B-1----:R-:W-:Y:S05]  /*7470*/  @P0 BRA `(.L_x_708) ;  /* 0x0000000000100947 */ /* 0x002fea0003800000 */
.L_x_709:
[----:B-1----:R1:W2:Y:S02]  /*7480*/  SYNCS.PHASECHK.TRANS64.TRYWAIT P0, [R2+URZ+0x28c00], R3 ;  /* 0x028c0003020075a7 */ /* 0x0022a4000800017f */
[----:B--2---:R-:W-:Y:S05]  /*7490*/  @!P0 NANOSLEEP.SYNCS 0x989680 ;  /* 0x009896800000895d */ /* 0x004fea0003900000 */
[----:B------:R-:W2:Y:S02]  /*74a0*/  @!P0 SYNCS.PHASECHK.TRANS64 P0, [R2+URZ+0x28c00], R3 ;  /* 0x028c0003020085a7 */ /* 0x000ea4000800007f */
[----:B--2---:R-:W-:Y:S05]  /*74b0*/  @!P0 BRA `(.L_x_709) ;  /* 0xfffffffc00f08947 */ /* 0x004fea000383ffff */
.L_x_708:
[----:B------:R-:W-:Y:S05]  /*74c0*/  BSYNC B0 ;  /* 0x0000000000007941 */ /* 0x000fea0003800000 */
.L_x_707:
[----:B------:R-:W-:Y:S05]  /*74d0*/  BRA `(.L_x_710) ;  /* 0x0000002000b47947 */ /* 0x000fea0003800000 */
.L_x_706:
[----:B-----5:R-:W-:Y:S01]  /*74e0*/  SHF.R.S32.HI R0, RZ, 0x1f, R154 ;  /* 0x0000001fff007819 */ /* 0x020fe2000001149a */
[----:B------:R-:W-:Y:S01]  /*74f0*/  VIADD R4, R2, 0x20400 ;  /* 0x0002040002047836 */ /* 0x000fe20000000000 */
[----:B------:R-:W-:Y:S01]  /*7500*/  ULDC.64 UR4, c[0x0][0x3f8] ;  /* 0x0000fe0000047ab9 */ /* 0x000fe20000000a00 */
[----:B------:R-:W-:Y:S01]  /*7510*/  ULDC.64 UR6, c[0x0][0x408] ;  /* 0x0001020000067ab9 */ /* 0x000fe20000000a00 */
[----:B------:R-:W-:Y:S01]  /*7520*/  BSSY B6, `(.L_x_711) ;  /* 0x0000021000067945 */ /* 0x000fe20003800000 */
[----:B------:R-:W-:Y:S01]  /*7530*/  IMAD R3, R0, UR4, RZ ;  /* 0x0000000400037c24 */ /* 0x000fe2000f8e02ff */
[----:B------:R-:W-:Y:S01]  /*7540*/  LOP3.LUT P0, RZ, R4, 0x3ff, RZ, 0xc0, !PT ;  /* 0x000003ff04ff7812 */ /* 0x000fe2000780c0ff */
[----:B------:R-:W-:Y:S02]  /*7550*/  IMAD R9, R0, UR6, RZ ;  /* 0x0000000600097c24 */ /* 0x000fe4000f8e02ff */
[----:B------:R-:W-:-:S04]  /*7560*/  IMAD.WIDE.U32 R4, R154, UR4, RZ ;  /* 0x000000049a047c25 */ /* 0x000fc8000f8e00ff */
[C---:B------:R-:W-:Y:S01]  /*7570*/  IMAD R3, R154.reuse, UR5, R3 ;  /* 0x000000059a037c24 */ /* 0x040fe2000f8e0203 */
[----:B------:R-:W-:Y:S01]  /*7580*/  ULDC.64 UR4, c[0x0][0x3e8] ;  /* 0x0000fa0000047ab9 */ /* 0x000fe20000000a00 */
[----:B------:R-:W-:Y:S01]  /*7590*/  IMAD.WIDE.U32 R6, R154, UR6, RZ ;  /* 0x000000069a067c25 */ /* 0x000fe2000f8e00ff */
[----:B------:R-:W-:-:S03]  /*75a0*/  LEA R24, P1, R4, UR4, 0x1 ;  /* 0x0000000404187c11 */ /* 0x000fc6000f8208ff */
[----:B------:R-:W-:Y:S01]  /*75b0*/  IMAD R9, R154, UR7, R9 ;  /* 0x000000079a097c24 */ /* 0x000fe2000f8e0209 */
[----:B------:R-:W-:Y:S01]  /*75c0*/  ULDC.64 UR6, c[0x0][0x400] ;  /* 0x0001000000067ab9 */ /* 0x000fe20000000a00 */
[----:B------:R-:W-:Y:S01]  /*75d0*/  IMAD.IADD R25, R3, 0x1, R5 ;  /* 0x0000000103197824 */ /* 0x000fe200078e0205 */
[----:B------:R-:W-:Y:S01]  /*75e0*/  LEA R27, P2, R6, UR6, 0x1 ;  /* 0x00000006061b7c11 */ /* 0x000fe2000f8408ff */
[----:B------:R-:W-:-:S03]  /*75f0*/  IMAD.IADD R3, R9, 0x1, R7 ;  /* 0x0000000109037824 */ /* 0x000fc600078e0207 */
[----:B------:R-:W-:Y:S02]  /*7600*/  LEA.HI.X R25, R4, UR5, R25, 0x1, P1 ;  /* 0x0000000504197c11 */ /* 0x000fe400088f0c19 */
[----:B------:R-:W-:Y:S01]  /*7610*/  LEA.HI.X R26, R6, UR7, R3, 0x1, P2 ;  /* 0x00000007061a7c11 */ /* 0x000fe200090f0c03 */
[----:B------:R-:W-:Y:S06]  /*7620*/  @!P0 BRA `(.L_x_712) ;  /* 0x0000000000408947 */ /* 0x000fec0003800000 */
        /* <DEDUP_REMOVED lines=16> */
.L_x_712:
[----:B------:R-:W-:Y:S05]  /*7730*/  BSYNC B6 ;  /* 0x0000000000067941 */ /* 0x000fea0003800000 */
.L_x_711:
[----:B------:R-:W-:Y:S01]  /*7740*/  ULDC.U8 UR4, c[0x0][0x410] ;  /* 0x0001040000047ab9 */ /* 0x000fe20000000000 */
[----:B------:R-:W-:Y:S01]  /*7750*/  BSSY B0, `(.L_x_713) ;  /* 0x00001fd000007945 */ /* 0x000fe20003800000 */
[----:B------:R-:W-:Y:S01]  /*7760*/  ISETP.NE.AND P0, PT, RZ, UR4, PT ;  /* 0x00000004ff007c0c */ /* 0x000fe2000bf05270 */
[----:B------:R-:W-:Y:S02]  /*7770*/  VIADD R28, R19, 0x20 ;  /* 0x00000020131c7836 */ /* 0x000fe40000000000 */
[----:B------:R-:W-:-:S10]  /*7780*/  IMAD R5, R153, 0x40, R19 ;  /* 0x0000004099057824 */ /* 0x000fd400078e0213 */
[----:B------:R-:W-:Y:S05]  /*7790*/  @!P0 BRA `(.L_x_714) ;  /* 0x0000001000088947 */ /* 0x000fea0003800000 */
[----:B------:R-:W-:-:S03]  /*77a0*/  UMOV UR4, 0xffffffff ;  /* 0xffffffff00047882 */ /* 0x000fc60000000000 */
[----:B------:R-:W-:Y:S05]  /*77b0*/  BRA.DIV UR4, `(.L_x_715) ;  /* 0x0000013e04847947 */ /* 0x000fea000b800000 */
[----:B------:R0:W1:Y:S04]  /*77c0*/  SHFL.IDX PT, R3, R25, RZ, 0x1c1f ;  /* 0x001c1fff19037589 */ /* 0x00006800000e0000 */
[----:B------:R0:W2:Y:S04]  /*77d0*/  SHFL.IDX PT, R0, R24, RZ, 0x1c1f ;  /* 0x001c1fff18007589 */ /* 0x0000a800000e0000 */
[----:B------:R-:W3:Y:S04]  /*77e0*/  SHFL.IDX PT, R26, R26, RZ, 0x1c1f ;  /* 0x001c1fff1a1a7589 */ /* 0x000ee800000e0000 */
[----:B------:R0:W4:Y:S02]  /*77f0*/  SHFL.IDX PT, R21, R27, RZ, 0x1c1f ;  /* 0x001c1fff1b157589 */ /* 0x00012400000e0000 */
.L_x_966:
[----:B------:R-:W-:Y:S01]  /*7800*/  ULDC UR4, c[0x0][0x448] ;  /* 0x0001120000047ab9 */ /* 0x000fe20000000800 */
[----:B------:R-:W-:Y:S01]  /*7810*/  LEA.HI R4, R210, R210, RZ, 0x1 ;  /* 0x000000d2d2047211 */ /* 0x000fe200078f08ff */
[----:B------:R-:W-:Y:S01]  /*7820*/  IMAD R30, R155, UR4, RZ ;  /* 0x000000049b1e7c24 */ /* 0x000fe2000f8e02ff */
[----:B------:R-:W-:Y:S01]  /*7830*/  BSSY B1, `(.L_x_716) ;  /* 0x0000024000017945 */ /* 0x000fe20003800000 */
[----:B------:R-:W-:Y:S01]  /*7840*/  IMAD.SHL.U32 R10, R189, 0x40, RZ ;  /* 0x00000040bd0a7824 */ /* 0x000fe200078e00ff */
[----:B------:R-:W-:Y:S02]  /*7850*/  LOP3.LUT R7, R4, 0xfffffffe, RZ, 0xc0, !PT ;  /* 0xfffffffe04077812 */ /* 0x000fe400078ec0ff */
[----:B------:R-:W-:Y:S02]  /*7860*/  CS2R R8, SRZ ;  /* 0x0000000000087805 */ /* 0x000fe4000001ff00 */
[----:B------:R-:W-:Y:S02]  /*7870*/  ISETP.GE.AND P0, PT, R5, R30, PT ;  /* 0x0000001e0500720c */ /* 0x000fe40003f06270 */
[----:B------:R-:W-:-:S02]  /*7880*/  CS2R R4, SRZ ;  /* 0x0000000000047805 */ /* 0x000fc4000001ff00 */
[----:B------:R-:W-:Y:S01]  /*7890*/  LOP3.LUT R29, R10, 0x1c0, RZ, 0xc0, !PT ;  /* 0x000001c00a1d7812 */ /* 0x000fe200078ec0ff */
[----:B0-----:R-:W-:Y:S01]  /*78a0*/  IMAD.IADD R27, R210, 0x1, -R7 ;  /* 0x00000001d21b7824 */ /* 0x001fe200078e0a07 */
[----:B------:R-:W-:Y:S02]  /*78b0*/  CS2R R6, SRZ ;  /* 0x0000000000067805 */ /* 0x000fe4000001ff00 */
[----:B------:R-:W-:Y:S02]  /*78c0*/  CS2R R10, SRZ ;  /* 0x00000000000a7805 */ /* 0x000fe4000001ff00 */
[----:B------:R-:W-:-:S03]  /*78d0*/  SHF.L.U32 R27, R27, 0x1f, RZ ;  /* 0x0000001f1b1b7819 */ /* 0x000fc600000006ff */
[----:B------:R-:W-:Y:S05]  /*78e0*/  @P0 BRA `(.L_x_717) ;  /* 0x0000000000600947 */ /* 0x000fea0003800000 */
[----:B------:R-:W-:Y:S01]  /*78f0*/  ULDC UR4, c[0x0][0x3f4] ;  /* 0x0000fd0000047ab9 */ /* 0x000fe20000000800 */
[C---:B------:R-:W-:Y:S01]  /*7900*/  IMAD.SHL.U32 R14, R190.reuse, 0x2, RZ ;  /* 0x00000002be0e7824 */ /* 0x040fe200078e00ff */
[----:B------:R-:W-:Y:S01]  /*7910*/  ISETP.GE.AND P3, PT, R190, UR4, PT ;  /* 0x00000004be007c0c */ /* 0x000fe2000bf66270 */
[----:B--2---:R-:W-:Y:S01]  /*7920*/  IMAD.MOV.U32 R4, RZ, RZ, R0 ;  /* 0x000000ffff047224 */ /* 0x004fe200078e0000 */
[----:B------:R-:W-:Y:S01]  /*7930*/  ISETP.GE.AND P2, PT, R186, UR4, PT ;  /* 0x00000004ba007c0c */ /* 0x000fe2000bf46270 */
[----:B-1----:R-:W-:Y:S01]  /*7940*/  IMAD.MOV.U32 R5, RZ, RZ, R3 ;  /* 0x000000ffff057224 */ /* 0x002fe200078e0003 */
[----:B------:R-:W-:Y:S01]  /*7950*/  SHF.R.S32.HI R7, RZ, 0x1f, R190 ;  /* 0x0000001fff077819 */ /* 0x000fe200000114be */
[----:B----4-:R-:W-:Y:S01]  /*7960*/  IMAD.MOV.U32 R6, RZ, RZ, R21 ;  /* 0x000000ffff067224 */ /* 0x010fe200078e0015 */
[----:B------:R-:W-:Y:S02]  /*7970*/  CS2R R8, SRZ ;  /* 0x0000000000087805 */ /* 0x000fe4000001ff00 */
[----:B------:R-:W-:Y:S01]  /*7980*/  SHF.L.U64.HI R15, R190, 0x1, R7 ;  /* 0x00000001be0f7819 */ /* 0x000fe20000010207 */
[----:B---3--:R-:W-:-:S04]  /*7990*/  IMAD.MOV.U32 R7, RZ, RZ, R26 ;  /* 0x000000ffff077224 */ /* 0x008fc800078e001a */
[-C--:B------:R-:W-:Y:S02]  /*79a0*/  @!P3 IADD3 R12, P0, R0, R14.reuse, RZ ;  /* 0x0000000e000cb210 */ /* 0x080fe40007f1e0ff */
[----:B------:R-:W-:Y:S01]  /*79b0*/  @!P3 IADD3 R14, P1, R21, R14, RZ ;  /* 0x0000000e150eb210 */ /* 0x000fe20007f3e0ff */
[C---:B------:R-:W-:Y:S01]  /*79c0*/  @!P2 IMAD.WIDE R24, R186.reuse, 0x2, R4 ;  /* 0x00000002ba18a825 */ /* 0x040fe200078e0204 */
[----:B------:R-:W-:Y:S02]  /*79d0*/  CS2R R4, SRZ ;  /* 0x0000000000047805 */ /* 0x000fe4000001ff00 */
[----:B------:R-:W-:Y:S01]  /*79e0*/  CS2R R10, SRZ ;  /* 0x00000000000a7805 */ /* 0x000fe2000001ff00 */
[----:B------:R-:W-:Y:S01]  /*79f0*/  @!P2 IMAD.WIDE R20, R186, 0x2, R6 ;  /* 0x00000002ba14a825 */ /* 0x000fe200078e0206 */
[----:B------:R-:W-:Y:S01]  /*7a00*/  CS2R R6, SRZ ;  /* 0x0000000000067805 */ /* 0x000fe2000001ff00 */
[----:B------:R0:W5:Y:S02]  /*7a10*/  @!P2 LD.E.64 R8, desc[UR40][R24.64] ;  /* 0x000000281808a980 */ /* 0x000164000c101b00 */
[----:B------:R-:W-:-:S02]  /*7a20*/  @!P3 IMAD.X R13, R3, 0x1, R15, P0 ;  /* 0x00000001030db824 */ /* 0x000fc400000e060f */
[----:B------:R-:W-:Y:S01]  /*7a30*/  @!P3 IMAD.X R15, R26, 0x1, R15, P1 ;  /* 0x000000011a0fb824 */ /* 0x000fe200008e060f */
[----:B------:R0:W5:Y:S04]  /*7a40*/  @!P2 LD.E.64 R4, desc[UR40][R20.64] ;  /* 0x000000281404a980 */ /* 0x000168000c101b00 */
[----:B------:R0:W5:Y:S04]  /*7a50*/  @!P3 LD.E.64 R10, desc[UR40][R12.64] ;  /* 0x000000280c0ab980 */ /* 0x000168000c101b00 */
[----:B------:R0:W5:Y:S02]  /*7a60*/  @!P3 LD.E.64 R6, desc[UR40][R14.64] ;  /* 0x000000280e06b980 */ /* 0x000164000c101b00 */
.L_x_717:
[----:B------:R-:W-:Y:S05]  /*7a70*/  BSYNC B1 ;  /* 0x0000000000017941 */ /* 0x000fea0003800000 */
.L_x_716:
[----:B------:R-:W3:Y:S01]  /*7a80*/  SYNCS.PHASECHK.TRANS64.TRYWAIT P0, [R2+URZ+0x28c00], R27 ;  /* 0x028c001b020075a7 */ /* 0x000ee2000800017f */
[----:B-1----:R-:W-:Y:S01]  /*7a90*/  LOP3.LUT R3, R29, 0x18, R16, 0xf8, !PT ;  /* 0x000000181d037812 */ /* 0x002fe200078ef810 */
[----:B--2---:R-:W-:Y:S01]  /*7aa0*/  IMAD R0, R153, -0x40, R30 ;  /* 0xffffffc099007824 */ /* 0x004fe200078e021e */
[----:B0-----:R-:W-:Y:S01]  /*7ab0*/  SHF.R.U32.HI R12, RZ, 0x3, R29 ;  /* 0x00000003ff0c7819 */ /* 0x001fe2000001161d */
[--C-:B-----5:R-:W-:Y:S01]  /*7ac0*/  IMAD.MOV.U32 R14, RZ, RZ, R11.reuse ;  /* 0x000000ffff0e7224 */ /* 0x120fe200078e000b */
[----:B----4-:R-:W-:Y:S01]  /*7ad0*/  SHF.R.U64 R21, R10, 0x10, R11 ;  /* 0x000000100a157819 */ /* 0x010fe2000000120b */
[----:B------:R-:W-:Y:S01]  /*7ae0*/  IMAD.MOV.U32 R13, RZ, RZ, R5 ;  /* 0x000000ffff0d7224 */ /* 0x000fe200078e0005 */
[----:B------:R-:W-:Y:S01]  /*7af0*/  LOP3.LUT R29, R3, R12, RZ, 0x3c, !PT ;  /* 0x0000000c031d7212 */ /* 0x000fe200078e3cff */
[----:B------:R-:W-:Y:S01]  /*7b00*/  IMAD.MOV.U32 R3, RZ, RZ, R8 ;  /* 0x000000ffff037224 */ /* 0x000fe200078e0008 */
[----:B------:R-:W-:Y:S01]  /*7b10*/  SHF.R.U32.HI R15, RZ, 0x10, R11 ;  /* 0x00000010ff0f7819 */ /* 0x000fe2000001160b */
[--C-:B------:R-:W-:Y:S01]  /*7b20*/  IMAD.MOV.U32 R12, RZ, RZ, R9.reuse ;  /* 0x000000ffff0c7224 */ /* 0x100fe200078e0009 */
[----:B---3--:R-:W-:Y:S01]  /*7b30*/  SHF.R.U64 R26, R8, 0x10, R9 ;  /* 0x00000010081a7819 */ /* 0x008fe20000001209 */
[----:B------:R-:W-:Y:S01]  /*7b40*/  IMAD R11, R194, 0x200, R29 ;  /* 0x00000200c20b7824 */ /* 0x000fe200078e021d */
[----:B------:R-:W-:Y:S01]  /*7b50*/  SHF.R.U32.HI R25, RZ, 0x10, R9 ;  /* 0x00000010ff197819 */ /* 0x000fe20000011609 */
[----:B------:R-:W-:Y:S01]  /*7b60*/  IMAD.MOV.U32 R8, RZ, RZ, R10 ;  /* 0x000000ffff087224 */ /* 0x000fe200078e000a */
[--C-:B------:R-:W-:Y:S01]  /*7b70*/  SHF.R.U64 R24, R4, 0x10, R5.reuse ;  /* 0x0000001004187819 */ /* 0x100fe20000001205 */
[----:B------:R-:W-:Y:S01]  /*7b80*/  IMAD.MOV.U32 R9, RZ, RZ, R4 ;  /* 0x000000ffff097224 */ /* 0x000fe200078e0004 */
[----:B------:R-:W-:Y:S01]  /*7b90*/  VIMNMX R36, R0, 0x40, PT ;  /* 0x0000004000247848 */ /* 0x000fe20003fe0100 */
[----:B------:R-:W-:Y:S01]  /*7ba0*/  IMAD R11, R11, 0x2, R2 ;  /* 0x000000020b0b7824 */ /* 0x000fe200078e0202 */
[----:B------:R-:W-:Y:S01]  /*7bb0*/  SHF.R.U32.HI R20, RZ, 0x10, R5 ;  /* 0x00000010ff147819 */ /* 0x000fe20000011605 */
[----:B------:R-:W-:Y:S01]  /*7bc0*/  BSSY B1, `(.L_x_718) ;  /* 0x000000f000017945 */ /* 0x000fe20003800000 */
[----:B------:R-:W-:Y:S01]  /*7bd0*/  IMAD.MOV.U32 R5, RZ, RZ, R6 ;  /* 0x000000ffff057224 */ /* 0x000fe200078e0006 */
[----:B------:R-:W-:Y:S01]  /*7be0*/  PRMT R33, R3, 0x5410, R26 ;  /* 0x0000541003217816 */ /* 0x000fe2000000001a */
[--C-:B------:R-:W-:Y:S01]  /*7bf0*/  IMAD.MOV.U32 R10, RZ, RZ, R7.reuse ;  /* 0x000000ffff0a7224 */ /* 0x100fe200078e0007 */
[----:B------:R-:W-:Y:S01]  /*7c00*/  SHF.R.U64 R6, R6, 0x10, R7 ;  /* 0x0000001006067819 */ /* 0x000fe20000001207 */
[C---:B------:R-:W-:Y:S01]  /*7c10*/  VIADD R4, R11.reuse, 0x20400 ;  /* 0x000204000b047836 */ /* 0x040fe20000000000 */
[----:B------:R-:W-:Y:S01]  /*7c20*/  PRMT R3, R8, 0x5410, R21 ;  /* 0x0000541008037816 */ /* 0x000fe20000000015 */
[----:B------:R-:W-:Y:S01]  /*7c30*/  VIADD R0, R11, 0x20440 ;  /* 0x000204400b007836 */ /* 0x000fe20000000000 */
[----:B------:R-:W-:-:S02]  /*7c40*/  SHF.R.U32.HI R7, RZ, 0x10, R7 ;  /* 0x00000010ff077819 */ /* 0x000fc40000011607 */
[----:B------:R-:W-:Y:S02]  /*7c50*/  LOP3.LUT P2, RZ, R189, 0x4, RZ, 0xc0, !PT ;  /* 0x00000004bdff7812 */ /* 0x000fe4000784c0ff */
[----:B------:R-:W-:Y:S02]  /*7c60*/  ISETP.GE.AND P1, PT, R19, R36, PT ;  /* 0x000000241300720c */ /* 0x000fe40003f26270 */
[----:B------:R-:W-:Y:S02]  /*7c70*/  PRMT R12, R12, 0x5410, R25 ;  /* 0x000054100c0c7816 */ /* 0x000fe40000000019 */
[----:B------:R-:W-:Y:S02]  /*7c80*/  PRMT R8, R14, 0x5410, R15 ;  /* 0x000054100e087816 */ /* 0x000fe4000000000f */
[----:B------:R-:W-:Y:S01]  /*7c90*/  PRMT R35, R9, 0x5410, R24 ;  /* 0x0000541009237816 */ /* 0x000fe20000000018 */
[----:B------:R-:W-:Y:S06]  /*7ca0*/  @!P0 BRA `(.L_x_719) ;  /* 0x0000013800bc8947 */ /* 0x000fec0003800000 */
.L_x_967:
[----:B------:R-:W-:Y:S05]  /*7cb0*/  BSYNC B1 ;  /* 0x0000000000017941 */ /* 0x000fea0003800000 */
.L_x_718:
[----:B------:R-:W-:Y:S01]  /*7cc0*/  BSSY B1, `(.L_x_720) ;  /* 0x0000059000017945 */ /* 0x000fe20003800000 */
[----:B------:R-:W-:Y:S01]  /*7cd0*/  PRMT R13, R13, 0x5410, R20 ;  /* 0x000054100d0d7816 */ /* 0x000fe20000000014 */
[----:B------:R-:W-:Y:S01]  /*7ce0*/  @P2 VIADD R0, R4, 0xffffffc0 ;  /* 0xffffffc004002836 */ /* 0x000fe20000000000 */
[----:B------:R-:W-:Y:S02]  /*7cf0*/  PRMT R9, R5, 0x5410, R6 ;  /* 0x0000541005097816 */ /* 0x000fe40000000006 */
[----:B------:R-:W-:Y:S01]  /*7d00*/  PRMT R10, R10, 0x5410, R7 ;  /* 0x000054100a0a7816 */ /* 0x000fe20000000007 */
[----:B------:R-:W-:Y:S06]  /*7d10*/  @P1 BRA `(.L_x_721) ;  /* 0x00000004004c1947 */ /* 0x000fec0003800000 */
[----:B------:R-:W1:Y:S01]  /*7d20*/  LDC R5, c[0x0][0x3f4] ;  /* 0x0000fd00ff057b82 */ /* 0x000e620000000800 */
[----:B------:R-:W-:Y:S01]  /*7d30*/  BSSY B2, `(.L_x_722) ;  /* 0x000002a000027945 */ /* 0x000fe20003800000 */
[-C--:B-1----:R-:W-:Y:S02]  /*7d40*/  ISETP.GE.AND P0, PT, R186, R5.reuse, PT ;  /* 0x00000005ba00720c */ /* 0x082fe40003f06270 */
[----:B------:R-:W-:-:S11]  /*7d50*/  ISETP.GE.AND P1, PT, R190, R5, PT ;  /* 0x00000005be00720c */ /* 0x000fd60003f26270 */
[----:B------:R-:W-:Y:S05]  /*7d60*/  @P0 BRA `(.L_x_723) ;  /* 0x0000000000980947 */ /* 0x000fea0003800000 */
[----:B------:R-:W1:Y:S01]  /*7d70*/  LDS.128 R4, [R11+0x20400] ;  /* 0x020400000b047984 */ /* 0x000e620000000c00 */
[C---:B0-----:R-:W-:Y:S01]  /*7d80*/  IMAD.U32 R27, R35.reuse, 0x10000, RZ ;  /* 0x00010000231b7824 */ /* 0x041fe200078e00ff */
[----:B------:R-:W-:Y:S01]  /*7d90*/  LOP3.LUT R26, R35, 0xffff0000, RZ, 0xc0, !PT ;  /* 0xffff0000231a7812 */ /* 0x000fe200078ec0ff */
[C---:B------:R-:W-:Y:S01]  /*7da0*/  IMAD.U32 R25, R33.reuse, 0x10000, RZ ;  /* 0x0001000021197824 */ /* 0x040fe200078e00ff */
[----:B------:R-:W-:Y:S01]  /*7db0*/  LOP3.LUT R24, R33, 0xffff0000, RZ, 0xc0, !PT ;  /* 0xffff000021187812 */ /* 0x000fe200078ec0ff */
[C---:B-1----:R-:W-:Y:S01]  /*7dc0*/  IMAD.U32 R14, R4.reuse, 0x10000, RZ ;  /* 0x00010000040e7824 */ /* 0x042fe200078e00ff */
[----:B------:R-:W-:Y:S01]  /*7dd0*/  LOP3.LUT R4, R4, 0xffff0000, RZ, 0xc0, !PT ;  /* 0xffff000004047812 */ /* 0x000fe200078ec0ff */
[C---:B------:R-:W-:Y:S01]  /*7de0*/  IMAD.U32 R15, R5.reuse, 0x10000, RZ ;  /* 0x00010000050f7824 */ /* 0x040fe200078e00ff */
[----:B------:R-:W-:Y:S01]  /*7df0*/  LOP3.LUT R5, R5, 0xffff0000, RZ, 0xc0, !PT ;  /* 0xffff000005057812 */ /* 0x000fe200078ec0ff */
[C---:B------:R-:W-:Y:S01]  /*7e00*/  IMAD.U32 R20, R6.reuse, 0x10000, RZ ;  /* 0x0001000006147824 */ /* 0x040fe200078e00ff */
[----:B------:R-:W-:Y:S01]  /*7e10*/  LOP3.LUT R6, R6, 0xffff0000, RZ, 0xc0, !PT ;  /* 0xffff000006067812 */ /* 0x000fe200078ec0ff */
[C---:B------:R-:W-:Y:S01]  /*7e20*/  FMUL.FTZ R29, R4.reuse, R27 ;  /* 0x0000001b041d7220 */ /* 0x040fe20000410000 */
[----:B------:R-:W-:Y:S01]  /*7e30*/  FMUL.FTZ R4, R4, R25 ;  /* 0x0000001904047220 */ /* 0x000fe20000410000 */
[----:B------:R-:W-:-:S02]  /*7e40*/  IMAD.U32 R21, R7, 0x10000, RZ ;  /* 0x0001000007157824 */ /* 0x000fc400078e00ff */
[----:B------:R-:W-:Y:S01]  /*7e50*/  FMUL.FTZ R32, R5, R26 ;  /* 0x0000001a05207220 */ /* 0x000fe20000410000 */
[C---:B------:R-:W-:Y:S01]  /*7e60*/  FFMA.FTZ R29, R14.reuse, R25, -R29 ;  /* 0x000000190e1d7223 */ /* 0x040fe2000001081d */
[----:B------:R-:W-:Y:S01]  /*7e70*/  FFMA.FTZ R30, R14, R27, R4 ;  /* 0x0000001b0e1e7223 */ /* 0x000fe20000010004 */
[----:B------:R-:W-:Y:S01]  /*7e80*/  LOP3.LUT R7, R7, 0xffff0000, RZ, 0xc0, !PT ;  /* 0xffff000007077812 */ /* 0x000fe200078ec0ff */
[-C--:B------:R-:W-:Y:S01]  /*7e90*/  FMUL.FTZ R34, R5, R24.reuse ;  /* 0x0000001805227220 */ /* 0x080fe20000410000 */
[C---:B------:R-:W-:Y:S01]  /*7ea0*/  LOP3.LUT R14, R13.reuse, 0xffff0000, RZ, 0xc0, !PT ;  /* 0xffff00000d0e7812 */ /* 0x040fe200078ec0ff */
[----:B------:R-:W-:Y:S01]  /*7eb0*/  IMAD.U32 R25, R13, 0x10000, RZ ;  /* 0x000100000d197824 */ /* 0x000fe200078e00ff */
[C---:B------:R-:W-:Y:S01]  /*7ec0*/  LOP3.LUT R4, R12.reuse, 0xffff0000, RZ, 0xc0, !PT ;  /* 0xffff00000c047812 */ /* 0x040fe200078ec0ff */
[----:B------:R-:W-:Y:S02]  /*7ed0*/  IMAD.U32 R5, R12, 0x10000, RZ ;  /* 0x000100000c057824 */ /* 0x000fe400078e00ff */
[C---:B------:R-:W-:Y:S01]  /*7ee0*/  FFMA.FTZ R32, R15.reuse, R24, -R32 ;  /* 0x000000180f207223 */ /* 0x040fe20000010820 */
[----:B------:R-:W-:Y:S01]  /*7ef0*/  FFMA.FTZ R15, R15, R26, R34 ;  /* 0x0000001a0f0f7223 */ /* 0x000fe20000010022 */
[C---:B------:R-:W-:Y:S01]  /*7f00*/  FMUL.FTZ R27, R6.reuse, R25 ;  /* 0x00000019061b7220 */ /* 0x040fe20000410000 */
[-C--:B------:R-:W-:Y:S01]  /*7f10*/  FMUL.FTZ R24, R6, R5.reuse ;  /* 0x0000000506187220 */ /* 0x080fe20000410000 */
[C---:B------:R-:W-:Y:S01]  /*7f20*/  FMUL.FTZ R26, R7.reuse, R14 ;  /* 0x0000000e071a7220 */ /* 0x040fe20000410000 */
[-C--:B------:R-:W-:Y:S01]  /*7f30*/  FMUL.FTZ R31, R7, R4.reuse ;  /* 0x00000004071f7220 */ /* 0x080fe20000410000 */
[C---:B------:R-:W-:Y:S01]  /*7f40*/  FFMA.FTZ R6, R20.reuse, R5, -R27 ;  /* 0x0000000514067223 */ /* 0x040fe2000001081b */
[----:B------:R-:W-:Y:S01]  /*7f50*/  FFMA.FTZ R25, R20, R25, R24 ;  /* 0x0000001914197223 */ /* 0x000fe20000010018 */
[C---:B------:R-:W-:Y:S01]  /*7f60*/  FFMA.FTZ R7, R21.reuse, R4, -R26 ;  /* 0x0000000415077223 */ /* 0x040fe2000001081a */
[----:B------:R-:W-:Y:S01]  /*7f70*/  FFMA.FTZ R14, R21, R14, R31 ;  /* 0x0000000e150e7223 */ /* 0x000fe2000001001f */
[----:B------:R-:W-:-:S02]  /*7f80*/  F2FP.BF16.F32.PACK_AB R4, R30, R29 ;  /* 0x0000001d1e04723e */ /* 0x000fc400000010ff */
[----:B------:R-:W-:Y:S02]  /*7f90*/  F2FP.BF16.F32.PACK_AB R5, R15, R32 ;  /* 0x000000200f05723e */ /* 0x000fe400000010ff */
[----:B------:R-:W-:Y:S02]  /*7fa0*/  F2FP.BF16.F32.PACK_AB R6, R25, R6 ;  /* 0x000000061906723e */ /* 0x000fe400000010ff */
[----:B------:R-:W-:-:S05]  /*7fb0*/  F2FP.BF16.F32.PACK_AB R7, R14, R7 ;  /* 0x000000070e07723e */ /* 0x000fca00000010ff */
[----:B------:R1:W-:Y:S02]  /*7fc0*/  STS.128 [R11+0x20400], R4 ;  /* 0x020400040b007388 */ /* 0x0003e40000000c00 */
.L_x_723:
[----:B------:R-:W-:Y:S05]  /*7fd0*/  BSYNC B2 ;  /* 0x0000000000027941 */ /* 0x000fea0003800000 */
.L_x_722:
[----:B------:R-:W-:Y:S05]  /*7fe0*/  @P1 BRA `(.L_x_721) ;  /* 0x0000000000981947 */ /* 0x000fea0003800000 */
[----:B-1----:R-:W1:Y:S01]  /*7ff0*/  LDS.128 R4, [R0] ;  /* 0x0000000000047984 */ /* 0x002e620000000c00 */
        /* <DEDUP_REMOVED lines=36> */
[----:B------:R2:W-:Y:S02]  /*8240*/  STS.128 [R0], R4 ;  /* 0x0000000400007388 */ /* 0x0005e40000000c00 */
.L_x_721:
[----:B------:R-:W-:Y:S05]  /*8250*/  BSYNC B1 ;  /* 0x0000000000017941 */ /* 0x000fea0003800000 */
.L_x_720:
[----:B------:R-:W-:-:S13]  /*8260*/  ISETP.GE.AND P0, PT, R28, R36, PT ;  /* 0x000000241c00720c */ /* 0x000fda0003f06270 */
[----:B------:R-:W-:Y:S05]  /*8270*/  @P0 BRA `(.L_x_724) ;  /* 0x0000001400280947 */ /* 0x000fea0003800000 */
[----:B-12---:R-:W1:Y:S01]  /*8280*/  LDC R5, c[0x0][0x3f4] ;  /* 0x0000fd00ff057b82 */ /* 0x006e620000000800 */
[----:B------:R-:W-:Y:S01]  /*8290*/  BSSY B1, `(.L_x_725) ;  /* 0x000002a000017945 */ /* 0x000fe20003800000 */
[-C--:B-1----:R-:W-:Y:S02]  /*82a0*/  ISETP.GE.AND P0, PT, R186, R5.reuse, PT ;  /* 0x00000005ba00720c */ /* 0x082fe40003f06270 */
[----:B------:R-:W-:-:S11]  /*82b0*/  ISETP.GE.AND P1, PT, R190, R5, PT ;  /* 0x00000005be00720c */ /* 0x000fd60003f26270 */
[----:B------:R-:W-:Y:S05]  /*82c0*/  @P0 BRA `(.L_x_726) ;  /* 0x0000000000980947 */ /* 0x000fea0003800000 */
[----:B------:R-:W1:Y:S01]  /*82d0*/  LDS.128 R4, [R11+0x21400] ;  /* 0x021400000b047984 */ /* 0x000e620000000c00 */
[C---:B------:R-:W-:Y:S01]  /*82e0*/  IMAD.U32 R26, R33.reuse, 0x10000, RZ ;  /* 0x00010000211a7824 */ /* 0x040fe200078e00ff */
[----:B------:R-:W-:Y:S01]  /*82f0*/  LOP3.LUT R33, R33, 0xffff0000, RZ, 0xc0, !PT ;  /* 0xffff000021217812 */ /* 0x000fe200078ec0ff */
[C---:B------:R-:W-:Y:S01]  /*8300*/  IMAD.U32 R28, R35.reuse, 0x10000, RZ ;  /* 0x00010000231c7824 */ /* 0x040fe200078e00ff */
[----:B------:R-:W-:Y:S02]  /*8310*/  LOP3.LUT R35, R35, 0xffff0000, RZ, 0xc0, !PT ;  /* 0xffff000023237812 */ /* 0x000fe400078ec0ff */
[----:B------:R-:W-:Y:S01]  /*8320*/  LOP3.LUT R29, R13, 0xffff0000, RZ, 0xc0, !PT ;  /* 0xffff00000d1d7812 */ /* 0x000fe200078ec0ff */
[C---:B-1----:R-:W-:Y:S01]  /*8330*/  IMAD.U32 R14, R4.reuse, 0x10000, RZ ;  /* 0x00010000040e7824 */ /* 0x042fe200078e00ff */
[----:B------:R-:W-:Y:S01]  /*8340*/  LOP3.LUT R4, R4, 0xffff0000, RZ, 0xc0, !PT ;  /* 0xffff000004047812 */ /* 0x000fe200078ec0ff */
[C---:B------:R-:W-:Y:S01]  /*8350*/  IMAD.U32 R15, R5.reuse, 0x10000, RZ ;  /* 0x00010000050f7824 */ /* 0x040fe200078e00ff */
[----:B------:R-:W-:Y:S01]  /*8360*/  LOP3.LUT R5, R5, 0xffff0000, RZ, 0xc0, !PT ;  /* 0xffff000005057812 */ /* 0x000fe200078ec0ff */
[C---:B------:R-:W-:Y:S01]  /*8370*/  IMAD.U32 R20, R6.reuse, 0x10000, RZ ;  /* 0x0001000006147824 */ /* 0x040fe200078e00ff */
[----:B------:R-:W-:Y:S01]  /*8380*/  LOP3.LUT R6, R6, 0xffff0000, RZ, 0xc0, !PT ;  /* 0xffff000006067812 */ /* 0x000fe200078ec0ff */
[-C--:B------:R-:W-:Y:S01]  /*8390*/  FMUL.FTZ R25, R28, R4.reuse ;  /* 0x000000041c197220 */ /* 0x080fe20000410000 */
[C---:B0-----:R-:W-:Y:S01]  /*83a0*/  FMUL.FTZ R27, R26.reuse, R4 ;  /* 0x000000041a1b7220 */ /* 0x041fe20000410000 */
[C---:B------:R-:W-:Y:S01]  /*83b0*/  IMAD.U32 R21, R7.reuse, 0x10000, RZ ;  /* 0x0001000007157824 */ /* 0x040fe200078e00ff */
[----:B------:R-:W-:Y:S01]  /*83c0*/  LOP3.LUT R7, R7, 0xffff0000, RZ, 0xc0, !PT ;  /* 0xffff000007077812 */ /* 0x000fe200078ec0ff */
[-C--:B------:R-:W-:Y:S01]  /*83d0*/  FFMA.FTZ R4, R26, R14.reuse, -R25 ;  /* 0x0000000e1a047223 */ /* 0x080fe20000010819 */
[----:B------:R-:W-:Y:S01]  /*83e0*/  FFMA.FTZ R27, R28, R14, R27 ;  /* 0x0000000e1c1b7223 */ /* 0x000fe2000001001b */
[-C--:B------:R-:W-:Y:S01]  /*83f0*/  FMUL.FTZ R24, R35, R5.reuse ;  /* 0x0000000523187220 */ /* 0x080fe20000410000 */
[----:B------:R-:W-:Y:S01]  /*8400*/  FMUL.FTZ R14, R33, R5 ;  /* 0x00000005210e7220 */ /* 0x000fe20000410000 */
[----:B------:R-:W-:Y:S01]  /*8410*/  LOP3.LUT R25, R12, 0xffff0000, RZ, 0xc0, !PT ;  /* 0xffff00000c197812 */ /* 0x000fe200078ec0ff */
[----:B------:R-:W-:-:S02]  /*8420*/  IMAD.U32 R28, R13, 0x10000, RZ ;  /* 0x000100000d1c7824 */ /* 0x000fc400078e00ff */
[-C--:B------:R-:W-:Y:S01]  /*8430*/  FFMA.FTZ R5, R33, R15.reuse, -R24 ;  /* 0x0000000f21057223 */ /* 0x080fe20000010818 */
[----:B------:R-:W-:Y:S02]  /*8440*/  IMAD.U32 R26, R12, 0x10000, RZ ;  /* 0x000100000c1a7824 */ /* 0x000fe400078e00ff */
[----:B------:R-:W-:Y:S01]  /*8450*/  FFMA.FTZ R14, R35, R15, R14 ;  /* 0x0000000f230e7223 */ /* 0x000fe2000001000e */
[-C--:B------:R-:W-:Y:S01]  /*8460*/  FMUL.FTZ R13, R28, R6.reuse ;  /* 0x000000061c0d7220 */ /* 0x080fe20000410000 */
[-C--:B------:R-:W-:Y:S01]  /*8470*/  FMUL.FTZ R12, R29, R7.reuse ;  /* 0x000000071d0c7220 */ /* 0x080fe20000410000 */
[C---:B------:R-:W-:Y:S01]  /*8480*/  FMUL.FTZ R15, R26.reuse, R6 ;  /* 0x000000061a0f7220 */ /* 0x040fe20000410000 */
[C---:B------:R-:W-:Y:S01]  /*8490*/  FMUL.FTZ R24, R25.reuse, R7 ;  /* 0x0000000719187220 */ /* 0x040fe20000410000 */
[-C--:B------:R-:W-:Y:S01]  /*84a0*/  FFMA.FTZ R6, R26, R20.reuse, -R13 ;  /* 0x000000141a067223 */ /* 0x080fe2000001080d */
[-C--:B------:R-:W-:Y:S01]  /*84b0*/  FFMA.FTZ R7, R25, R21.reuse, -R12 ;  /* 0x0000001519077223 */ /* 0x080fe2000001080c */
[----:B------:R-:W-:Y:S01]  /*84c0*/  FFMA.FTZ R15, R28, R20, R15 ;  /* 0x000000141c0f7223 */ /* 0x000fe2000001000f */
[----:B------:R-:W-:Y:S01]  /*84d0*/  FFMA.FTZ R24, R29, R21, R24 ;  /* 0x000000151d187223 */ /* 0x000fe20000010018 */
[----:B------:R-:W-:-:S02]  /*84e0*/  F2FP.BF16.F32.PACK_AB R4, R27, R4 ;  /* 0x000000041b04723e */ /* 0x000fc400000010ff */
[----:B------:R-:W-:Y:S02]  /*84f0*/  F2FP.BF16.F32.PACK_AB R5, R14, R5 ;  /* 0x000000050e05723e */ /* 0x000fe400000010ff */
[----:B------:R-:W-:Y:S02]  /*8500*/  F2FP.BF16.F32.PACK_AB R6, R15, R6 ;  /* 0x000000060f06723e */ /* 0x000fe400000010ff */
[----:B------:R-:W-:-:S05]  /*8510*/  F2FP.BF16.F32.PACK_AB R7, R24, R7 ;  /* 0x000000071807723e */ /* 0x000fca00000010ff */
[----:B------:R1:W-:Y:S02]  /*8520*/  STS.128 [R11+0x21400], R4 ;  /* 0x021400040b007388 */ /* 0x0003e40000000c00 */
.L_x_726:
[----:B------:R-:W-:Y:S05]  /*8530*/  BSYNC B1 ;  /* 0x0000000000017941 */ /* 0x000fea0003800000 */
.L_x_725:
[----:B------:R-:W-:Y:S05]  /*8540*/  @P1 BRA `(.L_x_724) ;  /* 0x0000001000741947 */ /* 0x000fea0003800000 */
[----:B-1----:R-:W1:Y:S01]  /*8550*/  LDS.128 R4, [R0+0x1000] ;  /* 0x0010000000047984 */ /* 0x002e620000000c00 */
[C---:B------:R-:W-:Y:S01]  /*8560*/  IMAD.U32 R21, R9.reuse, 0x10000, RZ ;  /* 0x0001000009157824 */ /* 0x040fe200078e00ff */
[----:B------:R-:W-:Y:S01]  /*8570*/  LOP3.LUT R26, R9, 0xffff0000, RZ, 0xc0, !PT ;  /* 0xffff0000091a7812 */ /* 0x000fe200078ec0ff */
[C---:B------:R-:W-:Y:S01]  /*8580*/  IMAD.U32 R15, R3.reuse, 0x10000, RZ ;  /* 0x00010000030f7824 */ /* 0x040fe200078e00ff */
[----:B------:R-:W-:Y:S01]  /*8590*/  LOP3.LUT R24, R3, 0xffff0000, RZ, 0xc0, !PT ;  /* 0xffff000003187812 */ /* 0x000fe200078ec0ff */
[C---:B------:R-:W-:Y:S01]  /*85a0*/  IMAD.U32 R25, R10.reuse, 0x10000, RZ ;  /* 0x000100000a197824 */ /* 0x040fe200078e00ff */
[----:B0-----:R-:W-:Y:S01]  /*85b0*/  LOP3.LUT R27, R10, 0xffff0000, RZ, 0xc0, !PT ;  /* 0xffff00000a1b7812 */ /* 0x001fe200078ec0ff */
[C---:B-1----:R-:W-:Y:S01]  /*85c0*/  IMAD.U32 R11, R4.reuse, 0x10000, RZ ;  /* 0x00010000040b7824 */ /* 0x042fe200078e00ff */
[----:B------:R-:W-:Y:S01]  /*85d0*/  LOP3.LUT R4, R4, 0xffff0000, RZ, 0xc0, !PT ;  /* 0xffff000004047812 */ /* 0x000fe200078ec0ff */
[C---:B------:R-:W-:Y:S01]  /*85e0*/  IMAD.U32 R12, R5.reuse, 0x10000, RZ ;  /* 0x00010000050c7824 */ /* 0x040fe200078e00ff */
[----:B------:R-:W-:Y:S01]  /*85f0*/  LOP3.LUT R5, R5, 0xffff0000, RZ, 0xc0, !PT ;  /* 0xffff000005057812 */ /* 0x000fe200078ec0ff */
[C---:B------:R-:W-:Y:S01]  /*8600*/  IMAD.U32 R3, R6.reuse, 0x10000, RZ ;  /* 0x0001000006037824 */ /* 0x040fe200078e00ff */
[----:B------:R-:W-:Y:S01]  /*8610*/  LOP3.LUT R6, R6, 0xffff0000, RZ, 0xc0, !PT ;  /* 0xffff000006067812 */ /* 0x000fe200078ec0ff */
[-C--:B------:R-:W-:Y:S01]  /*8620*/  FMUL.FTZ R14, R21, R4.reuse ;  /* 0x00000004150e7220 */ /* 0x080fe20000410000 */
[----:B------:R-:W-:Y:S01]  /*8630*/  FMUL.FTZ R20, R15, R4 ;  /* 0x000000040f147220 */ /* 0x000fe20000410000 */
[----:B------:R-:W-:Y:S01]  /*8640*/  FMUL.FTZ R13, R26, R5 ;  /* 0x000000051a0d7220 */ /* 0x000fe20000410000 */
[----:B------:R-:W-:-:S02]  /*8650*/  IMAD.U32 R9, R7, 0x10000, RZ ;  /* 0x0001000007097824 */ /* 0x000fc400078e00ff */
[-C--:B------:R-:W-:Y:S01]  /*8660*/  FFMA.FTZ R4, R15, R11.reuse, -R14 ;  /* 0x0000000b0f047223 */ /* 0x080fe2000001080e */
[----:B------:R-:W-:Y:S01]  /*8670*/  FFMA.FTZ R11, R21, R11, R20 ;  /* 0x0000000b150b7223 */ /* 0x000fe20000010014 */
[C---:B------:R-:W-:Y:S01]  /*8680*/  FMUL.FTZ R15, R24.reuse, R5 ;  /* 0x00000005180f7220 */ /* 0x040fe20000410000 */
[----:B------:R-:W-:Y:S01]  /*8690*/  LOP3.LUT R7, R7, 0xffff0000, RZ, 0xc0, !PT ;  /* 0xffff000007077812 */ /* 0x000fe200078ec0ff */
[----:B------:R-:W-:Y:S01]  /*86a0*/  FFMA.FTZ R5, R24, R12, -R13 ;  /* 0x0000000c18057223 */ /* 0x000fe2000001080d */
[C---:B------:R-:W-:Y:S01]  /*86b0*/  LOP3.LUT R21, R8.reuse, 0xffff0000, RZ, 0xc0, !PT ;  /* 0xffff000008157812 */ /* 0x040fe200078ec0ff */
[----:B------:R-:W-:Y:S02]  /*86c0*/  IMAD.U32 R13, R8, 0x10000, RZ ;  /* 0x00010000080d7824 */ /* 0x000fe400078e00ff */
[----:B------:R-:W-:Y:S01]  /*86d0*/  FMUL.FTZ R8, R25, R6 ;  /* 0x0000000619087220 */ /* 0x000fe20000410000 */
[-C--:B------:R-:W-:Y:S01]  /*86e0*/  FMUL.FTZ R14, R27, R7.reuse ;  /* 0x000000071b0e7220 */ /* 0x080fe20000410000 */
[----:B------:R-:W-:Y:S01]  /*86f0*/  FFMA.FTZ R12, R26, R12, R15 ;  /* 0x0000000c1a0c7223 */ /* 0x000fe2000001000f */
[----:B------:R-:W-:Y:S01]  /*8700*/  FMUL.FTZ R10, R13, R6 ;  /* 0x000000060d0a7220 */ /* 0x000fe20000410000 */
[----:B------:R-:W-:Y:S01]  /*8710*/  FMUL.FTZ R20, R21, R7 ;  /* 0x0000000715147220 */ /* 0x000fe20000410000 */
[----:B------:R-:W-:Y:S01]  /*8720*/  FFMA.FTZ R6, R13, R3, -R8 ;  /* 0x000000030d067223 */ /* 0x000fe20000010808 */
[----:B------:R-:W-:Y:S01]  /*8730*/  FFMA.FTZ R7, R21, R9, -R14 ;  /* 0x0000000915077223 */ /* 0x000fe2000001080e */
[----:B------:R-:W-:Y:S01]  /*8740*/  FFMA.FTZ R3, R25, R3, R10 ;  /* 0x0000000319037223 */ /* 0x000fe2000001000a */
[----:B------:R-:W-:Y:S01]  /*8750*/  FFMA.FTZ R20, R27, R9, R20 ;  /* 0x000000091b147223 */ /* 0x000fe20000010014 */
[----:B------:R-:W-:-:S02]  /*8760*/  F2FP.BF16.F32.PACK_AB R4, R11, R4 ;  /* 0x000000040b04723e */ /* 0x000fc400000010ff */
[----:B------:R-:W-:Y:S02]  /*8770*/  F2FP.BF16.F32.PACK_AB R5, R12, R5 ;  /* 0x000000050c05723e */ /* 0x000fe400000010ff */
[----:B------:R-:W-:Y:S02]  /*8780*/  F2FP.BF16.F32.PACK_AB R6, R3, R6 ;  /* 0x000000060306723e */ /* 0x000fe400000010ff */
[----:B------:R-:W-:-:S05]  /*8790*/  F2FP.BF16.F32.PACK_AB R7, R20, R7 ;  /* 0x000000071407723e */ /* 0x000fca00000010ff */
[----:B------:R3:W-:Y:S01]  /*87a0*/  STS.128 [R0+0x1000], R4 ;  /* 0x0010000400007388 */ /* 0x0007e20000000c00 */
[----:B------:R-:W-:Y:S05]  /*87b0*/  BRA `(.L_x_724) ;  /* 0x0000000c00d87947 */ /* 0x000fea0003800000 */
.L_x_714:
[----:B------:R-:W-:-:S03]  /*87c0*/  UMOV UR4, 0xffffffff ;  /* 0xffffffff00047882 */ /* 0x000fc60000000000 */
[----:B------:R-:W-:Y:S05]  /*87d0*/  BRA.DIV UR4, `(.L_x_727) ;  /* 0x0000013204047947 */ /* 0x000fea000b800000 */
[----:B------:R-:W0:Y:S04]  /*87e0*/  SHFL.IDX PT, R0, R25, RZ, 0x1c1f ;  /* 0x001c1fff19007589 */ /* 0x000e2800000e0000 */
[----:B------:R-:W1:Y:S04]  /*87f0*/  SHFL.IDX PT, R3, R24, RZ, 0x1c1f ;  /* 0x001c1fff18037589 */ /* 0x000e6800000e0000 */
[----:B------:R2:W3:Y:S04]  /*8800*/  SHFL.IDX PT, R4, R26, RZ, 0x1c1f ;  /* 0x001c1fff1a047589 */ /* 0x0004e800000e0000 */
[----:B------:R2:W4:Y:S01]  /*8810*/  SHFL.IDX PT, R14, R27, RZ, 0x1c1f ;  /* 0x001c1fff1b0e7589 */ /* 0x00052200000e0000 */
[----:B0-----:R-:W-:-:S02]  /*8820*/  IMAD.MOV.U32 R13, RZ, RZ, R0 ;  /* 0x000000ffff0d7224 */ /* 0x001fc400078e0000 */
[----:B-12---:R-:W-:-:S07]  /*8830*/  IMAD.MOV.U32 R12, RZ, RZ, R3 ;  /* 0x000000ffff0c7224 */ /* 0x006fce00078e0003 */
.L_x_973:
[----:B------:R-:W-:Y:S01]  /*8840*/  ULDC UR4, c[0x0][0x448] ;  /* 0x0001120000047ab9 */ /* 0x000fe20000000800 */
[----:B------:R-:W0:Y:S01]  /*8850*/  LDC R25, c[0x0][0x3f4] ;  /* 0x0000fd00ff197b82 */ /* 0x000e220000000800 */
[----:B------:R-:W-:Y:S01]  /*8860*/  IMAD R0, R155, UR4, RZ ;  /* 0x000000049b007c24 */ /* 0x000fe2000f8e02ff */
[----:B------:R-:W-:Y:S01]  /*8870*/  LEA.HI R3, R210, R210, RZ, 0x1 ;  /* 0x000000d2d2037211 */ /* 0x000fe200078f08ff */
[----:B------:R-:W-:Y:S01]  /*8880*/  BSSY B1, `(.L_x_728) ;  /* 0x0000013000017945 */ /* 0x000fe20003800000 */
[----:B---3--:R-:W-:Y:S01]  /*8890*/  IMAD.MOV.U32 R15, RZ, RZ, R4 ;  /* 0x000000ffff0f7224 */ /* 0x008fe200078e0004 */
[----:B------:R-:W-:Y:S02]  /*88a0*/  CS2R R6, SRZ ;  /* 0x0000000000067805 */ /* 0x000fe4000001ff00 */
[----:B------:R-:W-:Y:S02]  /*88b0*/  ISETP.GE.AND P0, PT, R5, R0, PT ;  /* 0x000000000500720c */ /* 0x000fe40003f06270 */
[----:B------:R-:W-:-:S02]  /*88c0*/  CS2R R4, SRZ ;  /* 0x0000000000047805 */ /* 0x000fc4000001ff00 */
[----:B------:R-:W-:Y:S02]  /*88d0*/  LOP3.LUT R3, R3, 0xfffffffe, RZ, 0xc0, !PT ;  /* 0xfffffffe03037812 */ /* 0x000fe400078ec0ff */
[----:B------:R-:W-:Y:S02]  /*88e0*/  CS2R R10, SRZ ;  /* 0x00000000000a7805 */ /* 0x000fe4000001ff00 */
[----:B------:R-:W-:Y:S01]  /*88f0*/  CS2R R8, SRZ ;  /* 0x0000000000087805 */ /* 0x000fe2000001ff00 */
[----:B------:R-:W-:-:S05]  /*8900*/  IMAD.IADD R3, R210, 0x1, -R3 ;  /* 0x00000001d2037824 */ /* 0x000fca00078e0a03 */
[----:B------:R-:W-:Y:S01]  /*8910*/  SHF.L.U32 R27, R3, 0x1f, RZ ;  /* 0x0000001f031b7819 */ /* 0x000fe200000006ff */
[----:B------:R-:W-:Y:S06]  /*8920*/  @P0 BRA `(.L_x_729) ;  /* 0x0000000000200947 */ /* 0x000fec0003800000 */
[----:B------:R-:W-:Y:S01]  /*8930*/  ULDC UR4, c[0x0][0x3f4] ;  /* 0x0000fd0000047ab9 */ /* 0x000fe20000000800 */
[----:B------:R-:W-:Y:S02]  /*8940*/  CS2R R6, SRZ ;  /* 0x0000000000067805 */ /* 0x000fe4000001ff00 */
[----:B------:R-:W-:-:S13]  /*8950*/  ISETP.GE.AND P0, PT, R16, UR4, PT ;  /* 0x0000000410007c0c */ /* 0x000fda000bf06270 */
[----:B------:R-:W-:Y:S05]  /*8960*/  @P0 BRA `(.L_x_729) ;  /* 0x0000000000100947 */ /* 0x000fea0003800000 */
[----:B------:R-:W-:-:S04]  /*8970*/  IMAD.WIDE R12, R16, 0x2, R12 ;  /* 0x00000002100c7825 */ /* 0x000fc800078e020c */
[----:B----4-:R-:W-:Y:S01]  /*8980*/  IMAD.WIDE R14, R16, 0x2, R14 ;  /* 0x00000002100e7825 */ /* 0x010fe200078e020e */
[----:B------:R1:W5:Y:S04]  /*8990*/  LD.E.128 R8, desc[UR40][R12.64] ;  /* 0x000000280c087980 */ /* 0x000368000c101d00 */
[----:B------:R1:W5:Y:S02]  /*89a0*/  LD.E.128 R4, desc[UR40][R14.64] ;  /* 0x000000280e047980 */ /* 0x000364000c101d00 */
.L_x_729:
[----:B------:R-:W-:Y:S05]  /*89b0*/  BSYNC B1 ;  /* 0x0000000000017941 */ /* 0x000fea0003800000 */
.L_x_728:
[----:B------:R-:W2:Y:S01]  /*89c0*/  SYNCS.PHASECHK.TRANS64.TRYWAIT P1, [R2+URZ+0x28c00], R27 ;  /* 0x028c001b020075a7 */ /* 0x000ea2000802017f */
[----:B------:R-:W-:Y:S01]  /*89d0*/  IMAD R0, R153, -0x40, R0 ;  /* 0xffffffc099007824 */ /* 0x000fe200078e0200 */
[----:B-----5:R-:W-:Y:S01]  /*89e0*/  SHF.R.U64 R26, R8, 0x10, R9 ;  /* 0x00000010081a7819 */ /* 0x020fe20000001209 */
[----:B-1----:R-:W-:Y:S01]  /*89f0*/  IMAD.MOV.U32 R15, RZ, RZ, R8 ;  /* 0x000000ffff0f7224 */ /* 0x002fe200078e0008 */
[--C-:B------:R-:W-:Y:S01]  /*8a00*/  SHF.R.U64 R8, R10, 0x10, R11.reuse ;  /* 0x000000100a087819 */ /* 0x100fe2000000120b */
[----:B------:R-:W-:Y:S01]  /*8a10*/  IMAD.MOV.U32 R3, RZ, RZ, R10 ;  /* 0x000000ffff037224 */ /* 0x000fe200078e000a */
[--C-:B------:R-:W-:Y:S01]  /*8a20*/  SHF.R.U32.HI R29, RZ, 0x10, R11.reuse ;  /* 0x00000010ff1d7819 */ /* 0x100fe2000001160b */
[----:B------:R-:W-:Y:S01]  /*8a30*/  IMAD.MOV.U32 R20, RZ, RZ, R11 ;  /* 0x000000ffff147224 */ /* 0x000fe200078e000b */
[----:B------:R-:W-:Y:S01]  /*8a40*/  SHF.R.U64 R11, R4, 0x10, R5 ;  /* 0x00000010040b7819 */ /* 0x000fe20000001205 */
[----:B------:R-:W-:Y:S01]  /*8a50*/  IMAD.MOV.U32 R12, RZ, RZ, R4 ;  /* 0x000000ffff0c7224 */ /* 0x000fe200078e0004 */
[----:B------:R-:W-:Y:S01]  /*8a60*/  VIMNMX R10, R0, 0x40, PT ;  /* 0x00000040000a7848 */ /* 0x000fe20003fe0100 */
[--C-:B------:R-:W-:Y:S01]  /*8a70*/  IMAD.MOV.U32 R21, RZ, RZ, R9.reuse ;  /* 0x000000ffff157224 */ /* 0x100fe200078e0009 */
[----:B------:R-:W-:Y:S01]  /*8a80*/  SHF.R.U32.HI R24, RZ, 0x10, R9 ;  /* 0x00000010ff187819 */ /* 0x000fe20000011609 */
[--C-:B------:R-:W-:Y:S01]  /*8a90*/  IMAD.MOV.U32 R13, RZ, RZ, R5.reuse ;  /* 0x000000ffff0d7224 */ /* 0x100fe200078e0005 */
[----:B------:R-:W-:Y:S01]  /*8aa0*/  SHF.R.U32.HI R4, RZ, 0x10, R5 ;  /* 0x00000010ff047819 */ /* 0x000fe20000011605 */
[----:B----4-:R-:W-:Y:S01]  /*8ab0*/  IMAD.MOV.U32 R14, RZ, RZ, R6 ;  /* 0x000000ffff0e7224 */ /* 0x010fe200078e0006 */
[----:B0-----:R-:W-:Y:S01]  /*8ac0*/  ISETP.GE.AND P0, PT, R16, R25, PT ;  /* 0x000000191000720c */ /* 0x001fe20003f06270 */
[--C-:B------:R-:W-:Y:S01]  /*8ad0*/  IMAD.MOV.U32 R0, RZ, RZ, R7.reuse ;  /* 0x000000ffff007224 */ /* 0x100fe200078e0007 */
[--C-:B------:R-:W-:Y:S01]  /*8ae0*/  SHF.R.U64 R9, R6, 0x10, R7.reuse ;  /* 0x0000001006097819 */ /* 0x100fe20000001207 */
[----:B------:R-:W-:Y:S01]  /*8af0*/  BSSY B1, `(.L_x_730) ;  /* 0x000000d000017945 */ /* 0x000fe20003800000 */
[----:B------:R-:W-:-:S02]  /*8b00*/  SHF.R.U32.HI R5, RZ, 0x10, R7 ;  /* 0x00000010ff057819 */ /* 0x000fc40000011607 */
[-C--:B------:R-:W-:Y:S02]  /*8b10*/  ISETP.GE.OR P2, PT, R19, R10.reuse, P0 ;  /* 0x0000000a1300720c */ /* 0x080fe40000746670 */
[----:B------:R-:W-:Y:S02]  /*8b20*/  PRMT R15, R15, 0x5410, R26 ;  /* 0x000054100f0f7816 */ /* 0x000fe4000000001a */
[----:B------:R-:W-:Y:S02]  /*8b30*/  ISETP.GE.OR P0, PT, R28, R10, P0 ;  /* 0x0000000a1c00720c */ /* 0x000fe40000706670 */
[----:B------:R-:W-:Y:S02]  /*8b40*/  PRMT R21, R21, 0x5410, R24 ;  /* 0x0000541015157816 */ /* 0x000fe40000000018 */
[----:B------:R-:W-:Y:S02]  /*8b50*/  PRMT R3, R3, 0x5410, R8 ;  /* 0x0000541003037816 */ /* 0x000fe40000000008 */
[----:B------:R-:W-:-:S02]  /*8b60*/  PRMT R20, R20, 0x5410, R29 ;  /* 0x0000541014147816 */ /* 0x000fc4000000001d */
[----:B------:R-:W-:Y:S02]  /*8b70*/  PRMT R12, R12, 0x5410, R11 ;  /* 0x000054100c0c7816 */ /* 0x000fe4000000000b */
[----:B------:R-:W-:Y:S02]  /*8b80*/  PRMT R13, R13, 0x5410, R4 ;  /* 0x000054100d0d7816 */ /* 0x000fe40000000004 */
[----:B------:R-:W-:Y:S02]  /*8b90*/  PRMT R14, R14, 0x5410, R9 ;  /* 0x000054100e0e7816 */ /* 0x000fe40000000009 */
[----:B------:R-:W-:Y:S01]  /*8ba0*/  PRMT R0, R0, 0x5410, R5 ;  /* 0x0000541000007816 */ /* 0x000fe20000000005 */
[----:B--2---:R-:W-:Y:S06]  /*8bb0*/  @!P1 BRA `(.L_x_731) ;  /* 0x0000012c00849947 */ /* 0x004fec0003800000 */
.L_x_974:
[----:B------:R-:W-:Y:S05]  /*8bc0*/  BSYNC B1 ;  /* 0x0000000000017941 */ /* 0x000fea0003800000 */
.L_x_730:
[----:B------:R-:W-:Y:S04]  /*8bd0*/  BSSY B1, `(.L_x_732) ;  /* 0x000005a000017945 */ /* 0x000fe80003800000 */
[----:B------:R-:W-:Y:S05]  /*8be0*/  @P2 BRA `(.L_x_733) ;  /* 0x0000000400602947 */ /* 0x000fea0003800000 */
[----:B------:R-:W-:Y:S01]  /*8bf0*/  IMAD.SHL.U32 R4, R189, 0x40, RZ ;  /* 0x00000040bd047824 */ /* 0x000fe200078e00ff */
[----:B------:R-:W-:Y:S01]  /*8c00*/  LOP3.LUT R39, R12, 0xffff0000, RZ, 0xc0, !PT ;  /* 0xffff00000c277812 */ /* 0x000fe200078ec0ff */
[----:B------:R-:W-:Y:S02]  /*8c10*/  IMAD.IADD R6, R16, 0x1, R25 ;  /* 0x0000000110067824 */ /* 0x000fe400078e0219 */
[----:B------:R-:W-:Y:S01]  /*8c20*/  IMAD.U32 R37, R12, 0x10000, RZ ;  /* 0x000100000c257824 */ /* 0x000fe200078e00ff */
[----:B------:R-:W-:Y:S01]  /*8c30*/  LOP3.LUT R7, R4, 0x1c0, RZ, 0xc0, !PT ;  /* 0x000001c004077812 */ /* 0x000fe200078ec0ff */
[----:B------:R-:W-:-:S03]  /*8c40*/  IMAD.U32 R35, R15, 0x10000, RZ ;  /* 0x000100000f237824 */ /* 0x000fc600078e00ff */
[----:B------:R-:W-:Y:S02]  /*8c50*/  SHF.R.U32.HI R9, RZ, 0x3, R7 ;  /* 0x00000003ff097819 */ /* 0x000fe40000011607 */
[C---:B------:R-:W-:Y:S02]  /*8c60*/  LOP3.LUT R6, R7.reuse, 0x38, R6, 0xf8, !PT ;  /* 0x0000003807067812 */ /* 0x040fe400078ef806 */
[----:B------:R-:W-:Y:S02]  /*8c70*/  LOP3.LUT R4, R7, 0x38, R16, 0xf8, !PT ;  /* 0x0000003807047812 */ /* 0x000fe400078ef810 */
[-C--:B------:R-:W-:Y:S02]  /*8c80*/  LOP3.LUT R7, R6, R9.reuse, RZ, 0x3c, !PT ;  /* 0x0000000906077212 */ /* 0x080fe400078e3cff */
[----:B------:R-:W-:-:S03]  /*8c90*/  LOP3.LUT R5, R4, R9, RZ, 0x3c, !PT ;  /* 0x0000000904057212 */ /* 0x000fc600078e3cff */
[C---:B------:R-:W-:Y:S02]  /*8ca0*/  IMAD R9, R194.reuse, 0x200, R7 ;  /* 0x00000200c2097824 */ /* 0x040fe400078e0207 */
[----:B------:R-:W-:Y:S02]  /*8cb0*/  IMAD R5, R194, 0x200, R5 ;  /* 0x00000200c2057824 */ /* 0x000fe400078e0205 */
[--C-:B------:R-:W-:Y:S02]  /*8cc0*/  IMAD R44, R9, 0x2, R2.reuse ;  /* 0x00000002092c7824 */ /* 0x100fe400078e0202 */
[----:B------:R-:W-:-:S03]  /*8cd0*/  IMAD R42, R5, 0x2, R2 ;  /* 0x00000002052a7824 */ /* 0x000fc600078e0202 */
[----:B------:R-:W1:Y:S04]  /*8ce0*/  LDS.128 R8, [R44+0x20400] ;  /* 0x020400002c087984 */ /* 0x000e680000000c00 */
[----:B------:R-:W2:Y:S01]  /*8cf0*/  LDS.128 R4, [R42+0x20400] ;  /* 0x020400002a047984 */ /* 0x000ea20000000c00 */
[C---:B-1----:R-:W-:Y:S01]  /*8d00*/  IMAD.U32 R30, R8.reuse, 0x10000, RZ ;  /* 0x00010000081e7824 */ /* 0x042fe200078e00ff */
[----:B------:R-:W-:Y:S01]  /*8d10*/  LOP3.LUT R8, R8, 0xffff0000, RZ, 0xc0, !PT ;  /* 0xffff000008087812 */ /* 0x000fe200078ec0ff */
[C---:B------:R-:W-:Y:S01]  /*8d20*/  IMAD.U32 R32, R10.reuse, 0x10000, RZ ;  /* 0x000100000a207824 */ /* 0x040fe200078e00ff */
[----:B------:R-:W-:Y:S01]  /*8d30*/  LOP3.LUT R10, R10, 0xffff0000, RZ, 0xc0, !PT ;  /* 0xffff00000a0a7812 */ /* 0x000fe200078ec0ff */
[----:B--2---:R-:W-:Y:S02]  /*8d40*/  IMAD.U32 R24, R4, 0x10000, RZ ;  /* 0x0001000004187824 */ /* 0x004fe400078e00ff */
[C---:B------:R-:W-:Y:S01]  /*8d50*/  FMUL.FTZ R41, R30.reuse, R37 ;  /* 0x000000251e297220 */ /* 0x040fe20000410000 */
[----:B------:R-:W-:Y:S01]  /*8d60*/  FMUL.FTZ R43, R30, R35 ;  /* 0x000000231e2b7220 */ /* 0x000fe20000410000 */
[----:B------:R-:W-:Y:S01]  /*8d70*/  LOP3.LUT R4, R4, 0xffff0000, RZ, 0xc0, !PT ;  /* 0xffff000004047812 */ /* 0x000fe200078ec0ff */
[----:B------:R-:W-:Y:S01]  /*8d80*/  FMUL.FTZ R45, R8, R39 ;  /* 0x00000027082d7220 */ /* 0x000fe20000410000 */
[C---:B------:R-:W-:Y:S01]  /*8d90*/  FFMA.FTZ R41, R24.reuse, R35, -R41 ;  /* 0x0000002318297223 */ /* 0x040fe20000010829 */
[----:B------:R-:W-:Y:S01]  /*8da0*/  LOP3.LUT R35, R15, 0xffff0000, RZ, 0xc0, !PT ;  /* 0xffff00000f237812 */ /* 0x000fe200078ec0ff */
[----:B------:R-:W-:Y:S01]  /*8db0*/  FFMA.FTZ R43, R24, R37, R43 ;  /* 0x00000025182b7223 */ /* 0x000fe2000001002b */
[C---:B------:R-:W-:Y:S01]  /*8dc0*/  IMAD.U32 R30, R14.reuse, 0x10000, RZ ;  /* 0x000100000e1e7824 */ /* 0x040fe200078e00ff */
[----:B------:R-:W-:Y:S01]  /*8dd0*/  LOP3.LUT R37, R14, 0xffff0000, RZ, 0xc0, !PT ;  /* 0xffff00000e257812 */ /* 0x000fe200078ec0ff */
[----:B------:R-:W-:-:S02]  /*8de0*/  IMAD.U32 R24, R3, 0x10000, RZ ;  /* 0x0001000003187824 */ /* 0x000fc400078e00ff */
[-C--:B------:R-:W-:Y:S01]  /*8df0*/  FMUL.FTZ R47, R8, R35.reuse ;  /* 0x00000023082f7220 */ /* 0x080fe20000410000 */
[----:B------:R-:W-:Y:S01]  /*8e00*/  FFMA.FTZ R34, R4, R35, -R45 ;  /* 0x0000002304227223 */ /* 0x000fe2000001082d */
[----:B0-----:R-:W-:Y:S02]  /*8e10*/  IMAD.U32 R27, R6, 0x10000, RZ ;  /* 0x00010000061b7824 */ /* 0x001fe400078e00ff */
[C---:B------:R-:W-:Y:S01]  /*8e20*/  FMUL.FTZ R8, R32.reuse, R30 ;  /* 0x0000001e20087220 */ /* 0x040fe20000410000 */
[-C--:B------:R-:W-:Y:S01]  /*8e30*/  FMUL.FTZ R45, R32, R24.reuse ;  /* 0x00000018202d7220 */ /* 0x080fe20000410000 */
[----:B------:R-:W-:Y:S01]  /*8e40*/  LOP3.LUT R35, R3, 0xffff0000, RZ, 0xc0, !PT ;  /* 0xffff000003237812 */ /* 0x000fe200078ec0ff */
[----:B------:R-:W-:Y:S01]  /*8e50*/  IMAD.U32 R31, R9, 0x10000, RZ ;  /* 0x00010000091f7824 */ /* 0x000fe200078e00ff */
[----:B------:R-:W-:Y:S01]  /*8e60*/  LOP3.LUT R6, R6, 0xffff0000, RZ, 0xc0, !PT ;  /* 0xffff000006067812 */ /* 0x000fe200078ec0ff */
[C---:B------:R-:W-:Y:S01]  /*8e70*/  FFMA.FTZ R36, R27.reuse, R24, -R8 ;  /* 0x000000181b247223 */ /* 0x040fe20000010808 */
[----:B------:R-:W-:Y:S01]  /*8e80*/  FFMA.FTZ R45, R27, R30, R45 ;  /* 0x0000001e1b2d7223 */ /* 0x000fe2000001002d */
[----:B------:R-:W-:Y:S01]  /*8e90*/  FMUL.FTZ R27, R10, R37 ;  /* 0x000000250a1b7220 */ /* 0x000fe20000410000 */
[----:B------:R-:W-:Y:S01]  /*8ea0*/  FFMA.FTZ R32, R4, R39, R47 ;  /* 0x0000002704207223 */ /* 0x000fe2000001002f */
[----:B------:R-:W-:-:S02]  /*8eb0*/  IMAD.U32 R24, R13, 0x10000, RZ ;  /* 0x000100000d187824 */ /* 0x000fc400078e00ff */
[-C--:B------:R-:W-:Y:S01]  /*8ec0*/  FMUL.FTZ R39, R10, R35.reuse ;  /* 0x000000230a277220 */ /* 0x080fe20000410000 */
[----:B------:R-:W-:Y:S02]  /*8ed0*/  IMAD.U32 R4, R21, 0x10000, RZ ;  /* 0x0001000015047824 */ /* 0x000fe400078e00ff */
[----:B------:R-:W-:Y:S01]  /*8ee0*/  FFMA.FTZ R35, R6, R35, -R27 ;  /* 0x0000002306237223 */ /* 0x000fe2000001081b */
[----:B------:R-:W-:Y:S02]  /*8ef0*/  IMAD.U32 R33, R11, 0x10000, RZ ;  /* 0x000100000b217824 */ /* 0x000fe400078e00ff */
[C---:B------:R-:W-:Y:S01]  /*8f00*/  FMUL.FTZ R27, R31.reuse, R24 ;  /* 0x000000181f1b7220 */ /* 0x040fe20000410000 */
[----:B------:R-:W-:Y:S02]  /*8f10*/  IMAD.U32 R10, R0, 0x10000, RZ ;  /* 0x00010000000a7824 */ /* 0x000fe400078e00ff */
[----:B------:R-:W-:Y:S01]  /*8f20*/  FMUL.FTZ R31, R31, R4 ;  /* 0x000000041f1f7220 */ /* 0x000fe20000410000 */
[----:B------:R-:W-:-:S02]  /*8f30*/  IMAD.U32 R26, R5, 0x10000, RZ ;  /* 0x00010000051a7824 */ /* 0x000fc400078e00ff */
[----:B------:R-:W-:Y:S01]  /*8f40*/  FFMA.FTZ R38, R6, R37, R39 ;  /* 0x0000002506267223 */ /* 0x000fe20000010027 */
[----:B------:R-:W-:Y:S02]  /*8f50*/  IMAD.U32 R8, R20, 0x10000, RZ ;  /* 0x0001000014087824 */ /* 0x000fe400078e00ff */
[----:B------:R-:W-:Y:S01]  /*8f60*/  FMUL.FTZ R6, R33, R10 ;  /* 0x0000000a21067220 */ /* 0x000fe20000410000 */
[----:B------:R-:W-:Y:S02]  /*8f70*/  IMAD.U32 R29, R7, 0x10000, RZ ;  /* 0x00010000071d7824 */ /* 0x000fe400078e00ff */
[C---:B------:R-:W-:Y:S01]  /*8f80*/  FFMA.FTZ R27, R26.reuse, R4, -R27 ;  /* 0x000000041a1b7223 */ /* 0x040fe2000001081b */
[----:B------:R-:W-:Y:S01]  /*8f90*/  FFMA.FTZ R31, R26, R24, R31 ;  /* 0x000000181a1f7223 */ /* 0x000fe2000001001f */
[-C--:B------:R-:W-:Y:S01]  /*8fa0*/  FMUL.FTZ R26, R33, R8.reuse ;  /* 0x00000008211a7220 */ /* 0x080fe20000410000 */
[----:B------:R-:W-:Y:S01]  /*8fb0*/  FFMA.FTZ R33, R29, R8, -R6 ;  /* 0x000000081d217223 */ /* 0x000fe20000010806 */
[----:B------:R-:W-:-:S02]  /*8fc0*/  LOP3.LUT R9, R9, 0xffff0000, RZ, 0xc0, !PT ;  /* 0xffff000009097812 */ /* 0x000fc400078ec0ff */
[----:B------:R-:W-:Y:S01]  /*8fd0*/  LOP3.LUT R11, R11, 0xffff0000, RZ, 0xc0, !PT ;  /* 0xffff00000b0b7812 */ /* 0x000fe200078ec0ff */
[----:B------:R-:W-:Y:S01]  /*8fe0*/  FFMA.FTZ R29, R29, R10, R26 ;  /* 0x0000000a1d1d7223 */ /* 0x000fe2000001001a */
[----:B------:R-:W-:Y:S02]  /*8ff0*/  LOP3.LUT R8, R13, 0xffff0000, RZ, 0xc0, !PT ;  /* 0xffff00000d087812 */ /* 0x000fe400078ec0ff */
[----:B------:R-:W-:Y:S02]  /*9000*/  LOP3.LUT R24, R0, 0xffff0000, RZ, 0xc0, !PT ;  /* 0xffff000000187812 */ /* 0x000fe400078ec0ff */
[----:B------:R-:W-:Y:S01]  /*9010*/  LOP3.LUT R4, R21, 0xffff0000, RZ, 0xc0, !PT ;  /* 0xffff000015047812 */ /* 0x000fe200078ec0ff */
[----:B------:R-:W-:Y:S01]  /*9020*/  FMUL.FTZ R10, R9, R8 ;  /* 0x00000008090a7220 */ /* 0x000fe20000410000 */
[----:B------:R-:W-:Y:S01]  /*9030*/  LOP3.LUT R6, R20, 0xffff0000, RZ, 0xc0, !PT ;  /* 0xffff000014067812 */ /* 0x000fe200078ec0ff */
[----:B------:R-:W-:Y:S01]  /*9040*/  FMUL.FTZ R40, R11, R24 ;  /* 0x000000180b287220 */ /* 0x000fe20000410000 */
[----:B------:R-:W-:Y:S01]  /*9050*/  LOP3.LUT R5, R5, 0xffff0000, RZ, 0xc0, !PT ;  /* 0xffff000005057812 */ /* 0x000fe200078ec0ff */
[----:B------:R-:W-:Y:S01]  /*9060*/  FMUL.FTZ R9, R9, R4 ;  /* 0x0000000409097220 */ /* 0x000fe20000410000 */
[----:B------:R-:W-:Y:S01]  /*9070*/  LOP3.LUT R7, R7, 0xffff0000, RZ, 0xc0, !PT ;  /* 0xffff000007077812 */ /* 0x000fe200078ec0ff */
[----:B------:R-:W-:-:S02]  /*9080*/  FMUL.FTZ R11, R11, R6 ;  /* 0x000000060b0b7220 */ /* 0x000fc40000410000 */
[C---:B------:R-:W-:Y:S01]  /*9090*/  FFMA.FTZ R26, R5.reuse, R4, -R10 ;  /* 0x00000004051a7223 */ /* 0x040fe2000001080a */
[----:B------:R-:W-:Y:S01]  /*90a0*/  FFMA.FTZ R30, R5, R8, R9 ;  /* 0x00000008051e7223 */ /* 0x000fe20000010009 */
[C---:B------:R-:W-:Y:S01]  /*90b0*/  FFMA.FTZ R40, R7.reuse, R6, -R40 ;  /* 0x0000000607287223 */ /* 0x040fe20000010828 */
[----:B------:R-:W-:Y:S01]  /*90c0*/  FFMA.FTZ R24, R7, R24, R11 ;  /* 0x0000001807187223 */ /* 0x000fe2000001000b */
[----:B------:R-:W-:Y:S02]  /*90d0*/  F2FP.BF16.F32.PACK_AB R4, R34, R41 ;  /* 0x000000292204723e */ /* 0x000fe400000010ff */
[----:B------:R-:W-:Y:S02]  /*90e0*/  F2FP.BF16.F32.PACK_AB R6, R35, R36 ;  /* 0x000000242306723e */ /* 0x000fe400000010ff */
[----:B------:R-:W-:Y:S02]  /*90f0*/  F2FP.BF16.F32.PACK_AB R5, R26, R27 ;  /* 0x0000001b1a05723e */ /* 0x000fe400000010ff */
[----:B------:R-:W-:-:S02]  /*9100*/  F2FP.BF16.F32.PACK_AB R7, R40, R33 ;  /* 0x000000212807723e */ /* 0x000fc400000010ff */
[----:B------:R-:W-:Y:S02]  /*9110*/  F2FP.BF16.F32.PACK_AB R8, R32, R43 ;  /* 0x0000002b2008723e */ /* 0x000fe400000010ff */
[----:B------:R-:W-:Y:S01]  /*9120*/  F2FP.BF16.F32.PACK_AB R10, R38, R45 ;  /* 0x0000002d260a723e */ /* 0x000fe200000010ff */
[----:B------:R1:W-:Y:S01]  /*9130*/  STS.128 [R42+0x20400], R4 ;  /* 0x020400042a007388 */ /* 0x0003e20000000c00 */
[----:B------:R-:W-:Y:S02]  /*9140*/  F2FP.BF16.F32.PACK_AB R9, R30, R31 ;  /* 0x0000001f1e09723e */ /* 0x000fe400000010ff */
[----:B------:R-:W-:-:S05]  /*9150*/  F2FP.BF16.F32.PACK_AB R11, R24, R29 ;  /* 0x0000001d180b723e */ /* 0x000fca00000010ff */
[----:B------:R1:W-:Y:S02]  /*9160*/  STS.128 [R44+0x20400], R8 ;  /* 0x020400082c007388 */ /* 0x0003e40000000c00 */
.L_x_733:
[----:B------:R-:W-:Y:S05]  /*9170*/  BSYNC B1 ;  /* 0x0000000000017941 */ /* 0x000fea0003800000 */
.L_x_732:
[----:B------:R-:W-:Y:S05]  /*9180*/  @P0 BRA `(.L_x_724) ;  /* 0x0000000400640947 */ /* 0x000fea0003800000 */
[----:B------:R-:W2:Y:S01]  /*9190*/  LDL R41, [R1+0x68] ;  /* 0x0000680001297983 */ /* 0x000ea20000100800 */
[----:B-1----:R-:W-:Y:S01]  /*91a0*/  IMAD.SHL.U32 R6, R28, 0x40, RZ ;  /* 0x000000401c067824 */ /* 0x002fe200078e00ff */
[----:B------:R-:W-:Y:S01]  /*91b0*/  SHF.R.S32.HI R5, RZ, 0x1f, R28 ;  /* 0x0000001fff057819 */ /* 0x000fe2000001141c */
[----:B------:R-:W-:Y:S01]  /*91c0*/  IMAD.IADD R4, R16, 0x1, R25 ;  /* 0x0000000110047824 */ /* 0x000fe200078e0219 */
[C---:B------:R-:W-:Y:S01]  /*91d0*/  LOP3.LUT R40, R12.reuse, 0xffff0000, RZ, 0xc0, !PT ;  /* 0xffff00000c287812 */ /* 0x040fe200078ec0ff */
[----:B------:R-:W-:Y:S01]  /*91e0*/  IMAD.U32 R35, R12, 0x10000, RZ ;  /* 0x000100000c237824 */ /* 0x000fe200078e00ff */
[----:B------:R-:W-:Y:S01]  /*91f0*/  LEA.HI R5, R5, R28, RZ, 0x3 ;  /* 0x0000001c05057211 */ /* 0x000fe200078f18ff */
[----:B------:R-:W-:Y:S01]  /*9200*/  IMAD.U32 R33, R15, 0x10000, RZ ;  /* 0x000100000f217824 */ /* 0x000fe200078e00ff */
[----:B------:R-:W-:Y:S01]  /*9210*/  LOP3.LUT R7, R6, 0x1c0, RZ, 0xc0, !PT ;  /* 0x000001c006077812 */ /* 0x000fe200078ec0ff */
[----:B------:R-:W-:Y:S01]  /*9220*/  IMAD.U32 R42, R13, 0x10000, RZ ;  /* 0x000100000d2a7824 */ /* 0x000fe200078e00ff */
[----:B------:R-:W-:Y:S01]  /*9230*/  LOP3.LUT R36, R15, 0xffff0000, RZ, 0xc0, !PT ;  /* 0xffff00000f247812 */ /* 0x000fe200078ec0ff */
[----:B------:R-:W-:Y:S01]  /*9240*/  IMAD.SHL.U32 R5, R5, 0x40, RZ ;  /* 0x0000004005057824 */ /* 0x000fe200078e00ff */
[----:B------:R-:W-:Y:S01]  /*9250*/  LOP3.LUT R4, R7, 0x38, R4, 0xf8, !PT ;  /* 0x0000003807047812 */ /* 0x000fe200078ef804 */
[----:B------:R-:W-:Y:S01]  /*9260*/  IMAD.U32 R38, R21, 0x10000, RZ ;  /* 0x0001000015267824 */ /* 0x000fe200078e00ff */
[----:B------:R-:W-:Y:S01]  /*9270*/  SHF.R.U32.HI R7, RZ, 0x3, R7 ;  /* 0x00000003ff077819 */ /* 0x000fe20000011607 */
[----:B------:R-:W-:Y:S01]  /*9280*/  IMAD.U32 R37, R14, 0x10000, RZ ;  /* 0x000100000e257824 */ /* 0x000fe200078e00ff */
[----:B------:R-:W-:-:S02]  /*9290*/  LOP3.LUT R5, R5, 0xfffffe00, RZ, 0xc0, !PT ;  /* 0xfffffe0005057812 */ /* 0x000fc400078ec0ff */
[----:B------:R-:W-:Y:S02]  /*92a0*/  LOP3.LUT R4, R4, R7, RZ, 0x3c, !PT ;  /* 0x0000000704047212 */ /* 0x000fe400078e3cff */
[----:B------:R-:W-:Y:S02]  /*92b0*/  LOP3.LUT R14, R14, 0xffff0000, RZ, 0xc0, !PT ;  /* 0xffff00000e0e7812 */ /* 0x000fe400078ec0ff */
[----:B------:R-:W-:Y:S01]  /*92c0*/  LOP3.LUT R39, R0, 0xffff0000, RZ, 0xc0, !PT ;  /* 0xffff000000277812 */ /* 0x000fe200078ec0ff */
[----:B------:R-:W-:Y:S01]  /*92d0*/  IMAD.IADD R9, R5, 0x1, R4 ;  /* 0x0000000105097824 */ /* 0x000fe200078e0204 */
[----:B------:R-:W-:-:S03]  /*92e0*/  LOP3.LUT R21, R21, 0xffff0000, RZ, 0xc0, !PT ;  /* 0xffff000015157812 */ /* 0x000fc600078ec0ff */
[----:B------:R-:W-:-:S05]  /*92f0*/  IMAD R24, R9, 0x2, R2 ;  /* 0x0000000209187824 */ /* 0x000fca00078e0202 */
[----:B------:R-:W1:Y:S02]  /*9300*/  LDS.128 R8, [R24+0x20400] ;  /* 0x0204000018087984 */ /* 0x000e640000000c00 */
[C---:B-1----:R-:W-:Y:S01]  /*9310*/  IMAD.U32 R29, R8.reuse, 0x10000, RZ ;  /* 0x00010000081d7824 */ /* 0x042fe200078e00ff */
[----:B------:R-:W-:Y:S01]  /*9320*/  LOP3.LUT R8, R8, 0xffff0000, RZ, 0xc0, !PT ;  /* 0xffff000008087812 */ /* 0x000fe200078ec0ff */
[C---:B------:R-:W-:Y:S01]  /*9330*/  IMAD.U32 R30, R9.reuse, 0x10000, RZ ;  /* 0x00010000091e7824 */ /* 0x040fe200078e00ff */
[----:B------:R-:W-:Y:S01]  /*9340*/  LOP3.LUT R9, R9, 0xffff0000, RZ, 0xc0, !PT ;  /* 0xffff000009097812 */ /* 0x000fe200078ec0ff */
[-C--:B------:R-:W-:Y:S01]  /*9350*/  FMUL.FTZ R34, R35, R29.reuse ;  /* 0x0000001d23227220 */ /* 0x080fe20000410000 */
[----:B------:R-:W-:Y:S01]  /*9360*/  FMUL.FTZ R12, R33, R29 ;  /* 0x0000001d210c7220 */ /* 0x000fe20000410000 */
[----:B------:R-:W-:Y:S01]  /*9370*/  FMUL.FTZ R15, R40, R8 ;  /* 0x00000008280f7220 */ /* 0x000fe20000410000 */
[----:B------:R-:W-:Y:S01]  /*9380*/  FMUL.FTZ R29, R42, R30 ;  /* 0x0000001e2a1d7220 */ /* 0x000fe20000410000 */
[C---:B------:R-:W-:Y:S01]  /*9390*/  IMAD.U32 R31, R10.reuse, 0x10000, RZ ;  /* 0x000100000a1f7824 */ /* 0x040fe200078e00ff */
[----:B------:R-:W-:Y:S01]  /*93a0*/  LOP3.LUT R10, R10, 0xffff0000, RZ, 0xc0, !PT ;  /* 0xffff00000a0a7812 */ /* 0x000fe200078ec0ff */
[C---:B------:R-:W-:Y:S01]  /*93b0*/  IMAD.U32 R32, R11.reuse, 0x10000, RZ ;  /* 0x000100000b207824 */ /* 0x040fe200078e00ff */
[----:B------:R-:W-:Y:S01]  /*93c0*/  LOP3.LUT R11, R11, 0xffff0000, RZ, 0xc0, !PT ;  /* 0xffff00000b0b7812 */ /* 0x000fe200078ec0ff */
[----:B--2---:R-:W1:Y:S02]  /*93d0*/  LDS.128 R4, [R41+0x20400] ;  /* 0x0204000029047984 */ /* 0x004e640000000c00 */
[C---:B-1----:R-:W-:Y:S01]  /*93e0*/  IMAD.U32 R25, R4.reuse, 0x10000, RZ ;  /* 0x0001000004197824 */ /* 0x042fe200078e00ff */
[----:B------:R-:W-:Y:S01]  /*93f0*/  LOP3.LUT R4, R4, 0xffff0000, RZ, 0xc0, !PT ;  /* 0xffff000004047812 */ /* 0x000fe200078ec0ff */
[C---:B------:R-:W-:Y:S01]  /*9400*/  IMAD.U32 R26, R5.reuse, 0x10000, RZ ;  /* 0x00010000051a7824 */ /* 0x040fe200078e00ff */
[----:B------:R-:W-:Y:S01]  /*9410*/  LOP3.LUT R5, R5, 0xffff0000, RZ, 0xc0, !PT ;  /* 0xffff000005057812 */ /* 0x000fe200078ec0ff */
[-C--:B------:R-:W-:Y:S01]  /*9420*/  FFMA.FTZ R34, R33, R25.reuse, -R34 ;  /* 0x0000001921227223 */ /* 0x080fe20000010822 */
[----:B------:R-:W-:Y:S01]  /*9430*/  FFMA.FTZ R12, R35, R25, R12 ;  /* 0x00000019230c7223 */ /* 0x000fe2000001000c */
[----:B------:R-:W-:Y:S01]  /*9440*/  FMUL.FTZ R25, R36, R8 ;  /* 0x0000000824197220 */ /* 0x000fe20000410000 */
[----:B------:R-:W-:Y:S01]  /*9450*/  FMUL.FTZ R33, R38, R30 ;  /* 0x0000001e26217220 */ /* 0x000fe20000410000 */
[----:B------:R-:W-:-:S02]  /*9460*/  IMAD.U32 R35, R3, 0x10000, RZ ;  /* 0x0001000003237824 */ /* 0x000fc400078e00ff */
[-C--:B------:R-:W-:Y:S01]  /*9470*/  FFMA.FTZ R15, R36, R4.reuse, -R15 ;  /* 0x00000004240f7223 */ /* 0x080fe2000001080f */
[----:B------:R-:W-:Y:S01]  /*9480*/  FFMA.FTZ R25, R40, R4, R25 ;  /* 0x0000000428197223 */ /* 0x000fe20000010019 */
[-C--:B------:R-:W-:Y:S01]  /*9490*/  FFMA.FTZ R29, R38, R26.reuse, -R29 ;  /* 0x0000001a261d7223 */ /* 0x080fe2000001081d */
[----:B------:R-:W-:Y:S01]  /*94a0*/  FFMA.FTZ R33, R42, R26, R33 ;  /* 0x0000001a2a217223 */ /* 0x000fe20000010021 */
[----:B0-----:R-:W-:Y:S02]  /*94b0*/  IMAD.U32 R27, R6, 0x10000, RZ ;  /* 0x00010000061b7824 */ /* 0x001fe400078e00ff */
[-C--:B------:R-:W-:Y:S01]  /*94c0*/  FMUL.FTZ R4, R37, R31.reuse ;  /* 0x0000001f25047220 */ /* 0x080fe20000410000 */
[----:B------:R-:W-:Y:S01]  /*94d0*/  LOP3.LUT R26, R3, 0xffff0000, RZ, 0xc0, !PT ;  /* 0xffff0000031a7812 */ /* 0x000fe200078ec0ff */
[C---:B------:R-:W-:Y:S01]  /*94e0*/  FMUL.FTZ R8, R35.reuse, R31 ;  /* 0x0000001f23087220 */ /* 0x040fe20000410000 */
[----:B------:R-:W-:Y:S01]  /*94f0*/  IMAD.U32 R30, R0, 0x10000, RZ ;  /* 0x00010000001e7824 */ /* 0x000fe200078e00ff */
[----:B------:R-:W-:Y:S01]  /*9500*/  LOP3.LUT R6, R6, 0xffff0000, RZ, 0xc0, !PT ;  /* 0xffff000006067812 */ /* 0x000fe200078ec0ff */
[-C--:B------:R-:W-:Y:S01]  /*9510*/  FFMA.FTZ R3, R35, R27.reuse, -R4 ;  /* 0x0000001b23037223 */ /* 0x080fe20000010804 */
[----:B------:R-:W-:Y:S01]  /*9520*/  FFMA.FTZ R8, R37, R27, R8 ;  /* 0x0000001b25087223 */ /* 0x000fe20000010008 */
[-C--:B------:R-:W-:Y:S01]  /*9530*/  FMUL.FTZ R31, R14, R10.reuse ;  /* 0x0000000a0e1f7220 */ /* 0x080fe20000410000 */
[----:B------:R-:W-:Y:S01]  /*9540*/  FMUL.FTZ R35, R26, R10 ;  /* 0x0000000a1a237220 */ /* 0x000fe20000410000 */
[----:B------:R-:W-:Y:S01]  /*9550*/  LOP3.LUT R37, R13, 0xffff0000, RZ, 0xc0, !PT ;  /* 0xffff00000d257812 */ /* 0x000fe200078ec0ff */
[----:B------:R-:W-:-:S02]  /*9560*/  IMAD.U32 R28, R7, 0x10000, RZ ;  /* 0x00010000071c7824 */ /* 0x000fc400078e00ff */
[----:B------:R-:W-:Y:S01]  /*9570*/  FMUL.FTZ R27, R30, R32 ;  /* 0x000000201e1b7220 */ /* 0x000fe20000410000 */
[C---:B------:R-:W-:Y:S01]  /*9580*/  IMAD.U32 R4, R20.reuse, 0x10000, RZ ;  /* 0x0001000014047824 */ /* 0x040fe200078e00ff */
[----:B------:R-:W-:Y:S01]  /*9590*/  LOP3.LUT R13, R20, 0xffff0000, RZ, 0xc0, !PT ;  /* 0xffff0000140d7812 */ /* 0x000fe200078ec0ff */
[-C--:B------:R-:W-:Y:S01]  /*95a0*/  FFMA.FTZ R10, R26, R6.reuse, -R31 ;  /* 0x000000061a0a7223 */ /* 0x080fe2000001081f */
[----:B------:R-:W-:Y:S01]  /*95b0*/  LOP3.LUT R7, R7, 0xffff0000, RZ, 0xc0, !PT ;  /* 0xffff000007077812 */ /* 0x000fe200078ec0ff */
[----:B------:R-:W-:Y:S01]  /*95c0*/  FFMA.FTZ R35, R14, R6, R35 ;  /* 0x000000060e237223 */ /* 0x000fe20000010023 */
[C---:B------:R-:W-:Y:S01]  /*95d0*/  FMUL.FTZ R31, R4.reuse, R32 ;  /* 0x00000020041f7220 */ /* 0x040fe20000410000 */
[-C--:B------:R-:W-:Y:S01]  /*95e0*/  FFMA.FTZ R27, R4, R28.reuse, -R27 ;  /* 0x0000001c041b7223 */ /* 0x080fe2000001081b */
[----:B------:R-:W-:Y:S01]  /*95f0*/  FMUL.FTZ R0, R37, R9 ;  /* 0x0000000925007220 */ /* 0x000fe20000410000 */
[----:B------:R-:W-:Y:S01]  /*9600*/  FMUL.FTZ R6, R39, R11 ;  /* 0x0000000b27067220 */ /* 0x000fe20000410000 */
[----:B------:R-:W-:Y:S01]  /*9610*/  FMUL.FTZ R4, R21, R9 ;  /* 0x0000000915047220 */ /* 0x000fe20000410000 */
[----:B------:R-:W-:Y:S01]  /*9620*/  FMUL.FTZ R26, R13, R11 ;  /* 0x0000000b0d1a7220 */ /* 0x000fe20000410000 */
[----:B------:R-:W-:Y:S01]  /*9630*/  FFMA.FTZ R0, R21, R5, -R0 ;  /* 0x0000000515007223 */ /* 0x000fe20000010800 */
[----:B------:R-:W-:Y:S01]  /*9640*/  FFMA.FTZ R20, R13, R7, -R6 ;  /* 0x000000070d147223 */ /* 0x000fe20000010806 */
[----:B------:R-:W-:Y:S01]  /*9650*/  FFMA.FTZ R31, R30, R28, R31 ;  /* 0x0000001c1e1f7223 */ /* 0x000fe2000001001f */
[----:B------:R-:W-:Y:S01]  /*9660*/  FFMA.FTZ R14, R37, R5, R4 ;  /* 0x00000005250e7223 */ /* 0x000fe20000010004 */
[----:B------:R-:W-:Y:S01]  /*9670*/  FFMA.FTZ R26, R39, R7, R26 ;  /* 0x00000007271a7223 */ /* 0x000fe2000001001a */
[----:B------:R-:W-:-:S02]  /*9680*/  F2FP.BF16.F32.PACK_AB R6, R10, R3 ;  /* 0x000000030a06723e */ /* 0x000fc400000010ff */
[----:B------:R-:W-:Y:S02]  /*9690*/  F2FP.BF16.F32.PACK_AB R4, R15, R34 ;  /* 0x000000220f04723e */ /* 0x000fe400000010ff */
[----:B------:R-:W-:Y:S02]  /*96a0*/  F2FP.BF16.F32.PACK_AB R10, R35, R8 ;  /* 0x00000008230a723e */ /* 0x000fe400000010ff */
[----:B------:R-:W-:Y:S02]  /*96b0*/  F2FP.BF16.F32.PACK_AB R5, R0, R29 ;  /* 0x0000001d0005723e */ /* 0x000fe400000010ff */
[----:B------:R-:W-:Y:S02]  /*96c0*/  F2FP.BF16.F32.PACK_AB R7, R20, R27 ;  /* 0x0000001b1407723e */ /* 0x000fe400000010ff */
[----:B------:R-:W-:Y:S02]  /*96d0*/  F2FP.BF16.F32.PACK_AB R8, R25, R12 ;  /* 0x0000000c1908723e */ /* 0x000fe400000010ff */
[----:B------:R-:W-:Y:S01]  /*96e0*/  F2FP.BF16.F32.PACK_AB R9, R14, R33 ;  /* 0x000000210e09723e */ /* 0x000fe200000010ff */
[----:B------:R2:W-:Y:S01]  /*96f0*/  STS.128 [R41+0x20400], R4 ;  /* 0x0204000429007388 */ /* 0x0005e20000000c00 */
[----:B------:R-:W-:-:S05]  /*9700*/  F2FP.BF16.F32.PACK_AB R11, R26, R31 ;  /* 0x0000001f1a0b723e */ /* 0x000fca00000010ff */
[----:B------:R2:W-:Y:S02]  /*9710*/  STS.128 [R24+0x20400], R8 ;  /* 0x0204000818007388 */ /* 0x0005e40000000c00 */
.L_x_724:
[----:B------:R-:W-:Y:S05]  /*9720*/  BSYNC B0 ;  /* 0x0000000000007941 */ /* 0x000fea0003800000 */
.L_x_713:
[----:B------:R-:W-:Y:S01]  /*9730*/  @!PT LDS RZ, [RZ] ;  /* 0x00000000fffff984 */ /* 0x000fe20000000800 */
[----:B------:R-:W-:Y:S01]  /*9740*/  @!PT LDS RZ, [RZ] ;  /* 0x00000000fffff984 */ /* 0x000fe20000000800 */
[----:B------:R-:W-:Y:S01]  /*9750*/  @!PT LDS RZ, [RZ] ;  /* 0x00000000fffff984 */ /* 0x000fe20000000800 */
[----:B------:R-:W-:Y:S01]  /*9760*/  @!PT LDS RZ, [RZ] ;  /* 0x00000000fffff984 */ /* 0x000fe20000000800 */
[----:B------:R4:W-:Y:S06]  /*9770*/  MEMBAR.ALL.CTA ;  /* 0x0000000000007992 */ /* 0x0009ec0000008000 */
[----:B----4-:R-:W4:Y:S01]  /*9780*/  FENCE.VIEW.ASYNC.S ;  /* 0x00000000000073c6 */ /* 0x010f220000000000 */
[----:B------:R-:W-:Y:S05]  /*9790*/  WARPSYNC.ALL ;  /* 0x0000000000007948 */ /* 0x000fea0003800000 */
[----:B----4-:R-:W-:Y:S06]  /*97a0*/  BAR.SYNC.DEFER_BLOCKING 0xd, 0x80 ;  /* 0x0342000000007b1d */ /* 0x010fec0000010000 */
.L_x_710:
[----:B------:R-:W-:-:S13]  /*97b0*/  ISETP.NE.AND P0, PT, R184, 0x3, PT ;  /* 0x00000003b800780c */ /* 0x000fda0003f05270 */
[----:B------:R-:W-:Y:S05]  /*97c0*/  @!P0 BRA `(.L_x_734) ;  /* 0x0000000000048947 */ /* 0x000fea0003800000 */
[----:B------:R-:W-:Y:S01]  /*97d0*/  BPT.TRAP 0x1 ;  /* 0x000000040000795c */ /* 0x000fe20000300000 */
.L_x_734:
[----:B------:R-:W-:Y:S01]  /*97e0*/  IMAD R12, R18, 0x8, R2 ;  /* 0x00000008120c7824 */ /* 0x000fe200078e0202 */
[----:B------:R-:W-:-:S04]  /*97f0*/  SHF.L.U32 R13, R23, 0x1f, RZ ;  /* 0x0000001f170d7819 */ /* 0x000fc800000006ff */
[----:B------:R4:W0:Y:S01]  /*9800*/  SYNCS.PHASECHK.TRANS64.TRYWAIT P1, [R12+URZ+0x28c30], R13 ;  /* 0x028c300d0c0075a7 */ /* 0x000822000802017f */
[----:B------:R-:W-:Y:S05]  /*9810*/  @!P0 BRA `(.L_x_735) ;  /* 0x0000000000048947 */ /* 0x000fea0003800000 */
[----:B------:R-:W-:Y:S01]  /*9820*/  BPT.TRAP 0x1 ;  /* 0x000000040000795c */ /* 0x000fe20000300000 */
.L_x_735:
[C---:B--23--:R-:W-:Y:S02]  /*9830*/  VIADD R0, R2.reuse, 0x22400 ;  /* 0x0002240002007836 */ /* 0x04cfe40000000000 */
[----:B01----:R-:W-:-:S03]  /*9840*/  VIADD R3, R2, 0x20400 ;  /* 0x0002040002037836 */ /* 0x003fc60000000000 */
[----:B------:R-:W-:Y:S02]  /*9850*/  SHF.R.U32.HI R0, RZ, 0x4, R0 ;  /* 0x00000004ff007819 */ /* 0x000fe40000011600 */
[----:B------:R-:W-:Y:S02]  /*9860*/  SHF.R.U32.HI R3, RZ, 0x4, R3 ;  /* 0x00000004ff037819 */ /* 0x000fe40000011603 */
[----:B------:R-:W-:Y:S02]  /*9870*/  LOP3.LUT R0, R0, 0x3fff, RZ, 0xc0, !PT ;  /* 0x00003fff00007812 */ /* 0x000fe400078ec0ff */
[----:B------:R-:W-:Y:S02]  /*9880*/  LOP3.LUT R3, R3, 0x3fff, RZ, 0xc0, !PT ;  /* 0x00003fff03037812 */ /* 0x000fe400078ec0ff */
[----:B------:R-:W-:Y:S01]  /*9890*/  LOP3.LUT R0, R0, 0x10000, RZ, 0xfc, !PT ;  /* 0x0001000000007812 */ /* 0x000fe200078efcff */
[----:B------:R-:W-:Y:S06]  /*98a0*/  @P1 BRA `(.L_x_736) ;  /* 0x0000000000081947 */ /* 0x000fec0003800000 */
[----:B------:R-:W0:Y:S02]  /*98b0*/  SYNCS.PHASECHK.TRANS64.TRYWAIT P1, [R12+URZ+0x28c30], R13 ;  /* 0x028c300d0c0075a7 */ /* 0x000e24000802017f */
[----:B0-----:R-:W-:Y:S05]  /*98c0*/  @!P1 BRA `(.L_x_737) ;  /* 0x0000012000549947 */ /* 0x001fea0003800000 */
.L_x_736:
[----:B------:R-:W-:Y:S01]  /*98d0*/  IMAD R10, R18, 0x200, R0 ;  /* 0x00000200120a7824 */ /* 0x000fe200078e0200 */
[----:B------:R-:W-:Y:S01]  /*98e0*/  LOP3.LUT R4, R3, 0x10000, RZ, 0xfc, !PT ;  /* 0x0001000003047812 */ /* 0x000fe200078efcff */
[----:B------:R-:W-:Y:S01]  /*98f0*/  IMAD.MOV.U32 R5, RZ, RZ, 0x40000040 ;  /* 0x40000040ff057424 */ /* 0x000fe200078e00ff */
[----:B------:R-:W2:Y:S01]  /*9900*/  LDL R57, [R1+0x34] ;  /* 0x0000340001397983 */ /* 0x000ea20000100800 */
[----:B------:R-:W-:Y:S01]  /*9910*/  IMAD.MOV.U32 R11, RZ, RZ, 0x40000040 ;  /* 0x40000040ff0b7424 */ /* 0x000fe200078e00ff */
[----:B------:R-:W-:Y:S05]  /*9920*/  WARPSYNC.ALL ;  /* 0x0000000000007948 */ /* 0x000fea0003800000 */
[C---:B------:R-:W-:Y:S01]  /*9930*/  R2UR UR4, R4.reuse ;  /* 0x00000000040472ca */ /* 0x040fe200000e0000 */
[----:B------:R-:W-:Y:S01]  /*9940*/  WARPGROUP.ARRIVE ;  /* 0x00000000000079c5 */ /* 0x000fe20000000000 */
[----:B------:R-:W-:Y:S01]  /*9950*/  R2UR UR5, R5 ;  /* 0x00000000050572ca */ /* 0x000fe200000e0000 */
[----:B------:R-:W-:Y:S01]  /*9960*/  VIADD R8, R4, 0x2 ;  /* 0x0000000204087836 */ /* 0x000fe20000000000 */
[C---:B------:R-:W-:Y:S01]  /*9970*/  R2UR UR6, R10.reuse ;  /* 0x000000000a0672ca */ /* 0x040fe200000e0000 */
[----:B------:R-:W-:Y:S01]  /*9980*/  VIADD R6, R10, 0x2 ;  /* 0x000000020a067836 */ /* 0x000fe20000000000 */
[----:B------:R-:W-:Y:S01]  /*9990*/  R2UR UR7, R11 ;  /* 0x000000000b0772ca */ /* 0x000fe200000e0000 */
[----:B------:R-:W-:Y:S01]  /*99a0*/  IMAD.MOV.U32 R9, RZ, RZ, 0x40000040 ;  /* 0x40000040ff097424 */ /* 0x000fe200078e00ff */
[----:B------:R-:W1:Y:S01]  /*99b0*/  S2R R58, SR_TID.X ;  /* 0x00000000003a7919 */ /* 0x000e620000002100 */
[----:B------:R-:W-:-:S02]  /*99c0*/  IMAD.MOV.U32 R7, RZ, RZ, 0x40000040 ;  /* 0x40000040ff077424 */ /* 0x000fc400078e00ff */
[C---:B------:R-:W-:Y:S02]  /*99d0*/  VIADD R14, R10.reuse, 0x4 ;  /* 0x000000040a0e7836 */ /* 0x040fe40000000000 */
[----:B------:R-:W-:Y:S02]  /*99e0*/  IMAD.MOV.U32 R15, RZ, RZ, 0x40000040 ;  /* 0x40000040ff0f7424 */ /* 0x000fe400078e00ff */
[----:B------:R-:W-:Y:S02]  /*99f0*/  VIADD R10, R10, 0x6 ;  /* 0x000000060a0a7836 */ /* 0x000fe40000000000 */
[----:B------:R-:W-:Y:S02]  /*9a00*/  IMAD.MOV.U32 R5, RZ, RZ, 0x40000040 ;  /* 0x40000040ff057424 */ /* 0x000fe400078e00ff */
[----:B------:R-:W-:Y:S01]  /*9a10*/  HGMMA.64x64x16.F32.BF16 R24, gdesc[UR4], RZ, !UPT, gsb0 ;  /* 0x00e00000041879f0 */ /* 0x000fe2000c0018ff */
[----:B------:R-:W-:Y:S01]  /*9a20*/  R2UR UR4, R8 ;  /* 0x00000000080472ca */ /* 0x000fe200000e0000 */
[----:B------:R-:W-:Y:S01]  /*9a30*/  IMAD.MOV.U32 R11, RZ, RZ, 0x40000040 ;  /* 0x40000040ff0b7424 */ /* 0x000fe200078e00ff */
[----:B------:R-:W-:Y:S01]  /*9a40*/  R2UR UR5, R9 ;  /* 0x00000000090572ca */ /* 0x000fe200000e0000 */
[----:B------:R-:W-:Y:S01]  /*9a50*/  IMAD R152, R168, -0x40, R152 ;  /* 0xffffffc0a8987824 */ /* 0x000fe200078e0298 */
[----:B------:R-:W-:Y:S01]  /*9a60*/  R2UR UR6, R6 ;  /* 0x00000000060672ca */ /* 0x000fe200000e0000 */
[----:B------:R-:W-:Y:S01]  /*9a70*/  VIADD R6, R4, 0x4 ;  /* 0x0000000404067836 */ /* 0x000fe20000000000 */
[----:B------:R-:W-:Y:S01]  /*9a80*/  R2UR UR7, R7 ;  /* 0x00000000070772ca */ /* 0x000fe200000e0000 */
[----:B------:R-:W-:-:S02]  /*9a90*/  IMAD.MOV.U32 R7, RZ, RZ, 0x40000040 ;  /* 0x40000040ff077424 */ /* 0x000fc400078e00ff */
[----:B------:R-:W-:Y:S01]  /*9aa0*/  VIADD R4, R4, 0x6 ;  /* 0x0000000604047836 */ /* 0x000fe20000000000 */
[----:B-1----:R-:W-:Y:S01]  /*9ab0*/  LOP3.LUT R58, R58, 0x7f, RZ, 0xc0, !PT ;  /* 0x0000007f3a3a7812 */ /* 0x002fe200078ec0ff */
[----:B------:R-:W-:Y:S02]  /*9ac0*/  WARPGROUP.DEPBAR.LE gsb0, 0x0 ;  /* 0x00008000000079c5 */ /* 0x000fe40000010000 */
[----:B------:R-:W-:-:S06]  /*9ad0*/  WARPGROUP.ARRIVE ;  /* 0x00000000000079c5 */ /* 0x000fcc0000000000 */
[----:B------:R-:W-:Y:S01]  /*9ae0*/  HGMMA.64x64x16.F32.BF16 R24, gdesc[UR4], R24, gsb0 ;  /* 0x00e00000041879f0 */ /* 0x000fe20008001818 */
[----:B------:R-:W-:Y:S02]  /*9af0*/  R2UR UR4, R6 ;  /* 0x00000000060472ca */ /* 0x000fe400000e0000 */
[----:B------:R-:W-:Y:S02]  /*9b00*/  R2UR UR5, R7 ;  /* 0x00000000070572ca */ /* 0x000fe400000e0000 */
[----:B------:R-:W-:Y:S02]  /*9b10*/  R2UR UR6, R14 ;  /* 0x000000000e0672ca */ /* 0x000fe400000e0000 */
[----:B------:R-:W-:Y:S01]  /*9b20*/  R2UR UR7, R15 ;  /* 0x000000000f0772ca */ /* 0x000fe200000e0000 */
[----:B------:R-:W-:Y:S02]  /*9b30*/  WARPGROUP.DEPBAR.LE gsb0, 0x0 ;  /* 0x00008000000079c5 */ /* 0x000fe40000010000 */
[----:B------:R-:W-:-:S10]  /*9b40*/  WARPGROUP.ARRIVE ;  /* 0x00000000000079c5 */ /* 0x000fd40000000000 */
        /* <DEDUP_REMOVED lines=8> */
[----:B------:R-:W-:Y:S01]  /*9bd0*/  ULDC UR4, c[0x0][0x9d8] ;  /* 0x0002760000047ab9 */ /* 0x000fe20000000800 */
[----:B------:R-:W-:Y:S01]  /*9be0*/  ULDC UR5, c[0x0][0x988] ;  /* 0x0002620000057ab9 */ /* 0x000fe20000000800 */
[----:B--2---:R-:W-:-:S04]  /*9bf0*/  IADD3 R152, -R57, 0x40, R152 ;  /* 0x0000004039987810 */ /* 0x004fc80007ffe198 */
[C---:B------:R-:W-:Y:S02]  /*9c00*/  ISETP.GT.AND P1, PT, R152.reuse, RZ, PT ;  /* 0x000000ff9800720c */ /* 0x040fe40003f24270 */
[C---:B------:R-:W-:Y:S02]  /*9c10*/  ISETP.GT.AND P2, PT, R152.reuse, 0x1, PT ;  /* 0x000000019800780c */ /* 0x040fe40003f44270 */
[C---:B------:R-:W-:Y:S02]  /*9c20*/  ISETP.GT.AND P3, PT, R152.reuse, 0x8, PT ;  /* 0x000000089800780c */ /* 0x040fe40003f64270 */
[C---:B------:R-:W-:Y:S02]  /*9c30*/  ISETP.GT.AND P4, PT, R152.reuse, 0x9, PT ;  /* 0x000000099800780c */ /* 0x040fe40003f84270 */
[C---:B------:R-:W-:Y:S02]  /*9c40*/  ISETP.GT.AND P5, PT, R152.reuse, 0x10, PT ;  /* 0x000000109800780c */ /* 0x040fe40003fa4270 */
[----:B------:R-:W-:Y:S01]  /*9c50*/  ISETP.GT.AND P6, PT, R152, 0x11, PT ;  /* 0x000000119800780c */ /* 0x000fe20003fc4270 */
[----:B------:R-:W-:-:S02]  /*9c60*/  WARPGROUP.DEPBAR.LE gsb0, 0x0 ;  /* 0x00008000000079c5 */ /* 0x000fc40000010000 */
        /* <DEDUP_REMOVED lines=13> */
[----:B------:R-:W-:Y:S01]  /*9d40*/  MUFU.TANH R25, R25 ;  /* 0x0000001900197308 */ /* 0x000fe20000002400 */
        /* <DEDUP_REMOVED lines=8> */
[----:B-1----:R-:W-:Y:S01]  /*9dd0*/  FSEL R14, R14, -INF , P1 ;  /* 0xff8000000e0e7808 */ /* 0x002fe20000800000 */
        /* <DEDUP_REMOVED lines=11> */
[----:B------:R-:W-:-:S03]  /*9e90*/  FMUL.FTZ R55, R55, UR4 ;  /* 0x0000000437377c20 */ /* 0x000fc60008410000 */
[----:B------:R-:W-:Y:S08]  /*9ea0*/  MUFU.TANH R32, R32 ;  /* 0x0000002000207308 */ /* 0x000ff00000002400 */
[----:B------:R-:W2:Y:S01]  /*9eb0*/  MUFU.TANH R3, R26 ;  /* 0x0000001a00037308 */ /* 0x000ea20000002400 */
[----:B-1----:R-:W-:-:S07]  /*9ec0*/  FSEL R29, R29, -INF , P4 ;  /* 0xff8000001d1d7808 */ /* 0x002fce0002000000 */
[----:B------:R1:W3:Y:S08]  /*9ed0*/  MUFU.TANH R10, R27 ;  /* 0x0000001b000a7308 */ /* 0x0002f00000002400 */
[----:B------:R0:W-:Y:S01]  /*9ee0*/  MUFU.TANH R20, R33 ;  /* 0x0000002100147308 */ /* 0x0001e20000002400 */
[----:B-1----:R-:W-:Y:S02]  /*9ef0*/  FSEL R27, R25, -INF , P2 ;  /* 0xff800000191b7808 */ /* 0x002fe40001000000 */
[----:B------:R-:W-:-:S02]  /*9f00*/  FSEL R25, R28, -INF , P3 ;  /* 0xff8000001c197808 */ /* 0x000fc40001800000 */
[----:B--2---:R-:W-:Y:S02]  /*9f10*/  FSEL R3, R3, -INF , P1 ;  /* 0xff80000003037808 */ /* 0x004fe40000800000 */
[----:B------:R-:W-:Y:S01]  /*9f20*/  ISETP.GT.AND P1, PT, R152, 0x18, PT ;  /* 0x000000189800780c */ /* 0x000fe20003f24270 */
[----:B------:R1:W2:Y:S01]  /*9f30*/  MUFU.TANH R11, R30 ;  /* 0x0000001e000b7308 */ /* 0x0002a20000002400 */
[----:B0-----:R-:W-:Y:S02]  /*9f40*/  FSEL R33, R32, -INF , P5 ;  /* 0xff80000020217808 */ /* 0x001fe40002800000 */
[----:B---3--:R-:W-:Y:S02]  /*9f50*/  FSEL R10, R10, -INF , P2 ;  /* 0xff8000000a0a7808 */ /* 0x008fe40001000000 */
[----:B------:R-:W-:-:S03]  /*9f60*/  ISETP.GT.AND P2, PT, R152, 0x19, PT ;  /* 0x000000199800780c */ /* 0x000fc60003f44270 */
[----:B------:R-:W-:Y:S01]  /*9f70*/  MUFU.TANH R36, R36 ;  /* 0x0000002400247308 */ /* 0x000fe20000002400 */
[----:B-1----:R-:W-:-:S04]  /*9f80*/  FMNMX.FTZ R30, R14, R27, !PT ;  /* 0x0000001b0e1e7209 */ /* 0x002fc80007810000 */
[----:B------:R-:W-:-:S03]  /*9f90*/  FMNMX.FTZ R30, R25, R30, !PT ;  /* 0x0000001e191e7209 */ /* 0x000fc60007810000 */
[----:B------:R-:W-:Y:S01]  /*9fa0*/  MUFU.TANH R37, R37 ;  /* 0x0000002500257308 */ /* 0x000fe20000002400 */
[----:B------:R-:W-:Y:S02]  /*9fb0*/  FMNMX.FTZ R30, R29, R30, !PT ;  /* 0x0000001e1d1e7209 */ /* 0x000fe40007810000 */
[----:B--2---:R-:W-:Y:S02]  /*9fc0*/  FSEL R11, R11, -INF , P3 ;  /* 0xff8000000b0b7808 */ /* 0x004fe40001800000 */
[----:B------:R-:W-:Y:S02]  /*9fd0*/  FMNMX.FTZ R30, R33, R30, !PT ;  /* 0x0000001e211e7209 */ /* 0x000fe40007810000 */
[----:B------:R-:W-:Y:S01]  /*9fe0*/  ISETP.GT.AND P3, PT, R152, 0x20, PT ;  /* 0x000000209800780c */ /* 0x000fe20003f64270 */
[----:B------:R-:W0:Y:S08]  /*9ff0*/  MUFU.TANH R15, R31 ;  /* 0x0000001f000f7308 */ /* 0x000e300000002400 */
[----:B------:R-:W-:Y:S08]  /*a000*/  MUFU.TANH R40, R40 ;  /* 0x0000002800287308 */ /* 0x000ff00000002400 */
[----:B------:R-:W1:Y:S01]  /*a010*/  MUFU.TANH R34, R34 ;  /* 0x0000002200227308 */ /* 0x000e620000002400 */
[----:B0-----:R-:W-:-:S02]  /*a020*/  FSEL R15, R15, -INF , P4 ;  /* 0xff8000000f0f7808 */ /* 0x001fc40002000000 */
[----:B------:R-:W-:-:S05]  /*a030*/  ISETP.GT.AND P4, PT, R152, 0x21, PT ;  /* 0x000000219800780c */ /* 0x000fca0003f84270 */
[----:B------:R0:W2:Y:S08]  /*a040*/  MUFU.TANH R21, R35 ;  /* 0x0000002300157308 */ /* 0x0000b00000002400 */
[----:B------:R3:W4:Y:S01]  /*a050*/  MUFU.TANH R26, R41 ;  /* 0x00000029001a7308 */ /* 0x0007220000002400 */
[----:B0-----:R-:W-:Y:S01]  /*a060*/  FSEL R35, R20, -INF , P6 ;  /* 0xff80000014237808 */ /* 0x001fe20003000000 */
[----:B------:R-:W-:Y:S01]  /*a070*/  FMUL.FTZ R20, R49, UR4 ;  /* 0x0000000431147c20 */ /* 0x000fe20008410000 */
[----:B-1----:R-:W-:-:S02]  /*a080*/  FSEL R31, R34, -INF , P5 ;  /* 0xff800000221f7808 */ /* 0x002fc40002800000 */
[----:B------:R-:W-:Y:S02]  /*a090*/  FMNMX.FTZ R30, R35, R30, !PT ;  /* 0x0000001e231e7209 */ /* 0x000fe40007810000 */
[C---:B------:R-:W-:Y:S01]  /*a0a0*/  ISETP.GT.AND P5, PT, R152.reuse, 0x28, PT ;  /* 0x000000289800780c */ /* 0x040fe20003fa4270 */
[----:B------:R0:W1:Y:S01]  /*a0b0*/  MUFU.TANH R24, R39 ;  /* 0x0000002700187308 */ /* 0x0000620000002400 */
[----:B---3--:R-:W-:Y:S02]  /*a0c0*/  FSEL R41, R37, -INF , P2 ;  /* 0xff80000025297808 */ /* 0x008fe40001000000 */
[----:B--2---:R-:W-:Y:S01]  /*a0d0*/  FSEL R37, R21, -INF , P6 ;  /* 0xff80000015257808 */ /* 0x004fe20003000000 */
[----:B------:R-:W-:Y:S01]  /*a0e0*/  FMUL.FTZ R21, R53, UR4 ;  /* 0x0000000435157c20 */ /* 0x000fe20008410000 */
[----:B------:R-:W-:-:S03]  /*a0f0*/  ISETP.GT.AND P6, PT, R152, 0x29, PT ;  /* 0x000000299800780c */ /* 0x000fc60003fc4270 */
[----:B------:R-:W2:Y:S01]  /*a100*/  MUFU.TANH R44, R44 ;  /* 0x0000002c002c7308 */ /* 0x000ea20000002400 */
[----:B0-----:R-:W-:Y:S02]  /*a110*/  FSEL R39, R36, -INF , P1 ;  /* 0xff80000024277808 */ /* 0x001fe40000800000 */
[----:B----4-:R-:W-:Y:S02]  /*a120*/  FSEL R49, R26, -INF , P4 ;  /* 0xff8000001a317808 */ /* 0x010fe40002000000 */
[----:B------:R-:W-:-:S03]  /*a130*/  FMNMX.FTZ R30, R39, R30, !PT ;  /* 0x0000001e271e7209 */ /* 0x000fc60007810000 */
[----:B------:R-:W-:Y:S01]  /*a140*/  MUFU.TANH R38, R38 ;  /* 0x0000002600267308 */ /* 0x000fe20000002400 */
[----:B------:R-:W-:Y:S02]  /*a150*/  FMNMX.FTZ R30, R41, R30, !PT ;  /* 0x0000001e291e7209 */ /* 0x000fe40007810000 */
[----:B-1----:R-:W-:Y:S02]  /*a160*/  FSEL R53, R24, -INF , P2 ;  /* 0xff80000018357808 */ /* 0x002fe40001000000 */
[----:B------:R-:W-:-:S03]  /*a170*/  ISETP.GT.AND P2, PT, R152, 0x31, PT ;  /* 0x000000319800780c */ /* 0x000fc60003f44270 */
[----:B------:R0:W1:Y:S01]  /*a180*/  MUFU.TANH R28, R45 ;  /* 0x0000002d001c7308 */ /* 0x0000620000002400 */
[----:B--2---:R-:W-:-:S07]  /*a190*/  FSEL R63, R44, -INF , P5 ;  /* 0xff8000002c3f7808 */ /* 0x004fce0002800000 */
[----:B------:R-:W-:Y:S01]  /*a1a0*/  MUFU.TANH R48, R48 ;  /* 0x0000003000307308 */ /* 0x000fe20000002400 */
[----:B0-----:R-:W-:-:S04]  /*a1b0*/  FSEL R45, R40, -INF , P3 ;  /* 0xff800000282d7808 */ /* 0x001fc80001800000 */
[----:B------:R-:W-:-:S03]  /*a1c0*/  FMNMX.FTZ R30, R45, R30, !PT ;  /* 0x0000001e2d1e7209 */ /* 0x000fc60007810000 */
[----:B------:R-:W0:Y:S01]  /*a1d0*/  MUFU.TANH R42, R42 ;  /* 0x0000002a002a7308 */ /* 0x000e220000002400 */
[----:B------:R-:W-:Y:S02]  /*a1e0*/  FMNMX.FTZ R30, R49, R30, !PT ;  /* 0x0000001e311e7209 */ /* 0x000fe40007810000 */
[----:B-1----:R-:W-:Y:S02]  /*a1f0*/  FSEL R67, R28, -INF , P6 ;  /* 0xff8000001c437808 */ /* 0x002fe40003000000 */
[----:B------:R-:W-:-:S03]  /*a200*/  FMNMX.FTZ R30, R63, R30, !PT ;  /* 0x0000001e3f1e7209 */ /* 0x000fc60007810000 */
[----:B------:R-:W1:Y:S01]  /*a210*/  MUFU.TANH R20, R20 ;  /* 0x0000001400147308 */ /* 0x000e620000002400 */
[----:B------:R-:W-:-:S07]  /*a220*/  FMNMX.FTZ R30, R67, R30, !PT ;  /* 0x0000001e431e7209 */ /* 0x000fce0007810000 */
[----:B------:R2:W3:Y:S01]  /*a230*/  MUFU.TANH R59, R43 ;  /* 0x0000002b003b7308 */ /* 0x0004e20000002400 */
[----:B0-----:R-:W-:Y:S02]  /*a240*/  FSEL R57, R42, -INF , P3 ;  /* 0xff8000002a397808 */ /* 0x001fe40001800000 */
[----:B------:R-:W-:-:S05]  /*a250*/  ISETP.GT.AND P3, PT, R152, 0x38, PT ;  /* 0x000000389800780c */ /* 0x000fca0003f64270 */
[----:B------:R-:W0:Y:S01]  /*a260*/  MUFU.TANH R52, R52 ;  /* 0x0000003400347308 */ /* 0x000e220000002400 */
[----:B--2---:R-:W-:Y:S02]  /*a270*/  FSEL R43, R38, -INF , P1 ;  /* 0xff800000262b7808 */ /* 0x004fe40000800000 */
[----:B------:R-:W-:Y:S02]  /*a280*/  ISETP.GT.AND P1, PT, R152, 0x30, PT ;  /* 0x000000309800780c */ /* 0x000fe40003f24270 */
[----:B-1----:R-:W-:Y:S02]  /*a290*/  FSEL R75, R20, -INF , P2 ;  /* 0xff800000144b7808 */ /* 0x002fe40001000000 */
[----:B------:R-:W-:Y:S01]  /*a2a0*/  FSEL R71, R48, -INF , P1 ;  /* 0xff80000030477808 */ /* 0x000fe20000800000 */
[----:B------:R-:W1:Y:S01]  /*a2b0*/  MUFU.TANH R21, R21 ;  /* 0x0000001500157308 */ /* 0x000e620000002400 */
[----:B---3--:R-:W-:Y:S02]  /*a2c0*/  FSEL R59, R59, -INF , P4 ;  /* 0xff8000003b3b7808 */ /* 0x008fe40002000000 */
[----:B------:R-:W-:-:S02]  /*a2d0*/  FMNMX.FTZ R30, R71, R30, !PT ;  /* 0x0000001e471e7209 */ /* 0x000fc40007810000 */
[----:B------:R-:W-:Y:S02]  /*a2e0*/  ISETP.GT.AND P4, PT, R152, 0x39, PT ;  /* 0x000000399800780c */ /* 0x000fe40003f84270 */
[----:B------:R-:W-:Y:S01]  /*a2f0*/  FMNMX.FTZ R30, R75, R30, !PT ;  /* 0x0000001e4b1e7209 */ /* 0x000fe20007810000 */
[----:B------:R-:W2:Y:S01]  /*a300*/  MUFU.TANH R46, R46 ;  /* 0x0000002e002e7308 */ /* 0x000ea20000002400 */
[----:B0-----:R-:W-:Y:S02]  /*a310*/  FSEL R77, R52, -INF , P3 ;  /* 0xff800000344d7808 */ /* 0x001fe40001800000 */
[----:B------:R-:W-:Y:S02]  /*a320*/  FMNMX.FTZ R20, R3, R10, !PT ;  /* 0x0000000a03147209 */ /* 0x000fe40007810000 */
[----:B------:R-:W-:Y:S02]  /*a330*/  FMNMX.FTZ R30, R77, R30, !PT ;  /* 0x0000001e4d1e7209 */ /* 0x000fe40007810000 */
[----:B------:R-:W-:Y:S01]  /*a340*/  FMNMX.FTZ R20, R11, R20, !PT ;  /* 0x000000140b147209 */ /* 0x000fe20007810000 */
[----:B------:R-:W0:Y:S01]  /*a350*/  MUFU.TANH R47, R47 ;  /* 0x0000002f002f7308 */ /* 0x000e220000002400 */
[----:B-1----:R-:W-:-:S02]  /*a360*/  FSEL R79, R21, -INF , P4 ;  /* 0xff800000154f7808 */ /* 0x002fc40002000000 */
[----:B------:R-:W-:Y:S02]  /*a370*/  FMNMX.FTZ R20, R15, R20, !PT ;  /* 0x000000140f147209 */ /* 0x000fe40007810000 */
[----:B------:R-:W-:Y:S02]  /*a380*/  FMNMX.FTZ R30, R79, R30, !PT ;  /* 0x0000001e4f1e7209 */ /* 0x000fe40007810000 */
[----:B------:R-:W-:Y:S01]  /*a390*/  FMNMX.FTZ R20, R31, R20, !PT ;  /* 0x000000141f147209 */ /* 0x000fe20007810000 */
[----:B------:R-:W1:Y:S01]  /*a3a0*/  MUFU.TANH R50, R50 ;  /* 0x0000003200327308 */ /* 0x000e620000002400 */
[----:B--2---:R-:W-:Y:S01]  /*a3b0*/  FSEL R61, R46, -INF , P5 ;  /* 0xff8000002e3d7808 */ /* 0x004fe20002800000 */
[----:B------:R-:W2:Y:S01]  /*a3c0*/  SHFL.BFLY PT, R21, R30, 0x2, 0x1f ;  /* 0x0c401f001e157f89 */ /* 0x000ea200000e0000 */
[----:B------:R-:W-:-:S04]  /*a3d0*/  FMNMX.FTZ R20, R37, R20, !PT ;  /* 0x0000001425147209 */ /* 0x000fc80007810000 */
[----:B------:R-:W-:Y:S01]  /*a3e0*/  FMNMX.FTZ R24, R43, R20, !PT ;  /* 0x000000142b187209 */ /* 0x000fe20007810000 */
[----:B------:R-:W3:Y:S01]  /*a3f0*/  MUFU.TANH R51, R51 ;  /* 0x0000003300337308 */ /* 0x000ee20000002400 */
[----:B0-----:R-:W-:Y:S01]  /*a400*/  FSEL R65, R47, -INF , P6 ;  /* 0xff8000002f417808 */ /* 0x001fe20003000000 */
[----:B------:R-:W-:Y:S01]  /*a410*/  IMAD.U32 R20, RZ, RZ, UR5 ;  /* 0x00000005ff147e24 */ /* 0x000fe2000f8e00ff */
[----:B------:R-:W-:-:S04]  /*a420*/  FMNMX.FTZ R24, R53, R24, !PT ;  /* 0x0000001835187209 */ /* 0x000fc80007810000 */
[----:B------:R-:W-:Y:S01]  /*a430*/  FMNMX.FTZ R24, R57, R24, !PT ;  /* 0x0000001839187209 */ /* 0x000fe20007810000 */
[----:B------:R-:W0:Y:S01]  /*a440*/  MUFU.TANH R54, R54 ;  /* 0x0000003600367308 */ /* 0x000e220000002400 */
[----:B-1----:R-:W-:Y:S02]  /*a450*/  FSEL R69, R50, -INF , P1 ;  /* 0xff80000032457808 */ /* 0x002fe40000800000 */
[----:B------:R-:W-:-:S04]  /*a460*/  FMNMX.FTZ R24, R59, R24, !PT ;  /* 0x000000183b187209 */ /* 0x000fc80007810000 */
[----:B------:R-:W-:Y:S01]  /*a470*/  FMNMX.FTZ R24, R61, R24, !PT ;  /* 0x000000183d187209 */ /* 0x000fe20007810000 */
[----:B------:R-:W1:Y:S01]  /*a480*/  MUFU.TANH R55, R55 ;  /* 0x0000003700377308 */ /* 0x000e620000002400 */
[----:B---3--:R-:W-:Y:S02]  /*a490*/  FSEL R73, R51, -INF , P2 ;  /* 0xff80000033497808 */ /* 0x008fe40001000000 */
[----:B--2---:R-:W-:Y:S02]  /*a4a0*/  FMNMX.FTZ R21, R30, R21, !PT ;  /* 0x000000151e157209 */ /* 0x004fe40007810000 */
[----:B------:R-:W-:-:S03]  /*a4b0*/  FMNMX.FTZ R24, R65, R24, !PT ;  /* 0x0000001841187209 */ /* 0x000fc60007810000 */
[----:B------:R-:W2:Y:S01]  /*a4c0*/  SHFL.BFLY PT, R26, R21, 0x1, 0x1f ;  /* 0x0c201f00151a7f89 */ /* 0x000ea200000e0000 */
[----:B------:R-:W-:Y:S02]  /*a4d0*/  FMNMX.FTZ R24, R69, R24, !PT ;  /* 0x0000001845187209 */ /* 0x000fe40007810000 */
[----:B0-----:R-:W-:Y:S02]  /*a4e0*/  FSEL R47, R54, -INF , P3 ;  /* 0xff800000362f7808 */ /* 0x001fe40001800000 */
[----:B------:R-:W-:Y:S02]  /*a4f0*/  FMNMX.FTZ R24, R73, R24, !PT ;  /* 0x0000001849187209 */ /* 0x000fe40007810000 */
[----:B-1----:R-:W-:Y:S02]  /*a500*/  FSEL R51, R55, -INF , P4 ;  /* 0xff80000037337808 */ /* 0x002fe40002000000 */
[----:B------:R-:W-:-:S04]  /*a510*/  FMNMX.FTZ R24, R47, R24, !PT ;  /* 0x000000182f187209 */ /* 0x000fc80007810000 */
[----:B------:R-:W-:Y:S02]  /*a520*/  FMNMX.FTZ R24, R51, R24, !PT ;  /* 0x0000001833187209 */ /* 0x000fe40007810000 */
[----:B--2---:R-:W-:-:S04]  /*a530*/  FMNMX.FTZ R21, R21, R26, !PT ;  /* 0x0000001a15157209 */ /* 0x004fc80007810000 */
[C---:B------:R-:W-:Y:S01]  /*a540*/  FSETP.NEU.FTZ.AND P5, PT, R21.reuse, -INF , PT ;  /* 0xff8000001500780b */ /* 0x040fe20003fbd000 */
[----:B------:R-:W-:-:S05]  /*a550*/  FMUL.FTZ R26, R21, R20 ;  /* 0x00000014151a7220 */ /* 0x000fca0000410000 */
[----:B------:R-:W-:-:S05]  /*a560*/  FSEL R26, R26, RZ, P5 ;  /* 0x000000ff1a1a7208 */ /* 0x000fca0002800000 */
[-CC-:B-----5:R-:W-:Y:S01]  /*a570*/  FFMA.FTZ R154, R25, R20.reuse, -R26.reuse ;  /* 0x00000014199a7223 */ /* 0x1a0fe2000001081a */
[-CC-:B------:R-:W-:Y:S01]  /*a580*/  FFMA.FTZ R25, R29, R20.reuse, -R26.reuse ;  /* 0x000000141d197223 */ /* 0x180fe2000001081a */
[-CC-:B------:R-:W-:Y:S01]  /*a590*/  FFMA.FTZ R152, R14, R20.reuse, -R26.reuse ;  /* 0x000000140e987223 */ /* 0x180fe2000001081a */
[----:B------:R-:W0:Y:S01]  /*a5a0*/  SHFL.BFLY PT, R29, R24, 0x2, 0x1f ;  /* 0x0c401f00181d7f89 */ /* 0x000e2200000e0000 */
[-CC-:B------:R-:W-:Y:S01]  /*a5b0*/  FFMA.FTZ R27, R27, R20.reuse, -R26.reuse ;  /* 0x000000141b1b7223 */ /* 0x180fe2000001081a */
[-CC-:B------:R-:W-:Y:S01]  /*a5c0*/  FFMA.FTZ R156, R33, R20.reuse, -R26.reuse ;  /* 0x00000014219c7223 */ /* 0x180fe2000001081a */
[----:B------:R-:W-:Y:S01]  /*a5d0*/  MUFU.EX2 R154, R154 ;  /* 0x0000009a009a7308 */ /* 0x000fe20000000800 */
[-CC-:B------:R-:W-:Y:S01]  /*a5e0*/  FFMA.FTZ R35, R35, R20.reuse, -R26.reuse ;  /* 0x0000001423237223 */ /* 0x180fe2000001081a */
[-CC-:B------:R-:W-:Y:S01]  /*a5f0*/  FFMA.FTZ R158, R39, R20.reuse, -R26.reuse ;  /* 0x00000014279e7223 */ /* 0x180fe2000001081a */
[-CC-:B------:R-:W-:Y:S01]  /*a600*/  FFMA.FTZ R41, R41, R20.reuse, -R26.reuse ;  /* 0x0000001429297223 */ /* 0x180fe2000001081a */
[-CC-:B------:R-:W-:Y:S01]  /*a610*/  FFMA.FTZ R45, R45, R20.reuse, -R26.reuse ;  /* 0x000000142d2d7223 */ /* 0x180fe2000001081a */
[-CC-:B------:R-:W-:Y:S01]  /*a620*/  FFMA.FTZ R49, R49, R20.reuse, -R26.reuse ;  /* 0x0000001431317223 */ /* 0x180fe2000001081a */
[-CC-:B------:R-:W-:Y:S01]  /*a630*/  FFMA.FTZ R63, R63, R20.reuse, -R26.reuse ;  /* 0x000000143f3f7223 */ /* 0x180fe2000001081a */
[-CC-:B------:R-:W-:Y:S01]  /*a640*/  FFMA.FTZ R67, R67, R20.reuse, -R26.reuse ;  /* 0x0000001443437223 */ /* 0x180fe2000001081a */
[----:B------:R-:W-:Y:S01]  /*a650*/  MUFU.EX2 R152, R152 ;  /* 0x0000009800987308 */ /* 0x000fe20000000800 */
[-CC-:B------:R-:W-:Y:S01]  /*a660*/  FFMA.FTZ R14, R71, R20.reuse, -R26.reuse ;  /* 0x00000014470e7223 */ /* 0x180fe2000001081a */
[-CC-:B------:R-:W-:Y:S01]  /*a670*/  FFMA.FTZ R75, R75, R20.reuse, -R26.reuse ;  /* 0x000000144b4b7223 */ /* 0x180fe2000001081a */
[----:B------:R-:W-:-:S05]  /*a680*/  FFMA.FTZ R33, R79, R20, -R26 ;  /* 0x000000144f217223 */ /* 0x000fca000001081a */
[----:B------:R-:W1:Y:S01]  /*a690*/  MUFU.EX2 R27, R27 ;  /* 0x0000001b001b7308 */ /* 0x000e620000000800 */
[----:B0-----:R-:W-:-:S07]  /*a6a0*/  FMNMX.FTZ R29, R24, R29, !PT ;  /* 0x0000001d181d7209 */ /* 0x001fce0007810000 */
[----:B------:R-:W0:Y:S01]  /*a6b0*/  MUFU.EX2 R25, R25 ;  /* 0x0000001900197308 */ /* 0x000e220000000800 */
[----:B------:R-:W2:Y:S07]  /*a6c0*/  SHFL.BFLY PT, R24, R29, 0x1, 0x1f ;  /* 0x0c201f001d187f89 */ /* 0x000eae00000e0000 */
[----:B------:R-:W-:Y:S08]  /*a6d0*/  MUFU.EX2 R156, R156 ;  /* 0x0000009c009c7308 */ /* 0x000ff00000000800 */
[----:B------:R-:W-:Y:S08]  /*a6e0*/  MUFU.EX2 R35, R35 ;  /* 0x0000002300237308 */ /* 0x000ff00000000800 */
[----:B------:R-:W-:Y:S01]  /*a6f0*/  MUFU.EX2 R158, R158 ;  /* 0x0000009e009e7308 */ /* 0x000fe20000000800 */
[----:B--2---:R-:W-:Y:S01]  /*a700*/  FMNMX.FTZ R169, R29, R24, !PT ;  /* 0x000000181da97209 */ /* 0x004fe20007810000 */
[----:B------:R-:W-:-:S03]  /*a710*/  FFMA.FTZ R24, R77, R20, -R26 ;  /* 0x000000144d187223 */ /* 0x000fc6000001081a */
[C---:B------:R-:W-:Y:S01]  /*a720*/  FSETP.NEU.FTZ.AND P1, PT, R169.reuse, -INF , PT ;  /* 0xff800000a900780b */ /* 0x040fe20003f3d000 */
[----:B------:R-:W-:Y:S02]  /*a730*/  FMUL.FTZ R28, R169, R20 ;  /* 0x00000014a91c7220 */ /* 0x000fe40000410000 */
[----:B------:R-:W-:Y:S03]  /*a740*/  MUFU.EX2 R41, R41 ;  /* 0x0000002900297308 */ /* 0x000fe60000000800 */
[----:B------:R-:W-:Y:S02]  /*a750*/  FSEL R28, R28, RZ, P1 ;  /* 0x000000ff1c1c7208 */ /* 0x000fe40000800000 */
[----:B------:R-:W-:-:S03]  /*a760*/  ISETP.NE.AND P1, PT, R58, RZ, PT ;  /* 0x000000ff3a00720c */ /* 0x000fc60003f25270 */
        /* <DEDUP_REMOVED lines=8> */
[----:B------:R1:W-:Y:S01]  /*a7f0*/  MUFU.EX2 R153, R3 ;  /* 0x0000000300997308 */ /* 0x0003e20000000800 */
[-CC-:B------:R-:W-:Y:S01]  /*a800*/  FFMA.FTZ R53, R53, R20.reuse, -R28.reuse ;  /* 0x0000001435357223 */ /* 0x180fe2000001081c */
[-CC-:B------:R-:W-:Y:S01]  /*a810*/  FFMA.FTZ R57, R57, R20.reuse, -R28.reuse ;  /* 0x0000001439397223 */ /* 0x180fe2000001081c */
[-CC-:B------:R-:W-:Y:S01]  /*a820*/  FFMA.FTZ R59, R59, R20.reuse, -R28.reuse ;  /* 0x000000143b3b7223 */ /* 0x180fe2000001081c */
[-CC-:B------:R-:W-:Y:S01]  /*a830*/  FFMA.FTZ R61, R61, R20.reuse, -R28.reuse ;  /* 0x000000143d3d7223 */ /* 0x180fe2000001081c */
[-CC-:B------:R-:W-:Y:S01]  /*a840*/  FFMA.FTZ R65, R65, R20.reuse, -R28.reuse ;  /* 0x0000001441417223 */ /* 0x180fe2000001081c */
[-CC-:B------:R-:W-:Y:S01]  /*a850*/  FFMA.FTZ R69, R69, R20.reuse, -R28.reuse ;  /* 0x0000001445457223 */ /* 0x180fe2000001081c */
[-CC-:B------:R-:W-:Y:S01]  /*a860*/  FFMA.FTZ R73, R73, R20.reuse, -R28.reuse ;  /* 0x0000001449497223 */ /* 0x180fe2000001081c */
[----:B------:R-:W2:Y:S01]  /*a870*/  MUFU.EX2 R10, R10 ;  /* 0x0000000a000a7308 */ /* 0x000ea20000000800 */
[----:B-1----:R-:W-:Y:S01]  /*a880*/  FADD.FTZ R3, R152, R27 ;  /* 0x0000001b98037221 */ /* 0x002fe20000010000 */
[-CC-:B------:R-:W-:Y:S01]  /*a890*/  FFMA.FTZ R47, R47, R20.reuse, -R28.reuse ;  /* 0x000000142f2f7223 */ /* 0x180fe2000001081c */
[----:B------:R-:W-:Y:S01]  /*a8a0*/  FFMA.FTZ R28, R51, R20, -R28 ;  /* 0x00000014331c7223 */ /* 0x000fe2000001081c */
[----:B------:R-:W-:Y:S01]  /*a8b0*/  F2FP.BF16.F32.PACK_AB R152, R27, R152 ;  /* 0x000000981b98723e */ /* 0x000fe200000010ff */
[----:B------:R-:W-:Y:S01]  /*a8c0*/  FADD.FTZ R40, R154, R3 ;  /* 0x000000039a287221 */ /* 0x000fe20000010000 */
[----:B0-----:R-:W-:-:S02]  /*a8d0*/  F2FP.BF16.F32.PACK_AB R154, R25, R154 ;  /* 0x0000009a199a723e */ /* 0x001fc400000010ff */
[----:B------:R-:W0:Y:S01]  /*a8e0*/  MUFU.EX2 R11, R11 ;  /* 0x0000000b000b7308 */ /* 0x000e220000000800 */
[----:B------:R-:W-:-:S07]  /*a8f0*/  FADD.FTZ R3, R25, R40 ;  /* 0x0000002819037221 */ /* 0x000fce0000010000 */
[----:B------:R0:W1:Y:S01]  /*a900*/  MUFU.EX2 R26, R15 ;  /* 0x0000000f001a7308 */ /* 0x0000620000000800 */
[----:B--2---:R-:W-:Y:S01]  /*a910*/  FADD.FTZ R38, R153, R10 ;  /* 0x0000000a99267221 */ /* 0x004fe20000010000 */
[----:B------:R-:W-:-:S06]  /*a920*/  F2FP.BF16.F32.PACK_AB R153, R10, R153 ;  /* 0x000000990a99723e */ /* 0x000fcc00000010ff */
[----:B------:R-:W2:Y:S01]  /*a930*/  MUFU.EX2 R31, R31 ;  /* 0x0000001f001f7308 */ /* 0x000ea20000000800 */
[----:B0-----:R-:W-:Y:S01]  /*a940*/  FADD.FTZ R15, R11, R38 ;  /* 0x000000260b0f7221 */ /* 0x001fe20000010000 */
[----:B------:R-:W-:Y:S01]  /*a950*/  FADD.FTZ R38, R156, R3 ;  /* 0x000000039c267221 */ /* 0x000fe20000010000 */
[----:B------:R-:W-:Y:S01]  /*a960*/  @!P1 VIADD R3, R12, 0x28c40 ;  /* 0x00028c400c039836 */ /* 0x000fe20000000000 */
[----:B------:R-:W-:-:S04]  /*a970*/  F2FP.BF16.F32.PACK_AB R156, R35, R156 ;  /* 0x0000009c239c723e */ /* 0x000fc800000010ff */
[----:B------:R0:W3:Y:S01]  /*a980*/  MUFU.EX2 R30, R37 ;  /* 0x00000025001e7308 */ /* 0x0000e20000000800 */
[C---:B-1----:R-:W-:Y:S01]  /*a990*/  FADD.FTZ R40, R26.reuse, R15 ;  /* 0x0000000f1a287221 */ /* 0x042fe20000010000 */
[----:B------:R-:W-:Y:S02]  /*a9a0*/  @!P1 PRMT R3, RZ, 0x654, R3 ;  /* 0x00000654ff039816 */ /* 0x000fe40000000003 */
[----:B------:R-:W-:Y:S02]  /*a9b0*/  F2FP.BF16.F32.PACK_AB R155, R26, R11 ;  /* 0x0000000b1a9b723e */ /* 0x000fe400000010ff */
[----:B------:R1:W-:Y:S01]  /*a9c0*/  @!P1 SYNCS.ARRIVE.TRANS64.RED.A1T0 RZ, [R3+URZ], RZ ;  /* 0x000000ff03ff99a7 */ /* 0x0003e2000810043f */
[----:B------:R-:W-:Y:S01]  /*a9d0*/  BAR.SYNC.DEFER_BLOCKING 0xf, 0x100 ;  /* 0x03c4000000007b1d */ /* 0x000fe20000010000 */
[----:B--2---:R-:W-:Y:S01]  /*a9e0*/  FADD.FTZ R15, R31, R40 ;  /* 0x000000281f0f7221 */ /* 0x004fe20000010000 */
[----:B0-----:R-:W-:-:S04]  /*a9f0*/  FADD.FTZ R37, R35, R38 ;  /* 0x0000002623257221 */ /* 0x001fc80000010000 */
[----:B------:R-:W1:Y:S01]  /*aa00*/  MUFU.EX2 R43, R43 ;  /* 0x0000002b002b7308 */ /* 0x000e620000000800 */
[----:B------:R-:W-:Y:S01]  /*aa10*/  FADD.FTZ R42, R158, R37 ;  /* 0x000000259e2a7221 */ /* 0x000fe20000010000 */
[C---:B------:R-:W-:Y:S01]  /*aa20*/  F2FP.BF16.F32.PACK_AB R158, R41.reuse, R158 ;  /* 0x0000009e299e723e */ /* 0x040fe200000010ff */
[C---:B---3--:R-:W-:Y:S02]  /*aa30*/  FADD.FTZ R40, R30.reuse, R15 ;  /* 0x0000000f1e287221 */ /* 0x048fe40000010000 */
[----:B------:R-:W-:Y:S01]  /*aa40*/  FADD.FTZ R42, R41, R42 ;  /* 0x0000002a292a7221 */ /* 0x000fe20000010000 */
[----:B------:R-:W-:Y:S02]  /*aa50*/  F2FP.BF16.F32.PACK_AB R157, R30, R31 ;  /* 0x0000001f1e9d723e */ /* 0x000fe400000010ff */
[----:B------:R-:W0:Y:S01]  /*aa60*/  MUFU.EX2 R32, R53 ;  /* 0x0000003500207308 */ /* 0x000e220000000800 */
[----:B------:R-:W-:-:S07]  /*aa70*/  FADD.FTZ R15, R45, R42 ;  /* 0x0000002a2d0f7221 */ /* 0x000fce0000010000 */
[----:B------:R-:W2:Y:S01]  /*aa80*/  MUFU.EX2 R57, R57 ;  /* 0x0000003900397308 */ /* 0x000ea20000000800 */
[----:B-1----:R-:W-:Y:S01]  /*aa90*/  FADD.FTZ R3, R43, R40 ;  /* 0x000000282b037221 */ /* 0x002fe20000010000 */
[----:B------:R1:W-:Y:S06]  /*aaa0*/  STSM.16.M88.4 [R195+0x26800], R152 ;  /* 0x02680098c3007844 */ /* 0x0003ec0000000200 */
[----:B------:R-:W3:Y:S01]  /*aab0*/  MUFU.EX2 R160, R49 ;  /* 0x0000003100a07308 */ /* 0x000ee20000000800 */
[C---:B0-----:R-:W-:Y:S01]  /*aac0*/  FADD.FTZ R40, R32.reuse, R3 ;  /* 0x0000000320287221 */ /* 0x041fe20000010000 */
[----:B------:R-:W-:-:S05]  /*aad0*/  F2FP.BF16.F32.PACK_AB R159, R32, R43 ;  /* 0x0000002b209f723e */ /* 0x000fca00000010ff */
[----:B------:R1:W-:Y:S01]  /*aae0*/  STSM.16.M88.4 [R196], R156 ;  /* 0x0000009cc4007844 */ /* 0x0003e20000000200 */
[----:B------:R-:W0:Y:S01]  /*aaf0*/  MUFU.EX2 R34, R59 ;  /* 0x0000003b00227308 */ /* 0x000e220000000800 */
[----:B--2---:R-:W-:-:S07]  /*ab00*/  FADD.FTZ R3, R57, R40 ;  /* 0x0000002839037221 */ /* 0x004fce0000010000 */
[----:B------:R-:W2:Y:S01]  /*ab10*/  MUFU.EX2 R63, R63 ;  /* 0x0000003f003f7308 */ /* 0x000ea20000000800 */
[C---:B---3--:R-:W-:Y:S01]  /*ab20*/  FADD.FTZ R42, R160.reuse, R15 ;  /* 0x0000000fa02a7221 */ /* 0x048fe20000010000 */
[----:B------:R-:W-:-:S06]  /*ab30*/  F2FP.BF16.F32.PACK_AB R160, R160, R45 ;  /* 0x0000002da0a0723e */ /* 0x000fcc00000010ff */
[----:B------:R-:W3:Y:S01]  /*ab40*/  MUFU.EX2 R61, R61 ;  /* 0x0000003d003d7308 */ /* 0x000ee20000000800 */
[C---:B0-----:R-:W-:Y:S01]  /*ab50*/  FADD.FTZ R40, R34.reuse, R3 ;  /* 0x0000000322287221 */ /* 0x041fe20000010000 */
[----:B------:R-:W-:-:S06]  /*ab60*/  F2FP.BF16.F32.PACK_AB R161, R34, R57 ;  /* 0x0000003922a1723e */ /* 0x000fcc00000010ff */
[----:B------:R-:W0:Y:S01]  /*ab70*/  MUFU.EX2 R162, R67 ;  /* 0x0000004300a27308 */ /* 0x000e220000000800 */
[----:B--2---:R-:W-:-:S07]  /*ab80*/  FADD.FTZ R15, R63, R42 ;  /* 0x0000002a3f0f7221 */ /* 0x004fce0000010000 */
[----:B------:R-:W2:Y:S01]  /*ab90*/  MUFU.EX2 R36, R65 ;  /* 0x0000004100247308 */ /* 0x000ea20000000800 */
[----:B---3--:R-:W-:-:S07]  /*aba0*/  FADD.FTZ R3, R61, R40 ;  /* 0x000000283d037221 */ /* 0x008fce0000010000 */
[----:B------:R-:W-:Y:S01]  /*abb0*/  MUFU.EX2 R14, R14 ;  /* 0x0000000e000e7308 */ /* 0x000fe20000000800 */
[C---:B0-----:R-:W-:Y:S01]  /*abc0*/  FADD.FTZ R15, R162.reuse, R15 ;  /* 0x0000000fa20f7221 */ /* 0x041fe20000010000 */
[----:B------:R-:W-:-:S06]  /*abd0*/  F2FP.BF16.F32.PACK_AB R162, R162, R63 ;  /* 0x0000003fa2a2723e */ /* 0x000fcc00000010ff */
[----:B------:R-:W0:Y:S01]  /*abe0*/  MUFU.EX2 R29, R75 ;  /* 0x0000004b001d7308 */ /* 0x000e220000000800 */
[C---:B--2---:R-:W-:Y:S01]  /*abf0*/  FADD.FTZ R10, R36.reuse, R3 ;  /* 0x00000003240a7221 */ /* 0x044fe20000010000 */
[----:B------:R-:W-:-:S05]  /*ac00*/  F2FP.BF16.F32.PACK_AB R163, R36, R61 ;  /* 0x0000003d24a3723e */ /* 0x000fca00000010ff */
[----:B------:R1:W-:Y:S01]  /*ac10*/  STSM.16.M88.4 [R198], R160 ;  /* 0x000000a0c6007844 */ /* 0x0003e20000000200 */
[----:B------:R-:W-:Y:S08]  /*ac20*/  MUFU.EX2 R69, R69 ;  /* 0x0000004500457308 */ /* 0x000ff00000000800 */
[----:B------:R-:W2:Y:S01]  /*ac30*/  MUFU.EX2 R38, R73 ;  /* 0x0000004900267308 */ /* 0x000ea20000000800 */
[----:B0-----:R-:W-:Y:S01]  /*ac40*/  F2FP.BF16.F32.PACK_AB R164, R29, R14 ;  /* 0x0000000e1da4723e */ /* 0x001fe200000010ff */
[----:B------:R-:W-:-:S04]  /*ac50*/  FADD.FTZ R14, R14, R15 ;  /* 0x0000000f0e0e7221 */ /* 0x000fc80000010000 */
[----:B------:R-:W-:Y:S02]  /*ac60*/  FADD.FTZ R29, R29, R14 ;  /* 0x0000000e1d1d7221 */ /* 0x000fe40000010000 */
[----:B------:R-:W-:Y:S08]  /*ac70*/  MUFU.EX2 R24, R24 ;  /* 0x0000001800187308 */ /* 0x000ff00000000800 */
[----:B------:R-:W0:Y:S01]  /*ac80*/  MUFU.EX2 R33, R33 ;  /* 0x0000002100217308 */ /* 0x000e220000000800 */
[----:B--2---:R-:W-:Y:S01]  /*ac90*/  F2FP.BF16.F32.PACK_AB R165, R38, R69 ;  /* 0x0000004526a5723e */ /* 0x004fe200000010ff */
[----:B------:R-:W-:-:S04]  /*aca0*/  FADD.FTZ R69, R69, R10 ;  /* 0x0000000a45457221 */ /* 0x000fc80000010000 */
[----:B------:R-:W-:Y:S02]  /*acb0*/  FADD.FTZ R38, R38, R69 ;  /* 0x0000004526267221 */ /* 0x000fe40000010000 */
[----:B------:R-:W-:Y:S08]  /*acc0*/  MUFU.EX2 R47, R47 ;  /* 0x0000002f002f7308 */ /* 0x000ff00000000800 */
[----:B------:R-:W2:Y:S01]  /*acd0*/  MUFU.EX2 R28, R28 ;  /* 0x0000001c001c7308 */ /* 0x000ea20000000800 */
[----:B0-----:R-:W-:Y:S01]  /*ace0*/  F2FP.BF16.F32.PACK_AB R166, R33, R24 ;  /* 0x0000001821a6723e */ /* 0x001fe200000010ff */
[----:B------:R-:W-:-:S04]  /*acf0*/  FADD.FTZ R24, R24, R29 ;  /* 0x0000001d18187221 */ /* 0x000fc80000010000 */
[----:B------:R-:W-:Y:S01]  /*ad00*/  FADD.FTZ R3, R33, R24 ;  /* 0x0000001821037221 */ /* 0x000fe20000010000 */
[----:B--2---:R-:W-:Y:S01]  /*ad10*/  F2FP.BF16.F32.PACK_AB R167, R28, R47 ;  /* 0x0000002f1ca7723e */ /* 0x004fe200000010ff */
[----:B------:R-:W-:-:S04]  /*ad20*/  FADD.FTZ R47, R47, R38 ;  /* 0x000000262f2f7221 */ /* 0x000fc80000010000 */
[----:B------:R1:W-:Y:S01]  /*ad30*/  STSM.16.M88.4 [R197], R164 ;  /* 0x000000a4c5007844 */ /* 0x0003e20000000200 */
[----:B------:R-:W-:Y:S01]  /*ad40*/  FADD.FTZ R10, R28, R47 ;  /* 0x0000002f1c0a7221 */ /* 0x000fe20000010000 */
[----:B------:R-:W-:Y:S06]  /*ad50*/  @!P0 BRA `(.L_x_738) ;  /* 0x0000000000048947 */ /* 0x000fec0003800000 */
[----:B------:R-:W-:Y:S01]  /*ad60*/  BPT.TRAP 0x1 ;  /* 0x000000040000795c */ /* 0x000fe20000300000 */
.L_x_738:
[----:B------:R0:W2:Y:S01]  /*ad70*/  SYNCS.PHASECHK.TRANS64.TRYWAIT P2, [R12+URZ+0x28c50], R13 ;  /* 0x028c500d0c0075a7 */ /* 0x0000a2000804017f */
[----:B------:R-:W-:Y:S05]  /*ad80*/  @!P0 BRA `(.L_x_739) ;  /* 0x0000000000048947 */ /* 0x000fea0003800000 */
[----:B------:R-:W-:Y:S01]  /*ad90*/  BPT.TRAP 0x1 ;  /* 0x000000040000795c */ /* 0x000fe20000300000 */
.L_x_739:
[----:B------:R-:W-:Y:S01]  /*ada0*/  LOP3.LUT R11, R56, 0x2000000, RZ, 0xfc, !PT ;  /* 0x02000000380b7812 */ /* 0x000fe200078efcff */
[----:B------:R-:W-:Y:S01]  /*adb0*/  ULDC UR37, c[0x0][0x9d8] ;  /* 0x0002760000257ab9 */ /* 0x000fe20000000800 */
[----:B------:R-:W-:Y:S01]  /*adc0*/  ULDC UR36, c[0x0][0x988] ;  /* 0x0002620000247ab9 */ /* 0x000fe20000000800 */
[----:B------:R-:W-:Y:S01]  /*add0*/  BSSY B0, `(.L_x_740) ;  /* 0x0000006000007945 */ /* 0x000fe20003800000 */
[----:B------:R-:W-:Y:S02]  /*ade0*/  IMAD.MOV.U32 R27, RZ, RZ, 0x40000040 ;  /* 0x40000040ff1b7424 */ /* 0x000fe400078e00ff */
[----:B------:R-:W-:Y:S01]  /*adf0*/  IMAD R26, R18, 0x1000, R11 ;  /* 0x00001000121a7824 */ /* 0x000fe200078e020b */
[----:B--2---:R-:W-:Y:S06]  /*ae00*/  @P2 BRA `(.L_x_741) ;  /* 0x0000000000082947 */ /* 0x004fec0003800000 */
[----:B------:R-:W2:Y:S02]  /*ae10*/  SYNCS.PHASECHK.TRANS64.TRYWAIT P2, [R12+URZ+0x28c50], R13 ;  /* 0x028c500d0c0075a7 */ /* 0x000ea4000804017f */
[----:B--2---:R-:W-:Y:S05]  /*ae20*/  @!P2 BRA `(.L_x_742) ;  /* 0x0000010c0010a947 */ /* 0x004fea0003800000 */
.L_x_741:
[----:B------:R-:W-:Y:S05]  /*ae30*/  BSYNC B0 ;  /* 0x0000000000007941 */ /* 0x000fea0003800000 */
.L_x_740:
[C---:B------:R-:W-:Y:S01]  /*ae40*/  R2UR UR6, R26.reuse ;  /* 0x000000001a0672ca */ /* 0x040fe200000e0000 */
[C---:B------:R-:W-:Y:S01]  /*ae50*/  VIADD R24, R26.reuse, 0x80 ;  /* 0x000000801a187836 */ /* 0x040fe20000000000 */
[----:B------:R-:W-:Y:S01]  /*ae60*/  R2UR UR7, R27 ;  /* 0x000000001b0772ca */ /* 0x000fe200000e0000 */
[C---:B------:R-:W-:Y:S01]  /*ae70*/  VIADD R14, R26.reuse, 0x100 ;  /* 0x000001001a0e7836 */ /* 0x040fe20000000000 */
[----:B------:R-:W-:Y:S01]  /*ae80*/  BSSY B0, `(.L_x_743) ;  /* 0x000020e000007945 */ /* 0x000fe20003800000 */
[----:B------:R-:W-:Y:S01]  /*ae90*/  VIADD R26, R26, 0x180 ;  /* 0x000001801a1a7836 */ /* 0x000fe20000000000 */
[----:B------:R-:W-:Y:S01]  /*aea0*/  R2UR UR10, R24 ;  /* 0x00000000180a72ca */ /* 0x000fe200000e0000 */
[----:B------:R-:W-:Y:S01]  /*aeb0*/  IMAD.MOV.U32 R25, RZ, RZ, 0x40000040 ;  /* 0x40000040ff197424 */ /* 0x000fe200078e00ff */
[----:B------:R-:W-:Y:S01]  /*aec0*/  R2UR UR14, R14 ;  /* 0x000000000e0e72ca */ /* 0x000fe200000e0000 */
[----:B------:R-:W-:Y:S01]  /*aed0*/  IMAD.MOV.U32 R27, RZ, RZ, 0x40000040 ;  /* 0x40000040ff1b7424 */ /* 0x000fe200078e00ff */
[----:B------:R-:W-:Y:S01]  /*aee0*/  R2UR UR18, R26 ;  /* 0x000000001a1272ca */ /* 0x000fe200000e0000 */
[----:B------:R-:W-:Y:S01]  /*aef0*/  IMAD.MOV.U32 R15, RZ, RZ, 0x40000040 ;  /* 0x40000040ff0f7424 */ /* 0x000fe200078e00ff */
[----:B------:R-:W-:Y:S01]  /*af00*/  R2UR UR11, R25 ;  /* 0x00000000190b72ca */ /* 0x000fe200000e0000 */
[----:B------:R-:W-:Y:S01]  /*af10*/  VIADD R168, R168, 0xfffffffe ;  /* 0xfffffffea8a87836 */ /* 0x000fe20000000000 */
[----:B------:R-:W-:Y:S01]  /*af20*/  R2UR UR19, R27 ;  /* 0x000000001b1372ca */ /* 0x000fe200000e0000 */
[----:B0-2---:R-:W-:Y:S01]  /*af30*/  @!P1 VIADD R12, R12, 0x28c60 ;  /* 0x00028c600c0c9836 */ /* 0x005fe20000000000 */
[----:B------:R-:W-:Y:S01]  /*af40*/  WARPGROUP.ARRIVE ;  /* 0x00000000000079c5 */ /* 0x000fe20000000000 */
[----:B------:R-:W-:-:S02]  /*af50*/  R2UR UR15, R15 ;  /* 0x000000000f0f72ca */ /* 0x000fc400000e0000 */
[----:B------:R-:W-:Y:S02]  /*af60*/  ISETP.GE.AND P2, PT, R168, R192, PT ;  /* 0x000000c0a800720c */ /* 0x000fe40003f46270 */
[----:B------:R-:W-:Y:S01]  /*af70*/  @!P1 PRMT R12, RZ, 0x654, R12 ;  /* 0x00000654ff0c9816 */ /* 0x000fe2000000000c */
[----:B------:R-:W-:Y:S03]  /*af80*/  HGMMA.64x256x16.F32.BF16 R24, R152, gdesc[UR4].tnspB, RZ, !UPT, gsb0 ;  /* 0x43e0000498187df0 */ /* 0x000fe6000c0018ff */
[----:B------:R-:W-:Y:S02]  /*af90*/  WARPGROUP.DEPBAR.LE gsb0, 0x0 ;  /* 0x00008000000079c5 */ /* 0x000fe40000010000 */
[----:B------:R-:W-:-:S15]  /*afa0*/  WARPGROUP.ARRIVE ;  /* 0x00000000000079c5 */ /* 0x000fde0000000000 */
[----:B------:R-:W-:-:S08]  /*afb0*/  NOP ;  /* 0x0000000000007918 */ /* 0x000fd00000000000 */
[----:B------:R-:W-:Y:S03]  /*afc0*/  HGMMA.64x256x16.F32.BF16 R24, R156, gdesc[UR8].tnspB, R24, gsb0 ;  /* 0x43e000089c187df0 */ /* 0x000fe60008001818 */
        /* <DEDUP_REMOVED lines=19> */
[----:B------:R-:W-:Y:S02]  /*b100*/  IMAD.MOV.U32 R217, RZ, RZ, R168 ;  /* 0x000000ffffd97224 */ /* 0x000fe400078e00a8 */
[----:B------:R-:W-:Y:S02]  /*b110*/  IMAD.MOV.U32 R13, RZ, RZ, R169 ;  /* 0x000000ffff0d7224 */ /* 0x000fe400078e00a9 */
[----:B------:R-:W-:Y:S02]  /*b120*/  IMAD.MOV.U32 R227, RZ, RZ, R21 ;  /* 0x000000ffffe37224 */ /* 0x000fe400078e0015 */
[----:B------:R-:W-:-:S07]  /*b130*/  IMAD.MOV.U32 R226, RZ, RZ, R18 ;  /* 0x000000ffffe27224 */ /* 0x000fce00078e0012 */
.L_x_755:
[----:B------:R-:W-:Y:S02]  /*b140*/  VIADD R18, R226, 0x1 ;  /* 0x00000001e2127836 */ /* 0x000fe40000000000 */
[----:B0-----:R-:W-:Y:S02]  /*b150*/  IMAD.MOV.U32 R12, RZ, RZ, R217 ;  /* 0x000000ffff0c7224 */ /* 0x001fe400078e00d9 */
[----:B------:R-:W-:Y:S01]  /*b160*/  VIADD R217, R217, 0xffffffff ;  /* 0xffffffffd9d97836 */ /* 0x000fe20000000000 */
[----:B------:R-:W-:Y:S02]  /*b170*/  ISETP.NE.AND P3, PT, R18, 0x2, PT ;  /* 0x000000021200780c */ /* 0x000fe40003f65270 */
[----:B------:R-:W-:Y:S02]  /*b180*/  ISETP.GT.AND P2, PT, R12, R192, PT ;  /* 0x000000c00c00720c */ /* 0x000fe40003f44270 */
[----:B------:R-:W-:Y:S02]  /*b190*/  SEL R12, RZ, 0x1, P3 ;  /* 0x00000001ff0c7807 */ /* 0x000fe40001800000 */
[----:B------:R-:W-:-:S02]  /*b1a0*/  SEL R18, R18, RZ, P3 ;  /* 0x000000ff12127207 */ /* 0x000fc40001800000 */
[----:B------:R-:W-:Y:S01]  /*b1b0*/  LOP3.LUT R23, R23, R12, RZ, 0x3c, !PT ;  /* 0x0000000c17177212 */ /* 0x000fe200078e3cff */
[----:B--2---:R-:W-:Y:S06]  /*b1c0*/  @!P0 BRA `(.L_x_745) ;  /* 0x0000000000048947 */ /* 0x004fec0003800000 */
[----:B------:R-:W-:Y:S01]  /*b1d0*/  BPT.TRAP 0x1 ;  /* 0x000000040000795c */ /* 0x000fe20000300000 */
.L_x_745:
[----:B------:R-:W-:Y:S01]  /*b1e0*/  IMAD R218, R18, 0x8, R2 ;  /* 0x0000000812da7824 */ /* 0x000fe200078e0202 */
[----:B------:R-:W-:-:S04]  /*b1f0*/  SHF.L.U32 R12, R23, 0x1f, RZ ;  /* 0x0000001f170c7819 */ /* 0x000fc800000006ff */
[----:B------:R0:W2:Y:S01]  /*b200*/  SYNCS.PHASECHK.TRANS64.TRYWAIT P3, [R218+URZ+0x28c30], R12 ;  /* 0x028c300cda0075a7 */ /* 0x0000a2000806017f */
[----:B------:R-:W-:Y:S05]  /*b210*/  @!P0 BRA `(.L_x_746) ;  /* 0x0000000000048947 */ /* 0x000fea0003800000 */
[----:B------:R-:W-:Y:S01]  /*b220*/  BPT.TRAP 0x1 ;  /* 0x000000040000795c */ /* 0x000fe20000300000 */
.L_x_746:
[----:B------:R-:W-:Y:S01]  /*b230*/  VIADD R14, R2, 0x20400 ;  /* 0x00020400020e7836 */ /* 0x000fe20000000000 */
[----:B------:R-:W-:Y:S01]  /*b240*/  BSSY B1, `(.L_x_747) ;  /* 0x0000009000017945 */ /* 0x000fe20003800000 */
[----:B-1----:R-:W-:Y:S02]  /*b250*/  IMAD R152, R18, 0x200, R0 ;  /* 0x0000020012987824 */ /* 0x002fe400078e0200 */
[----:B------:R-:W-:Y:S01]  /*b260*/  IMAD.MOV.U32 R153, RZ, RZ, 0x40000040 ;  /* 0x40000040ff997424 */ /* 0x000fe200078e00ff */
[----:B------:R-:W-:-:S04]  /*b270*/  SHF.R.U32.HI R14, RZ, 0x4, R14 ;  /* 0x00000004ff0e7819 */ /* 0x000fc8000001160e */
[----:B------:R-:W-:-:S04]  /*b280*/  LOP3.LUT R14, R14, 0x3fff, RZ, 0xc0, !PT ;  /* 0x00003fff0e0e7812 */ /* 0x000fc800078ec0ff */
[----:B------:R-:W-:Y:S01]  /*b290*/  LOP3.LUT R14, R14, 0x10000, RZ, 0xfc, !PT ;  /* 0x000100000e0e7812 */ /* 0x000fe200078efcff */
[----:B--2---:R-:W-:Y:S06]  /*b2a0*/  @P3 BRA `(.L_x_748) ;  /* 0x0000000000083947 */ /* 0x004fec0003800000 */
[----:B------:R-:W1:Y:S02]  /*b2b0*/  SYNCS.PHASECHK.TRANS64.TRYWAIT P3, [R218+URZ+0x28c30], R12 ;  /* 0x028c300cda0075a7 */ /* 0x000e64000806017f */
[----:B-1----:R-:W-:Y:S05]  /*b2c0*/  @!P3 BRA `(.L_x_749) ;  /* 0x0000010400fcb947 */ /* 0x002fea0003800000 */
.L_x_748:
[----:B------:R-:W-:Y:S05]  /*b2d0*/  BSYNC B1 ;  /* 0x0000000000017941 */ /* 0x000fea0003800000 */
.L_x_747:
[----:B------:R-:W-:Y:S01]  /*b2e0*/  IMAD.MOV.U32 R15, RZ, RZ, 0x40000040 ;  /* 0x40000040ff0f7424 */ /* 0x000fe200078e00ff */
[----:B------:R-:W-:Y:S01]  /*b2f0*/  R2UR UR4, R14 ;  /* 0x000000000e0472ca */ /* 0x000fe200000e0000 */
[C---:B------:R-:W-:Y:S01]  /*b300*/  VIADD R20, R152.reuse, 0x2 ;  /* 0x0000000298147836 */ /* 0x040fe20000000000 */
[C---:B------:R-:W-:Y:S01]  /*b310*/  R2UR UR6, R152.reuse ;  /* 0x00000000980672ca */ /* 0x040fe200000e0000 */
[C---:B------:R-:W-:Y:S01]  /*b320*/  VIADD R14, R152.reuse, 0x4 ;  /* 0x00000004980e7836 */ /* 0x040fe20000000000 */
[----:B------:R-:W-:Y:S01]  /*b330*/  R2UR UR7, R153 ;  /* 0x00000000990772ca */ /* 0x000fe200000e0000 */
[----:B------:R-:W-:Y:S01]  /*b340*/  VIADD R152, R152, 0x6 ;  /* 0x0000000698987836 */ /* 0x000fe20000000000 */
[----:B------:R-:W-:Y:S01]  /*b350*/  R2UR UR5, R15 ;  /* 0x000000000f0572ca */ /* 0x000fe200000e0000 */
[----:B------:R-:W-:Y:S01]  /*b360*/  IMAD.MOV.U32 R153, RZ, RZ, 0x40000040 ;  /* 0x40000040ff997424 */ /* 0x000fe200078e00ff */
[----:B------:R-:W-:Y:S01]  /*b370*/  R2UR UR10, R20 ;  /* 0x00000000140a72ca */ /* 0x000fe200000e0000 */
[----:B------:R-:W-:Y:S01]  /*b380*/  IMAD.MOV.U32 R21, RZ, RZ, 0x40000040 ;  /* 0x40000040ff157424 */ /* 0x000fe200078e00ff */
[----:B------:R-:W-:-:S02]  /*b390*/  R2UR UR18, R152 ;  /* 0x00000000981272ca */ /* 0x000fc400000e0000 */
[----:B------:R-:W-:Y:S02]  /*b3a0*/  R2UR UR19, R153 ;  /* 0x00000000991372ca */ /* 0x000fe400000e0000 */
[----:B------:R-:W-:Y:S01]  /*b3b0*/  WARPGROUP.ARRIVE ;  /* 0x00000000000079c5 */ /* 0x000fe20000000000 */
[----:B------:R-:W-:Y:S02]  /*b3c0*/  R2UR UR11, R21 ;  /* 0x00000000150b72ca */ /* 0x000fe400000e0000 */
[----:B------:R-:W-:Y:S02]  /*b3d0*/  R2UR UR8, R8 ;  /* 0x00000000080872ca */ /* 0x000fe400000e0000 */
[----:B------:R-:W-:Y:S01]  /*b3e0*/  R2UR UR9, R9 ;  /* 0x00000000090972ca */ /* 0x000fe200000e0000 */
[----:B------:R-:W-:Y:S01]  /*b3f0*/  HGMMA.64x64x16.F32.BF16 R152, gdesc[UR4], RZ, !UPT, gsb0 ;  /* 0x00e00000049879f0 */ /* 0x000fe2000c0018ff */
[----:B------:R-:W-:Y:S02]  /*b400*/  R2UR UR14, R14 ;  /* 0x000000000e0e72ca */ /* 0x000fe400000e0000 */
[----:B------:R-:W-:-:S02]  /*b410*/  R2UR UR15, R15 ;  /* 0x000000000f0f72ca */ /* 0x000fc400000e0000 */
[----:B------:R-:W-:Y:S02]  /*b420*/  R2UR UR12, R6 ;  /* 0x00000000060c72ca */ /* 0x000fe400000e0000 */
[----:B------:R-:W-:Y:S02]  /*b430*/  R2UR UR13, R7 ;  /* 0x00000000070d72ca */ /* 0x000fe400000e0000 */
[----:B------:R-:W-:Y:S02]  /*b440*/  R2UR UR16, R4 ;  /* 0x00000000041072ca */ /* 0x000fe400000e0000 */
[----:B------:R-:W-:Y:S02]  /*b450*/  R2UR UR17, R5 ;  /* 0x00000000051172ca */ /* 0x000fe400000e0000 */
[----:B------:R-:W-:Y:S01]  /*b460*/  ISETP.NE.AND P3, PT, R193, RZ, PT ;  /* 0x000000ffc100720c */ /* 0x000fe20003f65270 */
        /* <DEDUP_REMOVED lines=33> */
[----:B--2---:R-:W-:Y:S01]  /*b680*/  FMNMX.FTZ R20, R14, R227, !PT ;  /* 0x000000e30e147209 */ /* 0x004fe20007810000 */
[----:B------:R-:W-:Y:S01]  /*b690*/  FMUL.FTZ R159, R159, UR37 ;  /* 0x000000259f9f7c20 */ /* 0x000fe20008410000 */
[----:B------:R-:W-:Y:S01]  /*b6a0*/  FMUL.FTZ R170, R170, UR37 ;  /* 0x00000025aaaa7c20 */ /* 0x000fe20008410000 */
[----:B------:R-:W-:Y:S01]  /*b6b0*/  FMUL.FTZ R174, R174, UR37 ;  /* 0x00000025aeae7c20 */ /* 0x000fe20008410000 */
[----:B------:R-:W-:Y:S01]  /*b6c0*/  FMUL.FTZ R175, R175, UR37 ;  /* 0x00000025afaf7c20 */ /* 0x000fe20008410000 */
[----:B------:R-:W-:Y:S01]  /*b6d0*/  FMUL.FTZ R178, R178, UR37 ;  /* 0x00000025b2b27c20 */ /* 0x000fe20008410000 */
[----:B------:R-:W-:Y:S01]  /*b6e0*/  FMUL.FTZ R179, R179, UR37 ;  /* 0x00000025b3b37c20 */ /* 0x000fe20008410000 */
[----:B------:R-:W2:Y:S01]  /*b6f0*/  MUFU.TANH R153, R153 ;  /* 0x0000009900997308 */ /* 0x000ea20000002400 */
[----:B---3--:R-:W-:-:S07]  /*b700*/  FMNMX.FTZ R20, R15, R20, !PT ;  /* 0x000000140f147209 */ /* 0x008fce0007810000 */
[----:B------:R-:W3:Y:S01]  /*b710*/  MUFU.TANH R156, R156 ;  /* 0x0000009c009c7308 */ /* 0x000ee20000002400 */
[----:B----4-:R-:W-:-:S07]  /*b720*/  FMNMX.FTZ R20, R152, R20, !PT ;  /* 0x0000001498147209 */ /* 0x010fce0007810000 */
[----:B------:R-:W4:Y:S01]  /*b730*/  MUFU.TANH R157, R157 ;  /* 0x0000009d009d7308 */ /* 0x000f220000002400 */
[----:B--2---:R-:W-:-:S07]  /*b740*/  FMNMX.FTZ R20, R153, R20, !PT ;  /* 0x0000001499147209 */ /* 0x004fce0007810000 */
        /* <DEDUP_REMOVED lines=20> */
[----:B------:R-:W-:Y:S01]  /*b890*/  MUFU.TANH R154, R154 ;  /* 0x0000009a009a7308 */ /* 0x000fe20000002400 */
[----:B----4-:R-:W-:-:S07]  /*b8a0*/  FMNMX.FTZ R20, R176, R20, !PT ;  /* 0x00000014b0147209 */ /* 0x010fce0007810000 */
[----:B------:R-:W-:Y:S01]  /*b8b0*/  MUFU.TANH R155, R155 ;  /* 0x0000009b009b7308 */ /* 0x000fe20000002400 */
[----:B--2---:R-:W-:-:S05]  /*b8c0*/  FMNMX.FTZ R21, R177, R20, !PT ;  /* 0x00000014b1157209 */ /* 0x004fca0007810000 */
[----:B------:R-:W2:Y:S02]  /*b8d0*/  SHFL.BFLY PT, R20, R21, 0x2, 0x1f ;  /* 0x0c401f0015147f89 */ /* 0x000ea400000e0000 */
[----:B------:R-:W-:Y:S08]  /*b8e0*/  MUFU.TANH R158, R158 ;  /* 0x0000009e009e7308 */ /* 0x000ff00000002400 */
[----:B------:R-:W-:Y:S08]  /*b8f0*/  MUFU.TANH R159, R159 ;  /* 0x0000009f009f7308 */ /* 0x000ff00000002400 */
[----:B------:R-:W-:Y:S01]  /*b900*/  MUFU.TANH R174, R174 ;  /* 0x000000ae00ae7308 */ /* 0x000fe20000002400 */
[----:B--2---:R-:W-:-:S07]  /*b910*/  FMNMX.FTZ R21, R21, R20, !PT ;  /* 0x0000001415157209 */ /* 0x004fce0007810000 */
[----:B------:R-:W-:Y:S01]  /*b920*/  MUFU.TANH R175, R175 ;  /* 0x000000af00af7308 */ /* 0x000fe20000002400 */
[----:B------:R-:W2:Y:S07]  /*b930*/  SHFL.BFLY PT, R20, R21, 0x1, 0x1f ;  /* 0x0c201f0015147f89 */ /* 0x000eae00000e0000 */
[----:B------:R-:W-:Y:S08]  /*b940*/  MUFU.TANH R178, R178 ;  /* 0x000000b200b27308 */ /* 0x000ff00000002400 */
[----:B------:R-:W-:Y:S01]  /*b950*/  MUFU.TANH R179, R179 ;  /* 0x000000b300b37308 */ /* 0x000fe20000002400 */
[----:B--2---:R-:W-:Y:S01]  /*b960*/  FMNMX.FTZ R21, R21, R20, !PT ;  /* 0x0000001415157209 */ /* 0x004fe20007810000 */
[----:B------:R-:W-:-:S04]  /*b970*/  IMAD.U32 R20, RZ, RZ, UR36 ;  /* 0x00000024ff147e24 */ /* 0x000fc8000f8e00ff */
[C---:B------:R-:W-:Y:S01]  /*b980*/  FADD.FTZ R181, -R21.reuse, R227 ;  /* 0x000000e315b57221 */ /* 0x040fe20000010100 */
[----:B------:R-:W-:-:S03]  /*b990*/  FMUL.FTZ R180, R21, R20 ;  /* 0x0000001415b47220 */ /* 0x000fc60000410000 */
[-C--:B------:R-:W-:Y:S01]  /*b9a0*/  FMUL.FTZ R181, R181, R20.reuse ;  /* 0x00000014b5b57220 */ /* 0x080fe20000410000 */
[-CC-:B------:R-:W-:Y:S01]  /*b9b0*/  FFMA.FTZ R227, R14, R20.reuse, -R180.reuse ;  /* 0x000000140ee37223 */ /* 0x180fe200000108b4 */
[-CC-:B------:R-:W-:Y:S01]  /*b9c0*/  FFMA.FTZ R14, R152, R20.reuse, -R180.reuse ;  /* 0x00000014980e7223 */ /* 0x180fe200000108b4 */
        /* <DEDUP_REMOVED lines=11> */
[-CC-:B------:R-:W-:Y:S01]  /*ba80*/  FFMA.FTZ R168, R168, R20.reuse, -R180.reuse ;  /* 0x00000014a8a87223 */ /* 0x180fe200000108b4 */
[-CC-:B------:R-:W-:Y:S01]  /*ba90*/  FFMA.FTZ R172, R172, R20.reuse, -R180.reuse ;  /* 0x00000014acac7223 */ /* 0x180fe200000108b4 */
[-CC-:B------:R-:W-:Y:S01]  /*baa0*/  FFMA.FTZ R173, R173, R20.reuse, -R180.reuse ;  /* 0x00000014adad7223 */ /* 0x180fe200000108b4 */
[-CC-:B------:R-:W-:Y:S01]  /*bab0*/  FFMA.FTZ R176, R176, R20.reuse, -R180.reuse ;  /* 0x00000014b0b07223 */ /* 0x180fe200000108b4 */
[----:B------:R-:W-:Y:S01]  /*bac0*/  FFMA.FTZ R177, R177, R20, -R180 ;  /* 0x00000014b1b17223 */ /* 0x000fe200000108b4 */
[----:B------:R-:W-:-:S02]  /*bad0*/  FMUL.FTZ R180, R182, UR37 ;  /* 0x00000025b6b47c20 */ /* 0x000fc40008410000 */
[----:B------:R3:W4:Y:S08]  /*bae0*/  MUFU.EX2 R169, R15 ;  /* 0x0000000f00a97308 */ /* 0x0007300000000800 */
[----:B------:R-:W-:Y:S01]  /*baf0*/  MUFU.TANH R180, R180 ;  /* 0x000000b400b47308 */ /* 0x000fe20000002400 */
[----:B---3--:R-:W-:Y:S01]  /*bb00*/  FMUL.FTZ R15, R162, UR37 ;  /* 0x00000025a20f7c20 */ /* 0x008fe20008410000 */
[----:B------:R-:W-:Y:S01]  /*bb10*/  FMUL.FTZ R162, R163, UR37 ;  /* 0x00000025a3a27c20 */ /* 0x000fe20008410000 */
[----:B--2---:R-:W-:Y:S01]  /*bb20*/  FFMA.FTZ R163, R181, R3, R152 ;  /* 0x00000003b5a37223 */ /* 0x004fe20000010098 */
[-C--:B------:R-:W-:Y:S01]  /*bb30*/  FMUL.FTZ R24, R24, R181.reuse ;  /* 0x000000b518187220 */ /* 0x080fe20000410000 */
[-C--:B------:R-:W-:Y:S01]  /*bb40*/  FMUL.FTZ R25, R25, R181.reuse ;  /* 0x000000b519197220 */ /* 0x080fe20000410000 */
[-C--:B------:R-:W-:Y:S01]  /*bb50*/  FMUL.FTZ R28, R28, R181.reuse ;  /* 0x000000b51c1c7220 */ /* 0x080fe20000410000 */
[----:B------:R-:W-:Y:S01]  /*bb60*/  FMUL.FTZ R29, R29, R181 ;  /* 0x000000b51d1d7220 */ /* 0x000fe20000410000 */
[----:B------:R2:W-:Y:S01]  /*bb70*/  MUFU.TANH R3, R166 ;  /* 0x000000a600037308 */ /* 0x0005e20000002400 */
[C---:B----4-:R-:W-:Y:S01]  /*bb80*/  FADD.FTZ R163, R169.reuse, R163 ;  /* 0x000000a3a9a37221 */ /* 0x050fe20000010000 */
[----:B------:R-:W-:Y:S01]  /*bb90*/  F2FP.BF16.F32.PACK_AB R152, R169, R152 ;  /* 0x00000098a998723e */ /* 0x000fe200000010ff */
[----:B------:R-:W-:-:S02]  /*bba0*/  @!P3 IMAD R169, R226, 0x40, R191 ;  /* 0x00000040e2a9b824 */ /* 0x000fc400078e02bf */
[-C--:B------:R-:W-:Y:S01]  /*bbb0*/  FMUL.FTZ R32, R32, R181.reuse ;  /* 0x000000b520207220 */ /* 0x080fe20000410000 */
[-C--:B------:R-:W-:Y:S01]  /*bbc0*/  FMUL.FTZ R33, R33, R181.reuse ;  /* 0x000000b521217220 */ /* 0x080fe20000410000 */
[-C--:B------:R-:W-:Y:S01]  /*bbd0*/  FMUL.FTZ R36, R36, R181.reuse ;  /* 0x000000b524247220 */ /* 0x080fe20000410000 */
[-C--:B------:R-:W-:Y:S01]  /*bbe0*/  FMUL.FTZ R37, R37, R181.reuse ;  /* 0x000000b525257220 */ /* 0x080fe20000410000 */
[----:B------:R-:W3:Y:S01]  /*bbf0*/  MUFU.TANH R15, R15 ;  /* 0x0000000f000f7308 */ /* 0x000ee20000002400 */
[----:B--2---:R-:W-:Y:S01]  /*bc00*/  FMUL.FTZ R166, R167, UR37 ;  /* 0x00000025a7a67c20 */ /* 0x004fe20008410000 */
[----:B------:R-:W-:Y:S02]  /*bc10*/  @!P1 VIADD R167, R218, 0x28c40 ;  /* 0x00028c40daa79836 */ /* 0x000fe40000000000 */
[-C--:B------:R-:W-:Y:S01]  /*bc20*/  FMUL.FTZ R40, R40, R181.reuse ;  /* 0x000000b528287220 */ /* 0x080fe20000410000 */
[-C--:B------:R-:W-:Y:S01]  /*bc30*/  FMUL.FTZ R41, R41, R181.reuse ;  /* 0x000000b529297220 */ /* 0x080fe20000410000 */
[-C--:B------:R-:W-:Y:S01]  /*bc40*/  FMUL.FTZ R44, R44, R181.reuse ;  /* 0x000000b52c2c7220 */ /* 0x080fe20000410000 */
[-C--:B------:R-:W-:Y:S01]  /*bc50*/  FMUL.FTZ R45, R45, R181.reuse ;  /* 0x000000b52d2d7220 */ /* 0x080fe20000410000 */
[----:B------:R-:W-:Y:S01]  /*bc60*/  @!P1 PRMT R167, RZ, 0x654, R167 ;  /* 0x00000654ffa79816 */ /* 0x000fe200000000a7 */
[----:B------:R-:W2:Y:S01]  /*bc70*/  MUFU.TANH R162, R162 ;  /* 0x000000a200a27308 */ /* 0x000ea20000002400 */
[-C--:B------:R-:W-:Y:S01]  /*bc80*/  FMUL.FTZ R48, R48, R181.reuse ;  /* 0x000000b530307220 */ /* 0x080fe20000410000 */
[-C--:B------:R-:W-:Y:S01]  /*bc90*/  FMUL.FTZ R49, R49, R181.reuse ;  /* 0x000000b531317220 */ /* 0x080fe20000410000 */
[----:B------:R4:W-:Y:S01]  /*bca0*/  @!P1 SYNCS.ARRIVE.TRANS64.RED.A1T0 RZ, [R167+URZ], RZ ;  /* 0x000000ffa7ff99a7 */ /* 0x0009e2000810043f */
[-C--:B------:R-:W-:Y:S01]  /*bcb0*/  FMUL.FTZ R52, R52, R181.reuse ;  /* 0x000000b534347220 */ /* 0x080fe20000410000 */
[-C--:B------:R-:W-:Y:S01]  /*bcc0*/  FMUL.FTZ R53, R53, R181.reuse ;  /* 0x000000b535357220 */ /* 0x080fe20000410000 */
[-C--:B------:R-:W-:Y:S01]  /*bcd0*/  FMUL.FTZ R56, R56, R181.reuse ;  /* 0x000000b538387220 */ /* 0x080fe20000410000 */
[-C--:B------:R-:W-:Y:S01]  /*bce0*/  FMUL.FTZ R57, R57, R181.reuse ;  /* 0x000000b539397220 */ /* 0x080fe20000410000 */
[----:B------:R-:W5:Y:S01]  /*bcf0*/  MUFU.TANH R166, R166 ;  /* 0x000000a600a67308 */ /* 0x000f620000002400 */
[-C--:B------:R-:W-:Y:S01]  /*bd00*/  FMUL.FTZ R60, R60, R181.reuse ;  /* 0x000000b53c3c7220 */ /* 0x080fe20000410000 */
[-C--:B------:R-:W-:Y:S01]  /*bd10*/  FMUL.FTZ R61, R61, R181.reuse ;  /* 0x000000b53d3d7220 */ /* 0x080fe20000410000 */
[-C--:B------:R-:W-:Y:S01]  /*bd20*/  FMUL.FTZ R64, R64, R181.reuse ;  /* 0x000000b540407220 */ /* 0x080fe20000410000 */
[-C--:B------:R-:W-:Y:S01]  /*bd30*/  FMUL.FTZ R65, R65, R181.reuse ;  /* 0x000000b541417220 */ /* 0x080fe20000410000 */
[-C--:B------:R-:W-:Y:S01]  /*bd40*/  FMUL.FTZ R68, R68, R181.reuse ;  /* 0x000000b544447220 */ /* 0x080fe20000410000 */
[-C--:B------:R-:W-:Y:S01]  /*bd50*/  FMUL.FTZ R69, R69, R181.reuse ;  /* 0x000000b545457220 */ /* 0x080fe20000410000 */
[-C--:B------:R-:W-:Y:S01]  /*bd60*/  FMUL.FTZ R72, R72, R181.reuse ;  /* 0x000000b548487220 */ /* 0x080fe20000410000 */
[----:B----4-:R4:W0:Y:S01]  /*bd70*/  MUFU.TANH R167, R170 ;  /* 0x000000aa00a77308 */ /* 0x0108220000002400 */
        /* <DEDUP_REMOVED lines=8> */
[----:B----4-:R-:W-:Y:S01]  /*be00*/  FMUL.FTZ R170, R171, UR37 ;  /* 0x00000025abaa7c20 */ /* 0x010fe20008410000 */
[----:B------:R-:W-:Y:S01]  /*be10*/  @!P3 IMAD R171, R169, 0x4, R2 ;  /* 0x00000004a9abb824 */ /* 0x000fe200078e0202 */
        /* <DEDUP_REMOVED lines=13> */
[-C--:B------:R-:W-:Y:S01]  /*bef0*/  FMUL.FTZ R105, R105, R181.reuse ;  /* 0x000000b569697220 */ /* 0x080fe20000410000 */
[-C--:B------:R-:W-:Y:S01]  /*bf00*/  FMUL.FTZ R108, R108, R181.reuse ;  /* 0x000000b56c6c7220 */ /* 0x080fe20000410000 */
[----:B------:R-:W-:Y:S01]  /*bf10*/  FMUL.FTZ R109, R109, R181 ;  /* 0x000000b56d6d7220 */ /* 0x000fe20000410000 */
[----:B---3--:R-:W-:Y:S01]  /*bf20*/  FMNMX.FTZ R169, R15, R169, !PT ;  /* 0x000000a90fa97209 */ /* 0x008fe20007810000 */
[-C--:B------:R-:W-:Y:S01]  /*bf30*/  FMUL.FTZ R112, R112, R181.reuse ;  /* 0x000000b570707220 */ /* 0x080fe20000410000 */
[-C--:B------:R-:W-:Y:S01]  /*bf40*/  FMUL.FTZ R113, R113, R181.reuse ;  /* 0x000000b571717220 */ /* 0x080fe20000410000 */
[----:B------:R-:W-:Y:S01]  /*bf50*/  FMUL.FTZ R116, R116, R181 ;  /* 0x000000b574747220 */ /* 0x000fe20000410000 */
[----:B--2---:R-:W-:Y:S01]  /*bf60*/  FMNMX.FTZ R169, R162, R169, !PT ;  /* 0x000000a9a2a97209 */ /* 0x004fe20007810000 */
[-C--:B------:R-:W-:Y:S01]  /*bf70*/  FMUL.FTZ R117, R117, R181.reuse ;  /* 0x000000b575757220 */ /* 0x080fe20000410000 */
[-C--:B------:R-:W-:Y:S01]  /*bf80*/  FMUL.FTZ R120, R120, R181.reuse ;  /* 0x000000b578787220 */ /* 0x080fe20000410000 */
[----:B------:R-:W-:Y:S01]  /*bf90*/  FMUL.FTZ R121, R121, R181 ;  /* 0x000000b579797220 */ /* 0x000fe20000410000 */
[----:B------:R-:W-:Y:S01]  /*bfa0*/  FMNMX.FTZ R169, R3, R169, !PT ;  /* 0x000000a903a97209 */ /* 0x000fe20007810000 */
[-C--:B------:R-:W-:Y:S01]  /*bfb0*/  FMUL.FTZ R124, R124, R181.reuse ;  /* 0x000000b57c7c7220 */ /* 0x080fe20000410000 */
[-C--:B------:R-:W-:Y:S01]  /*bfc0*/  FMUL.FTZ R125, R125, R181.reuse ;  /* 0x000000b57d7d7220 */ /* 0x080fe20000410000 */
[----:B------:R-:W-:Y:S01]  /*bfd0*/  FMUL.FTZ R128, R128, R181 ;  /* 0x000000b580807220 */ /* 0x000fe20000410000 */
[----:B-----5:R-:W-:Y:S01]  /*bfe0*/  FMNMX.FTZ R169, R166, R169, !PT ;  /* 0x000000a9a6a97209 */ /* 0x020fe20007810000 */
[-C--:B------:R-:W-:Y:S01]  /*bff0*/  FMUL.FTZ R129, R129, R181.reuse ;  /* 0x000000b581817220 */ /* 0x080fe20000410000 */
[-C--:B------:R-:W-:Y:S01]  /*c000*/  FMUL.FTZ R132, R132, R181.reuse ;  /* 0x000000b584847220 */ /* 0x080fe20000410000 */
[----:B------:R-:W-:Y:S01]  /*c010*/  FMUL.FTZ R133, R133, R181 ;  /* 0x000000b585857220 */ /* 0x000fe20000410000 */
[----:B0-----:R-:W-:Y:S01]  /*c020*/  FMNMX.FTZ R169, R167, R169, !PT ;  /* 0x000000a9a7a97209 */ /* 0x001fe20007810000 */
        /* <DEDUP_REMOVED lines=8> */
[----:B------:R0:W-:Y:S01]  /*c0b0*/  @!P3 STS [R171+0x28800], R181 ;  /* 0x028800b5ab00b388 */ /* 0x0001e20000000800 */
[----:B----4-:R-:W-:Y:S01]  /*c0c0*/  FMNMX.FTZ R169, R170, R169, !PT ;  /* 0x000000a9aaa97209 */ /* 0x010fe20007810000 */
[----:B------:R-:W-:Y:S03]  /*c0d0*/  MUFU.EX2 R14, R14 ;  /* 0x0000000e000e7308 */ /* 0x000fe60000000800 */
[----:B------:R-:W-:-:S04]  /*c0e0*/  FMNMX.FTZ R169, R174, R169, !PT ;  /* 0x000000a9aea97209 */ /* 0x000fc80007810000 */
[----:B------:R-:W-:Y:S01]  /*c0f0*/  FMNMX.FTZ R169, R175, R169, !PT ;  /* 0x000000a9afa97209 */ /* 0x000fe20007810000 */
[----:B0-----:R-:W-:Y:S01]  /*c100*/  FMUL.FTZ R181, R183, UR37 ;  /* 0x00000025b7b57c20 */ /* 0x001fe20008410000 */
[----:B------:R-:W-:Y:S02]  /*c110*/  MUFU.EX2 R153, R153 ;  /* 0x0000009900997308 */ /* 0x000fe40000000800 */
[----:B------:R-:W-:-:S04]  /*c120*/  FMNMX.FTZ R169, R178, R169, !PT ;  /* 0x000000a9b2a97209 */ /* 0x000fc80007810000 */
[----:B------:R-:W-:Y:S02]  /*c130*/  FMNMX.FTZ R169, R179, R169, !PT ;  /* 0x000000a9b3a97209 */ /* 0x000fe40007810000 */
[----:B------:R-:W0:Y:S02]  /*c140*/  MUFU.TANH R181, R181 ;  /* 0x000000b500b57308 */ /* 0x000e240000002400 */
[----:B------:R-:W-:-:S06]  /*c150*/  FMNMX.FTZ R169, R180, R169, !PT ;  /* 0x000000a9b4a97209 */ /* 0x000fcc0007810000 */
[----:B------:R-:W-:Y:S08]  /*c160*/  MUFU.EX2 R156, R156 ;  /* 0x0000009c009c7308 */ /* 0x000ff00000000800 */
[----:B------:R-:W-:Y:S01]  /*c170*/  MUFU.EX2 R157, R157 ;  /* 0x0000009d009d7308 */ /* 0x000fe20000000800 */
[----:B0-----:R-:W-:-:S05]  /*c180*/  FMNMX.FTZ R169, R181, R169, !PT ;  /* 0x000000a9b5a97209 */ /* 0x001fca0007810000 */
[----:B------:R-:W0:Y:S02]  /*c190*/  SHFL.BFLY PT, R182, R169, 0x2, 0x1f ;  /* 0x0c401f00a9b67f89 */ /* 0x000e2400000e0000 */
[----:B------:R-:W-:Y:S08]  /*c1a0*/  MUFU.EX2 R160, R160 ;  /* 0x000000a000a07308 */ /* 0x000ff00000000800 */
[----:B------:R-:W-:Y:S08]  /*c1b0*/  MUFU.EX2 R161, R161 ;  /* 0x000000a100a17308 */ /* 0x000ff00000000800 */
[----:B------:R-:W-:Y:S01]  /*c1c0*/  MUFU.EX2 R164, R164 ;  /* 0x000000a400a47308 */ /* 0x000fe20000000800 */
[----:B0-----:R-:W-:-:S07]  /*c1d0*/  FMNMX.FTZ R169, R169, R182, !PT ;  /* 0x000000b6a9a97209 */ /* 0x001fce0007810000 */
[----:B------:R-:W-:Y:S01]  /*c1e0*/  MUFU.EX2 R165, R165 ;  /* 0x000000a500a57308 */ /* 0x000fe20000000800 */
[----:B------:R-:W0:Y:S07]  /*c1f0*/  SHFL.BFLY PT, R182, R169, 0x1, 0x1f ;  /* 0x0c201f00a9b67f89 */ /* 0x000e2e00000e0000 */
[----:B------:R-:W-:Y:S08]  /*c200*/  MUFU.EX2 R168, R168 ;  /* 0x000000a800a87308 */ /* 0x000ff00000000800 */
[----:B------:R-:W-:Y:S08]  /*c210*/  MUFU.EX2 R230, R230 ;  /* 0x000000e600e67308 */ /* 0x000ff00000000800 */
[----:B------:R-:W-:Y:S01]  /*c220*/  MUFU.EX2 R172, R172 ;  /* 0x000000ac00ac7308 */ /* 0x000fe20000000800 */
[----:B0-----:R-:W-:-:S05]  /*c230*/  FMNMX.FTZ R169, R169, R182, !PT ;  /* 0x000000b6a9a97209 */ /* 0x001fca0007810000 */
[----:B------:R-:W-:Y:S02]  /*c240*/  FADD.FTZ R13, -R169, R13 ;  /* 0x0000000da90d7221 */ /* 0x000fe40000010100 */
[----:B------:R-:W-:Y:S02]  /*c250*/  MUFU.EX2 R173, R173 ;  /* 0x000000ad00ad7308 */ /* 0x000fe40000000800 */
[----:B------:R-:W-:-:S06]  /*c260*/  FMUL.FTZ R13, R13, R20 ;  /* 0x000000140d0d7220 */ /* 0x000fcc0000410000 */
[----:B------:R-:W-:Y:S08]  /*c270*/  MUFU.EX2 R176, R176 ;  /* 0x000000b000b07308 */ /* 0x000ff00000000800 */
[----:B------:R-:W0:Y:S02]  /*c280*/  MUFU.EX2 R13, R13 ;  /* 0x0000000d000d7308 */ /* 0x000e240000000800 */
        /* <DEDUP_REMOVED lines=10> */
[-C--:B0-----:R-:W-:Y:S01]  /*c330*/  FMUL.FTZ R171, R169, R20.reuse ;  /* 0x00000014a9ab7220 */ /* 0x081fe20000410000 */
[-C--:B------:R-:W-:Y:S01]  /*c340*/  FMUL.FTZ R43, R43, R13.reuse ;  /* 0x0000000d2b2b7220 */ /* 0x080fe20000410000 */
[-C--:B------:R-:W-:Y:S01]  /*c350*/  FMUL.FTZ R46, R46, R13.reuse ;  /* 0x0000000d2e2e7220 */ /* 0x080fe20000410000 */
[-C--:B------:R-:W-:Y:S01]  /*c360*/  FMUL.FTZ R47, R47, R13.reuse ;  /* 0x0000000d2f2f7220 */ /* 0x080fe20000410000 */
        /* <DEDUP_REMOVED lines=13> */
[----:B------:R0:W2:Y:S01]  /*c440*/  MUFU.EX2 R177, R154 ;  /* 0x0000009a00b17308 */ /* 0x0000a20000000800 */
[-CC-:B------:R-:W-:Y:S01]  /*c450*/  FFMA.FTZ R178, R178, R20.reuse, -R171.reuse ;  /* 0x00000014b2b27223 */ /* 0x180fe200000108ab */
[-CC-:B------:R-:W-:Y:S01]  /*c460*/  FFMA.FTZ R179, R179, R20.reuse, -R171.reuse ;  /* 0x00000014b3b37223 */ /* 0x180fe200000108ab */
[-CC-:B------:R-:W-:Y:S01]  /*c470*/  FFMA.FTZ R180, R180, R20.reuse, -R171.reuse ;  /* 0x00000014b4b47223 */ /* 0x180fe200000108ab */
[----:B------:R-:W-:Y:S01]  /*c480*/  FFMA.FTZ R171, R181, R20, -R171 ;  /* 0x00000014b5ab7223 */ /* 0x000fe200000108ab */
[-C--:B------:R-:W-:Y:S01]  /*c490*/  FMUL.FTZ R50, R50, R13.reuse ;  /* 0x0000000d32327220 */ /* 0x080fe20000410000 */
[-C--:B------:R-:W-:Y:S01]  /*c4a0*/  FMUL.FTZ R51, R51, R13.reuse ;  /* 0x0000000d33337220 */ /* 0x080fe20000410000 */
[-C--:B------:R-:W-:Y:S01]  /*c4b0*/  FMUL.FTZ R54, R54, R13.reuse ;  /* 0x0000000d36367220 */ /* 0x080fe20000410000 */
[----:B------:R-:W3:Y:S01]  /*c4c0*/  MUFU.EX2 R155, R155 ;  /* 0x0000009b009b7308 */ /* 0x000ee20000000800 */
[----:B0-----:R-:W-:Y:S01]  /*c4d0*/  FADD.FTZ R154, R14, R163 ;  /* 0x000000a30e9a7221 */ /* 0x001fe20000010000 */
        /* <DEDUP_REMOVED lines=13> */
[-C--:B------:R-:W-:Y:S01]  /*c5b0*/  FMUL.FTZ R78, R78, R13.reuse ;  /* 0x0000000d4e4e7220 */ /* 0x080fe20000410000 */
[----:B------:R-:W2:Y:S01]  /*c5c0*/  MUFU.EX2 R159, R159 ;  /* 0x0000009f009f7308 */ /* 0x000ea20000000800 */
[----:B0-----:R-:W-:Y:S01]  /*c5d0*/  FADD.FTZ R158, R153, R154 ;  /* 0x0000009a999e7221 */ /* 0x001fe20000010000 */
[----:B---3--:R-:W-:Y:S01]  /*c5e0*/  FADD.FTZ R10, R155, R10 ;  /* 0x0000000a9b0a7221 */ /* 0x008fe20000010000 */
[----:B------:R-:W-:Y:S01]  /*c5f0*/  F2FP.BF16.F32.PACK_AB R154, R153, R14 ;  /* 0x0000000e999a723e */ /* 0x000fe200000010ff */
[----:B------:R-:W-:Y:S01]  /*c600*/  FMUL.FTZ R79, R79, R13 ;  /* 0x0000000d4f4f7220 */ /* 0x000fe20000410000 */
[----:B------:R-:W-:Y:S01]  /*c610*/  FADD.FTZ R158, R156, R158 ;  /* 0x0000009e9c9e7221 */ /* 0x000fe20000010000 */
[----:B------:R-:W-:Y:S01]  /*c620*/  F2FP.BF16.F32.PACK_AB R153, R155, R177 ;  /* 0x000000b19b99723e */ /* 0x000fe200000010ff */
[-C--:B------:R-:W-:Y:S01]  /*c630*/  FMUL.FTZ R82, R82, R13.reuse ;  /* 0x0000000d52527220 */ /* 0x080fe20000410000 */
[----:B------:R-:W0:Y:S01]  /*c640*/  MUFU.EX2 R15, R15 ;  /* 0x0000000f000f7308 */ /* 0x000e220000000800 */
[----:B------:R-:W-:Y:S01]  /*c650*/  FADD.FTZ R158, R157, R158 ;  /* 0x0000009e9d9e7221 */ /* 0x000fe20000010000 */
[----:B----4-:R-:W-:Y:S01]  /*c660*/  FADD.FTZ R10, R181, R10 ;  /* 0x0000000ab50a7221 */ /* 0x010fe20000010000 */
[----:B------:R-:W-:Y:S01]  /*c670*/  F2FP.BF16.F32.PACK_AB R156, R157, R156 ;  /* 0x0000009c9d9c723e */ /* 0x000fe200000010ff */
[-C--:B------:R-:W-:Y:S01]  /*c680*/  FMUL.FTZ R83, R83, R13.reuse ;  /* 0x0000000d53537220 */ /* 0x080fe20000410000 */
[----:B------:R-:W-:Y:S01]  /*c690*/  FADD.FTZ R158, R160, R158 ;  /* 0x0000009ea09e7221 */ /* 0x000fe20000010000 */
[-C--:B------:R-:W-:Y:S01]  /*c6a0*/  FMUL.FTZ R86, R86, R13.reuse ;  /* 0x0000000d56567220 */ /* 0x080fe20000410000 */
[----:B------:R-:W-:Y:S01]  /*c6b0*/  FMUL.FTZ R87, R87, R13 ;  /* 0x0000000d57577220 */ /* 0x000fe20000410000 */
[----:B------:R3:W4:Y:S01]  /*c6c0*/  MUFU.EX2 R163, R162 ;  /* 0x000000a200a37308 */ /* 0x0007220000000800 */
[C---:B--2---:R-:W-:Y:S01]  /*c6d0*/  FADD.FTZ R10, R159.reuse, R10 ;  /* 0x0000000a9f0a7221 */ /* 0x044fe20000010000 */
[----:B------:R-:W-:Y:S01]  /*c6e0*/  F2FP.BF16.F32.PACK_AB R155, R159, R181 ;  /* 0x000000b59f9b723e */ /* 0x000fe200000010ff */
[----:B------:R-:W-:Y:S01]  /*c6f0*/  BAR.SYNC.DEFER_BLOCKING 0xf, 0x100 ;  /* 0x03c4000000007b1d */ /* 0x000fe20000010000 */
[-C--:B------:R-:W-:Y:S01]  /*c700*/  FMUL.FTZ R90, R90, R13.reuse ;  /* 0x0000000d5a5a7220 */ /* 0x080fe20000410000 */
[-C--:B------:R-:W-:Y:S01]  /*c710*/  FMUL.FTZ R91, R91, R13.reuse ;  /* 0x0000000d5b5b7220 */ /* 0x080fe20000410000 */
[-C--:B------:R-:W-:Y:S01]  /*c720*/  FMUL.FTZ R94, R94, R13.reuse ;  /* 0x0000000d5e5e7220 */ /* 0x080fe20000410000 */
[-C--:B------:R-:W-:Y:S01]  /*c730*/  FMUL.FTZ R95, R95, R13.reuse ;  /* 0x0000000d5f5f7220 */ /* 0x080fe20000410000 */
[-C--:B------:R-:W-:Y:S01]  /*c740*/  FMUL.FTZ R98, R98, R13.reuse ;  /* 0x0000000d62627220 */ /* 0x080fe20000410000 */
[----:B------:R-:W2:Y:S01]  /*c750*/  MUFU.EX2 R182, R182 ;  /* 0x000000b600b67308 */ /* 0x000ea20000000800 */
[----:B0-----:R-:W-:Y:S01]  /*c760*/  FADD.FTZ R10, R15, R10 ;  /* 0x0000000a0f0a7221 */ /* 0x001fe20000010000 */
[----:B---3--:R-:W-:Y:S01]  /*c770*/  F2FP.BF16.F32.PACK_AB R162, R230, R168 ;  /* 0x000000a8e6a2723e */ /* 0x008fe200000010ff */
[-C--:B------:R-:W-:Y:S01]  /*c780*/  FMUL.FTZ R99, R99, R13.reuse ;  /* 0x0000000d63637220 */ /* 0x080fe20000410000 */
[-C--:B------:R-:W-:Y:S01]  /*c790*/  FMUL.FTZ R102, R102, R13.reuse ;  /* 0x0000000d66667220 */ /* 0x080fe20000410000 */
[-C--:B------:R-:W-:Y:S01]  /*c7a0*/  FMUL.FTZ R103, R103, R13.reuse ;  /* 0x0000000d67677220 */ /* 0x080fe20000410000 */
[-C--:B------:R-:W-:Y:S01]  /*c7b0*/  FMUL.FTZ R106, R106, R13.reuse ;  /* 0x0000000d6a6a7220 */ /* 0x080fe20000410000 */
[----:B------:R-:W-:Y:S01]  /*c7c0*/  FMUL.FTZ R107, R107, R13 ;  /* 0x0000000d6b6b7220 */ /* 0x000fe20000410000 */
[----:B------:R0:W3:Y:S01]  /*c7d0*/  MUFU.EX2 R14, R3 ;  /* 0x00000003000e7308 */ /* 0x0000e20000000800 */
[C---:B----4-:R-:W-:Y:S01]  /*c7e0*/  FADD.FTZ R10, R163.reuse, R10 ;  /* 0x0000000aa30a7221 */ /* 0x050fe20000010000 */
[----:B------:R-:W-:Y:S01]  /*c7f0*/  F2FP.BF16.F32.PACK_AB R157, R163, R15 ;  /* 0x0000000fa39d723e */ /* 0x000fe200000010ff */
[-C--:B------:R-:W-:Y:S01]  /*c800*/  FMUL.FTZ R110, R110, R13.reuse ;  /* 0x0000000d6e6e7220 */ /* 0x080fe20000410000 */
[-C--:B------:R-:W-:Y:S01]  /*c810*/  FMUL.FTZ R111, R111, R13.reuse ;  /* 0x0000000d6f6f7220 */ /* 0x080fe20000410000 */
[-C--:B------:R-:W-:Y:S01]  /*c820*/  FMUL.FTZ R114, R114, R13.reuse ;  /* 0x0000000d72727220 */ /* 0x080fe20000410000 */
[-C--:B------:R-:W-:Y:S01]  /*c830*/  FMUL.FTZ R115, R115, R13.reuse ;  /* 0x0000000d73737220 */ /* 0x080fe20000410000 */
[-C--:B------:R-:W-:Y:S01]  /*c840*/  FMUL.FTZ R118, R118, R13.reuse ;  /* 0x0000000d76767220 */ /* 0x080fe20000410000 */
[----:B------:R-:W-:Y:S01]  /*c850*/  MUFU.EX2 R170, R170 ;  /* 0x000000aa00aa7308 */ /* 0x000fe20000000800 */
[C---:B0-----:R-:W-:Y:S01]  /*c860*/  FADD.FTZ R3, R161.reuse, R158 ;  /* 0x0000009ea1037221 */ /* 0x041fe20000010000 */
[----:B------:R-:W-:Y:S01]  /*c870*/  F2FP.BF16.F32.PACK_AB R158, R161, R160 ;  /* 0x000000a0a19e723e */ /* 0x000fe200000010ff */
[----:B--2---:R-:W-:Y:S01]  /*c880*/  FADD.FTZ R10, R182, R10 ;  /* 0x0000000ab60a7221 */ /* 0x004fe20000010000 */
[----:B------:R-:W-:Y:S01]  /*c890*/  F2FP.BF16.F32.PACK_AB R160, R165, R164 ;  /* 0x000000a4a5a0723e */ /* 0x000fe200000010ff */
[----:B------:R-:W-:Y:S01]  /*c8a0*/  FADD.FTZ R3, R164, R3 ;  /* 0x00000003a4037221 */ /* 0x000fe20000010000 */
[----:B------:R-:W-:Y:S01]  /*c8b0*/  F2FP.BF16.F32.PACK_AB R164, R173, R172 ;  /* 0x000000acada4723e */ /* 0x000fe200000010ff */
[----:B------:R0:W-:Y:S01]  /*c8c0*/  STSM.16.M88.4 [R195+0x26800], R152 ;  /* 0x02680098c3007844 */ /* 0x0001e20000000200 */
[----:B------:R-:W2:Y:S01]  /*c8d0*/  MUFU.EX2 R161, R167 ;  /* 0x000000a700a17308 */ /* 0x000ea20000000800 */
[C---:B---3--:R-:W-:Y:S01]  /*c8e0*/  FADD.FTZ R10, R14.reuse, R10 ;  /* 0x0000000a0e0a7221 */ /* 0x048fe20000010000 */
[----:B------:R-:W-:Y:S01]  /*c8f0*/  FADD.FTZ R3, R165, R3 ;  /* 0x00000003a5037221 */ /* 0x000fe20000010000 */
[----:B------:R-:W-:Y:S01]  /*c900*/  F2FP.BF16.F32.PACK_AB R159, R14, R182 ;  /* 0x000000b60e9f723e */ /* 0x000fe200000010ff */
[-C--:B------:R-:W-:Y:S01]  /*c910*/  FMUL.FTZ R119, R119, R13.reuse ;  /* 0x0000000d77777220 */ /* 0x080fe20000410000 */
[-C--:B------:R-:W-:Y:S01]  /*c920*/  FMUL.FTZ R122, R122, R13.reuse ;  /* 0x0000000d7a7a7220 */ /* 0x080fe20000410000 */
[----:B------:R-:W-:Y:S01]  /*c930*/  FADD.FTZ R3, R168, R3 ;  /* 0x00000003a8037221 */ /* 0x000fe20000010000 */
[-C--:B------:R-:W-:Y:S01]  /*c940*/  FMUL.FTZ R123, R123, R13.reuse ;  /* 0x0000000d7b7b7220 */ /* 0x080fe20000410000 */
[----:B------:R-:W3:Y:S01]  /*c950*/  MUFU.EX2 R174, R174 ;  /* 0x000000ae00ae7308 */ /* 0x000ee20000000800 */
[----:B------:R0:W-:Y:S01]  /*c960*/  STSM.16.M88.4 [R196], R156 ;  /* 0x0000009cc4007844 */ /* 0x0001e20000000200 */
[----:B------:R-:W-:Y:S01]  /*c970*/  FADD.FTZ R3, R230, R3 ;  /* 0x00000003e6037221 */ /* 0x000fe20000010000 */
[-C--:B------:R-:W-:Y:S01]  /*c980*/  FMUL.FTZ R126, R126, R13.reuse ;  /* 0x0000000d7e7e7220 */ /* 0x080fe20000410000 */
[-C--:B------:R-:W-:Y:S01]  /*c990*/  FMUL.FTZ R127, R127, R13.reuse ;  /* 0x0000000d7f7f7220 */ /* 0x080fe20000410000 */
[-C--:B------:R-:W-:Y:S01]  /*c9a0*/  FMUL.FTZ R130, R130, R13.reuse ;  /* 0x0000000d82827220 */ /* 0x080fe20000410000 */
[----:B------:R-:W-:Y:S01]  /*c9b0*/  FADD.FTZ R3, R172, R3 ;  /* 0x00000003ac037221 */ /* 0x000fe20000010000 */
[----:B------:R-:W-:Y:S01]  /*c9c0*/  FMUL.FTZ R131, R131, R13 ;  /* 0x0000000d83837220 */ /* 0x000fe20000410000 */
[----:B------:R-:W4:Y:S01]  /*c9d0*/  MUFU.EX2 R175, R175 ;  /* 0x000000af00af7308 */ /* 0x000f220000000800 */
[----:B--2---:R-:W-:Y:S01]  /*c9e0*/  FADD.FTZ R10, R161, R10 ;  /* 0x0000000aa10a7221 */ /* 0x004fe20000010000 */
[----:B------:R-:W-:Y:S01]  /*c9f0*/  FADD.FTZ R3, R173, R3 ;  /* 0x00000003ad037221 */ /* 0x000fe20000010000 */
[----:B------:R-:W-:Y:S01]  /*ca00*/  F2FP.BF16.F32.PACK_AB R161, R170, R161 ;  /* 0x000000a1aaa1723e */ /* 0x000fe200000010ff */
[-C--:B------:R-:W-:Y:S01]  /*ca10*/  FMUL.FTZ R134, R134, R13.reuse ;  /* 0x0000000d86867220 */ /* 0x080fe20000410000 */
[----:B------:R-:W-:Y:S01]  /*ca20*/  FADD.FTZ R10, R170, R10 ;  /* 0x0000000aaa0a7221 */ /* 0x000fe20000010000 */
[----:B------:R-:W-:Y:S01]  /*ca30*/  FADD.FTZ R3, R176, R3 ;  /* 0x00000003b0037221 */ /* 0x000fe20000010000 */
[-C--:B------:R-:W-:Y:S01]  /*ca40*/  FMUL.FTZ R135, R135, R13.reuse ;  /* 0x0000000d87877220 */ /* 0x080fe20000410000 */
[----:B------:R-:W2:Y:S01]  /*ca50*/  MUFU.EX2 R165, R178 ;  /* 0x000000b200a57308 */ /* 0x000ea20000000800 */
[----:B---3--:R-:W-:Y:S01]  /*ca60*/  FADD.FTZ R10, R174, R10 ;  /* 0x0000000aae0a7221 */ /* 0x008fe20000010000 */
[C---:B------:R-:W-:Y:S01]  /*ca70*/  FADD.FTZ R3, R166.reuse, R3 ;  /* 0x00000003a6037221 */ /* 0x040fe20000010000 */
[----:B------:R-:W-:Y:S01]  /*ca80*/  F2FP.BF16.F32.PACK_AB R166, R166, R176 ;  /* 0x000000b0a6a6723e */ /* 0x000fe200000010ff */
[-C--:B------:R-:W-:Y:S01]  /*ca90*/  FMUL.FTZ R138, R138, R13.reuse ;  /* 0x0000000d8a8a7220 */ /* 0x080fe20000410000 */
[-C--:B------:R-:W-:Y:S01]  /*caa0*/  FMUL.FTZ R139, R139, R13.reuse ;  /* 0x0000000d8b8b7220 */ /* 0x080fe20000410000 */
[-C--:B------:R-:W-:Y:S01]  /*cab0*/  FMUL.FTZ R142, R142, R13.reuse ;  /* 0x0000000d8e8e7220 */ /* 0x080fe20000410000 */
[-C--:B------:R-:W-:Y:S01]  /*cac0*/  FMUL.FTZ R143, R143, R13.reuse ;  /* 0x0000000d8f8f7220 */ /* 0x080fe20000410000 */
[----:B------:R-:W3:Y:S01]  /*cad0*/  MUFU.EX2 R179, R179 ;  /* 0x000000b300b37308 */ /* 0x000ee20000000800 */
[C---:B----4-:R-:W-:Y:S01]  /*cae0*/  FADD.FTZ R10, R175.reuse, R10 ;  /* 0x0000000aaf0a7221 */ /* 0x050fe20000010000 */
[----:B------:R-:W-:Y:S01]  /*caf0*/  F2FP.BF16.F32.PACK_AB R163, R175, R174 ;  /* 0x000000aeafa3723e */ /* 0x000fe200000010ff */
[-C--:B------:R-:W-:Y:S01]  /*cb00*/  FMUL.FTZ R146, R146, R13.reuse ;  /* 0x0000000d92927220 */ /* 0x080fe20000410000 */
[-C--:B------:R-:W-:Y:S01]  /*cb10*/  FMUL.FTZ R147, R147, R13.reuse ;  /* 0x0000000d93937220 */ /* 0x080fe20000410000 */
[-C--:B------:R-:W-:Y:S01]  /*cb20*/  FMUL.FTZ R150, R150, R13.reuse ;  /* 0x0000000d96967220 */ /* 0x080fe20000410000 */
[----:B------:R-:W-:Y:S01]  /*cb30*/  FMUL.FTZ R151, R151, R13 ;  /* 0x0000000d97977220 */ /* 0x000fe20000410000 */
[----:B------:R0:W-:Y:S01]  /*cb40*/  STSM.16.M88.4 [R198], R160 ;  /* 0x000000a0c6007844 */ /* 0x0001e20000000200 */
[----:B------:R-:W4:Y:S01]  /*cb50*/  MUFU.EX2 R167, R180 ;  /* 0x000000b400a77308 */ /* 0x000f220000000800 */
[----:B--2---:R-:W-:-:S07]  /*cb60*/  FADD.FTZ R10, R165, R10 ;  /* 0x0000000aa50a7221 */ /* 0x004fce0000010000 */
[----:B------:R-:W2:Y:S01]  /*cb70*/  MUFU.EX2 R171, R171 ;  /* 0x000000ab00ab7308 */ /* 0x000ea20000000800 */
[C---:B---3--:R-:W-:Y:S01]  /*cb80*/  FADD.FTZ R10, R179.reuse, R10 ;  /* 0x0000000ab30a7221 */ /* 0x048fe20000010000 */
[----:B------:R-:W-:-:S03]  /*cb90*/  F2FP.BF16.F32.PACK_AB R165, R179, R165 ;  /* 0x000000a5b3a5723e */ /* 0x000fc600000010ff */
[----:B----4-:R-:W-:Y:S01]  /*cba0*/  FADD.FTZ R10, R167, R10 ;  /* 0x0000000aa70a7221 */ /* 0x010fe20000010000 */
[----:B--2---:R-:W-:-:S03]  /*cbb0*/  F2FP.BF16.F32.PACK_AB R167, R171, R167 ;  /* 0x000000a7aba7723e */ /* 0x004fc600000010ff */
[----:B------:R-:W-:Y:S02]  /*cbc0*/  FADD.FTZ R10, R171, R10 ;  /* 0x0000000aab0a7221 */ /* 0x000fe40000010000 */
[----:B------:R0:W-:Y:S01]  /*cbd0*/  STSM.16.M88.4 [R197], R164 ;  /* 0x000000a4c5007844 */ /* 0x0001e20000000200 */
[----:B------:R-:W-:Y:S05]  /*cbe0*/  @!P0 BRA `(.L_x_750) ;  /* 0x0000000000048947 */ /* 0x000fea0003800000 */
[----:B------:R-:W-:Y:S01]  /*cbf0*/  BPT.TRAP 0x1 ;  /* 0x000000040000795c */ /* 0x000fe20000300000 */
.L_x_750:
[----:B------:R2:W3:Y:S01]  /*cc00*/  SYNCS.PHASECHK.TRANS64.TRYWAIT P3, [R218+URZ+0x28c50], R12 ;  /* 0x028c500cda0075a7 */ /* 0x0004e2000806017f */
[----:B------:R-:W-:Y:S05]  /*cc10*/  @!P0 BRA `(.L_x_751) ;  /* 0x0000000000048947 */ /* 0x000fea0003800000 */
[----:B------:R-:W-:Y:S01]  /*cc20*/  BPT.TRAP 0x1 ;  /* 0x000000040000795c */ /* 0x000fe20000300000 */
.L_x_751:
[----:B------:R-:W-:Y:S04]  /*cc30*/  BSSY B1, `(.L_x_752) ;  /* 0x0000004000017945 */ /* 0x000fe80003800000 */
[----:B---3--:R-:W-:Y:S05]  /*cc40*/  @P3 BRA `(.L_x_753) ;  /* 0x0000000000083947 */ /* 0x008fea0003800000 */
[----:B------:R-:W3:Y:S02]  /*cc50*/  SYNCS.PHASECHK.TRANS64.TRYWAIT P3, [R218+URZ+0x28c50], R12 ;  /* 0x028c500cda0075a7 */ /* 0x000ee4000806017f */
[----:B---3--:R-:W-:Y:S05]  /*cc60*/  @!P3 BRA `(.L_x_754) ;  /* 0x000000ec00a8b947 */ /* 0x008fea0003800000 */
.L_x_753:
[----:B------:R-:W-:Y:S05]  /*cc70*/  BSYNC B1 ;  /* 0x0000000000017941 */ /* 0x000fea0003800000 */
.L_x_752:
[----:B-123--:R-:W-:Y:S01]  /*cc80*/  IMAD R12, R18, 0x1000, R11 ;  /* 0x00001000120c7824 */ /* 0x00efe200078e020b */
[----:B------:R-:W-:Y:S01]  /*cc90*/  WARPGROUP.ARRIVE ;  /* 0x00000000000079c5 */ /* 0x000fe20000000000 */
[----:B------:R-:W-:Y:S02]  /*cca0*/  IMAD.MOV.U32 R13, RZ, RZ, 0x40000040 ;  /* 0x40000040ff0d7424 */ /* 0x000fe400078e00ff */
[C---:B------:R-:W-:Y:S01]  /*ccb0*/  VIADD R14, R12.reuse, 0x80 ;  /* 0x000000800c0e7836 */ /* 0x040fe20000000000 */
[----:B------:R-:W-:Y:S01]  /*ccc0*/  R2UR UR6, R12 ;  /* 0x000000000c0672ca */ /* 0x000fe200000e0000 */
[----:B------:R-:W-:Y:S01]  /*ccd0*/  IMAD.MOV.U32 R15, RZ, RZ, 0x40000040 ;  /* 0x40000040ff0f7424 */ /* 0x000fe200078e00ff */
[----:B------:R-:W-:Y:S01]  /*cce0*/  R2UR UR7, R13 ;  /* 0x000000000d0772ca */ /* 0x000fe200000e0000 */
[----:B------:R-:W-:Y:S02]  /*ccf0*/  IMAD.MOV.U32 R13, RZ, RZ, 0x40000040 ;  /* 0x40000040ff0d7424 */ /* 0x000fe400078e00ff */
[----:B------:R-:W-:-:S02]  /*cd00*/  @!P1 VIADD R218, R218, 0x28c60 ;  /* 0x00028c60dada9836 */ /* 0x000fc40000000000 */
[----:B------:R-:W-:Y:S02]  /*cd10*/  IMAD.MOV.U32 R227, RZ, RZ, R21 ;  /* 0x000000ffffe37224 */ /* 0x000fe400078e0015 */
[----:B------:R-:W-:Y:S01]  /*cd20*/  IMAD.MOV.U32 R226, RZ, RZ, R18 ;  /* 0x000000ffffe27224 */ /* 0x000fe200078e0012 */
[----:B------:R-:W-:-:S05]  /*cd30*/  @!P1 PRMT R218, RZ, 0x654, R218 ;  /* 0x00000654ffda9816 */ /* 0x000fca00000000da */
[----:B------:R-:W-:Y:S01]  /*cd40*/  HGMMA.64x256x16.F32.BF16 R24, R152, gdesc[UR4].tnspB, R24, gsb0 ;  /* 0x43e0000498187df0 */ /* 0x000fe20008001818 */
[----:B------:R-:W-:Y:S01]  /*cd50*/  R2UR UR6, R14 ;  /* 0x000000000e0672ca */ /* 0x000fe200000e0000 */
[C---:B------:R-:W-:Y:S01]  /*cd60*/  VIADD R14, R12.reuse, 0x100 ;  /* 0x000001000c0e7836 */ /* 0x040fe20000000000 */
[----:B------:R-:W-:Y:S01]  /*cd70*/  R2UR UR7, R15 ;  /* 0x000000000f0772ca */ /* 0x000fe200000e0000 */
[----:B------:R-:W-:Y:S02]  /*cd80*/  IMAD.MOV.U32 R15, RZ, RZ, 0x40000040 ;  /* 0x40000040ff0f7424 */ /* 0x000fe400078e00ff */
[----:B------:R-:W-:Y:S01]  /*cd90*/  VIADD R12, R12, 0x180 ;  /* 0x000001800c0c7836 */ /* 0x000fe20000000000 */
[----:B------:R-:W-:Y:S02]  /*cda0*/  WARPGROUP.DEPBAR.LE gsb0, 0x0 ;  /* 0x00008000000079c5 */ /* 0x000fe40000010000 */
[----:B------:R-:W-:-:S15]  /*cdb0*/  WARPGROUP.ARRIVE ;  /* 0x00000000000079c5 */ /* 0x000fde0000000000 */
[----:B------:R-:W-:-:S04]  /*cdc0*/  NOP ;  /* 0x0000000000007918 */ /* 0x000fc80000000000 */
[----:B------:R-:W-:Y:S01]  /*cdd0*/  HGMMA.64x256x16.F32.BF16 R24, R156, gdesc[UR4].tnspB, R24, gsb0 ;  /* 0x43e000049c187df0 */ /* 0x000fe20008001818 */
[----:B------:R-:W-:Y:S02]  /*cde0*/  R2UR UR6, R14 ;  /* 0x000000000e0672ca */ /* 0x000fe400000e0000 */
[----:B------:R-:W-:Y:S01]  /*cdf0*/  R2UR UR7, R15 ;  /* 0x000000000f0772ca */ /* 0x000fe200000e0000 */
[----:B------:R-:W-:Y:S02]  /*ce00*/  WARPGROUP.DEPBAR.LE gsb0, 0x0 ;  /* 0x00008000000079c5 */ /* 0x000fe40000010000 */
[----:B------:R-:W-:-:S15]  /*ce10*/  WARPGROUP.ARRIVE ;  /* 0x00000000000079c5 */ /* 0x000fde0000000000 */
[----:B------:R-:W-:-:S07]  /*ce20*/  NOP ;  /* 0x0000000000007918 */ /* 0x000fce0000000000 */
[----:B------:R-:W-:Y:S01]  /*ce30*/  HGMMA.64x256x16.F32.BF16 R24, R160, gdesc[UR4].tnspB, R24, gsb0 ;  /* 0x43e00004a0187df0 */ /* 0x000fe20008001818 */
[----:B------:R-:W-:Y:S02]  /*ce40*/  R2UR UR6, R12 ;  /* 0x000000000c0672ca */ /* 0x000fe400000e0000 */
[----:B------:R-:W-:Y:S01]  /*ce50*/  R2UR UR7, R13 ;  /* 0x000000000d0772ca */ /* 0x000fe200000e0000 */
[----:B------:R-:W-:Y:S01]  /*ce60*/  IMAD.MOV.U32 R13, RZ, RZ, R169 ;  /* 0x000000ffff0d7224 */ /* 0x000fe200078e00a9 */
[----:B------:R-:W-:Y:S02]  /*ce70*/  WARPGROUP.DEPBAR.LE gsb0, 0x0 ;  /* 0x00008000000079c5 */ /* 0x000fe40000010000 */
[----:B------:R-:W-:-:S15]  /*ce80*/  WARPGROUP.ARRIVE ;  /* 0x00000000000079c5 */ /* 0x000fde0000000000 */
[----:B------:R-:W-:-:S06]  /*ce90*/  NOP ;  /* 0x0000000000007918 */ /* 0x000fcc0000000000 */
        /* <DEDUP_REMOVED lines=10> */
[----:B------:R2:W-:Y:S01]  /*cf40*/  @!P1 SYNCS.ARRIVE.TRANS64.RED.A1T0 RZ, [R218+URZ], RZ ;  /* 0x000000ffdaff99a7 */ /* 0x0005e2000810043f */
[----:B------:R-:W-:Y:S05]  /*cf50*/  @P2 BRA `(.L_x_755) ;  /* 0xffffffe000782947 */ /* 0x000fea000383ffff */
.L_x_744:
[----:B------:R-:W-:Y:S05]  /*cf60*/  BSYNC B0 ;  /* 0x0000000000007941 */ /* 0x000fea0003800000 */
.L_x_743:
[----:B------:R-:W3:Y:S01]  /*cf70*/  SHFL.BFLY PT, R0, R3, 0x2, 0x1f ;  /* 0x0c401f0003007f89 */ /* 0x000ee200000e0000 */
[----:B------:R-:W-:Y:S02]  /*cf80*/  IMAD.MOV.U32 R4, RZ, RZ, RZ ;  /* 0x000000ffff047224 */ /* 0x000fe400078e00ff */
[----:B------:R-:W-:Y:S01]  /*cf90*/  VIADD R210, R210, 0x1 ;  /* 0x00000001d2d27836 */ /* 0x000fe20000000000 */
[----:B------:R-:W-:Y:S08]  /*cfa0*/  BAR.ARV 0x8, 0x100 ;  /* 0x0204000000007b1d */ /* 0x000ff00000002000 */
[----:B------:R-:W-:Y:S01]  /*cfb0*/  BAR.SYNC.DEFER_BLOCKING 0xf, 0x100 ;  /* 0x03c4000000007b1d */ /* 0x000fe20000010000 */
[----:B---3--:R-:W-:-:S05]  /*cfc0*/  FADD.FTZ R0, R0, R3 ;  /* 0x0000000300007221 */ /* 0x008fca0000010000 */
[----:B------:R-:W3:Y:S02]  /*cfd0*/  SHFL.BFLY PT, R3, R0, 0x1, 0x1f ;  /* 0x0c201f0000037f89 */ /* 0x000ee400000e0000 */
[----:B---3--:R-:W-:-:S05]  /*cfe0*/  FADD.FTZ R3, R0, R3 ;  /* 0x0000000300037221 */ /* 0x008fca0000010000 */
[----:B------:R-:W-:-:S13]  /*cff0*/  FSETP.NE.FTZ.AND P0, PT, R3, RZ, PT ;  /* 0x000000ff0300720b */ /* 0x000fda0003f15000 */
[----:B------:R-:W3:Y:S01]  /*d000*/  @P0 MUFU.LG2 R0, R3 ;  /* 0x0000000300000308 */ /* 0x000ee20000000c00 */
[----:B------:R-:W-:-:S07]  /*d010*/  @P0 FMUL.FTZ R5, R20, 0.69314718246459960938 ;  /* 0x3f31721814050820 */ /* 0x000fce0000410000 */
[----:B------:R4:W5:Y:S01]  /*d020*/  @P0 MUFU.RCP R4, R3 ;  /* 0x0000000300040308 */ /* 0x0009620000001000 */
[----:B---3--:R-:W-:Y:S01]  /*d030*/  @P0 FMUL.FTZ R0, R0, 0.69314718246459960938 ;  /* 0x3f31721800000820 */ /* 0x008fe20000410000 */
[----:B----4-:R-:W-:-:S03]  /*d040*/  IMAD.MOV.U32 R3, RZ, RZ, -0x800000 ;  /* 0xff800000ff037424 */ /* 0x010fc600078e00ff */
[----:B------:R-:W-:Y:S02]  /*d050*/  @P0 FFMA.FTZ R3, R5, R21, R0 ;  /* 0x0000001505030223 */ /* 0x000fe40000010000 */
[----:B------:R-:W3:Y:S01]  /*d060*/  SHFL.BFLY PT, R0, R10, 0x2, 0x1f ;  /* 0x0c401f000a007f89 */ /* 0x000ee200000e0000 */
[-C--:B-----5:R-:W-:Y:S01]  /*d070*/  FMUL.FTZ R24, R24, R4.reuse ;  /* 0x0000000418187220 */ /* 0x0a0fe20000410000 */
        /* <DEDUP_REMOVED lines=21> */
[----:B---3--:R-:W-:Y:S01]  /*d1d0*/  FADD.FTZ R0, R0, R10 ;  /* 0x0000000a00007221 */ /* 0x008fe20000010000 */
[-C--:B------:R-:W-:Y:S01]  /*d1e0*/  FMUL.FTZ R68, R68, R4.reuse ;  /* 0x0000000444447220 */ /* 0x080fe20000410000 */
[-C--:B------:R-:W-:Y:S01]  /*d1f0*/  FMUL.FTZ R69, R69, R4.reuse ;  /* 0x0000000445457220 */ /* 0x080fe20000410000 */
[-C--:B------:R-:W-:Y:S01]  /*d200*/  FMUL.FTZ R72, R72, R4.reuse ;  /* 0x0000000448487220 */ /* 0x080fe20000410000 */
[-C--:B------:R-:W-:Y:S01]  /*d210*/  FMUL.FTZ R73, R73, R4.reuse ;  /* 0x0000000449497220 */ /* 0x080fe20000410000 */
[----:B------:R-:W3:Y:S01]  /*d220*/  SHFL.BFLY PT, R5, R0, 0x1, 0x1f ;  /* 0x0c201f0000057f89 */ /* 0x000ee200000e0000 */
        /* <DEDUP_REMOVED lines=23> */
[----:B---3--:R-:W-:Y:S01]  /*d3a0*/  FADD.FTZ R5, R0, R5 ;  /* 0x0000000500057221 */ /* 0x008fe20000010000 */
[----:B------:R-:W-:-:S02]  /*d3b0*/  IMAD.MOV.U32 R0, RZ, RZ, RZ ;  /* 0x000000ffff007224 */ /* 0x000fc400078e00ff */
[-C--:B------:R-:W-:Y:S01]  /*d3c0*/  FMUL.FTZ R121, R121, R4.reuse ;  /* 0x0000000479797220 */ /* 0x080fe20000410000 */
[-C--:B------:R-:W-:Y:S01]  /*d3d0*/  FMUL.FTZ R124, R124, R4.reuse ;  /* 0x000000047c7c7220 */ /* 0x080fe20000410000 */
[-C--:B------:R-:W-:Y:S01]  /*d3e0*/  FMUL.FTZ R125, R125, R4.reuse ;  /* 0x000000047d7d7220 */ /* 0x080fe20000410000 */
[----:B------:R-:W-:Y:S01]  /*d3f0*/  FSETP.NE.FTZ.AND P0, PT, R5, RZ, PT ;  /* 0x000000ff0500720b */ /* 0x000fe20003f15000 */
        /* <DEDUP_REMOVED lines=12> */
[----:B------:R-:W3:Y:S08]  /*d4c0*/  @P0 MUFU.LG2 R6, R5 ;  /* 0x0000000500060308 */ /* 0x000ef00000000c00 */
[----:B------:R4:W5:Y:S02]  /*d4d0*/  @P0 MUFU.RCP R0, R5 ;  /* 0x0000000500000308 */ /* 0x0009640000001000 */
[----:B----4-:R-:W-:Y:S01]  /*d4e0*/  @P0 FMUL.FTZ R5, R20, 0.69314718246459960938 ;  /* 0x3f31721814050820 */ /* 0x010fe20000410000 */
[----:B---3--:R-:W-:Y:S01]  /*d4f0*/  @P0 FMUL.FTZ R6, R6, 0.69314718246459960938 ;  /* 0x3f31721806060820 */ /* 0x008fe20000410000 */
[----:B------:R-:W-:-:S03]  /*d500*/  IMAD.MOV.U32 R20, RZ, RZ, -0x800000 ;  /* 0xff800000ff147424 */ /* 0x000fc600078e00ff */
[----:B------:R-:W-:Y:S01]  /*d510*/  @P0 FFMA.FTZ R20, R5, R169, R6 ;  /* 0x000000a905140223 */ /* 0x000fe20000010006 */
[----:B------:R-:W-:Y:S01]  /*d520*/  ISETP.NE.AND P0, PT, R193, RZ, PT ;  /* 0x000000ffc100720c */ /* 0x000fe20003f05270 */
        /* <DEDUP_REMOVED lines=10> */
[----:B------:R-:W-:-:S02]  /*d5d0*/  FMUL.FTZ R46, R46, R0 ;  /* 0x000000002e2e7220 */ /* 0x000fc40000410000 */
[C---:B------:R-:W-:Y:S02]  /*d5e0*/  @!P0 IMAD R5, R18.reuse, 0x40, R191 ;  /* 0x0000004012058824 */ /* 0x040fe400078e02bf */
[-C--:B------:R-:W-:Y:S01]  /*d5f0*/  FMUL.FTZ R47, R47, R0.reuse ;  /* 0x000000002f2f7220 */ /* 0x080fe20000410000 */
[----:B------:R-:W-:Y:S02]  /*d600*/  VIADD R18, R18, 0x1 ;  /* 0x0000000112127836 */ /* 0x000fe40000000000 */
[-C--:B------:R-:W-:Y:S01]  /*d610*/  FMUL.FTZ R50, R50, R0.reuse ;  /* 0x0000000032327220 */ /* 0x080fe20000410000 */
[----:B------:R-:W-:Y:S02]  /*d620*/  @!P0 IMAD R5, R5, 0x4, R2 ;  /* 0x0000000405058824 */ /* 0x000fe400078e0202 */
[-C--:B------:R-:W-:Y:S01]  /*d630*/  FMUL.FTZ R51, R51, R0.reuse ;  /* 0x0000000033337220 */ /* 0x080fe20000410000 */
[-C--:B------:R-:W-:Y:S01]  /*d640*/  FMUL.FTZ R54, R54, R0.reuse ;  /* 0x0000000036367220 */ /* 0x080fe20000410000 */
[----:B------:R-:W-:Y:S01]  /*d650*/  ISETP.NE.AND P1, PT, R18, 0x2, PT ;  /* 0x000000021200780c */ /* 0x000fe20003f25270 */
[-C--:B------:R-:W-:Y:S01]  /*d660*/  FMUL.FTZ R55, R55, R0.reuse ;  /* 0x0000000037377220 */ /* 0x080fe20000410000 */
[----:B------:R-:W-:Y:S01]  /*d670*/  @!P0 STS [R5+0x28800], R4 ;  /* 0x0288000405008388 */ /* 0x000fe20000000800 */
[-C--:B------:R-:W-:Y:S01]  /*d680*/  FMUL.FTZ R58, R58, R0.reuse ;  /* 0x000000003a3a7220 */ /* 0x080fe20000410000 */
[-C--:B------:R-:W-:Y:S01]  /*d690*/  FMUL.FTZ R59, R59, R0.reuse ;  /* 0x000000003b3b7220 */ /* 0x080fe20000410000 */
[-C--:B------:R-:W-:Y:S01]  /*d6a0*/  FMUL.FTZ R62, R62, R0.reuse ;  /* 0x000000003e3e7220 */ /* 0x080fe20000410000 */
[----:B------:R3:W-:Y:S01]  /*d6b0*/  @!P0 STS [R5+0x28820], R0 ;  /* 0x0288200005008388 */ /* 0x0007e20000000800 */
        /* <DEDUP_REMOVED lines=45> */
[----:B---3--:R-:W-:Y:S01]  /*d990*/  SEL R0, RZ, 0x1, P1 ;  /* 0x00000001ff007807 */ /* 0x008fe20000800000 */
[----:B------:R-:W-:Y:S06]  /*d9a0*/  BAR.ARV 0xe, 0x100 ;  /* 0x0384000000007b1d */ /* 0x000fec0000002000 */
[----:B------:R-:W-:-:S02]  /*d9b0*/  PLOP3.LUT P0, PT, PT, PT, PT, 0x8, 0x0 ;  /* 0x000000000000781c */ /* 0x000fc40003f0e170 */
[----:B------:R-:W-:Y:S02]  /*d9c0*/  LOP3.LUT R23, R23, R0, RZ, 0x3c, !PT ;  /* 0x0000000017177212 */ /* 0x000fe400078e3cff */
[----:B------:R-:W-:-:S09]  /*d9d0*/  SEL R18, R18, RZ, P1 ;  /* 0x000000ff12127207 */ /* 0x000fd20000800000 */
.L_x_690:
[----:B------:R-:W-:Y:S05]  /*d9e0*/  BSYNC B7 ;  /* 0x0000000000077941 */ /* 0x000fea0003800000 */
.L_x_686:
[----:B------:R-:W3:Y:S08]  /*d9f0*/  S2UR UR5, SR_CgaCtaId ;  /* 0x00000000000579c3 */ /* 0x000ef00000008800 */
[----:B------:R-:W-:Y:S06]  /*da00*/  BAR.SYNC.DEFER_BLOCKING 0x5, 0x180 ;  /* 0x0146000000007b1d */ /* 0x000fec0000010000 */
[----:B------:R-:W-:Y:S01]  /*da10*/  UMOV UR4, 0x400 ;  /* 0x0000040000047882 */ /* 0x000fe20000000000 */
[----:B------:R-:W-:Y:S01]  /*da20*/  BSSY B0, `(.L_x_756) ;  /* 0x000048f000007945 */ /* 0x000fe20003800000 */
[----:B---3--:R-:W-:-:S06]  /*da30*/  ULEA UR4, UR5, UR4, 0x18 ;  /* 0x0000000405047291 */ /* 0x008fcc000f8ec03f */
[----:B------:R-:W-:-:S05]  /*da40*/  IMAD.U32 R2, RZ, RZ, UR4 ;  /* 0x00000004ff027e24 */ /* 0x000fca000f8e00ff */
[----:B01---5:R0:W1:Y:S01]  /*da50*/  LDS.128 R152, [R2+0x28cd0] ;  /* 0x028cd00002987984 */ /* 0x0230620000000c00 */
[----:B------:R-:W-:Y:S06]  /*da60*/  BAR.ARV 0x4, 0x180 ;  /* 0x0106000000007b1d */ /* 0x000fec0000002000 */
[----:B------:R-:W-:Y:S05]  /*da70*/  @P0 BRA `(.L_x_757) ;  /* 0x0000003800600947 */ /* 0x000fea0003800000 */
[----:B------:R-:W3:Y:S01]  /*da80*/  LDL R4, [R1+0x78] ;  /* 0x0000780001047983 */ /* 0x000ee20000100800 */
[----:B------:R-:W-:Y:S01]  /*da90*/  F2FP.BF16.F32.PACK_AB R6, R29, R28 ;  /* 0x0000001c1d06723e */ /* 0x000fe200000010ff */
[----:B------:R-:W-:Y:S01]  /*daa0*/  ULDC.64 UR6, c[0x0][0xc00] ;  /* 0x0003000000067ab9 */ /* 0x000fe20000000a00 */
[----:B------:R-:W-:Y:S01]  /*dab0*/  F2FP.BF16.F32.PACK_AB R7, R31, R30 ;  /* 0x0000001e1f07723e */ /* 0x000fe200000010ff */
[----:B------:R-:W4:Y:S01]  /*dac0*/  S2R R0, SR_SWINHI ;  /* 0x0000000000007919 */ /* 0x000f220000002f00 */
[----:B------:R-:W-:Y:S01]  /*dad0*/  F2FP.BF16.F32.PACK_AB R8, R33, R32 ;  /* 0x000000202108723e */ /* 0x000fe200000010ff */
[----:B------:R-:W-:Y:S01]  /*dae0*/  ULDC.64 UR4, c[0x0][0xc08] ;  /* 0x0003020000047ab9 */ /* 0x000fe20000000a00 */
[----:B------:R-:W-:Y:S02]  /*daf0*/  F2FP.BF16.F32.PACK_AB R9, R35, R34 ;  /* 0x000000222309723e */ /* 0x000fe400000010ff */
[----:B------:R-:W-:Y:S02]  /*db00*/  F2FP.BF16.F32.PACK_AB R10, R37, R36 ;  /* 0x00000024250a723e */ /* 0x000fe400000010ff */
[----:B------:R-:W-:-:S02]  /*db10*/  F2FP.BF16.F32.PACK_AB R11, R39, R38 ;  /* 0x00000026270b723e */ /* 0x000fc400000010ff */
[----:B------:R-:W-:Y:S02]  /*db20*/  MOV R12, R2 ;  /* 0x00000002000c7202 */ /* 0x000fe40000000f00 */
[----:B----4-:R-:W-:Y:S01]  /*db30*/  MOV R13, R0 ;  /* 0x00000000000d7202 */ /* 0x010fe20000000f00 */
[----:B------:R-:W-:Y:S02]  /*db40*/  BAR.SYNC.DEFER_BLOCKING 0x1, 0x100 ;  /* 0x0044000000007b1d */ /* 0x000fe40000010000 */
[----:B---3--:R-:W-:-:S04]  /*db50*/  IMAD.WIDE R14, R4, 0x2, R12 ;  /* 0x00000002040e7825 */ /* 0x008fc800078e020c */
[----:B------:R-:W-:Y:S01]  /*db60*/  IMAD.MOV.U32 R5, RZ, RZ, R15 ;  /* 0x000000ffff057224 */ /* 0x000fe200078e000f */
[----:B------:R-:W-:-:S04]  /*db70*/  LOP3.LUT R0, R14, 0x380, RZ, 0xc0, !PT ;  /* 0x000003800e007812 */ /* 0x000fc800078ec0ff */
[----:B------:R-:W-:-:S04]  /*db80*/  SHF.R.U64 R0, R0, 0x3, RZ ;  /* 0x0000000300007819 */ /* 0x000fc800000012ff */
[----:B------:R-:W-:-:S04]  /*db90*/  LOP3.LUT R4, R0, R14, RZ, 0x3c, !PT ;  /* 0x0000000e00047212 */ /* 0x000fc800078e3cff */
[----:B------:R-:W-:Y:S02]  /*dba0*/  MOV R0, R4 ;  /* 0x0000000400007202 */ /* 0x000fe40000000f00 */
[----:B------:R-:W-:Y:S02]  /*dbb0*/  F2FP.BF16.F32.PACK_AB R4, R25, R24 ;  /* 0x000000181904723e */ /* 0x000fe400000010ff */
[----:B------:R-:W-:-:S05]  /*dbc0*/  F2FP.BF16.F32.PACK_AB R5, R27, R26 ;  /* 0x0000001a1b05723e */ /* 0x000fca00000010ff */
[----:B------:R3:W-:Y:S02]  /*dbd0*/  STSM.16.M88.4 [R0], R4 ;  /* 0x0000000400007844 */ /* 0x0007e40000000200 */
[----:B---3--:R-:W-:Y:S02]  /*dbe0*/  IADD3 R4, P0, R14, 0x20, RZ ;  /* 0x000000200e047810 */ /* 0x008fe40007f1e0ff */
[----:B------:R-:W-:Y:S02]  /*dbf0*/  F2FP.BF16.F32.PACK_AB R6, R45, R44 ;  /* 0x0000002c2d06723e */ /* 0x000fe400000010ff */
[----:B------:R-:W-:Y:S01]  /*dc00*/  LOP3.LUT R0, R4, 0x380, RZ, 0xc0, !PT ;  /* 0x0000038004007812 */ /* 0x000fe200078ec0ff */
[----:B------:R-:W-:Y:S01]  /*dc10*/  IMAD.X R5, RZ, RZ, R15, P0 ;  /* 0x000000ffff057224 */ /* 0x000fe200000e060f */
[----:B------:R-:W-:Y:S02]  /*dc20*/  F2FP.BF16.F32.PACK_AB R7, R47, R46 ;  /* 0x0000002e2f07723e */ /* 0x000fe400000010ff */
[----:B------:R-:W-:-:S04]  /*dc30*/  SHF.R.U64 R0, R0, 0x3, RZ ;  /* 0x0000000300007819 */ /* 0x000fc800000012ff */
[----:B------:R-:W-:-:S04]  /*dc40*/  LOP3.LUT R4, R0, R4, RZ, 0x3c, !PT ;  /* 0x0000000400047212 */ /* 0x000fc800078e3cff */
[----:B------:R-:W-:-:S05]  /*dc50*/  MOV R4, R4 ;  /* 0x0000000400047202 */ /* 0x000fca0000000f00 */
[----:B------:R3:W-:Y:S02]  /*dc60*/  STSM.16.M88.4 [R4], R8 ;  /* 0x0000000804007844 */ /* 0x0007e40000000200 */
[----:B---3--:R-:W-:Y:S02]  /*dc70*/  IADD3 R4, P0, R14, 0x40, RZ ;  /* 0x000000400e047810 */ /* 0x008fe40007f1e0ff */
[----:B------:R-:W-:Y:S02]  /*dc80*/  F2FP.BF16.F32.PACK_AB R8, R49, R48 ;  /* 0x000000303108723e */ /* 0x000fe400000010ff */
[----:B------:R-:W-:Y:S01]  /*dc90*/  LOP3.LUT R0, R4, 0x380, RZ, 0xc0, !PT ;  /* 0x0000038004007812 */ /* 0x000fe200078ec0ff */
[----:B------:R-:W-:Y:S01]  /*dca0*/  IMAD.X R5, RZ, RZ, R15, P0 ;  /* 0x000000ffff057224 */ /* 0x000fe200000e060f */
[----:B------:R-:W-:Y:S02]  /*dcb0*/  F2FP.BF16.F32.PACK_AB R9, R51, R50 ;  /* 0x000000323309723e */ /* 0x000fe400000010ff */
[----:B------:R-:W-:-:S02]  /*dcc0*/  SHF.R.U64 R0, R0, 0x3, RZ ;  /* 0x0000000300007819 */ /* 0x000fc400000012ff */
[----:B------:R-:W-:Y:S02]  /*dcd0*/  F2FP.BF16.F32.PACK_AB R10, R53, R52 ;  /* 0x00000034350a723e */ /* 0x000fe400000010ff */
[----:B------:R-:W-:Y:S02]  /*dce0*/  LOP3.LUT R4, R0, R4, RZ, 0x3c, !PT ;  /* 0x0000000400047212 */ /* 0x000fe400078e3cff */
[----:B------:R-:W-:Y:S02]  /*dcf0*/  F2FP.BF16.F32.PACK_AB R11, R55, R54 ;  /* 0x00000036370b723e */ /* 0x000fe400000010ff */
        /* <DEDUP_REMOVED lines=131> */
[----:B------:R-:W-:Y:S02]  /*e530*/  IADD3 R0, P0, R14, 0x6060, RZ ;  /* 0x000060600e007810 */ /* 0x000fe40007f1e0ff */
[----:B------:R-:W-:Y:S02]  /*e540*/  MOV R8, R4 ;  /* 0x0000000400087202 */ /* 0x000fe40000000f00 */
[----:B------:R-:W-:Y:S01]  /*e550*/  F2FP.BF16.F32.PACK_AB R4, R137, R136 ;  /* 0x000000888904723e */ /* 0x000fe200000010ff */
[----:B------:R-:W-:Y:S01]  /*e560*/  IMAD.X R15, RZ, RZ, R15, P0 ;  /* 0x000000ffff0f7224 */ /* 0x000fe200000e060f */
[----:B------:R-:W-:-:S02]  /*e570*/  F2FP.BF16.F32.PACK_AB R5, R139, R138 ;  /* 0x0000008a8b05723e */ /* 0x000fc400000010ff */
[----:B------:R-:W-:-:S03]  /*e580*/  ISETP.NE.U32.AND P1, PT, RZ, UR6, PT ;  /* 0x00000006ff007c0c */ /* 0x000fc6000bf25070 */
[----:B------:R3:W-:Y:S01]  /*e590*/  STSM.16.M88.4 [R8], R4 ;  /* 0x0000000408007844 */ /* 0x0007e20000000200 */
[----:B------:R-:W-:Y:S02]  /*e5a0*/  ISETP.NE.AND.EX P1, PT, RZ, UR7, PT, P1 ;  /* 0x00000007ff007c0c */ /* 0x000fe4000bf25310 */
[----:B---3--:R-:W-:Y:S02]  /*e5b0*/  LOP3.LUT R4, R0, 0x380, RZ, 0xc0, !PT ;  /* 0x0000038000047812 */ /* 0x008fe400078ec0ff */
[----:B------:R-:W-:Y:S02]  /*e5c0*/  IADD3 R6, P0, R203, UR6, RZ ;  /* 0x00000006cb067c10 */ /* 0x000fe4000ff1e0ff */
[----:B------:R-:W-:Y:S02]  /*e5d0*/  SHF.R.U64 R4, R4, 0x3, RZ ;  /* 0x0000000304047819 */ /* 0x000fe400000012ff */
[----:B------:R-:W-:Y:S02]  /*e5e0*/  F2FP.BF16.F32.PACK_AB R8, R145, R144 ;  /* 0x000000909108723e */ /* 0x000fe400000010ff */
[----:B------:R-:W-:Y:S01]  /*e5f0*/  LOP3.LUT R14, R4, R0, RZ, 0x3c, !PT ;  /* 0x00000000040e7212 */ /* 0x000fe200078e3cff */
[----:B------:R-:W-:Y:S01]  /*e600*/  IMAD.MOV.U32 R0, RZ, RZ, RZ ;  /* 0x000000ffff007224 */ /* 0x000fe200078e00ff */
[----:B------:R-:W-:-:S02]  /*e610*/  IADD3.X R7, R204, UR7, RZ, P0, !PT ;  /* 0x00000007cc077c10 */ /* 0x000fc400087fe4ff */
[----:B------:R-:W-:Y:S02]  /*e620*/  MOV R14, R14 ;  /* 0x0000000e000e7202 */ /* 0x000fe40000000f00 */
[----:B------:R-:W-:-:S03]  /*e630*/  ISETP.NE.U32.AND P0, PT, RZ, UR4, PT ;  /* 0x00000004ff007c0c */ /* 0x000fc6000bf05070 */
[----:B------:R3:W-:Y:S01]  /*e640*/  STSM.16.M88.4 [R14], R8 ;  /* 0x000000080e007844 */ /* 0x0007e20000000200 */
[----:B------:R-:W-:Y:S01]  /*e650*/  BAR.SYNC.DEFER_BLOCKING 0x1, 0x100 ;  /* 0x0044000000007b1d */ /* 0x000fe20000010000 */
[----:B------:R-:W-:-:S13]  /*e660*/  ISETP.NE.AND.EX P0, PT, RZ, UR5, PT, P0 ;  /* 0x00000005ff007c0c */ /* 0x000fda000bf05300 */
[----:B---3--:R-:W-:Y:S01]  /*e670*/  @P0 IADD3 R8, P2, R203, UR4, RZ ;  /* 0x00000004cb080c10 */ /* 0x008fe2000ff5e0ff */
[----:B------:R-:W-:Y:S02]  /*e680*/  ULDC UR4, c[0x0][0xa88] ;  /* 0x0002a20000047ab9 */ /* 0x000fe40000000800 */
[----:B------:R-:W-:Y:S01]  /*e690*/  IMAD.U32 R4, RZ, RZ, UR4 ;  /* 0x00000004ff047e24 */ /* 0x000fe2000f8e00ff */
[----:B------:R-:W-:Y:S01]  /*e6a0*/  @P0 IADD3.X R9, R204, UR5, RZ, P2, !PT ;  /* 0x00000005cc090c10 */ /* 0x000fe200097fe4ff */
[----:B------:R3:W5:Y:S04]  /*e6b0*/  @P1 LDG.E R0, desc[UR40][R6.64] ;  /* 0x0000002806001981 */ /* 0x000768000c1e1900 */
[----:B------:R3:W5:Y:S01]  /*e6c0*/  @P0 LDG.E R4, desc[UR40][R8.64] ;  /* 0x0000002808040981 */ /* 0x000762000c1e1900 */
[----:B------:R-:W-:Y:S05]  /*e6d0*/  @P0 BRA `(.L_x_758) ;  /* 0x0000000000100947 */ /* 0x000fea0003800000 */
[----:B------:R-:W-:Y:S05]  /*e6e0*/  @!P1 BRA `(.L_x_758) ;  /* 0x00000000000c9947 */ /* 0x000fea0003800000 */
[----:B-----5:R-:W4:Y:S04]  /*e6f0*/  LDG.E R4, desc[UR40][R6.64] ;  /* 0x0000002806047981 */ /* 0x020f28000c1e1900 */
[----:B---3--:R-:W4:Y:S02]  /*e700*/  LDG.E R6, desc[UR40][R6.64+0x4] ;  /* 0x0000042806067981 */ /* 0x008f24000c1e1900 */
[----:B----4-:R-:W-:-:S07]  /*e710*/  IMAD.IADD R4, R6, 0x1, -R4 ;  /* 0x0000000106047824 */ /* 0x010fce00078e0a04 */
.L_x_758:
[----:B------:R-:W4:Y:S01]  /*e720*/  LDL R5, [R1+0x30] ;  /* 0x0000300001057983 */ /* 0x000f220000100800 */
[----:B------:R-:W-:Y:S01]  /*e730*/  ISETP.NE.AND P1, PT, R201, RZ, PT ;  /* 0x000000ffc900720c */ /* 0x000fe20003f25270 */
[----:B------:R-:W-:-:S03]  /*e740*/  ULDC UR4, c[0x0][0xad4] ;  /* 0x0002b50000047ab9 */ /* 0x000fc60000000800 */
[----:B------:R-:W-:Y:S01]  /*e750*/  SEL R201, R201, UR4, P1 ;  /* 0x00000004c9c97c07 */ /* 0x000fe20008800000 */
[----:B----4-:R-:W4:Y:S02]  /*e760*/  SHFL.IDX PT, R5, R5, RZ, 0x1f ;  /* 0x00001fff05057589 */ /* 0x010f2400000e0000 */
[----:B----4-:R-:W-:Y:S02]  /*e770*/  ISETP.NE.AND P0, PT, R5, RZ, PT ;  /* 0x000000ff0500720c */ /* 0x010fe40003f05270 */
[----:B-----5:R-:W-:-:S11]  /*e780*/  SHF.R.S32.HI R5, RZ, 0x1f, R0 ;  /* 0x0000001fff057819 */ /* 0x020fd60000011400 */
[----:B------:R-:W-:Y:S05]  /*e790*/  @P0 BRA `(.L_x_759) ;  /* 0x0000000400000947 */ /* 0x000fea0003800000 */
[----:B------:R-:W4:Y:S01]  /*e7a0*/  LDL.LU R11, [R1+0x2c] ;  /* 0x00002c00010b7983 */ /* 0x000f220000300800 */
[----:B------:R-:W-:Y:S01]  /*e7b0*/  IMAD.MOV.U32 R10, RZ, RZ, 0x9b8 ;  /* 0x000009b8ff0a7424 */ /* 0x000fe200078e00ff */
[----:B------:R-:W-:Y:S01]  /*e7c0*/  ISETP.GT.AND P1, PT, R201, 0x1, PT ;  /* 0x00000001c900780c */ /* 0x000fe20003f24270 */
[----:B------:R-:W5:Y:S01]  /*e7d0*/  LDC R156, c[0x0][0xbe8] ;  /* 0x0002fa00ff9c7b82 */ /* 0x000f620000000800 */
[----:B------:R-:W2:Y:S01]  /*e7e0*/  LDL R21, [R1+0x6c] ;  /* 0x00006c0001157983 */ /* 0x000ea20000100800 */
[----:B------:R-:W-:Y:S02]  /*e7f0*/  ISETP.NE.U32.AND P0, PT, RZ, UR6, PT ;  /* 0x00000006ff007c0c */ /* 0x000fe4000bf05070 */
[----:B------:R-:W-:Y:S01]  /*e800*/  SEL R10, R10, 0x978, P1 ;  /* 0x000009780a0a7807 */ /* 0x000fe20000800000 */
[----:B------:R-:W2:Y:S01]  /*e810*/  LDL R158, [R1+0x74] ;  /* 0x00007400019e7983 */ /* 0x000ea20000100800 */
[----:B------:R-:W-:Y:S02]  /*e820*/  ISETP.NE.AND.EX P0, PT, RZ, UR7, PT, P0 ;  /* 0x00000007ff007c0c */ /* 0x000fe4000bf05300 */
[----:B---3--:R-:W3:Y:S01]  /*e830*/  LDC.64 R8, c[0x0][R10+0x220] ;  /* 0x000088000a087b82 */ /* 0x008ee20000000a00 */
[----:B------:R-:W2:Y:S01]  /*e840*/  LDL R157, [R1+0x34] ;  /* 0x00003400019d7983 */ /* 0x000ea20000100800 */
[----:B------:R-:W-:-:S06]  /*e850*/  SEL R14, R200, RZ, !P0 ;  /* 0x000000ffc80e7207 */ /* 0x000fcc0004000000 */
[----:B------:R-:W0:Y:S01]  /*e860*/  LDC.64 R6, c[0x0][R10+0x218] ;  /* 0x000086000a067b82 */ /* 0x000e220000000a00 */
[----:B---3--:R-:W-:Y:S01]  /*e870*/  IMAD R9, R9, R14, RZ ;  /* 0x0000000e09097224 */ /* 0x008fe200078e02ff */
[----:B-1----:R-:W-:Y:S02]  /*e880*/  SEL R152, R211, RZ, P1 ;  /* 0x000000ffd3987207 */ /* 0x002fe40000800000 */
[----:B----4-:R-:W-:Y:S02]  /*e890*/  SEL R11, R11, RZ, !P0 ;  /* 0x000000ff0b0b7207 */ /* 0x010fe40004000000 */
[----:B-----5:R-:W-:-:S03]  /*e8a0*/  ISETP.NE.AND P0, PT, R156, 0x1, PT ;  /* 0x000000019c00780c */ /* 0x020fc60003f05270 */
[C---:B------:R-:W-:Y:S02]  /*e8b0*/  IMAD R11, R8.reuse, R11, R9 ;  /* 0x0000000b080b7224 */ /* 0x040fe400078e0209 */
[----:B------:R-:W-:-:S04]  /*e8c0*/  IMAD.WIDE.U32 R8, R8, R14, RZ ;  /* 0x0000000e08087225 */ /* 0x000fc800078e00ff */
[-C--:B0-----:R-:W-:Y:S02]  /*e8d0*/  IMAD R14, R7, R199.reuse, RZ ;  /* 0x000000c7070e7224 */ /* 0x081fe400078e02ff */
[----:B------:R-:W-:-:S04]  /*e8e0*/  IMAD.WIDE.U32 R6, R6, R199, RZ ;  /* 0x000000c706067225 */ /* 0x000fc800078e00ff */
[----:B------:R-:W-:Y:S02]  /*e8f0*/  IMAD.IADD R14, R7, 0x1, R14 ;  /* 0x00000001070e7824 */ /* 0x000fe400078e020e */
[----:B------:R-:W0:Y:S01]  /*e900*/  @P0 LDC R7, c[0x0][0xbec] ;  /* 0x0002fb00ff070b82 */ /* 0x000e220000000800 */
[----:B------:R-:W-:-:S07]  /*e910*/  IADD3 R15, P2, P3, R8, R6, R0 ;  /* 0x00000006080f7210 */ /* 0x000fce0007b5e000 */
[----:B------:R-:W1:Y:S01]  /*e920*/  @P0 LDC R6, c[0x0][0xbf0] ;  /* 0x0002fc00ff060b82 */ /* 0x000e620000000800 */
[----:B--2---:R-:W-:Y:S02]  /*e930*/  IMAD R21, R202, 0x40, R21 ;  /* 0x00000040ca157824 */ /* 0x004fe400078e0215 */
[----:B------:R-:W-:-:S05]  /*e940*/  IMAD.IADD R11, R9, 0x1, R11 ;  /* 0x00000001090b7824 */ /* 0x000fca00078e020b */
[----:B------:R-:W-:Y:S01]  /*e950*/  IADD3.X R11, R11, R14, R5, P2, P3 ;  /* 0x0000000e0b0b7210 */ /* 0x000fe200017e6405 */
[----:B------:R-:W-:Y:S02]  /*e960*/  IMAD.MOV.U32 R14, RZ, RZ, R21 ;  /* 0x000000ffff0e7224 */ /* 0x000fe400078e0015 */
[----:B0-----:R-:W-:-:S05]  /*e970*/  @P0 IMAD.HI.U32 R7, R21, R7, RZ ;  /* 0x0000000715070227 */ /* 0x001fca00078e00ff */
[----:B-1----:R-:W-:Y:S02]  /*e980*/  @P0 SHF.R.U32.HI R14, RZ, R6, R7 ;  /* 0x00000006ff0e0219 */ /* 0x002fe40000011607 */
[----:B------:R-:W0:Y:S02]  /*e990*/  LDC.64 R6, c[0x0][R10+0x228] ;  /* 0x00008a000a067b82 */ /* 0x000e240000000a00 */
[----:B0-----:R-:W-:-:S04]  /*e9a0*/  IMAD.WIDE.U32 R8, R6, R152, RZ ;  /* 0x0000009806087225 */ /* 0x001fc800078e00ff */
[----:B------:R-:W-:-:S04]  /*e9b0*/  IMAD R6, R7, R152, RZ ;  /* 0x0000009807067224 */ /* 0x000fc800078e02ff */
[----:B------:R-:W-:Y:S02]  /*e9c0*/  IMAD.IADD R9, R9, 0x1, R6 ;  /* 0x0000000109097824 */ /* 0x000fe400078e0206 */
[----:B------:R0:W1:Y:S01]  /*e9d0*/  LDC.64 R6, c[0x0][R10+0x210] ;  /* 0x000084000a067b82 */ /* 0x0000620000000a00 */
[----:B------:R-:W-:Y:S01]  /*e9e0*/  IADD3 R8, P0, P2, R14, R15, R8 ;  /* 0x0000000f0e087210 */ /* 0x000fe20007a1e008 */
[--C-:B------:R-:W-:Y:S01]  /*e9f0*/  IMAD.MOV R15, RZ, RZ, -R14.reuse ;  /* 0x000000ffff0f7224 */ /* 0x100fe200078e0a0e */
[----:B------:R-:W-:-:S03]  /*ea00*/  SHF.R.S32.HI R14, RZ, 0x1f, R14 ;  /* 0x0000001fff0e7819 */ /* 0x000fc6000001140e */
[----:B------:R-:W-:Y:S01]  /*ea10*/  IMAD R15, R156, R15, R21 ;  /* 0x0000000f9c0f7224 */ /* 0x000fe200078e0215 */
[----:B------:R-:W-:-:S04]  /*ea20*/  IADD3.X R9, R14, R11, R9, P0, P2 ;  /* 0x0000000b0e097210 */ /* 0x000fc800007e4409 */
[----:B0-----:R-:W-:Y:S01]  /*ea30*/  SHF.R.S32.HI R10, RZ, 0x1f, R15 ;  /* 0x0000001fff0a7819 */ /* 0x001fe2000001140f */
[-C--:B-1----:R-:W-:Y:S02]  /*ea40*/  IMAD R7, R7, R15.reuse, RZ ;  /* 0x0000000f07077224 */ /* 0x082fe400078e02ff */
[----:B------:R-:W-:-:S04]  /*ea50*/  IMAD.WIDE.U32 R8, R6, R15, R8 ;  /* 0x0000000f06087225 */ /* 0x000fc800078e0008 */
[----:B------:R-:W-:Y:S02]  /*ea60*/  IMAD R10, R6, R10, R7 ;  /* 0x0000000a060a7224 */ /* 0x000fe400078e0207 */
[----:B------:R-:W0:Y:S08]  /*ea70*/  LDC.64 R6, c[0x0][0xba8] ;  /* 0x0002ea00ff067b82 */ /* 0x000e300000000a00 */
[----:B0-----:R-:W0:Y:S08]  /*ea80*/  @!P1 LDC R6, c[0x0][0xb50] ;  /* 0x0002d400ff069b82 */ /* 0x001e300000000800 */
[----:B------:R-:W1:Y:S01]  /*ea90*/  @!P1 LDC R7, c[0x0][0xb54] ;  /* 0x0002d500ff079b82 */ /* 0x000e620000000800 */
[----:B------:R-:W-:-:S02]  /*eaa0*/  IMAD.IADD R10, R9, 0x1, R10 ;  /* 0x00000001090a7824 */ /* 0x000fc400078e020a */
[----:B------:R-:W-:Y:S01]  /*eab0*/  IMAD R11, R202, 0x40, R191 ;  /* 0x00000040ca0b7824 */ /* 0x000fe200078e02bf */
[----:B0-----:R-:W-:Y:S01]  /*eac0*/  LEA R9, P0, R8, R6, 0x2 ;  /* 0x0000000608097211 */ /* 0x001fe200078010ff */
[----:B------:R-:W-:-:S03]  /*ead0*/  IMAD.MOV R6, RZ, RZ, -R158 ;  /* 0x000000ffff067224 */ /* 0x000fc600078e0a9e */
[----:B-1----:R-:W-:Y:S02]  /*eae0*/  LEA.HI.X R10, R8, R7, R10, 0x2, P0 ;  /* 0x00000007080a7211 */ /* 0x002fe400000f140a */
[----:B------:R-:W-:Y:S01]  /*eaf0*/  ISETP.NE.AND P0, PT, R157, R6, PT ;  /* 0x000000069d00720c */ /* 0x000fe20003f05270 */
[----:B------:R-:W-:Y:S04]  /*eb00*/  SHFL.IDX PT, R8, R9, 0x1, 0x1c1f ;  /* 0x003c1f0009087f89 */ /* 0x000fe800000e0000 */
[----:B------:R-:W-:Y:S04]  /*eb10*/  SHFL.IDX PT, R6, R9, RZ, 0x1c1f ;  /* 0x001c1fff09067589 */ /* 0x000fe800000e0000 */
[----:B------:R-:W0:Y:S04]  /*eb20*/  SHFL.IDX PT, R7, R10, RZ, 0x1c1f ;  /* 0x001c1fff0a077589 */ /* 0x000e2800000e0000 */
[----:B------:R1:W2:Y:S02]  /*eb30*/  SHFL.IDX PT, R9, R10, 0x1, 0x1c1f ;  /* 0x003c1f000a097f89 */ /* 0x0002a400000e0000 */
[----:B-1----:R-:W-:-:S05]  /*eb40*/  IMAD R10, R4, R156, RZ ;  /* 0x0000009c040a7224 */ /* 0x002fca00078e02ff */
[C---:B------:R-:W-:Y:S01]  /*eb50*/  ISETP.GE.OR P1, PT, R11.reuse, R10, P0 ;  /* 0x0000000a0b00720c */ /* 0x040fe20000726670 */
[----:B------:R-:W-:-:S05]  /*eb60*/  VIADD R11, R11, 0x8 ;  /* 0x000000080b0b7836 */ /* 0x000fca0000000000 */
[----:B------:R-:W-:-:S07]  /*eb70*/  ISETP.GE.OR P0, PT, R11, R10, P0 ;  /* 0x0000000a0b00720c */ /* 0x000fce0000706670 */
[----:B0-----:R4:W-:Y:S06]  /*eb80*/  @!P1 ST.E desc[UR40][R6.64], R3 ;  /* 0x0000000306009985 */ /* 0x0019ec000c101928 */
[----:B--2---:R4:W-:Y:S02]  /*eb90*/  @!P0 ST.E desc[UR40][R8.64], R20 ;  /* 0x0000001408008985 */ /* 0x0049e4000c101928 */
.L_x_759:
[----:B------:R-:W-:Y:S02]  /*eba0*/  ISETP.GT.AND P1, PT, R201, 0x1, PT ;  /* 0x00000001c900780c */ /* 0x000fe40003f24270 */
[----:B------:R-:W-:-:S04]  /*ebb0*/  ISETP.NE.U32.AND P0, PT, RZ, UR6, PT ;  /* 0x00000006ff007c0c */ /* 0x000fc8000bf05070 */
[----:B------:R-:W-:-:S04]  /*ebc0*/  ISETP.NE.AND.EX P0, PT, RZ, UR7, PT, P0 ;  /* 0x00000007ff007c0c */ /* 0x000fc8000bf05300 */
[----:B------:R-:W-:-:S03]  /*ebd0*/  SEL R200, R200, RZ, !P0 ;  /* 0x000000ffc8c87207 */ /* 0x000fc60004000000 */
[----:B------:R-:W-:Y:S06]  /*ebe0*/  @P1 BRA `(.L_x_760) ;  /* 0x0000001000381947 */ /* 0x000fec0003800000 */
[----:B----4-:R-:W4:Y:S01]  /*ebf0*/  S2R R20, SR_TID.X ;  /* 0x0000000000147919 */ /* 0x010f220000002100 */
[----:B------:R-:W0:Y:S01]  /*ec00*/  LDC R83, c[0x0][0xbe8] ;  /* 0x0002fa00ff537b82 */ /* 0x000e220000000800 */
[----:B------:R-:W-:Y:S01]  /*ec10*/  ULDC.64 UR4, c[0x0][0xaa0] ;  /* 0x0002a80000047ab9 */ /* 0x000fe20000000a00 */
[----:B----4-:R-:W-:-:S05]  /*ec20*/  VIADD R20, R20, 0xffffff80 ;  /* 0xffffff8014147836 */ /* 0x010fca0000000000 */
[----:B------:R-:W-:-:S04]  /*ec30*/  SHF.R.S32.HI R21, RZ, 0x1f, R20 ;  /* 0x0000001fff157819 */ /* 0x000fc80000011414 */
[----:B------:R-:W-:-:S04]  /*ec40*/  LEA.HI R21, R21, R20, RZ, 0x3 ;  /* 0x0000001415157211 */ /* 0x000fc800078f18ff */
[----:B------:R-:W-:-:S05]  /*ec50*/  SHF.R.S32.HI R3, RZ, 0x3, R21 ;  /* 0x00000003ff037819 */ /* 0x000fca0000011415 */
[----:B---3--:R-:W-:-:S04]  /*ec60*/  IMAD R7, R3, 0x40, R188 ;  /* 0x0000004003077824 */ /* 0x008fc800078e02bc */
[----:B------:R-:W-:-:S03]  /*ec70*/  IMAD.WIDE R6, R7, 0x2, R12 ;  /* 0x0000000207067825 */ /* 0x000fc600078e020c */
[C---:B------:R-:W-:Y:S02]  /*ec80*/  IADD3 R13, P3, R6.reuse, 0x1000, RZ ;  /* 0x00001000060d7810 */ /* 0x040fe40007f7e0ff */
[C---:B------:R-:W-:Y:S02]  /*ec90*/  IADD3 R25, P4, R6.reuse, 0x2000, RZ ;  /* 0x0000200006197810 */ /* 0x040fe40007f9e0ff */
[----:B------:R-:W-:Y:S02]  /*eca0*/  LOP3.LUT R12, R13, 0x380, RZ, 0xc0, !PT ;  /* 0x000003800d0c7812 */ /* 0x000fe400078ec0ff */
[----:B------:R-:W-:Y:S02]  /*ecb0*/  IADD3 R29, P5, R6, 0x3000, RZ ;  /* 0x00003000061d7810 */ /* 0x000fe40007fbe0ff */
[----:B------:R-:W-:Y:S02]  /*ecc0*/  SHF.R.U64 R12, R12, 0x3, RZ ;  /* 0x000000030c0c7819 */ /* 0x000fe400000012ff */
[----:B------:R-:W-:-:S02]  /*ecd0*/  IADD3 R33, P6, R6, 0x4000, RZ ;  /* 0x0000400006217810 */ /* 0x000fc40007fde0ff */
[----:B------:R-:W-:Y:S01]  /*ece0*/  LOP3.LUT R12, R12, R13, RZ, 0x3c, !PT ;  /* 0x0000000d0c0c7212 */ /* 0x000fe200078e3cff */
[----:B------:R-:W-:Y:S01]  /*ecf0*/  IMAD.X R13, RZ, RZ, R7, P3 ;  /* 0x000000ffff0d7224 */ /* 0x000fe200018e0607 */
[C---:B------:R-:W-:Y:S02]  /*ed00*/  IADD3 R37, P0, R6.reuse, 0x5000, RZ ;  /* 0x0000500006257810 */ /* 0x040fe40007f1e0ff */
[C---:B------:R-:W-:Y:S02]  /*ed10*/  IADD3 R41, P1, R6.reuse, 0x6000, RZ ;  /* 0x0000600006297810 */ /* 0x040fe40007f3e0ff */
[C---:B------:R-:W-:Y:S02]  /*ed20*/  IADD3 R45, P2, R6.reuse, 0x7000, RZ ;  /* 0x00007000062d7810 */ /* 0x040fe40007f5e0ff */
[----:B------:R-:W-:Y:S02]  /*ed30*/  IADD3 R49, P3, R6, 0x8000, RZ ;  /* 0x0000800006317810 */ /* 0x000fe40007f7e0ff */
[----:B------:R-:W-:-:S02]  /*ed40*/  LOP3.LUT R24, R25, 0x380, RZ, 0xc0, !PT ;  /* 0x0000038019187812 */ /* 0x000fc400078ec0ff */
[----:B------:R-:W-:Y:S02]  /*ed50*/  LOP3.LUT R28, R29, 0x380, RZ, 0xc0, !PT ;  /* 0x000003801d1c7812 */ /* 0x000fe400078ec0ff */
[----:B------:R-:W-:Y:S02]  /*ed60*/  LOP3.LUT R32, R33, 0x380, RZ, 0xc0, !PT ;  /* 0x0000038021207812 */ /* 0x000fe400078ec0ff */
[----:B------:R-:W-:Y:S02]  /*ed70*/  LOP3.LUT R36, R37, 0x380, RZ, 0xc0, !PT ;  /* 0x0000038025247812 */ /* 0x000fe400078ec0ff */
[----:B------:R-:W-:Y:S02]  /*ed80*/  LOP3.LUT R40, R41, 0x380, RZ, 0xc0, !PT ;  /* 0x0000038029287812 */ /* 0x000fe400078ec0ff */
[----:B------:R-:W-:Y:S02]  /*ed90*/  LOP3.LUT R44, R45, 0x380, RZ, 0xc0, !PT ;  /* 0x000003802d2c7812 */ /* 0x000fe400078ec0ff */
[----:B------:R-:W-:-:S02]  /*eda0*/  LOP3.LUT R48, R49, 0x380, RZ, 0xc0, !PT ;  /* 0x0000038031307812 */ /* 0x000fc400078ec0ff */
[----:B------:R-:W-:Y:S02]  /*edb0*/  SHF.R.U64 R24, R24, 0x3, RZ ;  /* 0x0000000318187819 */ /* 0x000fe400000012ff */
[----:B------:R-:W-:Y:S02]  /*edc0*/  SHF.R.U64 R28, R28, 0x3, RZ ;  /* 0x000000031c1c7819 */ /* 0x000fe400000012ff */
[----:B------:R-:W-:Y:S02]  /*edd0*/  SHF.R.U64 R32, R32, 0x3, RZ ;  /* 0x0000000320207819 */ /* 0x000fe400000012ff */
[----:B------:R-:W-:Y:S02]  /*ede0*/  SHF.R.U64 R36, R36, 0x3, RZ ;  /* 0x0000000324247819 */ /* 0x000fe400000012ff */
[----:B------:R-:W-:Y:S02]  /*edf0*/  SHF.R.U64 R40, R40, 0x3, RZ ;  /* 0x0000000328287819 */ /* 0x000fe400000012ff */
[----:B------:R-:W-:-:S02]  /*ee00*/  SHF.R.U64 R44, R44, 0x3, RZ ;  /* 0x000000032c2c7819 */ /* 0x000fc400000012ff */
[----:B------:R-:W-:Y:S02]  /*ee10*/  SHF.R.U64 R48, R48, 0x3, RZ ;  /* 0x0000000330307819 */ /* 0x000fe400000012ff */
[----:B------:R-:W-:Y:S01]  /*ee20*/  LOP3.LUT R24, R24, R25, RZ, 0x3c, !PT ;  /* 0x0000001918187212 */ /* 0x000fe200078e3cff */
[--C-:B------:R-:W-:Y:S01]  /*ee30*/  IMAD.X R25, RZ, RZ, R7.reuse, P4 ;  /* 0x000000ffff197224 */ /* 0x100fe200020e0607 */
        /* <DEDUP_REMOVED lines=11> */
[----:B------:R-:W-:Y:S01]  /*eef0*/  IMAD.X R49, RZ, RZ, R7, P3 ;  /* 0x000000ffff317224 */ /* 0x000fe200018e0607 */
[C---:B------:R-:W-:Y:S01]  /*ef00*/  IADD3 R53, P4, R6.reuse, 0x9000, RZ ;  /* 0x0000900006357810 */ /* 0x040fe20007f9e0ff */
[----:B------:R-:W-:Y:S01]  /*ef10*/  IMAD R5, R5, UR4, RZ ;  /* 0x0000000405057c24 */ /* 0x000fe2000f8e02ff */
[----:B------:R-:W-:Y:S01]  /*ef20*/  IADD3 R57, P5, R6, 0xa000, RZ ;  /* 0x0000a00006397810 */ /* 0x000fe20007fbe0ff */
[----:B0-----:R-:W-:Y:S01]  /*ef30*/  IMAD R88, R4, R83, RZ ;  /* 0x0000005304587224 */ /* 0x001fe200078e02ff */
[C---:B------:R-:W-:Y:S01]  /*ef40*/  IADD3 R61, P6, R6.reuse, 0xb000, RZ ;  /* 0x0000b000063d7810 */ /* 0x040fe20007fde0ff */
[----:B------:R-:W5:Y:S01]  /*ef50*/  LD.E.128 R24, desc[UR40][R24.64] ;  /* 0x0000002818187980 */ /* 0x000f62000c101d00 */
[----:B------:R-:W-:-:S02]  /*ef60*/  IADD3 R65, P0, R6, 0xc000, RZ ;  /* 0x0000c00006417810 */ /* 0x000fc40007f1e0ff */
[C---:B------:R-:W-:Y:S01]  /*ef70*/  IADD3 R69, P1, R6.reuse, 0xd000, RZ ;  /* 0x0000d00006457810 */ /* 0x040fe20007f3e0ff */
[----:B------:R-:W5:Y:S01]  /*ef80*/  LD.E.128 R28, desc[UR40][R28.64] ;  /* 0x000000281c1c7980 */ /* 0x000f62000c101d00 */
[C---:B------:R-:W-:Y:S02]  /*ef90*/  IADD3 R73, P2, R6.reuse, 0xe000, RZ ;  /* 0x0000e00006497810 */ /* 0x040fe40007f5e0ff */
[C---:B------:R-:W-:Y:S01]  /*efa0*/  LOP3.LUT R15, R6.reuse, 0x380, RZ, 0xc0, !PT ;  /* 0x00000380060f7812 */ /* 0x040fe200078ec0ff */
[----:B------:R-:W5:Y:S01]  /*efb0*/  LD.E.128 R32, desc[UR40][R32.64] ;  /* 0x0000002820207980 */ /* 0x000f62000c101d00 */
[----:B------:R-:W-:Y:S02]  /*efc0*/  IADD3 R11, P3, R6, 0xf000, RZ ;  /* 0x0000f000060b7810 */ /* 0x000fe40007f7e0ff */
[----:B------:R-:W-:Y:S01]  /*efd0*/  LOP3.LUT R52, R53, 0x380, RZ, 0xc0, !PT ;  /* 0x0000038035347812 */ /* 0x000fe200078ec0ff */
[----:B------:R-:W5:Y:S01]  /*efe0*/  LD.E.128 R36, desc[UR40][R36.64] ;  /* 0x0000002824247980 */ /* 0x000f62000c101d00 */
[----:B------:R-:W-:Y:S01]  /*eff0*/  LOP3.LUT R56, R57, 0x380, RZ, 0xc0, !PT ;  /* 0x0000038039387812 */ /* 0x000fe200078ec0ff */
[----:B------:R-:W-:Y:S01]  /*f000*/  IMAD.X R77, RZ, RZ, R7, P3 ;  /* 0x000000ffff4d7224 */ /* 0x000fe200018e0607 */
[----:B------:R-:W-:Y:S01]  /*f010*/  LOP3.LUT R60, R61, 0x380, RZ, 0xc0, !PT ;  /* 0x000003803d3c7812 */ /* 0x000fe200078ec0ff */
[----:B------:R-:W5:Y:S01]  /*f020*/  LD.E.128 R40, desc[UR40][R40.64] ;  /* 0x0000002828287980 */ /* 0x000f62000c101d00 */
[----:B------:R-:W-:-:S02]  /*f030*/  LOP3.LUT R64, R65, 0x380, RZ, 0xc0, !PT ;  /* 0x0000038041407812 */ /* 0x000fc400078ec0ff */
[----:B------:R-:W-:Y:S01]  /*f040*/  LOP3.LUT R68, R69, 0x380, RZ, 0xc0, !PT ;  /* 0x0000038045447812 */ /* 0x000fe200078ec0ff */
[----:B------:R-:W5:Y:S01]  /*f050*/  LD.E.128 R44, desc[UR40][R44.64] ;  /* 0x000000282c2c7980 */ /* 0x000f62000c101d00 */
[----:B------:R-:W-:Y:S02]  /*f060*/  LOP3.LUT R72, R73, 0x380, RZ, 0xc0, !PT ;  /* 0x0000038049487812 */ /* 0x000fe400078ec0ff */
[----:B------:R-:W-:Y:S01]  /*f070*/  SHF.R.U64 R15, R15, 0x3, RZ ;  /* 0x000000030f0f7819 */ /* 0x000fe200000012ff */
[----:B------:R-:W5:Y:S01]  /*f080*/  LD.E.128 R48, desc[UR40][R48.64] ;  /* 0x0000002830307980 */ /* 0x000f62000c101d00 */
[----:B------:R-:W-:Y:S02]  /*f090*/  LOP3.LUT R9, R11, 0x380, RZ, 0xc0, !PT ;  /* 0x000003800b097812 */ /* 0x000fe400078ec0ff */
[----:B------:R-:W-:Y:S02]  /*f0a0*/  SHF.R.U64 R52, R52, 0x3, RZ ;  /* 0x0000000334347819 */ /* 0x000fe400000012ff */
[----:B------:R-:W-:-:S02]  /*f0b0*/  SHF.R.U64 R56, R56, 0x3, RZ ;  /* 0x0000000338387819 */ /* 0x000fc400000012ff */
[----:B------:R-:W-:Y:S02]  /*f0c0*/  SHF.R.U64 R60, R60, 0x3, RZ ;  /* 0x000000033c3c7819 */ /* 0x000fe400000012ff */
[----:B------:R-:W-:Y:S02]  /*f0d0*/  SHF.R.U64 R64, R64, 0x3, RZ ;  /* 0x0000000340407819 */ /* 0x000fe400000012ff */
[----:B------:R-:W-:Y:S02]  /*f0e0*/  SHF.R.U64 R68, R68, 0x3, RZ ;  /* 0x0000000344447819 */ /* 0x000fe400000012ff */
[----:B------:R-:W-:Y:S02]  /*f0f0*/  SHF.R.U64 R72, R72, 0x3, RZ ;  /* 0x0000000348487819 */ /* 0x000fe400000012ff */
[----:B------:R-:W-:Y:S02]  /*f100*/  LOP3.LUT R8, R15, R6, RZ, 0x3c, !PT ;  /* 0x000000060f087212 */ /* 0x000fe400078e3cff */
[----:B------:R-:W-:Y:S01]  /*f110*/  SHF.R.U64 R6, R9, 0x3, RZ ;  /* 0x0000000309067819 */ /* 0x000fe200000012ff */
[--C-:B------:R-:W-:Y:S01]  /*f120*/  IMAD.MOV.U32 R9, RZ, RZ, R7.reuse ;  /* 0x000000ffff097224 */ /* 0x100fe200078e0007 */
        /* <DEDUP_REMOVED lines=12> */
[----:B------:R-:W-:Y:S01]  /*f1f0*/  LOP3.LUT R76, R6, R11, RZ, 0x3c, !PT ;  /* 0x0000000b064c7212 */ /* 0x000fe200078e3cff */
[C---:B------:R-:W-:Y:S01]  /*f200*/  IMAD R5, R0.reuse, UR5, R5 ;  /* 0x0000000500057c24 */ /* 0x040fe2000f8e0205 */
[----:B------:R-:W-:Y:S01]  /*f210*/  ISETP.NE.AND P3, PT, R83, 0x1, PT ;  /* 0x000000015300780c */ /* 0x000fe20003f65270 */
[----:B------:R-:W-:Y:S01]  /*f220*/  IMAD.WIDE.U32 R6, R0, UR4, RZ ;  /* 0x0000000400067c25 */ /* 0x000fe2000f8e00ff */
[----:B------:R-:W-:Y:S01]  /*f230*/  LOP3.LUT R21, R21, 0xfffffff8, RZ, 0xc0, !PT ;  /* 0xfffffff815157812 */ /* 0x000fe200078ec0ff */
[----:B------:R-:W0:Y:S01]  /*f240*/  LDC R0, c[0x0][0xac8] ;  /* 0x0002b200ff007b82 */ /* 0x000e220000000800 */
[----:B------:R-:W-:Y:S01]  /*f250*/  ULDC.64 UR4, c[0x0][0xae8] ;  /* 0x0002ba0000047ab9 */ /* 0x000fe20000000a00 */
[----:B------:R-:W-:Y:S01]  /*f260*/  IMAD.IADD R7, R7, 0x1, R5 ;  /* 0x0000000107077824 */ /* 0x000fe200078e0205 */
[----:B------:R-:W5:Y:S01]  /*f270*/  LD.E.128 R8, desc[UR40][R8.64] ;  /* 0x0000002808087980 */ /* 0x000f62000c101d00 */
[----:B------:R-:W-:-:S02]  /*f280*/  IMAD.IADD R80, R20, 0x1, -R21 ;  /* 0x0000000114507824 */ /* 0x000fc400078e0a15 */
[C---:B------:R-:W-:Y:S01]  /*f290*/  IMAD.WIDE.U32 R6, R199.reuse, UR4, R6 ;  /* 0x00000004c7067c25 */ /* 0x040fe2000f8e0006 */
[----:B------:R-:W5:Y:S03]  /*f2a0*/  LD.E.128 R12, desc[UR40][R12.64] ;  /* 0x000000280c0c7980 */ /* 0x000f66000c101d00 */
[----:B------:R-:W3:Y:S01]  /*f2b0*/  @P3 LDC R85, c[0x0][0xbec] ;  /* 0x0002fb00ff553b82 */ /* 0x000ee20000000800 */
[----:B------:R-:W-:Y:S01]  /*f2c0*/  SHF.R.S32.HI R20, RZ, 0x1f, R200 ;  /* 0x0000001fff147819 */ /* 0x000fe200000114c8 */
[----:B------:R-:W-:Y:S01]  /*f2d0*/  IMAD R5, R80, 0x20, R3 ;  /* 0x0000002050057824 */ /* 0x000fe200078e0203 */
[----:B------:R-:W5:Y:S01]  /*f2e0*/  LD.E.128 R52, desc[UR40][R52.64] ;  /* 0x0000002834347980 */ /* 0x000f62000c101d00 */
[----:B------:R-:W-:Y:S01]  /*f2f0*/  IMAD R7, R199, UR5, R7 ;  /* 0x00000005c7077c24 */ /* 0x000fe2000f8e0207 */
[----:B------:R-:W-:Y:S02]  /*f300*/  ULDC.64 UR4, c[0x0][0xaf0] ;  /* 0x0002bc0000047ab9 */ /* 0x000fe40000000a00 */
[----:B------:R-:W5:Y:S01]  /*f310*/  LD.E.128 R56, desc[UR40][R56.64] ;  /* 0x0000002838387980 */ /* 0x000f62000c101d00 */
[----:B------:R-:W4:Y:S01]  /*f320*/  @P3 LDC R87, c[0x0][0xbf0] ;  /* 0x0002fc00ff573b82 */ /* 0x000f220000000800 */
[----:B------:R-:W-:-:S02]  /*f330*/  IMAD R82, R202, 0x40, R5 ;  /* 0x00000040ca527824 */ /* 0x000fc400078e0205 */
[----:B------:R-:W-:Y:S01]  /*f340*/  IMAD R5, R20, UR4, RZ ;  /* 0x0000000414057c24 */ /* 0x000fe2000f8e02ff */
[----:B------:R-:W5:Y:S01]  /*f350*/  LD.E.128 R60, desc[UR40][R60.64] ;  /* 0x000000283c3c7980 */ /* 0x000f62000c101d00 */
[-C--:B0-----:R-:W-:Y:S02]  /*f360*/  ISETP.GE.AND P1, PT, R209, R0.reuse, PT ;  /* 0x00000000d100720c */ /* 0x081fe40003f26270 */
[----:B------:R-:W-:Y:S01]  /*f370*/  IMAD R81, R200, UR5, R5 ;  /* 0x00000005c8517c24 */ /* 0x000fe2000f8e0205 */
[-C--:B------:R-:W-:Y:S01]  /*f380*/  ISETP.GE.AND P0, PT, R208, R0.reuse, PT ;  /* 0x00000000d000720c */ /* 0x080fe20003f06270 */
[----:B------:R-:W5:Y:S01]  /*f390*/  LD.E.128 R64, desc[UR40][R64.64] ;  /* 0x0000002840407980 */ /* 0x000f62000c101d00 */
[----:B------:R-:W-:Y:S02]  /*f3a0*/  SEL R5, RZ, 0xffffffff, P1 ;  /* 0xffffffffff057807 */ /* 0x000fe40000800000 */
[-C--:B------:R-:W-:Y:S01]  /*f3b0*/  ISETP.GE.AND P2, PT, R188, R0.reuse, PT ;  /* 0x00000000bc00720c */ /* 0x080fe20003f46270 */
[----:B------:R-:W5:Y:S01]  /*f3c0*/  LD.E.128 R68, desc[UR40][R68.64] ;  /* 0x0000002844447980 */ /* 0x000f62000c101d00 */
[----:B------:R-:W-:Y:S01]  /*f3d0*/  SEL R80, RZ, 0xffffffff, P0 ;  /* 0xffffffffff507807 */ /* 0x000fe20000000000 */
[----:B------:R-:W-:Y:S01]  /*f3e0*/  IMAD.SHL.U32 R84, R5, 0x2, RZ ;  /* 0x0000000205547824 */ /* 0x000fe200078e00ff */
[----:B------:R-:W-:Y:S01]  /*f3f0*/  SEL R21, RZ, 0x1, P2 ;  /* 0x00000001ff157807 */ /* 0x000fe20001000000 */
[----:B---3--:R-:W-:Y:S01]  /*f400*/  @P3 IMAD.HI.U32 R20, R82, R85, RZ ;  /* 0x0000005552143227 */ /* 0x008fe200078e00ff */
[----:B------:R-:W-:Y:S01]  /*f410*/  ISETP.GE.AND P0, PT, R207, R0, PT ;  /* 0x00000000cf00720c */ /* 0x000fe20003f06270 */
[----:B------:R-:W5:Y:S01]  /*f420*/  LD.E.128 R72, desc[UR40][R72.64] ;  /* 0x0000002848487980 */ /* 0x000f62000c101d00 */
[----:B------:R-:W-:Y:S01]  /*f430*/  LOP3.LUT R21, R84, 0x2, R21, 0xe2, !PT ;  /* 0x0000000254157812 */ /* 0x000fe200078ee215 */
[----:B------:R-:W-:-:S02]  /*f440*/  IMAD.SHL.U32 R80, R80, 0x4, RZ ;  /* 0x0000000450507824 */ /* 0x000fc400078e00ff */
[----:B------:R-:W-:Y:S01]  /*f450*/  IMAD.MOV.U32 R5, RZ, RZ, R82 ;  /* 0x000000ffff057224 */ /* 0x000fe200078e0052 */
[----:B----4-:R-:W-:Y:S01]  /*f460*/  @P3 SHF.R.U32.HI R5, RZ, R87, R20 ;  /* 0x00000057ff053219 */ /* 0x010fe20000011614 */
[----:B------:R-:W-:Y:S01]  /*f470*/  IMAD.WIDE.U32 R6, R200, UR4, R6 ;  /* 0x00000004c8067c25 */ /* 0x000fe2000f8e0006 */
[----:B------:R-:W-:Y:S01]  /*f480*/  LOP3.LUT R20, R80, 0x4, R21, 0xe2, !PT ;  /* 0x0000000450147812 */ /* 0x000fe200078ee215 */
[----:B------:R-:W-:Y:S01]  /*f490*/  ULDC.64 UR4, c[0x0][0xae0] ;  /* 0x0002b80000047ab9 */ /* 0x000fe20000000a00 */
[----:B------:R-:W-:Y:S01]  /*f4a0*/  SEL R21, RZ, 0xffffffff, P0 ;  /* 0xffffffffff157807 */ /* 0x000fe20000000000 */
[----:B------:R-:W5:Y:S01]  /*f4b0*/  LD.E.128 R76, desc[UR40][R76.64] ;  /* 0x000000284c4c7980 */ /* 0x000f62000c101d00 */
[-C--:B------:R-:W-:Y:S01]  /*f4c0*/  ISETP.GE.AND P0, PT, R206, R0.reuse, PT ;  /* 0x00000000ce00720c */ /* 0x080fe20003f06270 */
[----:B------:R-:W-:Y:S01]  /*f4d0*/  IMAD.IADD R7, R7, 0x1, R81 ;  /* 0x0000000107077824 */ /* 0x000fe200078e0251 */
[--C-:B------:R-:W-:Y:S01]  /*f4e0*/  SHF.R.S32.HI R80, RZ, 0x1f, R5.reuse ;  /* 0x0000001fff507819 */ /* 0x100fe20000011405 */
[----:B------:R-:W-:Y:S01]  /*f4f0*/  IMAD.MOV R81, RZ, RZ, -R5 ;  /* 0x000000ffff517224 */ /* 0x000fe200078e0a05 */
[----:B------:R-:W-:Y:S01]  /*f500*/  SEL R4, RZ, 0xffffffff, P0 ;  /* 0xffffffffff047807 */ /* 0x000fe20000000000 */
[----:B------:R-:W-:Y:S01]  /*f510*/  IMAD.SHL.U32 R85, R21, 0x8, RZ ;  /* 0x0000000815557824 */ /* 0x000fe200078e00ff */
[----:B------:R-:W-:Y:S01]  /*f520*/  ISETP.GE.AND P0, PT, R205, R0, PT ;  /* 0x00000000cd00720c */ /* 0x000fe20003f06270 */
[----:B------:R-:W-:Y:S01]  /*f530*/  IMAD R80, R80, UR4, RZ ;  /* 0x0000000450507c24 */ /* 0x000fe2000f8e02ff */
[----:B------:R-:W-:Y:S01]  /*f540*/  @!PT LDS RZ, [RZ] ;  /* 0x00000000fffff984 */ /* 0x000fe20000000800 */
[----:B------:R-:W-:Y:S01]  /*f550*/  @!PT LDS RZ, [RZ] ;  /* 0x00000000fffff984 */ /* 0x000fe20000000800 */
[----:B------:R-:W-:Y:S01]  /*f560*/  @!PT LDS RZ, [RZ] ;  /* 0x00000000fffff984 */ /* 0x000fe20000000800 */
[----:B------:R-:W-:Y:S01]  /*f570*/  @!PT LDS RZ, [RZ] ;  /* 0x00000000fffff984 */ /* 0x000fe20000000800 */
[----:B------:R0:W-:Y:S06]  /*f580*/  MEMBAR.ALL.CTA ;  /* 0x0000000000007992 */ /* 0x0001ec0000008000 */
[----:B0-----:R-:W0:Y:S01]  /*f590*/  FENCE.VIEW.ASYNC.S ;  /* 0x00000000000073c6 */ /* 0x001e220000000000 */
[----:B------:R-:W-:Y:S01]  /*f5a0*/  IMAD R21, R83, R81, R82 ;  /* 0x0000005153157224 */ /* 0x000fe200078e0252 */
[----:B------:R-:W-:Y:S01]  /*f5b0*/  LOP3.LUT R20, R85, 0x8, R20, 0xe2, !PT ;  /* 0x0000000855147812 */ /* 0x000fe200078ee214 */
[----:B------:R-:W-:Y:S01]  /*f5c0*/  IMAD.SHL.U32 R83, R4, 0x10, RZ ;  /* 0x0000001004537824 */ /* 0x000fe200078e00ff */
[----:B------:R-:W-:Y:S01]  /*f5d0*/  SEL R4, RZ, 0xffffffff, P0 ;  /* 0xffffffffff047807 */ /* 0x000fe20000000000 */
[----:B------:R-:W-:-:S04]  /*f5e0*/  IMAD.WIDE.U32 R6, R5, UR4, R6 ;  /* 0x0000000405067c25 */ /* 0x000fc8000f8e0006 */
[----:B------:R-:W-:Y:S01]  /*f5f0*/  IMAD R81, R5, UR5, R80 ;  /* 0x0000000505517c24 */ /* 0x000fe2000f8e0250 */
[----:B------:R-:W-:Y:S01]  /*f600*/  SHF.R.S32.HI R5, RZ, 0x1f, R21 ;  /* 0x0000001fff057819 */ /* 0x000fe20000011415 */
[----:B------:R-:W-:Y:S01]  /*f610*/  ULDC.64 UR4, c[0x0][0xad8] ;  /* 0x0002b60000047ab9 */ /* 0x000fe20000000a00 */
[----:B------:R-:W-:Y:S01]  /*f620*/  LOP3.LUT R20, R83, 0x10, R20, 0xe2, !PT ;  /* 0x0000001053147812 */ /* 0x000fe200078ee214 */
[----:B------:R-:W-:Y:S02]  /*f630*/  IMAD.IADD R7, R7, 0x1, R81 ;  /* 0x0000000107077824 */ /* 0x000fe400078e0251 */
[----:B------:R-:W-:Y:S02]  /*f640*/  VIADD R83, R188, 0x180 ;  /* 0x00000180bc537836 */ /* 0x000fe40000000000 */
[----:B------:R-:W-:Y:S02]  /*f650*/  IMAD.SHL.U32 R81, R4, 0x20, RZ ;  /* 0x0000002004517824 */ /* 0x000fe400078e00ff */
[----:B------:R-:W-:-:S02]  /*f660*/  IMAD R4, R5, UR4, RZ ;  /* 0x0000000405047c24 */ /* 0x000fc4000f8e02ff */
[----:B------:R-:W-:Y:S01]  /*f670*/  IMAD R3, R202, 0x40, R3 ;  /* 0x00000040ca037824 */ /* 0x000fe200078e0203 */
[----:B------:R-:W-:Y:S01]  /*f680*/  ISETP.GE.AND P0, PT, R83, R0, PT ;  /* 0x000000005300720c */ /* 0x000fe20003f06270 */
[----:B------:R-:W-:Y:S01]  /*f690*/  VIADD R87, R188, 0x1c0 ;  /* 0x000001c0bc577836 */ /* 0x000fe20000000000 */
[----:B------:R-:W-:Y:S01]  /*f6a0*/  LOP3.LUT R20, R81, 0x20, R20, 0xe2, !PT ;  /* 0x0000002051147812 */ /* 0x000fe200078ee214 */
[C---:B------:R-:W-:Y:S02]  /*f6b0*/  IMAD R81, R21.reuse, UR5, R4 ;  /* 0x0000000515517c24 */ /* 0x040fe4000f8e0204 */
[----:B------:R-:W-:Y:S01]  /*f6c0*/  IMAD.WIDE.U32 R6, R21, UR4, R6 ;  /* 0x0000000415067c25 */ /* 0x000fe2000f8e0006 */
[----:B------:R-:W-:Y:S01]  /*f6d0*/  ISETP.GE.AND P1, PT, R3, R88, PT ;  /* 0x000000580300720c */ /* 0x000fe20003f26270 */
[----:B------:R-:W-:Y:S01]  /*f6e0*/  ULDC.64 UR4, c[0x0][0xa80] ;  /* 0x0002a00000047ab9 */ /* 0x000fe20000000a00 */
[----:B------:R-:W-:Y:S01]  /*f6f0*/  SEL R5, RZ, 0x40, P0 ;  /* 0x00000040ff057807 */ /* 0x000fe20000000000 */
[----:B------:R-:W-:Y:S01]  /*f700*/  VIADD R4, R2, 0x28c20 ;  /* 0x00028c2002047836 */ /* 0x000fe20000000000 */
[----:B------:R-:W-:Y:S01]  /*f710*/  ISETP.GE.AND P0, PT, R87, R0, PT ;  /* 0x000000005700720c */ /* 0x000fe20003f06270 */
[----:B------:R-:W-:Y:S01]  /*f720*/  IMAD.IADD R7, R7, 0x1, R81 ;  /* 0x0000000107077824 */ /* 0x000fe200078e0251 */
[----:B------:R-:W-:-:S02]  /*f730*/  LEA R85, P2, R6, UR4, 0x1 ;  /* 0x0000000406557c11 */ /* 0x000fc4000f8408ff */
[----:B------:R-:W-:Y:S02]  /*f740*/  LOP3.LUT R82, R20, R5, RZ, 0xfc, !PT ;  /* 0x0000000514527212 */ /* 0x000fe400078efcff */
[----:B------:R-:W-:Y:S02]  /*f750*/  PRMT R4, RZ, 0x654, R4 ;  /* 0x00000654ff047816 */ /* 0x000fe40000000004 */
[----:B------:R-:W-:Y:S02]  /*f760*/  SEL R5, RZ, 0x80, P0 ;  /* 0x00000080ff057807 */ /* 0x000fe40000000000 */
[----:B------:R-:W-:Y:S01]  /*f770*/  LEA.HI.X R86, R6, UR5, R7, 0x1, P2 ;  /* 0x0000000506567c11 */ /* 0x000fe200090f0c07 */
[----:B0-----:R0:W-:Y:S01]  /*f780*/  SYNCS.ARRIVE.TRANS64.RED.A1T0 RZ, [R4+URZ], RZ ;  /* 0x000000ff04ff79a7 */ /* 0x0011e2000810043f */
[----:B------:R-:W-:Y:S01]  /*f790*/  LOP3.LUT R84, R82, R5, RZ, 0xfc, !PT ;  /* 0x0000000552547212 */ /* 0x000fe200078efcff */
[----:B------:R-:W-:Y:S02]  /*f7a0*/  BSSY B1, `(.L_x_761) ;  /* 0x000002a000017945 */ /* 0x000fe40003800000 */
[----:B------:R3:W4:Y:S01]  /*f7b0*/  SHFL.IDX PT, R5, R86, RZ, 0x181f ;  /* 0x00181fff56057589 */ /* 0x00072200000e0000 */
[----:B-1----:R-:W-:-:S03]  /*f7c0*/  SHF.R.S32.HI R152, RZ, 0x1f, R205 ;  /* 0x0000001fff987819 */ /* 0x002fc600000114cd */
[----:B0-----:R3:W0:Y:S01]  /*f7d0*/  SHFL.IDX PT, R4, R85, RZ, 0x181f ;  /* 0x00181fff55047589 */ /* 0x00162200000e0000 */
[----:B------:R-:W-:Y:S02]  /*f7e0*/  SHF.R.S32.HI R156, RZ, 0x1f, R206 ;  /* 0x0000001fff9c7819 */ /* 0x000fe400000114ce */
[----:B------:R-:W-:Y:S02]  /*f7f0*/  SHF.R.S32.HI R157, RZ, 0x1f, R207 ;  /* 0x0000001fff9d7819 */ /* 0x000fe400000114cf */
[----:B------:R-:W-:Y:S02]  /*f800*/  SHF.R.S32.HI R158, RZ, 0x1f, R208 ;  /* 0x0000001fff9e7819 */ /* 0x000fe400000114d0 */
[----:B------:R-:W-:Y:S01]  /*f810*/  SHF.R.S32.HI R159, RZ, 0x1f, R209 ;  /* 0x0000001fff9f7819 */ /* 0x000fe200000114d1 */
[----:B---3--:R-:W-:Y:S06]  /*f820*/  @P1 BRA `(.L_x_762) ;  /* 0x0000000000841947 */ /* 0x008fec0003800000 */
[-C--:B------:R-:W-:Y:S02]  /*f830*/  ISETP.GE.AND P2, PT, R188, R0.reuse, PT ;  /* 0x00000000bc00720c */ /* 0x080fe40003f46270 */
[-C--:B------:R-:W-:Y:S02]  /*f840*/  ISETP.GE.AND P4, PT, R209, R0.reuse, PT ;  /* 0x00000000d100720c */ /* 0x080fe40003f86270 */
[-C--:B------:R-:W-:Y:S02]  /*f850*/  ISETP.GE.AND P6, PT, R208, R0.reuse, PT ;  /* 0x00000000d000720c */ /* 0x080fe40003fc6270 */
[-C--:B------:R-:W-:Y:S02]  /*f860*/  ISETP.GE.AND P0, PT, R207, R0.reuse, PT ;  /* 0x00000000cf00720c */ /* 0x080fe40003f06270 */
[----:B------:R-:W-:Y:S02]  /*f870*/  ISETP.GE.AND P1, PT, R206, R0, PT ;  /* 0x00000000ce00720c */ /* 0x000fe40003f26270 */
[----:B------:R-:W-:-:S03]  /*f880*/  SHF.R.S32.HI R89, RZ, 0x1f, R83 ;  /* 0x0000001fff597819 */ /* 0x000fc60000011453 */
[----:B0---4-:R-:W-:Y:S02]  /*f890*/  @!P2 IMAD.WIDE R20, R188, 0x2, R4 ;  /* 0x00000002bc14a825 */ /* 0x011fe400078e0204 */
[CC--:B------:R-:W-:Y:S02]  /*f8a0*/  @!P4 LEA R6, P3, R209.reuse, R4.reuse, 0x1 ;  /* 0x00000004d106c211 */ /* 0x0c0fe400078608ff */
[----:B------:R-:W-:Y:S01]  /*f8b0*/  @!P6 LEA R80, P5, R208, R4, 0x1 ;  /* 0x00000004d050e211 */ /* 0x000fe200078a08ff */
[----:B-----5:R0:W-:Y:S01]  /*f8c0*/  @!P2 ST.E.128 desc[UR40][R20.64], R8 ;  /* 0x000000081400a985 */ /* 0x0201e2000c101d28 */
[----:B------:R-:W-:Y:S02]  /*f8d0*/  @!P4 LEA.HI.X R7, R209, R5, R159, 0x1, P3 ;  /* 0x00000005d107c211 */ /* 0x000fe400018f0c9f */
[----:B------:R-:W-:Y:S02]  /*f8e0*/  LOP3.LUT P2, RZ, R82, 0x40, RZ, 0xc0, !PT ;  /* 0x0000004052ff7812 */ /* 0x000fe4000784c0ff */
[----:B------:R-:W-:Y:S01]  /*f8f0*/  LOP3.LUT P3, RZ, R84, 0x80, RZ, 0xc0, !PT ;  /* 0x0000008054ff7812 */ /* 0x000fe2000786c0ff */
[----:B------:R1:W-:Y:S01]  /*f900*/  @!P4 ST.E.128 desc[UR40][R6.64], R24 ;  /* 0x000000180600c985 */ /* 0x0003e2000c101d28 */
[----:B------:R-:W-:-:S02]  /*f910*/  ISETP.GE.AND P4, PT, R205, R0, PT ;  /* 0x00000000cd00720c */ /* 0x000fc40003f86270 */
[----:B------:R-:W-:-:S05]  /*f920*/  @!P6 LEA.HI.X R81, R208, R5, R158, 0x1, P5 ;  /* 0x00000005d051e211 */ /* 0x000fca00028f0c9e */
[----:B------:R3:W-:Y:S01]  /*f930*/  @!P6 ST.E.128 desc[UR40][R80.64], R32 ;  /* 0x000000205000e985 */ /* 0x0007e2000c101d28 */
[CC--:B0-----:R-:W-:Y:S02]  /*f940*/  @!P1 LEA R20, P6, R206.reuse, R4.reuse, 0x1 ;  /* 0x00000004ce149211 */ /* 0x0c1fe400078c08ff */
[----:B------:R-:W-:Y:S02]  /*f950*/  SHF.R.S32.HI R9, RZ, 0x1f, R87 ;  /* 0x0000001fff097819 */ /* 0x000fe40000011457 */
[-C--:B------:R-:W-:Y:S02]  /*f960*/  @!P1 LEA.HI.X R21, R206, R5.reuse, R156, 0x1, P6 ;  /* 0x00000005ce159211 */ /* 0x080fe400030f0c9c */
[-C--:B-1----:R-:W-:Y:S02]  /*f970*/  @!P0 LEA R6, P5, R207, R4.reuse, 0x1 ;  /* 0x00000004cf068211 */ /* 0x082fe400078a08ff */
[----:B------:R-:W-:Y:S02]  /*f980*/  @P3 LEA R8, P6, R87, R4, 0x1 ;  /* 0x0000000457083211 */ /* 0x000fe400078c08ff */
[----:B------:R-:W-:-:S02]  /*f990*/  @!P0 LEA.HI.X R7, R207, R5, R157, 0x1, P5 ;  /* 0x00000005cf078211 */ /* 0x000fc400028f0c9d */
[-C--:B------:R-:W-:Y:S02]  /*f9a0*/  @P2 LEA R10, P5, R83, R4.reuse, 0x1 ;  /* 0x00000004530a2211 */ /* 0x080fe400078a08ff */
[-C--:B------:R-:W-:Y:S01]  /*f9b0*/  @P3 LEA.HI.X R9, R87, R5.reuse, R9, 0x1, P6 ;  /* 0x0000000557093211 */ /* 0x080fe200030f0c09 */
[----:B------:R3:W-:Y:S01]  /*f9c0*/  @!P0 ST.E.128 desc[UR40][R6.64], R40 ;  /* 0x0000002806008985 */ /* 0x0007e2000c101d28 */
[-C--:B------:R-:W-:Y:S02]  /*f9d0*/  @P2 LEA.HI.X R11, R83, R5.reuse, R89, 0x1, P5 ;  /* 0x00000005530b2211 */ /* 0x080fe400028f0c59 */
[C---:B------:R-:W-:Y:S01]  /*f9e0*/  @!P4 LEA R4, P5, R205.reuse, R4, 0x1 ;  /* 0x00000004cd04c211 */ /* 0x040fe200078a08ff */
[----:B------:R3:W-:Y:S03]  /*f9f0*/  @!P1 ST.E.128 desc[UR40][R20.64], R48 ;  /* 0x0000003014009985 */ /* 0x0007e6000c101d28 */
[----:B------:R-:W-:-:S05]  /*fa00*/  @!P4 LEA.HI.X R5, R205, R5, R152, 0x1, P5 ;  /* 0x00000005cd05c211 */ /* 0x000fca00028f0c98 */
[----:B------:R3:W-:Y:S04]  /*fa10*/  @!P4 ST.E.128 desc[UR40][R4.64], R56 ;  /* 0x000000380400c985 */ /* 0x0007e8000c101d28 */
[----:B------:R3:W-:Y:S04]  /*fa20*/  @P2 ST.E.128 desc[UR40][R10.64], R64 ;  /* 0x000000400a002985 */ /* 0x0007e8000c101d28 */
[----:B------:R3:W-:Y:S02]  /*fa30*/  @P3 ST.E.128 desc[UR40][R8.64], R72 ;  /* 0x0000004808003985 */ /* 0x0007e4000c101d28 */
.L_x_762:
[----:B------:R-:W-:Y:S05]  /*fa40*/  BSYNC B1 ;  /* 0x0000000000017941 */ /* 0x000fea0003800000 */
.L_x_761:
[----:B------:R-:W-:Y:S01]  /*fa50*/  VIADD R3, R3, 0x20 ;  /* 0x0000002003037836 */ /* 0x000fe20000000000 */
[----:B---34-:R1:W3:Y:S04]  /*fa60*/  SHFL.IDX PT, R5, R86, 0x1, 0x181f ;  /* 0x00381f0056057f89 */ /* 0x0182e800000e0000 */
[----:B------:R-:W-:Y:S01]  /*fa70*/  ISETP.GE.AND P0, PT, R3, R88, PT ;  /* 0x000000580300720c */ /* 0x000fe20003f06270 */
[----:B0-----:R1:W0:-:S12]  /*fa80*/  SHFL.IDX PT, R4, R85, 0x1, 0x181f ;  /* 0x00381f0055047f89 */ /* 0x00121800000e0000 */
[----:B-1----:R-:W-:Y:S05]  /*fa90*/  @P0 BRA `(.L_x_763) ;  /* 0x00000028001c0947 */ /* 0x002fea0003800000 */
[-C--:B------:R-:W-:Y:S02]  /*faa0*/  ISETP.GE.AND P5, PT, R209, R0.reuse, PT ;  /* 0x00000000d100720c */ /* 0x080fe40003fa6270 */
[-C--:B------:R-:W-:Y:S02]  /*fab0*/  ISETP.GE.AND P6, PT, R188, R0.reuse, PT ;  /* 0x00000000bc00720c */ /* 0x080fe40003fc6270 */
[-C--:B------:R-:W-:Y:S02]  /*fac0*/  ISETP.GE.AND P4, PT, R208, R0.reuse, PT ;  /* 0x00000000d000720c */ /* 0x080fe40003f86270 */
[-C--:B------:R-:W-:Y:S02]  /*fad0*/  ISETP.GE.AND P2, PT, R206, R0.reuse, PT ;  /* 0x00000000ce00720c */ /* 0x080fe40003f46270 */
[----:B------:R-:W-:Y:S02]  /*fae0*/  ISETP.GE.AND P3, PT, R207, R0, PT ;  /* 0x00000000cf00720c */ /* 0x000fe40003f66270 */
[----:B------:R-:W-:-:S03]  /*faf0*/  LOP3.LUT P0, RZ, R82, 0x40, RZ, 0xc0, !PT ;  /* 0x0000004052ff7812 */ /* 0x000fc6000780c0ff */
[C---:B0----5:R-:W-:Y:S02]  /*fb00*/  @!P5 LEA R8, P1, R209.reuse, R4, 0x1 ;  /* 0x00000004d108d211 */ /* 0x061fe400078208ff */
[----:B---3--:R-:W-:Y:S02]  /*fb10*/  @!P6 IMAD.WIDE R6, R188, 0x2, R4 ;  /* 0x00000002bc06e825 */ /* 0x008fe400078e0204 */
[----:B------:R-:W-:Y:S02]  /*fb20*/  @!P5 LEA.HI.X R9, R209, R5, R159, 0x1, P1 ;  /* 0x00000005d109d211 */ /* 0x000fe400008f0c9f */
[----:B------:R-:W-:Y:S01]  /*fb30*/  ISETP.GE.AND P1, PT, R205, R0, PT ;  /* 0x00000000cd00720c */ /* 0x000fe20003f26270 */
[----:B------:R0:W-:Y:S01]  /*fb40*/  @!P6 ST.E.128 desc[UR40][R6.64], R12 ;  /* 0x0000000c0600e985 */ /* 0x0001e2000c101d28 */
[----:B------:R-:W-:-:S03]  /*fb50*/  SHF.R.S32.HI R0, RZ, 0x1f, R83 ;  /* 0x0000001fff007819 */ /* 0x000fc60000011453 */
[----:B------:R1:W-:Y:S01]  /*fb60*/  @!P5 ST.E.128 desc[UR40][R8.64], R28 ;  /* 0x0000001c0800d985 */ /* 0x0003e2000c101d28 */
[----:B0-----:R-:W-:-:S04]  /*fb70*/  @!P4 LEA R6, P6, R208, R4, 0x1 ;  /* 0x00000004d006c211 */ /* 0x001fc800078c08ff */
[-C--:B------:R-:W-:Y:S02]  /*fb80*/  @!P4 LEA.HI.X R7, R208, R5.reuse, R158, 0x1, P6 ;  /* 0x00000005d007c211 */ /* 0x080fe400030f0c9e */
[CC--:B------:R-:W-:Y:S02]  /*fb90*/  @!P2 LEA R10, P6, R206.reuse, R4.reuse, 0x1 ;  /* 0x00000004ce0aa211 */ /* 0x0c0fe400078c08ff */
[CC--:B-1----:R-:W-:Y:S01]  /*fba0*/  @!P3 LEA R8, P5, R207.reuse, R4.reuse, 0x1 ;  /* 0x00000004cf08b211 */ /* 0x0c2fe200078a08ff */
[----:B------:R0:W-:Y:S01]  /*fbb0*/  @!P4 ST.E.128 desc[UR40][R6.64], R36 ;  /* 0x000000240600c985 */ /* 0x0001e2000c101d28 */
[-C--:B------:R-:W-:Y:S02]  /*fbc0*/  @!P2 LEA.HI.X R11, R206, R5.reuse, R156, 0x1, P6 ;  /* 0x00000005ce0ba211 */ /* 0x080fe400030f0c9c */
[----:B------:R-:W-:Y:S02]  /*fbd0*/  @!P3 LEA.HI.X R9, R207, R5, R157, 0x1, P5 ;  /* 0x00000005cf09b211 */ /* 0x000fe400028f0c9d */
[----:B------:R-:W-:-:S02]  /*fbe0*/  @!P1 LEA R14, P6, R205, R4, 0x1 ;  /* 0x00000004cd0e9211 */ /* 0x000fc400078c08ff */
[----:B------:R-:W-:Y:S01]  /*fbf0*/  @P0 LEA R12, P5, R83, R4, 0x1 ;  /* 0x00000004530c0211 */ /* 0x000fe200078a08ff */
[----:B------:R0:W-:Y:S01]  /*fc00*/  @!P3 ST.E.128 desc[UR40][R8.64], R44 ;  /* 0x0000002c0800b985 */ /* 0x0001e2000c101d28 */
[-C--:B------:R-:W-:Y:S02]  /*fc10*/  @!P1 LEA.HI.X R15, R205, R5.reuse, R152, 0x1, P6 ;  /* 0x00000005cd0f9211 */ /* 0x080fe400030f0c98 */
[----:B------:R-:W-:Y:S01]  /*fc20*/  @P0 LEA.HI.X R13, R83, R5, R0, 0x1, P5 ;  /* 0x00000005530d0211 */ /* 0x000fe200028f0c00 */
[----:B------:R0:W-:Y:S04]  /*fc30*/  @!P2 ST.E.128 desc[UR40][R10.64], R52 ;  /* 0x000000340a00a985 */ /* 0x0001e8000c101d28 */
[----:B------:R0:W-:Y:S04]  /*fc40*/  @!P1 ST.E.128 desc[UR40][R14.64], R60 ;  /* 0x0000003c0e009985 */ /* 0x0001e8000c101d28 */
[----:B------:R0:W-:Y:S01]  /*fc50*/  @P0 ST.E.128 desc[UR40][R12.64], R68 ;  /* 0x000000440c000985 */ /* 0x0001e2000c101d28 */
[----:B------:R-:W-:-:S13]  /*fc60*/  LOP3.LUT P0, RZ, R84, 0x80, RZ, 0xc0, !PT ;  /* 0x0000008054ff7812 */ /* 0x000fda000780c0ff */
[----:B------:R-:W-:Y:S05]  /*fc70*/  @!P0 BRA `(.L_x_763) ;  /* 0x0000002400a48947 */ /* 0x000fea0003800000 */
[----:B------:R-:W-:Y:S02]  /*fc80*/  LEA R4, P0, R87, R4, 0x1 ;  /* 0x0000000457047211 */ /* 0x000fe400078008ff */
[----:B------:R-:W-:-:S04]  /*fc90*/  SHF.R.S32.HI R0, RZ, 0x1f, R87 ;  /* 0x0000001fff007819 */ /* 0x000fc80000011457 */
[----:B------:R-:W-:-:S05]  /*fca0*/  LEA.HI.X R5, R87, R5, R0, 0x1, P0 ;  /* 0x0000000557057211 */ /* 0x000fca00000f0c00 */
[----:B------:R1:W-:Y:S01]  /*fcb0*/  ST.E.128 desc[UR40][R4.64], R76 ;  /* 0x0000004c04007985 */ /* 0x0003e2000c101d28 */
[----:B------:R-:W-:Y:S05]  /*fcc0*/  BRA `(.L_x_763) ;  /* 0x0000002400907947 */ /* 0x000fea0003800000 */
.L_x_760:
[----:B------:R-:W5:Y:S01]  /*fcd0*/  LDL R10, [R1+0x6c] ;  /* 0x00006c00010a7983 */ /* 0x000f620000100800 */
[----:B---34-:R-:W3:Y:S01]  /*fce0*/  LDC R9, c[0x0][0xbe8] ;  /* 0x0002fa00ff097b82 */ /* 0x018ee20000000800 */
[----:B------:R-:W-:Y:S01]  /*fcf0*/  ULDC.64 UR4, c[0x0][0xb08] ;  /* 0x0002c20000047ab9 */ /* 0x000fe20000000a00 */
[----:B------:R-:W-:Y:S01]  /*fd00*/  IMAD R11, R202, 0x40, R191 ;  /* 0x00000040ca0b7824 */ /* 0x000fe200078e02bf */
[----:B------:R-:W-:Y:S01]  /*fd10*/  BSSY B1, `(.L_x_764) ;  /* 0x00000e6000017945 */ /* 0x000fe20003800000 */
[----:B------:R-:W-:Y:S01]  /*fd20*/  IMAD R3, R5, UR4, RZ ;  /* 0x0000000405037c24 */ /* 0x000fe2000f8e02ff */
[----:B------:R-:W-:Y:S01]  /*fd30*/  SHF.R.S32.HI R21, RZ, 0x1f, R212 ;  /* 0x0000001fff157819 */ /* 0x000fe200000114d4 */
[C---:B------:R-:W-:Y:S01]  /*fd40*/  IMAD.WIDE.U32 R6, R0.reuse, UR4, RZ ;  /* 0x0000000400067c25 */ /* 0x040fe2000f8e00ff */
[----:B-1----:R-:W-:Y:S02]  /*fd50*/  SHF.R.S32.HI R152, RZ, 0x1f, R213 ;  /* 0x0000001fff987819 */ /* 0x002fe400000114d5 */
[----:B------:R-:W-:Y:S01]  /*fd60*/  SHF.R.S32.HI R156, RZ, 0x1f, R214 ;  /* 0x0000001fff9c7819 */ /* 0x000fe200000114d6 */
[----:B------:R-:W-:Y:S01]  /*fd70*/  IMAD R3, R0, UR5, R3 ;  /* 0x0000000500037c24 */ /* 0x000fe2000f8e0203 */
[----:B------:R-:W-:Y:S01]  /*fd80*/  ULDC.64 UR4, c[0x0][0xb38] ;  /* 0x0002ce0000047ab9 */ /* 0x000fe20000000a00 */
[----:B------:R-:W-:Y:S01]  /*fd90*/  SHF.R.S32.HI R0, RZ, 0x1f, R200 ;  /* 0x0000001fff007819 */ /* 0x000fe200000114c8 */
[----:B------:R-:W-:Y:S01]  /*fda0*/  VIADD R176, R193, 0x50 ;  /* 0x00000050c1b07836 */ /* 0x000fe20000000000 */
[----:B------:R-:W-:Y:S01]  /*fdb0*/  SHF.R.S32.HI R157, RZ, 0x1f, R215 ;  /* 0x0000001fff9d7819 */ /* 0x000fe200000114d7 */
[----:B------:R-:W-:Y:S01]  /*fdc0*/  IMAD.IADD R7, R7, 0x1, R3 ;  /* 0x0000000107077824 */ /* 0x000fe200078e0203 */
[----:B------:R-:W-:Y:S01]  /*fdd0*/  SHF.R.S32.HI R158, RZ, 0x1f, R216 ;  /* 0x0000001fff9e7819 */ /* 0x000fe200000114d8 */
[----:B------:R-:W-:Y:S01]  /*fde0*/  VIADD R178, R193, 0x48 ;  /* 0x00000048c1b27836 */ /* 0x000fe20000000000 */
[----:B------:R-:W-:Y:S01]  /*fdf0*/  SHF.R.S32.HI R159, RZ, 0x1f, R219 ;  /* 0x0000001fff9f7819 */ /* 0x000fe200000114db */
[----:B------:R-:W-:Y:S01]  /*fe00*/  IMAD.WIDE.U32 R6, R199, UR4, R6 ;  /* 0x00000004c7067c25 */ /* 0x000fe2000f8e0006 */
[----:B------:R-:W-:-:S02]  /*fe10*/  SHF.R.S32.HI R160, RZ, 0x1f, R220 ;  /* 0x0000001fffa07819 */ /* 0x000fc400000114dc */
[----:B------:R-:W-:Y:S01]  /*fe20*/  SHF.R.S32.HI R161, RZ, 0x1f, R221 ;  /* 0x0000001fffa17819 */ /* 0x000fe200000114dd */
[----:B------:R-:W-:Y:S01]  /*fe30*/  IMAD R7, R199, UR5, R7 ;  /* 0x00000005c7077c24 */ /* 0x000fe2000f8e0207 */
[----:B---3--:R-:W-:Y:S01]  /*fe40*/  ISETP.NE.AND P0, PT, R9, 0x1, PT ;  /* 0x000000010900780c */ /* 0x008fe20003f05270 */
[----:B------:R-:W-:Y:S01]  /*fe50*/  ULDC.64 UR4, c[0x0][0xb40] ;  /* 0x0002d00000047ab9 */ /* 0x000fe20000000a00 */
[C---:B------:R-:W-:Y:S01]  /*fe60*/  VIADD R180, R193.reuse, 0x40 ;  /* 0x00000040c1b47836 */ /* 0x040fe20000000000 */
[----:B------:R-:W-:Y:S01]  /*fe70*/  SHF.R.S32.HI R162, RZ, 0x1f, R222 ;  /* 0x0000001fffa27819 */ /* 0x000fe200000114de */
[----:B------:R-:W-:Y:S01]  /*fe80*/  IMAD R0, R0, UR4, RZ ;  /* 0x0000000400007c24 */ /* 0x000fe2000f8e02ff */
[----:B------:R-:W-:Y:S01]  /*fe90*/  SHF.R.S32.HI R163, RZ, 0x1f, R223 ;  /* 0x0000001fffa37819 */ /* 0x000fe200000114df */
[C---:B------:R-:W-:Y:S01]  /*fea0*/  IMAD.WIDE.U32 R6, R200.reuse, UR4, R6 ;  /* 0x00000004c8067c25 */ /* 0x040fe2000f8e0006 */
[----:B------:R-:W-:Y:S02]  /*feb0*/  SHF.R.S32.HI R164, RZ, 0x1f, R224 ;  /* 0x0000001fffa47819 */ /* 0x000fe400000114e0 */
[----:B------:R-:W-:Y:S01]  /*fec0*/  SHF.R.S32.HI R165, RZ, 0x1f, R225 ;  /* 0x0000001fffa57819 */ /* 0x000fe200000114e1 */
[----:B------:R-:W-:Y:S01]  /*fed0*/  IMAD R0, R200, UR5, R0 ;  /* 0x00000005c8007c24 */ /* 0x000fe2000f8e0200 */
[----:B------:R-:W-:Y:S01]  /*fee0*/  ULDC.64 UR4, c[0x0][0xb48] ;  /* 0x0002d20000047ab9 */ /* 0x000fe20000000a00 */
[----:B------:R-:W-:Y:S01]  /*fef0*/  VIADD R182, R193, 0x38 ;  /* 0x00000038c1b67836 */ /* 0x000fe20000000000 */
[----:B------:R-:W1:Y:S01]  /*ff00*/  @P0 LDC R8, c[0x0][0xbec] ;  /* 0x0002fb00ff080b82 */ /* 0x000e620000000800 */
[----:B------:R-:W-:Y:S01]  /*ff10*/  IMAD.IADD R7, R7, 0x1, R0 ;  /* 0x0000000107077824 */ /* 0x000fe200078e0200 */
[----:B------:R-:W-:Y:S01]  /*ff20*/  SHF.R.S32.HI R166, RZ, 0x1f, R228 ;  /* 0x0000001fffa67819 */ /* 0x000fe200000114e4 */
[----:B------:R-:W-:Y:S01]  /*ff30*/  VIADD R192, R193, 0x30 ;  /* 0x00000030c1c07836 */ /* 0x000fe20000000000 */
[----:B------:R-:W-:Y:S01]  /*ff40*/  SHF.R.S32.HI R167, RZ, 0x1f, R229 ;  /* 0x0000001fffa77819 */ /* 0x000fe200000114e5 */
[----:B------:R-:W-:Y:S01]  /*ff50*/  IMAD.WIDE.U32 R6, R211, UR4, R6 ;  /* 0x00000004d3067c25 */ /* 0x000fe2000f8e0006 */
[----:B------:R-:W-:-:S02]  /*ff60*/  SHF.R.S32.HI R168, RZ, 0x1f, R231 ;  /* 0x0000001fffa87819 */ /* 0x000fc400000114e7 */
[----:B------:R-:W3:Y:S01]  /*ff70*/  @P0 LDC R0, c[0x0][0xbf0] ;  /* 0x0002fc00ff000b82 */ /* 0x000ee20000000800 */
[----:B------:R-:W-:Y:S01]  /*ff80*/  IMAD R7, R211, UR5, R7 ;  /* 0x00000005d3077c24 */ /* 0x000fe2000f8e0207 */
[----:B------:R-:W-:Y:S01]  /*ff90*/  ULDC.64 UR4, c[0x0][0xb30] ;  /* 0x0002cc0000047ab9 */ /* 0x000fe20000000a00 */
[C---:B------:R-:W-:Y:S01]  /*ffa0*/  VIADD R200, R193.reuse, 0x28 ;  /* 0x00000028c1c87836 */ /* 0x040fe20000000000 */
[----:B------:R-:W-:Y:S01]  /*ffb0*/  SHF.R.S32.HI R169, RZ, 0x1f, R232 ;  /* 0x0000001fffa97819 */ /* 0x000fe200000114e8 */
[C---:B------:R-:W-:Y:S01]  /*ffc0*/  VIADD R203, R193.reuse, 0x20 ;  /* 0x00000020c1cb7836 */ /* 0x040fe20000000000 */
[----:B------:R-:W-:Y:S01]  /*ffd0*/  SHF.R.S32.HI R170, RZ, 0x1f, R233 ;  /* 0x0000001fffaa7819 */ /* 0x000fe200000114e9 */
[C---:B------:R-:W-:Y:S01]  /*ffe0*/  VIADD R211, R193.reuse, 0x18 ;  /* 0x00000018c1d37836 */ /* 0x040fe20000000000 */
[----:B------:R-:W-:Y:S01]  /*fff0*/  SHF.R.S32.HI R171, RZ, 0x1f, R234 ;  /* 0x0000001fffab7819 */ /* 0x000fe200000114ea */
[C---:B--2---:R-:W-:Y:S01]  /*10000*/  VIADD R218, R193.reuse, 0x10 ;  /* 0x00000010c1da7836 */ /* 0x044fe20000000000 */
        /* <DEDUP_REMOVED lines=22> */
[----:B------:R-:W-:-:S02]  /*10170*/  SHF.R.S32.HI R218, RZ, 0x1f, R218 ;  /* 0x0000001fffda7819 */ /* 0x000fc400000114da */
[----:B------:R-:W-:Y:S02]  /*10180*/  SHF.R.S32.HI R227, RZ, 0x1f, R227 ;  /* 0x0000001fffe37819 */ /* 0x000fe400000114e3 */
[----:B------:R-:W-:Y:S01]  /*10190*/  SHF.R.S32.HI R230, RZ, 0x1f, R193 ;  /* 0x0000001fffe67819 */ /* 0x000fe200000114c1 */
[----:B-----5:R-:W-:-:S04]  /*101a0*/  IMAD R3, R202, 0x40, R10 ;  /* 0x00000040ca037824 */ /* 0x020fc800078e020a */
[----:B-1----:R-:W-:-:S04]  /*101b0*/  @P0 IMAD.HI.U32 R8, R3, R8, RZ ;  /* 0x0000000803080227 */ /* 0x002fc800078e00ff */
[----:B------:R-:W-:Y:S01]  /*101c0*/  IMAD.MOV.U32 R5, RZ, RZ, R3 ;  /* 0x000000ffff057224 */ /* 0x000fe200078e0003 */
[----:B---3--:R-:W-:-:S05]  /*101d0*/  @P0 SHF.R.U32.HI R5, RZ, R0, R8 ;  /* 0x00000000ff050219 */ /* 0x008fca0000011608 */
[----:B------:R-:W-:Y:S02]  /*101e0*/  IMAD.MOV R0, RZ, RZ, -R5 ;  /* 0x000000ffff007224 */ /* 0x000fe400078e0a05 */
[----:B------:R-:W-:-:S04]  /*101f0*/  IMAD.WIDE.U32 R6, R5, UR4, R6 ;  /* 0x0000000405067c25 */ /* 0x000fc8000f8e0006 */
[----:B------:R-:W-:Y:S02]  /*10200*/  IMAD R3, R9, R0, R3 ;  /* 0x0000000009037224 */ /* 0x000fe400078e0203 */
[----:B------:R-:W-:Y:S01]  /*10210*/  IMAD R0, R4, R9, RZ ;  /* 0x0000000904007224 */ /* 0x000fe200078e02ff */
[----:B------:R-:W-:-:S05]  /*10220*/  SHF.R.S32.HI R4, RZ, 0x1f, R5 ;  /* 0x0000001fff047819 */ /* 0x000fca0000011405 */
[----:B------:R-:W-:-:S04]  /*10230*/  IMAD R4, R4, UR4, RZ ;  /* 0x0000000404047c24 */ /* 0x000fc8000f8e02ff */
[----:B------:R-:W-:Y:S01]  /*10240*/  IMAD R4, R5, UR5, R4 ;  /* 0x0000000505047c24 */ /* 0x000fe2000f8e0204 */
[----:B------:R-:W-:-:S03]  /*10250*/  ULDC.64 UR4, c[0x0][0xb28] ;  /* 0x0002ca0000047ab9 */ /* 0x000fc60000000a00 */
[----:B------:R-:W-:Y:S01]  /*10260*/  IMAD.IADD R7, R7, 0x1, R4 ;  /* 0x0000000107077824 */ /* 0x000fe200078e0204 */
[----:B------:R-:W-:Y:S01]  /*10270*/  SHF.R.S32.HI R4, RZ, 0x1f, R3 ;  /* 0x0000001fff047819 */ /* 0x000fe20000011403 */
[----:B------:R-:W-:-:S04]  /*10280*/  IMAD.WIDE.U32 R6, R3, UR4, R6 ;  /* 0x0000000403067c25 */ /* 0x000fc8000f8e0006 */
[----:B------:R-:W-:-:S04]  /*10290*/  IMAD R4, R4, UR4, RZ ;  /* 0x0000000404047c24 */ /* 0x000fc8000f8e02ff */
[----:B------:R-:W-:Y:S01]  /*102a0*/  IMAD R4, R3, UR5, R4 ;  /* 0x0000000503047c24 */ /* 0x000fe2000f8e0204 */
[----:B------:R-:W-:Y:S02]  /*102b0*/  ULDC.64 UR4, c[0x0][0xb00] ;  /* 0x0002c00000047ab9 */ /* 0x000fe40000000a00 */
[----:B------:R-:W-:Y:S01]  /*102c0*/  LEA R3, P0, R6, UR4, 0x2 ;  /* 0x0000000406037c11 */ /* 0x000fe2000f8010ff */
[----:B------:R-:W-:-:S04]  /*102d0*/  IMAD.IADD R4, R7, 0x1, R4 ;  /* 0x0000000107047824 */ /* 0x000fc800078e0204 */
[----:B------:R1:W2:Y:S01]  /*102e0*/  SHFL.IDX PT, R13, R3, RZ, 0x1c1f ;  /* 0x001c1fff030d7589 */ /* 0x0002a200000e0000 */
[----:B------:R-:W-:Y:S01]  /*102f0*/  LEA.HI.X R10, R6, UR5, R4, 0x2, P0 ;  /* 0x00000005060a7c11 */ /* 0x000fe200080f1404 */
[----:B------:R-:W-:Y:S01]  /*10300*/  VIADD R4, R2, 0x28c20 ;  /* 0x00028c2002047836 */ /* 0x000fe20000000000 */
[----:B------:R-:W-:-:S03]  /*10310*/  ISETP.GE.AND P0, PT, R11, R0, PT ;  /* 0x000000000b00720c */ /* 0x000fc60003f06270 */
[----:B------:R1:W3:Y:S01]  /*10320*/  SHFL.IDX PT, R12, R10, RZ, 0x1c1f ;  /* 0x001c1fff0a0c7589 */ /* 0x0002e200000e0000 */
[----:B------:R-:W-:-:S04]  /*10330*/  PRMT R4, RZ, 0x654, R4 ;  /* 0x00000654ff047816 */ /* 0x000fc80000000004 */
[----:B------:R1:W-:Y:S05]  /*10340*/  SYNCS.ARRIVE.TRANS64.RED.A1T0 RZ, [R4+URZ], RZ ;  /* 0x000000ff04ff79a7 */ /* 0x0003ea000810043f */
[----:B------:R-:W-:Y:S05]  /*10350*/  @P0 BRA `(.L_x_765) ;  /* 0x0000000800040947 */ /* 0x000fea0003800000 */
[----:B------:R-:W-:Y:S02]  /*10360*/  ULDC UR4, c[0x0][0xac8] ;  /* 0x0002b20000047ab9 */ /* 0x000fe40000000800 */
[----:B------:R-:W-:Y:S02]  /*10370*/  ISETP.GE.AND P0, PT, R193, UR4, PT ;  /* 0x00000004c1007c0c */ /* 0x000fe4000bf06270 */
[----:B------:R-:W-:Y:S02]  /*10380*/  ISETP.GE.AND P5, PT, R237, UR4, PT ;  /* 0x00000004ed007c0c */ /* 0x000fe4000bfa6270 */
[----:B------:R-:W-:Y:S02]  /*10390*/  ISETP.GE.AND P4, PT, R236, UR4, PT ;  /* 0x00000004ec007c0c */ /* 0x000fe4000bf86270 */
[----:B------:R-:W-:-:S07]  /*103a0*/  ISETP.GE.AND P3, PT, R235, UR4, PT ;  /* 0x00000004eb007c0c */ /* 0x000fce000bf66270 */
[----:B-12---:R-:W-:-:S04]  /*103b0*/  @!P0 LEA R4, P1, R193, R13, 0x2 ;  /* 0x0000000dc1048211 */ /* 0x006fc800078210ff */
[----:B---3--:R-:W-:-:S05]  /*103c0*/  @!P0 LEA.HI.X R5, R193, R12, R230, 0x2, P1 ;  /* 0x0000000cc1058211 */ /* 0x008fca00008f14e6 */
[----:B------:R1:W-:Y:S01]  /*103d0*/  @!P0 ST.E.64 desc[UR40][R4.64], R24 ;  /* 0x0000001804008985 */ /* 0x0003e2000c101b28 */
[----:B------:R-:W-:-:S13]  /*103e0*/  ISETP.GE.AND P0, PT, R226, UR4, PT ;  /* 0x00000004e2007c0c */ /* 0x000fda000bf06270 */
[----:B-1----:R-:W-:-:S04]  /*103f0*/  @!P0 LEA R4, P1, R226, R13, 0x2 ;  /* 0x0000000de2048211 */ /* 0x002fc800078210ff */
[----:B------:R-:W-:Y:S02]  /*10400*/  @!P0 LEA.HI.X R5, R226, R12, R227, 0x2, P1 ;  /* 0x0000000ce2058211 */ /* 0x000fe400008f14e3 */
[----:B------:R-:W-:-:S03]  /*10410*/  ISETP.GE.AND P1, PT, R204, UR4, PT ;  /* 0x00000004cc007c0c */ /* 0x000fc6000bf26270 */
[----:B------:R1:W-:Y:S01]  /*10420*/  @!P0 ST.E.64 desc[UR40][R4.64], R28 ;  /* 0x0000001c04008985 */ /* 0x0003e2000c101b28 */
[----:B------:R-:W-:-:S13]  /*10430*/  ISETP.GE.AND P0, PT, R217, UR4, PT ;  /* 0x00000004d9007c0c */ /* 0x000fda000bf06270 */
[----:B-1----:R-:W-:-:S04]  /*10440*/  @!P0 LEA R4, P2, R217, R13, 0x2 ;  /* 0x0000000dd9048211 */ /* 0x002fc800078410ff */
[----:B------:R-:W-:-:S05]  /*10450*/  @!P0 LEA.HI.X R5, R217, R12, R218, 0x2, P2 ;  /* 0x0000000cd9058211 */ /* 0x000fca00010f14da */
[----:B------:R1:W-:Y:S01]  /*10460*/  @!P0 ST.E.64 desc[UR40][R4.64], R32 ;  /* 0x0000002004008985 */ /* 0x0003e2000c101b28 */
[----:B------:R-:W-:Y:S02]  /*10470*/  ISETP.GE.AND P0, PT, R201, UR4, PT ;  /* 0x00000004c9007c0c */ /* 0x000fe4000bf06270 */
        /* <DEDUP_REMOVED lines=25> */
[----:B------:R-:W-:Y:S02]  /*10610*/  @!P1 LEA.HI.X R5, R177, R12, R178, 0x2, P2 ;  /* 0x0000000cb1059211 */ /* 0x000fe400010f14b2 */
[----:B------:R-:W-:-:S03]  /*10620*/  @!P4 LEA R6, P2, R236, R13, 0x2 ;  /* 0x0000000dec06c211 */ /* 0x000fc600078410ff */
[----:B------:R1:W-:Y:S01]  /*10630*/  @!P1 ST.E.64 desc[UR40][R4.64], R60 ;  /* 0x0000003c04009985 */ /* 0x0003e2000c101b28 */
[----:B------:R-:W-:Y:S02]  /*10640*/  @!P4 LEA.HI.X R7, R236, R12, R173, 0x2, P2 ;  /* 0x0000000cec07c211 */ /* 0x000fe400010f14ad */
[----:B------:R-:W-:Y:S02]  /*10650*/  ISETP.GE.AND P2, PT, R232, UR4, PT ;  /* 0x00000004e8007c0c */ /* 0x000fe4000bf46270 */
[----:B-1----:R-:W-:-:S04]  /*10660*/  @!P0 LEA R4, P1, R175, R13, 0x2 ;  /* 0x0000000daf048211 */ /* 0x002fc800078210ff */
[----:B------:R-:W-:Y:S02]  /*10670*/  @!P0 LEA.HI.X R5, R175, R12, R176, 0x2, P1 ;  /* 0x0000000caf058211 */ /* 0x000fe400008f14b0 */
[----:B------:R-:W-:-:S03]  /*10680*/  ISETP.GE.AND P1, PT, R233, UR4, PT ;  /* 0x00000004e9007c0c */ /* 0x000fc6000bf26270 */
[----:B------:R1:W-:Y:S01]  /*10690*/  @!P0 ST.E.64 desc[UR40][R4.64], R64 ;  /* 0x0000004004008985 */ /* 0x0003e2000c101b28 */
[----:B------:R-:W-:Y:S02]  /*106a0*/  ISETP.GE.AND P0, PT, R234, UR4, PT ;  /* 0x00000004ea007c0c */ /* 0x000fe4000bf06270 */
[----:B-1----:R-:W-:-:S04]  /*106b0*/  @!P5 LEA R4, P6, R237, R13, 0x2 ;  /* 0x0000000ded04d211 */ /* 0x002fc800078c10ff */
[----:B------:R-:W-:Y:S02]  /*106c0*/  @!P5 LEA.HI.X R5, R237, R12, R174, 0x2, P6 ;  /* 0x0000000ced05d211 */ /* 0x000fe400030f14ae */
[----:B------:R-:W-:-:S03]  /*106d0*/  @!P3 LEA R8, P6, R235, R13, 0x2 ;  /* 0x0000000deb08b211 */ /* 0x000fc600078c10ff */
[----:B------:R1:W-:Y:S01]  /*106e0*/  @!P5 ST.E.64 desc[UR40][R4.64], R68 ;  /* 0x000000440400d985 */ /* 0x0003e2000c101b28 */
[----:B------:R-:W-:-:S03]  /*106f0*/  @!P3 LEA.HI.X R9, R235, R12, R172, 0x2, P6 ;  /* 0x0000000ceb09b211 */ /* 0x000fc600030f14ac */
[----:B------:R2:W-:Y:S04]  /*10700*/  @!P4 ST.E.64 desc[UR40][R6.64], R72 ;  /* 0x000000480600c985 */ /* 0x0005e8000c101b28 */
        /* <DEDUP_REMOVED lines=19> */
[-C--:B------:R-:W-:Y:S02]  /*10840*/  @!P4 LEA.HI.X R7, R229, R12.reuse, R167, 0x2, P0 ;  /* 0x0000000ce507c211 */ /* 0x080fe400000f14a7 */
[----:B------:R-:W-:Y:S02]  /*10850*/  ISETP.GE.AND P0, PT, R223, UR4, PT ;  /* 0x00000004df007c0c */ /* 0x000fe4000bf06270 */
[CC--:B---3--:R-:W-:Y:S01]  /*10860*/  @!P5 LEA R8, P6, R228.reuse, R13.reuse, 0x2 ;  /* 0x0000000de408d211 */ /* 0x0c8fe200078c10ff */
[----:B------:R2:W-:Y:S01]  /*10870*/  @!P4 ST.E.64 desc[UR40][R6.64], R96 ;  /* 0x000000600600c985 */ /* 0x0005e2000c101b28 */
[----:B------:R-:W-:Y:S02]  /*10880*/  ISETP.GE.AND P4, PT, R221, UR4, PT ;  /* 0x00000004dd007c0c */ /* 0x000fe4000bf86270 */
[----:B------:R-:W-:Y:S02]  /*10890*/  @!P5 LEA.HI.X R9, R228, R12, R166, 0x2, P6 ;  /* 0x0000000ce409d211 */ /* 0x000fe400030f14a6 */
[----:B-1----:R-:W-:-:S03]  /*108a0*/  @!P2 LEA R4, P6, R225, R13, 0x2 ;  /* 0x0000000de104a211 */ /* 0x002fc600078c10ff */
[----:B------:R1:W-:Y:S01]  /*108b0*/  @!P5 ST.E.64 desc[UR40][R8.64], R100 ;  /* 0x000000640800d985 */ /* 0x0003e2000c101b28 */
[----:B------:R-:W-:Y:S02]  /*108c0*/  ISETP.GE.AND P5, PT, R222, UR4, PT ;  /* 0x00000004de007c0c */ /* 0x000fe4000bfa6270 */
        /* <DEDUP_REMOVED lines=42> */
.L_x_765:
[----:B------:R-:W-:Y:S05]  /*10b70*/  BSYNC B1 ;  /* 0x0000000000017941 */ /* 0x000fea0003800000 */
.L_x_764:
[----:B------:R-:W-:Y:S01]  /*10b80*/  VIADD R11, R11, 0x8 ;  /* 0x000000080b0b7836 */ /* 0x000fe20000000000 */
[----:B------:R0:W0:Y:S04]  /*10b90*/  SHFL.IDX PT, R20, R10, 0x1, 0x1c1f ;  /* 0x003c1f000a147f89 */ /* 0x00002800000e0000 */
[----:B------:R-:W-:Y:S01]  /*10ba0*/  ISETP.GE.AND P0, PT, R11, R0, PT ;  /* 0x000000000b00720c */ /* 0x000fe20003f06270 */
[----:B------:R0:W0:-:S12]  /*10bb0*/  SHFL.IDX PT, R24, R3, 0x1, 0x1c1f ;  /* 0x003c1f0003187f89 */ /* 0x00001800000e0000 */
[----:B------:R-:W-:Y:S05]  /*10bc0*/  @P0 BRA `(.L_x_763) ;  /* 0x0000001400d00947 */ /* 0x000fea0003800000 */
[----:B------:R-:W-:Y:S02]  /*10bd0*/  ULDC UR4, c[0x0][0xac8] ;  /* 0x0002b20000047ab9 */ /* 0x000fe40000000800 */
[----:B------:R-:W-:Y:S02]  /*10be0*/  ISETP.GE.AND P4, PT, R193, UR4, PT ;  /* 0x00000004c1007c0c */ /* 0x000fe4000bf86270 */
[----:B------:R-:W-:Y:S02]  /*10bf0*/  ISETP.GE.AND P2, PT, R226, UR4, PT ;  /* 0x00000004e2007c0c */ /* 0x000fe4000bf46270 */
[----:B------:R-:W-:Y:S02]  /*10c00*/  ISETP.GE.AND P1, PT, R217, UR4, PT ;  /* 0x00000004d9007c0c */ /* 0x000fe4000bf26270 */
[----:B------:R-:W-:-:S07]  /*10c10*/  ISETP.GE.AND P0, PT, R204, UR4, PT ;  /* 0x00000004cc007c0c */ /* 0x000fce000bf06270 */
[----:B01--4-:R-:W-:-:S04]  /*10c20*/  @!P4 LEA R4, P3, R193, R24, 0x2 ;  /* 0x00000018c104c211 */ /* 0x013fc800078610ff */
[----:B------:R-:W-:Y:S02]  /*10c30*/  @!P4 LEA.HI.X R5, R193, R20, R230, 0x2, P3 ;  /* 0x00000014c105c211 */ /* 0x000fe400018f14e6 */
[----:B------:R-:W-:Y:S02]  /*10c40*/  ISETP.GE.AND P3, PT, R201, UR4, PT ;  /* 0x00000004c9007c0c */ /* 0x000fe4000bf66270 */
[----:B------:R-:W-:Y:S01]  /*10c50*/  @!P1 LEA R6, P5, R217, R24, 0x2 ;  /* 0x00000018d9069211 */ /* 0x000fe200078a10ff */
[----:B------:R0:W-:Y:S01]  /*10c60*/  @!P4 ST.E.64 desc[UR40][R4.64], R26 ;  /* 0x0000001a0400c985 */ /* 0x0001e2000c101b28 */
[----:B------:R-:W-:Y:S02]  /*10c70*/  ISETP.GE.AND P4, PT, R199, UR4, PT ;  /* 0x00000004c7007c0c */ /* 0x000fe4000bf86270 */
[----:B------:R-:W-:Y:S02]  /*10c80*/  @!P1 LEA.HI.X R7, R217, R20, R218, 0x2, P5 ;  /* 0x00000014d9079211 */ /* 0x000fe400028f14da */
[----:B------:R-:W-:-:S02]  /*10c90*/  ISETP.GE.AND P5, PT, R183, UR4, PT ;  /* 0x00000004b7007c0c */ /* 0x000fc4000bfa6270 */
[----:B0-----:R-:W-:-:S04]  /*10ca0*/  @!P2 LEA R4, P6, R226, R24, 0x2 ;  /* 0x00000018e204a211 */ /* 0x001fc800078c10ff */
[----:B------:R-:W-:Y:S02]  /*10cb0*/  @!P2 LEA.HI.X R5, R226, R20, R227, 0x2, P6 ;  /* 0x00000014e205a211 */ /* 0x000fe400030f14e3 */
[----:B------:R-:W-:-:S03]  /*10cc0*/  @!P0 LEA R8, P6, R204, R24, 0x2 ;  /* 0x00000018cc088211 */ /* 0x000fc600078c10ff */
[----:B------:R0:W-:Y:S01]  /*10cd0*/  @!P2 ST.E.64 desc[UR40][R4.64], R30 ;  /* 0x0000001e0400a985 */ /* 0x0001e2000c101b28 */
[----:B------:R-:W-:-:S03]  /*10ce0*/  @!P0 LEA.HI.X R9, R204, R20, R211, 0x2, P6 ;  /* 0x00000014cc098211 */ /* 0x000fc600030f14d3 */
[----:B------:R1:W-:Y:S04]  /*10cf0*/  @!P1 ST.E.64 desc[UR40][R6.64], R34 ;  /* 0x0000002206009985 */ /* 0x0003e8000c101b28 */
[----:B------:R4:W-:Y:S01]  /*10d00*/  @!P0 ST.E.64 desc[UR40][R8.64], R38 ;  /* 0x0000002608008985 */ /* 0x0009e2000c101b28 */
[----:B------:R-:W-:Y:S02]  /*10d10*/  ISETP.GE.AND P0, PT, R181, UR4, PT ;  /* 0x00000004b5007c0c */ /* 0x000fe4000bf06270 */
[-C--:B0-----:R-:W-:Y:S02]  /*10d20*/  @!P3 LEA R4, P1, R201, R24.reuse, 0x2 ;  /* 0x00000018c904b211 */ /* 0x081fe400078210ff */
[----:B-1----:R-:W-:Y:S02]  /*10d30*/  @!P4 LEA R6, P2, R199, R24, 0x2 ;  /* 0x00000018c706c211 */ /* 0x002fe400078410ff */
[----:B------:R-:W-:-:S02]  /*10d40*/  @!P3 LEA.HI.X R5, R201, R20, R203, 0x2, P1 ;  /* 0x00000014c905b211 */ /* 0x000fc400008f14cb */
[----:B------:R-:W-:Y:S02]  /*10d50*/  ISETP.GE.AND P1, PT, R179, UR4, PT ;  /* 0x00000004b3007c0c */ /* 0x000fe4000bf26270 */
[----:B------:R-:W-:Y:S01]  /*10d60*/  @!P4 LEA.HI.X R7, R199, R20, R200, 0x2, P2 ;  /* 0x00000014c707c211 */ /* 0x000fe200010f14c8 */
[----:B------:R0:W-:Y:S01]  /*10d70*/  @!P3 ST.E.64 desc[UR40][R4.64], R42 ;  /* 0x0000002a0400b985 */ /* 0x0001e2000c101b28 */
[----:B------:R-:W-:Y:S02]  /*10d80*/  ISETP.GE.AND P2, PT, R177, UR4, PT ;  /* 0x00000004b1007c0c */ /* 0x000fe4000bf46270 */
[----:B----4-:R-:W-:Y:S01]  /*10d90*/  @!P5 LEA R8, P6, R183, R24, 0x2 ;  /* 0x00000018b708d211 */ /* 0x010fe200078c10ff */
[----:B------:R1:W-:Y:S01]  /*10da0*/  @!P4 ST.E.64 desc[UR40][R6.64], R46 ;  /* 0x0000002e0600c985 */ /* 0x0003e2000c101b28 */
[----:B------:R-:W-:Y:S02]  /*10db0*/  ISETP.GE.AND P3, PT, R175, UR4, PT ;  /* 0x00000004af007c0c */ /* 0x000fe4000bf66270 */
[----:B------:R-:W-:-:S02]  /*10dc0*/  @!P5 LEA.HI.X R9, R183, R20, R192, 0x2, P6 ;  /* 0x00000014b709d211 */ /* 0x000fc400030f14c0 */
[----:B------:R-:W-:-:S03]  /*10dd0*/  ISETP.GE.AND P4, PT, R237, UR4, PT ;  /* 0x00000004ed007c0c */ /* 0x000fc6000bf86270 */
[----:B------:R4:W-:Y:S01]  /*10de0*/  @!P5 ST.E.64 desc[UR40][R8.64], R50 ;  /* 0x000000320800d985 */ /* 0x0009e2000c101b28 */
[-C--:B0-----:R-:W-:Y:S02]  /*10df0*/  @!P0 LEA R4, P6, R181, R24.reuse, 0x2 ;  /* 0x00000018b5048211 */ /* 0x081fe400078c10ff */
[----:B-1----:R-:W-:Y:S02]  /*10e00*/  @!P1 LEA R6, P5, R179, R24, 0x2 ;  /* 0x00000018b3069211 */ /* 0x002fe400078a10ff */
[-C--:B------:R-:W-:Y:S02]  /*10e10*/  @!P0 LEA.HI.X R5, R181, R20.reuse, R182, 0x2, P6 ;  /* 0x00000014b5058211 */ /* 0x080fe400030f14b6 */
[----:B------:R-:W-:Y:S02]  /*10e20*/  @!P1 LEA.HI.X R7, R179, R20, R180, 0x2, P5 ;  /* 0x00000014b3079211 */ /* 0x000fe400028f14b4 */
[----:B------:R-:W-:Y:S01]  /*10e30*/  ISETP.GE.AND P5, PT, R236, UR4, PT ;  /* 0x00000004ec007c0c */ /* 0x000fe2000bfa6270 */
[----:B------:R0:W-:Y:S01]  /*10e40*/  @!P0 ST.E.64 desc[UR40][R4.64], R54 ;  /* 0x0000003604008985 */ /* 0x0001e2000c101b28 */
[----:B----4-:R-:W-:-:S02]  /*10e50*/  @!P2 LEA R8, P6, R177, R24, 0x2 ;  /* 0x00000018b108a211 */ /* 0x010fc400078c10ff */
[----:B------:R-:W-:Y:S01]  /*10e60*/  ISETP.GE.AND P0, PT, R235, UR4, PT ;  /* 0x00000004eb007c0c */ /* 0x000fe2000bf06270 */
[----:B------:R1:W-:Y:S01]  /*10e70*/  @!P1 ST.E.64 desc[UR40][R6.64], R58 ;  /* 0x0000003a06009985 */ /* 0x0003e2000c101b28 */
[----:B------:R-:W-:Y:S02]  /*10e80*/  @!P2 LEA.HI.X R9, R177, R20, R178, 0x2, P6 ;  /* 0x00000014b109a211 */ /* 0x000fe400030f14b2 */
        /* <DEDUP_REMOVED lines=8> */
[----:B----4-:R-:W-:-:S03]  /*10f10*/  @!P5 LEA R8, P6, R236, R24, 0x2 ;  /* 0x00000018ec08d211 */ /* 0x010fc600078c10ff */
[----:B------:R1:W-:Y:S01]  /*10f20*/  @!P4 ST.E.64 desc[UR40][R6.64], R70 ;  /* 0x000000460600c985 */ /* 0x0003e2000c101b28 */
[----:B------:R-:W-:-:S05]  /*10f30*/  @!P5 LEA.HI.X R9, R236, R20, R173, 0x2, P6 ;  /* 0x00000014ec09d211 */ /* 0x000fca00030f14ad */
[----:B------:R4:W-:Y:S01]  /*10f40*/  @!P5 ST.E.64 desc[UR40][R8.64], R74 ;  /* 0x0000004a0800d985 */ /* 0x0009e2000c101b28 */
[----:B------:R-:W-:Y:S02]  /*10f50*/  ISETP.GE.AND P5, PT, R232, UR4, PT ;  /* 0x00000004e8007c0c */ /* 0x000fe4000bfa6270 */
[----:B0-----:R-:W-:-:S04]  /*10f60*/  @!P0 LEA R4, P4, R235, R24, 0x2 ;  /* 0x00000018eb048211 */ /* 0x001fc800078810ff */
[----:B------:R-:W-:Y:S02]  /*10f70*/  @!P0 LEA.HI.X R5, R235, R20, R172, 0x2, P4 ;  /* 0x00000014eb058211 */ /* 0x000fe400020f14ac */
[----:B------:R-:W-:Y:S02]  /*10f80*/  ISETP.GE.AND P4, PT, R231, UR4, PT ;  /* 0x00000004e7007c0c */ /* 0x000fe4000bf86270 */
[CC--:B-1----:R-:W-:Y:S01]  /*10f90*/  @!P1 LEA R6, P3, R234.reuse, R24.reuse, 0x2 ;  /* 0x00000018ea069211 */ /* 0x0c2fe200078610ff */
[----:B------:R0:W-:Y:S01]  /*10fa0*/  @!P0 ST.E.64 desc[UR40][R4.64], R78 ;  /* 0x0000004e04008985 */ /* 0x0001e2000c101b28 */
[----:B----4-:R-:W-:Y:S02]  /*10fb0*/  @!P2 LEA R8, P6, R233, R24, 0x2 ;  /* 0x00000018e908a211 */ /* 0x010fe400078c10ff */
[----:B------:R-:W-:Y:S02]  /*10fc0*/  @!P1 LEA.HI.X R7, R234, R20, R171, 0x2, P3 ;  /* 0x00000014ea079211 */ /* 0x000fe400018f14ab */
[----:B------:R-:W-:-:S02]  /*10fd0*/  ISETP.GE.AND P3, PT, R229, UR4, PT ;  /* 0x00000004e5007c0c */ /* 0x000fc4000bf66270 */
[----:B------:R-:W-:Y:S01]  /*10fe0*/  @!P2 LEA.HI.X R9, R233, R20, R170, 0x2, P6 ;  /* 0x00000014e909a211 */ /* 0x000fe200030f14aa */
[----:B------:R1:W-:Y:S01]  /*10ff0*/  @!P1 ST.E.64 desc[UR40][R6.64], R82 ;  /* 0x0000005206009985 */ /* 0x0003e2000c101b28 */
[----:B------:R-:W-:-:S03]  /*11000*/  ISETP.GE.AND P1, PT, R225, UR4, PT ;  /* 0x00000004e1007c0c */ /* 0x000fc6000bf26270 */
[----:B------:R4:W-:Y:S01]  /*11010*/  @!P2 ST.E.64 desc[UR40][R8.64], R86 ;  /* 0x000000560800a985 */ /* 0x0009e2000c101b28 */
[----:B------:R-:W-:Y:S02]  /*11020*/  ISETP.GE.AND P2, PT, R228, UR4, PT ;  /* 0x00000004e4007c0c */ /* 0x000fe4000bf46270 */
[----:B0-----:R-:W-:-:S04]  /*11030*/  @!P5 LEA R4, P6, R232, R24, 0x2 ;  /* 0x00000018e804d211 */ /* 0x001fc800078c10ff */
[----:B------:R-:W-:Y:S02]  /*11040*/  @!P5 LEA.HI.X R5, R232, R20, R169, 0x2, P6 ;  /* 0x00000014e805d211 */ /* 0x000fe400030f14a9 */
[----:B-1----:R-:W-:-:S03]  /*11050*/  @!P4 LEA R6, P0, R231, R24, 0x2 ;  /* 0x00000018e706c211 */ /* 0x002fc600078010ff */
[----:B------:R0:W-:Y:S01]  /*11060*/  @!P5 ST.E.64 desc[UR40][R4.64], R90 ;  /* 0x0000005a0400d985 */ /* 0x0001e2000c101b28 */
[----:B------:R-:W-:Y:S02]  /*11070*/  ISETP.GE.AND P5, PT, R223, UR4, PT ;  /* 0x00000004df007c0c */ /* 0x000fe4000bfa6270 */
[----:B------:R-:W-:Y:S02]  /*11080*/  @!P4 LEA.HI.X R7, R231, R20, R168, 0x2, P0 ;  /* 0x00000014e707c211 */ /* 0x000fe400000f14a8 */
[----:B------:R-:W-:Y:S02]  /*11090*/  ISETP.GE.AND P0, PT, R224, UR4, PT ;  /* 0x00000004e0007c0c */ /* 0x000fe4000bf06270 */
[C---:B----4-:R-:W-:Y:S01]  /*110a0*/  @!P3 LEA R8, P6, R229.reuse, R24, 0x2 ;  /* 0x00000018e508b211 */ /* 0x050fe200078c10ff */
[----:B------:R1:W-:Y:S01]  /*110b0*/  @!P4 ST.E.64 desc[UR40][R6.64], R94 ;  /* 0x0000005e0600c985 */ /* 0x0003e2000c101b28 */
[----:B------:R-:W-:Y:S02]  /*110c0*/  ISETP.GE.AND P4, PT, R222, UR4, PT ;  /* 0x00000004de007c0c */ /* 0x000fe4000bf86270 */
[----:B------:R-:W-:-:S02]  /*110d0*/  @!P3 LEA.HI.X R9, R229, R20, R167, 0x2, P6 ;  /* 0x00000014e509b211 */ /* 0x000fc400030f14a7 */
[----:B0-----:R-:W-:-:S03]  /*110e0*/  @!P2 LEA R4, P6, R228, R24, 0x2 ;  /* 0x00000018e404a211 */ /* 0x001fc600078c10ff */
[----:B------:R0:W-:Y:S01]  /*110f0*/  @!P3 ST.E.64 desc[UR40][R8.64], R98 ;  /* 0x000000620800b985 */ /* 0x0001e2000c101b28 */
[----:B------:R-:W-:Y:S02]  /*11100*/  @!P2 LEA.HI.X R5, R228, R20, R166, 0x2, P6 ;  /* 0x00000014e405a211 */ /* 0x000fe400030f14a6 */
[----:B-1----:R-:W-:-:S03]  /*11110*/  @!P1 LEA R6, P3, R225, R24, 0x2 ;  /* 0x00000018e1069211 */ /* 0x002fc600078610ff */
[----:B------:R-:W-:Y:S01]  /*11120*/  @!P2 ST.E.64 desc[UR40][R4.64], R102 ;  /* 0x000000660400a985 */ /* 0x000fe2000c101b28 */
[----:B---3--:R-:W-:Y:S02]  /*11130*/  @!P4 LEA R12, P2, R222, R24, 0x2 ;  /* 0x00000018de0cc211 */ /* 0x008fe400078410ff */
[----:B------:R-:W-:Y:S02]  /*11140*/  @!P1 LEA.HI.X R7, R225, R20, R165, 0x2, P3 ;  /* 0x00000014e1079211 */ /* 0x000fe400018f14a5 */
[----:B------:R-:W-:Y:S02]  /*11150*/  ISETP.GE.AND P3, PT, R221, UR4, PT ;  /* 0x00000004dd007c0c */ /* 0x000fe4000bf66270 */
[CC--:B0-----:R-:W-:Y:S01]  /*11160*/  @!P0 LEA R8, P6, R224.reuse, R24.reuse, 0x2 ;  /* 0x00000018e0088211 */ /* 0x0c1fe200078c10ff */
[----:B------:R0:W-:Y:S01]  /*11170*/  @!P1 ST.E.64 desc[UR40][R6.64], R106 ;  /* 0x0000006a06009985 */ /* 0x0001e2000c101b28 */
[----:B------:R-:W-:Y:S02]  /*11180*/  @!P5 LEA R10, P1, R223, R24, 0x2 ;  /* 0x00000018df0ad211 */ /* 0x000fe400078210ff */
[----:B------:R-:W-:-:S02]  /*11190*/  @!P0 LEA.HI.X R9, R224, R20, R164, 0x2, P6 ;  /* 0x00000014e0098211 */ /* 0x000fc400030f14a4 */
[----:B------:R-:W-:Y:S02]  /*111a0*/  @!P5 LEA.HI.X R11, R223, R20, R163, 0x2, P1 ;  /* 0x00000014df0bd211 */ /* 0x000fe400008f14a3 */
[----:B------:R-:W-:Y:S01]  /*111b0*/  ISETP.GE.AND P1, PT, R219, UR4, PT ;  /* 0x00000004db007c0c */ /* 0x000fe2000bf26270 */
[----:B------:R1:W-:Y:S01]  /*111c0*/  @!P0 ST.E.64 desc[UR40][R8.64], R110 ;  /* 0x0000006e08008985 */ /* 0x0003e2000c101b28 */
[----:B------:R-:W-:Y:S02]  /*111d0*/  ISETP.GE.AND P0, PT, R220, UR4, PT ;  /* 0x00000004dc007c0c */ /* 0x000fe4000bf06270 */
[C---:B------:R-:W-:Y:S01]  /*111e0*/  @!P3 LEA R14, P6, R221.reuse, R24, 0x2 ;  /* 0x00000018dd0eb211 */ /* 0x040fe200078c10ff */
[----:B------:R-:W-:Y:S01]  /*111f0*/  @!P5 ST.E.64 desc[UR40][R10.64], R114 ;  /* 0x000000720a00d985 */ /* 0x000fe2000c101b28 */
[-C--:B--2---:R-:W-:Y:S02]  /*11200*/  @!P4 LEA.HI.X R13, R222, R20.reuse, R162, 0x2, P2 ;  /* 0x00000014de0dc211 */ /* 0x084fe400010f14a2 */
[----:B------:R-:W-:-:S02]  /*11210*/  @!P3 LEA.HI.X R15, R221, R20, R161, 0x2, P6 ;  /* 0x00000014dd0fb211 */ /* 0x000fc400030f14a1 */
[----:B------:R-:W-:Y:S01]  /*11220*/  ISETP.GE.AND P2, PT, R214, UR4, PT ;  /* 0x00000004d6007c0c */ /* 0x000fe2000bf46270 */
[----:B------:R2:W-:Y:S01]  /*11230*/  @!P4 ST.E.64 desc[UR40][R12.64], R118 ;  /* 0x000000760c00c985 */ /* 0x0005e2000c101b28 */
[----:B------:R-:W-:Y:S02]  /*11240*/  ISETP.GE.AND P4, PT, R216, UR4, PT ;  /* 0x00000004d8007c0c */ /* 0x000fe4000bf86270 */
[-C--:B0-----:R-:W-:Y:S01]  /*11250*/  @!P1 LEA R6, P6, R219, R24.reuse, 0x2 ;  /* 0x00000018db069211 */ /* 0x081fe200078c10ff */
[----:B------:R0:W-:Y:S01]  /*11260*/  @!P3 ST.E.64 desc[UR40][R14.64], R122 ;  /* 0x0000007a0e00b985 */ /* 0x0001e2000c101b28 */
[C---:B------:R-:W-:Y:S02]  /*11270*/  @!P0 LEA R4, P5, R220.reuse, R24, 0x2 ;  /* 0x00000018dc048211 */ /* 0x040fe400078a10ff */
[----:B------:R-:W-:Y:S02]  /*11280*/  ISETP.GE.AND P3, PT, R215, UR4, PT ;  /* 0x00000004d7007c0c */ /* 0x000fe4000bf66270 */
[----:B------:R-:W-:-:S02]  /*11290*/  @!P0 LEA.HI.X R5, R220, R20, R160, 0x2, P5 ;  /* 0x00000014dc058211 */ /* 0x000fc400028f14a0 */
[----:B------:R-:W-:Y:S02]  /*112a0*/  ISETP.GE.AND P5, PT, R213, UR4, PT ;  /* 0x00000004d5007c0c */ /* 0x000fe4000bfa6270 */
[----:B------:R-:W-:Y:S01]  /*112b0*/  @!P1 LEA.HI.X R7, R219, R20, R159, 0x2, P6 ;  /* 0x00000014db079211 */ /* 0x000fe200030f149f */
[----:B------:R3:W-:Y:S01]  /*112c0*/  @!P0 ST.E.64 desc[UR40][R4.64], R126 ;  /* 0x0000007e04008985 */ /* 0x0007e2000c101b28 */
[----:B-1----:R-:W-:-:S03]  /*112d0*/  @!P4 LEA R8, P0, R216, R24, 0x2 ;  /* 0x00000018d808c211 */ /* 0x002fc600078010ff */
[----:B------:R3:W-:Y:S01]  /*112e0*/  @!P1 ST.E.64 desc[UR40][R6.64], R130 ;  /* 0x0000008206009985 */ /* 0x0007e2000c101b28 */
[-C--:B--2---:R-:W-:Y:S02]  /*112f0*/  @!P2 LEA R12, P1, R214, R24.reuse, 0x2 ;  /* 0x00000018d60ca211 */ /* 0x084fe400078210ff */
[----:B------:R-:W-:Y:S02]  /*11300*/  @!P3 LEA R10, P6, R215, R24, 0x2 ;  /* 0x00000018d70ab211 */ /* 0x000fe400078c10ff */
[----:B------:R-:W-:Y:S02]  /*11310*/  @!P4 LEA.HI.X R9, R216, R20, R158, 0x2, P0 ;  /* 0x00000014d809c211 */ /* 0x000fe400000f149e */
[----:B0-----:R-:W-:Y:S02]  /*11320*/  @!P5 LEA R14, P0, R213, R24, 0x2 ;  /* 0x00000018d50ed211 */ /* 0x001fe400078010ff */
[-C--:B------:R-:W-:Y:S01]  /*11330*/  @!P3 LEA.HI.X R11, R215, R20.reuse, R157, 0x2, P6 ;  /* 0x00000014d70bb211 */ /* 0x080fe200030f149d */
[----:B------:R3:W-:Y:S01]  /*11340*/  @!P4 ST.E.64 desc[UR40][R8.64], R134 ;  /* 0x000000860800c985 */ /* 0x0007e2000c101b28 */
[----:B------:R-:W-:-:S02]  /*11350*/  @!P2 LEA.HI.X R13, R214, R20, R156, 0x2, P1 ;  /* 0x00000014d60da211 */ /* 0x000fc400008f149c */
[----:B------:R-:W-:Y:S01]  /*11360*/  @!P5 LEA.HI.X R15, R213, R20, R152, 0x2, P0 ;  /* 0x00000014d50fd211 */ /* 0x000fe200000f1498 */
[----:B------:R3:W-:Y:S01]  /*11370*/  @!P3 ST.E.64 desc[UR40][R10.64], R138 ;  /* 0x0000008a0a00b985 */ /* 0x0007e2000c101b28 */
[----:B------:R-:W-:-:S03]  /*11380*/  ISETP.GE.AND P0, PT, R212, UR4, PT ;  /* 0x00000004d4007c0c */ /* 0x000fc6000bf06270 */
[----:B------:R3:W-:Y:S04]  /*11390*/  @!P2 ST.E.64 desc[UR40][R12.64], R142 ;  /* 0x0000008e0c00a985 */ /* 0x0007e8000c101b28 */
[----:B------:R3:W-:Y:S06]  /*113a0*/  @!P5 ST.E.64 desc[UR40][R14.64], R146 ;  /* 0x000000920e00d985 */ /* 0x0007ec000c101b28 */
[----:B------:R-:W-:Y:S05]  /*113b0*/  @P0 BRA `(.L_x_763) ;  /* 0x0000000c00d40947 */ /* 0x000fea0003800000 */
[----:B------:R-:W-:-:S04]  /*113c0*/  LEA R24, P0, R212, R24, 0x2 ;  /* 0x00000018d4187211 */ /* 0x000fc800078010ff */
[----:B------:R-:W-:-:S05]  /*113d0*/  LEA.HI.X R25, R212, R20, R21, 0x2, P0 ;  /* 0x00000014d4197211 */ /* 0x000fca00000f1415 */
[----:B------:R0:W-:Y:S01]  /*113e0*/  ST.E.64 desc[UR40][R24.64], R150 ;  /* 0x0000009618007985 */ /* 0x0001e2000c101b28 */
[----:B------:R-:W-:Y:S05]  /*113f0*/  BRA `(.L_x_763) ;  /* 0x0000000c00c47947 */ /* 0x000fea0003800000 */
.L_x_757:
[----:B------:R-:W-:Y:S01]  /*11400*/  ULDC.64 UR6, c[0x0][0xc08] ;  /* 0x0003020000067ab9 */ /* 0x000fe20000000a00 */
[----:B------:R-:W-:Y:S01]  /*11410*/  ULDC.64 UR4, c[0x0][0xc00] ;  /* 0x0003000000047ab9 */ /* 0x000fe20000000a00 */
[----:B------:R-:W-:Y:S01]  /*11420*/  ISETP.NE.U32.AND P1, PT, RZ, UR6, PT ;  /* 0x00000006ff007c0c */ /* 0x000fe2000bf25070 */
[----:B------:R-:W-:Y:S01]  /*11430*/  IMAD.MOV.U32 R3, RZ, RZ, RZ ;  /* 0x000000ffff037224 */ /* 0x000fe200078e00ff */
[----:B------:R-:W-:Y:S02]  /*11440*/  ISETP.NE.U32.AND P0, PT, RZ, UR4, PT ;  /* 0x00000004ff007c0c */ /* 0x000fe4000bf05070 */
[----:B------:R-:W-:Y:S02]  /*11450*/  ISETP.NE.AND.EX P1, PT, RZ, UR7, PT, P1 ;  /* 0x00000007ff007c0c */ /* 0x000fe4000bf25310 */
[----:B------:R-:W-:Y:S02]  /*11460*/  IADD3 R4, P2, R203, UR4, RZ ;  /* 0x00000004cb047c10 */ /* 0x000fe4000ff5e0ff */
[----:B------:R-:W-:-:S02]  /*11470*/  ISETP.NE.AND.EX P0, PT, RZ, UR5, PT, P0 ;  /* 0x00000005ff007c0c */ /* 0x000fc4000bf05300 */
[----:B------:R-:W-:Y:S01]  /*11480*/  IADD3.X R5, R204, UR5, RZ, P2, !PT ;  /* 0x00000005cc057c10 */ /* 0x000fe200097fe4ff */
[----:B------:R-:W-:Y:S02]  /*11490*/  ULDC UR4, c[0x0][0xa88] ;  /* 0x0002a20000047ab9 */ /* 0x000fe40000000800 */
[----:B------:R-:W-:-:S04]  /*114a0*/  IMAD.U32 R0, RZ, RZ, UR4 ;  /* 0x00000004ff007e24 */ /* 0x000fc8000f8e00ff */
[----:B------:R-:W-:-:S04]  /*114b0*/  @P1 IADD3 R6, P2, R203, UR6, RZ ;  /* 0x00000006cb061c10 */ /* 0x000fc8000ff5e0ff */
[----:B------:R-:W-:Y:S01]  /*114c0*/  @P1 IADD3.X R7, R204, UR7, RZ, P2, !PT ;  /* 0x00000007cc071c10 */ /* 0x000fe200097fe4ff */
[----:B------:R3:W5:Y:S04]  /*114d0*/  @P0 LDG.E R3, desc[UR40][R4.64] ;  /* 0x0000002804030981 */ /* 0x000768000c1e1900 */
[----:B------:R3:W5:Y:S01]  /*114e0*/  @P1 LDG.E R0, desc[UR40][R6.64] ;  /* 0x0000002806001981 */ /* 0x000762000c1e1900 */
[----:B------:R-:W-:Y:S01]  /*114f0*/  ISETP.NE.AND P2, PT, R201, RZ, PT ;  /* 0x000000ffc900720c */ /* 0x000fe20003f45270 */
[----:B------:R-:W4:-:S12]  /*11500*/  S2R R8, SR_TID.X ;  /* 0x0000000000087919 */ /* 0x000f180000002100 */
[----:B------:R-:W2:Y:S01]  /*11510*/  @!P2 LDC R201, c[0x0][0xad4] ;  /* 0x0002b500ffc9ab82 */ /* 0x000ea20000000800 */
[----:B----4-:R-:W-:Y:S01]  /*11520*/  VIADD R30, R8, 0xffffff80 ;  /* 0xffffff80081e7836 */ /* 0x010fe20000000000 */
[----:B--2---:R-:W-:-:S04]  /*11530*/  ISETP.GT.AND P2, PT, R201, 0x1, PT ;  /* 0x00000001c900780c */ /* 0x004fc80003f44270 */
[----:B------:R-:W-:Y:S01]  /*11540*/  ISETP.GT.AND P3, PT, R30, 0x3f, PT ;  /* 0x0000003f1e00780c */ /* 0x000fe20003f64270 */
[----:B---3--:R-:W-:-:S12]  /*11550*/  @P1 BRA `(.L_x_766) ;  /* 0x0000000000101947 */ /* 0x008fd80003800000 */
[----:B------:R-:W-:Y:S05]  /*11560*/  @!P0 BRA `(.L_x_766) ;  /* 0x00000000000c8947 */ /* 0x000fea0003800000 */
[----:B------:R-:W2:Y:S04]  /*11570*/  LDG.E R7, desc[UR40][R4.64] ;  /* 0x0000002804077981 */ /* 0x000ea8000c1e1900 */
[----:B-----5:R-:W2:Y:S02]  /*11580*/  LDG.E R0, desc[UR40][R4.64+0x4] ;  /* 0x0000042804007981 */ /* 0x020ea4000c1e1900 */
[----:B--2---:R-:W-:-:S07]  /*11590*/  IMAD.IADD R0, R0, 0x1, -R7 ;  /* 0x0000000100007824 */ /* 0x004fce00078e0a07 */
.L_x_766:
[----:B------:R-:W2:Y:S01]  /*115a0*/  LDL.LU R4, [R1+0x2c] ;  /* 0x00002c0001047983 */ /* 0x000ea20000300800 */
[----:B------:R-:W-:Y:S01]  /*115b0*/  BSSY B1, `(.L_x_767) ;  /* 0x0000037000017945 */ /* 0x000fe20003800000 */
[----:B------:R-:W-:Y:S02]  /*115c0*/  SEL R27, R200, RZ, !P0 ;  /* 0x000000ffc81b7207 */ /* 0x000fe40004000000 */
[----:B-----5:R-:W-:Y:S02]  /*115d0*/  SHF.R.S32.HI R26, RZ, 0x1f, R3 ;  /* 0x0000001fff1a7819 */ /* 0x020fe40000011403 */
[----:B--2---:R-:W-:Y:S01]  /*115e0*/  SEL R28, R4, RZ, !P0 ;  /* 0x000000ff041c7207 */ /* 0x004fe20004000000 */
[----:B------:R-:W-:Y:S06]  /*115f0*/  @P3 BRA `(.L_x_768) ;  /* 0x0000000000c83947 */ /* 0x000fec0003800000 */
[----:B------:R-:W2:Y:S01]  /*11600*/  S2R R5, SR_TID.X ;  /* 0x0000000000057919 */ /* 0x000ea20000002100 */
[----:B------:R-:W3:Y:S01]  /*11610*/  LDC R31, c[0x0][0xbe8] ;  /* 0x0002fa00ff1f7b82 */ /* 0x000ee20000000800 */
[----:B--2---:R-:W-:Y:S02]  /*11620*/  IMAD R4, R202, 0x40, R5 ;  /* 0x00000040ca047824 */ /* 0x004fe400078e0205 */
[----:B---3--:R-:W-:Y:S02]  /*11630*/  IMAD R5, R0, R31, RZ ;  /* 0x0000001f00057224 */ /* 0x008fe400078e02ff */
[----:B------:R-:W-:-:S05]  /*11640*/  VIADD R29, R4, 0xffffff80 ;  /* 0xffffff80041d7836 */ /* 0x000fca0000000000 */
[----:B------:R-:W-:-:S13]  /*11650*/  ISETP.GE.AND P0, PT, R29, R5, PT ;  /* 0x000000051d00720c */ /* 0x000fda0003f06270 */
[----:B------:R-:W-:Y:S05]  /*11660*/  @P0 BRA `(.L_x_768) ;  /* 0x0000000000ac0947 */ /* 0x000fea0003800000 */
[----:B------:R-:W-:Y:S01]  /*11670*/  IMAD.MOV.U32 R24, RZ, RZ, 0x9b8 ;  /* 0x000009b8ff187424 */ /* 0x000fe200078e00ff */
[----:B------:R-:W-:Y:S01]  /*11680*/  ISETP.GT.AND P0, PT, R201, 0x1, PT ;  /* 0x00000001c900780c */ /* 0x000fe20003f04270 */
[----:B------:R-:W2:Y:S01]  /*11690*/  LDC.64 R4, c[0x0][0xba8] ;  /* 0x0002ea00ff047b82 */ /* 0x000ea20000000a00 */
[----:B------:R-:W-:Y:S01]  /*116a0*/  ISETP.NE.AND P1, PT, R31, 0x1, PT ;  /* 0x000000011f00780c */ /* 0x000fe20003f25270 */
[----:B------:R-:W-:Y:S01]  /*116b0*/  IMAD.MOV.U32 R21, RZ, RZ, R29 ;  /* 0x000000ffff157224 */ /* 0x000fe200078e001d */
[----:B------:R-:W-:Y:S02]  /*116c0*/  SEL R24, R24, 0x978, P0 ;  /* 0x0000097818187807 */ /* 0x000fe40000000000 */
[----:B------:R-:W-:-:S03]  /*116d0*/  SEL R211, R211, RZ, P0 ;  /* 0x000000ffd3d37207 */ /* 0x000fc60000000000 */
[----:B------:R-:W3:Y:S08]  /*116e0*/  LDC.64 R12, c[0x0][R24+0x220] ;  /* 0x00008800180c7b82 */ /* 0x000ef00000000a00 */
[----:B------:R-:W4:Y:S08]  /*116f0*/  LDC.64 R14, c[0x0][R24+0x218] ;  /* 0x00008600180e7b82 */ /* 0x000f300000000a00 */
[----:B------:R-:W5:Y:S08]  /*11700*/  LDC.64 R8, c[0x0][R24+0x228] ;  /* 0x00008a0018087b82 */ /* 0x000f700000000a00 */
[----:B------:R-:W0:Y:S08]  /*11710*/  LDC.64 R6, c[0x0][R24+0x210] ;  /* 0x0000840018067b82 */ /* 0x000e300000000a00 */
[----:B------:R-:W1:Y:S08]  /*11720*/  @P1 LDC R20, c[0x0][0xbec] ;  /* 0x0002fb00ff141b82 */ /* 0x000e700000000800 */
[----:B------:R-:W5:Y:S01]  /*11730*/  @P1 LDC R33, c[0x0][0xbf0] ;  /* 0x0002fc00ff211b82 */ /* 0x000f620000000800 */
[----:B---3--:R-:W-:-:S07]  /*11740*/  IMAD R13, R13, R27, RZ ;  /* 0x0000001b0d0d7224 */ /* 0x008fce00078e02ff */
[----:B--2---:R-:W2:Y:S01]  /*11750*/  @!P0 LDC R4, c[0x0][0xb50] ;  /* 0x0002d400ff048b82 */ /* 0x004ea20000000800 */
[----:B------:R-:W-:-:S04]  /*11760*/  IMAD.WIDE.U32 R10, R12, R27, RZ ;  /* 0x0000001b0c0a7225 */ /* 0x000fc800078e00ff */
[----:B------:R-:W-:Y:S02]  /*11770*/  IMAD R13, R12, R28, R13 ;  /* 0x0000001c0c0d7224 */ /* 0x000fe400078e020d */
[----:B-1----:R-:W-:Y:S01]  /*11780*/  @P1 IMAD.HI.U32 R20, R29, R20, RZ ;  /* 0x000000141d141227 */ /* 0x002fe200078e00ff */
[----:B------:R-:W1:Y:S03]  /*11790*/  @!P0 LDC R5, c[0x0][0xb54] ;  /* 0x0002d500ff058b82 */ /* 0x000e660000000800 */
[-C--:B----4-:R-:W-:Y:S02]  /*117a0*/  IMAD R25, R15, R199.reuse, RZ ;  /* 0x000000c70f197224 */ /* 0x090fe400078e02ff */
[----:B------:R-:W-:Y:S01]  /*117b0*/  IMAD.WIDE.U32 R14, R14, R199, RZ ;  /* 0x000000c70e0e7225 */ /* 0x000fe200078e00ff */
[----:B-----5:R-:W-:-:S03]  /*117c0*/  @P1 SHF.R.U32.HI R21, RZ, R33, R20 ;  /* 0x00000021ff151219 */ /* 0x020fc60000011614 */
[----:B------:R-:W-:Y:S01]  /*117d0*/  IMAD.IADD R12, R11, 0x1, R13 ;  /* 0x000000010b0c7824 */ /* 0x000fe200078e020d */
[----:B------:R-:W-:Y:S01]  /*117e0*/  IADD3 R14, P1, P3, R10, R14, R3 ;  /* 0x0000000e0a0e7210 */ /* 0x000fe20007b3e003 */
[----:B------:R-:W-:Y:S02]  /*117f0*/  IMAD.IADD R25, R15, 0x1, R25 ;  /* 0x000000010f197824 */ /* 0x000fe400078e0219 */
[----:B------:R-:W-:Y:S02]  /*11800*/  IMAD.MOV R10, RZ, RZ, -R21 ;  /* 0x000000ffff0a7224 */ /* 0x000fe400078e0a15 */
[-C--:B------:R-:W-:Y:S02]  /*11810*/  IMAD R13, R9, R211.reuse, RZ ;  /* 0x000000d3090d7224 */ /* 0x080fe400078e02ff */
[----:B------:R-:W-:-:S04]  /*11820*/  IMAD.WIDE.U32 R8, R8, R211, RZ ;  /* 0x000000d308087225 */ /* 0x000fc800078e00ff */
[----:B------:R-:W-:Y:S01]  /*11830*/  IMAD R11, R31, R10, R29 ;  /* 0x0000000a1f0b7224 */ /* 0x000fe200078e021d */
[----:B------:R-:W-:Y:S01]  /*11840*/  IADD3.X R10, R12, R25, R26, P1, P3 ;  /* 0x000000190c0a7210 */ /* 0x000fe20000fe641a */
[----:B------:R-:W-:Y:S01]  /*11850*/  IMAD.IADD R13, R9, 0x1, R13 ;  /* 0x00000001090d7824 */ /* 0x000fe200078e020d */
[----:B------:R-:W-:Y:S01]  /*11860*/  IADD3 R8, P0, P1, R21, R14, R8 ;  /* 0x0000000e15087210 */ /* 0x000fe2000791e008 */
[----:B0-----:R-:W-:Y:S01]  /*11870*/  IMAD R7, R7, R11, RZ ;  /* 0x0000000b07077224 */ /* 0x001fe200078e02ff */
[----:B------:R-:W-:-:S04]  /*11880*/  SHF.R.S32.HI R21, RZ, 0x1f, R21 ;  /* 0x0000001fff157819 */ /* 0x000fc80000011415 */
[----:B------:R-:W-:Y:S02]  /*11890*/  IADD3.X R9, R21, R10, R13, P0, P1 ;  /* 0x0000000a15097210 */ /* 0x000fe400007e240d */
[----:B------:R-:W-:Y:S01]  /*118a0*/  SHF.R.S32.HI R13, RZ, 0x1f, R11 ;  /* 0x0000001fff0d7819 */ /* 0x000fe2000001140b */
[----:B------:R-:W-:-:S04]  /*118b0*/  IMAD.WIDE.U32 R8, R6, R11, R8 ;  /* 0x0000000b06087225 */ /* 0x000fc800078e0008 */
[----:B------:R-:W-:Y:S01]  /*118c0*/  IMAD R7, R6, R13, R7 ;  /* 0x0000000d06077224 */ /* 0x000fe200078e0207 */
[----:B--2---:R-:W-:-:S03]  /*118d0*/  LEA R4, P0, R8, R4, 0x2 ;  /* 0x0000000408047211 */ /* 0x004fc600078010ff */
[----:B------:R-:W-:Y:S02]  /*118e0*/  IMAD.IADD R6, R9, 0x1, R7 ;  /* 0x0000000109067824 */ /* 0x000fe400078e0207 */
[----:B------:R-:W-:-:S03]  /*118f0*/  IMAD.MOV.U32 R7, RZ, RZ, -0x800000 ;  /* 0xff800000ff077424 */ /* 0x000fc600078e00ff */
[----:B-1----:R-:W-:-:S05]  /*11900*/  LEA.HI.X R5, R8, R5, R6, 0x2, P0 ;  /* 0x0000000508057211 */ /* 0x002fca00000f1406 */
[----:B------:R2:W-:Y:S02]  /*11910*/  STG.E desc[UR40][R4.64], R7 ;  /* 0x0000000704007986 */ /* 0x0005e4000c101928 */
.L_x_768:
[----:B------:R-:W-:Y:S05]  /*11920*/  BSYNC B1 ;  /* 0x0000000000017941 */ /* 0x000fea0003800000 */
.L_x_767:
[----:B------:R-:W-:Y:S05]  /*11930*/  @P2 BRA `(.L_x_763) ;  /* 0x0000000800742947 */ /* 0x000fea0003800000 */
[----:B------:R-:W3:Y:S01]  /*11940*/  LDC R9, c[0x0][0xbe8] ;  /* 0x0002fa00ff097b82 */ /* 0x000ee20000000800 */
[----:B------:R-:W-:Y:S01]  /*11950*/  ULDC.64 UR4, c[0x0][0xaa0] ;  /* 0x0002a80000047ab9 */ /* 0x000fe20000000a00 */
[----:B--2---:R-:W-:Y:S01]  /*11960*/  SHF.R.S32.HI R7, RZ, 0x1f, R30 ;  /* 0x0000001fff077819 */ /* 0x004fe2000001141e */
[----:B------:R-:W-:Y:S01]  /*11970*/  IMAD R6, R26, UR4, RZ ;  /* 0x000000041a067c24 */ /* 0x000fe2000f8e02ff */
[----:B------:R-:W-:Y:S01]  /*11980*/  BSSY B1, `(.L_x_769) ;  /* 0x0000074000017945 */ /* 0x000fe20003800000 */
[----:B------:R-:W-:Y:S01]  /*11990*/  IMAD.WIDE.U32 R4, R3, UR4, RZ ;  /* 0x0000000403047c25 */ /* 0x000fe2000f8e00ff */
[----:B------:R-:W-:Y:S02]  /*119a0*/  LEA.HI R7, R7, R30, RZ, 0x3 ;  /* 0x0000001e07077211 */ /* 0x000fe400078f18ff */
[----:B------:R-:W2:Y:S01]  /*119b0*/  LDC R21, c[0x0][0xac8] ;  /* 0x0002b200ff157b82 */ /* 0x000ea20000000800 */
[----:B------:R-:W-:Y:S01]  /*119c0*/  IMAD R3, R3, UR5, R6 ;  /* 0x0000000503037c24 */ /* 0x000fe2000f8e0206 */
[----:B------:R-:W-:Y:S01]  /*119d0*/  SHF.R.S32.HI R15, RZ, 0x3, R7 ;  /* 0x00000003ff0f7819 */ /* 0x000fe20000011407 */
[----:B------:R-:W-:Y:S01]  /*119e0*/  ULDC.64 UR4, c[0x0][0xae8] ;  /* 0x0002ba0000047ab9 */ /* 0x000fe20000000a00 */
[----:B------:R-:W-:Y:S01]  /*119f0*/  VIADD R31, R188, 0x180 ;  /* 0x00000180bc1f7836 */ /* 0x000fe20000000000 */
[----:B------:R-:W-:Y:S01]  /*11a00*/  SHF.R.S32.HI R32, RZ, 0x1f, R205 ;  /* 0x0000001fff207819 */ /* 0x000fe200000114cd */
[----:B------:R-:W-:Y:S01]  /*11a10*/  IMAD.IADD R5, R5, 0x1, R3 ;  /* 0x0000000105057824 */ /* 0x000fe200078e0203 */
[----:B------:R-:W-:Y:S01]  /*11a20*/  LOP3.LUT R3, R7, 0xfffffff8, RZ, 0xc0, !PT ;  /* 0xfffffff807037812 */ /* 0x000fe200078ec0ff */
[----:B------:R-:W-:Y:S01]  /*11a30*/  IMAD R26, R202, 0x40, R15 ;  /* 0x00000040ca1a7824 */ /* 0x000fe200078e020f */
[----:B------:R-:W-:Y:S01]  /*11a40*/  SHF.R.S32.HI R33, RZ, 0x1f, R206 ;  /* 0x0000001fff217819 */ /* 0x000fe200000114ce */
[----:B------:R-:W-:Y:S01]  /*11a50*/  IMAD.WIDE.U32 R4, R199, UR4, R4 ;  /* 0x00000004c7047c25 */ /* 0x000fe2000f8e0004 */
[----:B------:R-:W-:-:S02]  /*11a60*/  SHF.R.S32.HI R34, RZ, 0x1f, R207 ;  /* 0x0000001fff227819 */ /* 0x000fc400000114cf */
[----:B------:R-:W-:Y:S01]  /*11a70*/  SHF.R.S32.HI R35, RZ, 0x1f, R208 ;  /* 0x0000001fff237819 */ /* 0x000fe200000114d0 */
[----:B------:R-:W-:Y:S01]  /*11a80*/  IMAD.IADD R30, R30, 0x1, -R3 ;  /* 0x000000011e1e7824 */ /* 0x000fe200078e0a03 */
[----:B------:R-:W-:Y:S01]  /*11a90*/  SHF.R.S32.HI R36, RZ, 0x1f, R209 ;  /* 0x0000001fff247819 */ /* 0x000fe200000114d1 */
[----:B------:R-:W-:Y:S01]  /*11aa0*/  IMAD R5, R199, UR5, R5 ;  /* 0x00000005c7057c24 */ /* 0x000fe2000f8e0205 */
[----:B---3--:R-:W-:Y:S01]  /*11ab0*/  ISETP.NE.AND P0, PT, R9, 0x1, PT ;  /* 0x000000010900780c */ /* 0x008fe20003f05270 */
[----:B------:R-:W-:Y:S01]  /*11ac0*/  IMAD R7, R30, 0x20, R15 ;  /* 0x000000201e077824 */ /* 0x000fe200078e020f */
[----:B------:R-:W-:Y:S01]  /*11ad0*/  ULDC.64 UR4, c[0x0][0xaf0] ;  /* 0x0002bc0000047ab9 */ /* 0x000fe20000000a00 */
[----:B------:R-:W-:Y:S01]  /*11ae0*/  VIADD R29, R188, 0x1c0 ;  /* 0x000001c0bc1d7836 */ /* 0x000fe20000000000 */
[----:B------:R-:W-:Y:S01]  /*11af0*/  SHF.R.S32.HI R30, RZ, 0x1f, R31 ;  /* 0x0000001fff1e7819 */ /* 0x000fe2000001141f */
[----:B------:R-:W-:Y:S02]  /*11b00*/  IMAD R8, R202, 0x40, R7 ;  /* 0x00000040ca087824 */ /* 0x000fe400078e0207 */
[----:B------:R-:W-:Y:S01]  /*11b10*/  IMAD R3, R28, UR4, RZ ;  /* 0x000000041c037c24 */ /* 0x000fe2000f8e02ff */
[-C--:B--2---:R-:W-:Y:S01]  /*11b20*/  ISETP.GE.AND P1, PT, R209, R21.reuse, PT ;  /* 0x00000015d100720c */ /* 0x084fe20003f26270 */
[----:B------:R-:W-:Y:S01]  /*11b30*/  IMAD.WIDE.U32 R4, R27, UR4, R4 ;  /* 0x000000041b047c25 */ /* 0x000fe2000f8e0004 */
[----:B------:R-:W-:-:S02]  /*11b40*/  ISETP.GE.AND P2, PT, R188, R21, PT ;  /* 0x00000015bc00720c */ /* 0x000fc40003f46270 */
[----:B------:R-:W-:Y:S01]  /*11b50*/  SHF.R.S32.HI R28, RZ, 0x1f, R29 ;  /* 0x0000001fff1c7819 */ /* 0x000fe2000001141d */
[----:B------:R-:W2:Y:S01]  /*11b60*/  @P0 LDC R11, c[0x0][0xbec] ;  /* 0x0002fb00ff0b0b82 */ /* 0x000ea20000000800 */
[----:B------:R-:W-:Y:S01]  /*11b70*/  IMAD R7, R27, UR5, R3 ;  /* 0x000000051b077c24 */ /* 0x000fe2000f8e0203 */
[----:B------:R-:W-:Y:S01]  /*11b80*/  ULDC.64 UR4, c[0x0][0xae0] ;  /* 0x0002b80000047ab9 */ /* 0x000fe20000000a00 */
[----:B------:R-:W-:Y:S02]  /*11b90*/  IMAD.MOV.U32 R3, RZ, RZ, R8 ;  /* 0x000000ffff037224 */ /* 0x000fe400078e0008 */
[----:B------:R-:W-:Y:S02]  /*11ba0*/  IMAD.IADD R5, R5, 0x1, R7 ;  /* 0x0000000105057824 */ /* 0x000fe400078e0207 */
[----:B------:R-:W-:Y:S01]  /*11bb0*/  IMAD R27, R0, R9, RZ ;  /* 0x00000009001b7224 */ /* 0x000fe200078e02ff */
[----:B------:R-:W3:Y:S01]  /*11bc0*/  @P0 LDC R13, c[0x0][0xbf0] ;  /* 0x0002fc00ff0d0b82 */ /* 0x000ee20000000800 */
[----:B------:R-:W-:-:S02]  /*11bd0*/  SEL R0, RZ, 0x1, P2 ;  /* 0x00000001ff007807 */ /* 0x000fc40001000000 */
[----:B------:R-:W-:Y:S01]  /*11be0*/  ISETP.GE.AND P2, PT, R29, R21, PT ;  /* 0x000000151d00720c */ /* 0x000fe20003f46270 */
[----:B--2---:R-:W-:-:S05]  /*11bf0*/  @P0 IMAD.HI.U32 R6, R8, R11, RZ ;  /* 0x0000000b08060227 */ /* 0x004fca00078e00ff */
[----:B---3--:R-:W-:Y:S02]  /*11c00*/  @P0 SHF.R.U32.HI R3, RZ, R13, R6 ;  /* 0x0000000dff030219 */ /* 0x008fe40000011606 */
[----:B------:R-:W-:Y:S02]  /*11c10*/  ISETP.GE.AND P0, PT, R208, R21, PT ;  /* 0x00000015d000720c */ /* 0x000fe40003f06270 */
[--C-:B------:R-:W-:Y:S01]  /*11c20*/  SHF.R.S32.HI R6, RZ, 0x1f, R3.reuse ;  /* 0x0000001fff067819 */ /* 0x100fe20000011403 */
[----:B------:R-:W-:Y:S02]  /*11c30*/  IMAD.MOV R7, RZ, RZ, -R3 ;  /* 0x000000ffff077224 */ /* 0x000fe400078e0a03 */
[----:B------:R-:W-:-:S04]  /*11c40*/  IMAD.WIDE.U32 R4, R3, UR4, R4 ;  /* 0x0000000403047c25 */ /* 0x000fc8000f8e0004 */
[----:B------:R-:W-:Y:S02]  /*11c50*/  IMAD R6, R6, UR4, RZ ;  /* 0x0000000406067c24 */ /* 0x000fe4000f8e02ff */
[----:B------:R-:W-:Y:S01]  /*11c60*/  IMAD R7, R9, R7, R8 ;  /* 0x0000000709077224 */ /* 0x000fe200078e0208 */
[----:B------:R-:W-:Y:S01]  /*11c70*/  SEL R8, RZ, 0xffffffff, P1 ;  /* 0xffffffffff087807 */ /* 0x000fe20000800000 */
[----:B------:R-:W-:Y:S01]  /*11c80*/  IMAD R9, R3, UR5, R6 ;  /* 0x0000000503097c24 */ /* 0x000fe2000f8e0206 */
[----:B------:R-:W-:Y:S01]  /*11c90*/  SEL R3, RZ, 0xffffffff, P0 ;  /* 0xffffffffff037807 */ /* 0x000fe20000000000 */
[----:B------:R-:W-:Y:S01]  /*11ca0*/  ULDC.64 UR4, c[0x0][0xad8] ;  /* 0x0002b60000047ab9 */ /* 0x000fe20000000a00 */
[-C--:B------:R-:W-:Y:S01]  /*11cb0*/  ISETP.GE.AND P0, PT, R207, R21.reuse, PT ;  /* 0x00000015cf00720c */ /* 0x080fe20003f06270 */
[----:B------:R-:W-:Y:S02]  /*11cc0*/  IMAD.SHL.U32 R11, R8, 0x2, RZ ;  /* 0x00000002080b7824 */ /* 0x000fe400078e00ff */
[----:B------:R-:W-:Y:S01]  /*11cd0*/  IMAD.SHL.U32 R3, R3, 0x4, RZ ;  /* 0x0000000403037824 */ /* 0x000fe200078e00ff */
[----:B------:R-:W-:Y:S01]  /*11ce0*/  SEL R6, RZ, 0xffffffff, P0 ;  /* 0xffffffffff067807 */ /* 0x000fe20000000000 */
[----:B------:R-:W-:Y:S01]  /*11cf0*/  IMAD.IADD R5, R5, 0x1, R9 ;  /* 0x0000000105057824 */ /* 0x000fe200078e0209 */
[----:B------:R-:W-:-:S02]  /*11d00*/  ISETP.GE.AND P0, PT, R206, R21, PT ;  /* 0x00000015ce00720c */ /* 0x000fc40003f06270 */
[----:B------:R-:W-:Y:S01]  /*11d10*/  LOP3.LUT R0, R11, 0x2, R0, 0xe2, !PT ;  /* 0x000000020b007812 */ /* 0x000fe200078ee200 */
[----:B------:R-:W-:Y:S01]  /*11d20*/  IMAD.SHL.U32 R8, R6, 0x8, RZ ;  /* 0x0000000806087824 */ /* 0x000fe200078e00ff */
[----:B------:R-:W-:Y:S01]  /*11d30*/  SEL R6, RZ, 0xffffffff, P0 ;  /* 0xffffffffff067807 */ /* 0x000fe20000000000 */
[----:B------:R-:W-:Y:S01]  /*11d40*/  IMAD.WIDE.U32 R4, R7, UR4, R4 ;  /* 0x0000000407047c25 */ /* 0x000fe2000f8e0004 */
[----:B------:R-:W-:Y:S02]  /*11d50*/  LOP3.LUT R3, R3, 0x4, R0, 0xe2, !PT ;  /* 0x0000000403037812 */ /* 0x000fe400078ee200 */
[----:B------:R-:W-:Y:S01]  /*11d60*/  ISETP.GE.AND P0, PT, R205, R21, PT ;  /* 0x00000015cd00720c */ /* 0x000fe20003f06270 */
[----:B------:R-:W-:Y:S01]  /*11d70*/  IMAD.SHL.U32 R6, R6, 0x10, RZ ;  /* 0x0000001006067824 */ /* 0x000fe200078e00ff */
[----:B------:R-:W-:Y:S02]  /*11d80*/  SHF.R.S32.HI R0, RZ, 0x1f, R7 ;  /* 0x0000001fff007819 */ /* 0x000fe40000011407 */
[----:B------:R-:W-:-:S02]  /*11d90*/  LOP3.LUT R3, R8, 0x8, R3, 0xe2, !PT ;  /* 0x0000000808037812 */ /* 0x000fc400078ee203 */
[----:B------:R-:W-:Y:S01]  /*11da0*/  SEL R8, RZ, 0xffffffff, P0 ;  /* 0xffffffffff087807 */ /* 0x000fe20000000000 */
[----:B------:R-:W-:Y:S01]  /*11db0*/  IMAD R0, R0, UR4, RZ ;  /* 0x0000000400007c24 */ /* 0x000fe2000f8e02ff */
[----:B------:R-:W-:Y:S02]  /*11dc0*/  ISETP.GE.AND P0, PT, R31, R21, PT ;  /* 0x000000151f00720c */ /* 0x000fe40003f06270 */
[----:B------:R-:W-:Y:S01]  /*11dd0*/  LOP3.LUT R6, R6, 0x10, R3, 0xe2, !PT ;  /* 0x0000001006067812 */ /* 0x000fe200078ee203 */
[----:B------:R-:W-:Y:S02]  /*11de0*/  IMAD.SHL.U32 R9, R8, 0x20, RZ ;  /* 0x0000002008097824 */ /* 0x000fe400078e00ff */
[----:B------:R-:W-:Y:S01]  /*11df0*/  IMAD R3, R7, UR5, R0 ;  /* 0x0000000507037c24 */ /* 0x000fe2000f8e0200 */
[----:B------:R-:W-:Y:S01]  /*11e00*/  SEL R7, RZ, 0x40, P0 ;  /* 0x00000040ff077807 */ /* 0x000fe20000000000 */
[----:B------:R-:W-:Y:S01]  /*11e10*/  ULDC.64 UR4, c[0x0][0xa80] ;  /* 0x0002a00000047ab9 */ /* 0x000fe20000000a00 */
[----:B------:R-:W-:Y:S01]  /*11e20*/  ISETP.GE.AND P0, PT, R26, R27, PT ;  /* 0x0000001b1a00720c */ /* 0x000fe20003f06270 */
[----:B------:R-:W-:Y:S01]  /*11e30*/  IMAD.IADD R3, R5, 0x1, R3 ;  /* 0x0000000105037824 */ /* 0x000fe200078e0203 */
[----:B------:R-:W-:-:S02]  /*11e40*/  LOP3.LUT R6, R9, 0x20, R6, 0xe2, !PT ;  /* 0x0000002009067812 */ /* 0x000fc400078ee206 */
[----:B------:R-:W-:Y:S02]  /*11e50*/  LEA R20, P1, R4, UR4, 0x1 ;  /* 0x0000000404147c11 */ /* 0x000fe4000f8208ff */
[----:B------:R-:W-:Y:S02]  /*11e60*/  SEL R5, RZ, 0x80, P2 ;  /* 0x00000080ff057807 */ /* 0x000fe40001000000 */
[----:B------:R-:W-:Y:S02]  /*11e70*/  LOP3.LUT R24, R6, R7, RZ, 0xfc, !PT ;  /* 0x0000000706187212 */ /* 0x000fe400078efcff */
[----:B------:R-:W-:Y:S02]  /*11e80*/  LEA.HI.X R3, R4, UR5, R3, 0x1, P1 ;  /* 0x0000000504037c11 */ /* 0x000fe400088f0c03 */
[----:B------:R-:W-:Y:S01]  /*11e90*/  LOP3.LUT R25, R24, R5, RZ, 0xfc, !PT ;  /* 0x0000000518197212 */ /* 0x000fe200078efcff */
[----:B------:R2:W3:Y:S04]  /*11ea0*/  SHFL.IDX PT, R4, R20, RZ, 0x181f ;  /* 0x00181fff14047589 */ /* 0x0004e800000e0000 */
[----:B------:R2:W4:Y:S01]  /*11eb0*/  SHFL.IDX PT, R5, R3, RZ, 0x181f ;  /* 0x00181fff03057589 */ /* 0x00052200000e0000 */
[----:B------:R-:W-:Y:S05]  /*11ec0*/  @P0 BRA `(.L_x_770) ;  /* 0x00000000007c0947 */ /* 0x000fea0003800000 */
[-C--:B------:R-:W-:Y:S02]  /*11ed0*/  ISETP.GE.AND P2, PT, R209, R21.reuse, PT ;  /* 0x00000015d100720c */ /* 0x080fe40003f46270 */
[-C--:B------:R-:W-:Y:S02]  /*11ee0*/  ISETP.GE.AND P1, PT, R188, R21.reuse, PT ;  /* 0x00000015bc00720c */ /* 0x080fe40003f26270 */
[-C--:B------:R-:W-:Y:S02]  /*11ef0*/  ISETP.GE.AND P5, PT, R208, R21.reuse, PT ;  /* 0x00000015d000720c */ /* 0x080fe40003fa6270 */
[----:B------:R-:W-:-:S07]  /*11f00*/  ISETP.GE.AND P3, PT, R207, R21, PT ;  /* 0x00000015cf00720c */ /* 0x000fce0003f66270 */
[CC--:B---3--:R-:W-:Y:S02]  /*11f10*/  @!P2 LEA R8, P0, R209.reuse, R4.reuse, 0x1 ;  /* 0x00000004d108a211 */ /* 0x0c8fe400078008ff */
[----:B----4-:R-:W-:Y:S02]  /*11f20*/  @!P1 IMAD.WIDE R6, R188, 0x2, R4 ;  /* 0x00000002bc069825 */ /* 0x010fe400078e0204 */
[----:B------:R-:W-:Y:S02]  /*11f30*/  @!P2 LEA.HI.X R9, R209, R5, R36, 0x1, P0 ;  /* 0x00000005d109a211 */ /* 0x000fe400000f0c24 */
[----:B------:R-:W-:Y:S01]  /*11f40*/  @!P5 LEA R14, P4, R208, R4, 0x1 ;  /* 0x00000004d00ed211 */ /* 0x000fe200078808ff */
[----:B------:R-:W-:Y:S01]  /*11f50*/  @!P1 ST.E.128 desc[UR40][R6.64], RZ ;  /* 0x000000ff06009985 */ /* 0x000fe2000c101d28 */
[-C--:B------:R-:W-:Y:S02]  /*11f60*/  ISETP.GE.AND P1, PT, R205, R21.reuse, PT ;  /* 0x00000015cd00720c */ /* 0x080fe40003f26270 */
[----:B------:R-:W-:Y:S01]  /*11f70*/  LOP3.LUT P0, RZ, R24, 0x40, RZ, 0xc0, !PT ;  /* 0x0000004018ff7812 */ /* 0x000fe2000780c0ff */
[----:B------:R3:W-:Y:S01]  /*11f80*/  @!P2 ST.E.128 desc[UR40][R8.64], RZ ;  /* 0x000000ff0800a985 */ /* 0x0007e2000c101d28 */
[----:B------:R-:W-:-:S02]  /*11f90*/  ISETP.GE.AND P2, PT, R206, R21, PT ;  /* 0x00000015ce00720c */ /* 0x000fc40003f46270 */
[-C--:B------:R-:W-:Y:S02]  /*11fa0*/  @!P5 LEA.HI.X R15, R208, R5.reuse, R35, 0x1, P4 ;  /* 0x00000005d00fd211 */ /* 0x080fe400020f0c23 */
[----:B------:R-:W-:Y:S02]  /*11fb0*/  LOP3.LUT P4, RZ, R25, 0x80, RZ, 0xc0, !PT ;  /* 0x0000008019ff7812 */ /* 0x000fe4000788c0ff */
[CC--:B------:R-:W-:Y:S01]  /*11fc0*/  @!P3 LEA R12, P6, R207.reuse, R4.reuse, 0x1 ;  /* 0x00000004cf0cb211 */ /* 0x0c0fe200078c08ff */
[----:B------:R4:W-:Y:S03]  /*11fd0*/  @!P5 ST.E.128 desc[UR40][R14.64], RZ ;  /* 0x000000ff0e00d985 */ /* 0x0009e6000c101d28 */
[----:B------:R-:W-:Y:S02]  /*11fe0*/  @!P3 LEA.HI.X R13, R207, R5, R34, 0x1, P6 ;  /* 0x00000005cf0db211 */ /* 0x000fe400030f0c22 */
[----:B---3--:R-:W-:-:S02]  /*11ff0*/  @!P1 LEA R8, P6, R205, R4, 0x1 ;  /* 0x00000004cd089211 */ /* 0x008fc400078c08ff */
        /* <DEDUP_REMOVED lines=12> */
.L_x_770:
[----:B------:R-:W-:Y:S05]  /*120c0*/  BSYNC B1 ;  /* 0x0000000000017941 */ /* 0x000fea0003800000 */
.L_x_769:
[----:B------:R-:W-:Y:S01]  /*120d0*/  VIADD R0, R26, 0x20 ;  /* 0x000000201a007836 */ /* 0x000fe20000000000 */
[----:B----4-:R4:W0:Y:S04]  /*120e0*/  SHFL.IDX PT, R5, R3, 0x1, 0x181f ;  /* 0x00381f0003057f89 */ /* 0x01082800000e0000 */
[----:B------:R-:W-:Y:S01]  /*120f0*/  ISETP.GE.AND P0, PT, R0, R27, PT ;  /* 0x0000001b0000720c */ /* 0x000fe20003f06270 */
[----:B---3--:R4:W3:-:S12]  /*12100*/  SHFL.IDX PT, R4, R20, 0x1, 0x181f ;  /* 0x00381f0014047f89 */ /* 0x0088d800000e0000 */
[----:B----4-:R-:W-:Y:S05]  /*12110*/  @P0 BRA `(.L_x_763) ;  /* 0x00000000007c0947 */ /* 0x010fea0003800000 */
[-C--:B------:R-:W-:Y:S02]  /*12120*/  ISETP.GE.AND P5, PT, R209, R21.reuse, PT ;  /* 0x00000015d100720c */ /* 0x080fe40003fa6270 */
[-C--:B------:R-:W-:Y:S02]  /*12130*/  ISETP.GE.AND P4, PT, R188, R21.reuse, PT ;  /* 0x00000015bc00720c */ /* 0x080fe40003f86270 */
[-C--:B------:R-:W-:Y:S02]  /*12140*/  ISETP.GE.AND P0, PT, R208, R21.reuse, PT ;  /* 0x00000015d000720c */ /* 0x080fe40003f06270 */
[----:B------:R-:W-:Y:S02]  /*12150*/  ISETP.GE.AND P1, PT, R207, R21, PT ;  /* 0x00000015cf00720c */ /* 0x000fe40003f26270 */
[----:B------:R-:W-:-:S05]  /*12160*/  LOP3.LUT P2, RZ, R24, 0x40, RZ, 0xc0, !PT ;  /* 0x0000004018ff7812 */ /* 0x000fca000784c0ff */
[CC--:B---3--:R-:W-:Y:S02]  /*12170*/  @!P5 LEA R8, P3, R209.reuse, R4.reuse, 0x1 ;  /* 0x00000004d108d211 */ /* 0x0c8fe400078608ff */
[----:B0-----:R-:W-:Y:S02]  /*12180*/  @!P4 IMAD.WIDE R6, R188, 0x2, R4 ;  /* 0x00000002bc06c825 */ /* 0x001fe400078e0204 */
[----:B------:R-:W-:Y:S02]  /*12190*/  @!P5 LEA.HI.X R9, R209, R5, R36, 0x1, P3 ;  /* 0x00000005d109d211 */ /* 0x000fe400018f0c24 */
[-C--:B------:R-:W-:Y:S01]  /*121a0*/  ISETP.GE.AND P3, PT, R206, R21.reuse, PT ;  /* 0x00000015ce00720c */ /* 0x080fe20003f66270 */
[----:B------:R0:W-:Y:S01]  /*121b0*/  @!P4 ST.E.128 desc[UR40][R6.64], RZ ;  /* 0x000000ff0600c985 */ /* 0x0001e2000c101d28 */
[----:B------:R-:W-:Y:S02]  /*121c0*/  @!P0 LEA R10, P6, R208, R4, 0x1 ;  /* 0x00000004d00a8211 */ /* 0x000fe400078c08ff */
[----:B------:R-:W-:Y:S01]  /*121d0*/  LOP3.LUT P4, RZ, R25, 0x80, RZ, 0xc0, !PT ;  /* 0x0000008019ff7812 */ /* 0x000fe2000788c0ff */
[----:B------:R4:W-:Y:S01]  /*121e0*/  @!P5 ST.E.128 desc[UR40][R8.64], RZ ;  /* 0x000000ff0800d985 */ /* 0x0009e2000c101d28 */
[----:B------:R-:W-:-:S02]  /*121f0*/  ISETP.GE.AND P5, PT, R205, R21, PT ;  /* 0x00000015cd00720c */ /* 0x000fc40003fa6270 */
[----:B------:R-:W-:Y:S02]  /*12200*/  @!P0 LEA.HI.X R11, R208, R5, R35, 0x1, P6 ;  /* 0x00000005d00b8211 */ /* 0x000fe400030f0c23 */
[----:B------:R-:W-:-:S03]  /*12210*/  @!P1 LEA R12, P6, R207, R4, 0x1 ;  /* 0x00000004cf0c9211 */ /* 0x000fc600078c08ff */
[----:B------:R4:W-:Y:S01]  /*12220*/  @!P0 ST.E.128 desc[UR40][R10.64], RZ ;  /* 0x000000ff0a008985 */ /* 0x0009e2000c101d28 */
[-C--:B------:R-:W-:Y:S02]  /*12230*/  @!P1 LEA.HI.X R13, R207, R5.reuse, R34, 0x1, P6 ;  /* 0x00000005cf0d9211 */ /* 0x080fe400030f0c22 */
[CC--:B0-----:R-:W-:Y:S02]  /*12240*/  @!P3 LEA R6, P6, R206.reuse, R4.reuse, 0x1 ;  /* 0x00000004ce06b211 */ /* 0x0c1fe400078c08ff */
[CC--:B------:R-:W-:Y:S01]  /*12250*/  @P2 LEA R14, P0, R31.reuse, R4.reuse, 0x1 ;  /* 0x000000041f0e2211 */ /* 0x0c0fe200078008ff */
[----:B------:R4:W-:Y:S01]  /*12260*/  @!P1 ST.E.128 desc[UR40][R12.64], RZ ;  /* 0x000000ff0c009985 */ /* 0x0009e2000c101d28 */
[-C--:B------:R-:W-:Y:S02]  /*12270*/  @!P3 LEA.HI.X R7, R206, R5.reuse, R33, 0x1, P6 ;  /* 0x00000005ce07b211 */ /* 0x080fe400030f0c21 */
[----:B------:R-:W-:Y:S02]  /*12280*/  @P2 LEA.HI.X R15, R31, R5, R30, 0x1, P0 ;  /* 0x000000051f0f2211 */ /* 0x000fe400000f0c1e */
[-C--:B--2---:R-:W-:Y:S01]  /*12290*/  @P4 LEA R20, P6, R29, R4.reuse, 0x1 ;  /* 0x000000041d144211 */ /* 0x084fe200078c08ff */
[----:B------:R4:W-:Y:S01]  /*122a0*/  @!P3 ST.E.128 desc[UR40][R6.64], RZ ;  /* 0x000000ff0600b985 */ /* 0x0009e2000c101d28 */
[----:B------:R-:W-:-:S02]  /*122b0*/  @!P5 LEA R4, P0, R205, R4, 0x1 ;  /* 0x00000004cd04d211 */ /* 0x000fc400078008ff */
[-C--:B------:R-:W-:Y:S02]  /*122c0*/  @P4 LEA.HI.X R21, R29, R5.reuse, R28, 0x1, P6 ;  /* 0x000000051d154211 */ /* 0x080fe400030f0c1c */
[----:B------:R-:W-:-:S05]  /*122d0*/  @!P5 LEA.HI.X R5, R205, R5, R32, 0x1, P0 ;  /* 0x00000005cd05d211 */ /* 0x000fca00000f0c20 */
[----:B------:R4:W-:Y:S04]  /*122e0*/  @!P5 ST.E.128 desc[UR40][R4.64], RZ ;  /* 0x000000ff0400d985 */ /* 0x0009e8000c101d28 */
[----:B------:R4:W-:Y:S04]  /*122f0*/  @P2 ST.E.128 desc[UR40][R14.64], RZ ;  /* 0x000000ff0e002985 */ /* 0x0009e8000c101d28 */
[----:B------:R4:W-:Y:S02]  /*12300*/  @P4 ST.E.128 desc[UR40][R20.64], RZ ;  /* 0x000000ff14004985 */ /* 0x0009e4000c101d28 */
.L_x_763:
[----:B------:R-:W-:Y:S05]  /*12310*/  BSYNC B0 ;  /* 0x0000000000007941 */ /* 0x000fea0003800000 */
.L_x_756:
[----:B------:R-:W-:Y:S02]  /*12320*/  ULDC UR4, c[0x0][0xc3c] ;  /* 0x00030f0000047ab9 */ /* 0x000fe40000000800 */
[----:B-1----:R-:W-:-:S13]  /*12330*/  ISETP.GE.AND P0, PT, R155, UR4, PT ;  /* 0x000000049b007c0c */ /* 0x002fda000bf06270 */
[----:B------:R-:W-:Y:S05]  /*12340*/  @!P0 BRA `(.L_x_771) ;  /* 0xfffffef000a48947 */ /* 0x000fea000383ffff */
[----:B------:R-:W-:Y:S05]  /*12350*/  BRA `(.L_x_643) ;  /* 0x00000090001c7947 */ /* 0x000fea0003800000 */
.L_x_641:
[----:B------:R-:W-:-:S08]  /*12360*/  NOP ;  /* 0x0000000000007918 */ /* 0x000fd00000000000 */
[----:B---3--:R-:W0:-:S00]  /*12370*/  USETMAXREG.DEALLOC.CTAPOOL 0x18 ;  /* 0x00000018000079c8 */ /* 0x008e0000080e0500 */
[----:B0-----:R-:W2:Y:S01]  /*12380*/  LDL.LU R2, [R1+0x28] ;  /* 0x0000280001027983 */ /* 0x001ea20000300800 */
[----:B------:R-:W-:Y:S01]  /*12390*/  LOP3.LUT R0, R0, 0x3, RZ, 0xc0, !PT ;  /* 0x0000000300007812 */ /* 0x000fe200078ec0ff */
[----:B------:R-:W-:-:S05]  /*123a0*/  IMAD.MOV.U32 R7, RZ, RZ, RZ ;  /* 0x000000ffff077224 */ /* 0x000fca00078e00ff */
[----:B------:R-:W0:Y:S02]  /*123b0*/  SHFL.IDX PT, R0, R0, RZ, 0x1f ;  /* 0x00001fff00007589 */ /* 0x000e2400000e0000 */
[----:B0-----:R-:W-:Y:S02]  /*123c0*/  ISETP.NE.AND P0, PT, R0, RZ, PT ;  /* 0x000000ff0000720c */ /* 0x001fe40003f05270 */
[----:B--2---:R-:W-:-:S11]  /*123d0*/  LOP3.LUT R2, R2, 0xfffffffd, RZ, 0xc0, !PT ;  /* 0xfffffffd02027812 */ /* 0x004fd600078ec0ff */
[----:B------:R-:W-:-:S05]  /*123e0*/  @P0 LOP3.LUT R2, R2, 0x2, RZ, 0xfc, !PT ;  /* 0x0000000202020812 */ /* 0x000fca00078efcff */
[----:B------:R0:W-:Y:S01]  /*123f0*/  STL [R1+0x28], R2 ;  /* 0x0000280201007387 */ /* 0x0001e20000100800 */
        /* <DEDUP_REMOVED lines=10> */
.L_x_772:
[----:B------:R-:W-:Y:S01]  /*124a0*/  LOP3.LUT R0, R6, 0x1f, RZ, 0xc0, !PT ;  /* 0x0000001f06007812 */ /* 0x000fe200078ec0ff */
[----:B------:R-:W-:Y:S01]  /*124b0*/  ULDC UR4, c[0x0][0xc3c] ;  /* 0x00030f0000047ab9 */ /* 0x000fe20000000800 */
[----:B------:R-:W-:Y:S01]  /*124c0*/  IMAD.MOV.U32 R10, RZ, RZ, RZ ;  /* 0x000000ffff0a7224 */ /* 0x000fe200078e00ff */
[----:B------:R-:W1:Y:S01]  /*124d0*/  S2UR UR6, SR_CTAID.X ;  /* 0x00000000000679c3 */ /* 0x000e620000002500 */
[----:B------:R-:W-:Y:S01]  /*124e0*/  ISETP.NE.AND P0, PT, R0, 0x1f, PT ;  /* 0x0000001f0000780c */ /* 0x000fe20003f05270 */
[----:B------:R-:W-:-:S03]  /*124f0*/  ULDC UR5, c[0x0][0xc38] ;  /* 0x00030e0000057ab9 */ /* 0x000fc60000000800 */
[----:B------:R-:W-:-:S13]  /*12500*/  ISETP.GE.OR P1, PT, R0, UR4, !P0 ;  /* 0x0000000400007c0c */ /* 0x000fda000c726670 */
[----:B0-----:R-:W0:Y:S08]  /*12510*/  @!P1 LDC.64 R2, c[0x0][0xc80] ;  /* 0x00032000ff029b82 */ /* 0x001e300000000a00 */
[----:B------:R-:W2:Y:S01]  /*12520*/  @!P1 LDC.64 R4, c[0x0][0xc78] ;  /* 0x00031e00ff049b82 */ /* 0x000ea20000000a00 */
[----:B0-----:R-:W-:-:S05]  /*12530*/  @!P1 IMAD.WIDE.U32 R2, R0, 0x4, R2 ;  /* 0x0000000400029825 */ /* 0x001fca00078e0002 */
        /* <DEDUP_REMOVED lines=27> */
[----:B------:R-:W-:Y:S01]  /*126f0*/  IMAD.MOV.U32 R11, RZ, RZ, R8 ;  /* 0x000000ffff0b7224 */ /* 0x000fe200078e0008 */
[----:B-1----:R-:W-:-:S13]  /*12700*/  ISETP.GT.AND P6, PT, R8, UR6, PT ;  /* 0x0000000608007c0c */ /* 0x002fda000bfc4270 */
[----:B------:R-:W-:Y:S05]  /*12710*/  @P6 BRA `(.L_x_774) ;  /* 0x0000000000a46947 */ /* 0x000fea0003800000 */
[----:B------:R-:W-:Y:S01]  /*12720*/  IMAD.MOV.U32 R8, RZ, RZ, R11 ;  /* 0x000000ffff087224 */ /* 0x000fe200078e000b */
[----:B------:R-:W-:Y:S01]  /*12730*/  UMOV UR4, URZ ;  /* 0x0000003f00047c82 */ /* 0x000fe20008000000 */
[----:B------:R-:W-:-:S05]  /*12740*/  ULDC UR5, c[0x0][0xc38] ;  /* 0x00030e0000057ab9 */ /* 0x000fca0000000800 */
.L_x_776:
        /* <DEDUP_REMOVED lines=38> */
.L_x_774:
        /* <DEDUP_REMOVED lines=20> */
.L_x_777:
        /* <DEDUP_REMOVED lines=54> */
.L_x_775:
[----:B------:R-:W-:Y:S01]  /*12e50*/  IMAD.U32 R2, RZ, RZ, UR6 ;  /* 0x00000006ff027e24 */ /* 0x000fe2000f8e00ff */
[----:B------:R1:W-:Y:S04]  /*12e60*/  STL [R1+0x4], RZ ;  /* 0x000004ff01007387 */ /* 0x0003e80000100800 */
[----:B------:R1:W-:Y:S04]  /*12e70*/  STL [R1+0x8], RZ ;  /* 0x000008ff01007387 */ /* 0x0003e80000100800 */
[----:B------:R1:W-:Y:S02]  /*12e80*/  STL [R1], R2 ;  /* 0x0000000201007387 */ /* 0x0003e40000100800 */
.L_x_778:
        /* <DEDUP_REMOVED lines=10> */
.L_x_773:
[----:B--2---:R-:W2:Y:S01]  /*12f30*/  LDL R0, [R1+0xc] ;  /* 0x00000c0001007983 */ /* 0x004ea20000100800 */
[----:B------:R-:W-:Y:S01]  /*12f40*/  ULDC UR4, c[0x0][0xc3c] ;  /* 0x00030f0000047ab9 */ /* 0x000fe20000000800 */
[----:B------:R-:W-:Y:S01]  /*12f50*/  IMAD.MOV.U32 R19, RZ, RZ, RZ ;  /* 0x000000ffff137224 */ /* 0x000fe200078e00ff */
[----:B--2---:R-:W-:Y:S01]  /*12f60*/  ISETP.GE.AND P0, PT, R0, UR4, PT ;  /* 0x0000000400007c0c */ /* 0x004fe2000bf06270 */
[----:B------:R-:W-:-:S05]  /*12f70*/  IMAD.MOV.U32 R0, RZ, RZ, 0x1 ;  /* 0x00000001ff007424 */ /* 0x000fca00078e00ff */
[----:B------:R2:W-:Y:S04]  /*12f80*/  STL [R1+0x14], R0 ;  /* 0x0000140001007387 */ /* 0x0005e80000100800 */
[----:B------:R2:W-:Y:S03]  /*12f90*/  STL [R1+0x54], RZ ;  /* 0x000054ff01007387 */ /* 0x0005e60000100800 */
[----:B------:R-:W-:Y:S05]  /*12fa0*/  @P0 BRA `(.L_x_779) ;  /* 0x0000008000280947 */ /* 0x000fea0003800000 */
[----:B------:R-:W3:Y:S01]  /*12fb0*/  S2UR UR5, SR_CgaCtaId ;  /* 0x00000000000579c3 */ /* 0x000ee20000008800 */
[C---:B--2---:R-:W-:Y:S01]  /*12fc0*/  IMAD.SHL.U32 R0, R6.reuse, 0x8, RZ ;  /* 0x0000000806007824 */ /* 0x044fe200078e00ff */
[----:B------:R-:W-:Y:S01]  /*12fd0*/  LOP3.LUT R4, R6, 0x7f, RZ, 0xc0, !PT ;  /* 0x0000007f06047812 */ /* 0x000fe200078ec0ff */
[----:B------:R-:W-:Y:S01]  /*12fe0*/  UMOV UR4, 0x400 ;  /* 0x0000040000047882 */ /* 0x000fe20000000000 */
[----:B------:R-:W-:Y:S01]  /*12ff0*/  BSSY B8, `(.L_x_779) ;  /* 0x0000805000087945 */ /* 0x000fe20003800000 */
[----:B------:R-:W-:Y:S01]  /*13000*/  IMAD.MOV.U32 R19, RZ, RZ, RZ ;  /* 0x000000ffff137224 */ /* 0x000fe200078e00ff */
[----:B------:R-:W-:Y:S01]  /*13010*/  LOP3.LUT R3, R0, 0x1f8, RZ, 0xc0, !PT ;  /* 0x000001f800037812 */ /* 0x000fe200078ec0ff */
[----:B01----:R-:W-:Y:S01]  /*13020*/  IMAD.SHL.U32 R2, R4, 0x8, RZ ;  /* 0x0000000804027824 */ /* 0x003fe200078e00ff */
[----:B------:R-:W-:Y:S01]  /*13030*/  ULDC.64 UR38, c[0x0][0x198] ;  /* 0x0000660000267ab9 */ /* 0x000fe20000000a00 */
[----:B------:R-:W-:Y:S01]  /*13040*/  IMAD.MOV.U32 R0, RZ, RZ, 0x1 ;  /* 0x00000001ff007424 */ /* 0x000fe200078e00ff */
[----:B------:R-:W-:Y:S01]  /*13050*/  LOP3.LUT R3, R3, 0x38, R6, 0x78, !PT ;  /* 0x0000003803037812 */ /* 0x000fe200078e7806 */
[----:B------:R-:W-:Y:S01]  /*13060*/  IMAD.SHL.U32 R6, R6, 0x10, RZ ;  /* 0x0000001006067824 */ /* 0x000fe200078e00ff */
[----:B------:R-:W-:-:S02]  /*13070*/  ULDC UR36, c[0x0][0xc] ;  /* 0x0000030000247ab9 */ /* 0x000fc40000000800 */
[----:B------:R-:W-:Y:S02]  /*13080*/  LOP3.LUT R3, R3, 0x200, R2, 0xf8, !PT ;  /* 0x0000020003037812 */ /* 0x000fe400078ef802 */
[----:B------:R-:W-:-:S04]  /*13090*/  SHF.R.U32.HI R2, RZ, 0x3, R4 ;  /* 0x00000003ff027819 */ /* 0x000fc80000011604 */
[----:B------:R-:W-:Y:S01]  /*130a0*/  LOP3.LUT R4, R2, 0x70, R6, 0xf8, !PT ;  /* 0x0000007002047812 */ /* 0x000fe200078ef806 */
[----:B---3--:R-:W-:-:S06]  /*130b0*/  ULEA UR4, UR5, UR4, 0x18 ;  /* 0x0000000405047291 */ /* 0x008fcc000f8ec03f */
[----:B------:R-:W-:-:S04]  /*130c0*/  IMAD.U32 R18, RZ, RZ, UR4 ;  /* 0x00000004ff127e24 */ /* 0x000fc8000f8e00ff */
[----:B------:R-:W-:-:S05]  /*130d0*/  IMAD R2, R3, 0x2, R18 ;  /* 0x0000000203027824 */ /* 0x000fca00078e0212 */
[----:B------:R0:W-:Y:S04]  /*130e0*/  STL [R1+0x60], R2 ;  /* 0x0000600201007387 */ /* 0x0001e80000100800 */
[----:B------:R0:W-:Y:S04]  /*130f0*/  STL [R1+0x54], RZ ;  /* 0x000054ff01007387 */ /* 0x0001e80000100800 */
[----:B------:R0:W-:Y:S04]  /*13100*/  STL [R1+0x18], R0 ;  /* 0x0000180001007387 */ /* 0x0001e80000100800 */
[----:B------:R0:W-:Y:S04]  /*13110*/  STL [R1+0x10], RZ ;  /* 0x000010ff01007387 */ /* 0x0001e80000100800 */
[----:B------:R0:W-:Y:S02]  /*13120*/  STL [R1+0x14], R0 ;  /* 0x0000140001007387 */ /* 0x0001e40000100800 */
.L_x_945:
[----:B0-----:R-:W2:Y:S01]  /*13130*/  LDL R0, [R1+0xc] ;  /* 0x00000c0001007983 */ /* 0x001ea20000100800 */
[----:B------:R-:W2:Y:S01]  /*13140*/  LDC.64 R2, c[0x0][0xc88] ;  /* 0x00032200ff027b82 */ /* 0x000ea20000000a00 */
[----:B------:R-:W-:Y:S05]  /*13150*/  YIELD ;  /* 0x0000000000007946 */ /* 0x000fea0003800000 */
[----:B------:R-:W-:Y:S01]  /*13160*/  ULDC.64 UR4, c[0x0][0xa28] ;  /* 0x00028a0000047ab9 */ /* 0x000fe20000000a00 */
[----:B------:R-:W-:Y:S02]  /*13170*/  CS2R R8, SRZ ;  /* 0x0000000000087805 */ /* 0x000fe4000001ff00 */
[----:B------:R-:W-:Y:S01]  /*13180*/  ISETP.NE.U32.AND P0, PT, RZ, UR4, PT ;  /* 0x00000004ff007c0c */ /* 0x000fe2000bf05070 */
[----:B------:R-:W-:Y:S01]  /*13190*/  ULDC.64 UR10, c[0x0][0xa18] ;  /* 0x00028600000a7ab9 */ /* 0x000fe20000000a00 */
[----:B------:R-:W-:Y:S01]  /*131a0*/  ULDC.64 UR8, c[0x0][0xa10] ;  /* 0x0002840000087ab9 */ /* 0x000fe20000000a00 */
[----:B------:R-:W-:Y:S01]  /*131b0*/  ULDC.64 UR6, c[0x0][0xa08] ;  /* 0x0002820000067ab9 */ /* 0x000fe20000000a00 */
[----:B--2---:R-:W-:-:S05]  /*131c0*/  IMAD.WIDE R2, R0, 0x4, R2 ;  /* 0x0000000400027825 */ /* 0x004fca00078e0202 */
[----:B------:R-:W2:Y:S01]  /*131d0*/  LDG.E R13, desc[UR40][R2.64] ;  /* 0x00000028020d7981 */ /* 0x000ea2000c1e1900 */
[----:B------:R-:W-:Y:S02]  /*131e0*/  ISETP.NE.AND.EX P0, PT, RZ, UR5, PT, P0 ;  /* 0x00000005ff007c0c */ /* 0x000fe4000bf05300 */
        /* <DEDUP_REMOVED lines=9> */
[----:B-1----:R1:W5:Y:S01]  /*13280*/  @P0 LDG.E R8, desc[UR40][R2.64] ;  /* 0x0000002802080981 */ /* 0x002362000c1e1900 */
[----:B------:R-:W-:Y:S01]  /*13290*/  ISETP.NE.AND.EX P1, PT, RZ, UR5, PT, P1 ;  /* 0x00000005ff007c0c */ /* 0x000fe2000bf25310 */
[----:B---3--:R-:W-:Y:S01]  /*132a0*/  IMAD.MOV.U32 R12, RZ, RZ, RZ ;  /* 0x000000ffff0c7224 */ /* 0x008fe200078e00ff */
[----:B------:R-:W-:Y:S01]  /*132b0*/  ISETP.NE.U32.AND P3, PT, RZ, UR10, PT ;  /* 0x0000000aff007c0c */ /* 0x000fe2000bf65070 */
[----:B------:R-:W-:Y:S01]  /*132c0*/  STL [R1+0x1c], R14 ;  /* 0x00001c0e01007387 */ /* 0x000fe20000100800 */
[----:B------:R-:W-:Y:S01]  /*132d0*/  ISETP.NE.U32.AND P0, PT, RZ, UR6, PT ;  /* 0x00000006ff007c0c */ /* 0x000fe2000bf05070 */
[----:B0-----:R-:W-:Y:S01]  /*132e0*/  IMAD.MOV.U32 R0, RZ, RZ, RZ ;  /* 0x000000ffff007224 */ /* 0x001fe200078e00ff */
[----:B------:R-:W-:Y:S02]  /*132f0*/  ISETP.NE.U32.AND P2, PT, RZ, UR8, PT ;  /* 0x00000008ff007c0c */ /* 0x000fe4000bf45070 */
[C---:B------:R-:W-:Y:S02]  /*13300*/  IADD3 R6, P5, R17.reuse, UR6, RZ ;  /* 0x0000000611067c10 */ /* 0x040fe4000ffbe0ff */
[----:B-1----:R-:W-:-:S02]  /*13310*/  IADD3 R2, P4, R17, UR4, RZ ;  /* 0x0000000411027c10 */ /* 0x002fc4000ff9e0ff */
[----:B------:R-:W-:Y:S02]  /*13320*/  ISETP.NE.AND.EX P3, PT, RZ, UR11, PT, P3 ;  /* 0x0000000bff007c0c */ /* 0x000fe4000bf65330 */
[C---:B------:R-:W-:Y:S02]  /*13330*/  IADD3.X R3, R14.reuse, UR5, RZ, P4, !PT ;  /* 0x000000050e037c10 */ /* 0x040fe4000a7fe4ff */
[----:B------:R-:W-:Y:S02]  /*13340*/  IADD3 R4, P4, R17, UR8, RZ ;  /* 0x0000000811047c10 */ /* 0x000fe4000ff9e0ff */
[----:B------:R-:W-:Y:S01]  /*13350*/  ISETP.NE.AND.EX P0, PT, RZ, UR7, PT, P0 ;  /* 0x00000007ff007c0c */ /* 0x000fe2000bf05300 */
[----:B------:R-:W2:Y:S01]  /*13360*/  @P1 LDG.E R9, desc[UR40][R2.64] ;  /* 0x0000002802091981 */ /* 0x000ea2000c1e1900 */
[----:B------:R-:W-:Y:S01]  /*13370*/  IADD3.X R5, R14, UR9, RZ, P4, !PT ;  /* 0x000000090e057c10 */ /* 0x000fe2000a7fe4ff */
[----:B------:R-:W-:Y:S01]  /*13380*/  ULDC UR4, c[0x0][0x288] ;  /* 0x0000a20000047ab9 */ /* 0x000fe20000000800 */
[----:B------:R-:W-:-:S02]  /*13390*/  ISETP.NE.AND.EX P2, PT, RZ, UR9, PT, P2 ;  /* 0x00000009ff007c0c */ /* 0x000fc4000bf45320 */
[----:B------:R-:W-:Y:S02]  /*133a0*/  IADD3.X R7, R14, UR7, RZ, P5, !PT ;  /* 0x000000070e077c10 */ /* 0x000fe4000affe4ff */
[----:B------:R-:W-:-:S04]  /*133b0*/  @P3 IADD3 R10, P4, R17, UR10, RZ ;  /* 0x0000000a110a3c10 */ /* 0x000fc8000ff9e0ff */
[----:B------:R-:W-:Y:S01]  /*133c0*/  @P3 IADD3.X R11, R14, UR11, RZ, P4, !PT ;  /* 0x0000000b0e0b3c10 */ /* 0x000fe2000a7fe4ff */
[----:B------:R-:W5:Y:S04]  /*133d0*/  @P0 LDG.E R12, desc[UR40][R6.64] ;  /* 0x00000028060c0981 */ /* 0x000f68000c1e1900 */
[----:B------:R-:W5:Y:S04]  /*133e0*/  @P2 LDG.E R0, desc[UR40][R4.64] ;  /* 0x0000002804002981 */ /* 0x000f68000c1e1900 */
[----:B--2---:R0:W-:Y:S02]  /*133f0*/  STL [R1+0x44], R9 ;  /* 0x0000440901007387 */ /* 0x0041e40000100800 */
[----:B0-----:R-:W-:Y:S01]  /*13400*/  IMAD.U32 R9, RZ, RZ, UR4 ;  /* 0x00000004ff097e24 */ /* 0x001fe2000f8e00ff */
[----:B------:R-:W-:-:S05]  /*13410*/  ULDC.64 UR4, c[0x0][0x418] ;  /* 0x0001060000047ab9 */ /* 0x000fca0000000a00 */
[----:B------:R0:W2:Y:S01]  /*13420*/  @P3 LDG.E R9, desc[UR40][R10.64] ;  /* 0x000000280a093981 */ /* 0x0000a2000c1e1900 */
[----:B------:R-:W-:-:S03]  /*13430*/  UISETP.NE.U32.AND UP0, UPT, UR4, URZ, UPT ;  /* 0x0000003f0400728c */ /* 0x000fc6000bf05070 */
[----:B------:R-:W-:Y:S01]  /*13440*/  ULDC UR4, c[0x0][0x424] ;  /* 0x0001090000047ab9 */ /* 0x000fe20000000800 */
[----:B------:R-:W-:-:S03]  /*13450*/  UISETP.NE.AND.EX UP0, UPT, UR5, URZ, UPT, UP0 ;  /* 0x0000003f0500728c */ /* 0x000fc6000bf05300 */
[----:B------:R-:W-:Y:S01]  /*13460*/  ULDC UR5, c[0x0][0x2f0] ;  /* 0x0000bc0000057ab9 */ /* 0x000fe20000000800 */
[----:B------:R-:W-:-:S04]  /*13470*/  USEL UR4, UR4, 0x1, UP0 ;  /* 0x0000000104047887 */ /* 0x000fc80008000000 */
[----:B------:R-:W-:-:S03]  /*13480*/  UIMAD UR4, UR4, UR5, URZ ;  /* 0x00000005040472a4 */ /* 0x000fc6000f8e023f */
[----:B------:R-:W-:Y:S02]  /*13490*/  ULDC UR5, c[0x0][0x348] ;  /* 0x0000d20000057ab9 */ /* 0x000fe40000000800 */
[----:B0-----:R-:W-:Y:S01]  /*134a0*/  IMAD.U32 R11, RZ, RZ, UR5 ;  /* 0x00000005ff0b7e24 */ /* 0x001fe2000f8e00ff */
[----:B--2---:R0:W-:Y:S02]  /*134b0*/  STL [R1+0x58], R9 ;  /* 0x0000580901007387 */ /* 0x0041e40000100800 */
[----:B0-----:R-:W-:Y:S01]  /*134c0*/  IMAD.U32 R9, RZ, RZ, UR4 ;  /* 0x00000004ff097e24 */ /* 0x001fe2000f8e00ff */
[----:B------:R-:W-:Y:S06]  /*134d0*/  @P3 BRA `(.L_x_780) ;  /* 0x0000000000143947 */ /* 0x000fec0003800000 */
[----:B------:R-:W-:Y:S05]  /*134e0*/  @!P1 BRA `(.L_x_780) ;  /* 0x0000000000109947 */ /* 0x000fea0003800000 */
[----:B------:R-:W2:Y:S04]  /*134f0*/  LDG.E R10, desc[UR40][R2.64] ;  /* 0x00000028020a7981 */ /* 0x000ea8000c1e1900 */
[----:B------:R-:W2:Y:S02]  /*13500*/  LDG.E R2, desc[UR40][R2.64+0x4] ;  /* 0x0000042802027981 */ /* 0x000ea4000c1e1900 */
[----:B--2---:R-:W-:-:S05]  /*13510*/  IMAD.IADD R2, R2, 0x1, -R10 ;  /* 0x0000000102027824 */ /* 0x004fca00078e0a0a */
[----:B------:R0:W-:Y:S02]  /*13520*/  STL [R1+0x58], R2 ;  /* 0x0000580201007387 */ /* 0x0001e40000100800 */
.L_x_780:
[----:B------:R-:W2:Y:S01]  /*13530*/  LDL.LU R3, [R1+0x8] ;  /* 0x0000080001037983 */ /* 0x000ea20000300800 */
[----:B------:R-:W-:Y:S02]  /*13540*/  ULDC.64 UR4, c[0x0][0xa20] ;  /* 0x0002880000047ab9 */ /* 0x000fe40000000a00 */
[----:B------:R-:W-:Y:S01]  /*13550*/  ISETP.NE.U32.AND P1, PT, RZ, UR4, PT ;  /* 0x00000004ff007c0c */ /* 0x000fe2000bf25070 */
[----:B------:R1:W-:Y:S03]  /*13560*/  STL [R1+0x8], R13 ;  /* 0x0000080d01007387 */ /* 0x0003e60000100800 */
[----:B------:R-:W-:Y:S02]  /*13570*/  ISETP.NE.AND.EX P1, PT, RZ, UR5, PT, P1 ;  /* 0x00000005ff007c0c */ /* 0x000fe4000bf25310 */
[C---:B--2---:R-:W-:Y:S02]  /*13580*/  LOP3.LUT R10, R3.reuse, 0xff000000, RZ, 0xc0, !PT ;  /* 0xff000000030a7812 */ /* 0x044fe400078ec0ff */
[----:B0-----:R-:W-:-:S02]  /*13590*/  LOP3.LUT R2, R3, 0xff0000, RZ, 0xc0, !PT ;  /* 0x00ff000003027812 */ /* 0x001fc400078ec0ff */
[----:B------:R-:W-:Y:S02]  /*135a0*/  SHF.R.U32.HI R10, RZ, 0x8, R10 ;  /* 0x00000008ff0a7819 */ /* 0x000fe4000001160a */
[----:B------:R-:W-:Y:S02]  /*135b0*/  LOP3.LUT R16, R3, 0xffff, RZ, 0xc0, !PT ;  /* 0x0000ffff03107812 */ /* 0x000fe400078ec0ff */
[----:B------:R-:W-:Y:S01]  /*135c0*/  LEA.HI R10, R2, R10, RZ, 0x10 ;  /* 0x0000000a020a7211 */ /* 0x000fe200078f80ff */
[----:B-----5:R-:W-:-:S05]  /*135d0*/  IMAD.IADD R2, R12, 0x1, R8 ;  /* 0x000000010c027824 */ /* 0x020fca00078e0208 */
[----:B------:R1:W-:Y:S01]  /*135e0*/  STL [R1+0x20], R2 ;  /* 0x0000200201007387 */ /* 0x0003e20000100800 */
[----:B------:R-:W-:Y:S05]  /*135f0*/  @!P1 BRA `(.L_x_781) ;  /* 0x0000000000109947 */ /* 0x000fea0003800000 */
[----:B-1----:R-:W-:-:S04]  /*13600*/  IADD3 R2, P0, R17, UR4, RZ ;  /* 0x0000000411027c10 */ /* 0x002fc8000ff1e0ff */
[----:B------:R-:W-:-:S05]  /*13610*/  IADD3.X R3, R14, UR5, RZ, P0, !PT ;  /* 0x000000050e037c10 */ /* 0x000fca00087fe4ff */
[----:B------:R0:W5:Y:S01]  /*13620*/  LDG.E R9, desc[UR40][R2.64] ;  /* 0x0000002802097981 */ /* 0x000162000c1e1900 */
[----:B------:R-:W-:Y:S05]  /*13630*/  BRA `(.L_x_782) ;  /* 0x0000000000107947 */ /* 0x000fea0003800000 */
.L_x_781:
[----:B------:R-:W-:Y:S05]  /*13640*/  @!P0 BRA `(.L_x_782) ;  /* 0x00000000000c8947 */ /* 0x000fea0003800000 */
[----:B------:R-:W2:Y:S04]  /*13650*/  LDG.E R9, desc[UR40][R6.64] ;  /* 0x0000002806097981 */ /* 0x000ea8000c1e1900 */
[----:B------:R-:W2:Y:S02]  /*13660*/  LDG.E R6, desc[UR40][R6.64+0x4] ;  /* 0x0000042806067981 */ /* 0x000ea4000c1e1900 */
[----:B--2---:R-:W-:-:S07]  /*13670*/  IMAD.IADD R9, R6, 0x1, -R9 ;  /* 0x0000000106097824 */ /* 0x004fce00078e0a09 */
.L_x_782:
[----:B01----:R-:W2:Y:S01]  /*13680*/  @P2 LDG.E R2, desc[UR40][R4.64] ;  /* 0x0000002804022981 */ /* 0x003ea2000c1e1900 */
[----:B-----5:R-:W-:-:S03]  /*13690*/  IMAD.IADD R6, R9, 0x1, -R8 ;  /* 0x0000000109067824 */ /* 0x020fc600078e0a08 */
[----:B------:R-:W2:Y:S01]  /*136a0*/  @P2 LDG.E R4, desc[UR40][R4.64+0x4] ;  /* 0x0000042804042981 */ /* 0x000ea2000c1e1900 */
[----:B------:R-:W-:-:S05]  /*136b0*/  LOP3.LUT R14, R10, 0xff, RZ, 0xc0, !PT ;  /* 0x000000ff0a0e7812 */ /* 0x000fca00078ec0ff */
[----:B------:R0:W-:Y:S01]  /*136c0*/  STL [R1+0x5c], R14 ;  /* 0x00005c0e01007387 */ /* 0x0001e20000100800 */
[----:B------:R-:W-:Y:S01]  /*136d0*/  BSSY B0, `(.L_x_783) ;  /* 0x0000029000007945 */ /* 0x000fe20003800000 */
[----:B------:R-:W-:Y:S01]  /*136e0*/  SHF.R.U32.HI R10, RZ, 0x10, R10 ;  /* 0x00000010ff0a7819 */ /* 0x000fe2000001160a */
[----:B--2---:R-:W-:-:S04]  /*136f0*/  @P2 IMAD.IADD R11, R4, 0x1, -R2 ;  /* 0x00000001040b2824 */ /* 0x004fc800078e0a02 */
[----:B------:R-:W-:-:S04]  /*13700*/  IMAD.IADD R3, R6, 0x1, R11 ;  /* 0x0000000106037824 */ /* 0x000fc800078e020b */
[C---:B------:R-:W-:Y:S01]  /*13710*/  VIADD R2, R3.reuse, 0x3f ;  /* 0x0000003f03027836 */ /* 0x040fe20000000000 */
[----:B------:R-:W-:-:S04]  /*13720*/  ISETP.GE.AND P1, PT, R3, 0x1, PT ;  /* 0x000000010300780c */ /* 0x000fc80003f26270 */
[----:B------:R-:W-:-:S04]  /*13730*/  SHF.R.S32.HI R3, RZ, 0x1f, R2 ;  /* 0x0000001fff037819 */ /* 0x000fc80000011402 */
[----:B------:R-:W-:-:S04]  /*13740*/  LEA.HI R3, R3, R2, RZ, 0x6 ;  /* 0x0000000203037211 */ /* 0x000fc800078f30ff */
[----:B------:R-:W-:-:S05]  /*13750*/  SHF.R.S32.HI R12, RZ, 0x6, R3 ;  /* 0x00000006ff0c7819 */ /* 0x000fca0000011403 */
[----:B------:R0:W-:Y:S01]  /*13760*/  STL [R1+0x38], R12 ;  /* 0x0000380c01007387 */ /* 0x0001e20000100800 */
[----:B------:R-:W-:Y:S01]  /*13770*/  IMAD.MOV.U32 R4, RZ, RZ, RZ ;  /* 0x000000ffff047224 */ /* 0x000fe200078e00ff */
[----:B------:R-:W-:Y:S06]  /*13780*/  @!P1 BRA `(.L_x_784) ;  /* 0x0000000000749947 */ /* 0x000fec0003800000 */
[----:B------:R-:W-:Y:S01]  /*13790*/  ISETP.NE.AND P0, PT, R10, RZ, PT ;  /* 0x000000ff0a00720c */ /* 0x000fe20003f05270 */
[----:B------:R-:W-:-:S03]  /*137a0*/  ULDC UR4, c[0x0][0x9f0] ;  /* 0x00027c0000047ab9 */ /* 0x000fc60000000800 */
[----:B------:R-:W-:-:S04]  /*137b0*/  SEL R2, R10, UR4, P0 ;  /* 0x000000040a027c07 */ /* 0x000fc80008000000 */
[----:B------:R-:W-:Y:S02]  /*137c0*/  IABS R3, R2 ;  /* 0x0000000200037213 */ /* 0x000fe40000000000 */
[----:B------:R-:W-:Y:S02]  /*137d0*/  IADD3 R7, R2, -0x1, R12 ;  /* 0xffffffff02077810 */ /* 0x000fe40007ffe00c */
[----:B------:R-:W1:Y:S08]  /*137e0*/  I2F.RP R4, R3 ;  /* 0x0000000300047306 */ /* 0x000e700000209400 */
[----:B-1----:R-:W1:Y:S02]  /*137f0*/  MUFU.RCP R4, R4 ;  /* 0x0000000400047308 */ /* 0x002e640000001000 */
[----:B-1----:R-:W-:-:S06]  /*13800*/  VIADD R4, R4, 0xffffffe ;  /* 0x0ffffffe04047836 */ /* 0x002fcc0000000000 */
[----:B------:R1:W2:Y:S02]  /*13810*/  F2I.FTZ.U32.TRUNC.NTZ R5, R4 ;  /* 0x0000000400057305 */ /* 0x0002a4000021f000 */
[----:B-1----:R-:W-:-:S04]  /*13820*/  LOP3.LUT R4, R7, R2, RZ, 0x3c, !PT ;  /* 0x0000000207047212 */ /* 0x002fc800078e3cff */
[----:B------:R-:W-:Y:S01]  /*13830*/  ISETP.GE.AND P4, PT, R4, RZ, PT ;  /* 0x000000ff0400720c */ /* 0x000fe20003f86270 */
[----:B--2---:R-:W-:-:S04]  /*13840*/  IMAD.MOV R4, RZ, RZ, -R5 ;  /* 0x000000ffff047224 */ /* 0x004fc800078e0a05 */
[----:B------:R-:W-:Y:S02]  /*13850*/  IMAD R8, R4, R3, RZ ;  /* 0x0000000304087224 */ /* 0x000fe400078e02ff */
[----:B------:R-:W-:-:S04]  /*13860*/  IMAD.MOV.U32 R4, RZ, RZ, RZ ;  /* 0x000000ffff047224 */ /* 0x000fc800078e00ff */
[----:B------:R-:W-:Y:S01]  /*13870*/  IMAD.HI.U32 R8, R5, R8, R4 ;  /* 0x0000000805087227 */ /* 0x000fe200078e0004 */
[----:B------:R-:W-:Y:S02]  /*13880*/  IABS R4, R2 ;  /* 0x0000000200047213 */ /* 0x000fe40000000000 */
[----:B------:R-:W-:-:S03]  /*13890*/  IABS R5, R7 ;  /* 0x0000000700057213 */ /* 0x000fc60000000000 */
[----:B------:R-:W-:-:S04]  /*138a0*/  IMAD.MOV R4, RZ, RZ, -R4 ;  /* 0x000000ffff047224 */ /* 0x000fc800078e0a04 */
        /* <DEDUP_REMOVED lines=10> */
[----:B------:R-:W-:-:S07]  /*13950*/  @!P3 LOP3.LUT R4, RZ, R2, RZ, 0x33, !PT ;  /* 0x00000002ff04b212 */ /* 0x000fce00078e33ff */
.L_x_784:
[----:B------:R-:W-:Y:S05]  /*13960*/  BSYNC B0 ;  /* 0x0000000000007941 */ /* 0x000fea0003800000 */
.L_x_783:
[-C--:B------:R-:W-:Y:S01]  /*13970*/  IMAD R2, R14, R4.reuse, RZ ;  /* 0x000000040e027224 */ /* 0x080fe200078e02ff */
[----:B------:R-:W-:Y:S03]  /*13980*/  BSSY B0, `(.L_x_785) ;  /* 0x00001b8000007945 */ /* 0x000fe60003800000 */
[C---:B------:R-:W-:Y:S01]  /*13990*/  IMAD R3, R2.reuse, 0x40, -R6 ;  /* 0x0000004002037824 */ /* 0x040fe200078e0a06 */
[----:B------:R-:W-:-:S04]  /*139a0*/  VIADDMNMX R4, R2, R4, R12, PT ;  /* 0x0000000402047246 */ /* 0x000fc8000380010c */
[----:B------:R-:W-:Y:S01]  /*139b0*/  VIMNMX R3, RZ, R3, !PT ;  /* 0x00000003ff037248 */ /* 0x000fe20007fe0100 */
[----:B------:R-:W-:-:S05]  /*139c0*/  IMAD R2, R4, 0x40, -R6 ;  /* 0x0000004004027824 */ /* 0x000fca00078e0a06 */
[----:B------:R-:W-:-:S04]  /*139d0*/  VIMNMX R2, R2, R11, PT ;  /* 0x0000000b02027248 */ /* 0x000fc80003fe0100 */
[----:B------:R-:W-:Y:S02]  /*139e0*/  ISETP.GT.AND P0, PT, R2, R3, PT ;  /* 0x000000030200720c */ /* 0x000fe40003f04270 */
[----:B------:R-:W-:-:S05]  /*139f0*/  SHF.R.U32.HI R3, RZ, 0x6, R3 ;  /* 0x00000006ff037819 */ /* 0x000fca0000011603 */
[----:B------:R-:W-:-:S06]  /*13a00*/  IMAD.MOV.U32 R8, RZ, RZ, R3 ;  /* 0x000000ffff087224 */ /* 0x000fcc00078e0003 */
[----:B------:R-:W-:-:S05]  /*13a10*/  @P0 VIADD R2, R2, 0x3f ;  /* 0x0000003f02020836 */ /* 0x000fca0000000000 */
[----:B------:R-:W-:-:S04]  /*13a20*/  @P0 SHF.R.S32.HI R4, RZ, 0x1f, R2 ;  /* 0x0000001fff040819 */ /* 0x000fc80000011402 */
[----:B------:R-:W-:-:S04]  /*13a30*/  @P0 LEA.HI R2, R4, R2, RZ, 0x6 ;  /* 0x0000000204020211 */ /* 0x000fc800078f30ff */
[----:B------:R-:W-:Y:S02]  /*13a40*/  @P0 SHF.R.S32.HI R8, RZ, 0x6, R2 ;  /* 0x00000006ff080819 */ /* 0x000fe40000011402 */
[----:B------:R-:W-:Y:S02]  /*13a50*/  PLOP3.LUT P0, PT, PT, PT, PT, 0x80, 0x0 ;  /* 0x000000000000781c */ /* 0x000fe40003f0f070 */
[----:B------:R-:W-:-:S13]  /*13a60*/  ISETP.GT.AND P3, PT, R8, R3, PT ;  /* 0x000000030800720c */ /* 0x000fda0003f64270 */
[----:B------:R-:W-:Y:S05]  /*13a70*/  @!P3 BRA `(.L_x_786) ;  /* 0x0000001800a0b947 */ /* 0x000fea0003800000 */
[----:B------:R-:W-:Y:S01]  /*13a80*/  UMOV UR4, 0xffffffff ;  /* 0xffffffff00047882 */ /* 0x000fe20000000000 */
[----:B------:R-:W-:Y:S02]  /*13a90*/  SEL R2, R13, RZ, !P2 ;  /* 0x000000ff0d027207 */ /* 0x000fe40005000000 */
[----:B------:R-:W-:Y:S05]  /*13aa0*/  BRA.DIV UR4, `(.L_x_787) ;  /* 0x00000082042c7947 */ /* 0x000fea000b800000 */
[----:B------:R-:W1:Y:S02]  /*13ab0*/  S2R R4, SR_TID.X ;  /* 0x0000000000047919 */ /* 0x000e640000002100 */
[----:B-1----:R-:W-:-:S04]  /*13ac0*/  SHF.R.U32.HI R4, RZ, 0x5, R4 ;  /* 0x00000005ff047819 */ /* 0x002fc80000011604 */
[----:B------:R-:W-:-:S05]  /*13ad0*/  LOP3.LUT R4, R4, 0x3, RZ, 0xc0, !PT ;  /* 0x0000000304047812 */ /* 0x000fca00078ec0ff */
[----:B0-----:R0:W1:Y:S02]  /*13ae0*/  SHFL.IDX PT, R14, R4, RZ, 0x1f ;  /* 0x00001fff040e7589 */ /* 0x00106400000e0000 */
.L_x_977:
[----:B-1----:R-:W-:Y:S02]  /*13af0*/  ISETP.NE.AND P0, PT, R14, RZ, PT ;  /* 0x000000ff0e00720c */ /* 0x002fe40003f05270 */
[----:B------:R-:W-:-:S11]  /*13b00*/  PLOP3.LUT P6, PT, PT, PT, PT, 0x8, 0x0 ;  /* 0x000000000000781c */ /* 0x000fd60003fce170 */
[----:B------:R-:W-:Y:S05]  /*13b10*/  @P0 BRA `(.L_x_788) ;  /* 0x00000000000c0947 */ /* 0x000fea0003800000 */
[----:B------:R-:W-:-:S03]  /*13b20*/  UMOV UR4, 0xffffffff ;  /* 0xffffffff00047882 */ /* 0x000fc60000000000 */
[----:B------:R-:W-:Y:S05]  /*13b30*/  BRA.DIV UR4, `(.L_x_789) ;  /* 0x00000082043c7947 */ /* 0x000fea000b800000 */
[----:B------:R-:W-:-:S13]  /*13b40*/  ELECT P6, URZ, PT ;  /* 0x00000000003f782f */ /* 0x000fda00038c0000 */
.L_x_788:
[----:B0-----:R-:W2:Y:S01]  /*13b50*/  LDL R4, [R1+0x54] ;  /* 0x0000540001047983 */ /* 0x001ea20000100800 */
[----:B------:R-:W-:Y:S01]  /*13b60*/  BSSY B1, `(.L_x_790) ;  /* 0x0000008000017945 */ /* 0x000fe20003800000 */
[----:B--2---:R-:W-:-:S05]  /*13b70*/  VIADD R4, R4, 0x1 ;  /* 0x0000000104047836 */ /* 0x004fca0000000000 */
[----:B------:R-:W-:-:S04]  /*13b80*/  LEA.HI R5, R4, R4, RZ, 0x1 ;  /* 0x0000000404057211 */ /* 0x000fc800078f08ff */
[----:B------:R-:W-:-:S05]  /*13b90*/  LOP3.LUT R5, R5, 0xfffffffe, RZ, 0xc0, !PT ;  /* 0xfffffffe05057812 */ /* 0x000fca00078ec0ff */
[----:B------:R-:W-:-:S05]  /*13ba0*/  IMAD.IADD R4, R4, 0x1, -R5 ;  /* 0x0000000104047824 */ /* 0x000fca00078e0a05 */
[----:B------:R-:W-:-:S04]  /*13bb0*/  SHF.L.U32 R4, R4, 0x1f, RZ ;  /* 0x0000001f04047819 */ /* 0x000fc800000006ff */
[----:B------:R-:W0:Y:S02]  /*13bc0*/  SYNCS.PHASECHK.TRANS64.TRYWAIT P0, [R18+URZ+0x28c20], R4 ;  /* 0x028c2004120075a7 */ /* 0x000e24000800017f */
[----:B0-----:R-:W-:Y:S05]  /*13bd0*/  @!P0 BRA `(.L_x_791) ;  /* 0x0000008000348947 */ /* 0x001fea0003800000 */
.L_x_980:
[----:B------:R-:W-:Y:S05]  /*13be0*/  BSYNC B1 ;  /* 0x0000000000017941 */ /* 0x000fea0003800000 */
.L_x_790:
[----:B------:R-:W-:Y:S04]  /*13bf0*/  BSSY B1, `(.L_x_792) ;  /* 0x00000bb000017945 */ /* 0x000fe80003800000 */
[----:B------:R-:W-:Y:S05]  /*13c00*/  @!P6 BRA `(.L_x_793) ;  /* 0x0000000800e4e947 */ /* 0x000fea0003800000 */
[----:B------:R-:W2:Y:S04]  /*13c10*/  LDL R5, [R1+0x10] ;  /* 0x0000100001057983 */ /* 0x000ea80000100800 */
[----:B------:R-:W3:Y:S01]  /*13c20*/  LDL R7, [R1+0x18] ;  /* 0x0000180001077983 */ /* 0x000ee20000100800 */
[----:B------:R-:W-:Y:S01]  /*13c30*/  BSSY B2, `(.L_x_794) ;  /* 0x0000008000027945 */ /* 0x000fe20003800000 */
[----:B------:R-:W1:Y:S02]  /*13c40*/  S2R R6, SR_TID.X ;  /* 0x0000000000067919 */ /* 0x000e640000002100 */
[----:B-1----:R-:W-:-:S04]  /*13c50*/  LOP3.LUT R6, R6, 0x7f, RZ, 0xc0, !PT ;  /* 0x0000007f06067812 */ /* 0x002fc800078ec0ff */
[----:B------:R-:W-:Y:S01]  /*13c60*/  ISETP.NE.AND P2, PT, R6, RZ, PT ;  /* 0x000000ff0600720c */ /* 0x000fe20003f45270 */
[----:B--2---:R-:W-:Y:S01]  /*13c70*/  IMAD R5, R5, 0x8, R18 ;  /* 0x0000000805057824 */ /* 0x004fe200078e0212 */
[----:B---3--:R-:W-:-:S04]  /*13c80*/  SHF.L.U32 R9, R7, 0x1f, RZ ;  /* 0x0000001f07097819 */ /* 0x008fc800000006ff */
[----:B------:R-:W1:Y:S02]  /*13c90*/  SYNCS.PHASECHK.TRANS64.TRYWAIT P0, [R5+URZ+0x28ca0], R9 ;  /* 0x028ca009050075a7 */ /* 0x000e64000800017f */
[----:B-1----:R-:W-:Y:S05]  /*13ca0*/  @!P0 BRA `(.L_x_795) ;  /* 0x0000008000148947 */ /* 0x002fea0003800000 */
.L_x_981:
[----:B------:R-:W-:Y:S05]  /*13cb0*/  BSYNC B2 ;  /* 0x0000000000027941 */ /* 0x000fea0003800000 */
.L_x_794:
[----:B------:R-:W-:Y:S04]  /*13cc0*/  BSSY B2, `(.L_x_796) ;  /* 0x0000009000027945 */ /* 0x000fe80003800000 */
[----:B------:R-:W-:Y:S05]  /*13cd0*/  @P2 BRA `(.L_x_797) ;  /* 0x00000000001c2947 */ /* 0x000fea0003800000 */
[----:B------:R-:W2:Y:S01]  /*13ce0*/  S2R R6, SR_TID.X ;  /* 0x0000000000067919 */ /* 0x000ea20000002100 */
[----:B0-----:R-:W-:-:S04]  /*13cf0*/  IMAD.MOV.U32 R4, RZ, RZ, 0x2000 ;  /* 0x00002000ff047424 */ /* 0x001fc800078e00ff */
[----:B------:R3:W-:Y:S01]  /*13d00*/  SYNCS.ARRIVE.TRANS64 RZ, [R5+URZ+0x28c90], R4 ;  /* 0x028c900405ff79a7 */ /* 0x0007e2000800003f */
[----:B--2---:R-:W-:-:S04]  /*13d10*/  LOP3.LUT R6, R6, 0x1f, RZ, 0xc0, !PT ;  /* 0x0000001f06067812 */ /* 0x004fc800078ec0ff */
[----:B------:R-:W-:-:S13]  /*13d20*/  ISETP.NE.AND P0, PT, R6, RZ, PT ;  /* 0x000000ff0600720c */ /* 0x000fda0003f05270 */
[----:B---3--:R-:W-:Y:S05]  /*13d30*/  @!P0 BRA `(.L_x_797) ;  /* 0x0000000000048947 */ /* 0x008fea0003800000 */
[----:B------:R-:W-:Y:S01]  /*13d40*/  BPT.TRAP 0x1 ;  /* 0x000000040000795c */ /* 0x000fe20000300000 */
.L_x_797:
[----:B------:R-:W-:Y:S05]  /*13d50*/  BSYNC B2 ;  /* 0x0000000000027941 */ /* 0x000fea0003800000 */
.L_x_796:
[----:B------:R-:W2:Y:S01]  /*13d60*/  LDL R6, [R1+0x10] ;  /* 0x0000100001067983 */ /* 0x000ea20000100800 */
[----:B------:R-:W-:Y:S01]  /*13d70*/  IMAD.MOV.U32 R11, RZ, RZ, RZ ;  /* 0x000000ffff0b7224 */ /* 0x000fe200078e00ff */
[----:B------:R-:W-:Y:S01]  /*13d80*/  UIADD3 UR4, UP0, UR38, 0x570, URZ ;  /* 0x0000057026047890 */ /* 0x000fe2000ff1e03f */
[----:B0-----:R-:W-:Y:S01]  /*13d90*/  IMAD R4, R8, 0x40, R0 ;  /* 0x0000004008047824 */ /* 0x001fe200078e0200 */
[----:B------:R-:W-:Y:S01]  /*13da0*/  PLOP3.LUT P0, PT, PT, PT, PT, 0x80, 0x0 ;  /* 0x000000000000781c */ /* 0x000fe20003f0f070 */
[----:B------:R-:W-:Y:S01]  /*13db0*/  VIADD R7, R5, 0x28c90 ;  /* 0x00028c9005077836 */ /* 0x000fe20000000000 */
[----:B------:R-:W-:Y:S01]  /*13dc0*/  R2UR UR10, R11 ;  /* 0x000000000b0a72ca */ /* 0x000fe200000e0000 */
[----:B------:R-:W-:Y:S01]  /*13dd0*/  VIADD R4, R4, 0xffffffc0 ;  /* 0xffffffc004047836 */ /* 0x000fe20000000000 */
[----:B------:R-:W-:Y:S01]  /*13de0*/  UIADD3.X UR5, URZ, UR39, URZ, UP0, !UPT ;  /* 0x000000273f057290 */ /* 0x000fe200087fe43f */
[----:B------:R-:W-:Y:S01]  /*13df0*/  UMOV UR6, 0x0 ;  /* 0x0000000000067882 */ /* 0x000fe20000000000 */
[----:B------:R-:W-:Y:S01]  /*13e00*/  UMOV UR7, 0x12f00000 ;  /* 0x12f0000000077882 */ /* 0x000fe20000000000 */
[----:B--2---:R-:W-:-:S04]  /*13e10*/  IMAD R6, R6, 0x2000, R18 ;  /* 0x0000200006067824 */ /* 0x004fc800078e0212 */
[----:B------:R-:W-:-:S07]  /*13e20*/  VIADD R6, R6, 0x22400 ;  /* 0x0002240006067836 */ /* 0x000fce0000000000 */
.L_x_798:
        /* <DEDUP_REMOVED lines=13> */
.L_x_982:
[----:B------:R-:W-:Y:S05]  /*13f00*/  BSYNC B2 ;  /* 0x0000000000027941 */ /* 0x000fea0003800000 */
.L_x_799:
[----:B------:R-:W-:Y:S01]  /*13f10*/  BSSY B2, `(.L_x_801) ;  /* 0x000000b000027945 */ /* 0x000fe20003800000 */
[----:B------:R-:W-:Y:S02]  /*13f20*/  IMAD.MOV.U32 R12, RZ, RZ, 0x0 ;  /* 0x00000000ff0c7424 */ /* 0x000fe400078e00ff */
[----:B------:R-:W-:Y:S01]  /*13f30*/  IMAD.MOV.U32 R13, RZ, RZ, 0x12f00000 ;  /* 0x12f00000ff0d7424 */ /* 0x000fe200078e00ff */
[----:B------:R-:W-:Y:S06]  /*13f40*/  @P2 BRA `(.L_x_802) ;  /* 0x00000000001c2947 */ /* 0x000fec0003800000 */
[----:B------:R-:W2:Y:S01]  /*13f50*/  S2R R7, SR_TID.X ;  /* 0x0000000000077919 */ /* 0x000ea20000002100 */
[----:B------:R-:W-:-:S04]  /*13f60*/  IMAD.MOV.U32 R6, RZ, RZ, 0x10000 ;  /* 0x00010000ff067424 */ /* 0x000fc800078e00ff */
[----:B------:R3:W-:Y:S01]  /*13f70*/  SYNCS.ARRIVE.TRANS64 RZ, [R5+URZ+0x28cb0], R6 ;  /* 0x028cb00605ff79a7 */ /* 0x0007e2000800003f */
[----:B--2---:R-:W-:-:S04]  /*13f80*/  LOP3.LUT R7, R7, 0x1f, RZ, 0xc0, !PT ;  /* 0x0000001f07077812 */ /* 0x004fc800078ec0ff */
[----:B------:R-:W-:-:S13]  /*13f90*/  ISETP.NE.AND P0, PT, R7, RZ, PT ;  /* 0x000000ff0700720c */ /* 0x000fda0003f05270 */
[----:B---3--:R-:W-:Y:S05]  /*13fa0*/  @!P0 BRA `(.L_x_802) ;  /* 0x0000000000048947 */ /* 0x008fea0003800000 */
[----:B------:R-:W-:Y:S01]  /*13fb0*/  BPT.TRAP 0x1 ;  /* 0x000000040000795c */ /* 0x000fe20000300000 */
.L_x_802:
[----:B------:R-:W-:Y:S05]  /*13fc0*/  BSYNC B2 ;  /* 0x0000000000027941 */ /* 0x000fea0003800000 */
.L_x_801:
[----:B------:R-:W2:Y:S01]  /*13fd0*/  LDL R6, [R1+0x10] ;  /* 0x0000100001067983 */ /* 0x000ea20000100800 */
[----:B------:R-:W-:Y:S01]  /*13fe0*/  R2UR UR10, R11 ;  /* 0x000000000b0a72ca */ /* 0x000fe200000e0000 */
[----:B------:R-:W-:Y:S01]  /*13ff0*/  UIADD3 UR4, UP0, UR38, 0x670, URZ ;  /* 0x0000067026047890 */ /* 0x000fe2000ff1e03f */
[----:B------:R-:W-:Y:S01]  /*14000*/  R2UR UR6, R12 ;  /* 0x000000000c0672ca */ /* 0x000fe200000e0000 */
[----:B01----:R-:W-:Y:S01]  /*14010*/  VIADD R5, R5, 0x28cb0 ;  /* 0x00028cb005057836 */ /* 0x003fe20000000000 */
[----:B------:R-:W-:Y:S01]  /*14020*/  R2UR UR7, R13 ;  /* 0x000000000d0772ca */ /* 0x000fe200000e0000 */
[----:B------:R-:W-:Y:S01]  /*14030*/  UIADD3.X UR5, URZ, UR39, URZ, UP0, !UPT ;  /* 0x000000273f057290 */ /* 0x000fe200087fe43f */
[----:B------:R-:W-:Y:S01]  /*14040*/  PLOP3.LUT P0, PT, PT, PT, PT, 0x80, 0x0 ;  /* 0x000000000000781c */ /* 0x000fe20003f0f070 */
[----:B--2---:R-:W-:-:S04]  /*14050*/  IMAD R6, R6, 0x10000, R18 ;  /* 0x0001000006067824 */ /* 0x004fc800078e0212 */
[----:B------:R-:W-:-:S08]  /*14060*/  VIADD R7, R6, 0x400 ;  /* 0x0000040006077836 */ /* 0x000fd00000000000 */
.L_x_803:
        /* <DEDUP_REMOVED lines=15> */
.L_x_804:
        /* <DEDUP_REMOVED lines=15> */
.L_x_805:
        /* <DEDUP_REMOVED lines=15> */
.L_x_806:
        /* <DEDUP_REMOVED lines=15> */
.L_x_807:
        /* <DEDUP_REMOVED lines=15> */
.L_x_808:
        /* <DEDUP_REMOVED lines=15> */
.L_x_809:
        /* <DEDUP_REMOVED lines=15> */
.L_x_810:
        /* <DEDUP_REMOVED lines=10> */
.L_x_793:
[----:B------:R-:W-:Y:S05]  /*147a0*/  BSYNC B1 ;  /* 0x0000000000017941 */ /* 0x000fea0003800000 */
.L_x_792:
[----:B------:R-:W2:Y:S04]  /*147b0*/  LDL.LU R9, [R1+0x10] ;  /* 0x0000100001097983 */ /* 0x000ea80000300800 */
[----:B------:R-:W3:Y:S01]  /*147c0*/  LDL.LU R7, [R1+0x18] ;  /* 0x0000180001077983 */ /* 0x000ee20000300800 */
[----:B0-----:R-:W-:Y:S01]  /*147d0*/  VIADD R4, R8, 0xfffffffe ;  /* 0xfffffffe08047836 */ /* 0x001fe20000000000 */
[----:B------:R-:W-:-:S04]  /*147e0*/  PLOP3.LUT P0, PT, PT, PT, PT, 0x8, 0x0 ;  /* 0x000000000000781c */ /* 0x000fc80003f0e170 */
[----:B------:R-:W-:Y:S01]  /*147f0*/  ISETP.GE.AND P3, PT, R4, R3, PT ;  /* 0x000000030400720c */ /* 0x000fe20003f66270 */
[----:B--2---:R-:W-:-:S05]  /*14800*/  VIADD R5, R9, 0x1 ;  /* 0x0000000109057836 */ /* 0x004fca0000000000 */
[----:B------:R-:W-:-:S04]  /*14810*/  ISETP.NE.AND P2, PT, R5, 0x2, PT ;  /* 0x000000020500780c */ /* 0x000fc80003f45270 */
[----:B------:R-:W-:Y:S02]  /*14820*/  SEL R6, RZ, 0x1, P2 ;  /* 0x00000001ff067807 */ /* 0x000fe40001000000 */
[----:B------:R-:W-:Y:S02]  /*14830*/  SEL R5, R5, RZ, P2 ;  /* 0x000000ff05057207 */ /* 0x000fe40001000000 */
[----:B---3--:R-:W-:-:S03]  /*14840*/  LOP3.LUT R7, R7, R6, RZ, 0x3c, !PT ;  /* 0x0000000607077212 */ /* 0x008fc600078e3cff */
[----:B------:R1:W-:Y:S04]  /*14850*/  STL [R1+0x10], R5 ;  /* 0x0000100501007387 */ /* 0x0003e80000100800 */
[----:B------:R1:W-:Y:S01]  /*14860*/  STL [R1+0x18], R7 ;  /* 0x0000180701007387 */ /* 0x0003e20000100800 */
[----:B------:R-:W-:Y:S05]  /*14870*/  @!P3 BRA `(.L_x_786) ;  /* 0x0000000c0020b947 */ /* 0x000fea0003800000 */
.L_x_830:
[----:B------:R-:W-:Y:S05]  /*14880*/  YIELD ;  /* 0x0000000000007946 */ /* 0x000fea0003800000 */
[----:B------:R-:W-:Y:S04]  /*14890*/  BSSY B1, `(.L_x_811) ;  /* 0x00000ba000017945 */ /* 0x000fe80003800000 */
[----:B--2---:R-:W-:Y:S05]  /*148a0*/  @!P6 BRA `(.L_x_812) ;  /* 0x0000000800e0e947 */ /* 0x004fea0003800000 */
[----:B-1----:R-:W2:Y:S04]  /*148b0*/  LDL R5, [R1+0x10] ;  /* 0x0000100001057983 */ /* 0x002ea80000100800 */
[----:B------:R-:W3:Y:S01]  /*148c0*/  LDL R6, [R1+0x18] ;  /* 0x0000180001067983 */ /* 0x000ee20000100800 */
[----:B------:R-:W-:Y:S01]  /*148d0*/  BSSY B2, `(.L_x_813) ;  /* 0x0000008000027945 */ /* 0x000fe20003800000 */
[----:B------:R-:W0:Y:S02]  /*148e0*/  S2R R7, SR_TID.X ;  /* 0x0000000000077919 */ /* 0x000e240000002100 */
[----:B0-----:R-:W-:-:S04]  /*148f0*/  LOP3.LUT R7, R7, 0x7f, RZ, 0xc0, !PT ;  /* 0x0000007f07077812 */ /* 0x001fc800078ec0ff */
[----:B------:R-:W-:Y:S01]  /*14900*/  ISETP.NE.AND P3, PT, R7, RZ, PT ;  /* 0x000000ff0700720c */ /* 0x000fe20003f65270 */
[----:B--2---:R-:W-:Y:S01]  /*14910*/  IMAD R5, R5, 0x8, R18 ;  /* 0x0000000805057824 */ /* 0x004fe200078e0212 */
[----:B---3--:R-:W-:-:S04]  /*14920*/  SHF.L.U32 R6, R6, 0x1f, RZ ;  /* 0x0000001f06067819 */ /* 0x008fc800000006ff */
[----:B------:R-:W0:Y:S02]  /*14930*/  SYNCS.PHASECHK.TRANS64.TRYWAIT P2, [R5+URZ+0x28ca0], R6 ;  /* 0x028ca006050075a7 */ /* 0x000e24000804017f */
[----:B0-----:R-:W-:Y:S05]  /*14940*/  @!P2 BRA `(.L_x_814) ;  /* 0x000000740014a947 */ /* 0x001fea0003800000 */
.L_x_983:
[----:B------:R-:W-:Y:S05]  /*14950*/  BSYNC B2 ;  /* 0x0000000000027941 */ /* 0x000fea0003800000 */
.L_x_813:
        /* <DEDUP_REMOVED lines=9> */
.L_x_816:
[----:B------:R-:W-:Y:S05]  /*149f0*/  BSYNC B2 ;  /* 0x0000000000027941 */ /* 0x000fea0003800000 */
.L_x_815:
[----:B------:R-:W2:Y:S01]  /*14a00*/  LDL R7, [R1+0x10] ;  /* 0x0000100001077983 */ /* 0x000ea20000100800 */
[----:B------:R-:W-:Y:S01]  /*14a10*/  IMAD.MOV.U32 R11, RZ, RZ, RZ ;  /* 0x000000ffff0b7224 */ /* 0x000fe200078e00ff */
[----:B------:R-:W-:Y:S01]  /*14a20*/  UIADD3 UR4, UP0, UR38, 0x570, URZ ;  /* 0x0000057026047890 */ /* 0x000fe2000ff1e03f */
[----:B------:R-:W-:Y:S01]  /*14a30*/  PLOP3.LUT P2, PT, PT, PT, PT, 0x80, 0x0 ;  /* 0x000000000000781c */ /* 0x000fe20003f4f070 */
[----:B------:R-:W-:Y:S01]  /*14a40*/  IMAD R8, R4, 0x40, R0 ;  /* 0x0000004004087824 */ /* 0x000fe200078e0200 */
[----:B------:R-:W-:Y:S01]  /*14a50*/  UMOV UR6, 0x0 ;  /* 0x0000000000067882 */ /* 0x000fe20000000000 */
[----:B------:R-:W-:Y:S01]  /*14a60*/  R2UR UR10, R11 ;  /* 0x000000000b0a72ca */ /* 0x000fe200000e0000 */
[----:B------:R-:W-:Y:S01]  /*14a70*/  VIADD R9, R5, 0x28c90 ;  /* 0x00028c9005097836 */ /* 0x000fe20000000000 */
[----:B------:R-:W-:Y:S01]  /*14a80*/  UIADD3.X UR5, URZ, UR39, URZ, UP0, !UPT ;  /* 0x000000273f057290 */ /* 0x000fe200087fe43f */
[----:B------:R-:W-:Y:S01]  /*14a90*/  UMOV UR7, 0x12f00000 ;  /* 0x12f0000000077882 */ /* 0x000fe20000000000 */
[----:B--2---:R-:W-:-:S04]  /*14aa0*/  IMAD R7, R7, 0x2000, R18 ;  /* 0x0000200007077824 */ /* 0x004fc800078e0212 */
[----:B------:R-:W-:-:S07]  /*14ab0*/  VIADD R7, R7, 0x22400 ;  /* 0x0002240007077836 */ /* 0x000fce0000000000 */
.L_x_817:
        /* <DEDUP_REMOVED lines=13> */
.L_x_984:
[----:B------:R-:W-:Y:S05]  /*14b90*/  BSYNC B2 ;  /* 0x0000000000027941 */ /* 0x000fea0003800000 */
.L_x_818:
[----:B------:R-:W-:Y:S01]  /*14ba0*/  BSSY B2, `(.L_x_820) ;  /* 0x000000b000027945 */ /* 0x000fe20003800000 */
[----:B------:R-:W-:Y:S02]  /*14bb0*/  IMAD.MOV.U32 R12, RZ, RZ, 0x0 ;  /* 0x00000000ff0c7424 */ /* 0x000fe400078e00ff */
[----:B------:R-:W-:Y:S01]  /*14bc0*/  IMAD.MOV.U32 R13, RZ, RZ, 0x12f00000 ;  /* 0x12f00000ff0d7424 */ /* 0x000fe200078e00ff */
[----:B------:R-:W-:Y:S06]  /*14bd0*/  @P3 BRA `(.L_x_821) ;  /* 0x00000000001c3947 */ /* 0x000fec0003800000 */
[----:B------:R-:W2:Y:S01]  /*14be0*/  S2R R7, SR_TID.X ;  /* 0x0000000000077919 */ /* 0x000ea20000002100 */
[----:B01----:R-:W-:-:S04]  /*14bf0*/  IMAD.MOV.U32 R6, RZ, RZ, 0x10000 ;  /* 0x00010000ff067424 */ /* 0x003fc800078e00ff */
[----:B------:R3:W-:Y:S01]  /*14c00*/  SYNCS.ARRIVE.TRANS64 RZ, [R5+URZ+0x28cb0], R6 ;  /* 0x028cb00605ff79a7 */ /* 0x0007e2000800003f */
[----:B--2---:R-:W-:-:S04]  /*14c10*/  LOP3.LUT R7, R7, 0x1f, RZ, 0xc0, !PT ;  /* 0x0000001f07077812 */ /* 0x004fc800078ec0ff */
[----:B------:R-:W-:-:S13]  /*14c20*/  ISETP.NE.AND P2, PT, R7, RZ, PT ;  /* 0x000000ff0700720c */ /* 0x000fda0003f45270 */
[----:B---3--:R-:W-:Y:S05]  /*14c30*/  @!P2 BRA `(.L_x_821) ;  /* 0x000000000004a947 */ /* 0x008fea0003800000 */
[----:B------:R-:W-:Y:S01]  /*14c40*/  BPT.TRAP 0x1 ;  /* 0x000000040000795c */ /* 0x000fe20000300000 */
.L_x_821:
[----:B------:R-:W-:Y:S05]  /*14c50*/  BSYNC B2 ;  /* 0x0000000000027941 */ /* 0x000fea0003800000 */
.L_x_820:
[----:B01----:R-:W2:Y:S01]  /*14c60*/  LDL R6, [R1+0x10] ;  /* 0x0000100001067983 */ /* 0x003ea20000100800 */
[----:B------:R-:W-:Y:S01]  /*14c70*/  R2UR UR10, R11 ;  /* 0x000000000b0a72ca */ /* 0x000fe200000e0000 */
[----:B------:R-:W-:Y:S01]  /*14c80*/  UIADD3 UR4, UP0, UR38, 0x670, URZ ;  /* 0x0000067026047890 */ /* 0x000fe2000ff1e03f */
[----:B------:R-:W-:Y:S01]  /*14c90*/  R2UR UR6, R12 ;  /* 0x000000000c0672ca */ /* 0x000fe200000e0000 */
[----:B------:R-:W-:Y:S01]  /*14ca0*/  VIADD R5, R5, 0x28cb0 ;  /* 0x00028cb005057836 */ /* 0x000fe20000000000 */
[----:B------:R-:W-:Y:S01]  /*14cb0*/  R2UR UR7, R13 ;  /* 0x000000000d0772ca */ /* 0x000fe200000e0000 */
[----:B------:R-:W-:Y:S01]  /*14cc0*/  UIADD3.X UR5, URZ, UR39, URZ, UP0, !UPT ;  /* 0x000000273f057290 */ /* 0x000fe200087fe43f */
[----:B------:R-:W-:Y:S01]  /*14cd0*/  PLOP3.LUT P2, PT, PT, PT, PT, 0x80, 0x0 ;  /* 0x000000000000781c */ /* 0x000fe20003f4f070 */
[----:B--2---:R-:W-:-:S04]  /*14ce0*/  IMAD R6, R6, 0x10000, R18 ;  /* 0x0001000006067824 */ /* 0x004fc800078e0212 */
[----:B------:R-:W-:-:S08]  /*14cf0*/  VIADD R7, R6, 0x400 ;  /* 0x0000040006077836 */ /* 0x000fd00000000000 */
.L_x_822:
        /* <DEDUP_REMOVED lines=15> */
.L_x_823:
        /* <DEDUP_REMOVED lines=15> */
.L_x_824:
        /* <DEDUP_REMOVED lines=15> */
.L_x_825:
        /* <DEDUP_REMOVED lines=15> */
.L_x_826:
        /* <DEDUP_REMOVED lines=15> */
.L_x_827:
        /* <DEDUP_REMOVED lines=15> */
.L_x_828:
        /* <DEDUP_REMOVED lines=15> */
.L_x_829:
        /* <DEDUP_REMOVED lines=10> */
.L_x_812:
[----:B------:R-:W-:Y:S05]  /*15430*/  BSYNC B1 ;  /* 0x0000000000017941 */ /* 0x000fea0003800000 */
.L_x_811:
[----:B------:R-:W2:Y:S04]  /*15440*/  LDL.LU R9, [R1+0x10] ;  /* 0x0000100001097983 */ /* 0x000ea80000300800 */
[----:B-1----:R-:W3:Y:S01]  /*15450*/  LDL.LU R7, [R1+0x18] ;  /* 0x0000180001077983 */ /* 0x002ee20000300800 */
[C---:B------:R-:W-:Y:S01]  /*15460*/  ISETP.GT.AND P3, PT, R4.reuse, R3, PT ;  /* 0x000000030400720c */ /* 0x040fe20003f64270 */
[----:B------:R-:W-:Y:S02]  /*15470*/  VIADD R4, R4, 0xffffffff ;  /* 0xffffffff04047836 */ /* 0x000fe40000000000 */
[----:B--2---:R-:W-:-:S05]  /*15480*/  VIADD R5, R9, 0x1 ;  /* 0x0000000109057836 */ /* 0x004fca0000000000 */
[----:B------:R-:W-:-:S04]  /*15490*/  ISETP.NE.AND P2, PT, R5, 0x2, PT ;  /* 0x000000020500780c */ /* 0x000fc80003f45270 */
[----:B------:R-:W-:Y:S02]  /*154a0*/  SEL R6, RZ, 0x1, P2 ;  /* 0x00000001ff067807 */ /* 0x000fe40001000000 */
[----:B------:R-:W-:Y:S02]  /*154b0*/  SEL R5, R5, RZ, P2 ;  /* 0x000000ff05057207 */ /* 0x000fe40001000000 */
[----:B---3--:R-:W-:-:S05]  /*154c0*/  LOP3.LUT R7, R7, R6, RZ, 0x3c, !PT ;  /* 0x0000000607077212 */ /* 0x008fca00078e3cff */
[----:B------:R2:W-:Y:S04]  /*154d0*/  STL [R1+0x18], R7 ;  /* 0x0000180701007387 */ /* 0x0005e80000100800 */
[----:B------:R2:W-:Y:S01]  /*154e0*/  STL [R1+0x10], R5 ;  /* 0x0000100501007387 */ /* 0x0005e20000100800 */
[----:B------:R-:W-:Y:S05]  /*154f0*/  @P3 BRA `(.L_x_830) ;  /* 0xfffffff000e03947 */ /* 0x000fea000383ffff */
.L_x_786:
[----:B------:R-:W-:Y:S05]  /*15500*/  BSYNC B0 ;  /* 0x0000000000007941 */ /* 0x000fea0003800000 */
.L_x_785:
[----:B-12---:R1:W5:Y:S01]  /*15510*/  LDL R7, [R1+0x38] ;  /* 0x0000380001077983 */ /* 0x0063620000100800 */
[----:B------:R-:W-:Y:S05]  /*15520*/  @!P0 WARPSYNC.ALL ;  /* 0x0000000000008948 */ /* 0x000fea0003800000 */
[----:B------:R1:W-:Y:S01]  /*15530*/  STL [R1+0x40], RZ ;  /* 0x000040ff01007387 */ /* 0x0003e20000100800 */
[----:B------:R-:W-:Y:S01]  /*15540*/  BSSY B0, `(.L_x_831) ;  /* 0x0000020000007945 */ /* 0x000fe20003800000 */
[----:B------:R-:W-:Y:S06]  /*15550*/  @!P0 BAR.SYNC.DEFER_BLOCKING 0xc, 0x180 ;  /* 0x0306000000008b1d */ /* 0x000fec0000010000 */
[----:B-1----:R-:W-:Y:S05]  /*15560*/  @!P1 BRA `(.L_x_832) ;  /* 0x0000000000749947 */ /* 0x002fea0003800000 */
        /* <DEDUP_REMOVED lines=10> */
[----:B------:R-:W-:Y:S01]  /*15610*/  IMAD.HI.U32 R6, R3, R4, R2 ;  /* 0x0000000403067227 */ /* 0x000fe200078e0002 */
[----:B------:R-:W-:Y:S02]  /*15620*/  IABS R2, R10 ;  /* 0x0000000a00027213 */ /* 0x000fe40000000000 */
[----:B-----5:R-:W-:-:S03]  /*15630*/  IADD3 R4, R7, -0x1, R10 ;  /* 0xffffffff07047810 */ /* 0x020fc60007ffe00a */
        /* <DEDUP_REMOVED lines=15> */
[----:B------:R1:W-:Y:S02]  /*15730*/  STL [R1+0x40], R2 ;  /* 0x0000400201007387 */ /* 0x0003e40000100800 */
.L_x_832:
[----:B------:R-:W-:Y:S05]  /*15740*/  BSYNC B0 ;  /* 0x0000000000007941 */ /* 0x000fea0003800000 */
.L_x_831:
[----:B------:R-:W2:Y:S04]  /*15750*/  LDL R0, [R1+0x40] ;  /* 0x0000400001007983 */ /* 0x000ea80000100800 */
[----:B-1----:R-:W2:Y:S01]  /*15760*/  LDL R2, [R1+0x5c] ;  /* 0x00005c0001027983 */ /* 0x002ea20000100800 */
[----:B------:R-:W-:Y:S01]  /*15770*/  BSSY B7, `(.L_x_833) ;  /* 0x00004b1000077945 */ /* 0x000fe20003800000 */
[----:B--2---:R-:W-:-:S05]  /*15780*/  IMAD R2, R2, R0, RZ ;  /* 0x0000000002027224 */ /* 0x004fca00078e02ff */
[----:B-----5:R-:W-:Y:S01]  /*15790*/  VIADDMNMX R0, R2, R0, R7, PT ;  /* 0x0000000002007246 */ /* 0x020fe20003800107 */
[----:B------:R1:W-:Y:S03]  /*157a0*/  STL [R1+0x24], R2 ;  /* 0x0000240201007387 */ /* 0x0003e60000100800 */
[----:B------:R-:W-:Y:S01]  /*157b0*/  ISETP.GT.AND P0, PT, R0, R2, PT ;  /* 0x000000020000720c */ /* 0x000fe20003f04270 */
[----:B------:R1:W-:-:S12]  /*157c0*/  STL [R1+0x3c], R0 ;  /* 0x00003c0001007387 */ /* 0x0003d80000100800 */
[----:B-1----:R-:W-:Y:S05]  /*157d0*/  @P0 BRA `(.L_x_834) ;  /* 0x0000000000480947 */ /* 0x002fea0003800000 */
[----:B------:R-:W1:Y:S02]  /*157e0*/  S2R R0, SR_TID.X ;  /* 0x0000000000007919 */ /* 0x000e640000002100 */
[----:B-1----:R-:W-:-:S04]  /*157f0*/  LOP3.LUT R0, R0, 0x7f, RZ, 0xc0, !PT ;  /* 0x0000007f00007812 */ /* 0x002fc800078ec0ff */
[----:B------:R-:W-:-:S13]  /*15800*/  ISETP.NE.AND P0, PT, R0, RZ, PT ;  /* 0x000000ff0000720c */ /* 0x000fda0003f05270 */
[----:B------:R-:W-:Y:S05]  /*15810*/  @P0 BRA `(.L_x_835) ;  /* 0x0000004800980947 */ /* 0x000fea0003800000 */
[----:B------:R-:W1:Y:S01]  /*15820*/  S2R R3, SR_LANEID ;  /* 0x0000000000037919 */ /* 0x000e620000000000 */
[----:B------:R-:W-:Y:S02]  /*15830*/  VOTEU.ANY UR4, UPT, PT ;  /* 0x0000000000047886 */ /* 0x000fe400038e0100 */
[----:B------:R-:W1:Y:S08]  /*15840*/  FLO.U32 R0, UR4 ;  /* 0x0000000400007d00 */ /* 0x000e7000080e0000 */
[----:B------:R-:W2:Y:S01]  /*15850*/  POPC R5, UR4 ;  /* 0x0000000400057d09 */ /* 0x000ea20008000000 */
[----:B-1----:R-:W-:-:S02]  /*15860*/  ISETP.EQ.U32.AND P0, PT, R0, R3, PT ;  /* 0x000000030000720c */ /* 0x002fc40003f02070 */
[----:B------:R-:W2:Y:S11]  /*15870*/  LDC.64 R2, c[0x0][0xc60] ;  /* 0x00031800ff027b82 */ /* 0x000eb60000000a00 */
[----:B--2---:R-:W2:Y:S01]  /*15880*/  @P0 ATOMG.E.ADD.STRONG.GPU PT, R3, desc[UR40][R2.64], R5 ;  /* 0x00000005020309a8 */ /* 0x004ea200081ee1e8 */
[----:B------:R-:W1:Y:S02]  /*15890*/  S2R R4, SR_LTMASK ;  /* 0x0000000000047919 */ /* 0x000e640000003900 */
[----:B-1----:R-:W-:-:S04]  /*158a0*/  LOP3.LUT R4, R4, UR4, RZ, 0xc0, !PT ;  /* 0x0000000404047c12 */ /* 0x002fc8000f8ec0ff */
[----:B------:R-:W1:Y:S01]  /*158b0*/  POPC R7, R4 ;  /* 0x0000000400077309 */ /* 0x000e620000000000 */
[----:B--2---:R-:W1:Y:S02]  /*158c0*/  SHFL.IDX PT, R0, R3, R0, 0x1f ;  /* 0x00001f0003007589 */ /* 0x004e6400000e0000 */
[----:B-1----:R-:W-:-:S05]  /*158d0*/  IADD3 R0, R0, UR36, R7 ;  /* 0x0000002400007c10 */ /* 0x002fca000fffe007 */
[----:B------:R1:W-:Y:S01]  /*158e0*/  STL [R1], R0 ;  /* 0x0000000001007387 */ /* 0x0003e20000100800 */
[----:B------:R-:W-:Y:S05]  /*158f0*/  BRA `(.L_x_835) ;  /* 0x0000004800607947 */ /* 0x000fea0003800000 */
.L_x_834:
        /* <DEDUP_REMOVED lines=13> */
[----:B------:R-:W-:Y:S02]  /*159d0*/  IMAD.U32 R10, RZ, RZ, UR4 ;  /* 0x00000004ff0a7e24 */ /* 0x000fe4000f8e00ff */
[----:B------:R-:W-:Y:S02]  /*159e0*/  IMAD.U32 R11, RZ, RZ, UR5 ;  /* 0x00000005ff0b7e24 */ /* 0x000fe4000f8e00ff */
[----:B------:R-:W-:Y:S02]  /*159f0*/  IMAD.MOV.U32 R8, RZ, RZ, 0x70 ;  /* 0x00000070ff087424 */ /* 0x000fe400078e00ff */
[----:B0-----:R-:W-:Y:S02]  /*15a00*/  IMAD.MOV.U32 R12, RZ, RZ, 0x1 ;  /* 0x00000001ff0c7424 */ /* 0x001fe400078e00ff */
[----:B------:R-:W-:-:S07]  /*15a10*/  IMAD.MOV.U32 R13, RZ, RZ, RZ ;  /* 0x000000ffff0d7224 */ /* 0x000fce00078e00ff */
[----:B------:R-:W-:-:S07]  /*15a20*/  LEPC R20, `(.L_x_837) ;  /* 0x000000001014794e */ /* 0x000fce0000000000 */
[----:B-1----:R-:W-:Y:S05]  /*15a30*/  CALL.ABS.NOINC R2 ;  /* 0x0000000002007343 */ /* 0x002fea0003c00000 */
.L_x_837:
[----:B------:R-:W-:Y:S05]  /*15a40*/  BSYNC B6 ;  /* 0x0000000000067941 */ /* 0x000fea0003800000 */
.L_x_836:
        /* <DEDUP_REMOVED lines=8> */
[----:B------:R1:W2:Y:S01]  /*15ad0*/  LDC.64 R2, c[0x4][R0] ;  /* 0x0100000000027b82 */ /* 0x0002a20000000a00 */
[----:B------:R-:W-:Y:S02]  /*15ae0*/  IMAD.U32 R4, RZ, RZ, UR6 ;  /* 0x00000006ff047e24 */ /* 0x000fe4000f8e00ff */
[----:B------:R-:W-:Y:S02]  /*15af0*/  IMAD.U32 R5, RZ, RZ, UR7 ;  /* 0x00000007ff057e24 */ /* 0x000fe4000f8e00ff */
[----:B------:R-:W-:Y:S02]  /*15b00*/  IMAD.U32 R6, RZ, RZ, UR8 ;  /* 0x00000008ff067e24 */ /* 0x000fe4000f8e00ff */
[----:B------:R-:W-:-:S02]  /*15b10*/  IMAD.U32 R7, RZ, RZ, UR9 ;  /* 0x00000009ff077e24 */ /* 0x000fc4000f8e00ff */
[----:B------:R-:W-:Y:S02]  /*15b20*/  IMAD.U32 R10, RZ, RZ, UR4 ;  /* 0x00000004ff0a7e24 */ /* 0x000fe4000f8e00ff */
[----:B------:R-:W-:Y:S02]  /*15b30*/  IMAD.U32 R11, RZ, RZ, UR5 ;  /* 0x00000005ff0b7e24 */ /* 0x000fe4000f8e00ff */
[----:B------:R-:W-:Y:S02]  /*15b40*/  IMAD.MOV.U32 R8, RZ, RZ, 0x70 ;  /* 0x00000070ff087424 */ /* 0x000fe400078e00ff */
[----:B0-----:R-:W-:Y:S02]  /*15b50*/  IMAD.MOV.U32 R12, RZ, RZ, 0x1 ;  /* 0x00000001ff0c7424 */ /* 0x001fe400078e00ff */
[----:B-1----:R-:W-:-:S07]  /*15b60*/  IMAD.MOV.U32 R13, RZ, RZ, RZ ;  /* 0x000000ffff0d7224 */ /* 0x002fce00078e00ff */
[----:B------:R-:W-:-:S07]  /*15b70*/  LEPC R20, `(.L_x_840) ;  /* 0x000000001014794e */ /* 0x000fce0000000000 */
[----:B--2---:R-:W-:Y:S05]  /*15b80*/  CALL.ABS.NOINC R2 ;  /* 0x0000000002007343 */ /* 0x004fea0003c00000 */
.L_x_840:
        /* <DEDUP_REMOVED lines=16> */
.L_x_839:
[----:B------:R-:W-:Y:S05]  /*15c90*/  BSYNC B6 ;  /* 0x0000000000067941 */ /* 0x000fea0003800000 */
.L_x_838:
[----:B------:R-:W2:Y:S01]  /*15ca0*/  LDL.LU R4, [R1+0x1c] ;  /* 0x00001c0001047983 */ /* 0x000ea20000300800 */
[----:B------:R-:W-:-:S03]  /*15cb0*/  ULDC.64 UR4, c[0x0][0x9f8] ;  /* 0x00027e0000047ab9 */ /* 0x000fc60000000a00 */
[----:B------:R-:W3:Y:S01]  /*15cc0*/  LDL R7, [R1+0x8] ;  /* 0x0000080001077983 */ /* 0x000ee20000100800 */
[----:B------:R-:W-:-:S03]  /*15cd0*/  ISETP.NE.U32.AND P0, PT, RZ, UR4, PT ;  /* 0x00000004ff007c0c */ /* 0x000fc6000bf05070 */
[----:B------:R-:W4:Y:S01]  /*15ce0*/  LDL R0, [R1+0x3c] ;  /* 0x00003c0001007983 */ /* 0x000f220000100800 */
[----:B------:R-:W-:-:S13]  /*15cf0*/  ISETP.NE.AND.EX P0, PT, RZ, UR5, PT, P0 ;  /* 0x00000005ff007c0c */ /* 0x000fda000bf05300 */
[----:B------:R-:W-:-:S04]  /*15d00*/  @P0 IADD3 R2, P1, R17, UR4, RZ ;  /* 0x0000000411020c10 */ /* 0x000fc8000ff3e0ff */
[----:B--2---:R-:W-:Y:S01]  /*15d10*/  @P0 IADD3.X R3, R4, UR5, RZ, P1, !PT ;  /* 0x0000000504030c10 */ /* 0x004fe20008ffe4ff */
[----:B------:R-:W-:-:S04]  /*15d20*/  ULDC.64 UR4, c[0x0][0xa08] ;  /* 0x0002820000047ab9 */ /* 0x000fc80000000a00 */
[----:B---3--:R1:W2:Y:S02]  /*15d30*/  @P0 LDG.E R7, desc[UR40][R2.64] ;  /* 0x0000002802070981 */ /* 0x0082a4000c1e1900 */
[----:B-1----:R-:W1:Y:S01]  /*15d40*/  LDC.64 R2, c[0x0][0x418] ;  /* 0x00010600ff027b82 */ /* 0x002e620000000a00 */
[----:B----4-:R-:W-:Y:S01]  /*15d50*/  VIADD R0, R0, 0xffffffff ;  /* 0xffffffff00007836 */ /* 0x010fe20000000000 */
        /* <DEDUP_REMOVED lines=11> */
[----:B0-----:R0:W1:Y:S02]  /*15e10*/  SHFL.IDX PT, R14, R4, RZ, 0x1f ;  /* 0x00001fff040e7589 */ /* 0x00106400000e0000 */
.L_x_987:
[----:B0-----:R-:W2:Y:S01]  /*15e20*/  LDL.LU R4, [R1+0x28] ;  /* 0x0000280001047983 */ /* 0x001ea20000300800 */
[----:B------:R-:W-:Y:S02]  /*15e30*/  PLOP3.LUT P1, PT, PT, PT, PT, 0x8, 0x0 ;  /* 0x000000000000781c */ /* 0x000fe40003f2e170 */
[----:B-1----:R-:W-:Y:S01]  /*15e40*/  ISETP.NE.AND P0, PT, R14, RZ, PT ;  /* 0x000000ff0e00720c */ /* 0x002fe20003f05270 */
[----:B------:R0:W-:Y:S01]  /*15e50*/  STL [R1+0x30], R0 ;  /* 0x0000300001007387 */ /* 0x0001e20000100800 */
[----:B--2---:R-:W-:-:S09]  /*15e60*/  LOP3.LUT R4, R4, 0xfffffffe, RZ, 0xc0, !PT ;  /* 0xfffffffe04047812 */ /* 0x004fd200078ec0ff */
[----:B------:R-:W-:-:S05]  /*15e70*/  @P1 LOP3.LUT R4, R4, 0x1, RZ, 0xfc, !PT ;  /* 0x0000000104041812 */ /* 0x000fca00078efcff */
[----:B------:R0:W-:Y:S01]  /*15e80*/  STL [R1+0x28], R4 ;  /* 0x0000280401007387 */ /* 0x0001e20000100800 */
[----:B------:R-:W-:Y:S05]  /*15e90*/  @P0 BRA `(.L_x_842) ;  /* 0x00000004000c0947 */ /* 0x000fea0003800000 */
[----:B------:R-:W-:-:S03]  /*15ea0*/  UMOV UR4, 0xffffffff ;  /* 0xffffffff00047882 */ /* 0x000fc60000000000 */
[----:B------:R-:W-:Y:S05]  /*15eb0*/  BRA.DIV UR4, `(.L_x_843) ;  /* 0x0000006204147947 */ /* 0x000fea000b800000 */
[----:B------:R-:W-:-:S13]  /*15ec0*/  ELECT P6, URZ, PT ;  /* 0x00000000003f782f */ /* 0x000fda00038c0000 */
.L_x_990:
[----:B------:R-:W-:Y:S05]  /*15ed0*/  @!P6 BRA `(.L_x_842) ;  /* 0x0000000000fce947 */ /* 0x000fea0003800000 */
[----:B------:R-:W-:-:S04]  /*15ee0*/  ISETP.NE.U32.AND P0, PT, R2, RZ, PT ;  /* 0x000000ff0200720c */ /* 0x000fc80003f05070 */
[----:B------:R-:W-:-:S13]  /*15ef0*/  ISETP.NE.AND.EX P0, PT, R3, RZ, PT, P0 ;  /* 0x000000ff0300720c */ /* 0x000fda0003f05300 */
[----:B------:R-:W-:Y:S05]  /*15f00*/  @!P0 BRA `(.L_x_844) ;  /* 0x0000000000508947 */ /* 0x000fea0003800000 */
[----:B------:R-:W1:Y:S01]  /*15f10*/  LDC R6, c[0x0][0x43c] ;  /* 0x00010f00ff067b82 */ /* 0x000e620000000800 */
[----:B------:R-:W-:Y:S01]  /*15f20*/  IMAD.MOV.U32 R9, RZ, RZ, R0 ;  /* 0x000000ffff097224 */ /* 0x000fe200078e0000 */
[----:B------:R-:W-:-:S03]  /*15f30*/  ULDC.64 UR4, c[0x0][0x428] ;  /* 0x00010a0000047ab9 */ /* 0x000fc60000000a00 */
[----:B0-----:R-:W-:Y:S01]  /*15f40*/  IMAD.MOV.U32 R0, RZ, RZ, R9 ;  /* 0x000000ffff007224 */ /* 0x001fe200078e0009 */
[----:B-1----:R-:W-:-:S13]  /*15f50*/  ISETP.NE.AND P0, PT, R6, 0x1, PT ;  /* 0x000000010600780c */ /* 0x002fda0003f05270 */
[----:B------:R-:W0:Y:S02]  /*15f60*/  @P0 LDC.64 R4, c[0x0][0x440] ;  /* 0x00011000ff040b82 */ /* 0x000e240000000a00 */
[----:B0-----:R-:W-:-:S05]  /*15f70*/  @P0 IMAD.HI.U32 R4, R9, R4, RZ ;  /* 0x0000000409040227 */ /* 0x001fca00078e00ff */
        /* <DEDUP_REMOVED lines=13> */
.L_x_844:
[----:B-1----:R-:W2:Y:S01]  /*16050*/  LDL R2, [R1+0x14] ;  /* 0x0000140001027983 */ /* 0x002ea20000100800 */
[----:B0-----:R-:W-:Y:S01]  /*16060*/  IMAD R0, R19, 0x8, R18 ;  /* 0x0000000813007824 */ /* 0x001fe200078e0212 */
[----:B--2---:R-:W-:-:S04]  /*16070*/  SHF.L.U32 R2, R2, 0x1f, RZ ;  /* 0x0000001f02027819 */ /* 0x004fc800000006ff */
[----:B------:R-:W0:Y:S02]  /*16080*/  SYNCS.PHASECHK.TRANS64.TRYWAIT P0, [R0+URZ+0x28c40], R2 ;  /* 0x028c4002000075a7 */ /* 0x000e24000800017f */
[----:B0-----:R-:W-:Y:S05]  /*16090*/  @!P0 BRA `(.L_x_845) ;  /* 0x0000005c00bc8947 */ /* 0x001fea0003800000 */
.L_x_991:
[----:B------:R-:W1:Y:S02]  /*160a0*/  S2R R3, SR_TID.X ;  /* 0x0000000000037919 */ /* 0x000e640000002100 */
[----:B-1----:R-:W-:-:S04]  /*160b0*/  LOP3.LUT R3, R3, 0x7f, RZ, 0xc0, !PT ;  /* 0x0000007f03037812 */ /* 0x002fc800078ec0ff */
[----:B------:R-:W-:-:S13]  /*160c0*/  ISETP.NE.AND P0, PT, R3, RZ, PT ;  /* 0x000000ff0300720c */ /* 0x000fda0003f05270 */
        /* <DEDUP_REMOVED lines=8> */
.L_x_846:
[----:B------:R-:W2:Y:S04]  /*16150*/  LDL R4, [R1+0x30] ;  /* 0x0000300001047983 */ /* 0x000ea80000100800 */
[----:B------:R-:W3:Y:S04]  /*16160*/  LDL R3, [R1+0x20] ;  /* 0x0000200001037983 */ /* 0x000ee80000100800 */
[----:B0-----:R-:W4:Y:S01]  /*16170*/  LDL.LU R2, [R1+0x28] ;  /* 0x0000280001027983 */ /* 0x001f220000300800 */
[----:B------:R-:W-:Y:S01]  /*16180*/  R2UR UR9, R0 ;  /* 0x00000000000972ca */ /* 0x000fe200000e0000 */
[----:B------:R-:W-:Y:S01]  /*16190*/  IMAD R0, R19, 0x2000, R18 ;  /* 0x0000200013007824 */ /* 0x000fe200078e0212 */
[----:B------:R-:W-:Y:S01]  /*161a0*/  PLOP3.LUT P0, PT, PT, PT, PT, 0x80, 0x0 ;  /* 0x000000000000781c */ /* 0x000fe20003f0f070 */
[----:B------:R-:W-:Y:S01]  /*161b0*/  UIADD3 UR6, UP0, UR38, 0x370, URZ ;  /* 0x0000037026067890 */ /* 0x000fe2000ff1e03f */
[----:B------:R-:W-:Y:S01]  /*161c0*/  R2UR UR12, R16 ;  /* 0x00000000100c72ca */ /* 0x000fe200000e0000 */
[----:B------:R-:W-:Y:S01]  /*161d0*/  UMOV UR5, 0x14f00000 ;  /* 0x14f0000000057882 */ /* 0x000fe20000000000 */
[----:B------:R-:W-:Y:S01]  /*161e0*/  R2UR UR8, R0 ;  /* 0x00000000000872ca */ /* 0x000fe200000e0000 */
[----:B------:R-:W-:Y:S01]  /*161f0*/  UIADD3.X UR7, URZ, UR39, URZ, UP0, !UPT ;  /* 0x000000273f077290 */ /* 0x000fe200087fe43f */
[----:B-----5:R-:W-:Y:S01]  /*16200*/  R2UR UR13, R17 ;  /* 0x00000000110d72ca */ /* 0x020fe200000e0000 */
[----:B------:R-:W-:-:S04]  /*16210*/  UMOV UR10, URZ ;  /* 0x0000003f000a7c82 */ /* 0x000fc80008000000 */
[----:B------:R-:W-:-:S06]  /*16220*/  UIADD3 UR9, UR9, 0x28c30, URZ ;  /* 0x00028c3009097890 */ /* 0x000fcc000fffe03f */
[----:B------:R-:W-:Y:S01]  /*16230*/  UIADD3 UR8, UR8, 0x22400, URZ ;  /* 0x0002240008087890 */ /* 0x000fe2000fffe03f */
[----:B--2---:R-:W-:Y:S02]  /*16240*/  R2UR UR11, R4 ;  /* 0x00000000040b72ca */ /* 0x004fe400000e0000 */
[----:B---3--:R-:W-:Y:S02]  /*16250*/  R2UR UR4, R3 ;  /* 0x00000000030472ca */ /* 0x008fe400000e0000 */
[----:B----4-:R-:W-:-:S04]  /*16260*/  LOP3.LUT R2, R2, 0xfffffffe, RZ, 0xc0, !PT ;  /* 0xfffffffe02027812 */ /* 0x010fc800078ec0ff */
[----:B------:R-:W-:-:S07]  /*16270*/  @P0 LOP3.LUT R2, R2, 0x1, RZ, 0xfc, !PT ;  /* 0x0000000102020812 */ /* 0x000fce00078efcff */
[----:B------:R-:W-:Y:S01]  /*16280*/  ULEA UR11, UR11, UR4, 0x6 ;  /* 0x000000040b0b7291 */ /* 0x000fe2000f8e303f */
[----:B------:R1:W-:Y:S02]  /*16290*/  STL [R1+0x28], R2 ;  /* 0x0000280201007387 */ /* 0x0003e40000100800 */
[----:B------:R-:W-:-:S06]  /*162a0*/  UMOV UR4, 0x0 ;  /* 0x0000000000047882 */ /* 0x000fcc0000000000 */
[----:B------:R1:W-:Y:S01]  /*162b0*/  UTMALDG.4D [UR8], [UR6], desc[UR4] ;  /* 0x00000408060075b4 */ /* 0x0003e20008019000 */
[----:B------:R-:W-:Y:S02]  /*162c0*/  NOP ;  /* 0x0000000000007918 */ /* 0x000fe40000000000 */
.L_x_842:
[----:B------:R-:W2:Y:S04]  /*162d0*/  LDL.LU R3, [R1+0x44] ;  /* 0x0000440001037983 */ /* 0x000ea80000300800 */
[----:B------:R-:W3:Y:S04]  /*162e0*/  LDL.LU R5, [R1+0x2c] ;  /* 0x00002c0001057983 */ /* 0x000ee80000300800 */
[----:B0-----:R-:W4:Y:S01]  /*162f0*/  LDL.LU R4, [R1+0x50] ;  /* 0x0000500001047983 */ /* 0x001f220000300800 */
[----:B------:R-:W-:Y:S05]  /*16300*/  WARPSYNC.ALL ;  /* 0x0000000000007948 */ /* 0x000fea0003800000 */
[----:B-1----:R-:W-:Y:S01]  /*16310*/  ULDC.64 UR6, c[0x0][0xa00] ;  /* 0x0002800000067ab9 */ /* 0x002fe20000000a00 */
        /* <DEDUP_REMOVED lines=8> */
[----:B---3--:R-:W-:-:S03]  /*163a0*/  SEL R5, R5, RZ, !P0 ;  /* 0x000000ff05057207 */ /* 0x008fc60004000000 */
        /* <DEDUP_REMOVED lines=10> */
[----:B0-----:R-:W-:Y:S01]  /*16450*/  MOV R2, 0x0 ;  /* 0x0000000000027802 */ /* 0x001fe20000000f00 */
        /* <DEDUP_REMOVED lines=15> */
.L_x_848:
[----:B------:R-:W-:Y:S05]  /*16550*/  BSYNC B6 ;  /* 0x0000000000067941 */ /* 0x000fea0003800000 */
.L_x_847:
[----:B0-----:R-:W2:Y:S01]  /*16560*/  LDL.LU R0, [R1+0x50] ;  /* 0x0000500001007983 */ /* 0x001ea20000300800 */
[----:B------:R-:W-:Y:S01]  /*16570*/  ULDC.64 UR4, c[0x0][0x2d8] ;  /* 0x0000b60000047ab9 */ /* 0x000fe20000000a00 */
[----:B------:R-:W0:Y:S01]  /*16580*/  LDC R7, c[0x0][0x448] ;  /* 0x00011200ff077b82 */ /* 0x000e220000000800 */
[----:B------:R-:W-:Y:S01]  /*16590*/  ULDC UR6, c[0x0][0x2b8] ;  /* 0x0000ae0000067ab9 */ /* 0x000fe20000000800 */
[----:B------:R-:W3:Y:S04]  /*165a0*/  LDL.LU R4, [R1+0x44] ;  /* 0x0000440001047983 */ /* 0x000ee80000300800 */
[----:B------:R-:W3:Y:S04]  /*165b0*/  LDL.LU.64 R2, [R1+0x48] ;  /* 0x0000480001027983 */ /* 0x000ee80000300a00 */
[----:B------:R-:W4:Y:S04]  /*165c0*/  LDL.LU R5, [R1+0x2c] ;  /* 0x00002c0001057983 */ /* 0x000f280000300800 */
[----:B------:R-:W4:Y:S04]  /*165d0*/  LDL R10, [R1+0x4] ;  /* 0x00000400010a7983 */ /* 0x000f280000100800 */
[----:B------:R1:W5:Y:S01]  /*165e0*/  LDL R8, [R1+0x60] ;  /* 0x0000600001087983 */ /* 0x0003620000100800 */
[----:B0-----:R-:W-:-:S13]  /*165f0*/  ISETP.NE.AND P0, PT, R7, 0x1, PT ;  /* 0x000000010700780c */ /* 0x001fda0003f05270 */
[----:B------:R-:W0:Y:S01]  /*16600*/  @P0 LDC R6, c[0x0][0x450] ;  /* 0x00011400ff060b82 */ /* 0x000e220000000800 */
[----:B------:R-:W1:Y:S02]  /*16610*/  S2R R9, SR_TID.X ;  /* 0x0000000000097919 */ /* 0x000e640000002100 */
[----:B-1----:R-:W-:-:S05]  /*16620*/  IMAD.SHL.U32 R9, R9, 0x8, RZ ;  /* 0x0000000809097824 */ /* 0x002fca00078e00ff */
[----:B------:R-:W-:Y:S01]  /*16630*/  LOP3.LUT R9, R9, 0x38, RZ, 0xc0, !PT ;  /* 0x0000003809097812 */ /* 0x000fe200078ec0ff */
[----:B---3--:R-:W-:Y:S02]  /*16640*/  IMAD.MOV.U32 R3, RZ, RZ, R4 ;  /* 0x000000ffff037224 */ /* 0x008fe400078e0004 */
[----:B------:R-:W1:Y:S01]  /*16650*/  S2R R4, SR_TID.X ;  /* 0x0000000000047919 */ /* 0x000e620000002100 */
[----:B------:R-:W-:-:S04]  /*16660*/  IMAD.WIDE.U32 R2, R16, UR4, R2 ;  /* 0x0000000410027c25 */ /* 0x000fc8000f8e0002 */
[----:B------:R-:W-:Y:S01]  /*16670*/  IMAD R3, R16, UR5, R3 ;  /* 0x0000000510037c24 */ /* 0x000fe2000f8e0203 */
[----:B------:R-:W-:Y:S02]  /*16680*/  ULDC.64 UR4, c[0x0][0x2e0] ;  /* 0x0000b80000047ab9 */ /* 0x000fe40000000a00 */
[----:B--2---:R-:W-:Y:S02]  /*16690*/  IMAD R0, R0, UR4, RZ ;  /* 0x0000000400007c24 */ /* 0x004fe4000f8e02ff */
[----:B----4-:R-:W-:-:S04]  /*166a0*/  IMAD.WIDE.U32 R2, R5, UR4, R2 ;  /* 0x0000000405027c25 */ /* 0x010fc8000f8e0002 */
[----:B------:R-:W-:Y:S01]  /*166b0*/  IMAD R0, R5, UR5, R0 ;  /* 0x0000000505007c24 */ /* 0x000fe2000f8e0200 */
[----:B------:R-:W-:-:S03]  /*166c0*/  ULDC.64 UR4, c[0x0][0x2d0] ;  /* 0x0000b40000047ab9 */ /* 0x000fc60000000a00 */
[----:B------:R-:W-:Y:S01]  /*166d0*/  IMAD.IADD R3, R3, 0x1, R0 ;  /* 0x0000000103037824 */ /* 0x000fe200078e0200 */
[----:B-1----:R-:W-:-:S04]  /*166e0*/  LOP3.LUT R4, R4, 0x7f, RZ, 0xc0, !PT ;  /* 0x0000007f04047812 */ /* 0x002fc800078ec0ff */
[----:B------:R-:W-:Y:S02]  /*166f0*/  SHF.R.U32.HI R5, RZ, 0x3, R4 ;  /* 0x00000003ff057819 */ /* 0x000fe40000011604 */
[----:B------:R-:W1:Y:S02]  /*16700*/  S2R R4, SR_TID.X ;  /* 0x0000000000047919 */ /* 0x000e640000002100 */
[----:B-1----:R-:W-:-:S05]  /*16710*/  IMAD.SHL.U32 R4, R4, 0x10, RZ ;  /* 0x0000001004047824 */ /* 0x002fca00078e00ff */
[----:B------:R-:W-:Y:S02]  /*16720*/  LOP3.LUT R4, R5, 0x70, R4, 0xf8, !PT ;  /* 0x0000007005047812 */ /* 0x000fe400078ef804 */
[----:B------:R-:W1:Y:S03]  /*16730*/  @P0 LDC R5, c[0x0][0x44c] ;  /* 0x00011300ff050b82 */ /* 0x000e660000000800 */
[----:B------:R-:W-:-:S04]  /*16740*/  IMAD R4, R10, 0x40, R4 ;  /* 0x000000400a047824 */ /* 0x000fc800078e0204 */
[----:B------:R-:W-:Y:S02]  /*16750*/  IMAD.MOV.U32 R0, RZ, RZ, R4 ;  /* 0x000000ffff007224 */ /* 0x000fe400078e0004 */
[----:B-1----:R-:W-:-:S05]  /*16760*/  @P0 IMAD.HI.U32 R5, R4, R5, RZ ;  /* 0x0000000504050227 */ /* 0x002fca00078e00ff */
[----:B0-----:R-:W-:-:S05]  /*16770*/  @P0 SHF.R.U32.HI R0, RZ, R6, R5 ;  /* 0x00000006ff000219 */ /* 0x001fca0000011605 */
        /* <DEDUP_REMOVED lines=55> */
.L_x_1000:
        /* <DEDUP_REMOVED lines=10> */
.L_x_850:
        /* <DEDUP_REMOVED lines=18> */
.L_x_1001:
[----:B------:R-:W-:Y:S05]  /*16cb0*/  BSYNC B0 ;  /* 0x0000000000007941 */ /* 0x000fea0003800000 */
.L_x_851:
[----:B------:R-:W2:Y:S01]  /*16cc0*/  LDL R2, [R1+0x28] ;  /* 0x0000280001027983 */ /* 0x000ea20000100800 */
[----:B------:R-:W-:Y:S01]  /*16cd0*/  BSSY B0, `(.L_x_853) ;  /* 0x0000096000007945 */ /* 0x000fe20003800000 */
[----:B--2---:R-:W-:-:S13]  /*16ce0*/  LOP3.LUT P0, RZ, R2, 0x1, RZ, 0xc0, !PT ;  /* 0x0000000102ff7812 */ /* 0x004fda000780c0ff */
        /* <DEDUP_REMOVED lines=10> */
.L_x_1002:
[----:B------:R-:W-:Y:S05]  /*16d90*/  BSYNC B1 ;  /* 0x0000000000017941 */ /* 0x000fea0003800000 */
.L_x_855:
        /* <DEDUP_REMOVED lines=9> */
.L_x_858:
[----:B------:R-:W-:Y:S05]  /*16e30*/  BSYNC B1 ;  /* 0x0000000000017941 */ /* 0x000fea0003800000 */
.L_x_857:
        /* <DEDUP_REMOVED lines=12> */
.L_x_859:
        /* <DEDUP_REMOVED lines=15> */
.L_x_860:
        /* <DEDUP_REMOVED lines=15> */
.L_x_861:
        /* <DEDUP_REMOVED lines=15> */
.L_x_862:
        /* <DEDUP_REMOVED lines=15> */
.L_x_863:
        /* <DEDUP_REMOVED lines=15> */
.L_x_864:
        /* <DEDUP_REMOVED lines=15> */
.L_x_865:
        /* <DEDUP_REMOVED lines=15> */
.L_x_866:
        /* <DEDUP_REMOVED lines=10> */
.L_x_854:
[----:B------:R-:W-:Y:S05]  /*17630*/  BSYNC B0 ;  /* 0x0000000000007941 */ /* 0x000fea0003800000 */
.L_x_853:
        /* <DEDUP_REMOVED lines=27> */
[----:B--2---:R-:W-:Y:S02]  /*177f0*/  LOP3.LUT P2, RZ, R5, 0x1, RZ, 0xc0, !PT ;  /* 0x0000000105ff7812 */ /* 0x004fe4000784c0ff */
        /* <DEDUP_REMOVED lines=26> */
.L_x_873:
[----:B------:R-:W-:Y:S01]  /*179a0*/  IMAD R2, R19, 0x8, R18 ;  /* 0x0000000813027824 */ /* 0x000fe200078e0212 */
[----:B-1----:R-:W-:Y:S01]  /*179b0*/  SHF.L.U32 R6, R9, 0x1f, RZ ;  /* 0x0000001f09067819 */ /* 0x002fe200000006ff */
[----:B------:R-:W1:Y:S01]  /*179c0*/  S2R R3, SR_TID.X ;  /* 0x0000000000037919 */ /* 0x000e620000002100 */
[----:B------:R-:W-:Y:S02]  /*179d0*/  BSSY B3, `(.L_x_874) ;  /* 0x0000005000037945 */ /* 0x000fe40003800000 */
[----:B------:R-:W2:Y:S01]  /*179e0*/  SYNCS.PHASECHK.TRANS64.TRYWAIT P0, [R2+URZ+0x28c40], R6 ;  /* 0x028c4006020075a7 */ /* 0x000ea2000800017f */
[----:B-1----:R-:W-:-:S04]  /*179f0*/  LOP3.LUT R3, R3, 0x7f, RZ, 0xc0, !PT ;  /* 0x0000007f03037812 */ /* 0x002fc800078ec0ff */
[----:B------:R-:W-:Y:S01]  /*17a00*/  ISETP.NE.AND P1, PT, R3, RZ, PT ;  /* 0x000000ff0300720c */ /* 0x000fe20003f25270 */
[----:B--2---:R-:W-:-:S12]  /*17a10*/  @!P0 BRA `(.L_x_875) ;  /* 0x0000004800e48947 */ /* 0x004fd80003800000 */
.L_x_1003:
[----:B------:R-:W-:Y:S05]  /*17a20*/  BSYNC B3 ;  /* 0x0000000000037941 */ /* 0x000fea0003800000 */
.L_x_874:
        /* <DEDUP_REMOVED lines=9> */
.L_x_877:
[----:B------:R-:W-:Y:S05]  /*17ac0*/  BSYNC B3 ;  /* 0x0000000000037941 */ /* 0x000fea0003800000 */
.L_x_876:
        /* <DEDUP_REMOVED lines=12> */
.L_x_878:
        /* <DEDUP_REMOVED lines=13> */
.L_x_1004:
[----:B------:R-:W-:Y:S05]  /*17c60*/  BSYNC B3 ;  /* 0x0000000000037941 */ /* 0x000fea0003800000 */
.L_x_879:
        /* <DEDUP_REMOVED lines=11> */
.L_x_882:
[----:B------:R-:W-:Y:S05]  /*17d20*/  BSYNC B3 ;  /* 0x0000000000037941 */ /* 0x000fea0003800000 */
.L_x_881:
        /* <DEDUP_REMOVED lines=9> */
.L_x_883:
        /* <DEDUP_REMOVED lines=15> */
.L_x_884:
        /* <DEDUP_REMOVED lines=15> */
.L_x_885:
        /* <DEDUP_REMOVED lines=15> */
.L_x_886:
        /* <DEDUP_REMOVED lines=15> */
.L_x_887:
        /* <DEDUP_REMOVED lines=15> */
.L_x_888:
        /* <DEDUP_REMOVED lines=15> */
.L_x_889:
        /* <DEDUP_REMOVED lines=15> */
.L_x_890:
        /* <DEDUP_REMOVED lines=10> */
.L_x_872:
[----:B------:R-:W-:Y:S05]  /*184f0*/  BSYNC B1 ;  /* 0x0000000000017941 */ /* 0x000fea0003800000 */
.L_x_871:
[----:B------:R-:W2:Y:S02]  /*18500*/  LDL.LU R5, [R1+0x3c] ;  /* 0x00003c0001057983 */ /* 0x000ea40000300800 */
[----:B--2---:R-:W-:-:S07]  /*18510*/  VIADD R0, R5, 0xfffffffd ;  /* 0xfffffffd05007836 */ /* 0x004fce0000000000 */
.L_x_870:
[----:B------:R-:W-:Y:S05]  /*18520*/  BSYNC B2 ;  /* 0x0000000000027941 */ /* 0x000fea0003800000 */
.L_x_869:
[----:B------:R-:W-:Y:S01]  /*18530*/  VIADD R8, R8, 0xfffffffe ;  /* 0xfffffffe08087836 */ /* 0x000fe20000000000 */
[----:B------:R-:W-:-:S04]  /*18540*/  LOP3.LUT R4, RZ, R4, RZ, 0x33, !PT ;  /* 0x00000004ff047212 */ /* 0x000fc800078e33ff */
[----:B------:R-:W-:-:S13]  /*18550*/  ISETP.NE.AND P0, PT, R8, R4, PT ;  /* 0x000000040800720c */ /* 0x000fda0003f05270 */
[----:B------:R-:W-:Y:S05]  /*18560*/  @!P0 BRA `(.L_x_868) ;  /* 0x0000001800d88947 */ /* 0x000fea0003800000 */
.L_x_931:
        /* <DEDUP_REMOVED lines=8> */
[----:B--2---:R-:W-:Y:S02]  /*185f0*/  LOP3.LUT P1, RZ, R3, 0x1, RZ, 0xc0, !PT ;  /* 0x0000000103ff7812 */ /* 0x004fe4000782c0ff */
[----:B---3--:R-:W-:-:S11]  /*18600*/  LOP3.LUT R6, R2, R6, RZ, 0x3c, !PT ;  /* 0x0000000602067212 */ /* 0x008fd600078e3cff */
[----:B------:R-:W-:Y:S05]  /*18610*/  @!P1 BRA `(.L_x_892) ;  /* 0x0000000c00349947 */ /* 0x000fea0003800000 */
[----:B------:R-:W-:Y:S01]  /*18620*/  ULDC.64 UR4, c[0x0][0x418] ;  /* 0x0001060000047ab9 */ /* 0x000fe20000000a00 */
[----:B------:R-:W-:Y:S01]  /*18630*/  IMAD.MOV.U32 R8, RZ, RZ, R0 ;  /* 0x000000ffff087224 */ /* 0x000fe200078e0000 */
[----:B------:R-:W-:-:S04]  /*18640*/  ISETP.NE.U32.AND P0, PT, RZ, UR4, PT ;  /* 0x00000004ff007c0c */ /* 0x000fc8000bf05070 */
[----:B------:R-:W-:-:S13]  /*18650*/  ISETP.NE.AND.EX P0, PT, RZ, UR5, PT, P0 ;  /* 0x00000005ff007c0c */ /* 0x000fda000bf05300 */
[----:B------:R-:W-:Y:S05]  /*18660*/  @!P0 BRA `(.L_x_893) ;  /* 0x00000000004c8947 */ /* 0x000fea0003800000 */
[----:B0-----:R-:W2:Y:S01]  /*18670*/  LDL R9, [R1+0x1c] ;  /* 0x00001c0001097983 */ /* 0x001ea20000100800 */
        /* <DEDUP_REMOVED lines=18> */
.L_x_893:
        /* <DEDUP_REMOVED lines=8> */
.L_x_1005:
[----:B------:R-:W-:Y:S05]  /*18820*/  BSYNC B2 ;  /* 0x0000000000027941 */ /* 0x000fea0003800000 */
.L_x_894:
        /* <DEDUP_REMOVED lines=9> */
.L_x_897:
[----:B------:R-:W-:Y:S05]  /*188c0*/  BSYNC B2 ;  /* 0x0000000000027941 */ /* 0x000fea0003800000 */
.L_x_896:
        /* <DEDUP_REMOVED lines=12> */
.L_x_898:
        /* <DEDUP_REMOVED lines=13> */
.L_x_1006:
[----:B------:R-:W-:Y:S05]  /*18a60*/  BSYNC B2 ;  /* 0x0000000000027941 */ /* 0x000fea0003800000 */
.L_x_899:
[----:B------:R-:W-:Y:S01]  /*18a70*/  BSSY B2, `(.L_x_901) ;  /* 0x000000b000027945 */ /* 0x000fe20003800000 */
[----:B------:R-:W-:Y:S02]  /*18a80*/  IMAD.MOV.U32 R8, RZ, RZ, 0x0 ;  /* 0x00000000ff087424 */ /* 0x000fe400078e00ff */
[----:B0-----:R-:W-:Y:S01]  /*18a90*/  IMAD.MOV.U32 R9, RZ, RZ, 0x14f00000 ;  /* 0x14f00000ff097424 */ /* 0x001fe200078e00ff */
        /* <DEDUP_REMOVED lines=8> */
.L_x_902:
[----:B------:R-:W-:Y:S05]  /*18b20*/  BSYNC B2 ;  /* 0x0000000000027941 */ /* 0x000fea0003800000 */
.L_x_901:
        /* <DEDUP_REMOVED lines=9> */
.L_x_903:
        /* <DEDUP_REMOVED lines=15> */
.L_x_904:
        /* <DEDUP_REMOVED lines=15> */
.L_x_905:
        /* <DEDUP_REMOVED lines=15> */
.L_x_906:
        /* <DEDUP_REMOVED lines=15> */
.L_x_907:
        /* <DEDUP_REMOVED lines=15> */
.L_x_908:
        /* <DEDUP_REMOVED lines=15> */
.L_x_909:
        /* <DEDUP_REMOVED lines=15> */
.L_x_910:
        /* <DEDUP_REMOVED lines=10> */
.L_x_892:
[----:B------:R-:W-:Y:S05]  /*192f0*/  BSYNC B1 ;  /* 0x0000000000017941 */ /* 0x000fea0003800000 */
.L_x_891:
[----:B------:R-:W2:Y:S01]  /*19300*/  LDL R5, [R1+0x28] ;  /* 0x0000280001057983 */ /* 0x000ea20000100800 */
[----:B------:R-:W-:Y:S01]  /*19310*/  VIADD R7, R7, 0x1 ;  /* 0x0000000107077836 */ /* 0x000fe20000000000 */
[----:B------:R-:W-:Y:S04]  /*19320*/  BSSY B1, `(.L_x_911) ;  /* 0x00000d6000017945 */ /* 0x000fe80003800000 */
[----:B------:R-:W-:-:S04]  /*19330*/  ISETP.NE.AND P0, PT, R7, 0x2, PT ;  /* 0x000000020700780c */ /* 0x000fc80003f05270 */
[----:B------:R-:W-:Y:S02]  /*19340*/  SEL R2, RZ, 0x1, P0 ;  /* 0x00000001ff027807 */ /* 0x000fe40000000000 */
[----:B------:R-:W-:Y:S02]  /*19350*/  SEL R19, R7, RZ, P0 ;  /* 0x000000ff07137207 */ /* 0x000fe40000000000 */
[----:B------:R-:W-:Y:S01]  /*19360*/  LOP3.LUT R8, R6, R2, RZ, 0x3c, !PT ;  /* 0x0000000206087212 */ /* 0x000fe200078e3cff */
[----:B------:R-:W-:-:S04]  /*19370*/  VIADD R6, R0, 0xffffffff ;  /* 0xffffffff00067836 */ /* 0x000fc80000000000 */
[----:B------:R1:W-:Y:S01]  /*19380*/  STL [R1+0x14], R8 ;  /* 0x0000140801007387 */ /* 0x0003e20000100800 */
[----:B--2---:R-:W-:-:S13]  /*19390*/  LOP3.LUT P2, RZ, R5, 0x1, RZ, 0xc0, !PT ;  /* 0x0000000105ff7812 */ /* 0x004fda000784c0ff */
[----:B-1----:R-:W-:Y:S05]  /*193a0*/  @!P2 BRA `(.L_x_912) ;  /* 0x0000000c0034a947 */ /* 0x002fea0003800000 */
        /* <DEDUP_REMOVED lines=24> */
.L_x_913:
        /* <DEDUP_REMOVED lines=8> */
.L_x_1007:
[----:B------:R-:W-:Y:S05]  /*195b0*/  BSYNC B2 ;  /* 0x0000000000027941 */ /* 0x000fea0003800000 */
.L_x_914:
        /* <DEDUP_REMOVED lines=9> */
.L_x_917:
[----:B------:R-:W-:Y:S05]  /*19650*/  BSYNC B2 ;  /* 0x0000000000027941 */ /* 0x000fea0003800000 */
.L_x_916:
        /* <DEDUP_REMOVED lines=12> */
.L_x_918:
        /* <DEDUP_REMOVED lines=13> */
.L_x_1008:
[----:B------:R-:W-:Y:S05]  /*197f0*/  BSYNC B2 ;  /* 0x0000000000027941 */ /* 0x000fea0003800000 */
.L_x_919:
        /* <DEDUP_REMOVED lines=11> */
.L_x_922:
[----:B------:R-:W-:Y:S05]  /*198b0*/  BSYNC B2 ;  /* 0x0000000000027941 */ /* 0x000fea0003800000 */
.L_x_921:
        /* <DEDUP_REMOVED lines=9> */
.L_x_923:
        /* <DEDUP_REMOVED lines=15> */
.L_x_924:
        /* <DEDUP_REMOVED lines=15> */
.L_x_925:
        /* <DEDUP_REMOVED lines=15> */
.L_x_926:
        /* <DEDUP_REMOVED lines=15> */
.L_x_927:
        /* <DEDUP_REMOVED lines=15> */
.L_x_928:
        /* <DEDUP_REMOVED lines=15> */
.L_x_929:
        /* <DEDUP_REMOVED lines=15> */
.L_x_930:
        /* <DEDUP_REMOVED lines=10> */
.L_x_912:
[----:B------:R-:W-:Y:S05]  /*1a080*/  BSYNC B1 ;  /* 0x0000000000017941 */ /* 0x000fea0003800000 */
.L_x_911:
[----:B------:R-:W2:Y:S01]  /*1a090*/  LDL R5, [R1+0x24] ;  /* 0x0000240001057983 */ /* 0x000ea20000100800 */
[----:B------:R-:W-:Y:S01]  /*1a0a0*/  VIADD R0, R0, 0xfffffffe ;  /* 0xfffffffe00007836 */ /* 0x000fe20000000000 */
[----:B--2---:R-:W-:-:S13]  /*1a0b0*/  ISETP.GT.AND P0, PT, R6, R5, PT ;  /* 0x000000050600720c */ /* 0x004fda0003f04270 */
[----:B------:R-:W-:Y:S05]  /*1a0c0*/  @P0 BRA `(.L_x_931) ;  /* 0xffffffe400280947 */ /* 0x000fea000383ffff */
.L_x_868:
[----:B------:R-:W-:Y:S05]  /*1a0d0*/  BSYNC B0 ;  /* 0x0000000000007941 */ /* 0x000fea0003800000 */
.L_x_867:
        /* <DEDUP_REMOVED lines=12> */
[----:B------:R-:W-:Y:S02]  /*1a1a0*/  VOTEU.ANY UR4, UPT, PT ;  /* 0x0000000000047886 */ /* 0x000fe400038e0100 */
[----:B------:R-:W2:Y:S08]  /*1a1b0*/  FLO.U32 R0, UR4 ;  /* 0x0000000400007d00 */ /* 0x000eb000080e0000 */
[----:B------:R-:W3:Y:S01]  /*1a1c0*/  POPC R5, UR4 ;  /* 0x0000000400057d09 */ /* 0x000ee20008000000 */
[----:B--2---:R-:W-:-:S02]  /*1a1d0*/  ISETP.EQ.U32.AND P1, PT, R0, R3, PT ;  /* 0x000000030000720c */ /* 0x004fc40003f22070 */
[----:B-1----:R-:W3:Y:S11]  /*1a1e0*/  LDC.64 R2, c[0x0][0xc60] ;  /* 0x00031800ff027b82 */ /* 0x002ef60000000a00 */
[----:B---3--:R-:W2:Y:S01]  /*1a1f0*/  @P1 ATOMG.E.ADD.STRONG.GPU PT, R3, desc[UR40][R2.64], R5 ;  /* 0x00000005020319a8 */ /* 0x008ea200081ee1e8 */
[----:B------:R-:W1:Y:S02]  /*1a200*/  S2R R4, SR_LTMASK ;  /* 0x0000000000047919 */ /* 0x000e640000003900 */
[----:B-1----:R-:W-:-:S04]  /*1a210*/  LOP3.LUT R4, R4, UR4, RZ, 0xc0, !PT ;  /* 0x0000000404047c12 */ /* 0x002fc8000f8ec0ff */
[----:B------:R-:W1:Y:S01]  /*1a220*/  POPC R7, R4 ;  /* 0x0000000400077309 */ /* 0x000e620000000000 */
[----:B--2---:R-:W1:Y:S02]  /*1a230*/  SHFL.IDX PT, R0, R3, R0, 0x1f ;  /* 0x00001f0003007589 */ /* 0x004e6400000e0000 */
[----:B-1----:R-:W-:-:S05]  /*1a240*/  IADD3 R0, R0, UR36, R7 ;  /* 0x0000002400007c10 */ /* 0x002fca000fffe007 */
[----:B------:R2:W-:Y:S02]  /*1a250*/  STL [R1], R0 ;  /* 0x0000000001007387 */ /* 0x0005e40000100800 */
.L_x_933:
[----:B------:R-:W-:Y:S05]  /*1a260*/  BSYNC B0 ;  /* 0x0000000000007941 */ /* 0x000fea0003800000 */
.L_x_932:
[----:B------:R-:W-:-:S07]  /*1a270*/  SEL R19, R19, RZ, P0 ;  /* 0x000000ff13137207 */ /* 0x000fce0000000000 */
.L_x_835:
[----:B------:R-:W-:Y:S05]  /*1a280*/  BSYNC B7 ;  /* 0x0000000000077941 */ /* 0x000fea0003800000 */
.L_x_833:
[----:B-12---:R-:W2:Y:S02]  /*1a290*/  LDL R0, [R1+0x28] ;  /* 0x0000280001007983 */ /* 0x006ea40000100800 */
[----:B--2---:R-:W-:-:S13]  /*1a2a0*/  LOP3.LUT P0, RZ, R0, 0x2, RZ, 0xc0, !PT ;  /* 0x0000000200ff7812 */ /* 0x004fda000780c0ff */
[----:B------:R-:W-:Y:S05]  /*1a2b0*/  @!P0 BRA `(.L_x_934) ;  /* 0x00000000002c8947 */ /* 0x000fea0003800000 */
[----:B------:R-:W-:Y:S05]  /*1a2c0*/  WARPSYNC.ALL ;  /* 0x0000000000007948 */ /* 0x000fea0003800000 */
[----:B------:R-:W1:Y:S08]  /*1a2d0*/  S2UR UR5, SR_CgaCtaId ;  /* 0x00000000000579c3 */ /* 0x000e700000008800 */
[----:B------:R-:W-:Y:S06]  /*1a2e0*/  BAR.SYNC.DEFER_BLOCKING 0x5, 0x180 ;  /* 0x0146000000007b1d */ /* 0x000fec0000010000 */
[----:B------:R-:W-:-:S02]  /*1a2f0*/  UMOV UR4, 0x400 ;  /* 0x0000040000047882 */ /* 0x000fc40000000000 */
[----:B-1----:R-:W-:-:S06]  /*1a300*/  ULEA UR4, UR5, UR4, 0x18 ;  /* 0x0000000405047291 */ /* 0x002fcc000f8ec03f */
[----:B------:R-:W-:-:S05]  /*1a310*/  IMAD.U32 R18, RZ, RZ, UR4 ;  /* 0x00000004ff127e24 */ /* 0x000fca000f8e00ff */
[----:B------:R-:W1:Y:S04]  /*1a320*/  LDS.128 R4, [R18+0x28cd0] ;  /* 0x028cd00012047984 */ /* 0x000e680000000c00 */
[----:B-1----:R1:W-:Y:S04]  /*1a330*/  STL.64 [R1], R4 ;  /* 0x0000000401007387 */ /* 0x0023e80000100a00 */
[----:B------:R1:W-:Y:S01]  /*1a340*/  STL.64 [R1+0x8], R6 ;  /* 0x0000080601007387 */ /* 0x0003e20000100a00 */
[----:B------:R-:W-:Y:S06]  /*1a350*/  BAR.ARV 0x4, 0x180 ;  /* 0x0106000000007b1d */ /* 0x000fec0000002000 */
[----:B------:R-:W-:Y:S05]  /*1a360*/  BRA `(.L_x_935) ;  /* 0x0000000c00247947 */ /* 0x000fea0003800000 */
.L_x_934:
[----:B------:R-:W1:Y:S01]  /*1a370*/  S2R R16, SR_TID.X ;  /* 0x0000000000107919 */ /* 0x000e620000002100 */
[----:B------:R-:W-:Y:S01]  /*1a380*/  UMOV UR4, 0xffffffff ;  /* 0xffffffff00047882 */ /* 0x000fe20000000000 */
[----:B-1----:R-:W-:-:S04]  /*1a390*/  LOP3.LUT R16, R16, 0x1f, RZ, 0xc0, !PT ;  /* 0x0000001f10107812 */ /* 0x002fc800078ec0ff */
[----:B------:R-:W-:Y:S01]  /*1a3a0*/  ISETP.NE.AND P0, PT, R16, 0x1f, PT ;  /* 0x0000001f1000780c */ /* 0x000fe20003f05270 */
[----:B------:R-:W-:-:S12]  /*1a3b0*/  BRA.DIV UR4, `(.L_x_936) ;  /* 0x0000002204f47947 */ /* 0x000fd8000b800000 */
[----:B------:R-:W2:Y:S01]  /*1a3c0*/  LDL.LU R2, [R1] ;  /* 0x0000000001027983 */ /* 0x000ea20000300800 */
[----:B------:R-:W-:-:S03]  /*1a3d0*/  ULDC UR4, c[0x0][0xc3c] ;  /* 0x00030f0000047ab9 */ /* 0x000fc60000000800 */
[----:B------:R-:W3:Y:S01]  /*1a3e0*/  LDL R4, [R1+0xc] ;  /* 0x00000c0001047983 */ /* 0x000ee20000100800 */
[----:B--2---:R-:W-:Y:S02]  /*1a3f0*/  IMAD.MOV.U32 R10, RZ, RZ, R2 ;  /* 0x000000ffff0a7224 */ /* 0x004fe400078e0002 */
[----:B---3--:R-:W-:-:S05]  /*1a400*/  IMAD.IADD R0, R4, 0x1, R16 ;  /* 0x0000000104007824 */ /* 0x008fca00078e0210 */
[----:B------:R-:W-:-:S13]  /*1a410*/  ISETP.GE.OR P1, PT, R0, UR4, !P0 ;  /* 0x0000000400007c0c */ /* 0x000fda000c726670 */
[----:B------:R-:W1:Y:S08]  /*1a420*/  @!P1 LDC.64 R2, c[0x0][0xc80] ;  /* 0x00032000ff029b82 */ /* 0x000e700000000a00 */
[----:B------:R-:W2:Y:S01]  /*1a430*/  @!P1 LDC.64 R4, c[0x0][0xc78] ;  /* 0x00031e00ff049b82 */ /* 0x000ea20000000a00 */
[----:B-1----:R-:W-:-:S05]  /*1a440*/  @!P1 IMAD.WIDE R2, R0, 0x4, R2 ;  /* 0x0000000400029825 */ /* 0x002fca00078e0202 */
[----:B------:R2:W3:Y:S02]  /*1a450*/  @!P1 LDG.E R6, desc[UR40][R2.64] ;  /* 0x0000002802069981 */ /* 0x0004e4000c1e1900 */
[----:B--2---:R-:W-:-:S06]  /*1a460*/  @!P1 IMAD.WIDE R2, R0, 0x4, R4 ;  /* 0x0000000400029825 */ /* 0x004fcc00078e0204 */
[----:B------:R-:W2:Y:S01]  /*1a470*/  @!P1 LDG.E R2, desc[UR40][R2.64] ;  /* 0x0000002802029981 */ /* 0x000ea2000c1e1900 */
[----:B------:R-:W-:Y:S01]  /*1a480*/  IMAD.MOV.U32 R5, RZ, RZ, RZ ;  /* 0x000000ffff057224 */ /* 0x000fe200078e00ff */
[C---:B------:R-:W-:Y:S01]  /*1a490*/  ISETP.GE.U32.AND P2, PT, R16.reuse, 0x2, PT ;  /* 0x000000021000780c */ /* 0x040fe20003f46070 */
[----:B------:R-:W-:Y:S01]  /*1a4a0*/  IMAD.MOV.U32 R8, RZ, RZ, RZ ;  /* 0x000000ffff087224 */ /* 0x000fe200078e00ff */
[C---:B------:R-:W-:Y:S01]  /*1a4b0*/  ISETP.GE.U32.AND P3, PT, R16.reuse, 0x4, PT ;  /* 0x000000041000780c */ /* 0x040fe20003f66070 */
[----:B------:R-:W-:Y:S01]  /*1a4c0*/  SHFL.IDX PT, R0, R10, RZ, 0x1f ;  /* 0x00001fff0a007589 */ /* 0x000fe200000e0000 */
[C---:B------:R-:W-:Y:S02]  /*1a4d0*/  ISETP.GE.U32.AND P4, PT, R16.reuse, 0x8, PT ;  /* 0x000000081000780c */ /* 0x040fe40003f86070 */
[----:B------:R-:W-:Y:S01]  /*1a4e0*/  ISETP.GE.U32.AND P5, PT, R16, 0x10, PT ;  /* 0x000000101000780c */ /* 0x000fe20003fa6070 */
[----:B---3--:R-:W-:Y:S02]  /*1a4f0*/  @!P1 IMAD.MOV.U32 R5, RZ, RZ, R6 ;  /* 0x000000ffff059224 */ /* 0x008fe400078e0006 */
[----:B------:R-:W-:-:S02]  /*1a500*/  IMAD.MOV.U32 R6, RZ, RZ, RZ ;  /* 0x000000ffff067224 */ /* 0x000fc400078e00ff */
[----:B--2---:R-:W-:Y:S01]  /*1a510*/  @!P1 IMAD.MOV.U32 R6, RZ, RZ, R2 ;  /* 0x000000ffff069224 */ /* 0x004fe200078e0002 */
[----:B------:R-:W-:-:S03]  /*1a520*/  ISETP.NE.AND P1, PT, R16, RZ, PT ;  /* 0x000000ff1000720c */ /* 0x000fc60003f25270 */
[----:B------:R-:W-:-:S05]  /*1a530*/  IMAD R2, R6, R5, RZ ;  /* 0x0000000506027224 */ /* 0x000fca00078e02ff */
[----:B------:R-:W1:Y:S02]  /*1a540*/  SHFL.UP PT, R3, R2, 0x1, RZ ;  /* 0x0420000002037989 */ /* 0x000e6400000e00ff */
[----:B-1----:R-:W-:-:S05]  /*1a550*/  SEL R7, R3, RZ, P1 ;  /* 0x000000ff03077207 */ /* 0x002fca0000800000 */
[----:B------:R-:W-:Y:S02]  /*1a560*/  IMAD.IADD R2, R2, 0x1, R7 ;  /* 0x0000000102027824 */ /* 0x000fe400078e0207 */
[----:B------:R-:W-:Y:S04]  /*1a570*/  SHFL.IDX PT, R7, R10, 0x1, 0x1f ;  /* 0x00201f000a077f89 */ /* 0x000fe800000e0000 */
        /* <DEDUP_REMOVED lines=12> */
[----:B0-----:R0:W1:Y:S02]  /*1a640*/  SHFL.IDX PT, R9, R3, 0x1f, 0x1f ;  /* 0x03e01f0003097f89 */ /* 0x00106400000e0000 */
.L_x_1018:
[----:B------:R-:W-:Y:S02]  /*1a650*/  ULDC UR4, c[0x0][0xc38] ;  /* 0x00030e0000047ab9 */ /* 0x000fe40000000800 */
[----:B------:R-:W-:-:S04]  /*1a660*/  IMAD.U32 R2, RZ, RZ, UR4 ;  /* 0x00000004ff027e24 */ /* 0x000fc8000f8e00ff */
[----:B-1----:R-:W-:-:S04]  /*1a670*/  IMAD R9, R9, R2, RZ ;  /* 0x0000000209097224 */ /* 0x002fc800078e02ff */
[----:B------:R-:W-:Y:S02]  /*1a680*/  IMAD.IADD R4, R7, 0x1, R9 ;  /* 0x0000000107047824 */ /* 0x000fe400078e0209 */
[----:B------:R-:W-:-:S03]  /*1a690*/  IMAD.MOV.U32 R7, RZ, RZ, R3 ;  /* 0x000000ffff077224 */ /* 0x000fc600078e0003 */
[----:B------:R-:W-:-:S13]  /*1a6a0*/  ISETP.GT.AND P6, PT, R4, R0, PT ;  /* 0x000000000400720c */ /* 0x000fda0003fc4270 */
[----:B------:R-:W-:Y:S05]  /*1a6b0*/  @P6 BRA `(.L_x_937) ;  /* 0x0000000000ac6947 */ /* 0x000fea0003800000 */
.L_x_940:
[----:B------:R-:W2:Y:S01]  /*1a6c0*/  LDL.LU R2, [R1+0xc] ;  /* 0x00000c0001027983 */ /* 0x000ea20000300800 */
[----:B0-----:R-:W0:Y:S01]  /*1a6d0*/  LDC R3, c[0x0][0xc3c] ;  /* 0x00030f00ff037b82 */ /* 0x001e220000000800 */
        /* <DEDUP_REMOVED lines=11> */
[----:B------:R0:W2:Y:S02]  /*1a790*/  @!P6 LDG.E R5, desc[UR40][R2.64] ;  /* 0x000000280205e981 */ /* 0x0000a4000c1e1900 */
[----:B0-----:R-:W0:Y:S02]  /*1a7a0*/  @!P6 LDC.64 R2, c[0x0][0xc78] ;  /* 0x00031e00ff02eb82 */ /* 0x001e240000000a00 */
[----:B0-----:R-:W-:-:S04]  /*1a7b0*/  @!P6 IMAD.WIDE R2, R6, 0x4, R2 ;  /* 0x000000040602e825 */ /* 0x001fc800078e0202 */
[----:B------:R-:W-:-:S06]  /*1a7c0*/  IMAD.MOV.U32 R6, RZ, RZ, RZ ;  /* 0x000000ffff067224 */ /* 0x000fcc00078e00ff */
        /* <DEDUP_REMOVED lines=20> */
.L_x_1026:
[----:B------:R-:W-:Y:S02]  /*1a910*/  ULDC UR4, c[0x0][0xc38] ;  /* 0x00030e0000047ab9 */ /* 0x000fe40000000800 */
[----:B------:R-:W-:-:S04]  /*1a920*/  IMAD.U32 R2, RZ, RZ, UR4 ;  /* 0x00000004ff027e24 */ /* 0x000fc8000f8e00ff */
[----:B-1----:R-:W-:-:S04]  /*1a930*/  IMAD R9, R9, R2, RZ ;  /* 0x0000000209097224 */ /* 0x002fc800078e02ff */
[----:B------:R-:W-:-:S05]  /*1a940*/  IMAD.IADD R4, R9, 0x1, R4 ;  /* 0x0000000109047824 */ /* 0x000fca00078e0204 */
[----:B------:R-:W-:-:S13]  /*1a950*/  ISETP.GT.AND P6, PT, R4, R0, PT ;  /* 0x000000000400720c */ /* 0x000fda0003fc4270 */
[----:B------:R-:W-:Y:S05]  /*1a960*/  @!P6 BRA `(.L_x_940) ;  /* 0xfffffffc0054e947 */ /* 0x000fea000383ffff */
.L_x_937:
[----:B------:R-:W-:Y:S01]  /*1a970*/  IMAD.IADD R9, R4, 0x1, -R9 ;  /* 0x0000000104097824 */ /* 0x000fe200078e0a09 */
[----:B------:R-:W-:-:S03]  /*1a980*/  UMOV UR4, 0xffffffff ;  /* 0xffffffff00047882 */ /* 0x000fc60000000000 */
[----:B0-----:R-:W-:-:S05]  /*1a990*/  IMAD R3, R7, R2, R9 ;  /* 0x0000000207037224 */ /* 0x001fca00078e0209 */
[----:B------:R-:W-:Y:S01]  /*1a9a0*/  ISETP.GT.AND P6, PT, R3, R0, PT ;  /* 0x000000000300720c */ /* 0x000fe20003fc4270 */
[----:B------:R-:W-:-:S12]  /*1a9b0*/  BRA.DIV UR4, `(.L_x_941) ;  /* 0x0000002604ac7947 */ /* 0x000fd8000b800000 */
[----:B------:R-:W-:-:S04]  /*1a9c0*/  VOTE.ANY R3, PT, !P6 ;  /* 0x0000000000037806 */ /* 0x000fc800070e0100 */
[----:B------:R-:W0:Y:S02]  /*1a9d0*/  POPC R4, R3 ;  /* 0x0000000300047309 */ /* 0x000e240000000000 */
[----:B0-----:R0:W1:Y:S04]  /*1a9e0*/  SHFL.IDX PT, R5, R5, R4, 0x1f ;  /* 0x00001f0405057589 */ /* 0x00106800000e0000 */
[----:B------:R0:W2:Y:S02]  /*1a9f0*/  SHFL.IDX PT, R6, R6, R4, 0x1f ;  /* 0x00001f0406067589 */ /* 0x0000a400000e0000 */
.L_x_1031:
[----:B------:R-:W-:-:S13]  /*1aa00*/  ISETP.NE.AND P0, PT, R3, RZ, PT ;  /* 0x000000ff0300720c */ /* 0x000fda0003f05270 */
[----:B------:R-:W-:Y:S05]  /*1aa10*/  @!P0 BRA `(.L_x_942) ;  /* 0x0000000000148947 */ /* 0x000fea0003800000 */
[----:B------:R-:W-:Y:S01]  /*1aa20*/  UMOV UR4, 0xffffffff ;  /* 0xffffffff00047882 */ /* 0x000fe20000000000 */
[----:B------:R-:W-:Y:S02]  /*1aa30*/  VIADD R12, R4, 0xffffffff ;  /* 0xffffffff040c7836 */ /* 0x000fe40000000000 */
[----:B------:R-:W-:Y:S05]  /*1aa40*/  BRA.DIV UR4, `(.L_x_943) ;  /* 0x0000002604e47947 */ /* 0x000fea000b800000 */
[----:B------:R3:W4:Y:S02]  /*1aa50*/  SHFL.IDX PT, R7, R7, R12, 0x1f ;  /* 0x00001f0c07077589 */ /* 0x00072400000e0000 */
.L_x_1034:
[----:B----4-:R-:W-:-:S07]  /*1aa60*/  IMAD.MOV.U32 R8, RZ, RZ, R7 ;  /* 0x000000ffff087224 */ /* 0x010fce00078e0007 */
.L_x_942:
[----:B------:R-:W4:Y:S01]  /*1aa70*/  LDL.LU R10, [R1+0xc] ;  /* 0x00000c00010a7983 */ /* 0x000f220000300800 */
[----:B-1----:R-:W-:Y:S01]  /*1aa80*/  IABS R7, R5 ;  /* 0x0000000500077213 */ /* 0x002fe20000000000 */
[----:B------:R-:W-:-:S03]  /*1aa90*/  IMAD R9, R8, R2, R9 ;  /* 0x0000000208097224 */ /* 0x000fc600078e0209 */
[----:B------:R-:W1:Y:S01]  /*1aaa0*/  I2F.RP R2, R7 ;  /* 0x0000000700027306 */ /* 0x000e620000209400 */
[----:B------:R-:W-:Y:S01]  /*1aab0*/  IMAD.IADD R0, R0, 0x1, -R9 ;  /* 0x0000000100007824 */ /* 0x000fe200078e0a09 */
[----:B------:R5:W-:Y:S02]  /*1aac0*/  STL [R1], R9 ;  /* 0x0000000901007387 */ /* 0x000be40000100800 */
[----:B-----5:R-:W-:-:S04]  /*1aad0*/  IABS R9, R5 ;  /* 0x0000000500097213 */ /* 0x020fc80000000000 */
[----:B-1----:R-:W1:Y:S01]  /*1aae0*/  MUFU.RCP R2, R2 ;  /* 0x0000000200027308 */ /* 0x002e620000001000 */
[----:B------:R-:W-:Y:S02]  /*1aaf0*/  IMAD.MOV R9, RZ, RZ, -R9 ;  /* 0x000000ffff097224 */ /* 0x000fe400078e0a09 */
[----:B-1----:R-:W-:-:S05]  /*1ab00*/  VIADD R2, R2, 0xffffffe ;  /* 0x0ffffffe02027836 */ /* 0x002fca0000000000 */
[----:B------:R-:W1:Y:S02]  /*1ab10*/  F2I.FTZ.U32.TRUNC.NTZ R3, R2 ;  /* 0x0000000200037305 */ /* 0x000e64000021f000 */
[----:B-1----:R-:W-:-:S04]  /*1ab20*/  IMAD.MOV R2, RZ, RZ, -R3 ;  /* 0x000000ffff027224 */ /* 0x002fc800078e0a03 */
        /* <DEDUP_REMOVED lines=11> */
[----:B--2---:R-:W-:-:S04]  /*1abe0*/  IABS R7, R6 ;  /* 0x0000000600077213 */ /* 0x004fc80000000000 */
[----:B------:R-:W1:Y:S07]  /*1abf0*/  I2F.RP R2, R7 ;  /* 0x0000000700027306 */ /* 0x000e6e0000209400 */
[----:B------:R-:W-:Y:S01]  /*1ac00*/  @P0 VIADD R8, R8, 0x1 ;  /* 0x0000000108080836 */ /* 0x000fe20000000000 */
[----:B-1----:R-:W1:Y:S02]  /*1ac10*/  MUFU.RCP R2, R2 ;  /* 0x0000000200027308 */ /* 0x002e640000001000 */
[----:B-1----:R-:W-:-:S06]  /*1ac20*/  VIADD R2, R2, 0xffffffe ;  /* 0x0ffffffe02027836 */ /* 0x002fcc0000000000 */
[----:B------:R-:W1:Y:S02]  /*1ac30*/  F2I.FTZ.U32.TRUNC.NTZ R3, R2 ;  /* 0x0000000200037305 */ /* 0x000e64000021f000 */
[----:B-1----:R-:W-:-:S04]  /*1ac40*/  IMAD.MOV R2, RZ, RZ, -R3 ;  /* 0x000000ffff027224 */ /* 0x002fc800078e0a03 */
        /* <DEDUP_REMOVED lines=9> */
[-C--:B------:R-:W-:Y:S01]  /*1ace0*/  IABS R3, R8.reuse ;  /* 0x0000000800037213 */ /* 0x080fe20000000000 */
[----:B------:R-:W-:-:S04]  /*1acf0*/  IMAD R5, R5, R8, RZ ;  /* 0x0000000805057224 */ /* 0x000fc800078e02ff */
[----:B------:R-:W-:-:S04]  /*1ad00*/  IMAD.HI.U32 R2, R2, R3, RZ ;  /* 0x0000000302027227 */ /* 0x000fc800078e00ff */
[----:B------:R-:W-:-:S05]  /*1ad10*/  IMAD R3, R2, R9, R3 ;  /* 0x0000000902037224 */ /* 0x000fca00078e0203 */
[----:B------:R-:W-:-:S13]  /*1ad20*/  ISETP.GT.U32.AND P1, PT, R7, R3, PT ;  /* 0x000000030700720c */ /* 0x000fda0003f24070 */
[----:B------:R-:W-:Y:S02]  /*1ad30*/  @!P1 IMAD.IADD R3, R3, 0x1, -R7 ;  /* 0x0000000103039824 */ /* 0x000fe400078e0a07 */
[----:B------:R-:W-:Y:S01]  /*1ad40*/  @!P1 VIADD R2, R2, 0x1 ;  /* 0x0000000102029836 */ /* 0x000fe20000000000 */
[----:B------:R-:W-:Y:S02]  /*1ad50*/  ISETP.NE.AND P1, PT, R6, RZ, PT ;  /* 0x000000ff0600720c */ /* 0x000fe40003f25270 */
[----:B------:R-:W-:Y:S02]  /*1ad60*/  ISETP.GE.U32.AND P0, PT, R3, R7, PT ;  /* 0x000000070300720c */ /* 0x000fe40003f06070 */
[----:B------:R-:W-:-:S04]  /*1ad70*/  LOP3.LUT R3, R8, R6, RZ, 0x3c, !PT ;  /* 0x0000000608037212 */ /* 0x000fc800078e3cff */
[----:B------:R-:W-:-:S07]  /*1ad80*/  ISETP.GE.AND P2, PT, R3, RZ, PT ;  /* 0x000000ff0300720c */ /* 0x000fce0003f46270 */
[----:B------:R-:W-:-:S06]  /*1ad90*/  @P0 VIADD R2, R2, 0x1 ;  /* 0x0000000102020836 */ /* 0x000fcc0000000000 */
[----:B------:R-:W-:Y:S01]  /*1ada0*/  @!P2 IMAD.MOV R2, RZ, RZ, -R2 ;  /* 0x000000ffff02a224 */ /* 0x000fe200078e0a02 */
[----:B------:R-:W-:-:S05]  /*1adb0*/  @!P1 LOP3.LUT R2, RZ, R6, RZ, 0x33, !PT ;  /* 0x00000006ff029212 */ /* 0x000fca00078e33ff */
[--C-:B------:R-:W-:Y:S02]  /*1adc0*/  IMAD.MOV R3, RZ, RZ, -R2.reuse ;  /* 0x000000ffff037224 */ /* 0x100fe400078e0a02 */
[C---:B------:R-:W-:Y:S02]  /*1add0*/  IMAD R2, R6.reuse, 0x1000000, R2 ;  /* 0x0100000006027824 */ /* 0x040fe400078e0202 */
[----:B------:R-:W-:Y:S02]  /*1ade0*/  IMAD R3, R6, R3, R8 ;  /* 0x0000000306037224 */ /* 0x000fe400078e0208 */
[----:B----4-:R-:W-:Y:S02]  /*1adf0*/  IMAD.IADD R10, R4, 0x1, R10 ;  /* 0x00000001040a7824 */ /* 0x010fe400078e020a */
[----:B0-----:R-:W-:Y:S02]  /*1ae00*/  IMAD.IADD R4, R0, 0x1, -R5 ;  /* 0x0000000100047824 */ /* 0x001fe400078e0a05 */
[----:B------:R-:W-:-:S05]  /*1ae10*/  IMAD R0, R3, 0x10000, R2 ;  /* 0x0001000003007824 */ /* 0x000fca00078e0202 */
[----:B------:R0:W-:Y:S04]  /*1ae20*/  STL [R1+0x8], R0 ;  /* 0x0000080001007387 */ /* 0x0001e80000100800 */
[----:B------:R0:W-:Y:S04]  /*1ae30*/  STL [R1+0xc], R10 ;  /* 0x00000c0a01007387 */ /* 0x0001e80000100800 */
[----:B------:R0:W-:Y:S01]  /*1ae40*/  STL [R1+0x4], R4 ;  /* 0x0000040401007387 */ /* 0x0001e20000100800 */
[----:B------:R-:W-:Y:S05]  /*1ae50*/  BRA `(.L_x_944) ;  /* 0x0000000000287947 */ /* 0x000fea0003800000 */
.L_x_938:
        /* <DEDUP_REMOVED lines=10> */
.L_x_944:
[----:B-1----:R-:W2:Y:S04]  /*1af00*/  LDL R3, [R1+0x8] ;  /* 0x0000080001037983 */ /* 0x002ea80000100800 */
[----:B------:R-:W4:Y:S04]  /*1af10*/  LDL R2, [R1+0xc] ;  /* 0x00000c0001027983 */ /* 0x000f280000100800 */
[----:B------:R-:W5:Y:S04]  /*1af20*/  LDL R5, [R1+0x4] ;  /* 0x0000040001057983 */ /* 0x000f680000100800 */
[----:B0-----:R-:W5:Y:S01]  /*1af30*/  LDL R4, [R1] ;  /* 0x0000000001047983 */ /* 0x001f620000100800 */
        /* <DEDUP_REMOVED lines=8> */
[----:B----4-:R-:W-:Y:S01]  /*1afc0*/  IMAD.MOV.U32 R7, RZ, RZ, R2 ;  /* 0x000000ffff077224 */ /* 0x010fe200078e0002 */
[----:B0-----:R-:W-:-:S05]  /*1afd0*/  @!P0 LEA R18, R3, R0, 0x18 ;  /* 0x0000000003128211 */ /* 0x001fca00078ec0ff */
[----:B-----5:R0:W-:Y:S01]  /*1afe0*/  @!P0 STS.128 [R18+0x28cd0], R4 ;  /* 0x028cd00412008388 */ /* 0x0201e20000000c00 */
[----:B------:R-:W-:Y:S06]  /*1aff0*/  BAR.ARV 0x5, 0x180 ;  /* 0x0146000000007b1d */ /* 0x000fec0000002000 */
.L_x_935:
[----:B------:R-:W2:Y:S01]  /*1b000*/  LDL R0, [R1+0xc] ;  /* 0x00000c0001007983 */ /* 0x000ea20000100800 */
[----:B------:R-:W-:Y:S02]  /*1b010*/  ULDC UR4, c[0x0][0xc3c] ;  /* 0x00030f0000047ab9 */ /* 0x000fe40000000800 */
[----:B--2---:R-:W-:-:S13]  /*1b020*/  ISETP.GE.AND P0, PT, R0, UR4, PT ;  /* 0x0000000400007c0c */ /* 0x004fda000bf06270 */
[----:B------:R-:W-:Y:S05]  /*1b030*/  @!P0 BRA `(.L_x_945) ;  /* 0xffffff80003c8947 */ /* 0x000fea000383ffff */
[----:B------:R-:W-:Y:S05]  /*1b040*/  BSYNC B8 ;  /* 0x0000000000087941 */ /* 0x000fea0003800000 */
.L_x_779:
[----:B--2---:R-:W2:Y:S01]  /*1b050*/  LDL.LU R0, [R1+0x54] ;  /* 0x0000540001007983 */ /* 0x004ea20000300800 */
[----:B------:R-:W-:Y:S01]  /*1b060*/  BSSY B0, `(.L_x_946) ;  /* 0x000000b000007945 */ /* 0x000fe20003800000 */
[----:B01----:R-:W0:Y:S01]  /*1b070*/  S2R R5, SR_CgaCtaId ;  /* 0x0000000000057919 */ /* 0x003e220000008800 */
[----:B--2---:R-:W-:-:S05]  /*1b080*/  VIADD R0, R0, 0x1 ;  /* 0x0000000100007836 */ /* 0x004fca0000000000 */
        /* <DEDUP_REMOVED lines=8> */
.L_x_1035:
[----:B------:R-:W-:Y:S05]  /*1b110*/  BSYNC B0 ;  /* 0x0000000000007941 */ /* 0x000fea0003800000 */
.L_x_946:
[----:B------:R-:W-:-:S03]  /*1b120*/  UMOV UR4, 0xffffffff ;  /* 0xffffffff00047882 */ /* 0x000fc60000000000 */
[----:B------:R-:W-:Y:S05]  /*1b130*/  BRA.DIV UR4, `(.L_x_948) ;  /* 0x0000002204647947 */ /* 0x000fea000b800000 */
[----:B------:R-:W1:Y:S02]  /*1b140*/  S2R R2, SR_TID.X ;  /* 0x0000000000027919 */ /* 0x000e640000002100 */
[----:B-1----:R-:W-:-:S04]  /*1b150*/  SHF.R.U32.HI R2, RZ, 0x5, R2 ;  /* 0x00000005ff027819 */ /* 0x002fc80000011602 */
[----:B------:R-:W-:-:S05]  /*1b160*/  LOP3.LUT R2, R2, 0x3, RZ, 0xc0, !PT ;  /* 0x0000000302027812 */ /* 0x000fca00078ec0ff */
[----:B------:R1:W2:Y:S02]  /*1b170*/  SHFL.IDX PT, R14, R2, RZ, 0x1f ;  /* 0x00001fff020e7589 */ /* 0x0002a400000e0000 */
.L_x_1038:
[----:B--2---:R-:W-:-:S13]  /*1b180*/  ISETP.NE.AND P0, PT, R14, RZ, PT ;  /* 0x000000ff0e00720c */ /* 0x004fda0003f05270 */
[----:B------:R-:W-:Y:S05]  /*1b190*/  @P0 BRA `(.L_x_643) ;  /* 0x00000000008c0947 */ /* 0x000fea0003800000 */
[----:B------:R-:W-:-:S03]  /*1b1a0*/  UMOV UR4, 0xffffffff ;  /* 0xffffffff00047882 */ /* 0x000fc60000000000 */
[----:B------:R-:W-:Y:S05]  /*1b1b0*/  BRA.DIV UR4, `(.L_x_949) ;  /* 0x0000002204787947 */ /* 0x000fea000b800000 */
[----:B------:R-:W-:-:S13]  /*1b1c0*/  ELECT P6, URZ, PT ;  /* 0x00000000003f782f */ /* 0x000fda00038c0000 */
.L_x_1041:
[----:B------:R-:W-:Y:S05]  /*1b1d0*/  @!P6 BRA `(.L_x_643) ;  /* 0x00000000007ce947 */ /* 0x000fea0003800000 */
[----:B-1----:R-:W2:Y:S02]  /*1b1e0*/  LDL.LU R2, [R1+0x64] ;  /* 0x0000640001027983 */ /* 0x002ea40000300800 */
[----:B--2---:R-:W-:-:S04]  /*1b1f0*/  LOP3.LUT R2, R2, 0x2, RZ, 0xfc, !PT ;  /* 0x0000000202027812 */ /* 0x004fc800078efcff */
[----:B------:R-:W-:-:S13]  /*1b200*/  ISETP.NE.AND P2, PT, R2, 0x3, PT ;  /* 0x000000030200780c */ /* 0x000fda0003f45270 */
[----:B------:R-:W-:Y:S05]  /*1b210*/  @!P2 BRA `(.L_x_950) ;  /* 0x000000000004a947 */ /* 0x000fea0003800000 */
[----:B------:R-:W-:Y:S01]  /*1b220*/  BPT.TRAP 0x1 ;  /* 0x000000040000795c */ /* 0x000fe20000300000 */
.L_x_950:
[----:B------:R-:W2:Y:S01]  /*1b230*/  LDL.LU R7, [R1+0x14] ;  /* 0x0000140001077983 */ /* 0x000ea20000300800 */
[----:B------:R-:W-:Y:S02]  /*1b240*/  VIADD R2, R0, 0x28c40 ;  /* 0x00028c4000027836 */ /* 0x000fe40000000000 */
[C---:B0-----:R-:W-:Y:S02]  /*1b250*/  VIADD R3, R19.reuse, 0x1 ;  /* 0x0000000113037836 */ /* 0x041fe40000000000 */
[----:B------:R-:W-:-:S03]  /*1b260*/  IMAD R6, R19, 0x8, R2 ;  /* 0x0000000813067824 */ /* 0x000fc600078e0202 */
[----:B------:R-:W-:-:S04]  /*1b270*/  ISETP.NE.AND P1, PT, R3, 0x2, PT ;  /* 0x000000020300780c */ /* 0x000fc80003f25270 */
[----:B------:R-:W-:Y:S02]  /*1b280*/  SEL R4, RZ, 0x1, P1 ;  /* 0x00000001ff047807 */ /* 0x000fe40000800000 */
[----:B------:R-:W-:Y:S02]  /*1b290*/  SEL R3, R3, RZ, P1 ;  /* 0x000000ff03037207 */ /* 0x000fe40000800000 */
[C---:B--2---:R-:W-:Y:S02]  /*1b2a0*/  SHF.L.U32 R5, R7.reuse, 0x1f, RZ ;  /* 0x0000001f07057819 */ /* 0x044fe400000006ff */
[----:B------:R-:W-:Y:S01]  /*1b2b0*/  LOP3.LUT R4, R7, R4, RZ, 0x3c, !PT ;  /* 0x0000000407047212 */ /* 0x000fe200078e3cff */
[----:B------:R-:W-:Y:S01]  /*1b2c0*/  IMAD R7, R3, 0x8, R2 ;  /* 0x0000000803077824 */ /* 0x000fe200078e0202 */
[----:B------:R-:W0:Y:S02]  /*1b2d0*/  SYNCS.PHASECHK.TRANS64.TRYWAIT P0, [R6+URZ], R5 ;  /* 0x00000005060075a7 */ /* 0x000e24000800017f */
[----:B------:R-:W-:Y:S01]  /*1b2e0*/  SHF.L.U32 R2, R4, 0x1f, RZ ;  /* 0x0000001f04027819 */ /* 0x000fe200000006ff */
[----:B0-----:R-:W-:Y:S06]  /*1b2f0*/  @!P0 BRA `(.L_x_951) ;  /* 0x0000002000488947 */ /* 0x001fec0003800000 */
.L_x_1042:
[----:B------:R-:W1:Y:S02]  /*1b300*/  SYNCS.PHASECHK.TRANS64.TRYWAIT P0, [R7+URZ], R2 ;  /* 0x00000002070075a7 */ /* 0x000e64000800017f */
[----:B-1----:R-:W-:Y:S05]  /*1b310*/  @!P0 BRA `(.L_x_952) ;  /* 0x0000002000548947 */ /* 0x002fea0003800000 */
.L_x_1043:
[----:B------:R-:W-:Y:S05]  /*1b320*/  @!P2 BRA `(.L_x_953) ;  /* 0x000000000004a947 */ /* 0x000fea0003800000 */
[----:B------:R-:W-:Y:S01]  /*1b330*/  BPT.TRAP 0x1 ;  /* 0x000000040000795c */ /* 0x000fe20000300000 */
.L_x_953:
[----:B------:R-:W-:-:S04]  /*1b340*/  VIADD R0, R0, 0x28c60 ;  /* 0x00028c6000007836 */ /* 0x000fc80000000000 */
[----:B------:R-:W-:-:S04]  /*1b350*/  IMAD R4, R19, 0x8, R0 ;  /* 0x0000000813047824 */ /* 0x000fc800078e0200 */
[----:B------:R-:W2:Y:S02]  /*1b360*/  SYNCS.PHASECHK.TRANS64.TRYWAIT P0, [R4+URZ], R5 ;  /* 0x00000005040075a7 */ /* 0x000ea4000800017f */
[----:B--2---:R-:W-:Y:S05]  /*1b370*/  @!P0 BRA `(.L_x_954) ;  /* 0x0000002000508947 */ /* 0x004fea0003800000 */
.L_x_1044:
[----:B------:R-:W-:-:S07]  /*1b380*/  IMAD R3, R3, 0x8, R0 ;  /* 0x0000000803037824 */ /* 0x000fce00078e0200 */
.L_x_955:
[----:B----4-:R4:W0:Y:S02]  /*1b390*/  SYNCS.PHASECHK.TRANS64.TRYWAIT P0, [R3+URZ], R2 ;  /* 0x00000002030075a7 */ /* 0x010824000800017f */
[----:B0-----:R-:W-:Y:S05]  /*1b3a0*/  @!P0 NANOSLEEP.SYNCS 0x989680 ;  /* 0x009896800000895d */ /* 0x001fea0003900000 */
[----:B------:R-:W0:Y:S02]  /*1b3b0*/  @!P0 SYNCS.PHASECHK.TRANS64 P0, [R3+URZ], R2 ;  /* 0x00000002030085a7 */ /* 0x000e24000800007f */
[----:B0-----:R-:W-:Y:S05]  /*1b3c0*/  @!P0 BRA `(.L_x_955) ;  /* 0xfffffffc00f08947 */ /* 0x001fea000383ffff */
.L_x_643:
[----:B------:R-:W-:Y:S05]  /*1b3d0*/  BSYNC B9 ;  /* 0x0000000000097941 */ /* 0x000fea0003800000 */
.L_x_640:
[----:B------:R-:W-:Y:S05]  /*1b3e0*/  EXIT ;  /* 0x000000000000794d */ /* 0x000fea0003800000 */
.L_x_661:
[----:B0-----:R0:W1:Y:S02]  /*1b3f0*/  SYNCS.PHASECHK.TRANS64.TRYWAIT P5, [R73+URZ+0x28c90], R76 ;  /* 0x028c904c490075a7 */ /* 0x00106400080a017f */
[----:B-1----:R-:W-:Y:S05]  /*1b400*/  @!P5 NANOSLEEP.SYNCS 0x989680 ;  /* 0x009896800000d95d */ /* 0x002fea0003900000 */
[----:B------:R-:W1:Y:S02]  /*1b410*/  @!P5 SYNCS.PHASECHK.TRANS64 P5, [R73+URZ+0x28c90], R76 ;  /* 0x028c904c4900d5a7 */ /* 0x000e6400080a007f */
[----:B-1----:R-:W-:Y:S05]  /*1b420*/  @!P5 BRA `(.L_x_661) ;  /* 0xfffffffc00f0d947 */ /* 0x002fea000383ffff */
[----:B------:R-:W-:Y:S05]  /*1b430*/  BRA `(.L_x_956) ;  /* 0xfffffe78003c7947 */ /* 0x000fea000383ffff */
.L_x_671:
[----:B0-----:R0:W1:Y:S02]  /*1b440*/  SYNCS.PHASECHK.TRANS64.TRYWAIT P5, [R73+URZ+0x28c90], R76 ;  /* 0x028c904c490075a7 */ /* 0x00106400080a017f */
[----:B-1----:R-:W-:Y:S05]  /*1b450*/  @!P5 NANOSLEEP.SYNCS 0x989680 ;  /* 0x009896800000d95d */ /* 0x002fea0003900000 */
[----:B------:R-:W1:Y:S02]  /*1b460*/  @!P5 SYNCS.PHASECHK.TRANS64 P5, [R73+URZ+0x28c90], R76 ;  /* 0x028c904c4900d5a7 */ /* 0x000e6400080a007f */
[----:B-1----:R-:W-:Y:S05]  /*1b470*/  @!P5 BRA `(.L_x_671) ;  /* 0xfffffffc00f0d947 */ /* 0x002fea000383ffff */
[----:B------:R-:W-:Y:S05]  /*1b480*/  BRA `(.L_x_957) ;  /* 0xfffffe8000b87947 */ /* 0x000fea000383ffff */
.L_x_676:
[----:B0-----:R0:W1:Y:S02]  /*1b490*/  SYNCS.PHASECHK.TRANS64.TRYWAIT P4, [R73+URZ+0x28c90], R76 ;  /* 0x028c904c490075a7 */ /* 0x001064000808017f */
[----:B-1----:R-:W-:Y:S05]  /*1b4a0*/  @!P4 NANOSLEEP.SYNCS 0x989680 ;  /* 0x009896800000c95d */ /* 0x002fea0003900000 */
[----:B------:R-:W1:Y:S02]  /*1b4b0*/  @!P4 SYNCS.PHASECHK.TRANS64 P4, [R73+URZ+0x28c90], R76 ;  /* 0x028c904c4900c5a7 */ /* 0x000e64000808007f */
[----:B-1----:R-:W-:Y:S05]  /*1b4c0*/  @!P4 BRA `(.L_x_676) ;  /* 0xfffffffc00f0c947 */ /* 0x002fea000383ffff */
[----:B------:R-:W-:Y:S05]  /*1b4d0*/  BRA `(.L_x_958) ;  /* 0xfffffe8800ec7947 */ /* 0x000fea000383ffff */
.L_x_680:
[----:B--2---:R2:W0:Y:S02]  /*1b4e0*/  SYNCS.PHASECHK.TRANS64.TRYWAIT P3, [R73+URZ+0x28cb0], R76 ;  /* 0x028cb04c490075a7 */ /* 0x004424000806017f */
[----:B0-----:R-:W-:Y:S05]  /*1b4f0*/  @!P3 NANOSLEEP.SYNCS 0x989680 ;  /* 0x009896800000b95d */ /* 0x001fea0003900000 */
[----:B------:R-:W0:Y:S02]  /*1b500*/  @!P3 SYNCS.PHASECHK.TRANS64 P3, [R73+URZ+0x28cb0], R76 ;  /* 0x028cb04c4900b5a7 */ /* 0x000e24000806007f */
[----:B0-----:R-:W-:Y:S05]  /*1b510*/  @!P3 BRA `(.L_x_680) ;  /* 0xfffffffc00f0b947 */ /* 0x001fea000383ffff */
[----:B------:R-:W-:Y:S05]  /*1b520*/  BRA `(.L_x_959) ;  /* 0xfffffe8c00687947 */ /* 0x000fea000383ffff */
.L_x_693:
[----:B0-----:R0:W1:Y:S02]  /*1b530*/  SYNCS.PHASECHK.TRANS64.TRYWAIT P0, [R5+URZ+0x28c50], R8 ;  /* 0x028c5008050075a7 */ /* 0x001064000800017f */
[----:B-1----:R-:W-:Y:S05]  /*1b540*/  @!P0 NANOSLEEP.SYNCS 0x989680 ;  /* 0x009896800000895d */ /* 0x002fea0003900000 */
[----:B------:R-:W1:Y:S02]  /*1b550*/  @!P0 SYNCS.PHASECHK.TRANS64 P0, [R5+URZ+0x28c50], R8 ;  /* 0x028c5008050085a7 */ /* 0x000e64000800007f */
[----:B-1----:R-:W-:Y:S05]  /*1b560*/  @!P0 BRA `(.L_x_693) ;  /* 0xfffffffc00f08947 */ /* 0x002fea000383ffff */
[----:B------:R-:W-:Y:S05]  /*1b570*/  BRA `(.L_x_960) ;  /* 0xfffffe9c00187947 */ /* 0x000fea000383ffff */
.L_x_700:
[----:B-1----:R1:W2:Y:S02]  /*1b580*/  SYNCS.PHASECHK.TRANS64.TRYWAIT P0, [R4+URZ+0x28c50], R5 ;  /* 0x028c5005040075a7 */ /* 0x0022a4000800017f */
[----:B--2---:R-:W-:Y:S05]  /*1b590*/  @!P0 NANOSLEEP.SYNCS 0x989680 ;  /* 0x009896800000895d */ /* 0x004fea0003900000 */
[----:B------:R-:W2:Y:S02]  /*1b5a0*/  @!P0 SYNCS.PHASECHK.TRANS64 P0, [R4+URZ+0x28c50], R5 ;  /* 0x028c5005040085a7 */ /* 0x000ea4000800007f */
[----:B--2---:R-:W-:Y:S05]  /*1b5b0*/  @!P0 BRA `(.L_x_700) ;  /* 0xfffffffc00f08947 */ /* 0x004fea000383ffff */
[----:B------:R-:W-:Y:S05]  /*1b5c0*/  BRA `(.L_x_699) ;  /* 0xfffffea800507947 */ /* 0x000fea000383ffff */
.L_x_715:
        /* <DEDUP_REMOVED lines=8> */
.L_x_962:
[----:B------:R-:W-:Y:S05]  /*1b650*/  BSYNC B1 ;  /* 0x0000000000017941 */ /* 0x000fea0003800000 */
.L_x_961:
[----:B------:R-:W-:Y:S02]  /*1b660*/  IMAD.MOV.U32 R13, RZ, RZ, R24 ;  /* 0x000000ffff0d7224 */ /* 0x000fe400078e0018 */
[----:B------:R-:W-:Y:S02]  /*1b670*/  IMAD.MOV.U32 R12, RZ, RZ, RZ ;  /* 0x000000ffff0c7224 */ /* 0x000fe400078e00ff */
[----:B------:R-:W-:Y:S02]  /*1b680*/  IMAD.MOV.U32 R11, RZ, RZ, 0x1c1f ;  /* 0x00001c1fff0b7424 */ /* 0x000fe400078e00ff */
[----:B------:R-:W-:Y:S02]  /*1b690*/  IMAD.MOV.U32 R15, RZ, RZ, -0x1 ;  /* 0xffffffffff0f7424 */ /* 0x000fe400078e00ff */
[----:B------:R-:W-:-:S07]  /*1b6a0*/  IMAD.MOV.U32 R3, RZ, RZ, R14 ;  /* 0x000000ffff037224 */ /* 0x000fce00078e000e */
[----:B------:R-:W-:Y:S05]  /*1b6b0*/  WARPSYNC.COLLECTIVE R15, `(.L_x_963) ;  /* 0x000000000f087348 */ /* 0x000fea0003c00000 */
[----:B------:R0:W1:Y:S02]  /*1b6c0*/  SHFL.IDX P6, R14, R13, R12, R11 ;  /* 0x0000000c0d0e7389 */ /* 0x00006400000c000b */
[----:B01----:R-:W-:Y:S01]  /*1b6d0*/  ENDCOLLECTIVE ;  /* 0x000000000000791b */ /* 0x003fe20003800000 */
.L_x_963:
[----:B------:R-:W-:Y:S02]  /*1b6e0*/  IMAD.MOV.U32 R13, RZ, RZ, R26 ;  /* 0x000000ffff0d7224 */ /* 0x000fe400078e001a */
[----:B------:R-:W-:-:S07]  /*1b6f0*/  IMAD.MOV.U32 R0, RZ, RZ, R14 ;  /* 0x000000ffff007224 */ /* 0x000fce00078e000e */
[----:B------:R-:W-:Y:S05]  /*1b700*/  WARPSYNC.COLLECTIVE R15, `(.L_x_964) ;  /* 0x000000000f087348 */ /* 0x000fea0003c00000 */
[----:B------:R0:W1:Y:S02]  /*1b710*/  SHFL.IDX P6, R14, R13, R12, R11 ;  /* 0x0000000c0d0e7389 */ /* 0x00006400000c000b */
[----:B01----:R-:W-:Y:S01]  /*1b720*/  ENDCOLLECTIVE ;  /* 0x000000000000791b */ /* 0x003fe20003800000 */
.L_x_964:
[----:B------:R-:W-:Y:S02]  /*1b730*/  IMAD.MOV.U32 R13, RZ, RZ, R27 ;  /* 0x000000ffff0d7224 */ /* 0x000fe400078e001b */
[----:B------:R-:W-:-:S07]  /*1b740*/  IMAD.MOV.U32 R26, RZ, RZ, R14 ;  /* 0x000000ffff1a7224 */ /* 0x000fce00078e000e */
[----:B------:R-:W-:Y:S05]  /*1b750*/  WARPSYNC.COLLECTIVE R15, `(.L_x_965) ;  /* 0x000000000f087348 */ /* 0x000fea0003c00000 */
[----:B------:R0:W1:Y:S02]  /*1b760*/  SHFL.IDX P6, R14, R13, R12, R11 ;  /* 0x0000000c0d0e7389 */ /* 0x00006400000c000b */
[----:B01----:R-:W-:Y:S01]  /*1b770*/  ENDCOLLECTIVE ;  /* 0x000000000000791b */ /* 0x003fe20003800000 */
.L_x_965:
[----:B------:R-:W-:Y:S01]  /*1b780*/  IMAD.MOV.U32 R21, RZ, RZ, R14 ;  /* 0x000000ffff157224 */ /* 0x000fe200078e000e */
[----:B------:R-:W-:Y:S06]  /*1b790*/  BRA `(.L_x_966) ;  /* 0xfffffec000187947 */ /* 0x000fec000383ffff */
.L_x_719:
[----:B0-----:R0:W1:Y:S02]  /*1b7a0*/  SYNCS.PHASECHK.TRANS64.TRYWAIT P0, [R2+URZ+0x28c00], R27 ;  /* 0x028c001b020075a7 */ /* 0x001064000800017f */
[----:B-1----:R-:W-:Y:S05]  /*1b7b0*/  @!P0 NANOSLEEP.SYNCS 0x989680 ;  /* 0x009896800000895d */ /* 0x002fea0003900000 */
[----:B------:R-:W1:Y:S02]  /*1b7c0*/  @!P0 SYNCS.PHASECHK.TRANS64 P0, [R2+URZ+0x28c00], R27 ;  /* 0x028c001b020085a7 */ /* 0x000e64000800007f */
[----:B-1----:R-:W-:Y:S05]  /*1b7d0*/  @!P0 BRA `(.L_x_719) ;  /* 0xfffffffc00f08947 */ /* 0x002fea000383ffff */
[----:B------:R-:W-:Y:S05]  /*1b7e0*/  BRA `(.L_x_967) ;  /* 0xfffffec400307947 */ /* 0x000fea000383ffff */
.L_x_727:
        /* <DEDUP_REMOVED lines=8> */
.L_x_969:
[----:B------:R-:W-:Y:S05]  /*1b870*/  BSYNC B1 ;  /* 0x0000000000017941 */ /* 0x000fea0003800000 */
.L_x_968:
        /* <DEDUP_REMOVED lines=8> */
.L_x_970:
[----:B------:R-:W-:Y:S02]  /*1b900*/  IMAD.MOV.U32 R13, RZ, RZ, R26 ;  /* 0x000000ffff0d7224 */ /* 0x000fe400078e001a */
[----:B------:R-:W-:-:S07]  /*1b910*/  IMAD.MOV.U32 R3, RZ, RZ, R14 ;  /* 0x000000ffff037224 */ /* 0x000fce00078e000e */
[----:B------:R-:W-:Y:S05]  /*1b920*/  WARPSYNC.COLLECTIVE R15, `(.L_x_971) ;  /* 0x000000000f087348 */ /* 0x000fea0003c00000 */
[----:B------:R0:W1:Y:S02]  /*1b930*/  SHFL.IDX P6, R14, R13, R12, R11 ;  /* 0x0000000c0d0e7389 */ /* 0x00006400000c000b */
[----:B01----:R-:W-:Y:S01]  /*1b940*/  ENDCOLLECTIVE ;  /* 0x000000000000791b */ /* 0x003fe20003800000 */
.L_x_971:
[----:B------:R-:W-:Y:S02]  /*1b950*/  IMAD.MOV.U32 R13, RZ, RZ, R27 ;  /* 0x000000ffff0d7224 */ /* 0x000fe400078e001b */
[----:B------:R-:W-:-:S07]  /*1b960*/  IMAD.MOV.U32 R4, RZ, RZ, R14 ;  /* 0x000000ffff047224 */ /* 0x000fce00078e000e */
[----:B------:R-:W-:Y:S05]  /*1b970*/  WARPSYNC.COLLECTIVE R15, `(.L_x_972) ;  /* 0x000000000f087348 */ /* 0x000fea0003c00000 */
[----:B------:R0:W1:Y:S02]  /*1b980*/  SHFL.IDX P6, R14, R13, R12, R11 ;  /* 0x0000000c0d0e7389 */ /* 0x00006400000c000b */
[----:B01----:R-:W-:Y:S01]  /*1b990*/  ENDCOLLECTIVE ;  /* 0x000000000000791b */ /* 0x003fe20003800000 */
.L_x_972:
[----:B------:R-:W-:Y:S02]  /*1b9a0*/  IMAD.MOV.U32 R12, RZ, RZ, R3 ;  /* 0x000000ffff0c7224 */ /* 0x000fe400078e0003 */
[----:B------:R-:W-:Y:S01]  /*1b9b0*/  IMAD.MOV.U32 R13, RZ, RZ, R0 ;  /* 0x000000ffff0d7224 */ /* 0x000fe200078e0000 */
[----:B------:R-:W-:Y:S06]  /*1b9c0*/  BRA `(.L_x_973) ;  /* 0xfffffecc009c7947 */ /* 0x000fec000383ffff */
.L_x_731:
[----:B0-----:R0:W1:Y:S02]  /*1b9d0*/  SYNCS.PHASECHK.TRANS64.TRYWAIT P1, [R2+URZ+0x28c00], R27 ;  /* 0x028c001b020075a7 */ /* 0x001064000802017f */
[----:B-1----:R-:W-:Y:S05]  /*1b9e0*/  @!P1 NANOSLEEP.SYNCS 0x989680 ;  /* 0x009896800000995d */ /* 0x002fea0003900000 */
[----:B------:R-:W1:Y:S02]  /*1b9f0*/  @!P1 SYNCS.PHASECHK.TRANS64 P1, [R2+URZ+0x28c00], R27 ;  /* 0x028c001b020095a7 */ /* 0x000e64000802007f */
[----:B-1----:R-:W-:Y:S05]  /*1ba00*/  @!P1 BRA `(.L_x_731) ;  /* 0xfffffffc00f09947 */ /* 0x002fea000383ffff */
[----:B------:R-:W-:Y:S05]  /*1ba10*/  BRA `(.L_x_974) ;  /* 0xfffffed000687947 */ /* 0x000fea000383ffff */
.L_x_737:
[----:B0-----:R0:W1:Y:S02]  /*1ba20*/  SYNCS.PHASECHK.TRANS64.TRYWAIT P1, [R12+URZ+0x28c30], R13 ;  /* 0x028c300d0c0075a7 */ /* 0x001064000802017f */
[----:B-1----:R-:W-:Y:S05]  /*1ba30*/  @!P1 NANOSLEEP.SYNCS 0x989680 ;  /* 0x009896800000995d */ /* 0x002fea0003900000 */
[----:B------:R-:W1:Y:S02]  /*1ba40*/  @!P1 SYNCS.PHASECHK.TRANS64 P1, [R12+URZ+0x28c30], R13 ;  /* 0x028c300d0c0095a7 */ /* 0x000e64000802007f */
[----:B-1----:R-:W-:Y:S05]  /*1ba50*/  @!P1 BRA `(.L_x_737) ;  /* 0xfffffffc00f09947 */ /* 0x002fea000383ffff */
[----:B------:R-:W-:Y:S05]  /*1ba60*/  BRA `(.L_x_736) ;  /* 0xfffffedc00987947 */ /* 0x000fea000383ffff */
.L_x_742:
[----:B--2---:R2:W3:Y:S02]  /*1ba70*/  SYNCS.PHASECHK.TRANS64.TRYWAIT P2, [R12+URZ+0x28c50], R13 ;  /* 0x028c500d0c0075a7 */ /* 0x0044e4000804017f */
[----:B---3--:R-:W-:Y:S05]  /*1ba80*/  @!P2 NANOSLEEP.SYNCS 0x989680 ;  /* 0x009896800000a95d */ /* 0x008fea0003900000 */
[----:B------:R-:W3:Y:S02]  /*1ba90*/  @!P2 SYNCS.PHASECHK.TRANS64 P2, [R12+URZ+0x28c50], R13 ;  /* 0x028c500d0c00a5a7 */ /* 0x000ee4000804007f */
[----:B---3--:R-:W-:Y:S05]  /*1baa0*/  @!P2 BRA `(.L_x_742) ;  /* 0xfffffffc00f0a947 */ /* 0x008fea000383ffff */
[----:B------:R-:W-:Y:S05]  /*1bab0*/  BRA `(.L_x_741) ;  /* 0xfffffef000dc7947 */ /* 0x000fea000383ffff */
.L_x_749:
[----:B-1----:R1:W2:Y:S02]  /*1bac0*/  SYNCS.PHASECHK.TRANS64.TRYWAIT P3, [R218+URZ+0x28c30], R12 ;  /* 0x028c300cda0075a7 */ /* 0x0022a4000806017f */
[----:B--2---:R-:W-:Y:S05]  /*1bad0*/  @!P3 NANOSLEEP.SYNCS 0x989680 ;  /* 0x009896800000b95d */ /* 0x004fea0003900000 */
[----:B------:R-:W2:Y:S02]  /*1bae0*/  @!P3 SYNCS.PHASECHK.TRANS64 P3, [R218+URZ+0x28c30], R12 ;  /* 0x028c300cda00b5a7 */ /* 0x000ea4000806007f */
[----:B--2---:R-:W-:Y:S05]  /*1baf0*/  @!P3 BRA `(.L_x_749) ;  /* 0xfffffffc00f0b947 */ /* 0x004fea000383ffff */
[----:B------:R-:W-:Y:S05]  /*1bb00*/  BRA `(.L_x_748) ;  /* 0xfffffef400f07947 */ /* 0x000fea000383ffff */
.L_x_754:
[----:B---3--:R3:W4:Y:S02]  /*1bb10*/  SYNCS.PHASECHK.TRANS64.TRYWAIT P3, [R218+URZ+0x28c50], R12 ;  /* 0x028c500cda0075a7 */ /* 0x008724000806017f */
[----:B----4-:R-:W-:Y:S05]  /*1bb20*/  @!P3 NANOSLEEP.SYNCS 0x989680 ;  /* 0x009896800000b95d */ /* 0x010fea0003900000 */
[----:B------:R-:W4:Y:S02]  /*1bb30*/  @!P3 SYNCS.PHASECHK.TRANS64 P3, [R218+URZ+0x28c50], R12 ;  /* 0x028c500cda00b5a7 */ /* 0x000f24000806007f */
[----:B----4-:R-:W-:Y:S05]  /*1bb40*/  @!P3 BRA `(.L_x_754) ;  /* 0xfffffffc00f0b947 */ /* 0x010fea000383ffff */
[----:B------:R-:W-:Y:S05]  /*1bb50*/  BRA `(.L_x_753) ;  /* 0xffffff1000447947 */ /* 0x000fea000383ffff */
.L_x_787:
[----:B------:R-:W1:Y:S01]  /*1bb60*/  S2R R5, SR_TID.X ;  /* 0x0000000000057919 */ /* 0x000e620000002100 */
[----:B------:R-:W-:Y:S01]  /*1bb70*/  BSSY B1, `(.L_x_975) ;  /* 0x000000a000017945 */ /* 0x000fe20003800000 */
[----:B0-----:R-:W-:Y:S02]  /*1bb80*/  IMAD.MOV.U32 R12, RZ, RZ, RZ ;  /* 0x000000ffff0c7224 */ /* 0x001fe400078e00ff */
[----:B------:R-:W-:Y:S02]  /*1bb90*/  IMAD.MOV.U32 R11, RZ, RZ, 0x1f ;  /* 0x0000001fff0b7424 */ /* 0x000fe400078e00ff */
[----:B------:R-:W-:Y:S01]  /*1bba0*/  IMAD.MOV.U32 R15, RZ, RZ, -0x1 ;  /* 0xffffffffff0f7424 */ /* 0x000fe200078e00ff */
[----:B-1----:R-:W-:-:S04]  /*1bbb0*/  SHF.R.U32.HI R5, RZ, 0x5, R5 ;  /* 0x00000005ff057819 */ /* 0x002fc80000011605 */
[----:B------:R-:W-:-:S05]  /*1bbc0*/  LOP3.LUT R5, R5, 0x3, RZ, 0xc0, !PT ;  /* 0x0000000305057812 */ /* 0x000fca00078ec0ff */
[----:B------:R-:W-:-:S07]  /*1bbd0*/  IMAD.MOV.U32 R13, RZ, RZ, R5 ;  /* 0x000000ffff0d7224 */ /* 0x000fce00078e0005 */
[----:B------:R-:W-:Y:S05]  /*1bbe0*/  WARPSYNC.COLLECTIVE R15, `(.L_x_976) ;  /* 0x000000000f087348 */ /* 0x000fea0003c00000 */
[----:B------:R0:W1:Y:S02]  /*1bbf0*/  SHFL.IDX P6, R14, R13, R12, R11 ;  /* 0x0000000c0d0e7389 */ /* 0x00006400000c000b */
[----:B01----:R-:W-:Y:S01]  /*1bc00*/  ENDCOLLECTIVE ;  /* 0x000000000000791b */ /* 0x003fe20003800000 */
.L_x_976:
[----:B------:R-:W-:Y:S05]  /*1bc10*/  BSYNC B1 ;  /* 0x0000000000017941 */ /* 0x000fea0003800000 */
.L_x_975:
[----:B------:R-:W-:Y:S05]  /*1bc20*/  BRA `(.L_x_977) ;  /* 0xffffff7c00b07947 */ /* 0x000fea000383ffff */
.L_x_789:
[----:B------:R-:W-:Y:S01]  /*1bc30*/  BSSY B1, `(.L_x_978) ;  /* 0x0000006000017945 */ /* 0x000fe20003800000 */
[----:B------:R-:W-:-:S07]  /*1bc40*/  IMAD.MOV.U32 R15, RZ, RZ, -0x1 ;  /* 0xffffffffff0f7424 */ /* 0x000fce00078e00ff */
[----:B0-----:R-:W-:Y:S05]  /*1bc50*/  WARPSYNC.COLLECTIVE R15, `(.L_x_979) ;  /* 0x000000000f0c7348 */ /* 0x001fea0003c00000 */
[----:B------:R-:W-:Y:S02]  /*1bc60*/  ELECT P6, UR62, PT ;  /* 0x00000000003e782f */ /* 0x000fe400038c0000 */
[----:B------:R-:W-:Y:S01]  /*1bc70*/  MOV R14, UR62 ;  /* 0x0000003e000e7c02 */ /* 0x000fe20008000f00 */
[----:B0-----:R-:W-:Y:S10]  /*1bc80*/  ENDCOLLECTIVE ;  /* 0x000000000000791b */ /* 0x001ff40003800000 */
.L_x_979:
[----:B------:R-:W-:Y:S05]  /*1bc90*/  BSYNC B1 ;  /* 0x0000000000017941 */ /* 0x000fea0003800000 */
.L_x_978:
[----:B------:R-:W-:Y:S05]  /*1bca0*/  BRA `(.L_x_788) ;  /* 0xffffff7c00a87947 */ /* 0x000fea000383ffff */
.L_x_791:
[----:B0-----:R0:W1:Y:S02]  /*1bcb0*/  SYNCS.PHASECHK.TRANS64.TRYWAIT P0, [R18+URZ+0x28c20], R4 ;  /* 0x028c2004120075a7 */ /* 0x001064000800017f */
[----:B-1----:R-:W-:Y:S05]  /*1bcc0*/  @!P0 NANOSLEEP.SYNCS 0x989680 ;  /* 0x009896800000895d */ /* 0x002fea0003900000 */
[----:B------:R-:W1:Y:S02]  /*1bcd0*/  @!P0 SYNCS.PHASECHK.TRANS64 P0, [R18+URZ+0x28c20], R4 ;  /* 0x028c2004120085a7 */ /* 0x000e64000800007f */
[----:B-1----:R-:W-:Y:S05]  /*1bce0*/  @!P0 BRA `(.L_x_791) ;  /* 0xfffffffc00f08947 */ /* 0x002fea000383ffff */
[----:B------:R-:W-:Y:S05]  /*1bcf0*/  BRA `(.L_x_980) ;  /* 0xffffff7c00b87947 */ /* 0x000fea000383ffff */
.L_x_795:
[----:B-1----:R1:W2:Y:S02]  /*1bd00*/  SYNCS.PHASECHK.TRANS64.TRYWAIT P0, [R5+URZ+0x28ca0], R9 ;  /* 0x028ca009050075a7 */ /* 0x0022a4000800017f */
[----:B--2---:R-:W-:Y:S05]  /*1bd10*/  @!P0 NANOSLEEP.SYNCS 0x989680 ;  /* 0x009896800000895d */ /* 0x004fea0003900000 */
[----:B------:R-:W2:Y:S02]  /*1bd20*/  @!P0 SYNCS.PHASECHK.TRANS64 P0, [R5+URZ+0x28ca0], R9 ;  /* 0x028ca009050085a7 */ /* 0x000ea4000800007f */
[----:B--2---:R-:W-:Y:S05]  /*1bd30*/  @!P0 BRA `(.L_x_795) ;  /* 0xfffffffc00f08947 */ /* 0x004fea000383ffff */
[----:B------:R-:W-:Y:S05]  /*1bd40*/  BRA `(.L_x_981) ;  /* 0xffffff7c00d87947 */ /* 0x000fea000383ffff */
.L_x_800:
[----:B0-----:R0:W2:Y:S02]  /*1bd50*/  SYNCS.PHASECHK.TRANS64.TRYWAIT P0, [R5+URZ+0x28cc0], R9 ;  /* 0x028cc009050075a7 */ /* 0x0010a4000800017f */
[----:B--2---:R-:W-:Y:S05]  /*1bd60*/  @!P0 NANOSLEEP.SYNCS 0x989680 ;  /* 0x009896800000895d */ /* 0x004fea0003900000 */
[----:B------:R-:W2:Y:S02]  /*1bd70*/  @!P0 SYNCS.PHASECHK.TRANS64 P0, [R5+URZ+0x28cc0], R9 ;  /* 0x028cc009050085a7 */ /* 0x000ea4000800007f */
[----:B--2---:R-:W-:Y:S05]  /*1bd80*/  @!P0 BRA `(.L_x_800) ;  /* 0xfffffffc00f08947 */ /* 0x004fea000383ffff */
[----:B------:R-:W-:Y:S05]  /*1bd90*/  BRA `(.L_x_982) ;  /* 0xffffff8000587947 */ /* 0x000fea000383ffff */
.L_x_814:
[----:B0-----:R0:W1:Y:S02]  /*1bda0*/  SYNCS.PHASECHK.TRANS64.TRYWAIT P2, [R5+URZ+0x28ca0], R6 ;  /* 0x028ca006050075a7 */ /* 0x001064000804017f */
[----:B-1----:R-:W-:Y:S05]  /*1bdb0*/  @!P2 NANOSLEEP.SYNCS 0x989680 ;  /* 0x009896800000a95d */ /* 0x002fea0003900000 */
[----:B------:R-:W1:Y:S02]  /*1bdc0*/  @!P2 SYNCS.PHASECHK.TRANS64 P2, [R5+URZ+0x28ca0], R6 ;  /* 0x028ca0060500a5a7 */ /* 0x000e64000804007f */
[----:B-1----:R-:W-:Y:S05]  /*1bdd0*/  @!P2 BRA `(.L_x_814) ;  /* 0xfffffffc00f0a947 */ /* 0x002fea000383ffff */
[----:B------:R-:W-:Y:S05]  /*1bde0*/  BRA `(.L_x_983) ;  /* 0xffffff8800d87947 */ /* 0x000fea000383ffff */
.L_x_819:
[----:B-1----:R1:W2:Y:S02]  /*1bdf0*/  SYNCS.PHASECHK.TRANS64.TRYWAIT P2, [R5+URZ+0x28cc0], R6 ;  /* 0x028cc006050075a7 */ /* 0x0022a4000804017f */
[----:B--2---:R-:W-:Y:S05]  /*1be00*/  @!P2 NANOSLEEP.SYNCS 0x989680 ;  /* 0x009896800000a95d */ /* 0x004fea0003900000 */
[----:B------:R-:W2:Y:S02]  /*1be10*/  @!P2 SYNCS.PHASECHK.TRANS64 P2, [R5+URZ+0x28cc0], R6 ;  /* 0x028cc0060500a5a7 */ /* 0x000ea4000804007f */
[----:B--2---:R-:W-:Y:S05]  /*1be20*/  @!P2 BRA `(.L_x_819) ;  /* 0xfffffffc00f0a947 */ /* 0x004fea000383ffff */
[----:B------:R-:W-:Y:S05]  /*1be30*/  BRA `(.L_x_984) ;  /* 0xffffff8c00547947 */ /* 0x000fea000383ffff */
.L_x_841:
        /* <DEDUP_REMOVED lines=11> */
.L_x_986:
[----:B------:R-:W-:Y:S05]  /*1bef0*/  BSYNC B0 ;  /* 0x0000000000007941 */ /* 0x000fea0003800000 */
.L_x_985:
[----:B------:R-:W-:Y:S05]  /*1bf00*/  BRA `(.L_x_987) ;  /* 0xffffff9c00c47947 */ /* 0x000fea000383ffff */
.L_x_843:
[----:B------:R-:W-:Y:S01]  /*1bf10*/  BSSY B0, `(.L_x_988) ;  /* 0x0000006000007945 */ /* 0x000fe20003800000 */
[----:B------:R-:W-:-:S07]  /*1bf20*/  IMAD.MOV.U32 R15, RZ, RZ, -0x1 ;  /* 0xffffffffff0f7424 */ /* 0x000fce00078e00ff */
[----:B0-----:R-:W-:Y:S05]  /*1bf30*/  WARPSYNC.COLLECTIVE R15, `(.L_x_989) ;  /* 0x000000000f0c7348 */ /* 0x001fea0003c00000 */
[----:B------:R-:W-:Y:S02]  /*1bf40*/  ELECT P6, UR62, PT ;  /* 0x00000000003e782f */ /* 0x000fe400038c0000 */
[----:B------:R-:W-:Y:S01]  /*1bf50*/  MOV R14, UR62 ;  /* 0x0000003e000e7c02 */ /* 0x000fe20008000f00 */
[----:B0-----:R-:W-:Y:S10]  /*1bf60*/  ENDCOLLECTIVE ;  /* 0x000000000000791b */ /* 0x001ff40003800000 */
.L_x_989:
[----:B------:R-:W-:Y:S05]  /*1bf70*/  BSYNC B0 ;  /* 0x0000000000007941 */ /* 0x000fea0003800000 */
.L_x_988:
[----:B------:R-:W-:Y:S05]  /*1bf80*/  BRA `(.L_x_990) ;  /* 0xffffff9c00d07947 */ /* 0x000fea000383ffff */
.L_x_845:
[----:B0-----:R0:W1:Y:S02]  /*1bf90*/  SYNCS.PHASECHK.TRANS64.TRYWAIT P0, [R0+URZ+0x28c40], R2 ;  /* 0x028c4002000075a7 */ /* 0x001064000800017f */
[----:B-1----:R-:W-:Y:S05]  /*1bfa0*/  @!P0 NANOSLEEP.SYNCS 0x989680 ;  /* 0x009896800000895d */ /* 0x002fea0003900000 */
[----:B------:R-:W1:Y:S02]  /*1bfb0*/  @!P0 SYNCS.PHASECHK.TRANS64 P0, [R0+URZ+0x28c40], R2 ;  /* 0x028c4002000085a7 */ /* 0x000e64000800007f */
[----:B-1----:R-:W-:Y:S05]  /*1bfc0*/  @!P0 BRA `(.L_x_845) ;  /* 0xfffffffc00f08947 */ /* 0x002fea000383ffff */
[----:B------:R-:W-:Y:S05]  /*1bfd0*/  BRA `(.L_x_991) ;  /* 0xffffffa000307947 */ /* 0x000fea000383ffff */
.L_x_849:
        /* <DEDUP_REMOVED lines=15> */
.L_x_992:
[----:B------:R-:W-:Y:S02]  /*1c0d0*/  IMAD.MOV.U32 R13, RZ, RZ, R4 ;  /* 0x000000ffff0d7224 */ /* 0x000fe400078e0004 */
[----:B------:R-:W-:-:S07]  /*1c0e0*/  IMAD.MOV.U32 R6, RZ, RZ, R14 ;  /* 0x000000ffff067224 */ /* 0x000fce00078e000e */
[----:B------:R-:W-:Y:S05]  /*1c0f0*/  WARPSYNC.COLLECTIVE R15, `(.L_x_993) ;  /* 0x000000000f087348 */ /* 0x000fea0003c00000 */
[----:B------:R0:W1:Y:S02]  /*1c100*/  SHFL.IDX P6, R14, R13, R12, R11 ;  /* 0x0000000c0d0e7389 */ /* 0x00006400000c000b */
[----:B01----:R-:W-:Y:S01]  /*1c110*/  ENDCOLLECTIVE ;  /* 0x000000000000791b */ /* 0x003fe20003800000 */
.L_x_993:
[----:B------:R-:W-:Y:S02]  /*1c120*/  IMAD.MOV.U32 R13, RZ, RZ, R3 ;  /* 0x000000ffff0d7224 */ /* 0x000fe400078e0003 */
[----:B------:R-:W-:Y:S02]  /*1c130*/  IMAD.MOV.U32 R12, RZ, RZ, 0x1 ;  /* 0x00000001ff0c7424 */ /* 0x000fe400078e00ff */
[----:B------:R-:W-:-:S07]  /*1c140*/  IMAD.MOV.U32 R7, RZ, RZ, R14 ;  /* 0x000000ffff077224 */ /* 0x000fce00078e000e */
[----:B------:R-:W-:Y:S05]  /*1c150*/  WARPSYNC.COLLECTIVE R15, `(.L_x_994) ;  /* 0x000000000f087348 */ /* 0x000fea0003c00000 */
[----:B------:R0:W1:Y:S02]  /*1c160*/  SHFL.IDX P6, R14, R13, R12, R11 ;  /* 0x0000000c0d0e7389 */ /* 0x00006400000c000b */
[----:B01----:R-:W-:Y:S01]  /*1c170*/  ENDCOLLECTIVE ;  /* 0x000000000000791b */ /* 0x003fe20003800000 */
.L_x_994:
        /* <DEDUP_REMOVED lines=15> */
.L_x_995:
[----:B------:R-:W-:Y:S02]  /*1c270*/  IMAD.MOV.U32 R13, RZ, RZ, R3 ;  /* 0x000000ffff0d7224 */ /* 0x000fe400078e0003 */
[----:B------:R-:W-:Y:S02]  /*1c280*/  IMAD.MOV.U32 R12, RZ, RZ, 0x2 ;  /* 0x00000002ff0c7424 */ /* 0x000fe400078e00ff */
[----:B------:R-:W-:-:S07]  /*1c290*/  IMAD.MOV.U32 R5, RZ, RZ, R14 ;  /* 0x000000ffff057224 */ /* 0x000fce00078e000e */
[----:B------:R-:W-:Y:S05]  /*1c2a0*/  WARPSYNC.COLLECTIVE R15, `(.L_x_996) ;  /* 0x000000000f087348 */ /* 0x000fea0003c00000 */
[----:B------:R0:W1:Y:S02]  /*1c2b0*/  SHFL.IDX P6, R14, R13, R12, R11 ;  /* 0x0000000c0d0e7389 */ /* 0x00006400000c000b */
[----:B01----:R-:W-:Y:S01]  /*1c2c0*/  ENDCOLLECTIVE ;  /* 0x000000000000791b */ /* 0x003fe20003800000 */
.L_x_996:
        /* <DEDUP_REMOVED lines=15> */
.L_x_997:
[----:B------:R-:W-:Y:S02]  /*1c3c0*/  IMAD.MOV.U32 R13, RZ, RZ, R3 ;  /* 0x000000ffff0d7224 */ /* 0x000fe400078e0003 */
[----:B------:R-:W-:Y:S02]  /*1c3d0*/  IMAD.MOV.U32 R12, RZ, RZ, 0x3 ;  /* 0x00000003ff0c7424 */ /* 0x000fe400078e00ff */
[----:B------:R-:W-:-:S07]  /*1c3e0*/  IMAD.MOV.U32 R5, RZ, RZ, R14 ;  /* 0x000000ffff057224 */ /* 0x000fce00078e000e */
[----:B------:R-:W-:Y:S05]  /*1c3f0*/  WARPSYNC.COLLECTIVE R15, `(.L_x_998) ;  /* 0x000000000f087348 */ /* 0x000fea0003c00000 */
[----:B------:R0:W1:Y:S02]  /*1c400*/  SHFL.IDX P6, R14, R13, R12, R11 ;  /* 0x0000000c0d0e7389 */ /* 0x00006400000c000b */
[----:B01----:R-:W-:Y:S01]  /*1c410*/  ENDCOLLECTIVE ;  /* 0x000000000000791b */ /* 0x003fe20003800000 */
.L_x_998:
        /* <DEDUP_REMOVED lines=13> */
.L_x_999:
[----:B------:R-:W-:Y:S01]  /*1c4f0*/  IMAD.MOV.U32 R3, RZ, RZ, R14 ;  /* 0x000000ffff037224 */ /* 0x000fe200078e000e */
[----:B------:R-:W-:Y:S06]  /*1c500*/  BRA `(.L_x_1000) ;  /* 0xffffffa400787947 */ /* 0x000fec000383ffff */
.L_x_852:
[----:B0-----:R0:W1:Y:S02]  /*1c510*/  SYNCS.PHASECHK.TRANS64.TRYWAIT P0, [R18+URZ+0x28c20], R0 ;  /* 0x028c2000120075a7 */ /* 0x001064000800017f */
[----:B-1----:R-:W-:Y:S05]  /*1c520*/  @!P0 NANOSLEEP.SYNCS 0x989680 ;  /* 0x009896800000895d */ /* 0x002fea0003900000 */
[----:B------:R-:W1:Y:S02]  /*1c530*/  @!P0 SYNCS.PHASECHK.TRANS64 P0, [R18+URZ+0x28c20], R0 ;  /* 0x028c2000120085a7 */ /* 0x000e64000800007f */
[----:B-1----:R-:W-:Y:S05]  /*1c540*/  @!P0 BRA `(.L_x_852) ;  /* 0xfffffffc00f08947 */ /* 0x002fea000383ffff */
[----:B------:R-:W-:Y:S05]  /*1c550*/  BRA `(.L_x_1001) ;  /* 0xffffffa400d47947 */ /* 0x000fea000383ffff */
.L_x_856:
[----:B0-----:R0:W1:Y:S02]  /*1c560*/  SYNCS.PHASECHK.TRANS64.TRYWAIT P0, [R0+URZ+0x28c60], R2 ;  /* 0x028c6002000075a7 */ /* 0x001064000800017f */
[----:B-1----:R-:W-:Y:S05]  /*1c570*/  @!P0 NANOSLEEP.SYNCS 0x989680 ;  /* 0x009896800000895d */ /* 0x002fea0003900000 */
[----:B------:R-:W1:Y:S02]  /*1c580*/  @!P0 SYNCS.PHASECHK.TRANS64 P0, [R0+URZ+0x28c60], R2 ;  /* 0x028c6002000085a7 */ /* 0x000e64000800007f */
[----:B-1----:R-:W-:Y:S05]  /*1c590*/  @!P0 BRA `(.L_x_856) ;  /* 0xfffffffc00f08947 */ /* 0x002fea000383ffff */
[----:B------:R-:W-:Y:S05]  /*1c5a0*/  BRA `(.L_x_1002) ;  /* 0xffffffa400f87947 */ /* 0x000fea000383ffff */
.L_x_875:
[----:B-1----:R1:W2:Y:S02]  /*1c5b0*/  SYNCS.PHASECHK.TRANS64.TRYWAIT P0, [R2+URZ+0x28c40], R6 ;  /* 0x028c4006020075a7 */ /* 0x0022a4000800017f */
[----:B--2---:R-:W-:Y:S05]  /*1c5c0*/  @!P0 NANOSLEEP.SYNCS 0x989680 ;  /* 0x009896800000895d */ /* 0x004fea0003900000 */
[----:B------:R-:W2:Y:S02]  /*1c5d0*/  @!P0 SYNCS.PHASECHK.TRANS64 P0, [R2+URZ+0x28c40], R6 ;  /* 0x028c4006020085a7 */ /* 0x000ea4000800007f */
[----:B--2---:R-:W-:Y:S05]  /*1c5e0*/  @!P0 BRA `(.L_x_875) ;  /* 0xfffffffc00f08947 */ /* 0x004fea000383ffff */
[----:B------:R-:W-:Y:S05]  /*1c5f0*/  BRA `(.L_x_1003) ;  /* 0xffffffb400087947 */ /* 0x000fea000383ffff */
.L_x_880:
[----:B0-----:R0:W2:Y:S02]  /*1c600*/  SYNCS.PHASECHK.TRANS64.TRYWAIT P0, [R2+URZ+0x28c60], R6 ;  /* 0x028c6006020075a7 */ /* 0x0010a4000800017f */
[----:B--2---:R-:W-:Y:S05]  /*1c610*/  @!P0 NANOSLEEP.SYNCS 0x989680 ;  /* 0x009896800000895d */ /* 0x004fea0003900000 */
[----:B------:R-:W2:Y:S02]  /*1c620*/  @!P0 SYNCS.PHASECHK.TRANS64 P0, [R2+URZ+0x28c60], R6 ;  /* 0x028c6006020085a7 */ /* 0x000ea4000800007f */
[----:B--2---:R-:W-:Y:S05]  /*1c630*/  @!P0 BRA `(.L_x_880) ;  /* 0xfffffffc00f08947 */ /* 0x004fea000383ffff */
[----:B------:R-:W-:Y:S05]  /*1c640*/  BRA `(.L_x_1004) ;  /* 0xffffffb400847947 */ /* 0x000fea000383ffff */
.L_x_895:
[----:B-1----:R1:W2:Y:S02]  /*1c650*/  SYNCS.PHASECHK.TRANS64.TRYWAIT P0, [R2+URZ+0x28c40], R3 ;  /* 0x028c4003020075a7 */ /* 0x0022a4000800017f */
[----:B--2---:R-:W-:Y:S05]  /*1c660*/  @!P0 NANOSLEEP.SYNCS 0x989680 ;  /* 0x009896800000895d */ /* 0x004fea0003900000 */
[----:B------:R-:W2:Y:S02]  /*1c670*/  @!P0 SYNCS.PHASECHK.TRANS64 P0, [R2+URZ+0x28c40], R3 ;  /* 0x028c4003020085a7 */ /* 0x000ea4000800007f */
[----:B--2---:R-:W-:Y:S05]  /*1c680*/  @!P0 BRA `(.L_x_895) ;  /* 0xfffffffc00f08947 */ /* 0x004fea000383ffff */
[----:B------:R-:W-:Y:S05]  /*1c690*/  BRA `(.L_x_1005) ;  /* 0xffffffc000607947 */ /* 0x000fea000383ffff */
.L_x_900:
[----:B--2---:R2:W3:Y:S02]  /*1c6a0*/  SYNCS.PHASECHK.TRANS64.TRYWAIT P0, [R2+URZ+0x28c60], R3 ;  /* 0x028c6003020075a7 */ /* 0x0044e4000800017f */
[----:B---3--:R-:W-:Y:S05]  /*1c6b0*/  @!P0 NANOSLEEP.SYNCS 0x989680 ;  /* 0x009896800000895d */ /* 0x008fea0003900000 */
[----:B------:R-:W3:Y:S02]  /*1c6c0*/  @!P0 SYNCS.PHASECHK.TRANS64 P0, [R2+URZ+0x28c60], R3 ;  /* 0x028c6003020085a7 */ /* 0x000ee4000800007f */
[----:B---3--:R-:W-:Y:S05]  /*1c6d0*/  @!P0 BRA `(.L_x_900) ;  /* 0xfffffffc00f08947 */ /* 0x008fea000383ffff */
[----:B------:R-:W-:Y:S05]  /*1c6e0*/  BRA `(.L_x_1006) ;  /* 0xffffffc000dc7947 */ /* 0x000fea000383ffff */
.L_x_915:
[----:B-1----:R1:W2:Y:S02]  /*1c6f0*/  SYNCS.PHASECHK.TRANS64.TRYWAIT P0, [R3+URZ+0x28c40], R2 ;  /* 0x028c4002030075a7 */ /* 0x0022a4000800017f */
[----:B--2---:R-:W-:Y:S05]  /*1c700*/  @!P0 NANOSLEEP.SYNCS 0x989680 ;  /* 0x009896800000895d */ /* 0x004fea0003900000 */
[----:B------:R-:W2:Y:S02]  /*1c710*/  @!P0 SYNCS.PHASECHK.TRANS64 P0, [R3+URZ+0x28c40], R2 ;  /* 0x028c4002030085a7 */ /* 0x000ea4000800007f */
[----:B--2---:R-:W-:Y:S05]  /*1c720*/  @!P0 BRA `(.L_x_915) ;  /* 0xfffffffc00f08947 */ /* 0x004fea000383ffff */
[----:B------:R-:W-:Y:S05]  /*1c730*/  BRA `(.L_x_1007) ;  /* 0xffffffcc009c7947 */ /* 0x000fea000383ffff */
.L_x_920:
[----:B--2---:R2:W3:Y:S02]  /*1c740*/  SYNCS.PHASECHK.TRANS64.TRYWAIT P0, [R3+URZ+0x28c60], R2 ;  /* 0x028c6002030075a7 */ /* 0x0044e4000800017f */
[----:B---3--:R-:W-:Y:S05]  /*1c750*/  @!P0 NANOSLEEP.SYNCS 0x989680 ;  /* 0x009896800000895d */ /* 0x008fea0003900000 */
[----:B------:R-:W3:Y:S02]  /*1c760*/  @!P0 SYNCS.PHASECHK.TRANS64 P0, [R3+URZ+0x28c60], R2 ;  /* 0x028c6002030085a7 */ /* 0x000ee4000800007f */
[----:B---3--:R-:W-:Y:S05]  /*1c770*/  @!P0 BRA `(.L_x_920) ;  /* 0xfffffffc00f08947 */ /* 0x008fea000383ffff */
[----:B------:R-:W-:Y:S05]  /*1c780*/  BRA `(.L_x_1008) ;  /* 0xffffffd000187947 */ /* 0x000fea000383ffff */
.L_x_936:
[----:B------:R-:W2:Y:S01]  /*1c790*/  LDL R3, [R1] ;  /* 0x0000000001037983 */ /* 0x000ea20000100800 */
[----:B------:R-:W-:Y:S01]  /*1c7a0*/  BSSY B0, `(.L_x_1009) ;  /* 0x0000008000007945 */ /* 0x000fe20003800000 */
[----:B0-----:R-:W-:Y:S02]  /*1c7b0*/  IMAD.MOV.U32 R12, RZ, RZ, RZ ;  /* 0x000000ffff0c7224 */ /* 0x001fe400078e00ff */
[----:B------:R-:W-:Y:S02]  /*1c7c0*/  IMAD.MOV.U32 R11, RZ, RZ, 0x1f ;  /* 0x0000001fff0b7424 */ /* 0x000fe400078e00ff */
[----:B------:R-:W-:Y:S02]  /*1c7d0*/  IMAD.MOV.U32 R15, RZ, RZ, -0x1 ;  /* 0xffffffffff0f7424 */ /* 0x000fe400078e00ff */
[----:B--2---:R-:W-:-:S07]  /*1c7e0*/  IMAD.MOV.U32 R13, RZ, RZ, R3 ;  /* 0x000000ffff0d7224 */ /* 0x004fce00078e0003 */
[----:B------:R-:W-:Y:S05]  /*1c7f0*/  WARPSYNC.COLLECTIVE R15, `(.L_x_1010) ;  /* 0x000000000f087348 */ /* 0x000fea0003c00000 */
[----:B------:R0:W1:Y:S02]  /*1c800*/  SHFL.IDX P6, R14, R13, R12, R11 ;  /* 0x0000000c0d0e7389 */ /* 0x00006400000c000b */
[----:B01----:R-:W-:Y:S01]  /*1c810*/  ENDCOLLECTIVE ;  /* 0x000000000000791b */ /* 0x003fe20003800000 */
.L_x_1010:
[----:B------:R-:W-:Y:S05]  /*1c820*/  BSYNC B0 ;  /* 0x0000000000007941 */ /* 0x000fea0003800000 */
.L_x_1009:
        /* <DEDUP_REMOVED lines=9> */
.L_x_1011:
        /* <DEDUP_REMOVED lines=9> */
[----:B-1----:R-:W-:-:S06]  /*1c950*/  @!P1 IMAD.WIDE R2, R8, 0x4, R4 ;  /* 0x0000000408029825 */ /* 0x002fcc00078e0204 */
[----:B------:R-:W3:Y:S01]  /*1c960*/  @!P1 LDG.E R2, desc[UR40][R2.64] ;  /* 0x0000002802029981 */ /* 0x000ee2000c1e1900 */
[----:B------:R-:W-:Y:S01]  /*1c970*/  IMAD.MOV.U32 R5, RZ, RZ, RZ ;  /* 0x000000ffff057224 */ /* 0x000fe200078e00ff */
[C---:B------:R-:W-:Y:S01]  /*1c980*/  ISETP.GE.U32.AND P2, PT, R16.reuse, 0x2, PT ;  /* 0x000000021000780c */ /* 0x040fe20003f46070 */
[----:B------:R-:W-:Y:S01]  /*1c990*/  IMAD.MOV.U32 R8, RZ, RZ, RZ ;  /* 0x000000ffff087224 */ /* 0x000fe200078e00ff */
[C---:B------:R-:W-:Y:S02]  /*1c9a0*/  ISETP.GE.U32.AND P3, PT, R16.reuse, 0x4, PT ;  /* 0x000000041000780c */ /* 0x040fe40003f66070 */
[C---:B------:R-:W-:Y:S02]  /*1c9b0*/  ISETP.GE.U32.AND P4, PT, R16.reuse, 0x8, PT ;  /* 0x000000081000780c */ /* 0x040fe40003f86070 */
[----:B------:R-:W-:Y:S01]  /*1c9c0*/  ISETP.GE.U32.AND P5, PT, R16, 0x10, PT ;  /* 0x000000101000780c */ /* 0x000fe20003fa6070 */
[----:B--2---:R-:W-:Y:S02]  /*1c9d0*/  @!P1 IMAD.MOV.U32 R5, RZ, RZ, R6 ;  /* 0x000000ffff059224 */ /* 0x004fe400078e0006 */
[----:B------:R-:W-:-:S02]  /*1c9e0*/  IMAD.MOV.U32 R6, RZ, RZ, RZ ;  /* 0x000000ffff067224 */ /* 0x000fc400078e00ff */
[----:B---3--:R-:W-:Y:S01]  /*1c9f0*/  @!P1 IMAD.MOV.U32 R6, RZ, RZ, R2 ;  /* 0x000000ffff069224 */ /* 0x008fe200078e0002 */
[----:B------:R-:W-:-:S03]  /*1ca00*/  ISETP.NE.AND P1, PT, R16, RZ, PT ;  /* 0x000000ff1000720c */ /* 0x000fc60003f25270 */
[----:B------:R-:W-:-:S04]  /*1ca10*/  IMAD R2, R6, R5, RZ ;  /* 0x0000000506027224 */ /* 0x000fc800078e02ff */
[----:B------:R-:W-:-:S07]  /*1ca20*/  IMAD.MOV.U32 R13, RZ, RZ, R2 ;  /* 0x000000ffff0d7224 */ /* 0x000fce00078e0002 */
[----:B------:R-:W-:Y:S05]  /*1ca30*/  WARPSYNC.COLLECTIVE R15, `(.L_x_1012) ;  /* 0x000000000f087348 */ /* 0x000fea0003c00000 */
[----:B------:R0:W1:Y:S02]  /*1ca40*/  SHFL.UP P6, R14, R13, R12, R11 ;  /* 0x0400000c0d0e7389 */ /* 0x00006400000c000b */
[----:B01----:R-:W-:Y:S01]  /*1ca50*/  ENDCOLLECTIVE ;  /* 0x000000000000791b */ /* 0x003fe20003800000 */
.L_x_1012:
[----:B------:R-:W-:Y:S02]  /*1ca60*/  IMAD.MOV.U32 R12, RZ, RZ, 0x2 ;  /* 0x00000002ff0c7424 */ /* 0x000fe400078e00ff */
[----:B------:R-:W-:-:S05]  /*1ca70*/  IMAD.MOV.U32 R3, RZ, RZ, R14 ;  /* 0x000000ffff037224 */ /* 0x000fca00078e000e */
[----:B------:R-:W-:-:S05]  /*1ca80*/  SEL R3, R3, RZ, P1 ;  /* 0x000000ff03037207 */ /* 0x000fca0000800000 */
[----:B------:R-:W-:-:S04]  /*1ca90*/  IMAD.IADD R2, R2, 0x1, R3 ;  /* 0x0000000102027824 */ /* 0x000fc800078e0203 */
[----:B------:R-:W-:-:S07]  /*1caa0*/  IMAD.MOV.U32 R13, RZ, RZ, R2 ;  /* 0x000000ffff0d7224 */ /* 0x000fce00078e0002 */
[----:B------:R-:W-:Y:S05]  /*1cab0*/  WARPSYNC.COLLECTIVE R15, `(.L_x_1013) ;  /* 0x000000000f087348 */ /* 0x000fea0003c00000 */
[----:B------:R0:W1:Y:S02]  /*1cac0*/  SHFL.UP P6, R14, R13, R12, R11 ;  /* 0x0400000c0d0e7389 */ /* 0x00006400000c000b */
[----:B01----:R-:W-:Y:S01]  /*1cad0*/  ENDCOLLECTIVE ;  /* 0x000000000000791b */ /* 0x003fe20003800000 */
.L_x_1013:
        /* <DEDUP_REMOVED lines=8> */
.L_x_1014:
        /* <DEDUP_REMOVED lines=8> */
.L_x_1015:
        /* <DEDUP_REMOVED lines=8> */
.L_x_1016:
[----:B------:R-:W-:Y:S02]  /*1cc60*/  IMAD.MOV.U32 R12, RZ, RZ, 0x1f ;  /* 0x0000001fff0c7424 */ /* 0x000fe400078e00ff */
[----:B------:R-:W-:Y:S02]  /*1cc70*/  IMAD.MOV.U32 R11, RZ, RZ, 0x1f ;  /* 0x0000001fff0b7424 */ /* 0x000fe400078e00ff */
[----:B------:R-:W-:-:S05]  /*1cc80*/  IMAD.MOV.U32 R3, RZ, RZ, R14 ;  /* 0x000000ffff037224 */ /* 0x000fca00078e000e */
[----:B------:R-:W-:-:S05]  /*1cc90*/  SEL R3, R3, RZ, P5 ;  /* 0x000000ff03037207 */ /* 0x000fca0002800000 */
[----:B------:R-:W-:-:S04]  /*1cca0*/  IMAD.IADD R3, R2, 0x1, R3 ;  /* 0x0000000102037824 */ /* 0x000fc800078e0203 */
[----:B------:R-:W-:-:S07]  /*1ccb0*/  IMAD.MOV.U32 R13, RZ, RZ, R3 ;  /* 0x000000ffff0d7224 */ /* 0x000fce00078e0003 */
[----:B------:R-:W-:Y:S05]  /*1ccc0*/  WARPSYNC.COLLECTIVE R15, `(.L_x_1017) ;  /* 0x000000000f087348 */ /* 0x000fea0003c00000 */
[----:B------:R0:W1:Y:S02]  /*1ccd0*/  SHFL.IDX P6, R14, R13, R12, R11 ;  /* 0x0000000c0d0e7389 */ /* 0x00006400000c000b */
[----:B01----:R-:W-:Y:S01]  /*1cce0*/  ENDCOLLECTIVE ;  /* 0x000000000000791b */ /* 0x003fe20003800000 */
.L_x_1017:
[----:B------:R-:W-:Y:S01]  /*1ccf0*/  IMAD.MOV.U32 R9, RZ, RZ, R14 ;  /* 0x000000ffff097224 */ /* 0x000fe200078e000e */
[----:B------:R-:W-:Y:S06]  /*1cd00*/  BRA `(.L_x_1018) ;  /* 0xffffffd800507947 */ /* 0x000fec000383ffff */
.L_x_939:
        /* <DEDUP_REMOVED lines=8> */
.L_x_1020:
[----:B------:R-:W-:Y:S05]  /*1cd90*/  BSYNC B0 ;  /* 0x0000000000007941 */ /* 0x000fea0003800000 */
.L_x_1019:
[----:B------:R-:W-:Y:S02]  /*1cda0*/  IMAD.MOV.U32 R3, RZ, RZ, R14 ;  /* 0x000000ffff037224 */ /* 0x000fe400078e000e */
[----:B------:R-:W-:Y:S02]  /*1cdb0*/  IMAD.MOV.U32 R12, RZ, RZ, 0x2 ;  /* 0x00000002ff0c7424 */ /* 0x000fe400078e00ff */
[----:B------:R-:W-:Y:S01]  /*1cdc0*/  IMAD.MOV.U32 R11, RZ, RZ, RZ ;  /* 0x000000ffff0b7224 */ /* 0x000fe200078e00ff */
[----:B------:R-:W-:Y:S01]  /*1cdd0*/  SEL R3, R3, RZ, P1 ;  /* 0x000000ff03037207 */ /* 0x000fe20000800000 */
[----:B------:R-:W-:-:S04]  /*1cde0*/  IMAD.MOV.U32 R15, RZ, RZ, -0x1 ;  /* 0xffffffffff0f7424 */ /* 0x000fc800078e00ff */
[----:B------:R-:W-:-:S04]  /*1cdf0*/  IMAD.IADD R2, R2, 0x1, R3 ;  /* 0x0000000102027824 */ /* 0x000fc800078e0203 */
[----:B------:R-:W-:-:S07]  /*1ce00*/  IMAD.MOV.U32 R13, RZ, RZ, R2 ;  /* 0x000000ffff0d7224 */ /* 0x000fce00078e0002 */
[----:B------:R-:W-:Y:S05]  /*1ce10*/  WARPSYNC.COLLECTIVE R15, `(.L_x_1021) ;  /* 0x000000000f087348 */ /* 0x000fea0003c00000 */
[----:B------:R0:W1:Y:S02]  /*1ce20*/  SHFL.UP P6, R14, R13, R12, R11 ;  /* 0x0400000c0d0e7389 */ /* 0x00006400000c000b */
[----:B01----:R-:W-:Y:S01]  /*1ce30*/  ENDCOLLECTIVE ;  /* 0x000000000000791b */ /* 0x003fe20003800000 */
.L_x_1021:
        /* <DEDUP_REMOVED lines=8> */
.L_x_1022:
        /* <DEDUP_REMOVED lines=8> */
.L_x_1023:
        /* <DEDUP_REMOVED lines=8> */
.L_x_1024:
        /* <DEDUP_REMOVED lines=9> */
.L_x_1025:
[----:B------:R-:W-:Y:S01]  /*1d050*/  IMAD.MOV.U32 R9, RZ, RZ, R14 ;  /* 0x000000ffff097224 */ /* 0x000fe200078e000e */
[----:B------:R-:W-:Y:S06]  /*1d060*/  BRA `(.L_x_1026) ;  /* 0xffffffd800287947 */ /* 0x000fec000383ffff */
.L_x_941:
[----:B------:R-:W-:Y:S01]  /*1d070*/  BSSY B0, `(.L_x_1027) ;  /* 0x0000006000007945 */ /* 0x000fe20003800000 */
[----:B------:R-:W-:Y:S01]  /*1d080*/  PLOP3.LUT P6, PT, P6, PT, PT, 0x8, 0x0 ;  /* 0x000000000000781c */ /* 0x000fe200037ce170 */
[----:B------:R-:W-:-:S12]  /*1d090*/  IMAD.MOV.U32 R15, RZ, RZ, -0x1 ;  /* 0xffffffffff0f7424 */ /* 0x000fd800078e00ff */
[----:B------:R-:W-:Y:S05]  /*1d0a0*/  WARPSYNC.COLLECTIVE R15, `(.L_x_1028) ;  /* 0x000000000f087348 */ /* 0x000fea0003c00000 */
[----:B------:R-:W-:Y:S01]  /*1d0b0*/  VOTE.ANY R14, PT, P6 ;  /* 0x00000000000e7806 */ /* 0x000fe200030e0100 */
[----:B------:R-:W-:Y:S06]  /*1d0c0*/  ENDCOLLECTIVE ;  /* 0x000000000000791b */ /* 0x000fec0003800000 */
.L_x_1028:
[----:B------:R-:W-:Y:S05]  /*1d0d0*/  BSYNC B0 ;  /* 0x0000000000007941 */ /* 0x000fea0003800000 */
.L_x_1027:
        /* <DEDUP_REMOVED lines=9> */
.L_x_1029:
[----:B------:R-:W-:Y:S02]  /*1d170*/  IMAD.MOV.U32 R13, RZ, RZ, R6 ;  /* 0x000000ffff0d7224 */ /* 0x000fe400078e0006 */
[----:B------:R-:W-:-:S07]  /*1d180*/  IMAD.MOV.U32 R5, RZ, RZ, R14 ;  /* 0x000000ffff057224 */ /* 0x000fce00078e000e */
[----:B------:R-:W-:Y:S05]  /*1d190*/  WARPSYNC.COLLECTIVE R15, `(.L_x_1030) ;  /* 0x000000000f087348 */ /* 0x000fea0003c00000 */
[----:B------:R0:W1:Y:S02]  /*1d1a0*/  SHFL.IDX P6, R14, R13, R12, R11 ;  /* 0x0000000c0d0e7389 */ /* 0x00006400000c000b */
[----:B01----:R-:W-:Y:S01]  /*1d1b0*/  ENDCOLLECTIVE ;  /* 0x000000000000791b */ /* 0x003fe20003800000 */
.L_x_1030:
[----:B------:R-:W-:Y:S01]  /*1d1c0*/  IMAD.MOV.U32 R6, RZ, RZ, R14 ;  /* 0x000000ffff067224 */ /* 0x000fe200078e000e */
[----:B------:R-:W-:Y:S06]  /*1d1d0*/  BRA `(.L_x_1031) ;  /* 0xffffffd800087947 */ /* 0x000fec000383ffff */
.L_x_943:
[----:B------:R-:W-:Y:S01]  /*1d1e0*/  BSSY B0, `(.L_x_1032) ;  /* 0x0000007000007945 */ /* 0x000fe20003800000 */
[----:B------:R-:W-:Y:S02]  /*1d1f0*/  IMAD.MOV.U32 R13, RZ, RZ, R7 ;  /* 0x000000ffff0d7224 */ /* 0x000fe400078e0007 */
[----:B------:R-:W-:Y:S02]  /*1d200*/  IMAD.MOV.U32 R11, RZ, RZ, 0x1f ;  /* 0x0000001fff0b7424 */ /* 0x000fe400078e00ff */
[----:B------:R-:W-:-:S07]  /*1d210*/  IMAD.MOV.U32 R15, RZ, RZ, -0x1 ;  /* 0xffffffffff0f7424 */ /* 0x000fce00078e00ff */
[----:B012---:R-:W-:Y:S05]  /*1d220*/  WARPSYNC.COLLECTIVE R15, `(.L_x_1033) ;  /* 0x000000000f087348 */ /* 0x007fea0003c00000 */
[----:B------:R3:W4:Y:S02]  /*1d230*/  SHFL.IDX P6, R14, R13, R12, R11 ;  /* 0x0000000c0d0e7389 */ /* 0x00072400000c000b */
[----:B01234-:R-:W-:Y:S01]  /*1d240*/  ENDCOLLECTIVE ;  /* 0x000000000000791b */ /* 0x01ffe20003800000 */
.L_x_1033:
[----:B------:R-:W-:Y:S05]  /*1d250*/  BSYNC B0 ;  /* 0x0000000000007941 */ /* 0x000fea0003800000 */
.L_x_1032:
[----:B------:R-:W-:Y:S01]  /*1d260*/  IMAD.MOV.U32 R7, RZ, RZ, R14 ;  /* 0x000000ffff077224 */ /* 0x000fe200078e000e */
[----:B------:R-:W-:Y:S06]  /*1d270*/  BRA `(.L_x_1034) ;  /* 0xffffffd400f87947 */ /* 0x000fec000383ffff */
.L_x_947:
[----:B0-----:R0:W1:Y:S02]  /*1d280*/  SYNCS.PHASECHK.TRANS64.TRYWAIT P0, [R0+URZ+0x28c20], R3 ;  /* 0x028c2003000075a7 */ /* 0x001064000800017f */
[----:B-1----:R-:W-:Y:S05]  /*1d290*/  @!P0 NANOSLEEP.SYNCS 0x989680 ;  /* 0x009896800000895d */ /* 0x002fea0003900000 */
[----:B------:R-:W1:Y:S02]  /*1d2a0*/  @!P0 SYNCS.PHASECHK.TRANS64 P0, [R0+URZ+0x28c20], R3 ;  /* 0x028c2003000085a7 */ /* 0x000e64000800007f */
[----:B-1----:R-:W-:Y:S05]  /*1d2b0*/  @!P0 BRA `(.L_x_947) ;  /* 0xfffffffc00f08947 */ /* 0x002fea000383ffff */
[----:B------:R-:W-:Y:S05]  /*1d2c0*/  BRA `(.L_x_1035) ;  /* 0xffffffdc00907947 */ /* 0x000fea000383ffff */
.L_x_948:
[----:B------:R-:W1:Y:S01]  /*1d2d0*/  S2R R2, SR_TID.X ;  /* 0x0000000000027919 */ /* 0x000e620000002100 */
[----:B------:R-:W-:Y:S01]  /*1d2e0*/  BSSY B0, `(.L_x_1036) ;  /* 0x000000a000007945 */ /* 0x000fe20003800000 */
[----:B---3--:R-:W-:Y:S02]  /*1d2f0*/  IMAD.MOV.U32 R12, RZ, RZ, RZ ;  /* 0x000000ffff0c7224 */ /* 0x008fe400078e00ff */
[----:B------:R-:W-:Y:S02]  /*1d300*/  IMAD.MOV.U32 R11, RZ, RZ, 0x1f ;  /* 0x0000001fff0b7424 */ /* 0x000fe400078e00ff */
[----:B------:R-:W-:Y:S01]  /*1d310*/  IMAD.MOV.U32 R15, RZ, RZ, -0x1 ;  /* 0xffffffffff0f7424 */ /* 0x000fe200078e00ff */
[----:B-1----:R-:W-:-:S04]  /*1d320*/  SHF.R.U32.HI R2, RZ, 0x5, R2 ;  /* 0x00000005ff027819 */ /* 0x002fc80000011602 */
[----:B------:R-:W-:-:S05]  /*1d330*/  LOP3.LUT R2, R2, 0x3, RZ, 0xc0, !PT ;  /* 0x0000000302027812 */ /* 0x000fca00078ec0ff */
[----:B------:R-:W-:-:S07]  /*1d340*/  IMAD.MOV.U32 R13, RZ, RZ, R2 ;  /* 0x000000ffff0d7224 */ /* 0x000fce00078e0002 */
[----:B0-----:R-:W-:Y:S05]  /*1d350*/  WARPSYNC.COLLECTIVE R15, `(.L_x_1037) ;  /* 0x000000000f087348 */ /* 0x001fea0003c00000 */
[----:B------:R1:W2:Y:S02]  /*1d360*/  SHFL.IDX P6, R14, R13, R12, R11 ;  /* 0x0000000c0d0e7389 */ /* 0x0002a400000c000b */
[----:B012---:R-:W-:Y:S01]  /*1d370*/  ENDCOLLECTIVE ;  /* 0x000000000000791b */ /* 0x007fe20003800000 */
.L_x_1037:
[----:B------:R-:W-:Y:S05]  /*1d380*/  BSYNC B0 ;  /* 0x0000000000007941 */ /* 0x000fea0003800000 */
.L_x_1036:
[----:B------:R-:W-:Y:S05]  /*1d390*/  BRA `(.L_x_1038) ;  /* 0xffffffdc00787947 */ /* 0x000fea000383ffff */
.L_x_949:
[----:B------:R-:W-:Y:S01]  /*1d3a0*/  BSSY B0, `(.L_x_1039) ;  /* 0x0000006000007945 */ /* 0x000fe20003800000 */
[----:B------:R-:W-:-:S07]  /*1d3b0*/  IMAD.MOV.U32 R15, RZ, RZ, -0x1 ;  /* 0xffffffffff0f7424 */ /* 0x000fce00078e00ff */
[----:B01-3--:R-:W-:Y:S05]  /*1d3c0*/  WARPSYNC.COLLECTIVE R15, `(.L_x_1040) ;  /* 0x000000000f0c7348 */ /* 0x00bfea0003c00000 */
[----:B------:R-:W-:Y:S02]  /*1d3d0*/  ELECT P6, UR62, PT ;  /* 0x00000000003e782f */ /* 0x000fe400038c0000 */
[----:B------:R-:W-:Y:S01]  /*1d3e0*/  MOV R14, UR62 ;  /* 0x0000003e000e7c02 */ /* 0x000fe20008000f00 */
[----:B01-3--:R-:W-:Y:S10]  /*1d3f0*/  ENDCOLLECTIVE ;  /* 0x000000000000791b */ /* 0x00bff40003800000 */
.L_x_1040:
[----:B------:R-:W-:Y:S05]  /*1d400*/  BSYNC B0 ;  /* 0x0000000000007941 */ /* 0x000fea0003800000 */
.L_x_1039:
[----:B------:R-:W-:Y:S05]  /*1d410*/  BRA `(.L_x_1041) ;  /* 0xffffffdc006c7947 */ /* 0x000fea000383ffff */
.L_x_951:
[----:B0-----:R0:W1:Y:S02]  /*1d420*/  SYNCS.PHASECHK.TRANS64.TRYWAIT P0, [R6+URZ], R5 ;  /* 0x00000005060075a7 */ /* 0x001064000800017f */
[----:B-1----:R-:W-:Y:S05]  /*1d430*/  @!P0 NANOSLEEP.SYNCS 0x989680 ;  /* 0x009896800000895d */ /* 0x002fea0003900000 */
[----:B------:R-:W1:Y:S02]  /*1d440*/  @!P0 SYNCS.PHASECHK.TRANS64 P0, [R6+URZ], R5 ;  /* 0x00000005060085a7 */ /* 0x000e64000800007f */
[----:B-1----:R-:W-:Y:S05]  /*1d450*/  @!P0 BRA `(.L_x_951) ;  /* 0xfffffffc00f08947 */ /* 0x002fea000383ffff */
[----:B------:R-:W-:Y:S05]  /*1d460*/  BRA `(.L_x_1042) ;  /* 0xffffffdc00a47947 */ /* 0x000fea000383ffff */
.L_x_952:
[----:B-1----:R1:W2:Y:S02]  /*1d470*/  SYNCS.PHASECHK.TRANS64.TRYWAIT P0, [R7+URZ], R2 ;  /* 0x00000002070075a7 */ /* 0x0022a4000800017f */
[----:B--2---:R-:W-:Y:S05]  /*1d480*/  @!P0 NANOSLEEP.SYNCS 0x989680 ;  /* 0x009896800000895d */ /* 0x004fea0003900000 */
[----:B------:R-:W2:Y:S02]  /*1d490*/  @!P0 SYNCS.PHASECHK.TRANS64 P0, [R7+URZ], R2 ;  /* 0x00000002070085a7 */ /* 0x000ea4000800007f */
[----:B--2---:R-:W-:Y:S05]  /*1d4a0*/  @!P0 BRA `(.L_x_952) ;  /* 0xfffffffc00f08947 */ /* 0x004fea000383ffff */
[----:B------:R-:W-:Y:S05]  /*1d4b0*/  BRA `(.L_x_1043) ;  /* 0xffffffdc00987947 */ /* 0x000fea000383ffff */
.L_x_954:
[----:B--2---:R2:W4:Y:S02]  /*1d4c0*/  SYNCS.PHASECHK.TRANS64.TRYWAIT P0, [R4+URZ], R5 ;  /* 0x00000005040075a7 */ /* 0x004524000800017f */
[----:B----4-:R-:W-:Y:S05]  /*1d4d0*/  @!P0 NANOSLEEP.SYNCS 0x989680 ;  /* 0x009896800000895d */ /* 0x010fea0003900000 */
[----:B------:R-:W4:Y:S02]  /*1d4e0*/  @!P0 SYNCS.PHASECHK.TRANS64 P0, [R4+URZ], R5 ;  /* 0x00000005040085a7 */ /* 0x000f24000800007f */
[----:B----4-:R-:W-:Y:S05]  /*1d4f0*/  @!P0 BRA `(.L_x_954) ;  /* 0xfffffffc00f08947 */ /* 0x010fea000383ffff */
[----:B------:R-:W-:Y:S05]  /*1d500*/  BRA `(.L_x_1044) ;  /* 0xffffffdc009c7947 */ /* 0x000fea000383ffff */
.L_x_1045:
        /* <DEDUP_REMOVED lines=15> */
.L_x_6041:


//--------------------- .text._ZN7cutlass13device_kernelIN5flash11enable_sm90INS1_16FlashAttnFwdSm90INS1_25CollectiveMainloopFwdSm90ILi2EN4cute5tupleIJNS5_1CILi1EEES8_S8_EEENS6_IJNS7_ILi64EEESA_SA_EEELi512ENS_10bfloat16_tEfNS_4arch4Sm90ELb0ELb0ELb1ELb1ELb0ELb0ELb1ELb0ELb0ELb1ELb1ELb0EEENS1_21CollectiveEpilogueFwdINS6_IJSA_NS7_ILi512EEESA_EEES9_SC_SE_Li256ELb1ELb1ELb1ELb0EEENS1_36VarlenDynamicPersistentTileSchedulerILi64ELi64ELi256ELi128ELb1ELb1ELb1ELb0ELb1ELb1EEEEEEEEEvNT_6ParamsE --------------------------
	.section	.text._ZN7cutlass13device_kernelIN5flash11enable_sm90INS1_16FlashAttnFwdSm90INS1_25CollectiveMainloopFwdSm90ILi2EN4cute5tupleIJNS5_1CILi1EEES8_S8_EEENS6_IJNS7_ILi64EEESA_SA_EEELi512ENS_10bfloat16_tEfNS_4arch4Sm90ELb0ELb0ELb1ELb1ELb0ELb0ELb1ELb0ELb0ELb1ELb1ELb0EEENS1_21CollectiveEpilogueFwdINS6_IJSA_NS7_ILi512EEESA_EEES9_SC_SE_Li256ELb1ELb1ELb1ELb0EEENS1_36VarlenDynamicPersistentTileSchedulerILi64ELi64ELi256ELi128ELb1ELb1ELb1ELb0ELb1ELb1EEEEEEEEEvNT_6ParamsE,"ax",@progbits
	.align	128
.text._ZN7cutlass13device_kernelIN5flash11enable_sm90INS1_16FlashAttnFwdSm90INS1_25CollectiveMainloopFwdSm90ILi2EN4cute5tupleIJNS5_1CILi1EEES8_S8_EEENS6_IJNS7_ILi64EEESA_SA_EEELi512ENS_10bfloat16_tEfNS_4arch4Sm90ELb0ELb0ELb1ELb1ELb0ELb0ELb1ELb0ELb0ELb1ELb1ELb0EEENS1_21CollectiveEpilogueFwdINS6_IJSA_NS7_ILi512EEESA_EEES9_SC_SE_Li256ELb1ELb1ELb1ELb0EEENS1_36VarlenDynamicPersistentTileSchedulerILi64ELi64ELi256ELi128ELb1ELb1ELb1ELb0ELb1ELb1EEEEEEEEEvNT_6ParamsE:
        .type           _ZN7cutlass13device_kernelIN5flash11enable_sm90INS1_16FlashAttnFwdSm90INS1_25CollectiveMainloopFwdSm90ILi2EN4cute5tupleIJNS5_1CILi1EEES8_S8_EEENS6_IJNS7_ILi64EEESA_SA_EEELi512ENS_10bfloat16_tEfNS_4arch4Sm90ELb0ELb0ELb1ELb1ELb0ELb0ELb1ELb0ELb0ELb1ELb1ELb0EEENS1_21CollectiveEpilogueFwdINS6_IJSA_NS7_ILi512EEESA_EEES9_SC_SE_Li256ELb1ELb1ELb1ELb0EEENS1_36VarlenDynamicPersistentTileSchedulerILi64ELi64ELi256ELi128ELb1ELb1ELb1ELb0ELb1ELb1EEEEEEEEEvNT_6ParamsE,@function
        .size           _ZN7cutlass13device_kernelIN5flash11enable_sm90INS1_16FlashAttnFwdSm90INS1_25CollectiveMainloopFwdSm90ILi2EN4cute5tupleIJNS5_1CILi1EEES8_S8_EEENS6_IJNS7_ILi64EEESA_SA_EEELi512ENS_10bfloat16_tEfNS_4arch4Sm90ELb0ELb0ELb1ELb1ELb0ELb0ELb1ELb0ELb0ELb1ELb1ELb0EEENS1_21CollectiveEpilogueFwdINS6_IJSA_NS7_ILi512EEESA_EEES9_SC_SE_Li256ELb1ELb1ELb1ELb0EEENS1_36VarlenDynamicPersistentTileSchedulerILi64ELi64ELi256ELi128ELb1ELb1ELb1ELb0ELb1ELb1EEEEEEEEEvNT_6ParamsE,(.L_x_6042 - _ZN7cutlass13device_kernelIN5flash11enable_sm90INS1_16FlashAttnFwdSm90INS1_25CollectiveMainloopFwdSm90ILi2EN4cute5tupleIJNS5_1CILi1EEES8_S8_EEENS6_IJNS7_ILi64EEESA_SA_EEELi512ENS_10bfloat16_tEfNS_4arch4Sm90ELb0ELb0ELb1ELb1ELb0ELb0ELb1ELb0ELb0ELb1ELb1ELb0EEENS1_21CollectiveEpilogueFwdINS6_IJSA_NS7_ILi512EEESA_EEES9_SC_SE_Li256ELb1ELb1ELb1ELb0EEENS1_36VarlenDynamicPersistentTileSchedulerILi64ELi64ELi256ELi128ELb1ELb1ELb1ELb0ELb1ELb1EEEEEEEEEvNT_6ParamsE)
        .other          _ZN7cutlass13device_kernelIN5flash11enable_sm90INS1_16FlashAttnFwdSm90INS1_25CollectiveMainloopFwdSm90ILi2EN4cute5tupleIJNS5_1CILi1EEES8_S8_EEENS6_IJNS7_ILi64EEESA_SA_EEELi512ENS_10bfloat16_tEfNS_4arch4Sm90ELb0ELb0ELb1ELb1ELb0ELb0ELb1ELb0ELb0ELb1ELb1ELb0EEENS1_21CollectiveEpilogueFwdINS6_IJSA_NS7_ILi512EEESA_EEES9_SC_SE_Li256ELb1ELb1ELb1ELb0EEENS1_36VarlenDynamicPersistentTileSchedulerILi64ELi64ELi256ELi128ELb1ELb1ELb1ELb0ELb1ELb1EEEEEEEEEvNT_6ParamsE,@"STO_CUDA_ENTRY STV_DEFAULT"
_ZN7cutlass13device_kernelIN5flash11enable_sm90INS1_16FlashAttnFwdSm90INS1_25CollectiveMainloopFwdSm90ILi2EN4cute5tupleIJNS5_1CILi1EEES8_S8_EEENS6_IJNS7_ILi64EEESA_SA_EEELi512ENS_10bfloat16_tEfNS_4arch4Sm90ELb0ELb0ELb1ELb1ELb0ELb0ELb1ELb0ELb0ELb1ELb1ELb0EEENS1_21CollectiveEpilogueFwdINS6_IJSA_NS7_ILi512EEESA_EEES9_SC_SE_Li256ELb1ELb1ELb1ELb0EEENS1_36VarlenDynamicPersistentTileSchedulerILi64ELi64ELi256ELi128ELb1ELb1ELb1ELb0ELb1ELb1EEEEEEEEEvNT_6ParamsE:
        /* <DEDUP_REMOVED lines=17> */
.L_x_1047:
[----:B------:R-:W-:Y:S05]  /*0110*/  BSYNC B0 ;  /* 0x0000000000007941 */ /* 0x000fea0003800000 */
.L_x_1046:
[----:B------:R-:W-:Y:S01]  /*0120*/  SHF.R.U32.HI R3, RZ, 0x7, R6 ;  /* 0x00000007ff037819 */ /* 0x000fe20000011606 */
[----:B------:R-:W-:Y:S01]  /*0130*/  VOTEU.ANY UP0, P0 ;  /* 0x00000000003f7886 */ /* 0x000fe20000000100 */
[----:B------:R-:W0:Y:S01]  /*0140*/  SHFL.IDX PT, R2, R0, RZ, 0x1f ;  /* 0x00001fff00027589 */ /* 0x000e2200000e0000 */
[----:B------:R-:W-:Y:S01]  /*0150*/  UMOV UR4, 0x80 ;  /* 0x0000008000047882 */ /* 0x000fe20000000000 */
[----:B------:R-:W-:Y:S01]  /*0160*/  UMOV UR7, 0x100 ;  /* 0x0000010000077882 */ /* 0x000fe20000000000 */
[----:B------:R-:W-:Y:S01]  /*0170*/  VOTEU.ANY UP1, P0 ;  /* 0x00000000003f7886 */ /* 0x000fe20000020100 */
[----:B------:R-:W1:Y:S01]  /*0180*/  SHFL.IDX PT, R3, R3, RZ, 0x1f ;  /* 0x00001fff03037589 */ /* 0x000e6200000e0000 */
[----:B------:R-:W2:Y:S01]  /*0190*/  @UP0 S2UR UR8, SR_CgaCtaId ;  /* 0x00000000000809c3 */ /* 0x000ea20000008800 */
[----:B------:R-:W-:Y:S01]  /*01a0*/  @UP0 UMOV UR6, 0x400 ;  /* 0x0000040000060882 */ /* 0x000fe20000000000 */
[----:B------:R-:W-:-:S04]  /*01b0*/  @UP0 UIADD3 UR4, -UR4, 0x100000, URZ ;  /* 0x0010000004040890 */ /* 0x000fc8000fffe13f */
[----:B------:R-:W-:Y:S02]  /*01c0*/  @UP0 USHF.L.U32 UR5, UR4, 0xb, URZ ;  /* 0x0000000b04050899 */ /* 0x000fe4000800063f */
[----:B------:R-:W-:Y:S01]  /*01d0*/  @UP0 USHF.L.U32 UR4, UR4, 0x1, URZ ;  /* 0x0000000104040899 */ /* 0x000fe2000800063f */
[----:B------:R-:W-:Y:S01]  /*01e0*/  VOTEU.ANY UP2, P0 ;  /* 0x00000000003f7886 */ /* 0x000fe20000040100 */
[----:B0-----:R-:W-:Y:S01]  /*01f0*/  ISETP.NE.AND P1, PT, R2, RZ, PT ;  /* 0x000000ff0200720c */ /* 0x001fe20003f25270 */
[----:B-1----:R0:W-:Y:S01]  /*0200*/  STL [R1], R3 ;  /* 0x0000000301007387 */ /* 0x0021e20000100800 */
[----:B--2---:R-:W-:Y:S02]  /*0210*/  @UP0 ULEA UR8, UR8, UR6, 0x18 ;  /* 0x0000000608080291 */ /* 0x004fe4000f8ec03f */
[----:B------:R-:W-:-:S04]  /*0220*/  @UP0 UIADD3 UR6, -UR7, 0x100000, URZ ;  /* 0x0010000007060890 */ /* 0x000fc8000fffe13f */
[----:B------:R-:W-:Y:S02]  /*0230*/  @UP0 USHF.L.U32 UR7, UR6, 0xb, URZ ;  /* 0x0000000b06070899 */ /* 0x000fe4000800063f */
[----:B------:R-:W-:Y:S01]  /*0240*/  @UP0 USHF.L.U32 UR6, UR6, 0x1, URZ ;  /* 0x0000000106060899 */ /* 0x000fe2000800063f */
[----:B------:R-:W-:Y:S01]  /*0250*/  VOTEU.ANY UP0, P0 ;  /* 0x00000000003f7886 */ /* 0x000fe20000000100 */
[----:B------:R-:W1:Y:S04]  /*0260*/  FENCE.VIEW.ASYNC.S ;  /* 0x00000000000073c6 */ /* 0x000e680000000000 */
[----:B-1----:R0:W1:Y:S01]  /*0270*/  @UP0 SYNCS.EXCH.64 URZ, [UR8+0x38800], UR4 ;  /* 0x03880004083f05b2 */ /* 0x0020620008000100 */
[----:B------:R0:W2:Y:S05]  /*0280*/  @UP1 SYNCS.EXCH.64 URZ, [UR8+0x38810], UR4 ;  /* 0x03881004083f15b2 */ /* 0x0000aa0008000100 */
        /* <DEDUP_REMOVED lines=16> */
.L_x_1048:
        /* <DEDUP_REMOVED lines=22> */
.L_x_1049:
        /* <DEDUP_REMOVED lines=18> */
.L_x_1050:
        /* <DEDUP_REMOVED lines=22> */
.L_x_1051:
        /* <DEDUP_REMOVED lines=22> */
.L_x_1052:
[----:B------:R-:W-:Y:S01]  /*08d0*/  ISETP.NE.AND P0, PT, R3, RZ, PT ;  /* 0x000000ff0300720c */ /* 0x000fe20003f05270 */
[----:B------:R-:W-:Y:S01]  /*08e0*/  NOP ;  /* 0x0000000000007918 */ /* 0x000fe20000000000 */
[----:B------:R-:W-:Y:S01]  /*08f0*/  ULDC.64 UR38, c[0x0][0x208] ;  /* 0x0000820000267ab9 */ /* 0x000fe20000000a00 */
[----:B01234-:R-:W-:Y:S10]  /*0900*/  BAR.SYNC.DEFER_BLOCKING 0x0 ;  /* 0x0000000000007b1d */ /* 0x01fff40000010000 */
[----:B------:R-:W-:Y:S05]  /*0910*/  @!P0 BRA `(.L_x_1053) ;  /* 0x000000dc00dc8947 */ /* 0x000fea0003800000 */
.L_x_1054:
        /* <DEDUP_REMOVED lines=22> */
[----:B------:R-:W-:Y:S01]  /*0a80*/  UMOV UR36, URZ ;  /* 0x0000003f00247c82 */ /* 0x000fe20008000000 */
[----:B------:R-:W-:Y:S01]  /*0a90*/  SHF.R.S32.HI R3, RZ, 0x1f, R6 ;  /* 0x0000001fff037819 */ /* 0x000fe20000011406 */
[----:B------:R-:W-:Y:S01]  /*0aa0*/  UMOV UR37, URZ ;  /* 0x0000003f00257c82 */ /* 0x000fe20008000000 */
[----:B------:R-:W-:Y:S02]  /*0ab0*/  UMOV UR40, URZ ;  /* 0x0000003f00287c82 */ /* 0x000fe40008000000 */
[CC--:B------:R-:W-:Y:S02]  /*0ac0*/  LEA.HI R2, R3.reuse, R6.reuse, RZ, 0x4 ;  /* 0x0000000603027211 */ /* 0x0c0fe400078f20ff */
[----:B------:R-:W-:-:S02]  /*0ad0*/  LEA.HI R5, R3, R6, RZ, 0x3 ;  /* 0x0000000603057211 */ /* 0x000fc400078f18ff */
[CC--:B------:R-:W-:Y:S02]  /*0ae0*/  LEA.HI R4, R3.reuse, R6.reuse, RZ, 0x5 ;  /* 0x0000000603047211 */ /* 0x0c0fe400078f28ff */
[CC--:B------:R-:W-:Y:S02]  /*0af0*/  LEA.HI R0, R3.reuse, R6.reuse, RZ, 0x7 ;  /* 0x0000000603007211 */ /* 0x0c0fe400078f38ff */
[----:B------:R-:W-:Y:S02]  /*0b00*/  LEA.HI R3, R3, R6, RZ, 0x2 ;  /* 0x0000000603037211 */ /* 0x000fe400078f10ff */
[----:B------:R-:W-:Y:S02]  /*0b10*/  SHF.R.S32.HI R7, RZ, 0x4, R2 ;  /* 0x00000004ff077819 */ /* 0x000fe40000011402 */
[----:B------:R-:W-:Y:S02]  /*0b20*/  LOP3.LUT R11, R5, 0xfffffff8, RZ, 0xc0, !PT ;  /* 0xfffffff8050b7812 */ /* 0x000fe400078ec0ff */
[----:B------:R-:W-:-:S02]  /*0b30*/  LOP3.LUT R5, R2, 0xfffffff0, RZ, 0xc0, !PT ;  /* 0xfffffff002057812 */ /* 0x000fc400078ec0ff */
[--C-:B------:R-:W-:Y:S01]  /*0b40*/  SHF.R.S32.HI R9, RZ, 0x5, R4.reuse ;  /* 0x00000005ff097819 */ /* 0x100fe20000011404 */
[C---:B------:R-:W-:Y:S01]  /*0b50*/  IMAD.IADD R11, R6.reuse, 0x1, -R11 ;  /* 0x00000001060b7824 */ /* 0x040fe200078e0a0b */
[----:B------:R-:W-:Y:S01]  /*0b60*/  LOP3.LUT R13, R3, 0xfffffffc, RZ, 0xc0, !PT ;  /* 0xfffffffc030d7812 */ /* 0x000fe200078ec0ff */
[----:B------:R-:W-:Y:S01]  /*0b70*/  IMAD.IADD R8, R6, 0x1, -R5 ;  /* 0x0000000106087824 */ /* 0x000fe200078e0a05 */
[----:B------:R-:W-:Y:S02]  /*0b80*/  SHF.R.S32.HI R4, RZ, 0x1f, R4 ;  /* 0x0000001fff047819 */ /* 0x000fe40000011404 */
[----:B------:R-:W-:Y:S01]  /*0b90*/  LOP3.LUT R3, R0, 0xffffff80, RZ, 0xc0, !PT ;  /* 0xffffff8000037812 */ /* 0x000fe200078ec0ff */
[----:B------:R-:W-:Y:S01]  /*0ba0*/  IMAD.IADD R13, R6, 0x1, -R13 ;  /* 0x00000001060d7824 */ /* 0x000fe200078e0a0d */
[----:B------:R-:W-:Y:S02]  /*0bb0*/  LEA.HI R2, R2, R7, RZ, 0x1 ;  /* 0x0000000702027211 */ /* 0x000fe400078f08ff */
[----:B------:R-:W-:Y:S01]  /*0bc0*/  LEA.HI R4, R4, R9, RZ, 0x2 ;  /* 0x0000000904047211 */ /* 0x000fe200078f10ff */
[----:B------:R-:W-:Y:S01]  /*0bd0*/  IMAD.IADD R3, R6, 0x1, -R3 ;  /* 0x0000000106037824 */ /* 0x000fe200078e0a03 */
[----:B------:R-:W-:-:S02]  /*0be0*/  LOP3.LUT R2, R2, 0x1ffffffe, RZ, 0xc0, !PT ;  /* 0x1ffffffe02027812 */ /* 0x000fc400078ec0ff */
[----:B------:R-:W-:Y:S02]  /*0bf0*/  SHF.R.S32.HI R227, RZ, 0x7, R0 ;  /* 0x00000007ffe37819 */ /* 0x000fe40000011400 */
[----:B------:R-:W-:Y:S01]  /*0c00*/  LOP3.LUT R4, R4, 0x3ffffc, RZ, 0xc0, !PT ;  /* 0x003ffffc04047812 */ /* 0x000fe200078ec0ff */
[----:B------:R-:W-:Y:S01]  /*0c10*/  IMAD.IADD R7, R7, 0x1, -R2 ;  /* 0x0000000107077824 */ /* 0x000fe200078e0a02 */
[--C-:B------:R-:W-:Y:S01]  /*0c20*/  SHF.R.S32.HI R5, RZ, 0x1f, R8.reuse ;  /* 0x0000001fff057819 */ /* 0x100fe20000011408 */
[----:B------:R-:W-:Y:S01]  /*0c30*/  IMAD R15, R227, 0x100, R8 ;  /* 0x00000100e30f7824 */ /* 0x000fe200078e0208 */
[----:B------:R-:W-:Y:S01]  /*0c40*/  SHF.R.S32.HI R2, RZ, 0x1f, R3 ;  /* 0x0000001fff027819 */ /* 0x000fe20000011403 */
[----:B------:R-:W-:Y:S01]  /*0c50*/  IMAD.IADD R10, R9, 0x1, -R4 ;  /* 0x00000001090a7824 */ /* 0x000fe200078e0a04 */
        /* <DEDUP_REMOVED lines=19> */
[----:B------:R-:W-:Y:S01]  /*0d90*/  LOP3.LUT R0, R0, 0xfffffe, RZ, 0xc0, !PT ;  /* 0x00fffffe00007812 */ /* 0x000fe200078ec0ff */
[--C-:B------:R-:W-:Y:S01]  /*0da0*/  IMAD.U32 R12, R16, 0x40, R7.reuse ;  /* 0x00000040100c7824 */ /* 0x100fe200078e0007 */
[----:B------:R-:W-:Y:S02]  /*0db0*/  LEA.HI R3, R3, R2, RZ, 0x3 ;  /* 0x0000000203037211 */ /* 0x000fe400078f18ff */
[----:B------:R-:W-:Y:S01]  /*0dc0*/  LOP3.LUT R7, R4, 0x8, R7, 0xf8, !PT ;  /* 0x0000000804077812 */ /* 0x000fe200078ef807 */
[----:B------:R-:W-:Y:S01]  /*0dd0*/  IMAD.IADD R0, R227, 0x1, -R0 ;  /* 0x00000001e3007824 */ /* 0x000fe200078e0a00 */
[----:B------:R-:W-:Y:S01]  /*0de0*/  LOP3.LUT R6, R6, 0x7ffffe00, RZ, 0xc0, !PT ;  /* 0x7ffffe0006067812 */ /* 0x000fe200078ec0ff */
[----:B------:R0:W-:Y:S01]  /*0df0*/  STL [R1+0x70], R12 ;  /* 0x0000700c01007387 */ /* 0x0001e20000100800 */
[----:B------:R-:W-:-:S02]  /*0e00*/  SHF.R.U32.HI R4, RZ, 0x3, R4 ;  /* 0x00000003ff047819 */ /* 0x000fc40000011604 */
[----:B------:R-:W-:Y:S01]  /*0e10*/  LOP3.LUT R3, R3, 0xfffffff8, RZ, 0xc0, !PT ;  /* 0xfffffff803037812 */ /* 0x000fe200078ec0ff */
[----:B------:R-:W-:Y:S01]  /*0e20*/  IMAD R6, R9, 0x400, R6 ;  /* 0x0000040009067824 */ /* 0x000fe200078e0206 */
[----:B------:R-:W-:Y:S02]  /*0e30*/  LOP3.LUT R7, R7, R4, RZ, 0x3c, !PT ;  /* 0x0000000407077212 */ /* 0x000fe400078e3cff */
[----:B------:R-:W-:Y:S01]  /*0e40*/  SHF.R.S32.HI R5, RZ, 0x5, R5 ;  /* 0x00000005ff057819 */ /* 0x000fe20000011405 */
[----:B------:R-:W-:Y:S01]  /*0e50*/  IMAD.IADD R16, R2, 0x1, -R3 ;  /* 0x0000000102107824 */ /* 0x000fe200078e0a03 */
[----:B------:R-:W-:Y:S01]  /*0e60*/  R2P PR, R8, 0x6 ;  /* 0x0000000608007804 */ /* 0x000fe20000000000 */
[----:B0-----:R-:W-:Y:S02]  /*0e70*/  IMAD.SHL.U32 R12, R0, 0x100, RZ ;  /* 0x00000100000c7824 */ /* 0x001fe400078e00ff */
[----:B------:R-:W-:Y:S02]  /*0e80*/  IMAD.IADD R7, R6, 0x1, R7 ;  /* 0x0000000106077824 */ /* 0x000fe400078e0207 */
[----:B------:R-:W-:Y:S01]  /*0e90*/  IMAD.SHL.U32 R2, R11, 0x8, RZ ;  /* 0x000000080b027824 */ /* 0x000fe200078e00ff */
[----:B------:R-:W-:Y:S01]  /*0ea0*/  STL [R1+0x6c], R12 ;  /* 0x00006c0c01007387 */ /* 0x000fe20000100800 */
[----:B------:R-:W-:Y:S01]  /*0eb0*/  IMAD.IADD R17, R230, 0x1, R12 ;  /* 0x00000001e6117824 */ /* 0x000fe200078e020c */
[----:B------:R-:W-:Y:S01]  /*0ec0*/  LEA R19, R7, UR41, 0x1 ;  /* 0x0000002907137c11 */ /* 0x000fe2000f8e08ff */
[----:B------:R-:W-:Y:S01]  /*0ed0*/  IMAD R16, R5, 0x10, R16 ;  /* 0x0000001005107824 */ /* 0x000fe200078e0210 */
[----:B------:R-:W-:Y:S01]  /*0ee0*/  SEL R185, R185, 0xffffffc0, !P2 ;  /* 0xffffffc0b9b97807 */ /* 0x000fe20005000000 */
[----:B------:R-:W-:Y:S01]  /*0ef0*/  VIADD R193, R2, 0x40 ;  /* 0x0000004002c17836 */ /* 0x000fe20000000000 */
[----:B------:R-:W-:Y:S01]  /*0f00*/  SHF.R.S32.HI R0, RZ, 0x1f, R17 ;  /* 0x0000001fff007819 */ /* 0x000fe20000011411 */
        /* <DEDUP_REMOVED lines=69> */
[----:B------:R-:W-:-:S02]  /*1360*/  IMAD.MOV.U32 R6, RZ, RZ, R14 ;  /* 0x000000ffff067224 */ /* 0x000fc400078e000e */
[C---:B------:R-:W-:Y:S02]  /*1370*/  VIADD R192, R2.reuse, 0x80 ;  /* 0x0000008002c07836 */ /* 0x040fe40000000000 */
[C---:B------:R-:W-:Y:S02]  /*1380*/  VIADD R191, R2.reuse, 0xc0 ;  /* 0x000000c002bf7836 */ /* 0x040fe40000000000 */
[C---:B------:R-:W-:Y:S02]  /*1390*/  VIADD R190, R2.reuse, 0x100 ;  /* 0x0000010002be7836 */ /* 0x040fe40000000000 */
[C---:B------:R-:W-:Y:S02]  /*13a0*/  VIADD R189, R2.reuse, 0x140 ;  /* 0x0000014002bd7836 */ /* 0x040fe40000000000 */
[C---:B------:R-:W-:Y:S02]  /*13b0*/  VIADD R229, R2.reuse, 0x180 ;  /* 0x0000018002e57836 */ /* 0x040fe40000000000 */
[----:B------:R-:W-:-:S02]  /*13c0*/  VIADD R228, R2, 0x1c0 ;  /* 0x000001c002e47836 */ /* 0x000fc40000000000 */
[----:B------:R-:W-:-:S07]  /*13d0*/  IMAD.IADD R185, R185, 0x1, R184 ;  /* 0x00000001b9b97824 */ /* 0x000fce00078e02b8 */
.L_x_1098:
[----:B------:R-:W-:Y:S01]  /*13e0*/  ULDC.64 UR6, c[0x0][0xd88] ;  /* 0x0003620000067ab9 */ /* 0x000fe20000000a00 */
[----:B0123-5:R-:W0:Y:S01]  /*13f0*/  LDC.64 R12, c[0x0][0x418] ;  /* 0x00010600ff0c7b82 */ /* 0x02fe220000000a00 */
[----:B------:R-:W-:-:S06]  /*1400*/  UIMAD.WIDE UR6, UR5, 0x4, UR6 ;  /* 0x00000004050678a5 */ /* 0x000fcc000f8e0206 */
[----:B------:R-:W-:Y:S01]  /*1410*/  IMAD.U32 R8, RZ, RZ, UR6 ;  /* 0x00000006ff087e24 */ /* 0x000fe2000f8e00ff */
[----:B------:R-:W1:Y:S01]  /*1420*/  LDC R0, c[0x0][0x424] ;  /* 0x00010900ff007b82 */ /* 0x000e620000000800 */
[----:B------:R-:W-:Y:S01]  /*1430*/  IMAD.U32 R9, RZ, RZ, UR7 ;  /* 0x00000007ff097e24 */ /* 0x000fe2000f8e00ff */
[----:B------:R-:W-:-:S04]  /*1440*/  ULDC.64 UR6, c[0x0][0xb20] ;  /* 0x0002c80000067ab9 */ /* 0x000fc80000000a00 */
[----:B------:R-:W2:Y:S01]  /*1450*/  LDG.E R187, desc[UR38][R8.64] ;  /* 0x0000002608bb7981 */ /* 0x000ea2000c1e1900 */
[----:B------:R-:W-:Y:S01]  /*1460*/  ISETP.NE.U32.AND P0, PT, RZ, UR6, PT ;  /* 0x00000006ff007c0c */ /* 0x000fe2000bf05070 */
[----:B------:R-:W3:Y:S01]  /*1470*/  LDC R153, c[0x0][0x2f0] ;  /* 0x0000bc00ff997b82 */ /* 0x000ee20000000800 */
[----:B------:R-:W-:Y:S02]  /*1480*/  IMAD.MOV.U32 R10, RZ, RZ, RZ ;  /* 0x000000ffff0a7224 */ /* 0x000fe400078e00ff */
[----:B------:R-:W-:-:S05]  /*1490*/  ISETP.NE.AND.EX P0, PT, RZ, UR7, PT, P0 ;  /* 0x00000007ff007c0c */ /* 0x000fca000bf05300 */
[----:B----4-:R-:W4:Y:S01]  /*14a0*/  LDC R7, c[0x0][0xae8] ;  /* 0x0002ba00ff077b82 */ /* 0x010f220000000800 */
[----:B--2---:R-:W-:-:S07]  /*14b0*/  SHF.R.S32.HI R220, RZ, 0x1f, R187 ;  /* 0x0000001fffdc7819 */ /* 0x004fce00000114bb */
[----:B------:R-:W-:-:S04]  /*14c0*/  @P0 LEA R4, P1, R187, UR6, 0x2 ;  /* 0x00000006bb040c11 */ /* 0x000fc8000f8210ff */
[----:B------:R-:W-:Y:S01]  /*14d0*/  @P0 LEA.HI.X R5, R187, UR7, R220, 0x2, P1 ;  /* 0x00000007bb050c11 */ /* 0x000fe200088f14dc */
[----:B------:R-:W-:Y:S02]  /*14e0*/  ULDC.64 UR6, c[0x0][0xb18] ;  /* 0x0002c60000067ab9 */ /* 0x000fe40000000a00 */
[----:B------:R-:W-:Y:S02]  /*14f0*/  ISETP.NE.U32.AND P1, PT, RZ, UR6, PT ;  /* 0x00000006ff007c0c */ /* 0x000fe4000bf25070 */
[----:B------:R2:W5:Y:S01]  /*1500*/  @P0 LDG.E R10, desc[UR38][R4.64] ;  /* 0x00000026040a0981 */ /* 0x000562000c1e1900 */
[----:B0-----:R-:W-:Y:S02]  /*1510*/  ISETP.NE.U32.AND P0, PT, R12, RZ, PT ;  /* 0x000000ff0c00720c */ /* 0x001fe40003f05070 */
[----:B------:R-:W-:Y:S02]  /*1520*/  ISETP.NE.AND.EX P1, PT, RZ, UR7, PT, P1 ;  /* 0x00000007ff007c0c */ /* 0x000fe4000bf25310 */
[----:B------:R-:W-:-:S04]  /*1530*/  ISETP.NE.AND.EX P0, PT, R13, RZ, PT, P0 ;  /* 0x000000ff0d00720c */ /* 0x000fc80003f05300 */
[----:B-1----:R-:W-:-:S05]  /*1540*/  SEL R0, R0, 0x1, P0 ;  /* 0x0000000100007807 */ /* 0x002fca0000000000 */
[----:B---3--:R-:W-:Y:S02]  /*1550*/  IMAD R153, R0, R153, RZ ;  /* 0x0000009900997224 */ /* 0x008fe400078e02ff */
[----:B------:R-:W-:-:S04]  /*1560*/  @P1 LEA R8, P0, R187, UR6, 0x2 ;  /* 0x00000006bb081c11 */ /* 0x000fc8000f8010ff */
[----:B------:R-:W-:-:S05]  /*1570*/  @P1 LEA.HI.X R9, R187, UR7, R220, 0x2, P0 ;  /* 0x00000007bb091c11 */ /* 0x000fca00080f14dc */
[----:B------:R2:W5:Y:S01]  /*1580*/  @P1 LDG.E R153, desc[UR38][R8.64] ;  /* 0x0000002608991981 */ /* 0x000562000c1e1900 */
[C---:B------:R-:W-:Y:S01]  /*1590*/  LOP3.LUT R3, R6.reuse, 0xff000000, RZ, 0xc0, !PT ;  /* 0xff00000006037812 */ /* 0x040fe200078ec0ff */
[----:B------:R-:W-:Y:S01]  /*15a0*/  UMOV UR42, UR4 ;  /* 0x00000004002a7c82 */ /* 0x000fe20008000000 */
[----:B------:R-:W-:Y:S02]  /*15b0*/  LOP3.LUT R0, R6, 0xff0000, RZ, 0xc0, !PT ;  /* 0x00ff000006007812 */ /* 0x000fe400078ec0ff */
[----:B------:R-:W-:Y:S01]  /*15c0*/  SHF.R.U32.HI R3, RZ, 0x8, R3 ;  /* 0x00000008ff037819 */ /* 0x000fe20000011603 */
[----:B----4-:R-:W-:Y:S06]  /*15d0*/  @P1 BRA `(.L_x_1055) ;  /* 0x0000000000241947 */ /* 0x010fec0003800000 */
[----:B------:R-:W-:Y:S02]  /*15e0*/  ULDC.64 UR4, c[0x0][0xb00] ;  /* 0x0002c00000047ab9 */ /* 0x000fe40000000a00 */
[----:B------:R-:W-:-:S04]  /*15f0*/  ISETP.NE.U32.AND P0, PT, RZ, UR4, PT ;  /* 0x00000004ff007c0c */ /* 0x000fc8000bf05070 */
[----:B------:R-:W-:-:S13]  /*1600*/  ISETP.NE.AND.EX P0, PT, RZ, UR5, PT, P0 ;  /* 0x00000005ff007c0c */ /* 0x000fda000bf05300 */
[----:B------:R-:W-:Y:S05]  /*1610*/  @!P0 BRA `(.L_x_1055) ;  /* 0x0000000000148947 */ /* 0x000fea0003800000 */
[----:B--2---:R-:W0:Y:S02]  /*1620*/  LDC.64 R4, c[0x0][0xb00] ;  /* 0x0002c000ff047b82 */ /* 0x004e240000000a00 */
[----:B0-----:R-:W-:-:S05]  /*1630*/  IMAD.WIDE R4, R187, 0x4, R4 ;  /* 0x00000004bb047825 */ /* 0x001fca00078e0204 */
[----:B-----5:R-:W2:Y:S04]  /*1640*/  LDG.E R153, desc[UR38][R4.64] ;  /* 0x0000002604997981 */ /* 0x020ea8000c1e1900 */
[----:B------:R-:W2:Y:S02]  /*1650*/  LDG.E R8, desc[UR38][R4.64+0x4] ;  /* 0x0000042604087981 */ /* 0x000ea4000c1e1900 */
[----:B--2---:R-:W-:-:S07]  /*1660*/  IMAD.IADD R153, R8, 0x1, -R153 ;  /* 0x0000000108997824 */ /* 0x004fce00078e0a99 */
.L_x_1055:
[----:B--2---:R-:W2:Y:S01]  /*1670*/  LDL R4, [R1] ;  /* 0x0000000001047983 */ /* 0x004ea20000100800 */
[----:B-----5:R-:W-:Y:S01]  /*1680*/  IMAD.IADD R153, R153, 0x1, -R10 ;  /* 0x0000000199997824 */ /* 0x020fe200078e0a0a */
[----:B------:R-:W-:Y:S02]  /*1690*/  LEA.HI R194, R0, R3, RZ, 0x10 ;  /* 0x0000000300c27211 */ /* 0x000fe400078f80ff */
[----:B------:R-:W-:Y:S01]  /*16a0*/  LOP3.LUT R188, R6, 0xffff, RZ, 0xc0, !PT ;  /* 0x0000ffff06bc7812 */ /* 0x000fe200078ec0ff */
[----:B------:R-:W-:Y:S01]  /*16b0*/  VIADD R0, R153, 0x3f ;  /* 0x0000003f99007836 */ /* 0x000fe20000000000 */
[----:B------:R-:W-:Y:S02]  /*16c0*/  SHF.R.U32.HI R22, RZ, 0x10, R194 ;  /* 0x00000010ff167819 */ /* 0x000fe400000116c2 */
[----:B------:R-:W-:Y:S02]  /*16d0*/  LOP3.LUT R194, R194, 0xff, RZ, 0xc0, !PT ;  /* 0x000000ffc2c27812 */ /* 0x000fe400078ec0ff */
[----:B------:R-:W-:-:S02]  /*16e0*/  SHF.R.S32.HI R3, RZ, 0x1f, R0 ;  /* 0x0000001fff037819 */ /* 0x000fc40000011400 */
[C---:B------:R-:W-:Y:S02]  /*16f0*/  ISETP.NE.AND P0, PT, R22.reuse, RZ, PT ;  /* 0x000000ff1600720c */ /* 0x040fe40003f05270 */
[----:B------:R-:W-:Y:S02]  /*1700*/  LEA.HI R3, R3, R0, RZ, 0x6 ;  /* 0x0000000003037211 */ /* 0x000fe400078f30ff */
[----:B------:R-:W-:Y:S02]  /*1710*/  SEL R10, R22, R7, P0 ;  /* 0x00000007160a7207 */ /* 0x000fe40000000000 */
[----:B------:R-:W-:Y:S02]  /*1720*/  SHF.R.S32.HI R9, RZ, 0x6, R3 ;  /* 0x00000006ff097819 */ /* 0x000fe40000011403 */
[----:B--2---:R-:W-:-:S13]  /*1730*/  ISETP.NE.AND P1, PT, R4, 0x1, PT ;  /* 0x000000010400780c */ /* 0x004fda0003f25270 */
[----:B------:R-:W-:Y:S05]  /*1740*/  @!P1 BRA `(.L_x_1056) ;  /* 0x0000001c006c9947 */ /* 0x000fea0003800000 */
[----:B------:R-:W-:Y:S01]  /*1750*/  ISETP.GE.AND P0, PT, R153, 0x1, PT ;  /* 0x000000019900780c */ /* 0x000fe20003f06270 */
[----:B------:R-:W-:-:S12]  /*1760*/  IMAD.MOV.U32 R3, RZ, RZ, RZ ;  /* 0x000000ffff037224 */ /* 0x000fd800078e00ff */
[----:B------:R-:W-:Y:S05]  /*1770*/  @!P0 BRA `(.L_x_1057) ;  /* 0x0000000000688947 */ /* 0x000fea0003800000 */
[-C--:B------:R-:W-:Y:S02]  /*1780*/  IABS R6, R10.reuse ;  /* 0x0000000a00067213 */ /* 0x080fe40000000000 */
[----:B------:R-:W-:Y:S02]  /*1790*/  IADD3 R0, R9, -0x1, R10 ;  /* 0xffffffff09007810 */ /* 0x000fe40007ffe00a */
[----:B------:R-:W0:Y:S01]  /*17a0*/  I2F.RP R3, R6 ;  /* 0x0000000600037306 */ /* 0x000e220000209400 */
[----:B------:R-:W-:Y:S02]  /*17b0*/  IABS R11, R10 ;  /* 0x0000000a000b7213 */ /* 0x000fe40000000000 */
        /* <DEDUP_REMOVED lines=22> */
.L_x_1057:
[-C--:B------:R-:W-:Y:S01]  /*1920*/  IMAD R0, R194, R3.reuse, RZ ;  /* 0x00000003c2007224 */ /* 0x080fe200078e02ff */
[----:B------:R-:W-:Y:S01]  /*1930*/  PLOP3.LUT P0, PT, PT, PT, PT, 0x80, 0x0 ;  /* 0x000000000000781c */ /* 0x000fe20003f0f070 */
[----:B------:R-:W-:Y:S01]  /*1940*/  IMAD.MOV.U32 R152, RZ, RZ, RZ ;  /* 0x000000ffff987224 */ /* 0x000fe200078e00ff */
[----:B------:R-:W-:Y:S02]  /*1950*/  CS2R R150, SRZ ;  /* 0x0000000000967805 */ /* 0x000fe4000001ff00 */
[----:B------:R-:W-:Y:S02]  /*1960*/  CS2R R148, SRZ ;  /* 0x0000000000947805 */ /* 0x000fe4000001ff00 */
[----:B------:R-:W-:Y:S02]  /*1970*/  VIADDMNMX R3, R0, R3, R9, PT ;  /* 0x0000000300037246 */ /* 0x000fe40003800109 */
[----:B------:R-:W-:Y:S02]  /*1980*/  CS2R R146, SRZ ;  /* 0x0000000000927805 */ /* 0x000fe4000001ff00 */
[----:B------:R-:W-:-:S02]  /*1990*/  CS2R R144, SRZ ;  /* 0x0000000000907805 */ /* 0x000fc4000001ff00 */
[----:B------:R-:W-:Y:S02]  /*19a0*/  CS2R R142, SRZ ;  /* 0x00000000008e7805 */ /* 0x000fe4000001ff00 */
[----:B------:R-:W-:Y:S01]  /*19b0*/  R2UR UR16, R3 ;  /* 0x00000000031072ca */ /* 0x000fe200000e0000 */
[----:B------:R-:W-:Y:S01]  /*19c0*/  IMAD.MOV.U32 R3, RZ, RZ, RZ ;  /* 0x000000ffff037224 */ /* 0x000fe200078e00ff */
        /* <DEDUP_REMOVED lines=11> */
[----:B------:R-:W-:Y:S02]  /*1a80*/  ISETP.LT.AND P1, PT, R0, UR16, PT ;  /* 0x0000001000007c0c */ /* 0x000fe4000bf21270 */
        /* <DEDUP_REMOVED lines=49> */
[----:B------:R-:W0:Y:S01]  /*1da0*/  SHFL.IDX PT, R3, R227, RZ, 0x1f ;  /* 0x00001fffe3037589 */ /* 0x000e2200000e0000 */
[----:B------:R-:W-:Y:S01]  /*1db0*/  UMOV UR7, 0x40000040 ;  /* 0x4000004000077882 */ /* 0x000fe20000000000 */
[----:B------:R-:W-:Y:S01]  /*1dc0*/  UMOV UR9, 0x40000040 ;  /* 0x4000004000097882 */ /* 0x000fe20000000000 */
[----:B------:R-:W-:Y:S01]  /*1dd0*/  UMOV UR11, 0x40000040 ;  /* 0x40000040000b7882 */ /* 0x000fe20000000000 */
[----:B------:R-:W-:Y:S06]  /*1de0*/  BAR.SYNC.DEFER_BLOCKING 0xe, 0x100 ;  /* 0x0384000000007b1d */ /* 0x000fec0000010000 */
[----:B------:R-:W-:Y:S01]  /*1df0*/  UMOV UR13, 0x40000040 ;  /* 0x40000040000d7882 */ /* 0x000fe20000000000 */
[----:B------:R-:W-:Y:S01]  /*1e00*/  UMOV UR15, 0x40000040 ;  /* 0x40000040000f7882 */ /* 0x000fe20000000000 */
[----:B------:R-:W-:Y:S01]  /*1e10*/  UMOV UR17, 0x40000040 ;  /* 0x4000004000117882 */ /* 0x000fe20000000000 */
[----:B------:R-:W-:Y:S01]  /*1e20*/  UMOV UR19, 0x40000040 ;  /* 0x4000004000137882 */ /* 0x000fe20000000000 */
[----:B------:R-:W1:Y:S01]  /*1e30*/  S2R R4, SR_TID.X ;  /* 0x0000000000047919 */ /* 0x000e620000002100 */
[----:B0-----:R-:W-:Y:S01]  /*1e40*/  R2UR UR4, R3 ;  /* 0x00000000030472ca */ /* 0x001fe200000e0000 */
[----:B------:R-:W-:Y:S01]  /*1e50*/  IMAD.U32 R3, RZ, RZ, UR37 ;  /* 0x00000025ff037e24 */ /* 0x000fe2000f8e00ff */
[----:B------:R-:W-:-:S11]  /*1e60*/  WARPGROUP.ARRIVE ;  /* 0x00000000000079c5 */ /* 0x000fd60000000000 */
[----:B------:R-:W-:-:S04]  /*1e70*/  ULEA.HI UR5, UR4, UR4, URZ, 0x1 ;  /* 0x0000000404057291 */ /* 0x000fc8000f8f083f */
[----:B------:R-:W-:-:S04]  /*1e80*/  ULOP3.LUT UR5, UR5, 0x1fffe, URZ, 0xc0, !UPT ;  /* 0x0001fffe05057892 */ /* 0x000fc8000f8ec03f */
[----:B------:R-:W-:Y:S01]  /*1e90*/  UIADD3 UR5, UR4, -UR5, URZ ;  /* 0x8000000504057290 */ /* 0x000fe2000fffe03f */
[----:B-1----:R-:W-:Y:S01]  /*1ea0*/  LOP3.LUT R4, R4, 0x7f, RZ, 0xc0, !PT ;  /* 0x0000007f04047812 */ /* 0x002fe200078ec0ff */
[----:B------:R-:W-:Y:S02]  /*1eb0*/  UIADD3 UR4, UR41, 0x36400, URZ ;  /* 0x0003640029047890 */ /* 0x000fe4000fffe03f */
[----:B------:R-:W-:Y:S01]  /*1ec0*/  ULEA UR5, UR5, UR41, 0xf ;  /* 0x0000002905057291 */ /* 0x000fe2000f8e783f */
[----:B------:R-:W-:Y:S01]  /*1ed0*/  ISETP.NE.AND P1, PT, R4, RZ, PT ;  /* 0x000000ff0400720c */ /* 0x000fe20003f25270 */
[----:B------:R-:W-:Y:S02]  /*1ee0*/  USHF.R.U32.HI UR4, URZ, 0x4, UR4 ;  /* 0x000000043f047899 */ /* 0x000fe40008011604 */
[----:B------:R-:W-:Y:S02]  /*1ef0*/  UIADD3 UR5, UR5, 0x400, URZ ;  /* 0x0000040005057890 */ /* 0x000fe4000fffe03f */
[----:B------:R-:W-:-:S02]  /*1f00*/  ULOP3.LUT UR4, UR4, 0x3fff, URZ, 0xc0, !UPT ;  /* 0x00003fff04047892 */ /* 0x000fc4000f8ec03f */
[----:B------:R-:W-:Y:S02]  /*1f10*/  USHF.R.U32.HI UR5, URZ, 0x4, UR5 ;  /* 0x000000043f057899 */ /* 0x000fe40008011605 */
[----:B------:R-:W-:Y:S02]  /*1f20*/  ULOP3.LUT UR4, UR4, 0x10000, URZ, 0xfc, !UPT ;  /* 0x0001000004047892 */ /* 0x000fe4000f8efc3f */
[----:B------:R-:W-:Y:S02]  /*1f30*/  ULOP3.LUT UR5, UR5, 0x3fff, URZ, 0xc0, !UPT ;  /* 0x00003fff05057892 */ /* 0x000fe4000f8ec03f */
[----:B------:R-:W-:Y:S01]  /*1f40*/  UIADD3 UR8, UR4, 0x2, URZ ;  /* 0x0000000204087890 */ /* 0x000fe2000fffe03f */
[----:B------:R-:W-:Y:S01]  /*1f50*/  @!P1 LEA R3, R3, UR41, 0x3 ;  /* 0x0000002903039c11 */ /* 0x000fe2000f8e18ff */
[----:B------:R-:W-:Y:S02]  /*1f60*/  ULOP3.LUT UR20, UR5, 0x2000000, URZ, 0xfc, !UPT ;  /* 0x0200000005147892 */ /* 0x000fe4000f8efc3f */
[----:B------:R-:W-:-:S02]  /*1f70*/  UIADD3 UR12, UR4, 0x4, URZ ;  /* 0x00000004040c7890 */ /* 0x000fc4000fffe03f */
[----:B------:R-:W-:Y:S01]  /*1f80*/  ULEA UR6, UR37, UR20, 0xc ;  /* 0x0000001425067291 */ /* 0x000fe2000f8e603f */
[----:B------:R-:W-:Y:S01]  /*1f90*/  @!P1 VIADD R3, R3, 0x38860 ;  /* 0x0003886003039836 */ /* 0x000fe20000000000 */
[----:B------:R-:W-:Y:S02]  /*1fa0*/  UMOV UR5, 0x40000040 ;  /* 0x4000004000057882 */ /* 0x000fe40000000000 */
[----:B------:R-:W-:Y:S02]  /*1fb0*/  UIADD3 UR10, UR6, 0x80, URZ ;  /* 0x00000080060a7890 */ /* 0x000fe4000fffe03f */
[----:B------:R-:W-:Y:S01]  /*1fc0*/  UIADD3 UR14, UR6, 0x100, URZ ;  /* 0x00000100060e7890 */ /* 0x000fe2000fffe03f */
[----:B------:R-:W-:Y:S01]  /*1fd0*/  @!P1 PRMT R3, RZ, 0x654, R3 ;  /* 0x00000654ff039816 */ /* 0x000fe20000000003 */
[----:B------:R-:W-:Y:S02]  /*1fe0*/  UIADD3 UR18, UR6, 0x180, URZ ;  /* 0x0000018006127890 */ /* 0x000fe4000fffe03f */
[----:B------:R-:W-:Y:S01]  /*1ff0*/  HGMMA.64x256x16.F32.BF16 R24, gdesc[UR4].tnspB, RZ, !UPT, gsb0 ;  /* 0x43e00000041879f0 */ /* 0x000fe2000c0018ff */
[----:B------:R-:W-:-:S02]  /*2000*/  UIADD3 UR7, UR16, -0x2, URZ ;  /* 0xfffffffe10077890 */ /* 0x000fc4000fffe03f */
[----:B------:R-:W-:-:S04]  /*2010*/  UIADD3 UR16, UR4, 0x6, URZ ;  /* 0x0000000604107890 */ /* 0x000fc8000fffe03f */
[----:B------:R-:W-:Y:S01]  /*2020*/  ISETP.LE.AND P0, PT, R0, UR7, PT ;  /* 0x0000000700007c0c */ /* 0x000fe2000bf03270 */
        /* <DEDUP_REMOVED lines=16> */
[----:B------:R-:W-:-:S05]  /*2130*/  UMOV UR21, UR7 ;  /* 0x0000000700157c82 */ /* 0x000fca0008000000 */
.L_x_1060:
[----:B------:R-:W-:Y:S01]  /*2140*/  BAR.SYNC.DEFER_BLOCKING 0xe, 0x100 ;  /* 0x0384000000007b1d */ /* 0x000fe20000010000 */
[----:B01----:R-:W-:Y:S01]  /*2150*/  IMAD.U32 R3, RZ, RZ, UR37 ;  /* 0x00000025ff037e24 */ /* 0x003fe2000f8e00ff */
[----:B------:R-:W-:-:S03]  /*2160*/  UIADD3 UR37, UR37, 0x1, URZ ;  /* 0x0000000125257890 */ /* 0x000fc6000fffe03f */
[----:B------:R-:W-:Y:S01]  /*2170*/  IMAD R3, R3, 0x40, R16 ;  /* 0x0000004003037824 */ /* 0x000fe200078e0210 */
[----:B------:R-:W-:Y:S01]  /*2180*/  UISETP.NE.AND UP0, UPT, UR37, 0x2, UPT ;  /* 0x000000022500788c */ /* 0x000fe2000bf05270 */
[----:B------:R-:W-:Y:S01]  /*2190*/  UMOV UR7, 0x40000040 ;  /* 0x4000004000077882 */ /* 0x000fe20000000000 */
[----:B------:R-:W-:Y:S02]  /*21a0*/  UMOV UR11, 0x40000040 ;  /* 0x40000040000b7882 */ /* 0x000fe40000000000 */
[----:B------:R-:W-:Y:S01]  /*21b0*/  LEA R3, R3, UR41, 0x2 ;  /* 0x0000002903037c11 */ /* 0x000fe2000f8e10ff */
[----:B------:R-:W-:Y:S01]  /*21c0*/  USEL UR37, UR37, URZ, UP0 ;  /* 0x0000003f25257287 */ /* 0x000fe20008000000 */
[----:B------:R-:W-:Y:S01]  /*21d0*/  UMOV UR15, 0x40000040 ;  /* 0x40000040000f7882 */ /* 0x000fe20000000000 */
[----:B------:R-:W-:Y:S02]  /*21e0*/  UMOV UR19, 0x40000040 ;  /* 0x4000004000137882 */ /* 0x000fe40000000000 */
[----:B------:R-:W-:-:S04]  /*21f0*/  ULEA UR6, UR37, UR20, 0xc ;  /* 0x0000001425067291 */ /* 0x000fc8000f8e603f */
[----:B------:R-:W-:Y:S02]  /*2200*/  UIADD3 UR10, UR6, 0x80, URZ ;  /* 0x00000080060a7890 */ /* 0x000fe4000fffe03f */
[----:B------:R-:W-:Y:S02]  /*2210*/  UIADD3 UR14, UR6, 0x100, URZ ;  /* 0x00000100060e7890 */ /* 0x000fe4000fffe03f */
[----:B------:R-:W-:Y:S01]  /*2220*/  UIADD3 UR18, UR6, 0x180, URZ ;  /* 0x0000018006127890 */ /* 0x000fe2000fffe03f */
[----:B------:R-:W0:Y:S04]  /*2230*/  LDS R4, [R3+0x38400] ;  /* 0x0384000003047984 */ /* 0x000e280000000800 */
[----:B------:R1:W2:Y:S02]  /*2240*/  LDS R5, [R3+0x38420] ;  /* 0x0384200003057984 */ /* 0x0002a40000000800 */
[----:B-1----:R-:W-:-:S05]  /*2250*/  IMAD.U32 R3, RZ, RZ, UR37 ;  /* 0x00000025ff037e24 */ /* 0x002fca000f8e00ff */
[----:B------:R-:W-:-:S05]  /*2260*/  @!P1 LEA R3, R3, UR41, 0x3 ;  /* 0x0000002903039c11 */ /* 0x000fca000f8e18ff */
[----:B------:R-:W-:-:S05]  /*2270*/  @!P1 VIADD R3, R3, 0x38860 ;  /* 0x0003886003039836 */ /* 0x000fca0000000000 */
[----:B------:R-:W-:Y:S01]  /*2280*/  @!P1 PRMT R3, RZ, 0x654, R3 ;  /* 0x00000654ff039816 */ /* 0x000fe20000000003 */
        /* <DEDUP_REMOVED lines=129> */
[----:B------:R-:W-:Y:S01]  /*2aa0*/  HGMMA.64x256x16.F32.BF16 R24, gdesc[UR4].tnspB, R24, gsb0 ;  /* 0x43e00000041879f0 */ /* 0x000fe20008001818 */
[----:B------:R-:W-:Y:S01]  /*2ab0*/  UMOV UR6, UR21 ;  /* 0x0000001500067c82 */ /* 0x000fe20008000000 */
[----:B------:R-:W-:Y:S01]  /*2ac0*/  USEL UR7, URZ, 0x1, UP0 ;  /* 0x000000013f077887 */ /* 0x000fe20008000000 */
[----:B------:R-:W-:Y:S01]  /*2ad0*/  ISETP.LT.AND P0, PT, R0, UR6, PT ;  /* 0x0000000600007c0c */ /* 0x000fe2000bf01270 */
[----:B------:R-:W-:Y:S02]  /*2ae0*/  UIADD3 UR21, UR21, -0x1, URZ ;  /* 0xffffffff15157890 */ /* 0x000fe4000fffe03f */
[----:B------:R-:W-:Y:S01]  /*2af0*/  ULOP3.LUT UR36, UR36, UR7, URZ, 0x3c, !UPT ;  /* 0x0000000724247292 */ /* 0x000fe2000f8e3c3f */
[----:B------:R-:W-:Y:S02]  /*2b00*/  WARPGROUP.DEPBAR.LE gsb0, 0x0 ;  /* 0x00008000000079c5 */ /* 0x000fe40000010000 */
[----:B------:R-:W-:-:S15]  /*2b10*/  WARPGROUP.ARRIVE ;  /* 0x00000000000079c5 */ /* 0x000fde0000000000 */
[----:B------:R-:W-:-:S04]  /*2b20*/  NOP ;  /* 0x0000000000007918 */ /* 0x000fc80000000000 */
        /* <DEDUP_REMOVED lines=13> */
.L_x_1059:
[----:B------:R-:W-:Y:S01]  /*2c00*/  BAR.SYNC.DEFER_BLOCKING 0xe, 0x100 ;  /* 0x0384000000007b1d */ /* 0x000fe20000010000 */
[----:B01----:R-:W-:Y:S01]  /*2c10*/  IMAD.U32 R3, RZ, RZ, UR37 ;  /* 0x00000025ff037e24 */ /* 0x003fe2000f8e00ff */
[----:B------:R-:W-:Y:S01]  /*2c20*/  UIADD3 UR37, UR37, 0x1, URZ ;  /* 0x0000000125257890 */ /* 0x000fe2000fffe03f */
[----:B------:R-:W-:Y:S01]  /*2c30*/  PLOP3.LUT P0, PT, PT, PT, PT, 0x8, 0x0 ;  /* 0x000000000000781c */ /* 0x000fe20003f0e170 */
[----:B------:R-:W-:Y:S02]  /*2c40*/  IMAD.MOV.U32 R152, RZ, RZ, RZ ;  /* 0x000000ffff987224 */ /* 0x000fe400078e00ff */
        /* <DEDUP_REMOVED lines=136> */
[----:B------:R-:W-:Y:S01]  /*34d0*/  IMAD.MOV.U32 R3, RZ, RZ, RZ ;  /* 0x000000ffff037224 */ /* 0x000fe200078e00ff */
[----:B------:R-:W-:Y:S06]  /*34e0*/  BAR.ARV 0xf, 0x100 ;  /* 0x03c4000000007b1d */ /* 0x000fec0000002000 */
[----:B------:R-:W-:Y:S05]  /*34f0*/  BRA `(.L_x_1058) ;  /* 0x0000006800c07947 */ /* 0x000fea0003800000 */
.L_x_1056:
[----:B------:R-:W-:Y:S01]  /*3500*/  ISETP.GE.AND P0, PT, R153, 0x1, PT ;  /* 0x000000019900780c */ /* 0x000fe20003f06270 */
[----:B------:R-:W-:-:S12]  /*3510*/  IMAD.MOV.U32 R23, RZ, RZ, RZ ;  /* 0x000000ffff177224 */ /* 0x000fd800078e00ff */
        /* <DEDUP_REMOVED lines=27> */
.L_x_1061:
[-C--:B------:R-:W-:Y:S01]  /*36d0*/  IMAD R18, R194, R23.reuse, RZ ;  /* 0x00000017c2127224 */ /* 0x080fe200078e02ff */
[----:B------:R-:W-:Y:S01]  /*36e0*/  PLOP3.LUT P0, PT, PT, PT, PT, 0x80, 0x0 ;  /* 0x000000000000781c */ /* 0x000fe20003f0f070 */
[----:B------:R-:W-:Y:S01]  /*36f0*/  IMAD.MOV.U32 R152, RZ, RZ, RZ ;  /* 0x000000ffff987224 */ /* 0x000fe200078e00ff */
[----:B------:R-:W-:Y:S01]  /*3700*/  CS2R R150, SRZ ;  /* 0x0000000000967805 */ /* 0x000fe2000001ff00 */
[----:B------:R-:W-:Y:S01]  /*3710*/  IMAD.MOV.U32 R3, RZ, RZ, RZ ;  /* 0x000000ffff037224 */ /* 0x000fe200078e00ff */
[----:B------:R-:W-:Y:S02]  /*3720*/  VIADDMNMX R23, R18, R23, R9, PT ;  /* 0x0000001712177246 */ /* 0x000fe40003800109 */
[----:B------:R-:W-:Y:S02]  /*3730*/  CS2R R148, SRZ ;  /* 0x0000000000947805 */ /* 0x000fe4000001ff00 */
        /* <DEDUP_REMOVED lines=93> */
.L_x_1062:
[----:B------:R-:W2:Y:S01]  /*3d10*/  LDL R20, [R1] ;  /* 0x0000000001147983 */ /* 0x000ea20000100800 */
[----:B------:R-:W-:-:S04]  /*3d20*/  ULEA.HI UR4, UR40, UR40, URZ, 0x1 ;  /* 0x0000002828047291 */ /* 0x000fc8000f8f083f */
[----:B------:R-:W-:-:S04]  /*3d30*/  ULOP3.LUT UR4, UR4, 0xfffffffe, URZ, 0xc0, !UPT ;  /* 0xfffffffe04047892 */ /* 0x000fc8000f8ec03f */
[----:B------:R-:W-:-:S06]  /*3d40*/  UIADD3 UR4, UR40, -UR4, URZ ;  /* 0x8000000428047290 */ /* 0x000fcc000fffe03f */
[----:B------:R-:W-:-:S05]  /*3d50*/  IMAD.U32 R3, RZ, RZ, UR4 ;  /* 0x00000004ff037e24 */ /* 0x000fca000f8e00ff */
[----:B------:R-:W-:-:S04]  /*3d60*/  SHF.L.U32 R3, R3, 0x1f, RZ ;  /* 0x0000001f03037819 */ /* 0x000fc800000006ff */
[----:B------:R-:W0:Y:S01]  /*3d70*/  SYNCS.PHASECHK.TRANS64.TRYWAIT P1, [UR41+0x38800], R3 ;  /* 0x03880003ff0075a7 */ /* 0x000e220008020169 */
[----:B--2---:R-:W-:Y:S01]  /*3d80*/  ISETP.NE.AND P0, PT, R20, RZ, PT ;  /* 0x000000ff1400720c */ /* 0x004fe20003f05270 */
[----:B0-----:R-:W-:-:S12]  /*3d90*/  @!P1 BRA `(.L_x_1063) ;  /* 0x0000012c005c9947 */ /* 0x001fd80003800000 */
.L_x_1241:
[----:B------:R-:W-:Y:S05]  /*3da0*/  @P0 BRA `(.L_x_1064) ;  /* 0x0000000000040947 */ /* 0x000fea0003800000 */
[----:B------:R-:W-:Y:S01]  /*3db0*/  BPT.TRAP 0x1 ;  /* 0x000000040000795c */ /* 0x000fe20000300000 */
.L_x_1064:
[----:B------:R-:W-:Y:S02]  /*3dc0*/  IMAD.U32 R4, RZ, RZ, UR37 ;  /* 0x00000025ff047e24 */ /* 0x000fe4000f8e00ff */
[----:B------:R-:W-:-:S03]  /*3dd0*/  IMAD.U32 R5, RZ, RZ, UR36 ;  /* 0x00000024ff057e24 */ /* 0x000fc6000f8e00ff */
[----:B------:R-:W-:Y:S02]  /*3de0*/  LEA R4, R4, UR41, 0x3 ;  /* 0x0000002904047c11 */ /* 0x000fe4000f8e18ff */
[----:B------:R-:W-:-:S04]  /*3df0*/  SHF.L.U32 R5, R5, 0x1f, RZ ;  /* 0x0000001f05057819 */ /* 0x000fc800000006ff */
[----:B------:R1:W2:Y:S01]  /*3e00*/  SYNCS.PHASECHK.TRANS64.TRYWAIT P1, [R4+URZ+0x38830], R5 ;  /* 0x03883005040075a7 */ /* 0x0002a2000802017f */
[----:B------:R-:W-:Y:S05]  /*3e10*/  @P0 BRA `(.L_x_1065) ;  /* 0x0000000000040947 */ /* 0x000fea0003800000 */
[----:B------:R-:W-:Y:S01]  /*3e20*/  BPT.TRAP 0x1 ;  /* 0x000000040000795c */ /* 0x000fe20000300000 */
.L_x_1065:
[----:B--2---:R-:W-:Y:S05]  /*3e30*/  @P1 BRA `(.L_x_1066) ;  /* 0x0000000000081947 */ /* 0x004fea0003800000 */
[----:B------:R-:W2:Y:S02]  /*3e40*/  SYNCS.PHASECHK.TRANS64.TRYWAIT P1, [R4+URZ+0x38830], R5 ;  /* 0x03883005040075a7 */ /* 0x000ea4000802017f */
[----:B--2---:R-:W-:Y:S05]  /*3e50*/  @!P1 BRA `(.L_x_1067) ;  /* 0x0000012c00449947 */ /* 0x004fea0003800000 */
.L_x_1066:
[----:B------:R-:W-:-:S04]  /*3e60*/  UIADD3 UR4, UR41, 0x22400, URZ ;  /* 0x0002240029047890 */ /* 0x000fc8000fffe03f */
[----:B------:R-:W-:-:S04]  /*3e70*/  USHF.R.U32.HI UR4, URZ, 0x4, UR4 ;  /* 0x000000043f047899 */ /* 0x000fc80008011604 */
[----:B------:R-:W-:-:S06]  /*3e80*/  ULOP3.LUT UR4, UR4, 0x3fff, URZ, 0xc0, !UPT ;  /* 0x00003fff04047892 */ /* 0x000fcc000f8ec03f */
[----:B0-----:R-:W-:Y:S01]  /*3e90*/  IMAD.U32 R0, RZ, RZ, UR4 ;  /* 0x00000004ff007e24 */ /* 0x001fe2000f8e00ff */
[----:B------:R-:W-:Y:S05]  /*3ea0*/  WARPSYNC.ALL ;  /* 0x0000000000007948 */ /* 0x000fea0003800000 */
[----:B------:R-:W-:-:S04]  /*3eb0*/  LOP3.LUT R0, R0, 0x10000, RZ, 0xfc, !PT ;  /* 0x0001000000007812 */ /* 0x000fc800078efcff */
        /* <DEDUP_REMOVED lines=10> */
[----:B------:R-:W-:-:S02]  /*3f60*/  UMOV UR13, 0x40000040 ;  /* 0x40000040000d7882 */ /* 0x000fc40000000000 */
[----:B------:R-:W-:Y:S02]  /*3f70*/  ULEA UR6, UR37, UR6, 0x9 ;  /* 0x0000000625067291 */ /* 0x000fe4000f8e483f */
[----:B------:R-:W-:Y:S02]  /*3f80*/  ULOP3.LUT UR4, UR4, 0x10000, URZ, 0xfc, !UPT ;  /* 0x0001000004047892 */ /* 0x000fe4000f8efc3f */
[----:B------:R-:W-:Y:S02]  /*3f90*/  UIADD3 UR10, UR6, 0x2, URZ ;  /* 0x00000002060a7890 */ /* 0x000fe4000fffe03f */
[----:B------:R-:W-:Y:S02]  /*3fa0*/  UIADD3 UR8, UR4, 0x2, URZ ;  /* 0x0000000204087890 */ /* 0x000fe4000fffe03f */
[----:B------:R-:W-:Y:S02]  /*3fb0*/  UIADD3 UR14, UR6, 0x4, URZ ;  /* 0x00000004060e7890 */ /* 0x000fe4000fffe03f */
[----:B------:R-:W-:-:S02]  /*3fc0*/  UIADD3 UR12, UR4, 0x4, URZ ;  /* 0x00000004040c7890 */ /* 0x000fc4000fffe03f */
[----:B------:R-:W-:Y:S01]  /*3fd0*/  HGMMA.64x64x16.F32.BF16 R24, gdesc[UR4], RZ, !UPT, gsb0 ;  /* 0x00e00000041879f0 */ /* 0x000fe2000c0018ff */
[----:B------:R-:W-:Y:S02]  /*3fe0*/  UIADD3 UR18, UR6, 0x6, URZ ;  /* 0x0000000606127890 */ /* 0x000fe4000fffe03f */
[----:B------:R-:W-:Y:S01]  /*3ff0*/  UIADD3 UR16, UR4, 0x6, URZ ;  /* 0x0000000604107890 */ /* 0x000fe2000fffe03f */
[----:B------:R-:W-:Y:S01]  /*4000*/  UMOV UR19, 0x40000040 ;  /* 0x4000004000137882 */ /* 0x000fe20000000000 */
        /* <DEDUP_REMOVED lines=11> */
[----:B------:R-:W0:Y:S02]  /*40c0*/  SYNCS.PHASECHK.TRANS64.TRYWAIT P1, [UR41+0x38810], R3 ;  /* 0x03881003ff0075a7 */ /* 0x000e240008020169 */
[----:B0-----:R-:W-:Y:S05]  /*40d0*/  @!P1 BRA `(.L_x_1068) ;  /* 0x0000012800b89947 */ /* 0x001fea0003800000 */
.L_x_1242:
[----:B------:R-:W-:Y:S05]  /*40e0*/  @P0 BRA `(.L_x_1069) ;  /* 0x0000000000040947 */ /* 0x000fea0003800000 */
[----:B------:R-:W-:Y:S01]  /*40f0*/  BPT.TRAP 0x1 ;  /* 0x000000040000795c */ /* 0x000fe20000300000 */
.L_x_1069:
[----:B------:R3:W4:Y:S01]  /*4100*/  SYNCS.PHASECHK.TRANS64.TRYWAIT P1, [R4+URZ+0x38850], R5 ;  /* 0x03885005040075a7 */ /* 0x000722000802017f */
[----:B------:R-:W-:Y:S05]  /*4110*/  @P0 BRA `(.L_x_1070) ;  /* 0x0000000000040947 */ /* 0x000fea0003800000 */
[----:B------:R-:W-:Y:S01]  /*4120*/  BPT.TRAP 0x1 ;  /* 0x000000040000795c */ /* 0x000fe20000300000 */
.L_x_1070:
[----:B----4-:R-:W-:Y:S05]  /*4130*/  @P1 BRA `(.L_x_1071) ;  /* 0x0000000000081947 */ /* 0x010fea0003800000 */
[----:B------:R-:W4:Y:S02]  /*4140*/  SYNCS.PHASECHK.TRANS64.TRYWAIT P1, [R4+URZ+0x38850], R5 ;  /* 0x03885005040075a7 */ /* 0x000f24000802017f */
[----:B----4-:R-:W-:Y:S05]  /*4150*/  @!P1 BRA `(.L_x_1072) ;  /* 0x0000012800b09947 */ /* 0x010fea0003800000 */
.L_x_1071:
[----:B------:R-:W-:Y:S01]  /*4160*/  UIADD3 UR4, UR41, 0x400, URZ ;  /* 0x0000040029047890 */ /* 0x000fe2000fffe03f */
[----:B------:R-:W-:Y:S01]  /*4170*/  WARPGROUP.ARRIVE ;  /* 0x00000000000079c5 */ /* 0x000fe20000000000 */
[----:B------:R-:W-:-:S05]  /*4180*/  UIADD3 UR5, UR41, 0x26400, URZ ;  /* 0x0002640029057890 */ /* 0x000fca000fffe03f */
[----:B0-----:R-:W0:Y:S01]  /*4190*/  S2R R3, SR_TID.X ;  /* 0x0000000000037919 */ /* 0x001e220000002100 */
[----:B------:R-:W-:Y:S01]  /*41a0*/  USHF.R.U32.HI UR4, URZ, 0x4, UR4 ;  /* 0x000000043f047899 */ /* 0x000fe20008011604 */
[C---:B------:R-:W-:Y:S01]  /*41b0*/  IMAD R153, R23.reuse, -0x40, R153 ;  /* 0xffffffc017997824 */ /* 0x040fe200078e0299 */
[----:B------:R-:W-:Y:S01]  /*41c0*/  USHF.R.U32.HI UR5, URZ, 0x4, UR5 ;  /* 0x000000043f057899 */ /* 0x000fe20008011605 */
[----:B------:R-:W5:Y:S01]  /*41d0*/  S2R R15, SR_TID.X ;  /* 0x00000000000f7919 */ /* 0x000f620000002100 */
[----:B------:R-:W-:Y:S01]  /*41e0*/  ULOP3.LUT UR4, UR4, 0x3fff, URZ, 0xc0, !UPT ;  /* 0x00003fff04047892 */ /* 0x000fe2000f8ec03f */
[----:B------:R-:W-:Y:S01]  /*41f0*/  VIADD R23, R23, 0xfffffffe ;  /* 0xfffffffe17177836 */ /* 0x000fe20000000000 */
[----:B------:R-:W-:Y:S01]  /*4200*/  ULOP3.LUT UR5, UR5, 0x3fff, URZ, 0xc0, !UPT ;  /* 0x00003fff05057892 */ /* 0x000fe2000f8ec03f */
[----:B------:R-:W-:Y:S01]  /*4210*/  IADD3 R153, -R230, 0x40, R153 ;  /* 0x00000040e6997810 */ /* 0x000fe20007ffe199 */
[----:B------:R-:W-:Y:S02]  /*4220*/  ULOP3.LUT UR4, UR4, 0x10000, URZ, 0xfc, !UPT ;  /* 0x0001000004047892 */ /* 0x000fe4000f8efc3f */
[----:B------:R-:W-:Y:S01]  /*4230*/  ULOP3.LUT UR6, UR5, 0x10000, URZ, 0xfc, !UPT ;  /* 0x0001000005067892 */ /* 0x000fe2000f8efc3f */
[C---:B------:R-:W-:Y:S01]  /*4240*/  ISETP.GT.AND P1, PT, R153.reuse, RZ, PT ;  /* 0x000000ff9900720c */ /* 0x040fe20003f24270 */
[----:B------:R-:W-:Y:S01]  /*4250*/  ULEA UR10, UR37, UR4, 0xc ;  /* 0x00000004250a7291 */ /* 0x000fe2000f8e603f */
[C---:B------:R-:W-:Y:S01]  /*4260*/  ISETP.GT.AND P2, PT, R153.reuse, 0x1, PT ;  /* 0x000000019900780c */ /* 0x040fe20003f44270 */
[----:B------:R-:W-:Y:S01]  /*4270*/  UMOV UR21, 0x40000040 ;  /* 0x4000004000157882 */ /* 0x000fe20000000000 */
[----:B------:R-:W-:Y:S01]  /*4280*/  UMOV UR23, 0x40000040 ;  /* 0x4000004000177882 */ /* 0x000fe20000000000 */
[----:B------:R-:W-:Y:S01]  /*4290*/  UIADD3 UR14, UR6, 0x800, URZ ;  /* 0x00000800060e7890 */ /* 0x000fe2000fffe03f */
[C---:B------:R-:W-:Y:S01]  /*42a0*/  ISETP.GT.AND P3, PT, R153.reuse, 0x8, PT ;  /* 0x000000089900780c */ /* 0x040fe20003f64270 */
[----:B------:R-:W-:Y:S01]  /*42b0*/  UMOV UR20, UR6 ;  /* 0x0000000600147c82 */ /* 0x000fe20008000000 */
[----:B------:R-:W-:Y:S01]  /*42c0*/  UMOV UR22, UR10 ;  /* 0x0000000a00167c82 */ /* 0x000fe20008000000 */
[----:B------:R-:W-:Y:S01]  /*42d0*/  UIADD3 UR15, UR10, 0x800, URZ ;  /* 0x000008000a0f7890 */ /* 0x000fe2000fffe03f */
[----:B------:R-:W-:Y:S01]  /*42e0*/  HGMMA.64x64x16.F32.BF16 R24, gdesc[UR20], R24, gsb0 ;  /* 0x00e00000141879f0 */ /* 0x000fe20008001818 */
[----:B------:R-:W-:Y:S01]  /*42f0*/  UIADD3 UR20, UR6, 0x2, URZ ;  /* 0x0000000206147890 */ /* 0x000fe2000fffe03f */
[C---:B------:R-:W-:Y:S01]  /*4300*/  ISETP.GT.AND P4, PT, R153.reuse, 0x9, PT ;  /* 0x000000099900780c */ /* 0x040fe20003f84270 */
[----:B------:R-:W-:Y:S01]  /*4310*/  UIADD3 UR22, UR10, 0x2, URZ ;  /* 0x000000020a167890 */ /* 0x000fe2000fffe03f */
[C---:B------:R-:W-:Y:S01]  /*4320*/  ISETP.GT.AND P5, PT, R153.reuse, 0x10, PT ;  /* 0x000000109900780c */ /* 0x040fe20003fa4270 */
[----:B------:R-:W-:Y:S01]  /*4330*/  UMOV UR21, 0x40000040 ;  /* 0x4000004000157882 */ /* 0x000fe20000000000 */
[----:B------:R-:W-:Y:S01]  /*4340*/  UMOV UR23, 0x40000040 ;  /* 0x4000004000177882 */ /* 0x000fe20000000000 */
[----:B------:R-:W-:Y:S01]  /*4350*/  ISETP.GT.AND P6, PT, R153, 0x11, PT ;  /* 0x000000119900780c */ /* 0x000fe20003fc4270 */
[----:B------:R-:W-:Y:S01]  /*4360*/  UMOV UR19, 0x40000040 ;  /* 0x4000004000137882 */ /* 0x000fe20000000000 */
[----:B0-----:R-:W-:-:S02]  /*4370*/  SHF.R.U32.HI R3, RZ, 0x7, R3 ;  /* 0x00000007ff037819 */ /* 0x001fc40000011603 */
[----:B-----5:R-:W-:-:S04]  /*4380*/  LOP3.LUT R15, R15, 0x7f, RZ, 0xc0, !PT ;  /* 0x0000007f0f0f7812 */ /* 0x020fc800078ec0ff */
[----:B------:R-:W0:Y:S02]  /*4390*/  SHFL.IDX PT, R3, R3, RZ, 0x1f ;  /* 0x00001fff03037589 */ /* 0x000e2400000e0000 */
[----:B0-----:R-:W-:-:S13]  /*43a0*/  R2UR UR5, R3 ;  /* 0x00000000030572ca */ /* 0x001fda00000e0000 */
[----:B------:R-:W-:-:S03]  /*43b0*/  UISETP.GT.AND UP0, UPT, UR5, 0x7f, UPT ;  /* 0x0000007f0500788c */ /* 0x000fc6000bf04270 */
[----:B------:R-:W-:Y:S01]  /*43c0*/  UMOV UR5, 0x4 ;  /* 0x0000000400057882 */ /* 0x000fe20000000000 */
[----:B------:R-:W-:Y:S02]  /*43d0*/  USEL UR11, URZ, 0x2, !UP0 ;  /* 0x000000023f0b7887 */ /* 0x000fe4000c000000 */
[----:B------:R-:W-:Y:S02]  /*43e0*/  USEL UR7, UR5, 0x2, UP0 ;  /* 0x0000000205077887 */ /* 0x000fe40008000000 */
[----:B------:R-:W-:Y:S01]  /*43f0*/  USEL UR5, UR5, 0x6, !UP0 ;  /* 0x0000000605057887 */ /* 0x000fe2000c000000 */
[----:B------:R-:W-:Y:S02]  /*4400*/  WARPGROUP.DEPBAR.LE gsb0, 0x0 ;  /* 0x00008000000079c5 */ /* 0x000fe40000010000 */
[----:B------:R-:W-:-:S06]  /*4410*/  WARPGROUP.ARRIVE ;  /* 0x00000000000079c5 */ /* 0x000fcc0000000000 */
[----:B------:R-:W-:Y:S01]  /*4420*/  HGMMA.64x64x16.F32.BF16 R24, gdesc[UR20], R24, gsb0 ;  /* 0x00e00000141879f0 */ /* 0x000fe20008001818 */
[----:B------:R-:W-:Y:S02]  /*4430*/  UIADD3 UR20, UR6, 0x4, URZ ;  /* 0x0000000406147890 */ /* 0x000fe4000fffe03f */
[----:B------:R-:W-:Y:S01]  /*4440*/  UIADD3 UR22, UR10, 0x4, URZ ;  /* 0x000000040a167890 */ /* 0x000fe2000fffe03f */
[----:B------:R-:W-:Y:S01]  /*4450*/  UMOV UR21, 0x40000040 ;  /* 0x4000004000157882 */ /* 0x000fe20000000000 */
[----:B------:R-:W-:Y:S01]  /*4460*/  UMOV UR23, 0x40000040 ;  /* 0x4000004000177882 */ /* 0x000fe20000000000 */
        /* <DEDUP_REMOVED lines=94> */
[----:B------:R-:W-:Y:S02]  /*4a50*/  UIADD3 UR20, UR11, UR14, URZ ;  /* 0x0000000e0b147290 */ /* 0x000fe4000fffe03f */
[----:B------:R-:W-:Y:S01]  /*4a60*/  UIADD3 UR22, UR11, UR15, URZ ;  /* 0x0000000f0b167290 */ /* 0x000fe2000fffe03f */
        /* <DEDUP_REMOVED lines=16> */
[----:B------:R-:W-:Y:S01]  /*4b70*/  UMOV UR14, 0x28 ;  /* 0x00000028000e7882 */ /* 0x000fe20000000000 */
[----:B------:R-:W-:Y:S01]  /*4b80*/  UMOV UR15, 0xa00 ;  /* 0x00000a00000f7882 */ /* 0x000fe20000000000 */
[----:B------:R-:W-:Y:S02]  /*4b90*/  USEL UR14, UR14, 0x26, UP0 ;  /* 0x000000260e0e7887 */ /* 0x000fe40008000000 */
[----:B------:R-:W-:-:S02]  /*4ba0*/  USEL UR15, UR15, 0x980, UP0 ;  /* 0x000009800f0f7887 */ /* 0x000fc40008000000 */
[----:B------:R-:W-:Y:S02]  /*4bb0*/  ULOP3.LUT UR14, UR14, 0x6, URZ, 0xc0, !UPT ;  /* 0x000000060e0e7892 */ /* 0x000fe4000f8ec03f */
[----:B------:R-:W-:Y:S01]  /*4bc0*/  ULOP3.LUT UR15, UR15, 0xa00, URZ, 0xc0, !UPT ;  /* 0x00000a000f0f7892 */ /* 0x000fe2000f8ec03f */
[----:B------:R-:W-:Y:S02]  /*4bd0*/  WARPGROUP.DEPBAR.LE gsb0, 0x0 ;  /* 0x00008000000079c5 */ /* 0x000fe40000010000 */
[----:B------:R-:W-:-:S06]  /*4be0*/  WARPGROUP.ARRIVE ;  /* 0x00000000000079c5 */ /* 0x000fcc0000000000 */
[----:B------:R-:W-:Y:S01]  /*4bf0*/  HGMMA.64x64x16.F32.BF16 R24, gdesc[UR20], R24, gsb0 ;  /* 0x00e00000141879f0 */ /* 0x000fe20008001818 */
[----:B------:R-:W-:Y:S02]  /*4c00*/  UIADD3 UR20, UR14, UR15, UR6 ;  /* 0x0000000f0e147290 */ /* 0x000fe4000fffe006 */
[----:B------:R-:W-:Y:S01]  /*4c10*/  UIADD3 UR22, UR14, UR15, UR10 ;  /* 0x0000000f0e167290 */ /* 0x000fe2000fffe00a */
[----:B------:R-:W-:Y:S01]  /*4c20*/  UMOV UR21, 0x40000040 ;  /* 0x4000004000157882 */ /* 0x000fe20000000000 */
[----:B------:R-:W-:Y:S01]  /*4c30*/  UMOV UR23, 0x40000040 ;  /* 0x4000004000177882 */ /* 0x000fe20000000000 */
[----:B------:R-:W-:Y:S02]  /*4c40*/  UIADD3 UR14, UR6, 0xa00, URZ ;  /* 0x00000a00060e7890 */ /* 0x000fe4000fffe03f */
[----:B------:R-:W-:Y:S01]  /*4c50*/  UIADD3 UR15, UR10, 0xa00, URZ ;  /* 0x00000a000a0f7890 */ /* 0x000fe2000fffe03f */
        /* <DEDUP_REMOVED lines=87> */
[----:B------:R-:W-:Y:S02]  /*51d0*/  UMOV UR7, 0x1000 ;  /* 0x0000100000077882 */ /* 0x000fe40000000000 */
[----:B------:R-:W-:-:S04]  /*51e0*/  USEL UR7, UR7, 0xf80, UP0 ;  /* 0x00000f8007077887 */ /* 0x000fc80008000000 */
[----:B------:R-:W-:Y:S01]  /*51f0*/  ULOP3.LUT UR7, UR7, 0x1e00, URZ, 0xc0, !UPT ;  /* 0x00001e0007077892 */ /* 0x000fe2000f8ec03f */
        /* <DEDUP_REMOVED lines=8> */
[----:B------:R-:W-:Y:S01]  /*5280*/  ULDC UR15, c[0x0][0xa80] ;  /* 0x0002a000000f7ab9 */ /* 0x000fe20000000800 */
[----:B------:R-:W-:-:S04]  /*5290*/  USEL UR5, UR5, 0x3e, UP0 ;  /* 0x0000003e05057887 */ /* 0x000fc80008000000 */
        /* <DEDUP_REMOVED lines=8> */
[----:B------:R-:W-:Y:S01]  /*5320*/  ULDC UR5, c[0x0][0xad0] ;  /* 0x0002b40000057ab9 */ /* 0x000fe20000000800 */
[----:B------:R-:W-:-:S04]  /*5330*/  ULOP3.LUT UR7, UR43, 0x2000000, URZ, 0xfc, !UPT ;  /* 0x020000002b077892 */ /* 0x000fc8000f8efc3f */
[----:B------:R-:W-:-:S04]  /*5340*/  ULEA UR10, UR37, UR7, 0xc ;  /* 0x00000007250a7291 */ /* 0x000fc8000f8e603f */
[----:B------:R-:W-:-:S07]  /*5350*/  UIADD3 UR14, UR10, 0x80, URZ ;  /* 0x000000800a0e7890 */ /* 0x000fce000fffe03f */
[----:B------:R-:W-:Y:S01]  /*5360*/  UMOV UR18, UR14 ;  /* 0x0000000e00127c82 */ /* 0x000fe20008000000 */
[----:B------:R-:W-:Y:S01]  /*5370*/  UIADD3 UR14, UR10, 0x100, URZ ;  /* 0x000001000a0e7890 */ /* 0x000fe2000fffe03f */
        /* <DEDUP_REMOVED lines=18> */
[----:B------:R-:W5:Y:S01]  /*54a0*/  MUFU.TANH R25, R25 ;  /* 0x0000001900197308 */ /* 0x000f620000002400 */
        /* <DEDUP_REMOVED lines=16> */
[----:B-----5:R-:W-:Y:S01]  /*55b0*/  FSEL R25, R25, -INF , P2 ;  /* 0xff80000019197808 */ /* 0x020fe20001000000 */
[----:B------:R-:W-:Y:S01]  /*55c0*/  FMUL.FTZ R46, R46, UR5 ;  /* 0x000000052e2e7c20 */ /* 0x000fe20008410000 */
[----:B------:R-:W-:Y:S01]  /*55d0*/  FMUL.FTZ R47, R47, UR5 ;  /* 0x000000052f2f7c20 */ /* 0x000fe20008410000 */
[----:B------:R-:W-:Y:S01]  /*55e0*/  FMUL.FTZ R50, R50, UR5 ;  /* 0x0000000532327c20 */ /* 0x000fe20008410000 */
[----:B------:R-:W-:Y:S01]  /*55f0*/  FMNMX.FTZ R7, R24, R25, !PT ;  /* 0x0000001918077209 */ /* 0x000fe20007810000 */
[----:B------:R-:W-:Y:S01]  /*5600*/  FMUL.FTZ R51, R51, UR5 ;  /* 0x0000000533337c20 */ /* 0x000fe20008410000 */
[----:B------:R-:W-:Y:S01]  /*5610*/  FMUL.FTZ R54, R54, UR5 ;  /* 0x0000000536367c20 */ /* 0x000fe20008410000 */
[----:B------:R-:W5:Y:S01]  /*5620*/  MUFU.TANH R32, R32 ;  /* 0x0000002000207308 */ /* 0x000f620000002400 */
[----:B-1----:R-:W-:Y:S01]  /*5630*/  FSEL R28, R28, -INF , P3 ;  /* 0xff8000001c1c7808 */ /* 0x002fe20001800000 */
[----:B------:R-:W-:-:S03]  /*5640*/  FMUL.FTZ R55, R55, UR5 ;  /* 0x0000000537377c20 */ /* 0x000fc60008410000 */
[----:B------:R-:W-:-:S03]  /*5650*/  FMNMX.FTZ R6, R28, R7, !PT ;  /* 0x000000071c067209 */ /* 0x000fc60007810000 */
[----:B------:R-:W1:Y:S01]  /*5660*/  MUFU.TANH R3, R26 ;  /* 0x0000001a00037308 */ /* 0x000e620000002400 */
[----:B0-----:R-:W-:-:S04]  /*5670*/  FSEL R29, R29, -INF , P4 ;  /* 0xff8000001d1d7808 */ /* 0x001fc80002000000 */
[----:B------:R-:W-:-:S03]  /*5680*/  FMNMX.FTZ R7, R29, R6, !PT ;  /* 0x000000061d077209 */ /* 0x000fc60007810000 */
[----:B------:R-:W0:Y:S01]  /*5690*/  MUFU.TANH R33, R33 ;  /* 0x0000002100217308 */ /* 0x000e220000002400 */
[----:B-----5:R-:W-:-:S04]  /*56a0*/  FSEL R32, R32, -INF , P5 ;  /* 0xff80000020207808 */ /* 0x020fc80002800000 */
[----:B------:R-:W-:-:S03]  /*56b0*/  FMNMX.FTZ R6, R32, R7, !PT ;  /* 0x0000000720067209 */ /* 0x000fc60007810000 */
[----:B------:R-:W5:Y:S01]  /*56c0*/  MUFU.TANH R8, R27 ;  /* 0x0000001b00087308 */ /* 0x000f620000002400 */
[----:B-1----:R-:W-:Y:S02]  /*56d0*/  FSEL R3, R3, -INF , P1 ;  /* 0xff80000003037808 */ /* 0x002fe40000800000 */
[----:B------:R-:W-:-:S05]  /*56e0*/  ISETP.GT.AND P1, PT, R153, 0x18, PT ;  /* 0x000000189900780c */ /* 0x000fca0003f24270 */
[----:B------:R-:W1:Y:S01]  /*56f0*/  MUFU.TANH R36, R36 ;  /* 0x0000002400247308 */ /* 0x000e620000002400 */
[----:B0-----:R-:W-:-:S04]  /*5700*/  FSEL R33, R33, -INF , P6 ;  /* 0xff80000021217808 */ /* 0x001fc80003000000 */
[----:B------:R-:W-:-:S03]  /*5710*/  FMNMX.FTZ R7, R33, R6, !PT ;  /* 0x0000000621077209 */ /* 0x000fc60007810000 */
[----:B--234-:R-:W0:Y:S01]  /*5720*/  MUFU.TANH R5, R30 ;  /* 0x0000001e00057308 */ /* 0x01ce220000002400 */
[----:B-----5:R-:W-:Y:S02]  /*5730*/  FSEL R8, R8, -INF , P2 ;  /* 0xff80000008087808 */ /* 0x020fe40001000000 */
[----:B------:R-:W-:-:S05]  /*5740*/  ISETP.GT.AND P2, PT, R153, 0x19, PT ;  /* 0x000000199900780c */ /* 0x000fca0003f44270 */
[----:B------:R-:W2:Y:S01]  /*5750*/  MUFU.TANH R37, R37 ;  /* 0x0000002500257308 */ /* 0x000ea20000002400 */
[----:B-1----:R-:W-:-:S04]  /*5760*/  FSEL R36, R36, -INF , P1 ;  /* 0xff80000024247808 */ /* 0x002fc80000800000 */
[----:B------:R-:W-:-:S03]  /*5770*/  FMNMX.FTZ R6, R36, R7, !PT ;  /* 0x0000000724067209 */ /* 0x000fc60007810000 */
[----:B------:R-:W1:Y:S01]  /*5780*/  MUFU.TANH R9, R31 ;  /* 0x0000001f00097308 */ /* 0x000e620000002400 */
[----:B0-----:R-:W-:Y:S02]  /*5790*/  FSEL R5, R5, -INF , P3 ;  /* 0xff80000005057808 */ /* 0x001fe40001800000 */
[----:B------:R-:W-:-:S05]  /*57a0*/  ISETP.GT.AND P3, PT, R153, 0x20, PT ;  /* 0x000000209900780c */ /* 0x000fca0003f64270 */
[----:B------:R-:W0:Y:S01]  /*57b0*/  MUFU.TANH R40, R40 ;  /* 0x0000002800287308 */ /* 0x000e220000002400 */
[----:B--2---:R-:W-:-:S04]  /*57c0*/  FSEL R37, R37, -INF , P2 ;  /* 0xff80000025257808 */ /* 0x004fc80001000000 */
[----:B------:R-:W-:-:S03]  /*57d0*/  FMNMX.FTZ R7, R37, R6, !PT ;  /* 0x0000000625077209 */ /* 0x000fc60007810000 */
[----:B------:R-:W2:Y:S01]  /*57e0*/  MUFU.TANH R10, R34 ;  /* 0x00000022000a7308 */ /* 0x000ea20000002400 */
[----:B-1----:R-:W-:Y:S02]  /*57f0*/  FSEL R9, R9, -INF , P4 ;  /* 0xff80000009097808 */ /* 0x002fe40002000000 */
[----:B------:R-:W-:-:S05]  /*5800*/  ISETP.GT.AND P4, PT, R153, 0x21, PT ;  /* 0x000000219900780c */ /* 0x000fca0003f84270 */
[----:B------:R-:W1:Y:S01]  /*5810*/  MUFU.TANH R41, R41 ;  /* 0x0000002900297308 */ /* 0x000e620000002400 */
[----:B0-----:R-:W-:-:S04]  /*5820*/  FSEL R40, R40, -INF , P3 ;  /* 0xff80000028287808 */ /* 0x001fc80001800000 */
[----:B------:R-:W-:-:S03]  /*5830*/  FMNMX.FTZ R6, R40, R7, !PT ;  /* 0x0000000728067209 */ /* 0x000fc60007810000 */
[----:B------:R-:W0:Y:S01]  /*5840*/  MUFU.TANH R11, R35 ;  /* 0x00000023000b7308 */ /* 0x000e220000002400 */
[----:B--2---:R-:W-:Y:S02]  /*5850*/  FSEL R10, R10, -INF , P5 ;  /* 0xff8000000a0a7808 */ /* 0x004fe40002800000 */
        /* <DEDUP_REMOVED lines=35> */
[----:B--2---:R-:W-:-:S04]  /*5a90*/  FSEL R53, R53, -INF , P4 ;  /* 0xff80000035357808 */ /* 0x004fc80002000000 */
[----:B------:R-:W-:Y:S02]  /*5aa0*/  FMNMX.FTZ R12, R53, R6, !PT ;  /* 0x00000006350c7209 */ /* 0x000fe40007810000 */
[----:B------:R-:W-:Y:S01]  /*5ab0*/  FMNMX.FTZ R6, R3, R8, !PT ;  /* 0x0000000803067209 */ /* 0x000fe20007810000 */
[----:B------:R-:W2:Y:S01]  /*5ac0*/  MUFU.TANH R50, R50 ;  /* 0x0000003200327308 */ /* 0x000ea20000002400 */
[----:B-1----:R-:W-:Y:S01]  /*5ad0*/  FSEL R46, R46, -INF , P5 ;  /* 0xff8000002e2e7808 */ /* 0x002fe20002800000 */
[----:B------:R-:W1:Y:S01]  /*5ae0*/  SHFL.BFLY PT, R7, R12, 0x2, 0x1f ;  /* 0x0c401f000c077f89 */ /* 0x000e6200000e0000 */
[----:B------:R-:W-:-:S05]  /*5af0*/  FMNMX.FTZ R6, R5, R6, !PT ;  /* 0x0000000605067209 */ /* 0x000fca0007810000 */
[----:B------:R-:W3:Y:S01]  /*5b00*/  MUFU.TANH R51, R51 ;  /* 0x0000003300337308 */ /* 0x000ee20000002400 */
[----:B0-----:R-:W-:-:S07]  /*5b10*/  FSEL R47, R47, -INF , P6 ;  /* 0xff8000002f2f7808 */ /* 0x001fce0003000000 */
[----:B------:R-:W0:Y:S01]  /*5b20*/  MUFU.TANH R54, R54 ;  /* 0x0000003600367308 */ /* 0x000e220000002400 */
[----:B--2---:R-:W-:-:S07]  /*5b30*/  FSEL R50, R50, -INF , P1 ;  /* 0xff80000032327808 */ /* 0x004fce0000800000 */
[----:B------:R-:W2:Y:S01]  /*5b40*/  MUFU.TANH R55, R55 ;  /* 0x0000003700377308 */ /* 0x000ea20000002400 */
[----:B---3--:R-:W-:Y:S02]  /*5b50*/  FSEL R51, R51, -INF , P2 ;  /* 0xff80000033337808 */ /* 0x008fe40001000000 */
[----:B-1----:R-:W-:Y:S02]  /*5b60*/  FMNMX.FTZ R13, R12, R7, !PT ;  /* 0x000000070c0d7209 */ /* 0x002fe40007810000 */
[----:B------:R-:W-:Y:S02]  /*5b70*/  FMNMX.FTZ R7, R9, R6, !PT ;  /* 0x0000000609077209 */ /* 0x000fe40007810000 */
[----:B------:R-:W-:Y:S01]  /*5b80*/  ISETP.GE.AND P2, PT, R23, R18, PT ;  /* 0x000000121700720c */ /* 0x000fe20003f46270 */
[----:B------:R-:W1:Y:S01]  /*5b90*/  SHFL.BFLY PT, R14, R13, 0x1, 0x1f ;  /* 0x0c201f000d0e7f89 */ /* 0x000e6200000e0000 */
[----:B------:R-:W-:Y:S02]  /*5ba0*/  FMNMX.FTZ R6, R10, R7, !PT ;  /* 0x000000070a067209 */ /* 0x000fe40007810000 */
[----:B0-----:R-:W-:-:S02]  /*5bb0*/  FSEL R54, R54, -INF , P3 ;  /* 0xff80000036367808 */ /* 0x001fc40001800000 */
[----:B------:R-:W-:-:S04]  /*5bc0*/  FMNMX.FTZ R7, R11, R6, !PT ;  /* 0x000000060b077209 */ /* 0x000fc80007810000 */
[----:B------:R-:W-:Y:S02]  /*5bd0*/  FMNMX.FTZ R12, R38, R7, !PT ;  /* 0x00000007260c7209 */ /* 0x000fe40007810000 */
[----:B--2---:R-:W-:Y:S02]  /*5be0*/  FSEL R55, R55, -INF , P4 ;  /* 0xff80000037377808 */ /* 0x004fe40002000000 */
[----:B------:R-:W-:-:S04]  /*5bf0*/  FMNMX.FTZ R7, R39, R12, !PT ;  /* 0x0000000c27077209 */ /* 0x000fc80007810000 */
[----:B------:R-:W-:-:S04]  /*5c00*/  FMNMX.FTZ R12, R42, R7, !PT ;  /* 0x000000072a0c7209 */ /* 0x000fc80007810000 */
[----:B------:R-:W-:Y:S02]  /*5c10*/  FMNMX.FTZ R7, R43, R12, !PT ;  /* 0x0000000c2b077209 */ /* 0x000fe40007810000 */
[----:B-1----:R-:W-:Y:S02]  /*5c20*/  FMNMX.FTZ R6, R13, R14, !PT ;  /* 0x0000000e0d067209 */ /* 0x002fe40007810000 */
        /* <DEDUP_REMOVED lines=16> */
[--C-:B------:R-:W-:Y:S01]  /*5d30*/  FFMA.FTZ R36, R36, UR15, -R14.reuse ;  /* 0x0000000f24247c23 */ /* 0x100fe2000801080e */
[----:B------:R-:W0:Y:S01]  /*5d40*/  SHFL.BFLY PT, R7, R12, 0x2, 0x1f ;  /* 0x0c401f000c077f89 */ /* 0x000e2200000e0000 */
        /* <DEDUP_REMOVED lines=9> */
[----:B------:R-:W-:-:S02]  /*5de0*/  FFMA.FTZ R14, R53, UR15, -R14 ;  /* 0x0000000f350e7c23 */ /* 0x000fc4000801080e */
[----:B------:R-:W-:Y:S08]  /*5df0*/  MUFU.EX2 R28, R28 ;  /* 0x0000001c001c7308 */ /* 0x000ff00000000800 */
[----:B------:R-:W2:Y:S01]  /*5e00*/  MUFU.EX2 R29, R29 ;  /* 0x0000001d001d7308 */ /* 0x000ea20000000800 */
[----:B-1----:R-:W-:Y:S02]  /*5e10*/  F2FP.BF16.F32.PACK_AB R152, R25, R24 ;  /* 0x000000181998723e */ /* 0x002fe400000010ff */
[----:B0-----:R-:W-:-:S05]  /*5e20*/  FMNMX.FTZ R13, R12, R7, !PT ;  /* 0x000000070c0d7209 */ /* 0x001fca0007810000 */
[----:B------:R-:W-:Y:S01]  /*5e30*/  MUFU.EX2 R32, R32 ;  /* 0x0000002000207308 */ /* 0x000fe20000000800 */
[----:B------:R-:W0:Y:S07]  /*5e40*/  SHFL.BFLY PT, R12, R13, 0x1, 0x1f ;  /* 0x0c201f000d0c7f89 */ /* 0x000e2e00000e0000 */
[----:B------:R-:W1:Y:S01]  /*5e50*/  MUFU.EX2 R33, R33 ;  /* 0x0000002100217308 */ /* 0x000e620000000800 */
[----:B--2---:R-:W-:-:S07]  /*5e60*/  F2FP.BF16.F32.PACK_AB R154, R29, R28 ;  /* 0x0000001c1d9a723e */ /* 0x004fce00000010ff */
[----:B------:R-:W-:Y:S08]  /*5e70*/  MUFU.EX2 R36, R36 ;  /* 0x0000002400247308 */ /* 0x000ff00000000800 */
[----:B------:R-:W2:Y:S01]  /*5e80*/  MUFU.EX2 R37, R37 ;  /* 0x0000002500257308 */ /* 0x000ea20000000800 */
[----:B0-----:R-:W-:Y:S02]  /*5e90*/  FMNMX.FTZ R7, R13, R12, !PT ;  /* 0x0000000c0d077209 */ /* 0x001fe40007810000 */
[----:B-1----:R-:W-:-:S02]  /*5ea0*/  F2FP.BF16.F32.PACK_AB R156, R33, R32 ;  /* 0x00000020219c723e */ /* 0x002fc400000010ff */
[C---:B------:R-:W-:Y:S01]  /*5eb0*/  FSETP.NEU.FTZ.AND P1, PT, R7.reuse, -INF , PT ;  /* 0xff8000000700780b */ /* 0x040fe20003f3d000 */
[----:B------:R-:W-:Y:S02]  /*5ec0*/  FMUL.FTZ R12, R7, UR15 ;  /* 0x0000000f070c7c20 */ /* 0x000fe40008410000 */
[----:B------:R-:W-:Y:S03]  /*5ed0*/  MUFU.EX2 R13, R14 ;  /* 0x0000000e000d7308 */ /* 0x000fe60000000800 */
[----:B------:R-:W-:Y:S02]  /*5ee0*/  FSEL R12, R12, RZ, P1 ;  /* 0x000000ff0c0c7208 */ /* 0x000fe40000800000 */
[----:B------:R-:W-:-:S03]  /*5ef0*/  ISETP.NE.AND P1, PT, R15, RZ, PT ;  /* 0x000000ff0f00720c */ /* 0x000fc60003f25270 */
        /* <DEDUP_REMOVED lines=13> */
[----:B------:R-:W1:Y:S01]  /*5fd0*/  MUFU.EX2 R8, R8 ;  /* 0x0000000800087308 */ /* 0x000e620000000800 */
[----:B0-----:R-:W-:-:S02]  /*5fe0*/  @!P1 VIADD R3, R4, 0x38840 ;  /* 0x0003884004039836 */ /* 0x001fc40000000000 */
[--C-:B------:R-:W-:Y:S01]  /*5ff0*/  FFMA.FTZ R50, R50, UR15, -R12.reuse ;  /* 0x0000000f32327c23 */ /* 0x100fe2000801080c */
[--C-:B------:R-:W-:Y:S01]  /*6000*/  FFMA.FTZ R51, R51, UR15, -R12.reuse ;  /* 0x0000000f33337c23 */ /* 0x100fe2000801080c */
[--C-:B------:R-:W-:Y:S01]  /*6010*/  FFMA.FTZ R54, R54, UR15, -R12.reuse ;  /* 0x0000000f36367c23 */ /* 0x100fe2000801080c */
[----:B------:R-:W-:Y:S01]  /*6020*/  FFMA.FTZ R12, R55, UR15, -R12 ;  /* 0x0000000f370c7c23 */ /* 0x000fe2000801080c */
[----:B------:R-:W-:Y:S01]  /*6030*/  @!P1 PRMT R3, RZ, 0x654, R3 ;  /* 0x00000654ff039816 */ /* 0x000fe20000000003 */
[----:B------:R-:W-:Y:S01]  /*6040*/  @!P1 VIADD R4, R4, 0x38860 ;  /* 0x0003886004049836 */ /* 0x000fe20000000000 */
[----:B------:R-:W0:Y:S01]  /*6050*/  MUFU.EX2 R5, R5 ;  /* 0x0000000500057308 */ /* 0x000e220000000800 */
[----:B--2---:R-:W-:Y:S01]  /*6060*/  F2FP.BF16.F32.PACK_AB R158, R37, R36 ;  /* 0x00000024259e723e */ /* 0x004fe200000010ff */
[----:B------:R0:W-:Y:S02]  /*6070*/  @!P1 SYNCS.ARRIVE.TRANS64.RED.A1T0 RZ, [R3+URZ], RZ ;  /* 0x000000ff03ff99a7 */ /* 0x0001e4000810043f */
[----:B------:R-:W-:-:S04]  /*6080*/  @!P1 PRMT R4, RZ, 0x654, R4 ;  /* 0x00000654ff049816 */ /* 0x000fc80000000004 */
[----:B------:R2:W3:Y:S01]  /*6090*/  MUFU.EX2 R20, R9 ;  /* 0x0000000900147308 */ /* 0x0004e20000000800 */
[----:B-1----:R-:W-:Y:S01]  /*60a0*/  FADD.FTZ R14, R153, R8 ;  /* 0x00000008990e7221 */ /* 0x002fe20000010000 */
[----:B------:R-:W-:-:S06]  /*60b0*/  F2FP.BF16.F32.PACK_AB R153, R8, R153 ;  /* 0x000000990899723e */ /* 0x000fcc00000010ff */
[----:B------:R-:W1:Y:S01]  /*60c0*/  MUFU.EX2 R10, R10 ;  /* 0x0000000a000a7308 */ /* 0x000e620000000800 */
[----:B--2---:R-:W-:Y:S01]  /*60d0*/  FADD.FTZ R9, R24, R25 ;  /* 0x0000001918097221 */ /* 0x004fe20000010000 */
[----:B0-----:R-:W-:-:S03]  /*60e0*/  FADD.FTZ R3, R5, R14 ;  /* 0x0000000e05037221 */ /* 0x001fc60000010000 */
[----:B------:R-:W-:-:S03]  /*60f0*/  FADD.FTZ R26, R28, R9 ;  /* 0x000000091c1a7221 */ /* 0x000fc60000010000 */
[----:B------:R-:W0:Y:S01]  /*6100*/  MUFU.EX2 R11, R11 ;  /* 0x0000000b000b7308 */ /* 0x000e220000000800 */
[C---:B---3--:R-:W-:Y:S01]  /*6110*/  FADD.FTZ R3, R20.reuse, R3 ;  /* 0x0000000314037221 */ /* 0x048fe20000010000 */
[----:B------:R-:W-:Y:S01]  /*6120*/  FADD.FTZ R9, R29, R26 ;  /* 0x0000001a1d097221 */ /* 0x000fe20000010000 */
[----:B------:R-:W-:Y:S01]  /*6130*/  F2FP.BF16.F32.PACK_AB R155, R20, R5 ;  /* 0x00000005149b723e */ /* 0x000fe200000010ff */
[----:B------:R-:W-:Y:S02]  /*6140*/  BAR.SYNC.DEFER_BLOCKING 0xf, 0x100 ;  /* 0x03c4000000007b1d */ /* 0x000fe40000010000 */
[----:B------:R-:W-:Y:S01]  /*6150*/  FADD.FTZ R14, R32, R9 ;  /* 0x00000009200e7221 */ /* 0x000fe20000010000 */
[----:B-1----:R-:W-:-:S03]  /*6160*/  FADD.FTZ R26, R10, R3 ;  /* 0x000000030a1a7221 */ /* 0x002fc60000010000 */
[----:B------:R-:W1:Y:S01]  /*6170*/  MUFU.EX2 R38, R38 ;  /* 0x0000002600267308 */ /* 0x000e620000000800 */
[----:B------:R-:W-:-:S04]  /*6180*/  FADD.FTZ R3, R33, R14 ;  /* 0x0000000e21037221 */ /* 0x000fc80000010000 */
[----:B------:R-:W-:Y:S01]  /*6190*/  FADD.FTZ R14, R36, R3 ;  /* 0x00000003240e7221 */ /* 0x000fe20000010000 */
[----:B0-----:R-:W-:Y:S02]  /*61a0*/  FADD.FTZ R9, R11, R26 ;  /* 0x0000001a0b097221 */ /* 0x001fe40000010000 */
[----:B------:R-:W0:Y:S01]  /*61b0*/  MUFU.EX2 R39, R39 ;  /* 0x0000002700277308 */ /* 0x000e220000000800 */
[----:B------:R-:W-:Y:S01]  /*61c0*/  FADD.FTZ R3, R37, R14 ;  /* 0x0000000e25037221 */ /* 0x000fe20000010000 */
[----:B------:R-:W-:-:S06]  /*61d0*/  F2FP.BF16.F32.PACK_AB R157, R11, R10 ;  /* 0x0000000a0b9d723e */ /* 0x000fcc00000010ff */
        /* <DEDUP_REMOVED lines=13> */
[----:B0-----:R-:W-:-:S07]  /*62b0*/  FADD.FTZ R10, R46, R5 ;  /* 0x000000052e0a7221 */ /* 0x001fce0000010000 */
        /* <DEDUP_REMOVED lines=12> */
[----:B------:R-:W3:Y:S01]  /*6380*/  MUFU.EX2 R54, R54 ;  /* 0x0000003600367308 */ /* 0x000ee20000000800 */
[C---:B0-----:R-:W-:Y:S01]  /*6390*/  FADD.FTZ R5, R51.reuse, R10 ;  /* 0x0000000a33057221 */ /* 0x041fe20000010000 */
[----:B------:R-:W-:-:S06]  /*63a0*/  F2FP.BF16.F32.PACK_AB R165, R51, R50 ;  /* 0x0000003233a5723e */ /* 0x000fcc00000010ff */
[----:B------:R-:W0:Y:S01]  /*63b0*/  MUFU.EX2 R48, R48 ;  /* 0x0000003000307308 */ /* 0x000e220000000800 */
[C---:B--2---:R-:W-:Y:S01]  /*63c0*/  FADD.FTZ R3, R45.reuse, R8 ;  /* 0x000000082d037221 */ /* 0x044fe20000010000 */
[----:B------:R-:W-:-:S05]  /*63d0*/  F2FP.BF16.F32.PACK_AB R162, R45, R44 ;  /* 0x0000002c2da2723e */ /* 0x000fca00000010ff */
[----:B------:R1:W-:Y:S01]  /*63e0*/  STSM.16.M88.4 [R186], R160 ;  /* 0x000000a0ba007844 */ /* 0x0003e20000000200 */
[----:B------:R-:W2:Y:S01]  /*63f0*/  MUFU.EX2 R167, R12 ;  /* 0x0000000c00a77308 */ /* 0x000ea20000000800 */
[----:B---3--:R-:W-:-:S07]  /*6400*/  FADD.FTZ R10, R54, R5 ;  /* 0x00000005360a7221 */ /* 0x008fce0000010000 */
[----:B------:R-:W3:Y:S01]  /*6410*/  MUFU.EX2 R49, R49 ;  /* 0x0000003100317308 */ /* 0x000ee20000000800 */
[----:B0-----:R-:W-:-:S07]  /*6420*/  FADD.FTZ R8, R48, R3 ;  /* 0x0000000330087221 */ /* 0x001fce0000010000 */
[----:B------:R-:W0:Y:S01]  /*6430*/  MUFU.EX2 R52, R52 ;  /* 0x0000003400347308 */ /* 0x000e220000000800 */
[C---:B--2---:R-:W-:Y:S01]  /*6440*/  FADD.FTZ R5, R167.reuse, R10 ;  /* 0x0000000aa7057221 */ /* 0x044fe20000010000 */
[----:B------:R-:W-:Y:S02]  /*6450*/  F2FP.BF16.F32.PACK_AB R167, R167, R54 ;  /* 0x00000036a7a7723e */ /* 0x000fe400000010ff */
[C---:B---3--:R-:W-:Y:S01]  /*6460*/  F2FP.BF16.F32.PACK_AB R164, R49.reuse, R48 ;  /* 0x0000003031a4723e */ /* 0x048fe200000010ff */
[----:B------:R-:W-:Y:S01]  /*6470*/  FADD.FTZ R3, R49, R8 ;  /* 0x0000000831037221 */ /* 0x000fe20000010000 */
[----:B0-----:R-:W-:-:S03]  /*6480*/  F2FP.BF16.F32.PACK_AB R166, R13, R52 ;  /* 0x000000340da6723e */ /* 0x001fc600000010ff */
[----:B------:R-:W-:Y:S02]  /*6490*/  FADD.FTZ R8, R52, R3 ;  /* 0x0000000334087221 */ /* 0x000fe40000010000 */
[----:B------:R1:W-:Y:S01]  /*64a0*/  STSM.16.M88.4 [R185], R164 ;  /* 0x000000a4b9007844 */ /* 0x0003e20000000200 */
[----:B------:R-:W-:Y:S01]  /*64b0*/  WARPGROUP.ARRIVE ;  /* 0x00000000000079c5 */ /* 0x000fe20000000000 */
[----:B------:R-:W-:-:S05]  /*64c0*/  FADD.FTZ R3, R13, R8 ;  /* 0x000000080d037221 */ /* 0x000fca0000010000 */
[----:B------:R-:W-:Y:S01]  /*64d0*/  HGMMA.64x256x16.F32.BF16 R24, R152, gdesc[UR8].tnspB, RZ, !UPT, gsb0 ;  /* 0x43e0000898187df0 */ /* 0x000fe2000c0018ff */
[----:B------:R-:W-:Y:S01]  /*64e0*/  UIADD3 UR10, UR10, 0x180, URZ ;  /* 0x000001800a0a7890 */ /* 0x000fe2000fffe03f */
[----:B------:R-:W-:Y:S01]  /*64f0*/  UMOV UR11, 0x40000040 ;  /* 0x40000040000b7882 */ /* 0x000fe20000000000 */
[----:B------:R-:W-:Y:S02]  /*6500*/  WARPGROUP.DEPBAR.LE gsb0, 0x0 ;  /* 0x00008000000079c5 */ /* 0x000fe40000010000 */
[----:B------:R-:W-:-:S15]  /*6510*/  WARPGROUP.ARRIVE ;  /* 0x00000000000079c5 */ /* 0x000fde0000000000 */
[----:B------:R-:W-:-:S08]  /*6520*/  NOP ;  /* 0x0000000000007918 */ /* 0x000fd00000000000 */
[----:B------:R-:W-:Y:S01]  /*6530*/  HGMMA.64x256x16.F32.BF16 R24, R156, gdesc[UR16].tnspB, R24, gsb0 ;  /* 0x43e000109c187df0 */ /* 0x000fe20008001818 */
[----:B------:R-:W-:Y:S01]  /*6540*/  UMOV UR18, UR14 ;  /* 0x0000000e00127c82 */ /* 0x000fe20008000000 */
[----:B------:R-:W-:Y:S01]  /*6550*/  UMOV UR19, 0x40000040 ;  /* 0x4000004000137882 */ /* 0x000fe20000000000 */
        /* <DEDUP_REMOVED lines=19> */
[----:B------:R-:W-:Y:S01]  /*6690*/  R2UR UR11, R23 ;  /* 0x00000000170b72ca */ /* 0x000fe200000e0000 */
[----:B-1----:R-:W-:Y:S01]  /*66a0*/  IMAD.MOV.U32 R4, RZ, RZ, R7 ;  /* 0x000000ffff047224 */ /* 0x002fe200078e0007 */
[----:B------:R-:W-:Y:S01]  /*66b0*/  UMOV UR10, UR37 ;  /* 0x00000025000a7c82 */ /* 0x000fe20008000000 */
[----:B------:R-:W-:-:S12]  /*66c0*/  IMAD.MOV.U32 R8, RZ, RZ, R6 ;  /* 0x000000ffff087224 */ /* 0x000fd800078e0006 */
.L_x_1082:
[----:B------:R-:W-:Y:S01]  /*66d0*/  UIADD3 UR37, UR10, 0x1, URZ ;  /* 0x000000010a257890 */ /* 0x000fe2000fffe03f */
[----:B------:R-:W-:Y:S01]  /*66e0*/  UMOV UR5, UR11 ;  /* 0x0000000b00057c82 */ /* 0x000fe20008000000 */
[----:B------:R-:W-:Y:S01]  /*66f0*/  UIADD3 UR11, UR11, -0x1, URZ ;  /* 0xffffffff0b0b7890 */ /* 0x000fe2000fffe03f */
[----:B------:R-:W-:Y:S01]  /*6700*/  ISETP.LT.AND P2, PT, R18, UR5, PT ;  /* 0x0000000512007c0c */ /* 0x000fe2000bf41270 */
[----:B------:R-:W-:-:S04]  /*6710*/  UISETP.NE.AND UP0, UPT, UR37, 0x2, UPT ;  /* 0x000000022500788c */ /* 0x000fc8000bf05270 */
[----:B------:R-:W-:Y:S02]  /*6720*/  USEL UR14, URZ, 0x1, UP0 ;  /* 0x000000013f0e7887 */ /* 0x000fe40008000000 */
[----:B------:R-:W-:Y:S02]  /*6730*/  USEL UR37, UR37, URZ, UP0 ;  /* 0x0000003f25257287 */ /* 0x000fe40008000000 */
[----:B------:R-:W-:Y:S01]  /*6740*/  ULOP3.LUT UR36, UR36, UR14, URZ, 0x3c, !UPT ;  /* 0x0000000e24247292 */ /* 0x000fe2000f8e3c3f */
[----:B0-----:R-:W-:Y:S11]  /*6750*/  @P0 BRA `(.L_x_1074) ;  /* 0x0000000000040947 */ /* 0x001ff60003800000 */
[----:B------:R-:W-:Y:S01]  /*6760*/  BPT.TRAP 0x1 ;  /* 0x000000040000795c */ /* 0x000fe20000300000 */
.L_x_1074:
[----:B------:R-:W-:Y:S01]  /*6770*/  ULEA UR5, UR37, UR41, 0x3 ;  /* 0x0000002925057291 */ /* 0x000fe2000f8e183f */
[----:B------:R-:W-:-:S05]  /*6780*/  IMAD.U32 R6, RZ, RZ, UR36 ;  /* 0x00000024ff067e24 */ /* 0x000fca000f8e00ff */
[----:B------:R-:W-:-:S04]  /*6790*/  SHF.L.U32 R6, R6, 0x1f, RZ ;  /* 0x0000001f06067819 */ /* 0x000fc800000006ff */
[----:B------:R0:W1:Y:S01]  /*67a0*/  SYNCS.PHASECHK.TRANS64.TRYWAIT P3, [UR5+0x38830], R6 ;  /* 0x03883006ff0075a7 */ /* 0x0000620008060145 */
[----:B------:R-:W-:Y:S05]  /*67b0*/  @P0 BRA `(.L_x_1075) ;  /* 0x0000000000040947 */ /* 0x000fea0003800000 */
[----:B------:R-:W-:Y:S01]  /*67c0*/  BPT.TRAP 0x1 ;  /* 0x000000040000795c */ /* 0x000fe20000300000 */
.L_x_1075:
[----:B-1----:R-:W-:Y:S05]  /*67d0*/  @P3 BRA `(.L_x_1076) ;  /* 0x0000000000083947 */ /* 0x002fea0003800000 */
[----:B------:R-:W1:Y:S02]  /*67e0*/  SYNCS.PHASECHK.TRANS64.TRYWAIT P3, [UR5+0x38830], R6 ;  /* 0x03883006ff0075a7 */ /* 0x000e640008060145 */
[----:B-1----:R-:W-:Y:S05]  /*67f0*/  @!P3 BRA `(.L_x_1077) ;  /* 0x00000104001cb947 */ /* 0x002fea0003800000 */
.L_x_1076:
        /* <DEDUP_REMOVED lines=8> */
[----:B------:R-:W-:-:S04]  /*6880*/  ULOP3.LUT UR14, UR14, 0x3fff, URZ, 0xc0, !UPT ;  /* 0x00003fff0e0e7892 */ /* 0x000fc8000f8ec03f */
[----:B------:R-:W-:Y:S02]  /*6890*/  ULEA UR18, UR37, UR18, 0x9 ;  /* 0x0000001225127291 */ /* 0x000fe4000f8e483f */
[----:B------:R-:W-:Y:S02]  /*68a0*/  ULOP3.LUT UR20, UR14, 0x10000, URZ, 0xfc, !UPT ;  /* 0x000100000e147892 */ /* 0x000fe4000f8efc3f */
[----:B------:R-:W-:-:S03]  /*68b0*/  UIADD3 UR14, UR18, 0x4, URZ ;  /* 0x00000004120e7890 */ /* 0x000fc6000fffe03f */
[----:B------:R-:W-:-:S04]  /*68c0*/  UMOV UR22, UR18 ;  /* 0x0000001200167c82 */ /* 0x000fc80008000000 */
[----:B------:R-:W-:Y:S01]  /*68d0*/  HGMMA.64x64x16.F32.BF16 R152, gdesc[UR20], RZ, !UPT, gsb0 ;  /* 0x00e00000149879f0 */ /* 0x000fe2000c0018ff */
[----:B------:R-:W-:Y:S01]  /*68e0*/  UIADD3 UR22, UR18, 0x2, URZ ;  /* 0x0000000212167890 */ /* 0x000fe2000fffe03f */
[----:B------:R-:W-:Y:S01]  /*68f0*/  UMOV UR20, UR8 ;  /* 0x0000000800147c82 */ /* 0x000fe20008000000 */
[----:B------:R-:W-:Y:S01]  /*6900*/  UMOV UR21, UR9 ;  /* 0x0000000900157c82 */ /* 0x000fe20008000000 */
[----:B------:R-:W-:Y:S01]  /*6910*/  UMOV UR23, 0x40000040 ;  /* 0x4000004000177882 */ /* 0x000fe20000000000 */
[----:B------:R-:W-:Y:S01]  /*6920*/  UIADD3 UR18, UR18, 0x6, URZ ;  /* 0x0000000612127890 */ /* 0x000fe2000fffe03f */
        /* <DEDUP_REMOVED lines=10> */
[----:B------:R-:W-:Y:S05]  /*69d0*/  @P0 BRA `(.L_x_1078) ;  /* 0x0000000000040947 */ /* 0x000fea0003800000 */
[----:B------:R-:W-:Y:S01]  /*69e0*/  BPT.TRAP 0x1 ;  /* 0x000000040000795c */ /* 0x000fe20000300000 */
.L_x_1078:
[----:B------:R2:W3:Y:S01]  /*69f0*/  SYNCS.PHASECHK.TRANS64.TRYWAIT P3, [UR5+0x38850], R6 ;  /* 0x03885006ff0075a7 */ /* 0x0004e20008060145 */
[----:B------:R-:W-:Y:S05]  /*6a00*/  @P0 BRA `(.L_x_1079) ;  /* 0x0000000000040947 */ /* 0x000fea0003800000 */
[----:B------:R-:W-:Y:S01]  /*6a10*/  BPT.TRAP 0x1 ;  /* 0x000000040000795c */ /* 0x000fe20000300000 */
.L_x_1079:
[----:B---3--:R-:W-:Y:S05]  /*6a20*/  @P3 BRA `(.L_x_1080) ;  /* 0x0000000000083947 */ /* 0x008fea0003800000 */
[----:B------:R-:W3:Y:S02]  /*6a30*/  SYNCS.PHASECHK.TRANS64.TRYWAIT P3, [UR5+0x38850], R6 ;  /* 0x03885006ff0075a7 */ /* 0x000ee40008060145 */
[----:B---3--:R-:W-:Y:S05]  /*6a40*/  @!P3 BRA `(.L_x_1081) ;  /* 0x0000010000a0b947 */ /* 0x008fea0003800000 */
.L_x_1080:
[----:B------:R-:W-:Y:S01]  /*6a50*/  UIADD3 UR14, UR41, 0x26400, URZ ;  /* 0x00026400290e7890 */ /* 0x000fe2000fffe03f */
[----:B------:R-:W-:Y:S01]  /*6a60*/  WARPGROUP.ARRIVE ;  /* 0x00000000000079c5 */ /* 0x000fe20000000000 */
[----:B------:R-:W-:-:S05]  /*6a70*/  UIADD3 UR18, UR6, 0x2, URZ ;  /* 0x0000000206127890 */ /* 0x000fca000fffe03f */
[----:B-1----:R-:W1:Y:S01]  /*6a80*/  S2R R7, SR_TID.X ;  /* 0x0000000000077919 */ /* 0x002e620000002100 */
[----:B------:R-:W-:Y:S01]  /*6a90*/  USHF.R.U32.HI UR14, URZ, 0x4, UR14 ;  /* 0x000000043f0e7899 */ /* 0x000fe2000801160e */
[----:B------:R-:W-:Y:S01]  /*6aa0*/  ISETP.NE.AND P3, PT, R17, RZ, PT ;  /* 0x000000ff1100720c */ /* 0x000fe20003f65270 */
[----:B------:R-:W-:Y:S02]  /*6ab0*/  UIADD3 UR15, UR6, 0x4, URZ ;  /* 0x00000004060f7890 */ /* 0x000fe4000fffe03f */
[----:B------:R-:W-:Y:S02]  /*6ac0*/  ULOP3.LUT UR19, UR14, 0x3fff, URZ, 0xc0, !UPT ;  /* 0x00003fff0e137892 */ /* 0x000fe4000f8ec03f */
[----:B------:R-:W-:Y:S02]  /*6ad0*/  ULEA UR14, UR37, UR4, 0xc ;  /* 0x00000004250e7291 */ /* 0x000fe4000f8e603f */
[----:B------:R-:W-:Y:S01]  /*6ae0*/  ULOP3.LUT UR6, UR19, 0x10000, URZ, 0xfc, !UPT ;  /* 0x0001000013067892 */ /* 0x000fe2000f8efc3f */
[----:B------:R-:W-:Y:S01]  /*6af0*/  UMOV UR23, 0x40000040 ;  /* 0x4000004000177882 */ /* 0x000fe20000000000 */
[----:B------:R-:W-:Y:S01]  /*6b00*/  UMOV UR21, 0x40000040 ;  /* 0x4000004000157882 */ /* 0x000fe20000000000 */
[----:B------:R-:W-:-:S02]  /*6b10*/  UIADD3 UR24, UR14, 0x800, URZ ;  /* 0x000008000e187890 */ /* 0x000fc4000fffe03f */
[----:B------:R-:W-:Y:S02]  /*6b20*/  UMOV UR22, UR14 ;  /* 0x0000000e00167c82 */ /* 0x000fe40008000000 */
[----:B------:R-:W-:Y:S01]  /*6b30*/  UMOV UR20, UR6 ;  /* 0x0000000600147c82 */ /* 0x000fe20008000000 */
[----:B------:R-:W-:Y:S01]  /*6b40*/  UIADD3 UR25, UR6, 0x800, URZ ;  /* 0x0000080006197890 */ /* 0x000fe2000fffe03f */
[----:B------:R-:W-:Y:S01]  /*6b50*/  HGMMA.64x64x16.F32.BF16 R152, gdesc[UR20], R152, gsb0 ;  /* 0x00e00000149879f0 */ /* 0x000fe20008001898 */
[----:B------:R-:W-:Y:S01]  /*6b60*/  UIADD3 UR22, UR14, 0x2, URZ ;  /* 0x000000020e167890 */ /* 0x000fe2000fffe03f */
[----:B------:R-:W-:Y:S01]  /*6b70*/  UMOV UR20, UR18 ;  /* 0x0000001200147c82 */ /* 0x000fe20008000000 */
[----:B------:R-:W-:Y:S01]  /*6b80*/  UMOV UR21, 0x40000040 ;  /* 0x4000004000157882 */ /* 0x000fe20000000000 */
[----:B------:R-:W-:Y:S01]  /*6b90*/  UMOV UR23, 0x40000040 ;  /* 0x4000004000177882 */ /* 0x000fe20000000000 */
[----:B-1----:R-:W-:-:S05]  /*6ba0*/  SHF.R.U32.HI R7, RZ, 0x7, R7 ;  /* 0x00000007ff077819 */ /* 0x002fca0000011607 */
[----:B0-2---:R-:W0:Y:S01]  /*6bb0*/  SHFL.IDX PT, R6, R7, RZ, 0x1f ;  /* 0x00001fff07067589 */ /* 0x005e2200000e0000 */
[----:B------:R-:W-:Y:S02]  /*6bc0*/  WARPGROUP.DEPBAR.LE gsb0, 0x0 ;  /* 0x00008000000079c5 */ /* 0x000fe40000010000 */
[----:B------:R-:W-:-:S06]  /*6bd0*/  WARPGROUP.ARRIVE ;  /* 0x00000000000079c5 */ /* 0x000fcc0000000000 */
[----:B------:R-:W-:Y:S01]  /*6be0*/  HGMMA.64x64x16.F32.BF16 R152, gdesc[UR20], R152, gsb0 ;  /* 0x00e00000149879f0 */ /* 0x000fe20008001898 */
[----:B------:R-:W-:Y:S01]  /*6bf0*/  UIADD3 UR22, UR14, 0x4, URZ ;  /* 0x000000040e167890 */ /* 0x000fe2000fffe03f */
[----:B------:R-:W-:Y:S01]  /*6c00*/  UMOV UR20, UR15 ;  /* 0x0000000f00147c82 */ /* 0x000fe20008000000 */
[----:B------:R-:W-:Y:S01]  /*6c10*/  UMOV UR21, 0x40000040 ;  /* 0x4000004000157882 */ /* 0x000fe20000000000 */
[----:B------:R-:W-:Y:S01]  /*6c20*/  UMOV UR23, 0x40000040 ;  /* 0x4000004000177882 */ /* 0x000fe20000000000 */
        /* <DEDUP_REMOVED lines=118> */
[----:B------:R-:W-:Y:S01]  /*7390*/  UIADD3 UR25, UR6, 0xa00, URZ ;  /* 0x00000a0006197890 */ /* 0x000fe2000fffe03f */
[----:B------:R-:W-:Y:S02]  /*73a0*/  WARPGROUP.DEPBAR.LE gsb0, 0x0 ;  /* 0x00008000000079c5 */ /* 0x000fe40000010000 */
[----:B------:R-:W-:-:S06]  /*73b0*/  WARPGROUP.ARRIVE ;  /* 0x00000000000079c5 */ /* 0x000fcc0000000000 */
[----:B------:R-:W-:Y:S01]  /*73c0*/  HGMMA.64x64x16.F32.BF16 R152, gdesc[UR20], R152, gsb0 ;  /* 0x00e00000149879f0 */ /* 0x000fe20008001898 */
[----:B------:R-:W-:Y:S01]  /*73d0*/  UMOV UR20, 0x28 ;  /* 0x0000002800147882 */ /* 0x000fe20000000000 */
[----:B------:R-:W-:Y:S01]  /*73e0*/  UMOV UR21, 0xa00 ;  /* 0x00000a0000157882 */ /* 0x000fe20000000000 */
[----:B------:R-:W-:Y:S02]  /*73f0*/  USEL UR20, UR20, 0x26, UP0 ;  /* 0x0000002614147887 */ /* 0x000fe40008000000 */
[----:B------:R-:W-:Y:S02]  /*7400*/  USEL UR21, UR21, 0x980, UP0 ;  /* 0x0000098015157887 */ /* 0x000fe40008000000 */
[----:B------:R-:W-:Y:S02]  /*7410*/  ULOP3.LUT UR20, UR20, 0x6, URZ, 0xc0, !UPT ;  /* 0x0000000614147892 */ /* 0x000fe4000f8ec03f */
[----:B------:R-:W-:Y:S01]  /*7420*/  ULOP3.LUT UR21, UR21, 0xa00, URZ, 0xc0, !UPT ;  /* 0x00000a0015157892 */ /* 0x000fe2000f8ec03f */
[----:B------:R-:W-:-:S03]  /*7430*/  UMOV UR23, 0x40000040 ;  /* 0x4000004000177882 */ /* 0x000fc60000000000 */
[----:B------:R-:W-:Y:S02]  /*7440*/  UIADD3 UR22, UR20, UR21, UR6 ;  /* 0x0000001514167290 */ /* 0x000fe4000fffe006 */
[----:B------:R-:W-:-:S03]  /*7450*/  UIADD3 UR24, UR20, UR21, UR14 ;  /* 0x0000001514187290 */ /* 0x000fc6000fffe00e */
[----:B------:R-:W-:Y:S02]  /*7460*/  UMOV UR21, 0x40000040 ;  /* 0x4000004000157882 */ /* 0x000fe40000000000 */
[----:B------:R-:W-:Y:S02]  /*7470*/  UMOV UR20, UR22 ;  /* 0x0000001600147c82 */ /* 0x000fe40008000000 */
[----:B------:R-:W-:Y:S01]  /*7480*/  UMOV UR22, UR24 ;  /* 0x0000001800167c82 */ /* 0x000fe20008000000 */
        /* <DEDUP_REMOVED lines=113> */
[----:B------:R-:W-:Y:S01]  /*7ba0*/  ULDC UR15, c[0x0][0xa80] ;  /* 0x0002a000000f7ab9 */ /* 0x000fe20000000800 */
        /* <DEDUP_REMOVED lines=29> */
[----:B------:R-:W-:Y:S01]  /*7d80*/  FMUL.FTZ R167, R167, UR14 ;  /* 0x0000000ea7a77c20 */ /* 0x000fe20008410000 */
[----:B------:R-:W-:Y:S01]  /*7d90*/  FMUL.FTZ R168, R174, UR14 ;  /* 0x0000000eaea87c20 */ /* 0x000fe20008410000 */
[----:B------:R-:W-:Y:S01]  /*7da0*/  FMUL.FTZ R169, R175, UR14 ;  /* 0x0000000eafa97c20 */ /* 0x000fe20008410000 */
[----:B------:R-:W-:Y:S01]  /*7db0*/  FMUL.FTZ R172, R182, UR14 ;  /* 0x0000000eb6ac7c20 */ /* 0x000fe20008410000 */
[----:B------:R-:W-:Y:S01]  /*7dc0*/  FMUL.FTZ R173, R183, UR14 ;  /* 0x0000000eb7ad7c20 */ /* 0x000fe20008410000 */
[----:B------:R-:W0:Y:S01]  /*7dd0*/  MUFU.TANH R11, R11 ;  /* 0x0000000b000b7308 */ /* 0x000e220000002400 */
[----:B-1----:R-:W-:Y:S01]  /*7de0*/  FMNMX.FTZ R6, R9, R6, !PT ;  /* 0x0000000609067209 */ /* 0x002fe20007810000 */
[----:B------:R-:W-:Y:S01]  /*7df0*/  IMAD.U32 R175, RZ, RZ, UR10 ;  /* 0x0000000affaf7e24 */ /* 0x000fe2000f8e00ff */
[----:B------:R-:W-:-:S03]  /*7e00*/  ULEA UR10, UR37, UR7, 0xc ;  /* 0x00000007250a7291 */ /* 0x000fc6000f8e603f */
[----:B------:R-:W-:Y:S02]  /*7e10*/  @!P3 IMAD R175, R175, 0x40, R16 ;  /* 0x00000040afafb824 */ /* 0x000fe400078e0210 */
[----:B------:R-:W1:Y:S01]  /*7e20*/  MUFU.TANH R12, R12 ;  /* 0x0000000c000c7308 */ /* 0x000e620000002400 */
[----:B--2---:R-:W-:Y:S01]  /*7e30*/  FMNMX.FTZ R6, R10, R6, !PT ;  /* 0x000000060a067209 */ /* 0x004fe20007810000 */
[----:B------:R-:W-:Y:S01]  /*7e40*/  UMOV UR18, UR10 ;  /* 0x0000000a00127c82 */ /* 0x000fe20008000000 */
[----:B------:R-:W-:-:S05]  /*7e50*/  @!P3 LEA R175, R175, UR41, 0x2 ;  /* 0x00000029afafbc11 */ /* 0x000fca000f8e10ff */
        /* <DEDUP_REMOVED lines=22> */
[----:B------:R-:W-:Y:S01]  /*7fc0*/  MUFU.TANH R154, R154 ;  /* 0x0000009a009a7308 */ /* 0x000fe20000002400 */
[----:B--2---:R-:W-:-:S07]  /*7fd0*/  FMNMX.FTZ R6, R157, R6, !PT ;  /* 0x000000069d067209 */ /* 0x004fce0007810000 */
[----:B------:R-:W-:Y:S01]  /*7fe0*/  MUFU.TANH R155, R155 ;  /* 0x0000009b009b7308 */ /* 0x000fe20000002400 */
[----:B0-----:R-:W-:-:S05]  /*7ff0*/  FMNMX.FTZ R6, R160, R6, !PT ;  /* 0x00000006a0067209 */ /* 0x001fca0007810000 */
[----:B------:R-:W0:Y:S02]  /*8000*/  SHFL.BFLY PT, R161, R6, 0x2, 0x1f ;  /* 0x0c401f0006a17f89 */ /* 0x000e2400000e0000 */
[----:B------:R-:W-:Y:S08]  /*8010*/  MUFU.TANH R158, R158 ;  /* 0x0000009e009e7308 */ /* 0x000ff00000002400 */
[----:B------:R-:W-:Y:S08]  /*8020*/  MUFU.TANH R159, R159 ;  /* 0x0000009f009f7308 */ /* 0x000ff00000002400 */
[----:B------:R-:W-:Y:S01]  /*8030*/  MUFU.TANH R168, R168 ;  /* 0x000000a800a87308 */ /* 0x000fe20000002400 */
[----:B0-----:R-:W-:-:S07]  /*8040*/  FMNMX.FTZ R6, R6, R161, !PT ;  /* 0x000000a106067209 */ /* 0x001fce0007810000 */
[----:B------:R-:W-:Y:S01]  /*8050*/  MUFU.TANH R169, R169 ;  /* 0x000000a900a97308 */ /* 0x000fe20000002400 */
[----:B------:R-:W0:Y:S07]  /*8060*/  SHFL.BFLY PT, R161, R6, 0x1, 0x1f ;  /* 0x0c201f0006a17f89 */ /* 0x000e2e00000e0000 */
[----:B------:R-:W-:Y:S08]  /*8070*/  MUFU.TANH R172, R172 ;  /* 0x000000ac00ac7308 */ /* 0x000ff00000002400 */
[----:B------:R-:W-:Y:S01]  /*8080*/  MUFU.TANH R173, R173 ;  /* 0x000000ad00ad7308 */ /* 0x000fe20000002400 */
[----:B0-----:R-:W-:-:S05]  /*8090*/  FMNMX.FTZ R6, R6, R161, !PT ;  /* 0x000000a106067209 */ /* 0x001fca0007810000 */
[C---:B------:R-:W-:Y:S01]  /*80a0*/  FMUL.FTZ R161, R6.reuse, UR15 ;  /* 0x0000000f06a17c20 */ /* 0x040fe20008410000 */
[----:B------:R-:W-:Y:S02]  /*80b0*/  FADD.FTZ R165, -R6, R8 ;  /* 0x0000000806a57221 */ /* 0x000fe40000010100 */
[----:B------:R0:W-:Y:S01]  /*80c0*/  MUFU.TANH R8, R162 ;  /* 0x000000a200087308 */ /* 0x0001e20000002400 */
[--C-:B------:R-:W-:Y:S01]  /*80d0*/  FFMA.FTZ R7, R7, UR15, -R161.reuse ;  /* 0x0000000f07077c23 */ /* 0x100fe200080108a1 */
[----:B------:R-:W-:Y:S01]  /*80e0*/  FMUL.FTZ R165, R165, UR15 ;  /* 0x0000000fa5a57c20 */ /* 0x000fe20008410000 */
[--C-:B------:R-:W-:Y:S01]  /*80f0*/  FFMA.FTZ R10, R10, UR15, -R161.reuse ;  /* 0x0000000f0a0a7c23 */ /* 0x100fe200080108a1 */
[--C-:B------:R-:W-:Y:S01]  /*8100*/  FFMA.FTZ R11, R11, UR15, -R161.reuse ;  /* 0x0000000f0b0b7c23 */ /* 0x100fe200080108a1 */
[--C-:B------:R-:W-:Y:S01]  /*8110*/  FFMA.FTZ R12, R12, UR15, -R161.reuse ;  /* 0x0000000f0c0c7c23 */ /* 0x100fe200080108a1 */
[--C-:B------:R-:W-:Y:S01]  /*8120*/  FFMA.FTZ R13, R13, UR15, -R161.reuse ;  /* 0x0000000f0d0d7c23 */ /* 0x100fe200080108a1 */
[--C-:B------:R-:W-:Y:S01]  /*8130*/  FFMA.FTZ R14, R14, UR15, -R161.reuse ;  /* 0x0000000f0e0e7c23 */ /* 0x100fe200080108a1 */
[----:B------:R-:W-:Y:S01]  /*8140*/  MUFU.EX2 R7, R7 ;  /* 0x0000000700077308 */ /* 0x000fe20000000800 */
[--C-:B0-----:R-:W-:Y:S01]  /*8150*/  FFMA.FTZ R162, R9, UR15, -R161.reuse ;  /* 0x0000000f09a27c23 */ /* 0x101fe200080108a1 */
[--C-:B------:R-:W-:Y:S01]  /*8160*/  FFMA.FTZ R164, R15, UR15, -R161.reuse ;  /* 0x0000000f0fa47c23 */ /* 0x100fe200080108a1 */
[--C-:B------:R-:W-:Y:S01]  /*8170*/  FFMA.FTZ R20, R20, UR15, -R161.reuse ;  /* 0x0000000f14147c23 */ /* 0x100fe200080108a1 */
[--C-:B------:R-:W-:Y:S01]  /*8180*/  FFMA.FTZ R21, R21, UR15, -R161.reuse ;  /* 0x0000000f15157c23 */ /* 0x100fe200080108a1 */
[--C-:B------:R-:W-:Y:S01]  /*8190*/  FFMA.FTZ R23, R23, UR15, -R161.reuse ;  /* 0x0000000f17177c23 */ /* 0x100fe200080108a1 */
[--C-:B------:R-:W-:Y:S01]  /*81a0*/  FFMA.FTZ R153, R153, UR15, -R161.reuse ;  /* 0x0000000f99997c23 */ /* 0x100fe200080108a1 */
[--C-:B------:R-:W-:Y:S01]  /*81b0*/  FFMA.FTZ R156, R156, UR15, -R161.reuse ;  /* 0x0000000f9c9c7c23 */ /* 0x100fe200080108a1 */
[----:B------:R0:W1:Y:S01]  /*81c0*/  MUFU.EX2 R9, R165 ;  /* 0x000000a500097308 */ /* 0x0000620000000800 */
[--C-:B------:R-:W-:Y:S01]  /*81d0*/  FFMA.FTZ R157, R157, UR15, -R161.reuse ;  /* 0x0000000f9d9d7c23 */ /* 0x100fe200080108a1 */
[----:B------:R-:W-:Y:S01]  /*81e0*/  FFMA.FTZ R160, R160, UR15, -R161 ;  /* 0x0000000fa0a07c23 */ /* 0x000fe200080108a1 */
[----:B------:R-:W-:-:S05]  /*81f0*/  IMAD.U32 R15, RZ, RZ, UR5 ;  /* 0x00000005ff0f7e24 */ /* 0x000fca000f8e00ff */
[----:B------:R-:W-:Y:S01]  /*8200*/  MUFU.EX2 R10, R10 ;  /* 0x0000000a000a7308 */ /* 0x000fe20000000800 */
[----:B0-----:R-:W-:Y:S01]  /*8210*/  FFMA.FTZ R165, R152, UR15, -R161 ;  /* 0x0000000f98a57c23 */ /* 0x001fe200080108a1 */
[----:B------:R-:W-:-:S06]  /*8220*/  FMUL.FTZ R161, R163, UR14 ;  /* 0x0000000ea3a17c20 */ /* 0x000fcc0008410000 */
[----:B------:R0:W2:Y:S01]  /*8230*/  MUFU.EX2 R152, R162 ;  /* 0x000000a200987308 */ /* 0x0000a20000000800 */
[----:B-1----:R-:W-:Y:S01]  /*8240*/  FFMA.FTZ R163, R9, R3, R7 ;  /* 0x0000000309a37223 */ /* 0x002fe20000010007 */
[-C--:B------:R-:W-:Y:S01]  /*8250*/  FMUL.FTZ R24, R24, R9.reuse ;  /* 0x0000000918187220 */ /* 0x080fe20000410000 */
[-C--:B------:R-:W-:Y:S01]  /*8260*/  FMUL.FTZ R25, R25, R9.reuse ;  /* 0x0000000919197220 */ /* 0x080fe20000410000 */
[-C--:B------:R-:W-:Y:S01]  /*8270*/  FMUL.FTZ R28, R28, R9.reuse ;  /* 0x000000091c1c7220 */ /* 0x080fe20000410000 */
[-C--:B------:R-:W-:Y:S01]  /*8280*/  FMUL.FTZ R29, R29, R9.reuse ;  /* 0x000000091d1d7220 */ /* 0x080fe20000410000 */
[-C--:B------:R-:W-:Y:S01]  /*8290*/  FMUL.FTZ R32, R32, R9.reuse ;  /* 0x0000000920207220 */ /* 0x080fe20000410000 */
[-C--:B------:R-:W-:Y:S01]  /*82a0*/  FMUL.FTZ R33, R33, R9.reuse ;  /* 0x0000000921217220 */ /* 0x080fe20000410000 */
[----:B------:R-:W1:Y:S01]  /*82b0*/  MUFU.TANH R161, R161 ;  /* 0x000000a100a17308 */ /* 0x000e620000002400 */
[----:B0-----:R-:W-:Y:S01]  /*82c0*/  FMUL.FTZ R162, R166, UR14 ;  /* 0x0000000ea6a27c20 */ /* 0x001fe20008410000 */
[----:B------:R-:W-:Y:S01]  /*82d0*/  FMUL.FTZ R166, R170, UR14 ;  /* 0x0000000eaaa67c20 */ /* 0x000fe20008410000 */
[----:B------:R-:W-:Y:S01]  /*82e0*/  FMUL.FTZ R170, R178, UR14 ;  /* 0x0000000eb2aa7c20 */ /* 0x000fe20008410000 */
[-C--:B------:R-:W-:Y:S01]  /*82f0*/  FMUL.FTZ R36, R36, R9.reuse ;  /* 0x0000000924247220 */ /* 0x080fe20000410000 */
[-C--:B------:R-:W-:Y:S01]  /*8300*/  FMUL.FTZ R37, R37, R9.reuse ;  /* 0x0000000925257220 */ /* 0x080fe20000410000 */
[-C--:B------:R-:W-:Y:S01]  /*8310*/  FMUL.FTZ R40, R40, R9.reuse ;  /* 0x0000000928287220 */ /* 0x080fe20000410000 */
[----:B------:R-:W-:Y:S01]  /*8320*/  FMUL.FTZ R41, R41, R9 ;  /* 0x0000000929297220 */ /* 0x000fe20000410000 */
[----:B------:R-:W0:Y:S01]  /*8330*/  MUFU.TANH R162, R162 ;  /* 0x000000a200a27308 */ /* 0x000e220000002400 */
[C---:B--2---:R-:W-:Y:S01]  /*8340*/  FADD.FTZ R163, R152.reuse, R163 ;  /* 0x000000a398a37221 */ /* 0x044fe20000010000 */
[----:B------:R-:W-:Y:S01]  /*8350*/  F2FP.BF16.F32.PACK_AB R152, R152, R7 ;  /* 0x000000079898723e */ /* 0x000fe200000010ff */
[----:B------:R-:W-:-:S02]  /*8360*/  @!P1 VIADD R7, R15, 0x38840 ;  /* 0x000388400f079836 */ /* 0x000fc40000000000 */
[-C--:B------:R-:W-:Y:S01]  /*8370*/  FMUL.FTZ R44, R44, R9.reuse ;  /* 0x000000092c2c7220 */ /* 0x080fe20000410000 */
[----:B------:R-:W-:Y:S01]  /*8380*/  FADD.FTZ R163, R10, R163 ;  /* 0x000000a30aa37221 */ /* 0x000fe20000010000 */
[-C--:B------:R-:W-:Y:S01]  /*8390*/  FMUL.FTZ R45, R45, R9.reuse ;  /* 0x000000092d2d7220 */ /* 0x080fe20000410000 */
[-C--:B------:R-:W-:Y:S01]  /*83a0*/  FMUL.FTZ R48, R48, R9.reuse ;  /* 0x0000000930307220 */ /* 0x080fe20000410000 */
[----:B------:R-:W-:Y:S01]  /*83b0*/  @!P1 PRMT R7, RZ, 0x654, R7 ;  /* 0x00000654ff079816 */ /* 0x000fe20000000007 */
[----:B------:R2:W3:Y:S01]  /*83c0*/  MUFU.TANH R3, R167 ;  /* 0x000000a700037308 */ /* 0x0004e20000002400 */
[-C--:B------:R-:W-:Y:S01]  /*83d0*/  FMUL.FTZ R49, R49, R9.reuse ;  /* 0x0000000931317220 */ /* 0x080fe20000410000 */
[-C--:B------:R-:W-:Y:S01]  /*83e0*/  FMUL.FTZ R52, R52, R9.reuse ;  /* 0x0000000934347220 */ /* 0x080fe20000410000 */
[----:B------:R4:W-:Y:S01]  /*83f0*/  @!P1 SYNCS.ARRIVE.TRANS64.RED.A1T0 RZ, [R7+URZ], RZ ;  /* 0x000000ff07ff99a7 */ /* 0x0009e2000810043f */
[----:B------:R-:W-:Y:S01]  /*8400*/  @!P3 STS [R175+0x38400], R9 ;  /* 0x03840009af00b388 */ /* 0x000fe20000000800 */
[-C--:B------:R-:W-:Y:S01]  /*8410*/  FMUL.FTZ R53, R53, R9.reuse ;  /* 0x0000000935357220 */ /* 0x080fe20000410000 */
[-C--:B------:R-:W-:Y:S01]  /*8420*/  FMUL.FTZ R56, R56, R9.reuse ;  /* 0x0000000938387220 */ /* 0x080fe20000410000 */
[-C--:B------:R-:W-:Y:S01]  /*8430*/  FMUL.FTZ R57, R57, R9.reuse ;  /* 0x0000000939397220 */ /* 0x080fe20000410000 */
[----:B------:R-:W5:Y:S01]  /*8440*/  MUFU.TANH R166, R166 ;  /* 0x000000a600a67308 */ /* 0x000f620000002400 */
[----:B--2---:R-:W-:Y:S01]  /*8450*/  FMUL.FTZ R167, R171, UR14 ;  /* 0x0000000eaba77c20 */ /* 0x004fe20008410000 */
[----:B------:R-:W-:Y:S01]  /*8460*/  FMUL.FTZ R171, R179, UR14 ;  /* 0x0000000eb3ab7c20 */ /* 0x000fe20008410000 */
[----:B----4-:R-:W-:Y:S01]  /*8470*/  FMNMX.FTZ R7, R154, R4, !PT ;  /* 0x000000049a077209 */ /* 0x010fe20007810000 */
[-C--:B------:R-:W-:Y:S01]  /*8480*/  FMUL.FTZ R60, R60, R9.reuse ;  /* 0x000000093c3c7220 */ /* 0x080fe20000410000 */
[-C--:B------:R-:W-:Y:S01]  /*8490*/  FMUL.FTZ R61, R61, R9.reuse ;  /* 0x000000093d3d7220 */ /* 0x080fe20000410000 */
[----:B------:R-:W-:Y:S01]  /*84a0*/  FMUL.FTZ R64, R64, R9 ;  /* 0x0000000940407220 */ /* 0x000fe20000410000 */
        /* <DEDUP_REMOVED lines=9> */
[----:B------:R-:W-:Y:S01]  /*8540*/  MUFU.TANH R170, R170 ;  /* 0x000000aa00aa7308 */ /* 0x000fe20000002400 */
[-C--:B------:R-:W-:Y:S01]  /*8550*/  FMUL.FTZ R76, R76, R9.reuse ;  /* 0x000000094c4c7220 */ /* 0x080fe20000410000 */
[----:B------:R-:W-:Y:S01]  /*8560*/  FMUL.FTZ R77, R77, R9 ;  /* 0x000000094d4d7220 */ /* 0x000fe20000410000 */
[----:B------:R-:W-:Y:S01]  /*8570*/  FMNMX.FTZ R7, R8, R7, !PT ;  /* 0x0000000708077209 */ /* 0x000fe20007810000 */
[-C--:B------:R-:W-:Y:S01]  /*8580*/  FMUL.FTZ R80, R80, R9.reuse ;  /* 0x0000000950507220 */ /* 0x080fe20000410000 */
[-C--:B------:R-:W-:Y:S01]  /*8590*/  FMUL.FTZ R81, R81, R9.reuse ;  /* 0x0000000951517220 */ /* 0x080fe20000410000 */
[----:B------:R-:W-:Y:S01]  /*85a0*/  FMUL.FTZ R84, R84, R9 ;  /* 0x0000000954547220 */ /* 0x000fe20000410000 */
[----:B-1----:R-:W-:Y:S01]  /*85b0*/  FMNMX.FTZ R7, R161, R7, !PT ;  /* 0x00000007a1077209 */ /* 0x002fe20007810000 */
[----:B------:R-:W-:Y:S01]  /*85c0*/  MUFU.TANH R171, R171 ;  /* 0x000000ab00ab7308 */ /* 0x000fe20000002400 */
[-C--:B------:R-:W-:Y:S01]  /*85d0*/  FMUL.FTZ R85, R85, R9.reuse ;  /* 0x0000000955557220 */ /* 0x080fe20000410000 */
[----:B------:R-:W-:Y:S01]  /*85e0*/  FMUL.FTZ R88, R88, R9 ;  /* 0x0000000958587220 */ /* 0x000fe20000410000 */
[----:B0-----:R-:W-:Y:S01]  /*85f0*/  FMNMX.FTZ R7, R162, R7, !PT ;  /* 0x00000007a2077209 */ /* 0x001fe20007810000 */
[-C--:B------:R-:W-:Y:S01]  /*8600*/  FMUL.FTZ R89, R89, R9.reuse ;  /* 0x0000000959597220 */ /* 0x080fe20000410000 */
[-C--:B------:R-:W-:Y:S01]  /*8610*/  FMUL.FTZ R92, R92, R9.reuse ;  /* 0x000000095c5c7220 */ /* 0x080fe20000410000 */
[----:B------:R-:W-:Y:S01]  /*8620*/  FMUL.FTZ R93, R93, R9 ;  /* 0x000000095d5d7220 */ /* 0x000fe20000410000 */
[----:B---3--:R-:W-:Y:S01]  /*8630*/  FMNMX.FTZ R7, R3, R7, !PT ;  /* 0x0000000703077209 */ /* 0x008fe20007810000 */
[----:B------:R-:W0:Y:S01]  /*8640*/  MUFU.EX2 R11, R11 ;  /* 0x0000000b000b7308 */ /* 0x000e220000000800 */
[-C--:B------:R-:W-:Y:S01]  /*8650*/  FMUL.FTZ R96, R96, R9.reuse ;  /* 0x0000000960607220 */ /* 0x080fe20000410000 */
[----:B------:R-:W-:Y:S01]  /*8660*/  FMUL.FTZ R97, R97, R9 ;  /* 0x0000000961617220 */ /* 0x000fe20000410000 */
[----:B-----5:R-:W-:Y:S01]  /*8670*/  FMNMX.FTZ R7, R166, R7, !PT ;  /* 0x00000007a6077209 */ /* 0x020fe20007810000 */
[-C--:B------:R-:W-:Y:S01]  /*8680*/  FMUL.FTZ R100, R100, R9.reuse ;  /* 0x0000000964647220 */ /* 0x080fe20000410000 */
[-C--:B------:R-:W-:Y:S01]  /*8690*/  FMUL.FTZ R101, R101, R9.reuse ;  /* 0x0000000965657220 */ /* 0x080fe20000410000 */
[----:B------:R-:W-:Y:S01]  /*86a0*/  FMUL.FTZ R104, R104, R9 ;  /* 0x0000000968687220 */ /* 0x000fe20000410000 */
[----:B--2---:R-:W-:Y:S01]  /*86b0*/  FMNMX.FTZ R7, R167, R7, !PT ;  /* 0x00000007a7077209 */ /* 0x004fe20007810000 */
[----:B------:R-:W1:Y:S01]  /*86c0*/  MUFU.EX2 R12, R12 ;  /* 0x0000000c000c7308 */ /* 0x000e620000000800 */
[-C--:B------:R-:W-:Y:S01]  /*86d0*/  FMUL.FTZ R105, R105, R9.reuse ;  /* 0x0000000969697220 */ /* 0x080fe20000410000 */
[----:B------:R-:W-:Y:S01]  /*86e0*/  FMUL.FTZ R108, R108, R9 ;  /* 0x000000096c6c7220 */ /* 0x000fe20000410000 */
[----:B------:R-:W-:Y:S01]  /*86f0*/  FMNMX.FTZ R7, R168, R7, !PT ;  /* 0x00000007a8077209 */ /* 0x000fe20007810000 */
[-C--:B------:R-:W-:Y:S01]  /*8700*/  FMUL.FTZ R109, R109, R9.reuse ;  /* 0x000000096d6d7220 */ /* 0x080fe20000410000 */
[-C--:B------:R-:W-:Y:S01]  /*8710*/  FMUL.FTZ R112, R112, R9.reuse ;  /* 0x0000000970707220 */ /* 0x080fe20000410000 */
[----:B------:R-:W-:Y:S01]  /*8720*/  FMUL.FTZ R113, R113, R9 ;  /* 0x0000000971717220 */ /* 0x000fe20000410000 */
[----:B------:R-:W-:Y:S01]  /*8730*/  FMNMX.FTZ R7, R169, R7, !PT ;  /* 0x00000007a9077209 */ /* 0x000fe20007810000 */
[----:B------:R-:W2:Y:S01]  /*8740*/  MUFU.EX2 R13, R13 ;  /* 0x0000000d000d7308 */ /* 0x000ea20000000800 */
[----:B0-----:R-:W-:Y:S01]  /*8750*/  FADD.FTZ R163, R11, R163 ;  /* 0x000000a30ba37221 */ /* 0x001fe20000010000 */
[----:B------:R-:W-:Y:S01]  /*8760*/  FMUL.FTZ R116, R116, R9 ;  /* 0x0000000974747220 */ /* 0x000fe20000410000 */
[----:B------:R-:W-:Y:S01]  /*8770*/  FMNMX.FTZ R7, R170, R7, !PT ;  /* 0x00000007aa077209 */ /* 0x000fe20007810000 */
[-C--:B------:R-:W-:Y:S01]  /*8780*/  FMUL.FTZ R117, R117, R9.reuse ;  /* 0x0000000975757220 */ /* 0x080fe20000410000 */
[-C--:B------:R-:W-:Y:S01]  /*8790*/  FMUL.FTZ R120, R120, R9.reuse ;  /* 0x0000000978787220 */ /* 0x080fe20000410000 */
[----:B------:R-:W-:Y:S01]  /*87a0*/  FMUL.FTZ R121, R121, R9 ;  /* 0x0000000979797220 */ /* 0x000fe20000410000 */
[----:B------:R-:W-:Y:S01]  /*87b0*/  FMNMX.FTZ R7, R171, R7, !PT ;  /* 0x00000007ab077209 */ /* 0x000fe20007810000 */
[----:B------:R-:W0:Y:S01]  /*87c0*/  MUFU.EX2 R14, R14 ;  /* 0x0000000e000e7308 */ /* 0x000e220000000800 */
[----:B-1----:R-:W-:Y:S01]  /*87d0*/  FADD.FTZ R163, R12, R163 ;  /* 0x000000a30ca37221 */ /* 0x002fe20000010000 */
[----:B------:R-:W-:Y:S01]  /*87e0*/  FMUL.FTZ R124, R124, R9 ;  /* 0x000000097c7c7220 */ /* 0x000fe20000410000 */
[----:B------:R-:W-:Y:S01]  /*87f0*/  FMNMX.FTZ R7, R172, R7, !PT ;  /* 0x00000007ac077209 */ /* 0x000fe20007810000 */
[-C--:B------:R-:W-:Y:S01]  /*8800*/  FMUL.FTZ R125, R125, R9.reuse ;  /* 0x000000097d7d7220 */ /* 0x080fe20000410000 */
[-C--:B------:R-:W-:Y:S01]  /*8810*/  FMUL.FTZ R128, R128, R9.reuse ;  /* 0x0000000980807220 */ /* 0x080fe20000410000 */
[----:B------:R-:W-:Y:S01]  /*8820*/  FMUL.FTZ R129, R129, R9 ;  /* 0x0000000981817220 */ /* 0x000fe20000410000 */
[----:B------:R-:W-:Y:S01]  /*8830*/  FMNMX.FTZ R7, R173, R7, !PT ;  /* 0x00000007ad077209 */ /* 0x000fe20007810000 */
[----:B------:R-:W1:Y:S01]  /*8840*/  MUFU.EX2 R164, R164 ;  /* 0x000000a400a47308 */ /* 0x000e620000000800 */
[----:B--2---:R-:W-:Y:S01]  /*8850*/  FADD.FTZ R163, R13, R163 ;  /* 0x000000a30da37221 */ /* 0x004fe20000010000 */
[-C--:B------:R-:W-:Y:S01]  /*8860*/  FMUL.FTZ R132, R132, R9.reuse ;  /* 0x0000000984847220 */ /* 0x080fe20000410000 */
[-C--:B------:R-:W-:Y:S01]  /*8870*/  FMUL.FTZ R133, R133, R9.reuse ;  /* 0x0000000985857220 */ /* 0x080fe20000410000 */
[----:B------:R-:W2:Y:S01]  /*8880*/  SHFL.BFLY PT, R174, R7, 0x2, 0x1f ;  /* 0x0c401f0007ae7f89 */ /* 0x000ea200000e0000 */
        /* <DEDUP_REMOVED lines=9> */
[----:B------:R-:W-:Y:S01]  /*8920*/  FMUL.FTZ R149, R149, R9 ;  /* 0x0000000995957220 */ /* 0x000fe20000410000 */
[----:B------:R-:W-:Y:S01]  /*8930*/  UIADD3 UR14, UR10, 0x80, URZ ;  /* 0x000000800a0e7890 */ /* 0x000fe2000fffe03f */
[----:B------:R-:W0:Y:S01]  /*8940*/  MUFU.EX2 R21, R21 ;  /* 0x0000001500157308 */ /* 0x000e220000000800 */
[----:B-1----:R-:W-:Y:S01]  /*8950*/  FADD.FTZ R163, R164, R163 ;  /* 0x000000a3a4a37221 */ /* 0x002fe20000010000 */
[----:B------:R-:W-:-:S05]  /*8960*/  @!P1 VIADD R15, R15, 0x38860 ;  /* 0x000388600f0f9836 */ /* 0x000fca0000000000 */
[----:B------:R-:W-:Y:S01]  /*8970*/  @!P1 PRMT R15, RZ, 0x654, R15 ;  /* 0x00000654ff0f9816 */ /* 0x000fe2000000000f */
[----:B------:R-:W1:Y:S01]  /*8980*/  MUFU.EX2 R23, R23 ;  /* 0x0000001700177308 */ /* 0x000e620000000800 */
[----:B---3--:R-:W-:Y:S01]  /*8990*/  FADD.FTZ R163, R20, R163 ;  /* 0x000000a314a37221 */ /* 0x008fe20000010000 */
[----:B--2---:R-:W-:-:S06]  /*89a0*/  FMNMX.FTZ R7, R7, R174, !PT ;  /* 0x000000ae07077209 */ /* 0x004fcc0007810000 */
[----:B------:R-:W2:Y:S01]  /*89b0*/  MUFU.EX2 R165, R165 ;  /* 0x000000a500a57308 */ /* 0x000ea20000000800 */
[----:B------:R-:W3:Y:S01]  /*89c0*/  SHFL.BFLY PT, R174, R7, 0x1, 0x1f ;  /* 0x0c201f0007ae7f89 */ /* 0x000ee200000e0000 */
[----:B0-----:R-:W-:-:S06]  /*89d0*/  FADD.FTZ R163, R21, R163 ;  /* 0x000000a315a37221 */ /* 0x001fcc0000010000 */
[----:B------:R-:W-:Y:S01]  /*89e0*/  MUFU.EX2 R157, R157 ;  /* 0x0000009d009d7308 */ /* 0x000fe20000000800 */
[----:B-1----:R-:W-:-:S04]  /*89f0*/  FADD.FTZ R163, R23, R163 ;  /* 0x000000a317a37221 */ /* 0x002fc80000010000 */
[----:B--2---:R-:W-:Y:S01]  /*8a00*/  FADD.FTZ R163, R165, R163 ;  /* 0x000000a3a5a37221 */ /* 0x004fe20000010000 */
[----:B---3--:R-:W-:Y:S02]  /*8a10*/  FMNMX.FTZ R7, R7, R174, !PT ;  /* 0x000000ae07077209 */ /* 0x008fe40007810000 */
[----:B------:R0:W-:Y:S03]  /*8a20*/  MUFU.EX2 R174, R153 ;  /* 0x0000009900ae7308 */ /* 0x0001e60000000800 */
[----:B------:R-:W-:-:S04]  /*8a30*/  FADD.FTZ R4, -R7, R4 ;  /* 0x0000000407047221 */ /* 0x000fc80000010100 */
[----:B------:R-:W-:Y:S01]  /*8a40*/  FMUL.FTZ R4, R4, UR15 ;  /* 0x0000000f04047c20 */ /* 0x000fe20008410000 */
[----:B0-----:R-:W-:-:S05]  /*8a50*/  FMUL.FTZ R153, R7, UR15 ;  /* 0x0000000f07997c20 */ /* 0x001fca0008410000 */
[----:B------:R-:W0:Y:S01]  /*8a60*/  MUFU.EX2 R4, R4 ;  /* 0x0000000400047308 */ /* 0x000e220000000800 */
        /* <DEDUP_REMOVED lines=14> */
[--C-:B------:R-:W-:Y:S01]  /*8b50*/  FFMA.FTZ R173, R173, UR15, -R153.reuse ;  /* 0x0000000fadad7c23 */ /* 0x100fe20008010899 */
[----:B------:R-:W-:Y:S01]  /*8b60*/  MUFU.EX2 R155, R155 ;  /* 0x0000009b009b7308 */ /* 0x000fe20000000800 */
[----:B0-----:R0:W-:Y:S01]  /*8b70*/  @!P3 STS [R175+0x38420], R4 ;  /* 0x03842004af00b388 */ /* 0x0011e20000000800 */
[----:B-1----:R-:W-:Y:S01]  /*8b80*/  FFMA.FTZ R160, R168, UR15, -R153 ;  /* 0x0000000fa8a07c23 */ /* 0x002fe20008010899 */
[----:B------:R-:W-:Y:S01]  /*8b90*/  FADD.FTZ R163, R174, R163 ;  /* 0x000000a3aea37221 */ /* 0x000fe20000010000 */
        /* <DEDUP_REMOVED lines=12> */
[----:B0-----:R0:W1:Y:S01]  /*8c60*/  MUFU.EX2 R175, R156 ;  /* 0x0000009c00af7308 */ /* 0x0010620000000800 */
        /* <DEDUP_REMOVED lines=8> */
[----:B0-----:R-:W-:Y:S01]  /*8cf0*/  FFMA.FTZ R156, R8, UR15, -R153 ;  /* 0x0000000f089c7c23 */ /* 0x001fe20008010899 */
[-C--:B------:R-:W-:Y:S01]  /*8d00*/  FMUL.FTZ R62, R62, R4.reuse ;  /* 0x000000043e3e7220 */ /* 0x080fe20000410000 */
[-C--:B------:R-:W-:Y:S01]  /*8d10*/  FMUL.FTZ R63, R63, R4.reuse ;  /* 0x000000043f3f7220 */ /* 0x080fe20000410000 */
[-C--:B------:R-:W-:Y:S01]  /*8d20*/  FMUL.FTZ R66, R66, R4.reuse ;  /* 0x0000000442427220 */ /* 0x080fe20000410000 */
[-C--:B------:R-:W-:Y:S01]  /*8d30*/  FMUL.FTZ R67, R67, R4.reuse ;  /* 0x0000000443437220 */ /* 0x080fe20000410000 */
[-C--:B------:R-:W-:Y:S01]  /*8d40*/  FMUL.FTZ R70, R70, R4.reuse ;  /* 0x0000000446467220 */ /* 0x080fe20000410000 */
[-C--:B------:R-:W-:Y:S01]  /*8d50*/  FMUL.FTZ R71, R71, R4.reuse ;  /* 0x0000000447477220 */ /* 0x080fe20000410000 */
[----:B------:R0:W2:Y:S01]  /*8d60*/  MUFU.EX2 R153, R154 ;  /* 0x0000009a00997308 */ /* 0x0000a20000000800 */
[----:B-1----:R-:W-:Y:S01]  /*8d70*/  FADD.FTZ R163, R175, R163 ;  /* 0x000000a3afa37221 */ /* 0x002fe20000010000 */
[-C--:B------:R-:W-:Y:S01]  /*8d80*/  FMUL.FTZ R74, R74, R4.reuse ;  /* 0x000000044a4a7220 */ /* 0x080fe20000410000 */
[-C--:B------:R-:W-:Y:S01]  /*8d90*/  FMUL.FTZ R75, R75, R4.reuse ;  /* 0x000000044b4b7220 */ /* 0x080fe20000410000 */
[-C--:B------:R-:W-:Y:S01]  /*8da0*/  FMUL.FTZ R78, R78, R4.reuse ;  /* 0x000000044e4e7220 */ /* 0x080fe20000410000 */
[----:B------:R-:W-:Y:S01]  /*8db0*/  FADD.FTZ R163, R157, R163 ;  /* 0x000000a39da37221 */ /* 0x000fe20000010000 */
[-C--:B------:R-:W-:Y:S01]  /*8dc0*/  FMUL.FTZ R79, R79, R4.reuse ;  /* 0x000000044f4f7220 */ /* 0x080fe20000410000 */
[----:B------:R-:W-:Y:S01]  /*8dd0*/  FMUL.FTZ R82, R82, R4 ;  /* 0x0000000452527220 */ /* 0x000fe20000410000 */
[----:B------:R1:W3:Y:S01]  /*8de0*/  MUFU.EX2 R8, R158 ;  /* 0x0000009e00087308 */ /* 0x0002e20000000800 */
[----:B0-----:R-:W-:Y:S01]  /*8df0*/  F2FP.BF16.F32.PACK_AB R154, R11, R10 ;  /* 0x0000000a0b9a723e */ /* 0x001fe200000010ff */
        /* <DEDUP_REMOVED lines=8> */
[----:B------:R-:W-:Y:S01]  /*8e80*/  F2FP.BF16.F32.PACK_AB R153, R155, R153 ;  /* 0x000000999b99723e */ /* 0x000fe200000010ff */
[----:B------:R-:W-:Y:S01]  /*8e90*/  FMUL.FTZ R95, R95, R4 ;  /* 0x000000045f5f7220 */ /* 0x000fe20000410000 */
[----:B-1----:R-:W-:Y:S01]  /*8ea0*/  F2FP.BF16.F32.PACK_AB R158, R164, R14 ;  /* 0x0000000ea49e723e */ /* 0x002fe200000010ff */
[----:B------:R-:W-:Y:S01]  /*8eb0*/  FADD.FTZ R5, R155, R5 ;  /* 0x000000059b057221 */ /* 0x000fe20000010000 */
[----:B------:R-:W-:Y:S01]  /*8ec0*/  F2FP.BF16.F32.PACK_AB R164, R175, R174 ;  /* 0x000000aeafa4723e */ /* 0x000fe200000010ff */
[----:B------:R-:W-:Y:S01]  /*8ed0*/  FMUL.FTZ R98, R98, R4 ;  /* 0x0000000462627220 */ /* 0x000fe20000410000 */
[----:B------:R1:W-:Y:S01]  /*8ee0*/  MUFU.EX2 R179, R162 ;  /* 0x000000a200b37308 */ /* 0x0003e20000000800 */
[----:B---3--:R-:W-:Y:S01]  /*8ef0*/  F2FP.BF16.F32.PACK_AB R155, R168, R8 ;  /* 0x00000008a89b723e */ /* 0x008fe200000010ff */
[----:B------:R-:W-:Y:S01]  /*8f00*/  BAR.SYNC.DEFER_BLOCKING 0xf, 0x100 ;  /* 0x03c4000000007b1d */ /* 0x000fe20000010000 */
[----:B0-----:R-:W-:Y:S01]  /*8f10*/  F2FP.BF16.F32.PACK_AB R156, R13, R12 ;  /* 0x0000000c0d9c723e */ /* 0x001fe200000010ff */
[-C--:B------:R-:W-:Y:S01]  /*8f20*/  FMUL.FTZ R99, R99, R4.reuse ;  /* 0x0000000463637220 */ /* 0x080fe20000410000 */
[-C--:B------:R-:W-:Y:S01]  /*8f30*/  FMUL.FTZ R102, R102, R4.reuse ;  /* 0x0000000466667220 */ /* 0x080fe20000410000 */
[-C--:B------:R-:W-:Y:S01]  /*8f40*/  FMUL.FTZ R103, R103, R4.reuse ;  /* 0x0000000467677220 */ /* 0x080fe20000410000 */
        /* <DEDUP_REMOVED lines=9> */
[----:B------:R1:W-:Y:S01]  /*8fe0*/  MUFU.EX2 R180, R3 ;  /* 0x0000000300b47308 */ /* 0x0003e20000000800 */
        /* <DEDUP_REMOVED lines=8> */
[C---:B-1----:R-:W-:Y:S01]  /*9070*/  FADD.FTZ R3, R166.reuse, R163 ;  /* 0x000000a3a6037221 */ /* 0x042fe20000010000 */
[----:B------:R-:W-:Y:S01]  /*9080*/  F2FP.BF16.F32.PACK_AB R166, R166, R157 ;  /* 0x0000009da6a6723e */ /* 0x000fe200000010ff */
[-C--:B------:R-:W-:Y:S01]  /*9090*/  FMUL.FTZ R134, R134, R4.reuse ;  /* 0x0000000486867220 */ /* 0x080fe20000410000 */
[----:B----4-:R-:W-:Y:S01]  /*90a0*/  F2FP.BF16.F32.PACK_AB R157, R170, R169 ;  /* 0x000000a9aa9d723e */ /* 0x010fe200000010ff */
[-C--:B------:R-:W-:Y:S01]  /*90b0*/  FMUL.FTZ R135, R135, R4.reuse ;  /* 0x0000000487877220 */ /* 0x080fe20000410000 */
[----:B0-----:R-:W-:Y:S01]  /*90c0*/  F2FP.BF16.F32.PACK_AB R159, R176, R179 ;  /* 0x000000b3b09f723e */ /* 0x001fe200000010ff */
        /* <DEDUP_REMOVED lines=11> */
[----:B------:R0:W-:Y:S01]  /*9180*/  STSM.16.M88.4 [R19+0x36400], R152 ;  /* 0x0364009813007844 */ /* 0x0001e20000000200 */
[----:B--2---:R-:W-:Y:S01]  /*9190*/  F2FP.BF16.F32.PACK_AB R161, R10, R180 ;  /* 0x000000b40aa1723e */ /* 0x004fe200000010ff */
[----:B------:R-:W-:Y:S01]  /*91a0*/  FADD.FTZ R5, R8, R5 ;  /* 0x0000000508057221 */ /* 0x000fe20000010000 */
[----:B------:R-:W-:Y:S01]  /*91b0*/  IMAD.MOV.U32 R4, RZ, RZ, R7 ;  /* 0x000000ffff047224 */ /* 0x000fe200078e0007 */
[----:B------:R0:W-:Y:S01]  /*91c0*/  STSM.16.M88.4 [R184], R156 ;  /* 0x0000009cb8007844 */ /* 0x0001e20000000200 */
[----:B------:R-:W-:Y:S01]  /*91d0*/  IMAD.MOV.U32 R8, RZ, RZ, R6 ;  /* 0x000000ffff087224 */ /* 0x000fe200078e0006 */
[----:B------:R-:W-:Y:S01]  /*91e0*/  MUFU.EX2 R178, R178 ;  /* 0x000000b200b27308 */ /* 0x000fe20000000800 */
[----:B------:R-:W-:-:S04]  /*91f0*/  FADD.FTZ R5, R168, R5 ;  /* 0x00000005a8057221 */ /* 0x000fc80000010000 */
[----:B------:R-:W-:-:S03]  /*9200*/  FADD.FTZ R5, R169, R5 ;  /* 0x00000005a9057221 */ /* 0x000fc60000010000 */
[----:B------:R-:W2:Y:S01]  /*9210*/  MUFU.EX2 R171, R171 ;  /* 0x000000ab00ab7308 */ /* 0x000ea20000000800 */
[----:B-1----:R-:W-:Y:S01]  /*9220*/  F2FP.BF16.F32.PACK_AB R163, R177, R11 ;  /* 0x0000000bb1a3723e */ /* 0x002fe200000010ff */
[----:B------:R-:W-:-:S04]  /*9230*/  FADD.FTZ R170, R170, R5 ;  /* 0x00000005aaaa7221 */ /* 0x000fc80000010000 */
[----:B------:R0:W-:Y:S01]  /*9240*/  STSM.16.M88.4 [R186], R160 ;  /* 0x000000a0ba007844 */ /* 0x0001e20000000200 */
[----:B------:R-:W-:Y:S01]  /*9250*/  FADD.FTZ R179, R179, R170 ;  /* 0x000000aab3b37221 */ /* 0x000fe20000010000 */
[----:B------:R-:W-:Y:S03]  /*9260*/  MUFU.EX2 R172, R172 ;  /* 0x000000ac00ac7308 */ /* 0x000fe60000000800 */
[----:B------:R-:W-:-:S04]  /*9270*/  FADD.FTZ R179, R176, R179 ;  /* 0x000000b3b0b37221 */ /* 0x000fc80000010000 */
[----:B------:R-:W-:Y:S01]  /*9280*/  FADD.FTZ R179, R180, R179 ;  /* 0x000000b3b4b37221 */ /* 0x000fe20000010000 */
[----:B------:R-:W1:Y:S01]  /*9290*/  MUFU.EX2 R173, R173 ;  /* 0x000000ad00ad7308 */ /* 0x000e620000000800 */
[----:B--2---:R-:W-:Y:S02]  /*92a0*/  F2FP.BF16.F32.PACK_AB R165, R171, R178 ;  /* 0x000000b2aba5723e */ /* 0x004fe400000010ff */
[----:B------:R-:W-:-:S04]  /*92b0*/  FADD.FTZ R10, R10, R179 ;  /* 0x000000b30a0a7221 */ /* 0x000fc80000010000 */
[----:B------:R-:W-:-:S04]  /*92c0*/  FADD.FTZ R10, R11, R10 ;  /* 0x0000000a0b0a7221 */ /* 0x000fc80000010000 */
[----:B------:R-:W-:-:S04]  /*92d0*/  FADD.FTZ R177, R177, R10 ;  /* 0x0000000ab1b17221 */ /* 0x000fc80000010000 */
[----:B------:R-:W-:Y:S01]  /*92e0*/  FADD.FTZ R178, R178, R177 ;  /* 0x000000b1b2b27221 */ /* 0x000fe20000010000 */
[----:B-1----:R-:W-:-:S03]  /*92f0*/  F2FP.BF16.F32.PACK_AB R167, R173, R172 ;  /* 0x000000acada7723e */ /* 0x002fc600000010ff */
[----:B------:R-:W-:Y:S02]  /*9300*/  FADD.FTZ R171, R171, R178 ;  /* 0x000000b2abab7221 */ /* 0x000fe40000010000 */
[----:B------:R0:W-:Y:S01]  /*9310*/  STSM.16.M88.4 [R185], R164 ;  /* 0x000000a4b9007844 */ /* 0x0001e20000000200 */
[----:B------:R-:W-:Y:S01]  /*9320*/  WARPGROUP.ARRIVE ;  /* 0x00000000000079c5 */ /* 0x000fe20000000000 */
[----:B------:R-:W-:-:S04]  /*9330*/  FADD.FTZ R172, R172, R171 ;  /* 0x000000abacac7221 */ /* 0x000fc80000010000 */
[----:B------:R-:W-:Y:S01]  /*9340*/  FADD.FTZ R5, R173, R172 ;  /* 0x000000acad057221 */ /* 0x000fe20000010000 */
[----:B------:R-:W-:Y:S01]  /*9350*/  HGMMA.64x256x16.F32.BF16 R24, R152, gdesc[UR16].tnspB, R24, gsb0 ;  /* 0x43e0001098187df0 */ /* 0x000fe20008001818 */
[----:B------:R-:W-:Y:S01]  /*9360*/  UMOV UR18, UR14 ;  /* 0x0000000e00127c82 */ /* 0x000fe20008000000 */
[----:B------:R-:W-:Y:S01]  /*9370*/  UMOV UR19, 0x40000040 ;  /* 0x4000004000137882 */ /* 0x000fe20000000000 */
[----:B------:R-:W-:Y:S02]  /*9380*/  UIADD3 UR14, UR10, 0x100, URZ ;  /* 0x000001000a0e7890 */ /* 0x000fe4000fffe03f */
[----:B------:R-:W-:Y:S01]  /*9390*/  UIADD3 UR10, UR10, 0x180, URZ ;  /* 0x000001800a0a7890 */ /* 0x000fe2000fffe03f */
[----:B------:R-:W-:Y:S02]  /*93a0*/  WARPGROUP.DEPBAR.LE gsb0, 0x0 ;  /* 0x00008000000079c5 */ /* 0x000fe40000010000 */
[----:B------:R-:W-:-:S15]  /*93b0*/  WARPGROUP.ARRIVE ;  /* 0x00000000000079c5 */ /* 0x000fde0000000000 */
[----:B------:R-:W-:-:S05]  /*93c0*/  NOP ;  /* 0x0000000000007918 */ /* 0x000fca0000000000 */
[----:B------:R-:W-:Y:S01]  /*93d0*/  HGMMA.64x256x16.F32.BF16 R24, R156, gdesc[UR16].tnspB, R24, gsb0 ;  /* 0x43e000109c187df0 */ /* 0x000fe20008001818 */
[----:B------:R-:W-:Y:S01]  /*93e0*/  UMOV UR18, UR14 ;  /* 0x0000000e00127c82 */ /* 0x000fe20008000000 */
[----:B------:R-:W-:Y:S01]  /*93f0*/  UMOV UR19, 0x40000040 ;  /* 0x4000004000137882 */ /* 0x000fe20000000000 */
[----:B------:R-:W-:Y:S02]  /*9400*/  WARPGROUP.DEPBAR.LE gsb0, 0x0 ;  /* 0x00008000000079c5 */ /* 0x000fe40000010000 */
[----:B------:R-:W-:-:S15]  /*9410*/  WARPGROUP.ARRIVE ;  /* 0x00000000000079c5 */ /* 0x000fde0000000000 */
[----:B------:R-:W-:-:S08]  /*9420*/  NOP ;  /* 0x0000000000007918 */ /* 0x000fd00000000000 */
        /* <DEDUP_REMOVED lines=19> */
.L_x_1073:
[----:B------:R-:W2:Y:S01]  /*9560*/  SHFL.BFLY PT, R0, R3, 0x2, 0x1f ;  /* 0x0c401f0003007f89 */ /* 0x000ea200000e0000 */
[----:B01----:R-:W-:Y:S01]  /*9570*/  IMAD.MOV.U32 R152, RZ, RZ, -0x800000 ;  /* 0xff800000ff987424 */ /* 0x003fe200078e00ff */
[----:B------:R-:W-:Y:S02]  /*9580*/  UIADD3 UR40, UR40, 0x1, URZ ;  /* 0x0000000128287890 */ /* 0x000fe4000fffe03f */
[----:B------:R-:W0:Y:S01]  /*9590*/  SHFL.BFLY PT, R4, R5, 0x2, 0x1f ;  /* 0x0c401f0005047f89 */ /* 0x000e2200000e0000 */
[----:B------:R-:W-:Y:S08]  /*95a0*/  BAR.ARV 0x8, 0x100 ;  /* 0x0204000000007b1d */ /* 0x000ff00000002000 */
[----:B------:R-:W-:Y:S01]  /*95b0*/  BAR.SYNC.DEFER_BLOCKING 0xf, 0x100 ;  /* 0x03c4000000007b1d */ /* 0x000fe20000010000 */
[----:B--2---:R-:W-:Y:S01]  /*95c0*/  FADD.FTZ R0, R0, R3 ;  /* 0x0000000300007221 */ /* 0x004fe20000010000 */
[----:B------:R-:W-:-:S02]  /*95d0*/  IMAD.U32 R3, RZ, RZ, UR15 ;  /* 0x0000000fff037e24 */ /* 0x000fc4000f8e00ff */
[----:B0-----:R-:W-:Y:S02]  /*95e0*/  FADD.FTZ R4, R4, R5 ;  /* 0x0000000504047221 */ /* 0x001fe40000010000 */
[----:B------:R-:W0:Y:S04]  /*95f0*/  SHFL.BFLY PT, R9, R0, 0x1, 0x1f ;  /* 0x0c201f0000097f89 */ /* 0x000e2800000e0000 */
[----:B------:R-:W1:Y:S01]  /*9600*/  SHFL.BFLY PT, R11, R4, 0x1, 0x1f ;  /* 0x0c201f00040b7f89 */ /* 0x000e6200000e0000 */
[----:B0-----:R-:W-:Y:S01]  /*9610*/  FADD.FTZ R10, R0, R9 ;  /* 0x00000009000a7221 */ /* 0x001fe20000010000 */
[----:B-1----:R-:W-:-:S04]  /*9620*/  FADD.FTZ R11, R4, R11 ;  /* 0x0000000b040b7221 */ /* 0x002fc80000010000 */
[----:B------:R-:W-:Y:S01]  /*9630*/  FSETP.NE.FTZ.AND P0, PT, R10, RZ, PT ;  /* 0x000000ff0a00720b */ /* 0x000fe20003f15000 */
[----:B------:R-:W-:Y:S01]  /*9640*/  IMAD.MOV.U32 R4, RZ, RZ, RZ ;  /* 0x000000ffff047224 */ /* 0x000fe200078e00ff */
[----:B------:R-:W-:-:S11]  /*9650*/  FSETP.NE.FTZ.AND P1, PT, R11, RZ, PT ;  /* 0x000000ff0b00720b */ /* 0x000fd60003f35000 */
[----:B------:R-:W0:Y:S01]  /*9660*/  @P0 MUFU.LG2 R8, R10 ;  /* 0x0000000a00080308 */ /* 0x000e220000000c00 */
[----:B------:R-:W-:Y:S01]  /*9670*/  @P0 FMUL.FTZ R5, R3, 0.69314718246459960938 ;  /* 0x3f31721803050820 */ /* 0x000fe20000410000 */
[----:B------:R-:W-:-:S06]  /*9680*/  IMAD.MOV.U32 R3, RZ, RZ, -0x800000 ;  /* 0xff800000ff037424 */ /* 0x000fcc00078e00ff */
[----:B------:R-:W1:Y:S08]  /*9690*/  @P1 MUFU.LG2 R9, R11 ;  /* 0x0000000b00091308 */ /* 0x000e700000000c00 */
[----:B------:R-:W2:Y:S01]  /*96a0*/  @P0 MUFU.RCP R4, R10 ;  /* 0x0000000a00040308 */ /* 0x000ea20000001000 */
[----:B0-----:R-:W-:-:S04]  /*96b0*/  @P0 FMUL.FTZ R8, R8, 0.69314718246459960938 ;  /* 0x3f31721808080820 */ /* 0x001fc80000410000 */
[----:B------:R-:W-:Y:S01]  /*96c0*/  @P0 FFMA.FTZ R3, R5, R6, R8 ;  /* 0x0000000605030223 */ /* 0x000fe20000010008 */
[----:B------:R-:W-:Y:S01]  /*96d0*/  IMAD.U32 R5, RZ, RZ, UR15 ;  /* 0x0000000fff057e24 */ /* 0x000fe2000f8e00ff */
[----:B------:R-:W-:Y:S01]  /*96e0*/  ISETP.NE.AND P0, PT, R17, RZ, PT ;  /* 0x000000ff1100720c */ /* 0x000fe20003f05270 */
[----:B-1----:R-:W-:Y:S02]  /*96f0*/  @P1 FMUL.FTZ R0, R9, 0.69314718246459960938 ;  /* 0x3f31721809001820 */ /* 0x002fe40000410000 */
[----:B------:R-:W-:-:S04]  /*9700*/  @P1 FMUL.FTZ R5, R5, 0.69314718246459960938 ;  /* 0x3f31721805051820 */ /* 0x000fc80000410000 */
[----:B------:R-:W-:Y:S01]  /*9710*/  @P1 FFMA.FTZ R152, R5, R7, R0 ;  /* 0x0000000705981223 */ /* 0x000fe20000010000 */
[----:B------:R-:W-:Y:S02]  /*9720*/  IMAD.MOV.U32 R0, RZ, RZ, RZ ;  /* 0x000000ffff007224 */ /* 0x000fe400078e00ff */
[----:B------:R-:W-:Y:S01]  /*9730*/  IMAD.U32 R5, RZ, RZ, UR37 ;  /* 0x00000025ff057e24 */ /* 0x000fe2000f8e00ff */
[----:B------:R-:W-:Y:S01]  /*9740*/  UIADD3 UR37, UR37, 0x1, URZ ;  /* 0x0000000125257890 */ /* 0x000fe2000fffe03f */
[-C--:B--2---:R-:W-:Y:S01]  /*9750*/  FMUL.FTZ R24, R24, R4.reuse ;  /* 0x0000000418187220 */ /* 0x084fe20000410000 */
[-C--:B------:R-:W-:Y:S01]  /*9760*/  FMUL.FTZ R25, R25, R4.reuse ;  /* 0x0000000419197220 */ /* 0x080fe20000410000 */
[----:B------:R-:W0:Y:S01]  /*9770*/  @P1 MUFU.RCP R0, R11 ;  /* 0x0000000b00001308 */ /* 0x000e220000001000 */
[----:B------:R-:W-:Y:S01]  /*9780*/  @!P0 IMAD R5, R5, 0x40, R16 ;  /* 0x0000004005058824 */ /* 0x000fe200078e0210 */
[----:B------:R-:W-:Y:S01]  /*9790*/  UISETP.NE.AND UP0, UPT, UR37, 0x2, UPT ;  /* 0x000000022500788c */ /* 0x000fe2000bf05270 */
[-C--:B------:R-:W-:Y:S01]  /*97a0*/  FMUL.FTZ R28, R28, R4.reuse ;  /* 0x000000041c1c7220 */ /* 0x080fe20000410000 */
[-C--:B------:R-:W-:Y:S01]  /*97b0*/  FMUL.FTZ R29, R29, R4.reuse ;  /* 0x000000041d1d7220 */ /* 0x080fe20000410000 */
[-C--:B------:R-:W-:Y:S01]  /*97c0*/  FMUL.FTZ R32, R32, R4.reuse ;  /* 0x0000000420207220 */ /* 0x080fe20000410000 */
[----:B------:R-:W-:Y:S01]  /*97d0*/  @!P0 LEA R5, R5, UR41, 0x2 ;  /* 0x0000002905058c11 */ /* 0x000fe2000f8e10ff */
[----:B------:R-:W-:Y:S01]  /*97e0*/  USEL UR4, URZ, 0x1, UP0 ;  /* 0x000000013f047887 */ /* 0x000fe20008000000 */
        /* <DEDUP_REMOVED lines=126> */
[----:B------:R-:W-:-:S02]  /*9fd0*/  USEL UR37, UR37, URZ, UP0 ;  /* 0x0000003f25257287 */ /* 0x000fc40008000000 */
[----:B------:R-:W-:Y:S01]  /*9fe0*/  ULOP3.LUT UR36, UR36, UR4, URZ, 0x3c, !UPT ;  /* 0x0000000424247292 */ /* 0x000fe2000f8e3c3f */
[----:B-1----:R-:W-:Y:S11]  /*9ff0*/  BAR.ARV 0xe, 0x100 ;  /* 0x0384000000007b1d */ /* 0x002ff60000002000 */
.L_x_1058:
[----:B------:R-:W0:Y:S08]  /*a000*/  S2UR UR4, SR_CgaCtaId ;  /* 0x00000000000479c3 */ /* 0x000e300000008800 */
[----:B------:R-:W-:Y:S06]  /*a010*/  BAR.SYNC.DEFER_BLOCKING 0x5, 0x180 ;  /* 0x0146000000007b1d */ /* 0x000fec0000010000 */
[----:B------:R-:W-:Y:S01]  /*a020*/  UMOV UR41, 0x400 ;  /* 0x0000040000297882 */ /* 0x000fe20000000000 */
[----:B------:R-:W-:Y:S01]  /*a030*/  BSSY B0, `(.L_x_1083) ;  /* 0x0000480000007945 */ /* 0x000fe20003800000 */
[----:B0-----:R-:W-:-:S09]  /*a040*/  ULEA UR41, UR4, UR41, 0x18 ;  /* 0x0000002904297291 */ /* 0x001fd2000f8ec03f */
[----:B------:R-:W0:Y:S02]  /*a050*/  LDS.128 R4, [UR41+0x388d0] ;  /* 0x0388d029ff047984 */ /* 0x000e240008000c00 */
[----:B0-----:R-:W-:Y:S02]  /*a060*/  R2UR UR4, R5 ;  /* 0x00000000050472ca */ /* 0x001fe400000e0000 */
[----:B------:R-:W-:Y:S01]  /*a070*/  R2UR UR5, R7 ;  /* 0x00000000070572ca */ /* 0x000fe200000e0000 */
[----:B------:R-:W-:Y:S06]  /*a080*/  BAR.ARV 0x4, 0x180 ;  /* 0x0106000000007b1d */ /* 0x000fec0000002000 */
[----:B------:R-:W-:Y:S08]  /*a090*/  @P0 BRA `(.L_x_1084) ;  /* 0x0000003800200947 */ /* 0x000ff00003800000 */
[----:B------:R-:W2:Y:S01]  /*a0a0*/  LDL R0, [R1+0x70] ;  /* 0x0000700001007983 */ /* 0x000ea20000100800 */
[----:B------:R-:W0:Y:S01]  /*a0b0*/  S2UR UR8, SR_SWINHI ;  /* 0x00000000000879c3 */ /* 0x000e220000002f00 */
[----:B------:R-:W-:Y:S01]  /*a0c0*/  F2FP.BF16.F32.PACK_AB R23, R71, R70 ;  /* 0x000000464717723e */ /* 0x000fe200000010ff */
[----:B------:R-:W-:Y:S01]  /*a0d0*/  UMOV UR6, UR41 ;  /* 0x0000002900067c82 */ /* 0x000fe20008000000 */
[----:B0-----:R-:W-:Y:S01]  /*a0e0*/  UMOV UR7, UR8 ;  /* 0x0000000800077c82 */ /* 0x001fe20008000000 */
[----:B------:R-:W-:Y:S02]  /*a0f0*/  IMAD.U32 R4, RZ, RZ, UR6 ;  /* 0x00000006ff047e24 */ /* 0x000fe4000f8e00ff */
[----:B------:R-:W-:Y:S01]  /*a100*/  IMAD.U32 R5, RZ, RZ, UR7 ;  /* 0x00000007ff057e24 */ /* 0x000fe2000f8e00ff */
[----:B------:R-:W-:Y:S01]  /*a110*/  ULDC.64 UR6, c[0x0][0xd08] ;  /* 0x0003420000067ab9 */ /* 0x000fe20000000a00 */
[----:B------:R-:W-:Y:S01]  /*a120*/  BAR.SYNC.DEFER_BLOCKING 0x1, 0x100 ;  /* 0x0044000000007b1d */ /* 0x000fe20000010000 */
[----:B--2---:R-:W-:-:S03]  /*a130*/  IMAD.WIDE R20, R0, 0x2, R4 ;  /* 0x0000000200147825 */ /* 0x004fc600078e0204 */
[C---:B------:R-:W-:Y:S02]  /*a140*/  IADD3 R9, P6, R20.reuse, 0x6060, RZ ;  /* 0x0000606014097810 */ /* 0x040fe40007fde0ff */
[C---:B------:R-:W-:Y:S02]  /*a150*/  IADD3 R13, P1, R20.reuse, 0x6020, RZ ;  /* 0x00006020140d7810 */ /* 0x040fe40007f3e0ff */
[----:B------:R-:W-:Y:S02]  /*a160*/  LOP3.LUT R8, R9, 0x380, RZ, 0xc0, !PT ;  /* 0x0000038009087812 */ /* 0x000fe400078ec0ff */
[----:B------:R-:W-:Y:S02]  /*a170*/  IADD3 R11, P0, R20, 0x6040, RZ ;  /* 0x00006040140b7810 */ /* 0x000fe40007f1e0ff */
[----:B------:R-:W-:Y:S02]  /*a180*/  SHF.R.U64 R8, R8, 0x3, RZ ;  /* 0x0000000308087819 */ /* 0x000fe400000012ff */
[----:B------:R-:W-:-:S02]  /*a190*/  LOP3.LUT R12, R13, 0x380, RZ, 0xc0, !PT ;  /* 0x000003800d0c7812 */ /* 0x000fc400078ec0ff */
[----:B------:R-:W-:Y:S01]  /*a1a0*/  LOP3.LUT R8, R8, R9, RZ, 0x3c, !PT ;  /* 0x0000000908087212 */ /* 0x000fe200078e3cff */
[----:B------:R-:W-:Y:S01]  /*a1b0*/  IMAD.X R9, RZ, RZ, R21, P6 ;  /* 0x000000ffff097224 */ /* 0x000fe200030e0615 */
[----:B------:R-:W-:Y:S02]  /*a1c0*/  LOP3.LUT R10, R11, 0x380, RZ, 0xc0, !PT ;  /* 0x000003800b0a7812 */ /* 0x000fe400078ec0ff */
[----:B------:R-:W-:Y:S02]  /*a1d0*/  LOP3.LUT R0, R20, 0x380, RZ, 0xc0, !PT ;  /* 0x0000038014007812 */ /* 0x000fe400078ec0ff */
[----:B------:R-:W-:Y:S02]  /*a1e0*/  SHF.R.U64 R12, R12, 0x3, RZ ;  /* 0x000000030c0c7819 */ /* 0x000fe400000012ff */
[----:B------:R-:W-:Y:S02]  /*a1f0*/  SHF.R.U64 R10, R10, 0x3, RZ ;  /* 0x000000030a0a7819 */ /* 0x000fe400000012ff */
[----:B------:R-:W-:-:S02]  /*a200*/  SHF.R.U64 R0, R0, 0x3, RZ ;  /* 0x0000000300007819 */ /* 0x000fc400000012ff */
[----:B------:R-:W-:Y:S01]  /*a210*/  LOP3.LUT R12, R12, R13, RZ, 0x3c, !PT ;  /* 0x0000000d0c0c7212 */ /* 0x000fe200078e3cff */
[--C-:B------:R-:W-:Y:S01]  /*a220*/  IMAD.X R13, RZ, RZ, R21.reuse, P1 ;  /* 0x000000ffff0d7224 */ /* 0x100fe200008e0615 */
[----:B------:R-:W-:Y:S01]  /*a230*/  MOV R164, R8 ;  /* 0x0000000800a47202 */ /* 0x000fe20000000f00 */
[--C-:B------:R-:W-:Y:S01]  /*a240*/  IMAD.MOV.U32 R9, RZ, RZ, R21.reuse ;  /* 0x000000ffff097224 */ /* 0x100fe200078e0015 */
[----:B------:R-:W-:Y:S01]  /*a250*/  LOP3.LUT R10, R10, R11, RZ, 0x3c, !PT ;  /* 0x0000000b0a0a7212 */ /* 0x000fe200078e3cff */
[----:B------:R-:W-:Y:S01]  /*a260*/  IMAD.X R11, RZ, RZ, R21, P0 ;  /* 0x000000ffff0b7224 */ /* 0x000fe200000e0615 */
[----:B------:R-:W-:Y:S02]  /*a270*/  LOP3.LUT R8, R0, R20, RZ, 0x3c, !PT ;  /* 0x0000001400087212 */ /* 0x000fe400078e3cff */
[----:B------:R-:W-:Y:S02]  /*a280*/  IADD3 R162, P0, R20, 0x2060, RZ ;  /* 0x0000206014a27810 */ /* 0x000fe40007f1e0ff */
[----:B------:R-:W-:-:S02]  /*a290*/  MOV R18, R12 ;  /* 0x0000000c00127202 */ /* 0x000fc40000000f00 */
[----:B------:R-:W-:Y:S02]  /*a2a0*/  MOV R12, R8 ;  /* 0x00000008000c7202 */ /* 0x000fe40000000f00 */
[----:B------:R-:W0:Y:S01]  /*a2b0*/  LDC R9, c[0x0][0xbd4] ;  /* 0x0002f500ff097b82 */ /* 0x000e220000000800 */
[----:B------:R-:W-:Y:S02]  /*a2c0*/  LOP3.LUT R163, R162, 0x380, RZ, 0xc0, !PT ;  /* 0x00000380a2a37812 */ /* 0x000fe400078ec0ff */
[----:B------:R-:W-:Y:S02]  /*a2d0*/  IADD3 R154, P3, R20, 0x4060, RZ ;  /* 0x00004060149a7810 */ /* 0x000fe40007f7e0ff */
[----:B------:R-:W-:Y:S02]  /*a2e0*/  SHF.R.U64 R163, R163, 0x3, RZ ;  /* 0x00000003a3a37819 */ /* 0x000fe400000012ff */
[----:B------:R-:W-:Y:S02]  /*a2f0*/  LOP3.LUT R155, R154, 0x380, RZ, 0xc0, !PT ;  /* 0x000003809a9b7812 */ /* 0x000fe400078ec0ff */
[----:B------:R-:W-:Y:S01]  /*a300*/  LOP3.LUT R162, R163, R162, RZ, 0x3c, !PT ;  /* 0x000000a2a3a27212 */ /* 0x000fe200078e3cff */
[----:B------:R-:W-:Y:S01]  /*a310*/  IMAD.X R163, RZ, RZ, R21, P0 ;  /* 0x000000ffffa37224 */ /* 0x000fe200000e0615 */
[----:B------:R-:W-:-:S02]  /*a320*/  IADD3 R8, P0, R20, 0x2040, RZ ;  /* 0x0000204014087810 */ /* 0x000fc40007f1e0ff */
[----:B------:R-:W-:Y:S02]  /*a330*/  SHF.R.U64 R155, R155, 0x3, RZ ;  /* 0x000000039b9b7819 */ /* 0x000fe400000012ff */
[----:B------:R-:W-:Y:S02]  /*a340*/  LOP3.LUT R0, R8, 0x380, RZ, 0xc0, !PT ;  /* 0x0000038008007812 */ /* 0x000fe400078ec0ff */
[----:B------:R-:W-:Y:S02]  /*a350*/  ISETP.NE.AND P1, PT, R22, RZ, PT ;  /* 0x000000ff1600720c */ /* 0x000fe40003f25270 */
[----:B------:R-:W-:Y:S02]  /*a360*/  SHF.R.U64 R0, R0, 0x3, RZ ;  /* 0x0000000300007819 */ /* 0x000fe400000012ff */
[----:B------:R-:W-:Y:S01]  /*a370*/  LOP3.LUT R154, R155, R154, RZ, 0x3c, !PT ;  /* 0x0000009a9b9a7212 */ /* 0x000fe200078e3cff */
[----:B------:R-:W-:Y:S01]  /*a380*/  IMAD.X R155, RZ, RZ, R21, P3 ;  /* 0x000000ffff9b7224 */ /* 0x000fe200018e0615 */
[----:B------:R-:W-:-:S02]  /*a390*/  LOP3.LUT R8, R0, R8, RZ, 0x3c, !PT ;  /* 0x0000000800087212 */ /* 0x000fc400078e3cff */
[----:B0-----:R-:W-:Y:S01]  /*a3a0*/  SEL R0, R22, R9, P1 ;  /* 0x0000000916007207 */ /* 0x001fe20000800000 */
[----:B------:R-:W-:Y:S01]  /*a3b0*/  IMAD.X R9, RZ, RZ, R21, P0 ;  /* 0x000000ffff097224 */ /* 0x000fe200000e0615 */
[----:B------:R-:W-:Y:S02]  /*a3c0*/  MOV R154, R154 ;  /* 0x0000009a009a7202 */ /* 0x000fe40000000f00 */
[C---:B------:R-:W-:Y:S02]  /*a3d0*/  IADD3 R156, P4, R20.reuse, 0x4040, RZ ;  /* 0x00004040149c7810 */ /* 0x040fe40007f9e0ff */
[----:B------:R-:W-:Y:S02]  /*a3e0*/  MOV R155, R8 ;  /* 0x00000008009b7202 */ /* 0x000fe40000000f00 */
[----:B------:R-:W-:Y:S02]  /*a3f0*/  IADD3 R8, P0, R20, 0x2020, RZ ;  /* 0x0000202014087810 */ /* 0x000fe40007f1e0ff */
[----:B------:R-:W-:-:S02]  /*a400*/  LOP3.LUT R157, R156, 0x380, RZ, 0xc0, !PT ;  /* 0x000003809c9d7812 */ /* 0x000fc400078ec0ff */
[----:B------:R-:W-:Y:S02]  /*a410*/  LOP3.LUT R9, R8, 0x380, RZ, 0xc0, !PT ;  /* 0x0000038008097812 */ /* 0x000fe400078ec0ff */
[----:B------:R-:W-:Y:S02]  /*a420*/  SHF.R.U64 R157, R157, 0x3, RZ ;  /* 0x000000039d9d7819 */ /* 0x000fe400000012ff */
[----:B------:R-:W-:Y:S02]  /*a430*/  SHF.R.U64 R9, R9, 0x3, RZ ;  /* 0x0000000309097819 */ /* 0x000fe400000012ff */
[----:B------:R-:W-:Y:S01]  /*a440*/  LOP3.LUT R156, R157, R156, RZ, 0x3c, !PT ;  /* 0x0000009c9d9c7212 */ /* 0x000fe200078e3cff */
[--C-:B------:R-:W-:Y:S01]  /*a450*/  IMAD.X R157, RZ, RZ, R21.reuse, P4 ;  /* 0x000000ffff9d7224 */ /* 0x100fe200020e0615 */
[----:B------:R-:W-:Y:S01]  /*a460*/  LOP3.LUT R8, R9, R8, RZ, 0x3c, !PT ;  /* 0x0000000809087212 */ /* 0x000fe200078e3cff */
[----:B------:R-:W-:Y:S01]  /*a470*/  IMAD.X R9, RZ, RZ, R21, P0 ;  /* 0x000000ffff097224 */ /* 0x000fe200000e0615 */
[----:B------:R-:W-:-:S02]  /*a480*/  MOV R153, R10 ;  /* 0x0000000a00997202 */ /* 0x000fc40000000f00 */
[----:B------:R-:W-:Y:S02]  /*a490*/  MOV R156, R156 ;  /* 0x0000009c009c7202 */ /* 0x000fe40000000f00 */
[----:B------:R-:W-:Y:S02]  /*a4a0*/  MOV R157, R8 ;  /* 0x00000008009d7202 */ /* 0x000fe40000000f00 */
[----:B------:R-:W-:Y:S02]  /*a4b0*/  F2FP.BF16.F32.PACK_AB R8, R25, R24 ;  /* 0x000000181908723e */ /* 0x000fe400000010ff */
[----:B------:R-:W-:Y:S02]  /*a4c0*/  F2FP.BF16.F32.PACK_AB R9, R27, R26 ;  /* 0x0000001a1b09723e */ /* 0x000fe400000010ff */
[----:B------:R-:W-:Y:S02]  /*a4d0*/  F2FP.BF16.F32.PACK_AB R10, R29, R28 ;  /* 0x0000001c1d0a723e */ /* 0x000fe400000010ff */
[----:B------:R-:W-:-:S02]  /*a4e0*/  F2FP.BF16.F32.PACK_AB R11, R31, R30 ;  /* 0x0000001e1f0b723e */ /* 0x000fc400000010ff */
[----:B------:R-:W-:Y:S02]  /*a4f0*/  IADD3 R14, P2, R20, 0x6000, RZ ;  /* 0x00006000140e7810 */ /* 0x000fe40007f5e0ff */
[----:B------:R-:W-:Y:S01]  /*a500*/  F2FP.BF16.F32.PACK_AB R13, R35, R34 ;  /* 0x00000022230d723e */ /* 0x000fe200000010ff */
[----:B------:R0:W-:Y:S01]  /*a510*/  STSM.16.M88.4 [R12], R8 ;  /* 0x000000080c007844 */ /* 0x0001e20000000200 */
[----:B------:R-:W-:Y:S02]  /*a520*/  LOP3.LUT R15, R14, 0x380, RZ, 0xc0, !PT ;  /* 0x000003800e0f7812 */ /* 0x000fe400078ec0ff */
[C---:B------:R-:W-:Y:S02]  /*a530*/  IADD3 R158, P5, R20.reuse, 0x4020, RZ ;  /* 0x00004020149e7810 */ /* 0x040fe40007fbe0ff */
[----:B------:R-:W-:Y:S02]  /*a540*/  SHF.R.U64 R15, R15, 0x3, RZ ;  /* 0x000000030f0f7819 */ /* 0x000fe400000012ff */
[----:B------:R-:W-:-:S02]  /*a550*/  IADD3 R160, P6, R20, 0x4000, RZ ;  /* 0x0000400014a07810 */ /* 0x000fc40007fde0ff */
[----:B------:R-:W-:Y:S01]  /*a560*/  LOP3.LUT R14, R15, R14, RZ, 0x3c, !PT ;  /* 0x0000000e0f0e7212 */ /* 0x000fe200078e3cff */
[----:B------:R-:W-:Y:S01]  /*a570*/  IMAD.X R15, RZ, RZ, R21, P2 ;  /* 0x000000ffff0f7224 */ /* 0x000fe200010e0615 */
[----:B------:R-:W-:Y:S02]  /*a580*/  LOP3.LUT R159, R158, 0x380, RZ, 0xc0, !PT ;  /* 0x000003809e9f7812 */ /* 0x000fe400078ec0ff */
[----:B------:R-:W-:Y:S02]  /*a590*/  LOP3.LUT R161, R160, 0x380, RZ, 0xc0, !PT ;  /* 0x00000380a0a17812 */ /* 0x000fe400078ec0ff */
[----:B------:R-:W-:Y:S02]  /*a5a0*/  MOV R7, R14 ;  /* 0x0000000e00077202 */ /* 0x000fe40000000f00 */
[----:B0-----:R-:W-:Y:S02]  /*a5b0*/  IADD3 R8, P0, R20, 0x20, RZ ;  /* 0x0000002014087810 */ /* 0x001fe40007f1e0ff */
[----:B------:R-:W-:-:S02]  /*a5c0*/  F2FP.BF16.F32.PACK_AB R12, R33, R32 ;  /* 0x00000020210c723e */ /* 0x000fc400000010ff */
[----:B------:R-:W-:Y:S02]  /*a5d0*/  LOP3.LUT R9, R8, 0x380, RZ, 0xc0, !PT ;  /* 0x0000038008097812 */ /* 0x000fe400078ec0ff */
[----:B------:R-:W-:Y:S02]  /*a5e0*/  F2FP.BF16.F32.PACK_AB R14, R37, R36 ;  /* 0x00000024250e723e */ /* 0x000fe400000010ff */
[----:B------:R-:W-:Y:S02]  /*a5f0*/  SHF.R.U64 R9, R9, 0x3, RZ ;  /* 0x0000000309097819 */ /* 0x000fe400000012ff */
[----:B------:R-:W-:Y:S02]  /*a600*/  F2FP.BF16.F32.PACK_AB R15, R39, R38 ;  /* 0x00000026270f723e */ /* 0x000fe400000010ff */
[----:B------:R-:W-:Y:S01]  /*a610*/  LOP3.LUT R8, R9, R8, RZ, 0x3c, !PT ;  /* 0x0000000809087212 */ /* 0x000fe200078e3cff */
[----:B------:R-:W-:Y:S01]  /*a620*/  IMAD.X R9, RZ, RZ, R21, P0 ;  /* 0x000000ffff097224 */ /* 0x000fe200000e0615 */
[----:B------:R-:W-:-:S02]  /*a630*/  F2FP.BF16.F32.PACK_AB R10, R45, R44 ;  /* 0x0000002c2d0a723e */ /* 0x000fc400000010ff */
[----:B------:R-:W-:Y:S02]  /*a640*/  F2FP.BF16.F32.PACK_AB R11, R47, R46 ;  /* 0x0000002e2f0b723e */ /* 0x000fe400000010ff */
[----:B------:R-:W-:Y:S02]  /*a650*/  MOV R8, R8 ;  /* 0x0000000800087202 */ /* 0x000fe40000000f00 */
[----:B------:R-:W-:Y:S02]  /*a660*/  SHF.R.U64 R159, R159, 0x3, RZ ;  /* 0x000000039f9f7819 */ /* 0x000fe400000012ff */
[----:B------:R-:W-:Y:S01]  /*a670*/  SHF.R.U64 R161, R161, 0x3, RZ ;  /* 0x00000003a1a17819 */ /* 0x000fe200000012ff */
[----:B------:R0:W-:Y:S01]  /*a680*/  STSM.16.M88.4 [R8], R12 ;  /* 0x0000000c08007844 */ /* 0x0001e20000000200 */
[----:B------:R-:W-:Y:S01]  /*a690*/  LOP3.LUT R158, R159, R158, RZ, 0x3c, !PT ;  /* 0x0000009e9f9e7212 */ /* 0x000fe200078e3cff */
[--C-:B------:R-:W-:Y:S01]  /*a6a0*/  IMAD.X R159, RZ, RZ, R21.reuse, P5 ;  /* 0x000000ffff9f7224 */ /* 0x100fe200028e0615 */
[----:B------:R-:W-:Y:S01]  /*a6b0*/  LOP3.LUT R160, R161, R160, RZ, 0x3c, !PT ;  /* 0x000000a0a1a07212 */ /* 0x000fe200078e3cff */
[----:B------:R-:W-:Y:S01]  /*a6c0*/  IMAD.X R161, RZ, RZ, R21, P6 ;  /* 0x000000ffffa17224 */ /* 0x000fe200030e0615 */
[----:B------:R-:W-:-:S02]  /*a6d0*/  MOV R162, R162 ;  /* 0x000000a200a27202 */ /* 0x000fc40000000f00 */
[----:B------:R-:W-:Y:S02]  /*a6e0*/  MOV R158, R158 ;  /* 0x0000009e009e7202 */ /* 0x000fe40000000f00 */
[----:B------:R-:W-:Y:S02]  /*a6f0*/  MOV R160, R160 ;  /* 0x000000a000a07202 */ /* 0x000fe40000000f00 */
[----:B0-----:R-:W-:Y:S02]  /*a700*/  IADD3 R8, P0, R20, 0x40, RZ ;  /* 0x0000004014087810 */ /* 0x001fe40007f1e0ff */
[----:B------:R-:W-:Y:S02]  /*a710*/  F2FP.BF16.F32.PACK_AB R13, R59, R58 ;  /* 0x0000003a3b0d723e */ /* 0x000fe400000010ff */
[----:B------:R-:W-:Y:S02]  /*a720*/  LOP3.LUT R9, R8, 0x380, RZ, 0xc0, !PT ;  /* 0x0000038008097812 */ /* 0x000fe400078ec0ff */
[----:B------:R-:W-:-:S02]  /*a730*/  F2FP.BF16.F32.PACK_AB R14, R61, R60 ;  /* 0x0000003c3d0e723e */ /* 0x000fc400000010ff */
[----:B------:R-:W-:Y:S02]  /*a740*/  SHF.R.U64 R9, R9, 0x3, RZ ;  /* 0x0000000309097819 */ /* 0x000fe400000012ff */
[----:B------:R-:W-:Y:S02]  /*a750*/  F2FP.BF16.F32.PACK_AB R15, R63, R62 ;  /* 0x0000003e3f0f723e */ /* 0x000fe400000010ff */
[----:B------:R-:W-:Y:S01]  /*a760*/  LOP3.LUT R8, R9, R8, RZ, 0x3c, !PT ;  /* 0x0000000809087212 */ /* 0x000fe200078e3cff */
[----:B------:R-:W-:-:S05]  /*a770*/  IMAD.X R9, RZ, RZ, R21, P0 ;  /* 0x000000ffff097224 */ /* 0x000fca00000e0615 */
[----:B------:R-:W-:Y:S02]  /*a780*/  MOV R12, R8 ;  /* 0x00000008000c7202 */ /* 0x000fe40000000f00 */
[----:B------:R-:W-:Y:S02]  /*a790*/  F2FP.BF16.F32.PACK_AB R8, R41, R40 ;  /* 0x000000282908723e */ /* 0x000fe400000010ff */
[----:B------:R-:W-:-:S05]  /*a7a0*/  F2FP.BF16.F32.PACK_AB R9, R43, R42 ;  /* 0x0000002a2b09723e */ /* 0x000fca00000010ff */
[----:B------:R0:W-:Y:S02]  /*a7b0*/  STSM.16.M88.4 [R12], R8 ;  /* 0x000000080c007844 */ /* 0x0001e40000000200 */
[C---:B0-----:R-:W-:Y:S02]  /*a7c0*/  IADD3 R8, P0, R20.reuse, 0x2000, RZ ;  /* 0x0000200014087810 */ /* 0x041fe40007f1e0ff */
[----:B------:R-:W-:Y:S02]  /*a7d0*/  IADD3 R10, P1, R20, 0x60, RZ ;  /* 0x00000060140a7810 */ /* 0x000fe40007f3e0ff */
[----:B------:R-:W-:Y:S02]  /*a7e0*/  LOP3.LUT R9, R8, 0x380, RZ, 0xc0, !PT ;  /* 0x0000038008097812 */ /* 0x000fe400078ec0ff */
[----:B------:R-:W-:Y:S02]  /*a7f0*/  F2FP.BF16.F32.PACK_AB R11, R55, R54 ;  /* 0x00000036370b723e */ /* 0x000fe400000010ff */
[----:B------:R-:W-:-:S02]  /*a800*/  SHF.R.U64 R9, R9, 0x3, RZ ;  /* 0x0000000309097819 */ /* 0x000fc400000012ff */
[----:B------:R-:W-:Y:S02]  /*a810*/  F2FP.BF16.F32.PACK_AB R12, R57, R56 ;  /* 0x00000038390c723e */ /* 0x000fe400000010ff */
[----:B------:R-:W-:Y:S01]  /*a820*/  LOP3.LUT R8, R9, R8, RZ, 0x3c, !PT ;  /* 0x0000000809087212 */ /* 0x000fe200078e3cff */
[--C-:B------:R-:W-:Y:S01]  /*a830*/  IMAD.X R9, RZ, RZ, R21.reuse, P0 ;  /* 0x000000ffff097224 */ /* 0x100fe200000e0615 */
[----:B------:R-:W-:Y:S01]  /*a840*/  ISETP.NE.U32.AND P0, PT, RZ, UR6, PT ;  /* 0x00000006ff007c0c */ /* 0x000fe2000bf05070 */
[----:B------:R-:W-:-:S03]  /*a850*/  IMAD.X R21, RZ, RZ, R21, P1 ;  /* 0x000000ffff157224 */ /* 0x000fc600008e0615 */
[----:B------:R-:W-:Y:S02]  /*a860*/  MOV R22, R8 ;  /* 0x0000000800167202 */ /* 0x000fe40000000f00 */
[----:B------:R-:W-:Y:S02]  /*a870*/  LOP3.LUT R8, R10, 0x380, RZ, 0xc0, !PT ;  /* 0x000003800a087812 */ /* 0x000fe400078ec0ff */
[----:B------:R-:W-:Y:S02]  /*a880*/  F2FP.BF16.F32.PACK_AB R9, R51, R50 ;  /* 0x000000323309723e */ /* 0x000fe400000010ff */
[----:B------:R-:W-:Y:S02]  /*a890*/  SHF.R.U64 R8, R8, 0x3, RZ ;  /* 0x0000000308087819 */ /* 0x000fe400000012ff */
[----:B------:R-:W-:Y:S02]  /*a8a0*/  ISETP.NE.AND.EX P0, PT, RZ, UR7, PT, P0 ;  /* 0x00000007ff007c0c */ /* 0x000fe4000bf05300 */
[----:B------:R-:W-:-:S02]  /*a8b0*/  LOP3.LUT R20, R8, R10, RZ, 0x3c, !PT ;  /* 0x0000000a08147212 */ /* 0x000fc400078e3cff */
[----:B------:R-:W-:Y:S02]  /*a8c0*/  F2FP.BF16.F32.PACK_AB R8, R49, R48 ;  /* 0x000000303108723e */ /* 0x000fe400000010ff */
[----:B------:R-:W-:Y:S02]  /*a8d0*/  MOV R20, R20 ;  /* 0x0000001400147202 */ /* 0x000fe40000000f00 */
[----:B------:R-:W-:Y:S02]  /*a8e0*/  F2FP.BF16.F32.PACK_AB R10, R53, R52 ;  /* 0x00000034350a723e */ /* 0x000fe400000010ff */
[----:B------:R-:W-:-:S03]  /*a8f0*/  F2FP.BF16.F32.PACK_AB R21, R67, R66 ;  /* 0x000000424315723e */ /* 0x000fc600000010ff */
[----:B------:R0:W-:Y:S04]  /*a900*/  STSM.16.M88.4 [R20], R8 ;  /* 0x0000000814007844 */ /* 0x0001e80000000200 */
[----:B------:R1:W-:Y:S01]  /*a910*/  STSM.16.M88.4 [R22], R12 ;  /* 0x0000000c16007844 */ /* 0x0003e20000000200 */
[----:B0-----:R-:W-:Y:S02]  /*a920*/  F2FP.BF16.F32.PACK_AB R20, R65, R64 ;  /* 0x000000404114723e */ /* 0x001fe400000010ff */
[----:B------:R-:W-:Y:S02]  /*a930*/  F2FP.BF16.F32.PACK_AB R8, R73, R72 ;  /* 0x000000484908723e */ /* 0x000fe400000010ff */
[----:B-1----:R-:W-:Y:S02]  /*a940*/  F2FP.BF16.F32.PACK_AB R22, R69, R68 ;  /* 0x000000444516723e */ /* 0x002fe400000010ff */
[----:B------:R-:W-:-:S02]  /*a950*/  F2FP.BF16.F32.PACK_AB R9, R75, R74 ;  /* 0x0000004a4b09723e */ /* 0x000fc400000010ff */
[----:B------:R-:W-:Y:S01]  /*a960*/  F2FP.BF16.F32.PACK_AB R10, R77, R76 ;  /* 0x0000004c4d0a723e */ /* 0x000fe200000010ff */
[----:B------:R0:W-:Y:S01]  /*a970*/  STSM.16.M88.4 [R157], R20 ;  /* 0x000000149d007844 */ /* 0x0001e20000000200 */
[----:B------:R-:W-:Y:S02]  /*a980*/  F2FP.BF16.F32.PACK_AB R11, R79, R78 ;  /* 0x0000004e4f0b723e */ /* 0x000fe400000010ff */
[----:B------:R-:W-:Y:S02]  /*a990*/  F2FP.BF16.F32.PACK_AB R12, R81, R80 ;  /* 0x00000050510c723e */ /* 0x000fe400000010ff */
[----:B------:R-:W-:Y:S01]  /*a9a0*/  F2FP.BF16.F32.PACK_AB R13, R83, R82 ;  /* 0x00000052530d723e */ /* 0x000fe200000010ff */
[----:B------:R1:W-:Y:S01]  /*a9b0*/  STSM.16.M88.4 [R155], R8 ;  /* 0x000000089b007844 */ /* 0x0003e20000000200 */
[----:B------:R-:W-:Y:S02]  /*a9c0*/  F2FP.BF16.F32.PACK_AB R14, R85, R84 ;  /* 0x00000054550e723e */ /* 0x000fe400000010ff */
[----:B------:R-:W-:-:S05]  /*a9d0*/  F2FP.BF16.F32.PACK_AB R15, R87, R86 ;  /* 0x00000056570f723e */ /* 0x000fca00000010ff */
[----:B------:R2:W-:Y:S01]  /*a9e0*/  STSM.16.M88.4 [R162], R12 ;  /* 0x0000000ca2007844 */ /* 0x0005e20000000200 */
[----:B0-----:R-:W-:Y:S02]  /*a9f0*/  F2FP.BF16.F32.PACK_AB R20, R89, R88 ;  /* 0x000000585914723e */ /* 0x001fe400000010ff */
[----:B------:R-:W-:Y:S02]  /*aa00*/  F2FP.BF16.F32.PACK_AB R21, R91, R90 ;  /* 0x0000005a5b15723e */ /* 0x000fe400000010ff */
[----:B------:R-:W-:Y:S02]  /*aa10*/  F2FP.BF16.F32.PACK_AB R22, R93, R92 ;  /* 0x0000005c5d16723e */ /* 0x000fe400000010ff */
[----:B------:R-:W-:Y:S02]  /*aa20*/  F2FP.BF16.F32.PACK_AB R23, R95, R94 ;  /* 0x0000005e5f17723e */ /* 0x000fe400000010ff */
[----:B-1----:R-:W-:Y:S02]  /*aa30*/  F2FP.BF16.F32.PACK_AB R8, R97, R96 ;  /* 0x000000606108723e */ /* 0x002fe400000010ff */
[----:B------:R-:W-:Y:S01]  /*aa40*/  F2FP.BF16.F32.PACK_AB R9, R99, R98 ;  /* 0x000000626309723e */ /* 0x000fe200000010ff */
[----:B------:R0:W-:Y:S01]  /*aa50*/  STSM.16.M88.4 [R160], R20 ;  /* 0x00000014a0007844 */ /* 0x0001e20000000200 */
[----:B------:R-:W-:-:S02]  /*aa60*/  F2FP.BF16.F32.PACK_AB R10, R101, R100 ;  /* 0x00000064650a723e */ /* 0x000fc400000010ff */
[----:B------:R-:W-:Y:S02]  /*aa70*/  F2FP.BF16.F32.PACK_AB R11, R103, R102 ;  /* 0x00000066670b723e */ /* 0x000fe400000010ff */
[----:B--2---:R-:W-:Y:S02]  /*aa80*/  F2FP.BF16.F32.PACK_AB R12, R105, R104 ;  /* 0x00000068690c723e */ /* 0x004fe400000010ff */
[----:B------:R-:W-:Y:S01]  /*aa90*/  F2FP.BF16.F32.PACK_AB R13, R107, R106 ;  /* 0x0000006a6b0d723e */ /* 0x000fe200000010ff */
[----:B------:R1:W-:Y:S01]  /*aaa0*/  STSM.16.M88.4 [R158], R8 ;  /* 0x000000089e007844 */ /* 0x0003e20000000200 */
[----:B------:R-:W-:Y:S02]  /*aab0*/  F2FP.BF16.F32.PACK_AB R14, R109, R108 ;  /* 0x0000006c6d0e723e */ /* 0x000fe400000010ff */
[----:B------:R-:W-:Y:S02]  /*aac0*/  F2FP.BF16.F32.PACK_AB R15, R111, R110 ;  /* 0x0000006e6f0f723e */ /* 0x000fe400000010ff */
[----:B0-----:R-:W-:-:S03]  /*aad0*/  F2FP.BF16.F32.PACK_AB R20, R113, R112 ;  /* 0x000000707114723e */ /* 0x001fc600000010ff */
[----:B------:R0:W-:Y:S01]  /*aae0*/  STSM.16.M88.4 [R156], R12 ;  /* 0x0000000c9c007844 */ /* 0x0001e20000000200 */
        /* <DEDUP_REMOVED lines=8> */
[----:B0-----:R-:W-:Y:S02]  /*ab70*/  F2FP.BF16.F32.PACK_AB R12, R129, R128 ;  /* 0x00000080810c723e */ /* 0x001fe400000010ff */
[----:B------:R-:W-:Y:S01]  /*ab80*/  F2FP.BF16.F32.PACK_AB R13, R131, R130 ;  /* 0x00000082830d723e */ /* 0x000fe200000010ff */
[----:B------:R0:W-:Y:S01]  /*ab90*/  STSM.16.M88.4 [R7], R8 ;  /* 0x0000000807007844 */ /* 0x0001e20000000200 */
[----:B------:R-:W-:Y:S02]  /*aba0*/  F2FP.BF16.F32.PACK_AB R14, R133, R132 ;  /* 0x00000084850e723e */ /* 0x000fe400000010ff */
[----:B------:R-:W-:Y:S02]  /*abb0*/  F2FP.BF16.F32.PACK_AB R15, R135, R134 ;  /* 0x00000086870f723e */ /* 0x000fe400000010ff */
[----:B-1----:R-:W-:-:S03]  /*abc0*/  F2FP.BF16.F32.PACK_AB R20, R137, R136 ;  /* 0x000000888914723e */ /* 0x002fc600000010ff */
[----:B------:R1:W-:Y:S01]  /*abd0*/  STSM.16.M88.4 [R18], R12 ;  /* 0x0000000c12007844 */ /* 0x0003e20000000200 */
[----:B------:R-:W-:Y:S02]  /*abe0*/  F2FP.BF16.F32.PACK_AB R21, R139, R138 ;  /* 0x0000008a8b15723e */ /* 0x000fe400000010ff */
[----:B------:R-:W-:Y:S02]  /*abf0*/  F2FP.BF16.F32.PACK_AB R22, R141, R140 ;  /* 0x0000008c8d16723e */ /* 0x000fe400000010ff */
[----:B------:R-:W-:Y:S02]  /*ac00*/  F2FP.BF16.F32.PACK_AB R23, R143, R142 ;  /* 0x0000008e8f17723e */ /* 0x000fe400000010ff */
[----:B0-----:R-:W-:Y:S02]  /*ac10*/  F2FP.BF16.F32.PACK_AB R8, R145, R144 ;  /* 0x000000909108723e */ /* 0x001fe400000010ff */
[----:B------:R-:W-:Y:S01]  /*ac20*/  F2FP.BF16.F32.PACK_AB R9, R147, R146 ;  /* 0x000000929309723e */ /* 0x000fe200000010ff */
[----:B------:R-:W-:Y:S01]  /*ac30*/  STSM.16.M88.4 [R153], R20 ;  /* 0x0000001499007844 */ /* 0x000fe20000000200 */
[----:B------:R-:W-:-:S02]  /*ac40*/  F2FP.BF16.F32.PACK_AB R10, R149, R148 ;  /* 0x00000094950a723e */ /* 0x000fc400000010ff */
[----:B------:R-:W-:Y:S01]  /*ac50*/  F2FP.BF16.F32.PACK_AB R11, R151, R150 ;  /* 0x00000096970b723e */ /* 0x000fe200000010ff */
[C---:B-1----:R-:W-:Y:S01]  /*ac60*/  IMAD.SHL.U32 R13, R187.reuse, 0x4, RZ ;  /* 0x00000004bb0d7824 */ /* 0x042fe200078e00ff */
[----:B------:R-:W-:-:S03]  /*ac70*/  SHF.L.U64.HI R14, R187, 0x2, R220 ;  /* 0x00000002bb0e7819 */ /* 0x000fc600000102dc */
[----:B------:R0:W-:Y:S02]  /*ac80*/  STSM.16.M88.4 [R164], R8 ;  /* 0x00000008a4007844 */ /* 0x0001e40000000200 */
[----:B0-----:R-:W0:Y:S08]  /*ac90*/  LDC.64 R10, c[0x0][0xd00] ;  /* 0x00034000ff0a7b82 */ /* 0x001e300000000a00 */
[----:B------:R-:W-:Y:S01]  /*aca0*/  BAR.SYNC.DEFER_BLOCKING 0x1, 0x100 ;  /* 0x0044000000007b1d */ /* 0x000fe20000010000 */
[----:B------:R-:W-:-:S04]  /*acb0*/  @P0 IADD3 R8, P2, R13, UR6, RZ ;  /* 0x000000060d080c10 */ /* 0x000fc8000ff5e0ff */
[----:B------:R-:W-:Y:S02]  /*acc0*/  @P0 IADD3.X R9, R14, UR7, RZ, P2, !PT ;  /* 0x000000070e090c10 */ /* 0x000fe400097fe4ff */
[----:B0-----:R-:W-:-:S04]  /*acd0*/  ISETP.NE.U32.AND P1, PT, R10, RZ, PT ;  /* 0x000000ff0a00720c */ /* 0x001fc80003f25070 */
[----:B------:R0:W2:Y:S01]  /*ace0*/  @P0 LDG.E R9, desc[UR38][R8.64] ;  /* 0x0000002608090981 */ /* 0x0000a2000c1e1900 */
[----:B------:R-:W-:Y:S02]  /*acf0*/  IADD3 R12, P2, R13, R10, RZ ;  /* 0x0000000a0d0c7210 */ /* 0x000fe40007f5e0ff */
[----:B------:R-:W-:-:S03]  /*ad00*/  ISETP.NE.AND.EX P1, PT, R11, RZ, PT, P1 ;  /* 0x000000ff0b00720c */ /* 0x000fc60003f25310 */
[----:B------:R-:W-:Y:S02]  /*ad10*/  IMAD.X R13, R14, 0x1, R11, P2 ;  /* 0x000000010e0d7824 */ /* 0x000fe400010e060b */
[----:B0-----:R-:W-:-:S08]  /*ad20*/  IMAD.MOV.U32 R8, RZ, RZ, RZ ;  /* 0x000000ffff087224 */ /* 0x001fd000078e00ff */
[----:B------:R0:W5:Y:S01]  /*ad30*/  @P1 LDG.E R8, desc[UR38][R12.64] ;  /* 0x000000260c081981 */ /* 0x000162000c1e1900 */
[----:B------:R-:W-:Y:S01]  /*ad40*/  ULDC UR6, c[0x0][0xb88] ;  /* 0x0002e20000067ab9 */ /* 0x000fe20000000800 */
[----:B--2---:R-:W-:Y:S01]  /*ad50*/  @P0 R2UR UR6, R9 ;  /* 0x00000000090602ca */ /* 0x004fe200000e0000 */
[----:B0-----:R-:W-:-:S14]  /*ad60*/  @P0 BRA `(.L_x_1085) ;  /* 0x0000000000180947 */ /* 0x001fdc0003800000 */
[----:B------:R-:W-:Y:S05]  /*ad70*/  @!P1 BRA `(.L_x_1085) ;  /* 0x0000000000149947 */ /* 0x000fea0003800000 */
[----:B------:R-:W2:Y:S04]  /*ad80*/  LDG.E R9, desc[UR38][R12.64] ;  /* 0x000000260c097981 */ /* 0x000ea8000c1e1900 */
[----:B------:R-:W3:Y:S01]  /*ad90*/  LDG.E R7, desc[UR38][R12.64+0x4] ;  /* 0x000004260c077981 */ /* 0x000ee2000c1e1900 */
[----:B--2---:R-:W-:Y:S02]  /*ada0*/  R2UR UR7, R9 ;  /* 0x00000000090772ca */ /* 0x004fe400000e0000 */
[----:B---3--:R-:W-:-:S13]  /*adb0*/  R2UR UR6, R7 ;  /* 0x00000000070672ca */ /* 0x008fda00000e0000 */
[----:B------:R-:W-:-:S12]  /*adc0*/  UIADD3 UR6, -UR7, UR6, URZ ;  /* 0x0000000607067290 */ /* 0x000fd8000fffe13f */
.L_x_1085:
[----:B------:R-:W0:Y:S02]  /*add0*/  SHFL.IDX PT, R7, R227, RZ, 0x1f ;  /* 0x00001fffe3077589 */ /* 0x000e2400000e0000 */
[----:B0-----:R-:W-:Y:S02]  /*ade0*/  ISETP.NE.AND P0, PT, R7, RZ, PT ;  /* 0x000000ff0700720c */ /* 0x001fe40003f05270 */
[----:B-----5:R-:W-:-:S11]  /*adf0*/  SHF.R.S32.HI R7, RZ, 0x1f, R8 ;  /* 0x0000001fff077819 */ /* 0x020fd60000011408 */
[----:B------:R-:W-:Y:S05]  /*ae00*/  @P0 BRA `(.L_x_1086) ;  /* 0x0000000400000947 */ /* 0x000fea0003800000 */
[----:B------:R-:W2:Y:S04]  /*ae10*/  LDL R153, [R1+0x68] ;  /* 0x0000680001997983 */ /* 0x000ea80000100800 */
[----:B------:R-:W3:Y:S01]  /*ae20*/  LDL R154, [R1+0x6c] ;  /* 0x00006c00019a7983 */ /* 0x000ee20000100800 */
[----:B------:R-:W-:Y:S01]  /*ae30*/  IMAD.MOV.U32 R9, RZ, RZ, 0xab8 ;  /* 0x00000ab8ff097424 */ /* 0x000fe200078e00ff */
[----:B------:R-:W-:Y:S01]  /*ae40*/  ISETP.GT.AND P1, PT, R0, 0x1, PT ;  /* 0x000000010000780c */ /* 0x000fe20003f24270 */
[----:B------:R-:W0:Y:S01]  /*ae50*/  LDC R23, c[0x0][0xce8] ;  /* 0x00033a00ff177b82 */ /* 0x000e220000000800 */
[----:B------:R-:W-:Y:S01]  /*ae60*/  ISETP.NE.U32.AND P0, PT, R10, RZ, PT ;  /* 0x000000ff0a00720c */ /* 0x000fe20003f05070 */
[----:B------:R-:W-:Y:S01]  /*ae70*/  IMAD.U32 R22, RZ, RZ, UR42 ;  /* 0x0000002aff167e24 */ /* 0x000fe2000f8e00ff */
[----:B------:R-:W-:-:S02]  /*ae80*/  SEL R9, R9, 0xa78, P1 ;  /* 0x00000a7809097807 */ /* 0x000fc40000800000 */
[----:B------:R-:W-:-:S03]  /*ae90*/  ISETP.NE.AND.EX P0, PT, R11, RZ, PT, P0 ;  /* 0x000000ff0b00720c */ /* 0x000fc60003f05300 */
[----:B------:R-:W1:Y:S01]  /*aea0*/  LDC.64 R12, c[0x0][R9+0x220] ;  /* 0x00008800090c7b82 */ /* 0x000e620000000a00 */
[----:B------:R-:W-:Y:S02]  /*aeb0*/  SEL R21, R187, RZ, !P0 ;  /* 0x000000ffbb157207 */ /* 0x000fe40004000000 */
[----:B------:R-:W-:Y:S02]  /*aec0*/  SEL R15, R220, RZ, !P0 ;  /* 0x000000ffdc0f7207 */ /* 0x000fe40004000000 */
[----:B0-----:R-:W-:Y:S01]  /*aed0*/  ISETP.NE.AND P0, PT, R23, 0x1, PT ;  /* 0x000000011700780c */ /* 0x001fe20003f05270 */
[----:B-1----:R-:W-:-:S04]  /*aee0*/  IMAD R18, R13, R21, RZ ;  /* 0x000000150d127224 */ /* 0x002fc800078e02ff */
[C---:B------:R-:W-:Y:S02]  /*aef0*/  IMAD R18, R12.reuse, R15, R18 ;  /* 0x0000000f0c127224 */ /* 0x040fe400078e0212 */
[----:B------:R-:W0:Y:S01]  /*af00*/  LDC.64 R14, c[0x0][R9+0x218] ;  /* 0x00008600090e7b82 */ /* 0x000e220000000a00 */
[----:B------:R-:W-:-:S04]  /*af10*/  IMAD.WIDE.U32 R12, R12, R21, RZ ;  /* 0x000000150c0c7225 */ /* 0x000fc800078e00ff */
[----:B------:R-:W-:-:S03]  /*af20*/  IMAD.IADD R18, R13, 0x1, R18 ;  /* 0x000000010d127824 */ /* 0x000fc600078e0212 */
[----:B------:R-:W1:Y:S01]  /*af30*/  @P0 LDC R13, c[0x0][0xcec] ;  /* 0x00033b00ff0d0b82 */ /* 0x000e620000000800 */
[-C--:B0-----:R-:W-:Y:S02]  /*af40*/  IMAD R20, R15, R188.reuse, RZ ;  /* 0x000000bc0f147224 */ /* 0x081fe400078e02ff */
[----:B------:R-:W-:-:S04]  /*af50*/  IMAD.WIDE.U32 R14, R14, R188, RZ ;  /* 0x000000bc0e0e7225 */ /* 0x000fc800078e00ff */
[----:B------:R-:W-:Y:S01]  /*af60*/  IMAD.IADD R20, R15, 0x1, R20 ;  /* 0x000000010f147824 */ /* 0x000fe200078e0214 */
[----:B------:R-:W-:Y:S02]  /*af70*/  IADD3 R21, P2, P3, R12, R14, R8 ;  /* 0x0000000e0c157210 */ /* 0x000fe40007b5e008 */
[----:B------:R-:W0:Y:S02]  /*af80*/  @P0 LDC R12, c[0x0][0xcf0] ;  /* 0x00033c00ff0c0b82 */ /* 0x000e240000000800 */
[----:B------:R-:W-:Y:S01]  /*af90*/  IADD3.X R18, R18, R20, R7, P2, P3 ;  /* 0x0000001412127210 */ /* 0x000fe200017e6407 */
[----:B--2---:R-:W-:Y:S01]  /*afa0*/  IMAD R22, R22, 0x40, R153 ;  /* 0x0000004016167824 */ /* 0x004fe200078e0299 */
[----:B------:R-:W-:-:S03]  /*afb0*/  SEL R153, R194, RZ, P1 ;  /* 0x000000ffc2997207 */ /* 0x000fc60000800000 */
[----:B-1----:R-:W-:-:S04]  /*afc0*/  @P0 IMAD.HI.U32 R13, R22, R13, RZ ;  /* 0x0000000d160d0227 */ /* 0x002fc800078e00ff */
[----:B------:R-:W-:Y:S01]  /*afd0*/  IMAD.MOV.U32 R20, RZ, RZ, R22 ;  /* 0x000000ffff147224 */ /* 0x000fe200078e0016 */
[----:B0-----:R-:W-:Y:S02]  /*afe0*/  @P0 SHF.R.U32.HI R20, RZ, R12, R13 ;  /* 0x0000000cff140219 */ /* 0x001fe4000001160d */
[----:B------:R-:W0:Y:S02]  /*aff0*/  LDC.64 R12, c[0x0][R9+0x228] ;  /* 0x00008a00090c7b82 */ /* 0x000e240000000a00 */
[-C--:B0-----:R-:W-:Y:S02]  /*b000*/  IMAD R13, R13, R153.reuse, RZ ;  /* 0x000000990d0d7224 */ /* 0x081fe400078e02ff */
[----:B------:R-:W-:-:S04]  /*b010*/  IMAD.WIDE.U32 R14, R12, R153, RZ ;  /* 0x000000990c0e7225 */ /* 0x000fc800078e00ff */
[----:B------:R-:W-:Y:S01]  /*b020*/  IMAD.IADD R15, R15, 0x1, R13 ;  /* 0x000000010f0f7824 */ /* 0x000fe200078e020d */
[----:B------:R-:W-:Y:S01]  /*b030*/  IADD3 R14, P0, P2, R20, R21, R14 ;  /* 0x00000015140e7210 */ /* 0x000fe20007a1e00e */
[----:B------:R-:W0:Y:S01]  /*b040*/  LDC.64 R12, c[0x0][R9+0x210] ;  /* 0x00008400090c7b82 */ /* 0x000e220000000a00 */
[--C-:B------:R-:W-:Y:S01]  /*b050*/  IMAD.MOV R21, RZ, RZ, -R20.reuse ;  /* 0x000000ffff157224 */ /* 0x100fe200078e0a14 */
[----:B------:R-:W-:-:S03]  /*b060*/  SHF.R.S32.HI R20, RZ, 0x1f, R20 ;  /* 0x0000001fff147819 */ /* 0x000fc60000011414 */
[C---:B------:R-:W-:Y:S01]  /*b070*/  IMAD R21, R23.reuse, R21, R22 ;  /* 0x0000001517157224 */ /* 0x040fe200078e0216 */
[----:B------:R-:W-:Y:S01]  /*b080*/  IADD3.X R15, R20, R18, R15, P0, P2 ;  /* 0x00000012140f7210 */ /* 0x000fe200007e440f */
[----:B------:R-:W-:-:S03]  /*b090*/  IMAD R22, R23, UR6, RZ ;  /* 0x0000000617167c24 */ /* 0x000fc6000f8e02ff */
[----:B------:R-:W-:Y:S01]  /*b0a0*/  SHF.R.S32.HI R153, RZ, 0x1f, R21 ;  /* 0x0000001fff997819 */ /* 0x000fe20000011415 */
[-C--:B0-----:R-:W-:Y:S02]  /*b0b0*/  IMAD R13, R13, R21.reuse, RZ ;  /* 0x000000150d0d7224 */ /* 0x081fe400078e02ff */
[----:B------:R-:W-:-:S04]  /*b0c0*/  IMAD.WIDE.U32 R14, R12, R21, R14 ;  /* 0x000000150c0e7225 */ /* 0x000fc800078e000e */
[----:B------:R-:W-:Y:S02]  /*b0d0*/  IMAD R9, R12, R153, R13 ;  /* 0x000000990c097224 */ /* 0x000fe400078e020d */
[----:B------:R-:W0:Y:S02]  /*b0e0*/  LDC.64 R12, c[0x0][0xca8] ;  /* 0x00032a00ff0c7b82 */ /* 0x000e240000000a00 */
[----:B------:R-:W-:Y:S02]  /*b0f0*/  IMAD.IADD R15, R15, 0x1, R9 ;  /* 0x000000010f0f7824 */ /* 0x000fe400078e0209 */
[----:B---3--:R-:W-:-:S04]  /*b100*/  IMAD.MOV R9, RZ, RZ, -R154 ;  /* 0x000000ffff097224 */ /* 0x008fc800078e0a9a */
[----:B0-----:R-:W0:Y:S08]  /*b110*/  @!P1 LDC R12, c[0x0][0xc50] ;  /* 0x00031400ff0c9b82 */ /* 0x001e300000000800 */
[----:B------:R-:W1:Y:S01]  /*b120*/  @!P1 LDC R13, c[0x0][0xc54] ;  /* 0x00031500ff0d9b82 */ /* 0x000e620000000800 */
[----:B0-----:R-:W-:-:S05]  /*b130*/  LEA R18, P0, R14, R12, 0x2 ;  /* 0x0000000c0e127211 */ /* 0x001fca00078010ff */
[----:B------:R-:W-:Y:S01]  /*b140*/  SHFL.IDX PT, R12, R18, RZ, 0x1c1f ;  /* 0x001c1fff120c7589 */ /* 0x000fe200000e0000 */
[----:B-1----:R-:W-:Y:S02]  /*b150*/  LEA.HI.X R20, R14, R13, R15, 0x2, P0 ;  /* 0x0000000d0e147211 */ /* 0x002fe400000f140f */
[----:B------:R-:W-:Y:S01]  /*b160*/  ISETP.NE.AND P0, PT, R230, R9, PT ;  /* 0x00000009e600720c */ /* 0x000fe20003f05270 */
[----:B------:R-:W-:Y:S01]  /*b170*/  IMAD.U32 R9, RZ, RZ, UR42 ;  /* 0x0000002aff097e24 */ /* 0x000fe2000f8e00ff */
[----:B------:R-:W-:Y:S03]  /*b180*/  SHFL.IDX PT, R14, R18, 0x1, 0x1c1f ;  /* 0x003c1f00120e7f89 */ /* 0x000fe600000e0000 */
[----:B------:R-:W-:Y:S01]  /*b190*/  IMAD R9, R9, 0x40, R16 ;  /* 0x0000004009097824 */ /* 0x000fe200078e0210 */
[----:B------:R-:W0:Y:S04]  /*b1a0*/  SHFL.IDX PT, R13, R20, RZ, 0x1c1f ;  /* 0x001c1fff140d7589 */ /* 0x000e2800000e0000 */
[----:B------:R-:W1:Y:S01]  /*b1b0*/  SHFL.IDX PT, R15, R20, 0x1, 0x1c1f ;  /* 0x003c1f00140f7f89 */ /* 0x000e6200000e0000 */
[C---:B------:R-:W-:Y:S01]  /*b1c0*/  ISETP.GE.OR P1, PT, R9.reuse, R22, P0 ;  /* 0x000000160900720c */ /* 0x040fe20000726670 */
[----:B------:R-:W-:-:S05]  /*b1d0*/  VIADD R9, R9, 0x8 ;  /* 0x0000000809097836 */ /* 0x000fca0000000000 */
[----:B------:R-:W-:-:S07]  /*b1e0*/  ISETP.GE.OR P0, PT, R9, R22, P0 ;  /* 0x000000160900720c */ /* 0x000fce0000706670 */
[----:B0-----:R0:W-:Y:S06]  /*b1f0*/  @!P1 ST.E desc[UR38][R12.64], R3 ;  /* 0x000000030c009985 */ /* 0x0011ec000c101926 */
[----:B-1----:R0:W-:Y:S02]  /*b200*/  @!P0 ST.E desc[UR38][R14.64], R152 ;  /* 0x000000980e008985 */ /* 0x0021e4000c101926 */
.L_x_1086:
[----:B------:R-:W-:Y:S02]  /*b210*/  ISETP.GT.AND P1, PT, R0, 0x1, PT ;  /* 0x000000010000780c */ /* 0x000fe40003f24270 */
[----:B------:R-:W-:-:S04]  /*b220*/  ISETP.NE.U32.AND P0, PT, R10, RZ, PT ;  /* 0x000000ff0a00720c */ /* 0x000fc80003f05070 */
[----:B------:R-:W-:-:S04]  /*b230*/  ISETP.NE.AND.EX P0, PT, R11, RZ, PT, P0 ;  /* 0x000000ff0b00720c */ /* 0x000fc80003f05300 */
[----:B------:R-:W-:-:S03]  /*b240*/  SEL R187, R187, RZ, !P0 ;  /* 0x000000ffbbbb7207 */ /* 0x000fc60004000000 */
[----:B------:R-:W-:Y:S06]  /*b250*/  @P1 BRA `(.L_x_1087) ;  /* 0x0000001000441947 */ /* 0x000fec0003800000 */
[----:B------:R-:W1:Y:S01]  /*b260*/  S2R R0, SR_TID.X ;  /* 0x0000000000007919 */ /* 0x000e620000002100 */
[----:B------:R-:W2:Y:S01]  /*b270*/  LDC R18, c[0x0][0xce8] ;  /* 0x00033a00ff127b82 */ /* 0x000ea20000000800 */
[----:B------:R-:W-:Y:S01]  /*b280*/  ULDC.64 UR8, c[0x0][0xba0] ;  /* 0x0002e80000087ab9 */ /* 0x000fe20000000a00 */
[----:B------:R-:W-:Y:S01]  /*b290*/  ULDC UR10, c[0x0][0xbc8] ;  /* 0x0002f200000a7ab9 */ /* 0x000fe20000000800 */
[----:B-1----:R-:W-:-:S05]  /*b2a0*/  VIADD R0, R0, 0xffffff80 ;  /* 0xffffff8000007836 */ /* 0x002fca0000000000 */
[----:B0-----:R-:W-:-:S04]  /*b2b0*/  SHF.R.S32.HI R3, RZ, 0x1f, R0 ;  /* 0x0000001fff037819 */ /* 0x001fc80000011400 */
[----:B------:R-:W-:-:S04]  /*b2c0*/  LEA.HI R10, R3, R0, RZ, 0x3 ;  /* 0x00000000030a7211 */ /* 0x000fc800078f18ff */
[----:B------:R-:W-:-:S05]  /*b2d0*/  SHF.R.S32.HI R3, RZ, 0x3, R10 ;  /* 0x00000003ff037819 */ /* 0x000fca000001140a */
[----:B------:R-:W-:-:S04]  /*b2e0*/  IMAD R9, R3, 0x40, R2 ;  /* 0x0000004003097824 */ /* 0x000fc800078e0202 */
[----:B------:R-:W-:-:S03]  /*b2f0*/  IMAD.WIDE R4, R9, 0x2, R4 ;  /* 0x0000000209047825 */ /* 0x000fc600078e0204 */
[C---:B------:R-:W-:Y:S02]  /*b300*/  IADD3 R21, P3, R4.reuse, 0x1000, RZ ;  /* 0x0000100004157810 */ /* 0x040fe40007f7e0ff */
[----:B------:R-:W-:Y:S02]  /*b310*/  IADD3 R45, P2, R4, 0x7000, RZ ;  /* 0x00007000042d7810 */ /* 0x000fe40007f5e0ff */
[----:B------:R-:W-:Y:S02]  /*b320*/  LOP3.LUT R20, R21, 0x380, RZ, 0xc0, !PT ;  /* 0x0000038015147812 */ /* 0x000fe400078ec0ff */
[----:B------:R-:W-:Y:S02]  /*b330*/  LOP3.LUT R44, R45, 0x380, RZ, 0xc0, !PT ;  /* 0x000003802d2c7812 */ /* 0x000fe400078ec0ff */
[----:B------:R-:W-:Y:S02]  /*b340*/  SHF.R.U64 R20, R20, 0x3, RZ ;  /* 0x0000000314147819 */ /* 0x000fe400000012ff */
[----:B------:R-:W-:-:S02]  /*b350*/  IADD3 R37, P0, R4, 0x5000, RZ ;  /* 0x0000500004257810 */ /* 0x000fc40007f1e0ff */
[----:B------:R-:W-:Y:S01]  /*b360*/  LOP3.LUT R20, R20, R21, RZ, 0x3c, !PT ;  /* 0x0000001514147212 */ /* 0x000fe200078e3cff */
[----:B------:R-:W-:Y:S01]  /*b370*/  IMAD.X R21, RZ, RZ, R5, P3 ;  /* 0x000000ffff157224 */ /* 0x000fe200018e0605 */
[----:B------:R-:W-:Y:S02]  /*b380*/  SHF.R.U64 R44, R44, 0x3, RZ ;  /* 0x000000032c2c7819 */ /* 0x000fe400000012ff */
[C---:B------:R-:W-:Y:S02]  /*b390*/  IADD3 R25, P4, R4.reuse, 0x2000, RZ ;  /* 0x0000200004197810 */ /* 0x040fe40007f9e0ff */
[C---:B------:R-:W-:Y:S01]  /*b3a0*/  IADD3 R29, P5, R4.reuse, 0x3000, RZ ;  /* 0x00003000041d7810 */ /* 0x040fe20007fbe0ff */
[----:B------:R-:W-:Y:S01]  /*b3b0*/  IMAD R7, R7, UR8, RZ ;  /* 0x0000000807077c24 */ /* 0x000fe2000f8e02ff */
[C---:B------:R-:W-:Y:S01]  /*b3c0*/  IADD3 R33, P6, R4.reuse, 0x4000, RZ ;  /* 0x0000400004217810 */ /* 0x040fe20007fde0ff */
[----:B------:R-:W5:Y:S01]  /*b3d0*/  LD.E.128 R20, desc[UR38][R20.64] ;  /* 0x0000002614147980 */ /* 0x000f62000c101d00 */
[----:B------:R-:W-:-:S02]  /*b3e0*/  IADD3 R41, P1, R4, 0x6000, RZ ;  /* 0x0000600004297810 */ /* 0x000fc40007f3e0ff */
[----:B------:R-:W-:Y:S02]  /*b3f0*/  LOP3.LUT R36, R37, 0x380, RZ, 0xc0, !PT ;  /* 0x0000038025247812 */ /* 0x000fe400078ec0ff */
[----:B------:R-:W-:Y:S02]  /*b400*/  IADD3 R49, P3, R4, 0x8000, RZ ;  /* 0x0000800004317810 */ /* 0x000fe40007f7e0ff */
[----:B------:R-:W-:Y:S01]  /*b410*/  LOP3.LUT R44, R44, R45, RZ, 0x3c, !PT ;  /* 0x0000002d2c2c7212 */ /* 0x000fe200078e3cff */
[----:B------:R-:W-:Y:S01]  /*b420*/  IMAD.X R45, RZ, RZ, R5, P2 ;  /* 0x000000ffff2d7224 */ /* 0x000fe200010e0605 */
[----:B------:R-:W-:Y:S02]  /*b430*/  LOP3.LUT R24, R25, 0x380, RZ, 0xc0, !PT ;  /* 0x0000038019187812 */ /* 0x000fe400078ec0ff */
[----:B------:R-:W-:Y:S02]  /*b440*/  LOP3.LUT R28, R29, 0x380, RZ, 0xc0, !PT ;  /* 0x000003801d1c7812 */ /* 0x000fe400078ec0ff */
[----:B------:R-:W-:-:S02]  /*b450*/  LOP3.LUT R32, R33, 0x380, RZ, 0xc0, !PT ;  /* 0x0000038021207812 */ /* 0x000fc400078ec0ff */
[----:B------:R-:W-:Y:S01]  /*b460*/  LOP3.LUT R11, R4, 0x380, RZ, 0xc0, !PT ;  /* 0x00000380040b7812 */ /* 0x000fe200078ec0ff */
[----:B------:R-:W-:Y:S01]  /*b470*/  IMAD R7, R8, UR9, R7 ;  /* 0x0000000908077c24 */ /* 0x000fe2000f8e0207 */
[----:B------:R-:W-:Y:S01]  /*b480*/  LOP3.LUT R40, R41, 0x380, RZ, 0xc0, !PT ;  /* 0x0000038029287812 */ /* 0x000fe200078ec0ff */
[----:B------:R-:W5:Y:S01]  /*b490*/  LD.E.128 R44, desc[UR38][R44.64] ;  /* 0x000000262c2c7980 */ /* 0x000f62000c101d00 */
[----:B------:R-:W-:Y:S02]  /*b4a0*/  SHF.R.U64 R36, R36, 0x3, RZ ;  /* 0x0000000324247819 */ /* 0x000fe400000012ff */
[----:B------:R-:W-:Y:S02]  /*b4b0*/  LOP3.LUT R48, R49, 0x380, RZ, 0xc0, !PT ;  /* 0x0000038031307812 */ /* 0x000fe400078ec0ff */
[----:B------:R-:W-:Y:S02]  /*b4c0*/  IADD3 R73, P2, R4, 0xe000, RZ ;  /* 0x0000e00004497810 */ /* 0x000fe40007f5e0ff */
[----:B------:R-:W-:-:S02]  /*b4d0*/  SHF.R.U64 R24, R24, 0x3, RZ ;  /* 0x0000000318187819 */ /* 0x000fc400000012ff */
[----:B------:R-:W-:Y:S02]  /*b4e0*/  SHF.R.U64 R28, R28, 0x3, RZ ;  /* 0x000000031c1c7819 */ /* 0x000fe400000012ff */
[----:B------:R-:W-:Y:S02]  /*b4f0*/  SHF.R.U64 R32, R32, 0x3, RZ ;  /* 0x0000000320207819 */ /* 0x000fe400000012ff */
[----:B------:R-:W-:Y:S02]  /*b500*/  SHF.R.U64 R40, R40, 0x3, RZ ;  /* 0x0000000328287819 */ /* 0x000fe400000012ff */
[----:B------:R-:W-:Y:S01]  /*b510*/  LOP3.LUT R36, R36, R37, RZ, 0x3c, !PT ;  /* 0x0000002524247212 */ /* 0x000fe200078e3cff */
[----:B------:R-:W-:Y:S01]  /*b520*/  IMAD.X R37, RZ, RZ, R5, P0 ;  /* 0x000000ffff257224 */ /* 0x000fe200000e0605 */
[----:B------:R-:W-:Y:S02]  /*b530*/  SHF.R.U64 R48, R48, 0x3, RZ ;  /* 0x0000000330307819 */ /* 0x000fe400000012ff */
[----:B------:R-:W-:-:S02]  /*b540*/  LOP3.LUT R72, R73, 0x380, RZ, 0xc0, !PT ;  /* 0x0000038049487812 */ /* 0x000fc400078ec0ff */
[----:B------:R-:W-:Y:S01]  /*b550*/  IADD3 R65, P0, R4, 0xc000, RZ ;  /* 0x0000c00004417810 */ /* 0x000fe20007f1e0ff */
[----:B------:R-:W5:Y:S01]  /*b560*/  LD.E.128 R36, desc[UR38][R36.64] ;  /* 0x0000002624247980 */ /* 0x000f62000c101d00 */
        /* <DEDUP_REMOVED lines=10> */
[----:B------:R-:W-:Y:S01]  /*b610*/  SHF.R.U64 R72, R72, 0x3, RZ ;  /* 0x0000000348487819 */ /* 0x000fe200000012ff */
[----:B------:R-:W5:Y:S01]  /*b620*/  LD.E.128 R24, desc[UR38][R24.64] ;  /* 0x0000002618187980 */ /* 0x000f62000c101d00 */
[----:B------:R-:W-:-:S02]  /*b630*/  IADD3 R53, P4, R4, 0x9000, RZ ;  /* 0x0000900004357810 */ /* 0x000fc40007f9e0ff */
[C---:B------:R-:W-:Y:S01]  /*b640*/  IADD3 R57, P5, R4.reuse, 0xa000, RZ ;  /* 0x0000a00004397810 */ /* 0x040fe20007fbe0ff */
[----:B------:R-:W5:Y:S01]  /*b650*/  LD.E.128 R28, desc[UR38][R28.64] ;  /* 0x000000261c1c7980 */ /* 0x000f62000c101d00 */
[C---:B------:R-:W-:Y:S02]  /*b660*/  IADD3 R61, P6, R4.reuse, 0xb000, RZ ;  /* 0x0000b000043d7810 */ /* 0x040fe40007fde0ff */
[C---:B------:R-:W-:Y:S01]  /*b670*/  IADD3 R69, P1, R4.reuse, 0xd000, RZ ;  /* 0x0000d00004457810 */ /* 0x040fe20007f3e0ff */
[----:B------:R-:W5:Y:S01]  /*b680*/  LD.E.128 R32, desc[UR38][R32.64] ;  /* 0x0000002620207980 */ /* 0x000f62000c101d00 */
[----:B------:R-:W-:Y:S02]  /*b690*/  LOP3.LUT R64, R65, 0x380, RZ, 0xc0, !PT ;  /* 0x0000038041407812 */ /* 0x000fe400078ec0ff */
[----:B------:R-:W-:Y:S01]  /*b6a0*/  IADD3 R12, P3, R4, 0xf000, RZ ;  /* 0x0000f000040c7810 */ /* 0x000fe20007f7e0ff */
[----:B------:R-:W5:Y:S01]  /*b6b0*/  LD.E.128 R40, desc[UR38][R40.64] ;  /* 0x0000002628287980 */ /* 0x000f62000c101d00 */
[----:B------:R-:W-:Y:S01]  /*b6c0*/  LOP3.LUT R72, R72, R73, RZ, 0x3c, !PT ;  /* 0x0000004948487212 */ /* 0x000fe200078e3cff */
[--C-:B------:R-:W-:Y:S01]  /*b6d0*/  IMAD.X R73, RZ, RZ, R5.reuse, P2 ;  /* 0x000000ffff497224 */ /* 0x100fe200010e0605 */
[----:B------:R-:W-:Y:S01]  /*b6e0*/  LOP3.LUT R52, R53, 0x380, RZ, 0xc0, !PT ;  /* 0x0000038035347812 */ /* 0x000fe200078ec0ff */
[----:B------:R-:W-:Y:S01]  /*b6f0*/  IMAD.X R77, RZ, RZ, R5, P3 ;  /* 0x000000ffff4d7224 */ /* 0x000fe200018e0605 */
[----:B------:R-:W-:Y:S01]  /*b700*/  LOP3.LUT R56, R57, 0x380, RZ, 0xc0, !PT ;  /* 0x0000038039387812 */ /* 0x000fe200078ec0ff */
[----:B------:R-:W5:Y:S01]  /*b710*/  LD.E.128 R48, desc[UR38][R48.64] ;  /* 0x0000002630307980 */ /* 0x000f62000c101d00 */
[----:B------:R-:W-:-:S02]  /*b720*/  LOP3.LUT R60, R61, 0x380, RZ, 0xc0, !PT ;  /* 0x000003803d3c7812 */ /* 0x000fc400078ec0ff */
[----:B------:R-:W-:Y:S01]  /*b730*/  LOP3.LUT R68, R69, 0x380, RZ, 0xc0, !PT ;  /* 0x0000038045447812 */ /* 0x000fe200078ec0ff */
[----:B------:R-:W5:Y:S01]  /*b740*/  LD.E.128 R72, desc[UR38][R72.64] ;  /* 0x0000002648487980 */ /* 0x000f62000c101d00 */
[----:B------:R-:W-:Y:S02]  /*b750*/  SHF.R.U64 R64, R64, 0x3, RZ ;  /* 0x0000000340407819 */ /* 0x000fe400000012ff */
[----:B------:R-:W-:Y:S02]  /*b760*/  SHF.R.U64 R11, R11, 0x3, RZ ;  /* 0x000000030b0b7819 */ /* 0x000fe400000012ff */
[----:B------:R-:W-:Y:S02]  /*b770*/  LOP3.LUT R9, R12, 0x380, RZ, 0xc0, !PT ;  /* 0x000003800c097812 */ /* 0x000fe400078ec0ff */
[----:B--2---:R-:W-:Y:S02]  /*b780*/  ISETP.NE.AND P2, PT, R18, 0x1, PT ;  /* 0x000000011200780c */ /* 0x004fe40003f45270 */
[----:B------:R-:W-:-:S02]  /*b790*/  SHF.R.U64 R52, R52, 0x3, RZ ;  /* 0x0000000334347819 */ /* 0x000fc400000012ff */
[----:B------:R-:W-:Y:S02]  /*b7a0*/  SHF.R.U64 R56, R56, 0x3, RZ ;  /* 0x0000000338387819 */ /* 0x000fe400000012ff */
[----:B------:R-:W-:Y:S02]  /*b7b0*/  SHF.R.U64 R60, R60, 0x3, RZ ;  /* 0x000000033c3c7819 */ /* 0x000fe400000012ff */
[----:B------:R-:W-:Y:S02]  /*b7c0*/  SHF.R.U64 R68, R68, 0x3, RZ ;  /* 0x0000000344447819 */ /* 0x000fe400000012ff */
[----:B------:R-:W-:Y:S01]  /*b7d0*/  LOP3.LUT R64, R64, R65, RZ, 0x3c, !PT ;  /* 0x0000004140407212 */ /* 0x000fe200078e3cff */
[----:B------:R-:W-:Y:S01]  /*b7e0*/  IMAD.X R65, RZ, RZ, R5, P0 ;  /* 0x000000ffff417224 */ /* 0x000fe200000e0605 */
[----:B------:R-:W-:Y:S01]  /*b7f0*/  LOP3.LUT R4, R11, R4, RZ, 0x3c, !PT ;  /* 0x000000040b047212 */ /* 0x000fe200078e3cff */
[----:B------:R-:W0:Y:S01]  /*b800*/  @P2 LDC R81, c[0x0][0xcec] ;  /* 0x00033b00ff512b82 */ /* 0x000e220000000800 */
[----:B------:R-:W-:-:S02]  /*b810*/  SHF.R.U64 R9, R9, 0x3, RZ ;  /* 0x0000000309097819 */ /* 0x000fc400000012ff */
[----:B------:R-:W-:Y:S01]  /*b820*/  ISETP.GE.AND P0, PT, R193, UR10, PT ;  /* 0x0000000ac1007c0c */ /* 0x000fe2000bf06270 */
        /* <DEDUP_REMOVED lines=10> */
[----:B------:R-:W-:Y:S01]  /*b8d0*/  IMAD.WIDE.U32 R8, R8, UR8, RZ ;  /* 0x0000000808087c25 */ /* 0x000fe2000f8e00ff */
[----:B------:R1:W5:Y:S01]  /*b8e0*/  LD.E.128 R12, desc[UR38][R4.64] ;  /* 0x00000026040c7980 */ /* 0x000362000c101d00 */
[----:B------:R-:W-:Y:S01]  /*b8f0*/  ISETP.GE.AND P1, PT, R2, UR10, PT ;  /* 0x0000000a02007c0c */ /* 0x000fe2000bf26270 */
[----:B------:R-:W2:Y:S01]  /*b900*/  @P2 LDC R83, c[0x0][0xcf0] ;  /* 0x00033c00ff532b82 */ /* 0x000ea20000000800 */
[----:B------:R-:W-:Y:S01]  /*b910*/  IMAD.IADD R9, R9, 0x1, R7 ;  /* 0x0000000109097824 */ /* 0x000fe200078e0207 */
[----:B------:R-:W-:Y:S01]  /*b920*/  LOP3.LUT R7, R10, 0xfffffff8, RZ, 0xc0, !PT ;  /* 0xfffffff80a077812 */ /* 0x000fe200078ec0ff */
[----:B------:R-:W-:Y:S01]  /*b930*/  ULDC.64 UR8, c[0x0][0xbe8] ;  /* 0x0002fa0000087ab9 */ /* 0x000fe20000000a00 */
[----:B------:R-:W5:Y:S01]  /*b940*/  LD.E.128 R52, desc[UR38][R52.64] ;  /* 0x0000002634347980 */ /* 0x000f62000c101d00 */
[----:B-1----:R-:W-:-:S03]  /*b950*/  SEL R5, RZ, 0xffffffff, P0 ;  /* 0xffffffffff057807 */ /* 0x002fc60000000000 */
[----:B------:R-:W5:Y:S01]  /*b960*/  LD.E.128 R56, desc[UR38][R56.64] ;  /* 0x0000002638387980 */ /* 0x000f62000c101d00 */
[----:B------:R-:W-:Y:S01]  /*b970*/  ISETP.GE.AND P0, PT, R192, UR10, PT ;  /* 0x0000000ac0007c0c */ /* 0x000fe2000bf06270 */
[----:B------:R-:W-:-:S03]  /*b980*/  IMAD.SHL.U32 R11, R5, 0x2, RZ ;  /* 0x00000002050b7824 */ /* 0x000fc600078e00ff */
[----:B------:R-:W-:Y:S01]  /*b990*/  SEL R5, RZ, 0xffffffff, P0 ;  /* 0xffffffffff057807 */ /* 0x000fe20000000000 */
[----:B------:R-:W5:Y:S01]  /*b9a0*/  LD.E.128 R60, desc[UR38][R60.64] ;  /* 0x000000263c3c7980 */ /* 0x000f62000c101d00 */
[----:B------:R-:W-:Y:S02]  /*b9b0*/  ISETP.GE.AND P0, PT, R191, UR10, PT ;  /* 0x0000000abf007c0c */ /* 0x000fe4000bf06270 */
[----:B------:R-:W-:Y:S01]  /*b9c0*/  SEL R4, RZ, 0x1, P1 ;  /* 0x00000001ff047807 */ /* 0x000fe20000800000 */
[----:B------:R-:W-:Y:S01]  /*b9d0*/  IMAD.IADD R10, R0, 0x1, -R7 ;  /* 0x00000001000a7824 */ /* 0x000fe200078e0a07 */
[----:B------:R-:W-:Y:S01]  /*b9e0*/  SEL R0, RZ, 0xffffffff, P0 ;  /* 0xffffffffff007807 */ /* 0x000fe20000000000 */
[----:B------:R-:W-:Y:S01]  /*b9f0*/  IMAD.SHL.U32 R5, R5, 0x4, RZ ;  /* 0x0000000405057824 */ /* 0x000fe200078e00ff */
[----:B------:R-:W-:Y:S01]  /*ba00*/  LOP3.LUT R4, R11, 0x2, R4, 0xe2, !PT ;  /* 0x000000020b047812 */ /* 0x000fe200078ee204 */
[----:B------:R-:W-:Y:S01]  /*ba10*/  IMAD.WIDE.U32 R8, R188, UR8, R8 ;  /* 0x00000008bc087c25 */ /* 0x000fe2000f8e0008 */
[----:B------:R-:W5:Y:S02]  /*ba20*/  LD.E.128 R68, desc[UR38][R68.64] ;  /* 0x0000002644447980 */ /* 0x000f64000c101d00 */
[----:B------:R-:W-:Y:S01]  /*ba30*/  LOP3.LUT R4, R5, 0x4, R4, 0xe2, !PT ;  /* 0x0000000405047812 */ /* 0x000fe200078ee204 */
[----:B------:R-:W-:Y:S01]  /*ba40*/  IMAD.SHL.U32 R7, R0, 0x8, RZ ;  /* 0x0000000800077824 */ /* 0x000fe200078e00ff */
[----:B------:R-:W-:Y:S01]  /*ba50*/  SHF.R.S32.HI R5, RZ, 0x1f, R187 ;  /* 0x0000001fff057819 */ /* 0x000fe200000114bb */
[----:B------:R-:W-:Y:S01]  /*ba60*/  IMAD.U32 R11, RZ, RZ, UR42 ;  /* 0x0000002aff0b7e24 */ /* 0x000fe2000f8e00ff */
[----:B------:R-:W5:Y:S01]  /*ba70*/  LD.E.128 R76, desc[UR38][R76.64] ;  /* 0x000000264c4c7980 */ /* 0x000f62000c101d00 */
[----:B------:R-:W-:-:S02]  /*ba80*/  IMAD R0, R10, 0x20, R3 ;  /* 0x000000200a007824 */ /* 0x000fc400078e0203 */
[----:B------:R-:W-:Y:S01]  /*ba90*/  IMAD R9, R188, UR9, R9 ;  /* 0x00000009bc097c24 */ /* 0x000fe2000f8e0209 */
[----:B------:R-:W-:Y:S01]  /*baa0*/  ULDC.64 UR8, c[0x0][0xbf0] ;  /* 0x0002fc0000087ab9 */ /* 0x000fe20000000a00 */
[----:B------:R-:W-:Y:S01]  /*bab0*/  IMAD R10, R11, 0x40, R0 ;  /* 0x000000400b0a7824 */ /* 0x000fe200078e0200 */
[----:B------:R-:W-:Y:S01]  /*bac0*/  ISETP.GE.AND P1, PT, R190, UR10, PT ;  /* 0x0000000abe007c0c */ /* 0x000fe2000bf26270 */
[----:B------:R-:W-:Y:S01]  /*bad0*/  IMAD R0, R5, UR8, RZ ;  /* 0x0000000805007c24 */ /* 0x000fe2000f8e02ff */
[----:B------:R-:W-:Y:S01]  /*bae0*/  LOP3.LUT R4, R7, 0x8, R4, 0xe2, !PT ;  /* 0x0000000807047812 */ /* 0x000fe200078ee204 */
[----:B------:R-:W-:Y:S01]  /*baf0*/  @!PT LDS RZ, [RZ] ;  /* 0x00000000fffff984 */ /* 0x000fe20000000800 */
[----:B------:R-:W-:Y:S01]  /*bb00*/  @!PT LDS RZ, [RZ] ;  /* 0x00000000fffff984 */ /* 0x000fe20000000800 */
[----:B------:R-:W-:Y:S01]  /*bb10*/  @!PT LDS RZ, [RZ] ;  /* 0x00000000fffff984 */ /* 0x000fe20000000800 */
[----:B------:R-:W-:Y:S01]  /*bb20*/  @!PT LDS RZ, [RZ] ;  /* 0x00000000fffff984 */ /* 0x000fe20000000800 */
[----:B------:R1:W-:Y:S06]  /*bb30*/  MEMBAR.ALL.CTA ;  /* 0x0000000000007992 */ /* 0x0003ec0000008000 */
[----:B-1----:R-:W1:Y:S01]  /*bb40*/  FENCE.VIEW.ASYNC.S ;  /* 0x00000000000073c6 */ /* 0x002e620000000000 */
[----:B------:R-:W-:Y:S01]  /*bb50*/  SEL R7, RZ, 0xffffffff, P1 ;  /* 0xffffffffff077807 */ /* 0x000fe20000800000 */
[----:B------:R-:W-:Y:S01]  /*bb60*/  IMAD R11, R187, UR9, R0 ;  /* 0x00000009bb0b7c24 */ /* 0x000fe2000f8e0200 */
[----:B------:R-:W-:Y:S01]  /*bb70*/  ISETP.GE.AND P0, PT, R189, UR10, PT ;  /* 0x0000000abd007c0c */ /* 0x000fe2000bf06270 */
[----:B0-----:R-:W-:-:S04]  /*bb80*/  @P2 IMAD.HI.U32 R0, R10, R81, RZ ;  /* 0x000000510a002227 */ /* 0x001fc800078e00ff */
[----:B------:R-:W-:Y:S01]  /*bb90*/  IMAD.SHL.U32 R81, R7, 0x10, RZ ;  /* 0x0000001007517824 */ /* 0x000fe200078e00ff */
[----:B------:R-:W-:Y:S01]  /*bba0*/  SEL R7, RZ, 0xffffffff, P0 ;  /* 0xffffffffff077807 */ /* 0x000fe20000000000 */
[----:B------:R-:W-:Y:S01]  /*bbb0*/  IMAD.MOV.U32 R5, RZ, RZ, R10 ;  /* 0x000000ffff057224 */ /* 0x000fe200078e000a */
[----:B--2---:R-:W-:Y:S02]  /*bbc0*/  @P2 SHF.R.U32.HI R5, RZ, R83, R0 ;  /* 0x00000053ff052219 */ /* 0x004fe40000011600 */
[----:B------:R-:W-:Y:S01]  /*bbd0*/  LOP3.LUT R4, R81, 0x10, R4, 0xe2, !PT ;  /* 0x0000001051047812 */ /* 0x000fe200078ee204 */
[----:B------:R-:W-:Y:S01]  /*bbe0*/  IMAD.SHL.U32 R81, R7, 0x20, RZ ;  /* 0x0000002007517824 */ /* 0x000fe200078e00ff */
[--C-:B------:R-:W-:Y:S01]  /*bbf0*/  SHF.R.S32.HI R0, RZ, 0x1f, R5.reuse ;  /* 0x0000001fff007819 */ /* 0x100fe20000011405 */
[----:B------:R-:W-:Y:S02]  /*bc00*/  IMAD.MOV R7, RZ, RZ, -R5 ;  /* 0x000000ffff077224 */ /* 0x000fe400078e0a05 */
[----:B------:R-:W-:Y:S01]  /*bc10*/  IMAD.WIDE.U32 R8, R187, UR8, R8 ;  /* 0x00000008bb087c25 */ /* 0x000fe2000f8e0008 */
[----:B------:R-:W-:-:S03]  /*bc20*/  ULDC.64 UR8, c[0x0][0xbe0] ;  /* 0x0002f80000087ab9 */ /* 0x000fc60000000a00 */
[----:B------:R-:W-:Y:S02]  /*bc30*/  IMAD R0, R0, UR8, RZ ;  /* 0x0000000800007c24 */ /* 0x000fe4000f8e02ff */
[----:B------:R-:W-:Y:S02]  /*bc40*/  IMAD R7, R18, R7, R10 ;  /* 0x0000000712077224 */ /* 0x000fe400078e020a */
[----:B------:R-:W-:Y:S01]  /*bc50*/  IMAD.IADD R9, R9, 0x1, R11 ;  /* 0x0000000109097824 */ /* 0x000fe200078e020b */
[----:B------:R-:W-:Y:S01]  /*bc60*/  ISETP.GE.AND P0, PT, R229, UR10, PT ;  /* 0x0000000ae5007c0c */ /* 0x000fe2000bf06270 */
[C---:B------:R-:W-:Y:S01]  /*bc70*/  IMAD R11, R5.reuse, UR9, R0 ;  /* 0x00000009050b7c24 */ /* 0x040fe2000f8e0200 */
[----:B------:R-:W-:Y:S01]  /*bc80*/  SHF.R.S32.HI R0, RZ, 0x1f, R7 ;  /* 0x0000001fff007819 */ /* 0x000fe20000011407 */
[----:B------:R-:W-:Y:S01]  /*bc90*/  IMAD.WIDE.U32 R8, R5, UR8, R8 ;  /* 0x0000000805087c25 */ /* 0x000fe2000f8e0008 */
[----:B------:R-:W-:Y:S01]  /*bca0*/  ULDC.64 UR8, c[0x0][0xbd8] ;  /* 0x0002f60000087ab9 */ /* 0x000fe20000000a00 */
[----:B------:R-:W-:-:S02]  /*bcb0*/  LOP3.LUT R4, R81, 0x20, R4, 0xe2, !PT ;  /* 0x0000002051047812 */ /* 0x000fc400078ee204 */
[----:B------:R-:W-:Y:S01]  /*bcc0*/  IMAD.U32 R80, RZ, RZ, UR42 ;  /* 0x0000002aff507e24 */ /* 0x000fe2000f8e00ff */
[----:B------:R-:W-:Y:S01]  /*bcd0*/  SEL R5, RZ, 0x40, P0 ;  /* 0x00000040ff057807 */ /* 0x000fe20000000000 */
[----:B------:R-:W-:Y:S01]  /*bce0*/  IMAD.IADD R9, R9, 0x1, R11 ;  /* 0x0000000109097824 */ /* 0x000fe200078e020b */
[----:B------:R-:W-:Y:S01]  /*bcf0*/  ISETP.GE.AND P0, PT, R228, UR10, PT ;  /* 0x0000000ae4007c0c */ /* 0x000fe2000bf06270 */
[----:B------:R-:W-:Y:S02]  /*bd00*/  IMAD R10, R0, UR8, RZ ;  /* 0x00000008000a7c24 */ /* 0x000fe4000f8e02ff */
        /* <DEDUP_REMOVED lines=13> */
[----:B-1----:R0:W1:Y:S01]  /*bde0*/  SHFL.IDX PT, R4, R18, RZ, 0x181f ;  /* 0x00181fff12047589 */ /* 0x00206200000e0000 */
[----:B------:R-:W-:Y:S02]  /*bdf0*/  BSSY B1, `(.L_x_1088) ;  /* 0x000002b000017945 */ /* 0x000fe40003800000 */
[----:B------:R-:W-:Y:S01]  /*be00*/  SYNCS.ARRIVE.TRANS64.RED.A1T0 RZ, [UR7], RZ ;  /* 0x000000ffffff79a7 */ /* 0x000fe20008100407 */
[----:B------:R0:W2:Y:S01]  /*be10*/  SHFL.IDX PT, R5, R80, RZ, 0x181f ;  /* 0x00181fff50057589 */ /* 0x0000a200000e0000 */
[----:B------:R-:W-:Y:S02]  /*be20*/  LOP3.LUT R3, R0, R3, RZ, 0xfc, !PT ;  /* 0x0000000300037212 */ /* 0x000fe400078efcff */
[----:B------:R-:W-:Y:S01]  /*be30*/  SHF.R.S32.HI R152, RZ, 0x1f, R193 ;  /* 0x0000001fff987819 */ /* 0x000fe200000114c1 */
        /* <DEDUP_REMOVED lines=8> */
[----:B-1----:R-:W-:Y:S01]  /*bec0*/  @!P1 LEA R8, P2, R193, R4, 0x1 ;  /* 0x00000004c1089211 */ /* 0x002fe200078408ff */
[----:B--2---:R-:W-:-:S03]  /*bed0*/  @!P0 IMAD.WIDE R10, R2, 0x2, R4 ;  /* 0x00000002020a8825 */ /* 0x004fc600078e0204 */
[----:B------:R-:W-:Y:S02]  /*bee0*/  @!P1 LEA.HI.X R9, R193, R5, R152, 0x1, P2 ;  /* 0x00000005c1099211 */ /* 0x000fe400010f0c98 */
[----:B------:R-:W-:Y:S01]  /*bef0*/  ISETP.GE.AND P2, PT, R190, UR10, PT ;  /* 0x0000000abe007c0c */ /* 0x000fe2000bf46270 */
[----:B-----5:R1:W-:Y:S01]  /*bf00*/  @!P0 ST.E.128 desc[UR38][R10.64], R12 ;  /* 0x0000000c0a008985 */ /* 0x0203e2000c101d26 */
[----:B------:R-:W-:-:S03]  /*bf10*/  LOP3.LUT P0, RZ, R0, 0x40, RZ, 0xc0, !PT ;  /* 0x0000004000ff7812 */ /* 0x000fc6000780c0ff */
[----:B------:R2:W-:Y:S01]  /*bf20*/  @!P1 ST.E.128 desc[UR38][R8.64], R24 ;  /* 0x0000001808009985 */ /* 0x0005e2000c101d26 */
[----:B------:R-:W-:Y:S02]  /*bf30*/  ISETP.GE.AND P1, PT, R189, UR10, PT ;  /* 0x0000000abd007c0c */ /* 0x000fe4000bf26270 */
[CC--:B-1----:R-:W-:Y:S02]  /*bf40*/  @!P3 LEA R14, P6, R191.reuse, R4.reuse, 0x1 ;  /* 0x00000004bf0eb211 */ /* 0x0c2fe400078c08ff */
[CC--:B--2---:R-:W-:Y:S02]  /*bf50*/  @!P4 LEA R24, P5, R192.reuse, R4.reuse, 0x1 ;  /* 0x00000004c018c211 */ /* 0x0c4fe400078a08ff */
[-C--:B------:R-:W-:Y:S02]  /*bf60*/  @!P3 LEA.HI.X R15, R191, R5.reuse, R83, 0x1, P6 ;  /* 0x00000005bf0fb211 */ /* 0x080fe400030f0c53 */
[----:B------:R-:W-:Y:S02]  /*bf70*/  @!P4 LEA.HI.X R25, R192, R5, R7, 0x1, P5 ;  /* 0x00000005c019c211 */ /* 0x000fe400028f0c07 */
[----:B------:R-:W-:-:S02]  /*bf80*/  @!P2 LEA R12, P5, R190, R4, 0x1 ;  /* 0x00000004be0ca211 */ /* 0x000fc400078a08ff */
[----:B------:R-:W-:Y:S01]  /*bf90*/  LOP3.LUT P6, RZ, R3, 0x80, RZ, 0xc0, !PT ;  /* 0x0000008003ff7812 */ /* 0x000fe200078cc0ff */
[----:B------:R3:W-:Y:S01]  /*bfa0*/  @!P4 ST.E.128 desc[UR38][R24.64], R32 ;  /* 0x000000201800c985 */ /* 0x0007e2000c101d26 */
[-C--:B------:R-:W-:Y:S02]  /*bfb0*/  @!P2 LEA.HI.X R13, R190, R5.reuse, R85, 0x1, P5 ;  /* 0x00000005be0da211 */ /* 0x080fe400028f0c55 */
[----:B------:R-:W-:Y:S01]  /*bfc0*/  SHF.R.S32.HI R7, RZ, 0x1f, R189 ;  /* 0x0000001fff077819 */ /* 0x000fe200000114bd */
[----:B------:R3:W-:Y:S01]  /*bfd0*/  @!P3 ST.E.128 desc[UR38][R14.64], R40 ;  /* 0x000000280e00b985 */ /* 0x0007e2000c101d26 */
[C---:B------:R-:W-:Y:S02]  /*bfe0*/  @!P1 LEA R10, P5, R189.reuse, R4, 0x1 ;  /* 0x00000004bd0a9211 */ /* 0x040fe400078a08ff */
[----:B------:R-:W-:Y:S01]  /*bff0*/  SHF.R.S32.HI R9, RZ, 0x1f, R229 ;  /* 0x0000001fff097819 */ /* 0x000fe200000114e5 */
[----:B------:R3:W-:Y:S01]  /*c000*/  @!P2 ST.E.128 desc[UR38][R12.64], R48 ;  /* 0x000000300c00a985 */ /* 0x0007e2000c101d26 */
[----:B------:R-:W-:-:S02]  /*c010*/  @!P1 LEA.HI.X R11, R189, R5, R7, 0x1, P5 ;  /* 0x00000005bd0b9211 */ /* 0x000fc400028f0c07 */
[CC--:B------:R-:W-:Y:S02]  /*c020*/  @P0 LEA R8, P5, R229.reuse, R4.reuse, 0x1 ;  /* 0x00000004e5080211 */ /* 0x0c0fe400078a08ff */
[----:B------:R-:W-:Y:S01]  /*c030*/  SHF.R.S32.HI R7, RZ, 0x1f, R228 ;  /* 0x0000001fff077819 */ /* 0x000fe200000114e4 */
[----:B------:R3:W-:Y:S01]  /*c040*/  @!P1 ST.E.128 desc[UR38][R10.64], R56 ;  /* 0x000000380a009985 */ /* 0x0007e2000c101d26 */
[----:B------:R-:W-:Y:S02]  /*c050*/  @P0 LEA.HI.X R9, R229, R5, R9, 0x1, P5 ;  /* 0x00000005e5090211 */ /* 0x000fe400028f0c09 */
[----:B------:R-:W-:-:S03]  /*c060*/  @P6 LEA R4, P5, R228, R4, 0x1 ;  /* 0x00000004e4046211 */ /* 0x000fc600078a08ff */
[----:B------:R3:W-:Y:S01]  /*c070*/  @P0 ST.E.128 desc[UR38][R8.64], R64 ;  /* 0x0000004008000985 */ /* 0x0007e2000c101d26 */
[----:B------:R-:W-:-:S05]  /*c080*/  @P6 LEA.HI.X R5, R228, R5, R7, 0x1, P5 ;  /* 0x00000005e4056211 */ /* 0x000fca00028f0c07 */
[----:B------:R3:W-:Y:S04]  /*c090*/  @P6 ST.E.128 desc[UR38][R4.64], R72 ;  /* 0x0000004804006985 */ /* 0x0007e8000c101d26 */
.L_x_1089:
[----:B------:R-:W-:Y:S05]  /*c0a0*/  BSYNC B1 ;  /* 0x0000000000017941 */ /* 0x000fea0003800000 */
.L_x_1088:
[----:B------:R-:W-:Y:S01]  /*c0b0*/  VIADD R7, R81, 0x20 ;  /* 0x0000002051077836 */ /* 0x000fe20000000000 */
[----:B--23--:R2:W3:Y:S04]  /*c0c0*/  SHFL.IDX PT, R5, R80, 0x1, 0x181f ;  /* 0x00381f0050057f89 */ /* 0x00c4e800000e0000 */
[----:B------:R-:W-:Y:S01]  /*c0d0*/  ISETP.GE.AND P0, PT, R7, R82, PT ;  /* 0x000000520700720c */ /* 0x000fe20003f06270 */
[----:B-1----:R2:W1:-:S12]  /*c0e0*/  SHFL.IDX PT, R4, R18, 0x1, 0x181f ;  /* 0x00381f0012047f89 */ /* 0x00245800000e0000 */
[----:B--2---:R-:W-:Y:S05]  /*c0f0*/  @P0 BRA `(.L_x_1090) ;  /* 0x0000002400cc0947 */ /* 0x004fea0003800000 */
[----:B------:R-:W-:Y:S02]  /*c100*/  ISETP.GE.AND P0, PT, R193, UR10, PT ;  /* 0x0000000ac1007c0c */ /* 0x000fe4000bf06270 */
[----:B------:R-:W-:Y:S02]  /*c110*/  ISETP.GE.AND P5, PT, R2, UR10, PT ;  /* 0x0000000a02007c0c */ /* 0x000fe4000bfa6270 */
[----:B------:R-:W-:Y:S02]  /*c120*/  ISETP.GE.AND P2, PT, R192, UR10, PT ;  /* 0x0000000ac0007c0c */ /* 0x000fe4000bf46270 */
[----:B------:R-:W-:Y:S02]  /*c130*/  ISETP.GE.AND P1, PT, R191, UR10, PT ;  /* 0x0000000abf007c0c */ /* 0x000fe4000bf26270 */
[----:B------:R-:W-:Y:S02]  /*c140*/  ISETP.GE.AND P3, PT, R190, UR10, PT ;  /* 0x0000000abe007c0c */ /* 0x000fe4000bf66270 */
[----:B------:R-:W-:-:S02]  /*c150*/  SHF.R.S32.HI R7, RZ, 0x1f, R192 ;  /* 0x0000001fff077819 */ /* 0x000fc400000114c0 */
[----:B-----5:R-:W-:Y:S02]  /*c160*/  SHF.R.S32.HI R15, RZ, 0x1f, R191 ;  /* 0x0000001fff0f7819 */ /* 0x020fe400000114bf */
[C---:B-1----:R-:W-:Y:S01]  /*c170*/  @!P0 LEA R10, P4, R193.reuse, R4, 0x1 ;  /* 0x00000004c10a8211 */ /* 0x042fe200078808ff */
[----:B---3--:R-:W-:Y:S01]  /*c180*/  @!P5 IMAD.WIDE R8, R2, 0x2, R4 ;  /* 0x000000020208d825 */ /* 0x008fe200078e0204 */
[----:B0-----:R-:W-:Y:S02]  /*c190*/  SHF.R.S32.HI R18, RZ, 0x1f, R229 ;  /* 0x0000001fff127819 */ /* 0x001fe400000114e5 */
        /* <DEDUP_REMOVED lines=8> */
[-C--:B------:R-:W-:Y:S02]  /*c220*/  @!P1 LEA R14, P6, R191, R4.reuse, 0x1 ;  /* 0x00000004bf0e9211 */ /* 0x080fe400078c08ff */
        /* <DEDUP_REMOVED lines=20> */
.L_x_1087:
[----:B------:R-:W2:Y:S01]  /*c370*/  LDL R5, [R1+0x68] ;  /* 0x0000680001057983 */ /* 0x000ea20000100800 */
[----:B------:R-:W-:Y:S01]  /*c380*/  ULDC.64 UR8, c[0x0][0xc08] ;  /* 0x0003020000087ab9 */ /* 0x000fe20000000a00 */
[----:B------:R-:W-:Y:S01]  /*c390*/  SHF.R.S32.HI R0, RZ, 0x1f, R187 ;  /* 0x0000001fff007819 */ /* 0x000fe200000114bb */
[----:B------:R-:W-:Y:S01]  /*c3a0*/  IMAD R7, R7, UR8, RZ ;  /* 0x0000000807077c24 */ /* 0x000fe2000f8e02ff */
[----:B------:R-:W-:Y:S01]  /*c3b0*/  ULDC.64 UR10, c[0x0][0xc40] ;  /* 0x00031000000a7ab9 */ /* 0x000fe20000000a00 */
[----:B------:R-:W-:Y:S01]  /*c3c0*/  IMAD.U32 R4, RZ, RZ, UR42 ;  /* 0x0000002aff047e24 */ /* 0x000fe2000f8e00ff */
[----:B------:R-:W-:Y:S01]  /*c3d0*/  BSSY B1, `(.L_x_1091) ;  /* 0x00000cc000017945 */ /* 0x000fe20003800000 */
[C---:B------:R-:W-:Y:S01]  /*c3e0*/  IMAD R7, R8.reuse, UR9, R7 ;  /* 0x0000000908077c24 */ /* 0x040fe2000f8e0207 */
[----:B------:R-:W-:Y:S01]  /*c3f0*/  SHF.R.S32.HI R23, RZ, 0x1f, R202 ;  /* 0x0000001fff177819 */ /* 0x000fe200000114ca */
[----:B------:R-:W-:Y:S01]  /*c400*/  IMAD.WIDE.U32 R8, R8, UR8, RZ ;  /* 0x0000000808087c25 */ /* 0x000fe2000f8e00ff */
[----:B------:R-:W-:Y:S01]  /*c410*/  ULDC.64 UR8, c[0x0][0xc38] ;  /* 0x00030e0000087ab9 */ /* 0x000fe20000000a00 */
[----:B0-----:R-:W-:-:S02]  /*c420*/  SHF.R.S32.HI R152, RZ, 0x1f, R203 ;  /* 0x0000001fff987819 */ /* 0x001fc400000114cb */
[----:B------:R-:W-:Y:S01]  /*c430*/  IMAD.IADD R9, R9, 0x1, R7 ;  /* 0x0000000109097824 */ /* 0x000fe200078e0207 */
[----:B------:R-:W-:Y:S01]  /*c440*/  SHF.R.S32.HI R153, RZ, 0x1f, R204 ;  /* 0x0000001fff997819 */ /* 0x000fe200000114cc */
[----:B------:R-:W-:Y:S01]  /*c450*/  IMAD R0, R0, UR10, RZ ;  /* 0x0000000a00007c24 */ /* 0x000fe2000f8e02ff */
[----:B------:R-:W-:Y:S01]  /*c460*/  SHF.R.S32.HI R154, RZ, 0x1f, R205 ;  /* 0x0000001fff9a7819 */ /* 0x000fe200000114cd */
[C---:B------:R-:W-:Y:S01]  /*c470*/  IMAD.WIDE.U32 R8, R188.reuse, UR8, R8 ;  /* 0x00000008bc087c25 */ /* 0x040fe2000f8e0008 */
[----:B------:R-:W-:Y:S01]  /*c480*/  ULDC UR8, c[0x0][0xce8] ;  /* 0x00033a0000087ab9 */ /* 0x000fe20000000800 */
[----:B------:R-:W-:Y:S01]  /*c490*/  SHF.R.S32.HI R155, RZ, 0x1f, R206 ;  /* 0x0000001fff9b7819 */ /* 0x000fe200000114ce */
[----:B------:R-:W-:Y:S01]  /*c4a0*/  UISETP.NE.AND UP0, UPT, UR8, 0x1, UPT ;  /* 0x000000010800788c */ /* 0x000fe2000bf05270 */
[----:B------:R-:W-:Y:S01]  /*c4b0*/  IMAD R9, R188, UR9, R9 ;  /* 0x00000009bc097c24 */ /* 0x000fe2000f8e0209 */
[----:B------:R-:W-:Y:S01]  /*c4c0*/  UIMAD UR6, UR6, UR8, URZ ;  /* 0x00000008060672a4 */ /* 0x000fe2000f8e023f */
[C---:B------:R-:W-:Y:S01]  /*c4d0*/  IMAD R3, R187.reuse, UR11, R0 ;  /* 0x0000000bbb037c24 */ /* 0x040fe2000f8e0200 */
[----:B------:R-:W-:Y:S01]  /*c4e0*/  SHF.R.S32.HI R156, RZ, 0x1f, R207 ;  /* 0x0000001fff9c7819 */ /* 0x000fe200000114cf */
[----:B------:R-:W-:Y:S01]  /*c4f0*/  IMAD.WIDE.U32 R8, R187, UR10, R8 ;  /* 0x0000000abb087c25 */ /* 0x000fe2000f8e0008 */
[----:B------:R-:W-:Y:S01]  /*c500*/  PLOP3.LUT P0, PT, PT, PT, UP0, 0x80, 0x0 ;  /* 0x000000000000781c */ /* 0x000fe20003f0f008 */
[----:B------:R-:W-:Y:S01]  /*c510*/  ULDC.64 UR10, c[0x0][0xc48] ;  /* 0x00031200000a7ab9 */ /* 0x000fe20000000a00 */
[----:B------:R-:W-:Y:S01]  /*c520*/  SHF.R.S32.HI R157, RZ, 0x1f, R208 ;  /* 0x0000001fff9d7819 */ /* 0x000fe200000114d0 */
[----:B------:R-:W-:Y:S01]  /*c530*/  IMAD.IADD R9, R9, 0x1, R3 ;  /* 0x0000000109097824 */ /* 0x000fe200078e0203 */
[----:B------:R-:W-:Y:S01]  /*c540*/  SHF.R.S32.HI R158, RZ, 0x1f, R209 ;  /* 0x0000001fff9e7819 */ /* 0x000fe200000114d1 */
[----:B------:R-:W-:Y:S01]  /*c550*/  @UP0 ULDC UR7, c[0x0][0xcec] ;  /* 0x00033b0000070ab9 */ /* 0x000fe20000000800 */
[----:B------:R-:W-:Y:S01]  /*c560*/  SHF.R.S32.HI R159, RZ, 0x1f, R210 ;  /* 0x0000001fff9f7819 */ /* 0x000fe200000114d2 */
[----:B------:R-:W-:Y:S01]  /*c570*/  IMAD.WIDE.U32 R8, R194, UR10, R8 ;  /* 0x0000000ac2087c25 */ /* 0x000fe2000f8e0008 */
[----:B------:R-:W-:-:S02]  /*c580*/  SHF.R.S32.HI R160, RZ, 0x1f, R211 ;  /* 0x0000001fffa07819 */ /* 0x000fc400000114d3 */
[----:B------:R-:W-:Y:S01]  /*c590*/  SHF.R.S32.HI R161, RZ, 0x1f, R212 ;  /* 0x0000001fffa17819 */ /* 0x000fe200000114d4 */
[----:B------:R-:W-:Y:S01]  /*c5a0*/  IMAD R9, R194, UR11, R9 ;  /* 0x0000000bc2097c24 */ /* 0x000fe2000f8e0209 */
[----:B------:R-:W-:Y:S01]  /*c5b0*/  ULDC.64 UR10, c[0x0][0xc30] ;  /* 0x00030c00000a7ab9 */ /* 0x000fe20000000a00 */
[----:B------:R-:W-:Y:S02]  /*c5c0*/  SHF.R.S32.HI R162, RZ, 0x1f, R213 ;  /* 0x0000001fffa27819 */ /* 0x000fe400000114d5 */
[----:B------:R-:W-:Y:S02]  /*c5d0*/  SHF.R.S32.HI R163, RZ, 0x1f, R214 ;  /* 0x0000001fffa37819 */ /* 0x000fe400000114d6 */
[----:B------:R-:W-:Y:S02]  /*c5e0*/  SHF.R.S32.HI R164, RZ, 0x1f, R215 ;  /* 0x0000001fffa47819 */ /* 0x000fe400000114d7 */
[----:B------:R-:W-:Y:S02]  /*c5f0*/  SHF.R.S32.HI R165, RZ, 0x1f, R216 ;  /* 0x0000001fffa57819 */ /* 0x000fe400000114d8 */
[----:B------:R-:W-:-:S02]  /*c600*/  SHF.R.S32.HI R166, RZ, 0x1f, R217 ;  /* 0x0000001fffa67819 */ /* 0x000fc400000114d9 */
[----:B------:R-:W-:Y:S02]  /*c610*/  SHF.R.S32.HI R167, RZ, 0x1f, R218 ;  /* 0x0000001fffa77819 */ /* 0x000fe400000114da */
[----:B------:R-:W-:Y:S02]  /*c620*/  SHF.R.S32.HI R168, RZ, 0x1f, R219 ;  /* 0x0000001fffa87819 */ /* 0x000fe400000114db */
[----:B------:R-:W-:Y:S02]  /*c630*/  SHF.R.S32.HI R169, RZ, 0x1f, R221 ;  /* 0x0000001fffa97819 */ /* 0x000fe400000114dd */
[----:B------:R-:W-:Y:S02]  /*c640*/  SHF.R.S32.HI R170, RZ, 0x1f, R222 ;  /* 0x0000001fffaa7819 */ /* 0x000fe400000114de */
[----:B------:R-:W-:Y:S02]  /*c650*/  SHF.R.S32.HI R171, RZ, 0x1f, R223 ;  /* 0x0000001fffab7819 */ /* 0x000fe400000114df */
[----:B------:R-:W-:-:S02]  /*c660*/  SHF.R.S32.HI R14, RZ, 0x1f, R224 ;  /* 0x0000001fff0e7819 */ /* 0x000fc400000114e0 */
[----:B------:R-:W-:Y:S02]  /*c670*/  SHF.R.S32.HI R15, RZ, 0x1f, R225 ;  /* 0x0000001fff0f7819 */ /* 0x000fe400000114e1 */
[----:B------:R-:W-:Y:S02]  /*c680*/  SHF.R.S32.HI R20, RZ, 0x1f, R226 ;  /* 0x0000001fff147819 */ /* 0x000fe400000114e2 */
[----:B------:R-:W-:Y:S01]  /*c690*/  SHF.R.S32.HI R21, RZ, 0x1f, R17 ;  /* 0x0000001fff157819 */ /* 0x000fe20000011411 */
[----:B--2---:R-:W-:-:S04]  /*c6a0*/  IMAD R4, R4, 0x40, R5 ;  /* 0x0000004004047824 */ /* 0x004fc800078e0205 */
[----:B------:R-:W-:Y:S01]  /*c6b0*/  @P0 IMAD.HI.U32 R0, R4, UR7, RZ ;  /* 0x0000000704000c27 */ /* 0x000fe2000f8e00ff */
[----:B------:R-:W-:-:S03]  /*c6c0*/  @UP0 ULDC UR7, c[0x0][0xcf0] ;  /* 0x00033c0000070ab9 */ /* 0x000fc60000000800 */
        /* <DEDUP_REMOVED lines=8> */
[----:B------:R-:W-:Y:S01]  /*c750*/  IMAD R5, R5, UR8, R4 ;  /* 0x0000000805057c24 */ /* 0x000fe2000f8e0204 */
[----:B------:R-:W-:Y:S01]  /*c760*/  ULDC.64 UR8, c[0x0][0xc00] ;  /* 0x0003000000087ab9 */ /* 0x000fe20000000a00 */
[----:B------:R-:W-:Y:S01]  /*c770*/  IMAD R7, R3, UR11, R0 ;  /* 0x0000000b03077c24 */ /* 0x000fe2000f8e0200 */
[----:B------:R-:W-:Y:S01]  /*c780*/  ULDC.64 UR10, c[0x0][0xc28] ;  /* 0x00030a00000a7ab9 */ /* 0x000fe20000000a00 */
[----:B------:R-:W-:Y:S01]  /*c790*/  IMAD.U32 R3, RZ, RZ, UR42 ;  /* 0x0000002aff037e24 */ /* 0x000fe2000f8e00ff */
[----:B------:R-:W-:Y:S01]  /*c7a0*/  SHF.R.S32.HI R0, RZ, 0x1f, R5 ;  /* 0x0000001fff007819 */ /* 0x000fe20000011405 */
[----:B------:R-:W-:Y:S01]  /*c7b0*/  IMAD.IADD R9, R9, 0x1, R7 ;  /* 0x0000000109097824 */ /* 0x000fe200078e0207 */
[----:B------:R-:W-:Y:S03]  /*c7c0*/  SYNCS.ARRIVE.TRANS64.RED.A1T0 RZ, [UR7], RZ ;  /* 0x000000ffffff79a7 */ /* 0x000fe60008100407 */
[----:B------:R-:W-:-:S02]  /*c7d0*/  IMAD R0, R0, UR10, RZ ;  /* 0x0000000a00007c24 */ /* 0x000fc4000f8e02ff */
[----:B------:R-:W-:-:S04]  /*c7e0*/  IMAD.WIDE.U32 R8, R5, UR10, R8 ;  /* 0x0000000a05087c25 */ /* 0x000fc8000f8e0008 */
[----:B------:R-:W-:Y:S02]  /*c7f0*/  IMAD R7, R5, UR11, R0 ;  /* 0x0000000b05077c24 */ /* 0x000fe4000f8e0200 */
[----:B------:R-:W-:Y:S01]  /*c800*/  IMAD R0, R3, 0x40, R16 ;  /* 0x0000004003007824 */ /* 0x000fe200078e0210 */
[----:B------:R-:W-:Y:S01]  /*c810*/  LEA R3, P1, R8, UR8, 0x2 ;  /* 0x0000000808037c11 */ /* 0x000fe2000f8210ff */
[----:B------:R-:W-:-:S03]  /*c820*/  IMAD.IADD R7, R9, 0x1, R7 ;  /* 0x0000000109077824 */ /* 0x000fc600078e0207 */
[----:B------:R-:W-:Y:S01]  /*c830*/  ISETP.GE.AND P0, PT, R0, UR6, PT ;  /* 0x0000000600007c0c */ /* 0x000fe2000bf06270 */
[----:B------:R0:W1:Y:S01]  /*c840*/  SHFL.IDX PT, R12, R3, RZ, 0x1c1f ;  /* 0x001c1fff030c7589 */ /* 0x00006200000e0000 */
[----:B------:R-:W-:-:S05]  /*c850*/  LEA.HI.X R7, R8, UR9, R7, 0x2, P1 ;  /* 0x0000000908077c11 */ /* 0x000fca00088f1407 */
[----:B------:R0:W2:Y:S06]  /*c860*/  SHFL.IDX PT, R13, R7, RZ, 0x1c1f ;  /* 0x001c1fff070d7589 */ /* 0x0000ac00000e0000 */
[----:B------:R-:W-:Y:S05]  /*c870*/  @P0 BRA `(.L_x_1092) ;  /* 0x0000000800040947 */ /* 0x000fea0003800000 */
[----:B------:R-:W-:Y:S02]  /*c880*/  ULDC UR7, c[0x0][0xbc8] ;  /* 0x0002f20000077ab9 */ /* 0x000fe40000000800 */
[----:B------:R-:W-:Y:S02]  /*c890*/  ISETP.GE.AND P0, PT, R17, UR7, PT ;  /* 0x0000000711007c0c */ /* 0x000fe4000bf06270 */
[----:B------:R-:W-:Y:S02]  /*c8a0*/  ISETP.GE.AND P1, PT, R226, UR7, PT ;  /* 0x00000007e2007c0c */ /* 0x000fe4000bf26270 */
[----:B------:R-:W-:Y:S02]  /*c8b0*/  ISETP.GE.AND P3, PT, R224, UR7, PT ;  /* 0x00000007e0007c0c */ /* 0x000fe4000bf66270 */
[----:B------:R-:W-:-:S07]  /*c8c0*/  ISETP.GE.AND P4, PT, R223, UR7, PT ;  /* 0x00000007df007c0c */ /* 0x000fce000bf86270 */
[----:B-1----:R-:W-:-:S04]  /*c8d0*/  @!P0 LEA R4, P2, R17, R12, 0x2 ;  /* 0x0000000c11048211 */ /* 0x002fc800078410ff */
[----:B--2---:R-:W-:Y:S02]  /*c8e0*/  @!P0 LEA.HI.X R5, R17, R13, R21, 0x2, P2 ;  /* 0x0000000d11058211 */ /* 0x004fe400010f1415 */
[----:B------:R-:W-:-:S03]  /*c8f0*/  @!P4 LEA R8, P6, R223, R12, 0x2 ;  /* 0x0000000cdf08c211 */ /* 0x000fc600078c10ff */
[----:B------:R1:W-:Y:S01]  /*c900*/  @!P0 ST.E.64 desc[UR38][R4.64], R24 ;  /* 0x0000001804008985 */ /* 0x0003e2000c101b26 */
[----:B------:R-:W-:Y:S02]  /*c910*/  ISETP.GE.AND P0, PT, R225, UR7, PT ;  /* 0x00000007e1007c0c */ /* 0x000fe4000bf06270 */
[----:B------:R-:W-:Y:S02]  /*c920*/  @!P4 LEA.HI.X R9, R223, R13, R171, 0x2, P6 ;  /* 0x0000000ddf09c211 */ /* 0x000fe400030f14ab */
[----:B-1----:R-:W-:-:S04]  /*c930*/  @!P1 LEA R4, P2, R226, R12, 0x2 ;  /* 0x0000000ce2049211 */ /* 0x002fc800078410ff */
[----:B------:R-:W-:Y:S02]  /*c940*/  @!P1 LEA.HI.X R5, R226, R13, R20, 0x2, P2 ;  /* 0x0000000de2059211 */ /* 0x000fe400010f1414 */
[----:B------:R-:W-:-:S03]  /*c950*/  ISETP.GE.AND P2, PT, R219, UR7, PT ;  /* 0x00000007db007c0c */ /* 0x000fc6000bf46270 */
[----:B------:R1:W-:Y:S10]  /*c960*/  @!P1 ST.E.64 desc[UR38][R4.64], R28 ;  /* 0x0000001c04009985 */ /* 0x0003f4000c101b26 */
[----:B------:R-:W-:-:S02]  /*c970*/  @!P2 LEA R10, P6, R219, R12, 0x2 ;  /* 0x0000000cdb0aa211 */ /* 0x000fc400078c10ff */
[----:B-1----:R-:W-:Y:S02]  /*c980*/  @!P0 LEA R4, P1, R225, R12, 0x2 ;  /* 0x0000000ce1048211 */ /* 0x002fe400078210ff */
[-C--:B------:R-:W-:Y:S02]  /*c990*/  @!P2 LEA.HI.X R11, R219, R13.reuse, R168, 0x2, P6 ;  /* 0x0000000ddb0ba211 */ /* 0x080fe400030f14a8 */
[----:B------:R-:W-:Y:S02]  /*c9a0*/  @!P0 LEA.HI.X R5, R225, R13, R15, 0x2, P1 ;  /* 0x0000000de1058211 */ /* 0x000fe400008f140f */
[----:B------:R-:W-:-:S03]  /*c9b0*/  ISETP.GE.AND P1, PT, R221, UR7, PT ;  /* 0x00000007dd007c0c */ /* 0x000fc6000bf26270 */
[----:B------:R1:W-:Y:S01]  /*c9c0*/  @!P0 ST.E.64 desc[UR38][R4.64], R32 ;  /* 0x0000002004008985 */ /* 0x0003e2000c101b26 */
[----:B------:R-:W-:Y:S02]  /*c9d0*/  ISETP.GE.AND P0, PT, R222, UR7, PT ;  /* 0x00000007de007c0c */ /* 0x000fe4000bf06270 */
[----:B-1----:R-:W-:-:S04]  /*c9e0*/  @!P3 LEA R4, P5, R224, R12, 0x2 ;  /* 0x0000000ce004b211 */ /* 0x002fc800078a10ff */
[----:B------:R-:W-:-:S05]  /*c9f0*/  @!P3 LEA.HI.X R5, R224, R13, R14, 0x2, P5 ;  /* 0x0000000de005b211 */ /* 0x000fca00028f140e */
[----:B------:R1:W-:Y:S01]  /*ca00*/  @!P3 ST.E.64 desc[UR38][R4.64], R36 ;  /* 0x000000240400b985 */ /* 0x0003e2000c101b26 */
[----:B------:R-:W-:-:S03]  /*ca10*/  ISETP.GE.AND P3, PT, R218, UR7, PT ;  /* 0x00000007da007c0c */ /* 0x000fc6000bf66270 */
[----:B------:R2:W-:Y:S01]  /*ca20*/  @!P4 ST.E.64 desc[UR38][R8.64], R40 ;  /* 0x000000280800c985 */ /* 0x0005e2000c101b26 */
[CC--:B-1----:R-:W-:Y:S02]  /*ca30*/  @!P0 LEA R4, P4, R222.reuse, R12.reuse, 0x2 ;  /* 0x0000000cde048211 */ /* 0x0c2fe400078810ff */
[----:B--2---:R-:W-:Y:S02]  /*ca40*/  @!P1 LEA R8, P5, R221, R12, 0x2 ;  /* 0x0000000cdd089211 */ /* 0x004fe400078a10ff */
[-C--:B------:R-:W-:Y:S02]  /*ca50*/  @!P0 LEA.HI.X R5, R222, R13.reuse, R170, 0x2, P4 ;  /* 0x0000000dde058211 */ /* 0x080fe400020f14aa */
[----:B------:R-:W-:Y:S02]  /*ca60*/  ISETP.GE.AND P4, PT, R217, UR7, PT ;  /* 0x00000007d9007c0c */ /* 0x000fe4000bf86270 */
[----:B------:R-:W-:Y:S01]  /*ca70*/  @!P1 LEA.HI.X R9, R221, R13, R169, 0x2, P5 ;  /* 0x0000000ddd099211 */ /* 0x000fe200028f14a9 */
[----:B------:R1:W-:Y:S01]  /*ca80*/  @!P0 ST.E.64 desc[UR38][R4.64], R44 ;  /* 0x0000002c04008985 */ /* 0x0003e2000c101b26 */
[----:B------:R-:W-:-:S02]  /*ca90*/  ISETP.GE.AND P5, PT, R216, UR7, PT ;  /* 0x00000007d8007c0c */ /* 0x000fc4000bfa6270 */
[----:B------:R-:W-:Y:S01]  /*caa0*/  ISETP.GE.AND P0, PT, R215, UR7, PT ;  /* 0x00000007d7007c0c */ /* 0x000fe2000bf06270 */
[----:B------:R2:W-:Y:S01]  /*cab0*/  @!P1 ST.E.64 desc[UR38][R8.64], R48 ;  /* 0x0000003008009985 */ /* 0x0005e2000c101b26 */
[----:B------:R-:W-:-:S03]  /*cac0*/  ISETP.GE.AND P1, PT, R214, UR7, PT ;  /* 0x00000007d6007c0c */ /* 0x000fc6000bf26270 */
[----:B------:R3:W-:Y:S01]  /*cad0*/  @!P2 ST.E.64 desc[UR38][R10.64], R52 ;  /* 0x000000340a00a985 */ /* 0x0007e2000c101b26 */
[CC--:B-1----:R-:W-:Y:S02]  /*cae0*/  @!P3 LEA R4, P6, R218.reuse, R12.reuse, 0x2 ;  /* 0x0000000cda04b211 */ /* 0x0c2fe400078c10ff */
[CC--:B--2---:R-:W-:Y:S02]  /*caf0*/  @!P4 LEA R8, P2, R217.reuse, R12.reuse, 0x2 ;  /* 0x0000000cd908c211 */ /* 0x0c4fe400078410ff */
[-C--:B------:R-:W-:Y:S02]  /*cb00*/  @!P3 LEA.HI.X R5, R218, R13.reuse, R167, 0x2, P6 ;  /* 0x0000000dda05b211 */ /* 0x080fe400030f14a7 */
[----:B---3--:R-:W-:Y:S02]  /*cb10*/  @!P5 LEA R10, P6, R216, R12, 0x2 ;  /* 0x0000000cd80ad211 */ /* 0x008fe400078c10ff */
[----:B------:R-:W-:Y:S01]  /*cb20*/  @!P4 LEA.HI.X R9, R217, R13, R166, 0x2, P2 ;  /* 0x0000000dd909c211 */ /* 0x000fe200010f14a6 */
[----:B------:R1:W-:Y:S01]  /*cb30*/  @!P3 ST.E.64 desc[UR38][R4.64], R56 ;  /* 0x000000380400b985 */ /* 0x0003e2000c101b26 */
[----:B------:R-:W-:-:S02]  /*cb40*/  ISETP.GE.AND P2, PT, R213, UR7, PT ;  /* 0x00000007d5007c0c */ /* 0x000fc4000bf46270 */
[-C--:B------:R-:W-:Y:S01]  /*cb50*/  @!P5 LEA.HI.X R11, R216, R13.reuse, R165, 0x2, P6 ;  /* 0x0000000dd80bd211 */ /* 0x080fe200030f14a5 */
[----:B------:R2:W-:Y:S01]  /*cb60*/  @!P4 ST.E.64 desc[UR38][R8.64], R60 ;  /* 0x0000003c0800c985 */ /* 0x0005e2000c101b26 */
[----:B------:R-:W-:Y:S02]  /*cb70*/  ISETP.GE.AND P3, PT, R212, UR7, PT ;  /* 0x00000007d4007c0c */ /* 0x000fe4000bf66270 */
[----:B------:R-:W-:Y:S01]  /*cb80*/  ISETP.GE.AND P4, PT, R211, UR7, PT ;  /* 0x00000007d3007c0c */ /* 0x000fe2000bf86270 */
[----:B------:R3:W-:Y:S01]  /*cb90*/  @!P5 ST.E.64 desc[UR38][R10.64], R64 ;  /* 0x000000400a00d985 */ /* 0x0007e2000c101b26 */
[CC--:B-1----:R-:W-:Y:S02]  /*cba0*/  @!P0 LEA R4, P6, R215.reuse, R12.reuse, 0x2 ;  /* 0x0000000cd7048211 */ /* 0x0c2fe400078c10ff */
[----:B--2---:R-:W-:Y:S02]  /*cbb0*/  @!P1 LEA R8, P5, R214, R12, 0x2 ;  /* 0x0000000cd6089211 */ /* 0x004fe400078a10ff */
[----:B------:R-:W-:-:S02]  /*cbc0*/  @!P0 LEA.HI.X R5, R215, R13, R164, 0x2, P6 ;  /* 0x0000000dd7058211 */ /* 0x000fc400030f14a4 */
        /* <DEDUP_REMOVED lines=47> */
[----:B-1----:R-:W-:Y:S01]  /*cec0*/  @!P1 LEA R8, P5, R202, R12, 0x2 ;  /* 0x0000000cca089211 */ /* 0x002fe200078a10ff */
[----:B------:R1:W-:Y:S01]  /*ced0*/  @!P2 ST.E.64 desc[UR38][R4.64], R116 ;  /* 0x000000740400a985 */ /* 0x0003e2000c101b26 */
[----:B------:R-:W-:Y:S02]  /*cee0*/  ISETP.GE.AND P2, PT, R198, UR7, PT ;  /* 0x00000007c6007c0c */ /* 0x000fe4000bf46270 */
[----:B------:R-:W-:-:S02]  /*cef0*/  @!P1 LEA.HI.X R9, R202, R13, R23, 0x2, P5 ;  /* 0x0000000dca099211 */ /* 0x000fc400028f1417 */
[----:B--2---:R-:W-:-:S03]  /*cf00*/  @!P0 LEA R10, P6, R201, R12, 0x2 ;  /* 0x0000000cc90a8211 */ /* 0x004fc600078c10ff */
        /* <DEDUP_REMOVED lines=10> */
[----:B------:R-:W-:-:S02]  /*cfb0*/  @!P4 LEA.HI.X R9, R199, R13, R235, 0x2, P6 ;  /* 0x0000000dc709c211 */ /* 0x000fc400030f14eb */
[----:B-1----:R-:W-:-:S03]  /*cfc0*/  @!P1 LEA R10, P6, R197, R12, 0x2 ;  /* 0x0000000cc50a9211 */ /* 0x002fc600078c10ff */
[----:B------:R1:W-:Y:S01]  /*cfd0*/  @!P4 ST.E.64 desc[UR38][R8.64], R132 ;  /* 0x000000840800c985 */ /* 0x0003e2000c101b26 */
[----:B------:R-:W-:Y:S02]  /*cfe0*/  @!P1 LEA.HI.X R11, R197, R13, R233, 0x2, P6 ;  /* 0x0000000dc50b9211 */ /* 0x000fe400030f14e9 */
[----:B--2---:R-:W-:-:S04]  /*cff0*/  @!P2 LEA R4, P3, R198, R12, 0x2 ;  /* 0x0000000cc604a211 */ /* 0x004fc800078610ff */
[----:B------:R-:W-:Y:S02]  /*d000*/  @!P2 LEA.HI.X R5, R198, R13, R234, 0x2, P3 ;  /* 0x0000000dc605a211 */ /* 0x000fe400018f14ea */
[----:B-1----:R-:W-:-:S03]  /*d010*/  @!P0 LEA R8, P4, R196, R12, 0x2 ;  /* 0x0000000cc4088211 */ /* 0x002fc600078810ff */
[----:B------:R3:W-:Y:S01]  /*d020*/  @!P2 ST.E.64 desc[UR38][R4.64], R136 ;  /* 0x000000880400a985 */ /* 0x0007e2000c101b26 */
[C---:B------:R-:W-:Y:S02]  /*d030*/  @!P5 LEA R12, P3, R195.reuse, R12, 0x2 ;  /* 0x0000000cc30cd211 */ /* 0x040fe400078610ff */
[-C--:B------:R-:W-:Y:S01]  /*d040*/  @!P0 LEA.HI.X R9, R196, R13.reuse, R232, 0x2, P4 ;  /* 0x0000000dc4098211 */ /* 0x080fe200020f14e8 */
[----:B------:R3:W-:Y:S01]  /*d050*/  @!P1 ST.E.64 desc[UR38][R10.64], R140 ;  /* 0x0000008c0a009985 */ /* 0x0007e2000c101b26 */
[----:B------:R-:W-:-:S03]  /*d060*/  @!P5 LEA.HI.X R13, R195, R13, R231, 0x2, P3 ;  /* 0x0000000dc30dd211 */ /* 0x000fc600018f14e7 */
[----:B------:R3:W-:Y:S04]  /*d070*/  @!P0 ST.E.64 desc[UR38][R8.64], R144 ;  /* 0x0000009008008985 */ /* 0x0007e8000c101b26 */
[----:B------:R3:W-:Y:S02]  /*d080*/  @!P5 ST.E.64 desc[UR38][R12.64], R148 ;  /* 0x000000940c00d985 */ /* 0x0007e4000c101b26 */
.L_x_1092:
[----:B------:R-:W-:Y:S05]  /*d090*/  BSYNC B1 ;  /* 0x0000000000017941 */ /* 0x000fea0003800000 */
.L_x_1091:
        /* <DEDUP_REMOVED lines=10> */
[----:B0--3--:R-:W-:-:S04]  /*d140*/  @!P4 LEA R4, P3, R17, R22, 0x2 ;  /* 0x000000161104c211 */ /* 0x009fc800078610ff */
[----:B------:R-:W-:Y:S02]  /*d150*/  @!P4 LEA.HI.X R5, R17, R18, R21, 0x2, P3 ;  /* 0x000000121105c211 */ /* 0x000fe400018f1415 */
[----:B------:R-:W-:Y:S02]  /*d160*/  ISETP.GE.AND P3, PT, R223, UR6, PT ;  /* 0x00000006df007c0c */ /* 0x000fe4000bf66270 */
[C---:B------:R-:W-:Y:S01]  /*d170*/  @!P1 LEA R8, P5, R225.reuse, R22, 0x2 ;  /* 0x00000016e1089211 */ /* 0x040fe200078a10ff */
        /* <DEDUP_REMOVED lines=8> */
[----:B------:R-:W-:Y:S02]  /*d200*/  @!P0 LEA.HI.X R11, R224, R18, R14, 0x2, P6 ;  /* 0x00000012e00b8211 */ /* 0x000fe400030f140e */
[CC--:B------:R-:W-:Y:S01]  /*d210*/  @!P4 LEA R14, P2, R222.reuse, R22.reuse, 0x2 ;  /* 0x00000016de0ec211 */ /* 0x0c0fe200078410ff */
[----:B------:R3:W-:Y:S01]  /*d220*/  @!P1 ST.E.64 desc[UR38][R8.64], R34 ;  /* 0x0000002208009985 */ /* 0x0007e2000c101b26 */
[----:B-1----:R-:W-:Y:S02]  /*d230*/  @!P3 LEA R12, P1, R223, R22, 0x2 ;  /* 0x00000016df0cb211 */ /* 0x002fe400078210ff */
[-C--:B------:R-:W-:Y:S01]  /*d240*/  @!P4 LEA.HI.X R15, R222, R18.reuse, R170, 0x2, P2 ;  /* 0x00000012de0fc211 */ /* 0x080fe200010f14aa */
[----:B------:R1:W-:Y:S01]  /*d250*/  @!P0 ST.E.64 desc[UR38][R10.64], R38 ;  /* 0x000000260a008985 */ /* 0x0003e2000c101b26 */
[----:B------:R-:W-:Y:S02]  /*d260*/  ISETP.GE.AND P0, PT, R219, UR6, PT ;  /* 0x00000006db007c0c */ /* 0x000fe4000bf06270 */
[----:B--2---:R-:W-:-:S02]  /*d270*/  @!P3 LEA.HI.X R13, R223, R18, R171, 0x2, P1 ;  /* 0x00000012df0db211 */ /* 0x004fc400008f14ab */
[----:B------:R-:W-:Y:S02]  /*d280*/  ISETP.GE.AND P1, PT, R218, UR6, PT ;  /* 0x00000006da007c0c */ /* 0x000fe4000bf26270 */
[----:B------:R-:W-:Y:S01]  /*d290*/  ISETP.GE.AND P2, PT, R217, UR6, PT ;  /* 0x00000006d9007c0c */ /* 0x000fe2000bf46270 */
[----:B------:R2:W-:Y:S01]  /*d2a0*/  @!P3 ST.E.64 desc[UR38][R12.64], R42 ;  /* 0x0000002a0c00b985 */ /* 0x0005e2000c101b26 */
[C---:B------:R-:W-:Y:S02]  /*d2b0*/  @!P5 LEA R20, P6, R221.reuse, R22, 0x2 ;  /* 0x00000016dd14d211 */ /* 0x040fe400078c10ff */
[----:B------:R-:W-:Y:S01]  /*d2c0*/  ISETP.GE.AND P3, PT, R216, UR6, PT ;  /* 0x00000006d8007c0c */ /* 0x000fe2000bf66270 */
[----:B------:R4:W-:Y:S01]  /*d2d0*/  @!P4 ST.E.64 desc[UR38][R14.64], R46 ;  /* 0x0000002e0e00c985 */ /* 0x0009e2000c101b26 */
[----:B------:R-:W-:Y:S02]  /*d2e0*/  @!P5 LEA.HI.X R21, R221, R18, R169, 0x2, P6 ;  /* 0x00000012dd15d211 */ /* 0x000fe400030f14a9 */
[----:B0-----:R-:W-:-:S02]  /*d2f0*/  @!P0 LEA R4, P6, R219, R22, 0x2 ;  /* 0x00000016db048211 */ /* 0x001fc400078c10ff */
[----:B------:R-:W-:Y:S01]  /*d300*/  ISETP.GE.AND P4, PT, R215, UR6, PT ;  /* 0x00000006d7007c0c */ /* 0x000fe2000bf86270 */
[----:B------:R0:W-:Y:S01]  /*d310*/  @!P5 ST.E.64 desc[UR38][R20.64], R50 ;  /* 0x000000321400d985 */ /* 0x0001e2000c101b26 */
[C---:B---3--:R-:W-:Y:S02]  /*d320*/  @!P1 LEA R8, P5, R218.reuse, R22, 0x2 ;  /* 0x00000016da089211 */ /* 0x048fe400078a10ff */
[----:B------:R-:W-:Y:S02]  /*d330*/  @!P0 LEA.HI.X R5, R219, R18, R168, 0x2, P6 ;  /* 0x00000012db058211 */ /* 0x000fe400030f14a8 */
[----:B-1----:R-:W-:Y:S02]  /*d340*/  @!P2 LEA R10, P6, R217, R22, 0x2 ;  /* 0x00000016d90aa211 */ /* 0x002fe400078c10ff */
[----:B------:R-:W-:Y:S01]  /*d350*/  @!P1 LEA.HI.X R9, R218, R18, R167, 0x2, P5 ;  /* 0x00000012da099211 */ /* 0x000fe200028f14a7 */
[----:B------:R1:W-:Y:S01]  /*d360*/  @!P0 ST.E.64 desc[UR38][R4.64], R54 ;  /* 0x0000003604008985 */ /* 0x0003e2000c101b26 */
[----:B------:R-:W-:-:S02]  /*d370*/  ISETP.GE.AND P5, PT, R214, UR6, PT ;  /* 0x00000006d6007c0c */ /* 0x000fc4000bfa6270 */
[----:B------:R-:W-:Y:S01]  /*d380*/  @!P2 LEA.HI.X R11, R217, R18, R166, 0x2, P6 ;  /* 0x00000012d90ba211 */ /* 0x000fe200030f14a6 */
[----:B------:R3:W-:Y:S01]  /*d390*/  @!P1 ST.E.64 desc[UR38][R8.64], R58 ;  /* 0x0000003a08009985 */ /* 0x0007e2000c101b26 */
[----:B------:R-:W-:Y:S02]  /*d3a0*/  ISETP.GE.AND P0, PT, R213, UR6, PT ;  /* 0x00000006d5007c0c */ /* 0x000fe4000bf06270 */
[-C--:B--2---:R-:W-:Y:S01]  /*d3b0*/  @!P3 LEA R12, P6, R216, R22.reuse, 0x2 ;  /* 0x00000016d80cb211 */ /* 0x084fe200078c10ff */
[----:B------:R2:W-:Y:S01]  /*d3c0*/  @!P2 ST.E.64 desc[UR38][R10.64], R62 ;  /* 0x0000003e0a00a985 */ /* 0x0005e2000c101b26 */
[----:B----4-:R-:W-:Y:S02]  /*d3d0*/  @!P4 LEA R14, P2, R215, R22, 0x2 ;  /* 0x00000016d70ec211 */ /* 0x010fe400078410ff */
[----:B------:R-:W-:Y:S02]  /*d3e0*/  ISETP.GE.AND P1, PT, R212, UR6, PT ;  /* 0x00000006d4007c0c */ /* 0x000fe4000bf26270 */
[----:B------:R-:W-:-:S02]  /*d3f0*/  @!P3 LEA.HI.X R13, R216, R18, R165, 0x2, P6 ;  /* 0x00000012d80db211 */ /* 0x000fc400030f14a5 */
[----:B------:R-:W-:Y:S02]  /*d400*/  @!P4 LEA.HI.X R15, R215, R18, R164, 0x2, P2 ;  /* 0x00000012d70fc211 */ /* 0x000fe400010f14a4 */
[----:B------:R-:W-:Y:S01]  /*d410*/  ISETP.GE.AND P2, PT, R211, UR6, PT ;  /* 0x00000006d3007c0c */ /* 0x000fe2000bf46270 */
[----:B------:R-:W-:Y:S01]  /*d420*/  @!P3 ST.E.64 desc[UR38][R12.64], R66 ;  /* 0x000000420c00b985 */ /* 0x000fe2000c101b26 */
[----:B0-----:R-:W-:-:S03]  /*d430*/  @!P5 LEA R20, P6, R214, R22, 0x2 ;  /* 0x00000016d614d211 */ /* 0x001fc600078c10ff */
[----:B------:R0:W-:Y:S01]  /*d440*/  @!P4 ST.E.64 desc[UR38][R14.64], R70 ;  /* 0x000000460e00c985 */ /* 0x0001e2000c101b26 */
[----:B------:R-:W-:Y:S02]  /*d450*/  @!P5 LEA.HI.X R21, R214, R18, R163, 0x2, P6 ;  /* 0x00000012d615d211 */ /* 0x000fe400030f14a3 */
[CC--:B-1----:R-:W-:Y:S02]  /*d460*/  @!P0 LEA R4, P4, R213.reuse, R22.reuse, 0x2 ;  /* 0x00000016d5048211 */ /* 0x0c2fe400078810ff */
        /* <DEDUP_REMOVED lines=12> */
[----:B0-----:R-:W-:Y:S01]  /*d530*/  @!P4 LEA R14, P0, R209, R22, 0x2 ;  /* 0x00000016d10ec211 */ /* 0x001fe200078010ff */
[----:B------:R0:W-:Y:S01]  /*d540*/  @!P2 ST.E.64 desc[UR38][R10.64], R86 ;  /* 0x000000560a00a985 */ /* 0x0001e2000c101b26 */
[----:B------:R-:W-:-:S02]  /*d550*/  ISETP.GE.AND P2, PT, R207, UR6, PT ;  /* 0x00000006cf007c0c */ /* 0x000fc4000bf46270 */
[C---:B------:R-:W-:Y:S02]  /*d560*/  @!P5 LEA R12, P6, R210.reuse, R22, 0x2 ;  /* 0x00000016d20cd211 */ /* 0x040fe400078c10ff */
[-C--:B------:R-:W-:Y:S02]  /*d570*/  @!P4 LEA.HI.X R15, R209, R18.reuse, R158, 0x2, P0 ;  /* 0x00000012d10fc211 */ /* 0x080fe400000f149e */
[----:B------:R-:W-:Y:S02]  /*d580*/  @!P5 LEA.HI.X R13, R210, R18, R159, 0x2, P6 ;  /* 0x00000012d20dd211 */ /* 0x000fe400030f149f */
[----:B------:R-:W-:Y:S02]  /*d590*/  ISETP.GE.AND P0, PT, R205, UR6, PT ;  /* 0x00000006cd007c0c */ /* 0x000fe4000bf06270 */
[----:B-1----:R-:W-:Y:S01]  /*d5a0*/  @!P3 LEA R20, P6, R208, R22, 0x2 ;  /* 0x00000016d014b211 */ /* 0x002fe200078c10ff */
        /* <DEDUP_REMOVED lines=9> */
[----:B0-----:R-:W-:-:S02]  /*d640*/  @!P0 LEA R10, P6, R205, R22, 0x2 ;  /* 0x00000016cd0a8211 */ /* 0x001fc400078c10ff */
[-C--:B------:R-:W-:Y:S01]  /*d650*/  @!P1 LEA.HI.X R9, R206, R18.reuse, R155, 0x2, P3 ;  /* 0x00000012ce099211 */ /* 0x080fe200018f149b */
[----:B------:R0:W-:Y:S01]  /*d660*/  @!P2 ST.E.64 desc[UR38][R4.64], R102 ;  /* 0x000000660400a985 */ /* 0x0001e2000c101b26 */
[----:B------:R-:W-:Y:S02]  /*d670*/  ISETP.GE.AND P3, PT, R202, UR6, PT ;  /* 0x00000006ca007c0c */ /* 0x000fe4000bf66270 */
[----:B------:R-:W-:Y:S01]  /*d680*/  @!P0 LEA.HI.X R11, R205, R18, R154, 0x2, P6 ;  /* 0x00000012cd0b8211 */ /* 0x000fe200030f149a */
[----:B------:R2:W-:Y:S01]  /*d690*/  @!P1 ST.E.64 desc[UR38][R8.64], R106 ;  /* 0x0000006a08009985 */ /* 0x0005e2000c101b26 */
[-C--:B-1----:R-:W-:Y:S02]  /*d6a0*/  @!P5 LEA R12, P1, R204, R22.reuse, 0x2 ;  /* 0x00000016cc0cd211 */ /* 0x082fe400078210ff */
        /* <DEDUP_REMOVED lines=12> */
[C---:B0-----:R-:W-:Y:S01]  /*d770*/  @!P0 LEA R4, P5, R201.reuse, R22, 0x2 ;  /* 0x00000016c9048211 */ /* 0x041fe200078a10ff */
[----:B------:R0:W-:Y:S01]  /*d780*/  @!P3 ST.E.64 desc[UR38][R20.64], R122 ;  /* 0x0000007a1400b985 */ /* 0x0001e2000c101b26 */
[----:B------:R-:W-:Y:S02]  /*d790*/  ISETP.GE.AND P3, PT, R198, UR6, PT ;  /* 0x00000006c6007c0c */ /* 0x000fe4000bf66270 */
[----:B------:R-:W-:Y:S02]  /*d7a0*/  @!P0 LEA.HI.X R5, R201, R18, R237, 0x2, P5 ;  /* 0x00000012c9058211 */ /* 0x000fe400028f14ed */
[----:B------:R-:W-:Y:S02]  /*d7b0*/  ISETP.GE.AND P5, PT, R196, UR6, PT ;  /* 0x00000006c4007c0c */ /* 0x000fe4000bfa6270 */
[-C--:B--2---:R-:W-:Y:S01]  /*d7c0*/  @!P1 LEA R8, P6, R200, R22.reuse, 0x2 ;  /* 0x00000016c8089211 */ /* 0x084fe200078c10ff */
[----:B------:R2:W-:Y:S02]  /*d7d0*/  @!P0 ST.E.64 desc[UR38][R4.64], R126 ;  /* 0x0000007e04008985 */ /* 0x0005e4000c101b26 */
[----:B-1----:R-:W-:-:S02]  /*d7e0*/  @!P4 LEA R10, P0, R199, R22, 0x2 ;  /* 0x00000016c70ac211 */ /* 0x002fc400078010ff */
[----:B------:R-:W-:Y:S02]  /*d7f0*/  @!P1 LEA.HI.X R9, R200, R18, R236, 0x2, P6 ;  /* 0x00000012c8099211 */ /* 0x000fe400030f14ec */
[----:B---3--:R-:W-:Y:S02]  /*d800*/  @!P3 LEA R12, P6, R198, R22, 0x2 ;  /* 0x00000016c60cb211 */ /* 0x008fe400078c10ff */
[----:B------:R-:W-:Y:S01]  /*d810*/  @!P4 LEA.HI.X R11, R199, R18, R235, 0x2, P0 ;  /* 0x00000012c70bc211 */ /* 0x000fe200000f14eb */
[----:B------:R2:W-:Y:S01]  /*d820*/  @!P1 ST.E.64 desc[UR38][R8.64], R130 ;  /* 0x0000008208009985 */ /* 0x0005e2000c101b26 */
[-C--:B----4-:R-:W-:Y:S02]  /*d830*/  @!P2 LEA R14, P1, R197, R22.reuse, 0x2 ;  /* 0x00000016c50ea211 */ /* 0x090fe400078210ff */
[----:B0-----:R-:W-:Y:S01]  /*d840*/  @!P5 LEA R20, P0, R196, R22, 0x2 ;  /* 0x00000016c414d211 */ /* 0x001fe200078010ff */
        /* <DEDUP_REMOVED lines=13> */
.L_x_1084:
[----:B------:R-:W0:Y:S01]  /*d920*/  LDC.64 R8, c[0x0][0xd00] ;  /* 0x00034000ff087b82 */ /* 0x000e220000000a00 */
[----:B------:R-:W-:Y:S01]  /*d930*/  ULDC.64 UR6, c[0x0][0xd08] ;  /* 0x0003420000067ab9 */ /* 0x000fe20000000a00 */
[----:B------:R-:W-:Y:S01]  /*d940*/  IMAD.MOV.U32 R3, RZ, RZ, RZ ;  /* 0x000000ffff037224 */ /* 0x000fe200078e00ff */
[----:B------:R-:W-:-:S04]  /*d950*/  ISETP.NE.U32.AND P0, PT, RZ, UR6, PT ;  /* 0x00000006ff007c0c */ /* 0x000fc8000bf05070 */
[----:B------:R-:W-:Y:S01]  /*d960*/  ISETP.NE.AND.EX P1, PT, RZ, UR7, PT, P0 ;  /* 0x00000007ff007c0c */ /* 0x000fe2000bf25300 */
[----:B------:R-:W1:Y:S01]  /*d970*/  LDC.64 R4, c[0x0][0xd00] ;  /* 0x00034000ff047b82 */ /* 0x000e620000000a00 */
[----:B0-----:R-:W-:-:S04]  /*d980*/  ISETP.NE.U32.AND P0, PT, R8, RZ, PT ;  /* 0x000000ff0800720c */ /* 0x001fc80003f05070 */
[----:B------:R-:W-:-:S07]  /*d990*/  ISETP.NE.AND.EX P0, PT, R9, RZ, PT, P0 ;  /* 0x000000ff0900720c */ /* 0x000fce0003f05300 */
[----:B------:R-:W0:Y:S01]  /*d9a0*/  @P1 LDC.64 R8, c[0x0][0xd08] ;  /* 0x00034200ff081b82 */ /* 0x000e220000000a00 */
[----:B------:R-:W-:Y:S01]  /*d9b0*/  ULDC UR6, c[0x0][0xb88] ;  /* 0x0002e20000067ab9 */ /* 0x000fe20000000800 */
[----:B-1----:R-:W-:-:S04]  /*d9c0*/  IMAD.WIDE R10, R187, 0x4, R4 ;  /* 0x00000004bb0a7825 */ /* 0x002fc800078e0204 */
[----:B------:R-:W-:Y:S01]  /*d9d0*/  IMAD.U32 R0, RZ, RZ, UR6 ;  /* 0x00000006ff007e24 */ /* 0x000fe2000f8e00ff */
[----:B------:R1:W5:Y:S01]  /*d9e0*/  @P0 LDG.E R3, desc[UR38][R10.64] ;  /* 0x000000260a030981 */ /* 0x000362000c1e1900 */
[----:B0-----:R-:W-:-:S05]  /*d9f0*/  @P1 IMAD.WIDE R4, R187, 0x4, R8 ;  /* 0x00000004bb041825 */ /* 0x001fca00078e0208 */
[----:B------:R1:W5:Y:S01]  /*da00*/  @P1 LDG.E R0, desc[UR38][R4.64] ;  /* 0x0000002604001981 */ /* 0x000362000c1e1900 */
[----:B------:R-:W-:Y:S01]  /*da10*/  ISETP.NE.AND P2, PT, R22, RZ, PT ;  /* 0x000000ff1600720c */ /* 0x000fe20003f45270 */
[----:B------:R-:W0:-:S12]  /*da20*/  S2R R7, SR_TID.X ;  /* 0x0000000000077919 */ /* 0x000e180000002100 */
[----:B------:R-:W2:Y:S01]  /*da30*/  @!P2 LDC R22, c[0x0][0xbd4] ;  /* 0x0002f500ff16ab82 */ /* 0x000ea20000000800 */
[----:B0-----:R-:W-:Y:S01]  /*da40*/  VIADD R28, R7, 0xffffff80 ;  /* 0xffffff80071c7836 */ /* 0x001fe20000000000 */
[----:B--2---:R-:W-:-:S04]  /*da50*/  ISETP.GT.AND P2, PT, R22, 0x1, PT ;  /* 0x000000011600780c */ /* 0x004fc80003f44270 */
[----:B------:R-:W-:Y:S01]  /*da60*/  ISETP.GT.AND P3, PT, R28, 0x3f, PT ;  /* 0x0000003f1c00780c */ /* 0x000fe20003f64270 */
[----:B-1----:R-:W-:-:S12]  /*da70*/  @P1 BRA `(.L_x_1093) ;  /* 0x0000000000101947 */ /* 0x002fd80003800000 */
[----:B------:R-:W-:Y:S05]  /*da80*/  @!P0 BRA `(.L_x_1093) ;  /* 0x00000000000c8947 */ /* 0x000fea0003800000 */
[----:B------:R-:W2:Y:S04]  /*da90*/  LDG.E R5, desc[UR38][R10.64] ;  /* 0x000000260a057981 */ /* 0x000ea8000c1e1900 */
[----:B-----5:R-:W2:Y:S02]  /*daa0*/  LDG.E R0, desc[UR38][R10.64+0x4] ;  /* 0x000004260a007981 */ /* 0x020ea4000c1e1900 */
[----:B--2---:R-:W-:-:S07]  /*dab0*/  IMAD.IADD R0, R0, 0x1, -R5 ;  /* 0x0000000100007824 */ /* 0x004fce00078e0a05 */
.L_x_1093:
[----:B------:R-:W-:Y:S01]  /*dac0*/  BSSY B1, `(.L_x_1094) ;  /* 0x0000038000017945 */ /* 0x000fe20003800000 */
[----:B------:R-:W-:Y:S02]  /*dad0*/  SEL R187, R187, RZ, !P0 ;  /* 0x000000ffbbbb7207 */ /* 0x000fe40004000000 */
[----:B------:R-:W-:Y:S02]  /*dae0*/  SEL R220, R220, RZ, !P0 ;  /* 0x000000ffdcdc7207 */ /* 0x000fe40004000000 */
[----:B-----5:R-:W-:Y:S01]  /*daf0*/  SHF.R.S32.HI R24, RZ, 0x1f, R3 ;  /* 0x0000001fff187819 */ /* 0x020fe20000011403 */
[----:B------:R-:W-:Y:S06]  /*db00*/  @P3 BRA `(.L_x_1095) ;  /* 0x0000000000cc3947 */ /* 0x000fec0003800000 */
[----:B------:R-:W0:Y:S01]  /*db10*/  S2R R4, SR_TID.X ;  /* 0x0000000000047919 */ /* 0x000e220000002100 */
[----:B------:R-:W1:Y:S01]  /*db20*/  LDC R27, c[0x0][0xce8] ;  /* 0x00033a00ff1b7b82 */ /* 0x000e620000000800 */
[----:B------:R-:W-:-:S04]  /*db30*/  IMAD.U32 R5, RZ, RZ, UR42 ;  /* 0x0000002aff057e24 */ /* 0x000fc8000f8e00ff */
[----:B0-----:R-:W-:Y:S02]  /*db40*/  IMAD R4, R5, 0x40, R4 ;  /* 0x0000004005047824 */ /* 0x001fe400078e0204 */
[----:B-1----:R-:W-:Y:S02]  /*db50*/  IMAD R5, R0, R27, RZ ;  /* 0x0000001b00057224 */ /* 0x002fe400078e02ff */
[----:B------:R-:W-:-:S05]  /*db60*/  VIADD R26, R4, 0xffffff80 ;  /* 0xffffff80041a7836 */ /* 0x000fca0000000000 */
[----:B------:R-:W-:-:S13]  /*db70*/  ISETP.GE.AND P0, PT, R26, R5, PT ;  /* 0x000000051a00720c */ /* 0x000fda0003f06270 */
[----:B------:R-:W-:Y:S05]  /*db80*/  @P0 BRA `(.L_x_1095) ;  /* 0x0000000000ac0947 */ /* 0x000fea0003800000 */
[----:B------:R-:W-:Y:S01]  /*db90*/  ISETP.NE.AND P1, PT, R27, 0x1, PT ;  /* 0x000000011b00780c */ /* 0x000fe20003f25270 */
[----:B------:R-:W-:Y:S01]  /*dba0*/  IMAD.MOV.U32 R18, RZ, RZ, 0xab8 ;  /* 0x00000ab8ff127424 */ /* 0x000fe200078e00ff */
[----:B------:R-:W-:Y:S01]  /*dbb0*/  ISETP.GT.AND P0, PT, R22, 0x1, PT ;  /* 0x000000011600780c */ /* 0x000fe20003f04270 */
[----:B------:R-:W0:Y:S01]  /*dbc0*/  LDC.64 R4, c[0x0][0xca8] ;  /* 0x00032a00ff047b82 */ /* 0x000e220000000a00 */
[----:B------:R-:W-:Y:S02]  /*dbd0*/  IMAD.MOV.U32 R23, RZ, RZ, R26 ;  /* 0x000000ffff177224 */ /* 0x000fe400078e001a */
[----:B------:R-:W-:-:S05]  /*dbe0*/  SEL R18, R18, 0xa78, P0 ;  /* 0x00000a7812127807 */ /* 0x000fca0000000000 */
[----:B------:R-:W1:Y:S08]  /*dbf0*/  LDC.64 R12, c[0x0][R18+0x220] ;  /* 0x00008800120c7b82 */ /* 0x000e700000000a00 */
[----:B------:R-:W2:Y:S08]  /*dc00*/  @P1 LDC R7, c[0x0][0xcec] ;  /* 0x00033b00ff071b82 */ /* 0x000eb00000000800 */
[----:B------:R-:W3:Y:S08]  /*dc10*/  LDC.64 R10, c[0x0][R18+0x218] ;  /* 0x00008600120a7b82 */ /* 0x000ef00000000a00 */
[----:B------:R-:W4:Y:S01]  /*dc20*/  @P1 LDC R22, c[0x0][0xcf0] ;  /* 0x00033c00ff161b82 */ /* 0x000f220000000800 */
[----:B-1----:R-:W-:-:S02]  /*dc30*/  IMAD R13, R13, R187, RZ ;  /* 0x000000bb0d0d7224 */ /* 0x002fc400078e02ff */
[----:B------:R-:W-:-:S04]  /*dc40*/  IMAD.WIDE.U32 R20, R12, R187, RZ ;  /* 0x000000bb0c147225 */ /* 0x000fc800078e00ff */
[----:B------:R-:W-:Y:S01]  /*dc50*/  IMAD R13, R12, R220, R13 ;  /* 0x000000dc0c0d7224 */ /* 0x000fe200078e020d */
[----:B------:R1:W5:Y:S01]  /*dc60*/  LDC.64 R14, c[0x0][R18+0x228] ;  /* 0x00008a00120e7b82 */ /* 0x0003620000000a00 */
[----:B--2---:R-:W-:-:S07]  /*dc70*/  @P1 IMAD.HI.U32 R7, R26, R7, RZ ;  /* 0x000000071a071227 */ /* 0x004fce00078e00ff */
[----:B------:R1:W2:Y:S01]  /*dc80*/  LDC.64 R8, c[0x0][R18+0x210] ;  /* 0x0000840012087b82 */ /* 0x0002a20000000a00 */
[-C--:B---3--:R-:W-:Y:S02]  /*dc90*/  IMAD R25, R11, R188.reuse, RZ ;  /* 0x000000bc0b197224 */ /* 0x088fe400078e02ff */
[----:B------:R-:W-:-:S04]  /*dca0*/  IMAD.WIDE.U32 R10, R10, R188, RZ ;  /* 0x000000bc0a0a7225 */ /* 0x000fc800078e00ff */
[----:B------:R-:W-:Y:S01]  /*dcb0*/  IMAD.IADD R25, R11, 0x1, R25 ;  /* 0x000000010b197824 */ /* 0x000fe200078e0219 */
[----:B----4-:R-:W-:Y:S01]  /*dcc0*/  @P1 SHF.R.U32.HI R23, RZ, R22, R7 ;  /* 0x00000016ff171219 */ /* 0x010fe20000011607 */
[----:B0-----:R-:W0:Y:S01]  /*dcd0*/  @!P0 LDC R4, c[0x0][0xc50] ;  /* 0x00031400ff048b82 */ /* 0x001e220000000800 */
[----:B------:R-:W-:Y:S02]  /*dce0*/  SEL R7, R194, RZ, P0 ;  /* 0x000000ffc2077207 */ /* 0x000fe40000000000 */
[----:B------:R-:W-:Y:S01]  /*dcf0*/  IADD3 R12, P1, P3, R20, R10, R3 ;  /* 0x0000000a140c7210 */ /* 0x000fe20007b3e003 */
[----:B------:R-:W-:Y:S02]  /*dd00*/  IMAD.IADD R20, R21, 0x1, R13 ;  /* 0x0000000115147824 */ /* 0x000fe400078e020d */
[----:B-1----:R-:W-:Y:S02]  /*dd10*/  IMAD.MOV R18, RZ, RZ, -R23 ;  /* 0x000000ffff127224 */ /* 0x002fe400078e0a17 */
[----:B-----5:R-:W-:Y:S01]  /*dd20*/  IMAD.WIDE.U32 R10, R14, R7, RZ ;  /* 0x000000070e0a7225 */ /* 0x020fe200078e00ff */
[----:B------:R-:W1:Y:S01]  /*dd30*/  @!P0 LDC R5, c[0x0][0xc54] ;  /* 0x00031500ff058b82 */ /* 0x000e620000000800 */
[----:B------:R-:W-:-:S02]  /*dd40*/  IADD3.X R14, R20, R25, R24, P1, P3 ;  /* 0x00000019140e7210 */ /* 0x000fc40000fe6418 */
[----:B------:R-:W-:Y:S01]  /*dd50*/  IMAD R13, R15, R7, RZ ;  /* 0x000000070f0d7224 */ /* 0x000fe200078e02ff */
[----:B------:R-:W-:Y:S01]  /*dd60*/  IADD3 R10, P0, P1, R23, R12, R10 ;  /* 0x0000000c170a7210 */ /* 0x000fe2000791e00a */
[----:B------:R-:W-:Y:S01]  /*dd70*/  IMAD R7, R27, R18, R26 ;  /* 0x000000121b077224 */ /* 0x000fe200078e021a */
[----:B------:R-:W-:Y:S01]  /*dd80*/  SHF.R.S32.HI R23, RZ, 0x1f, R23 ;  /* 0x0000001fff177819 */ /* 0x000fe20000011417 */
[----:B------:R-:W-:Y:S02]  /*dd90*/  IMAD.IADD R13, R11, 0x1, R13 ;  /* 0x000000010b0d7824 */ /* 0x000fe400078e020d */
[----:B--2---:R-:W-:-:S03]  /*dda0*/  IMAD R9, R9, R7, RZ ;  /* 0x0000000709097224 */ /* 0x004fc600078e02ff */
[----:B------:R-:W-:Y:S02]  /*ddb0*/  IADD3.X R11, R23, R14, R13, P0, P1 ;  /* 0x0000000e170b7210 */ /* 0x000fe400007e240d */
[----:B------:R-:W-:-:S05]  /*ddc0*/  SHF.R.S32.HI R13, RZ, 0x1f, R7 ;  /* 0x0000001fff0d7819 */ /* 0x000fca0000011407 */
[C---:B------:R-:W-:Y:S02]  /*ddd0*/  IMAD R13, R8.reuse, R13, R9 ;  /* 0x0000000d080d7224 */ /* 0x040fe400078e0209 */
[----:B------:R-:W-:-:S04]  /*dde0*/  IMAD.WIDE.U32 R8, R8, R7, R10 ;  /* 0x0000000708087225 */ /* 0x000fc800078e000a */
[----:B------:R-:W-:Y:S01]  /*ddf0*/  IMAD.IADD R7, R9, 0x1, R13 ;  /* 0x0000000109077824 */ /* 0x000fe200078e020d */
[----:B0-----:R-:W-:-:S04]  /*de00*/  LEA R4, P0, R8, R4, 0x2 ;  /* 0x0000000408047211 */ /* 0x001fc800078010ff */
[----:B-1----:R-:W-:Y:S01]  /*de10*/  LEA.HI.X R5, R8, R5, R7, 0x2, P0 ;  /* 0x0000000508057211 */ /* 0x002fe200000f1407 */
[----:B------:R-:W-:-:S05]  /*de20*/  IMAD.MOV.U32 R7, RZ, RZ, -0x800000 ;  /* 0xff800000ff077424 */ /* 0x000fca00078e00ff */
[----:B------:R0:W-:Y:S03]  /*de30*/  STG.E desc[UR38][R4.64], R7 ;  /* 0x0000000704007986 */ /* 0x0001e6000c101926 */
.L_x_1095:
[----:B------:R-:W-:Y:S05]  /*de40*/  BSYNC B1 ;  /* 0x0000000000017941 */ /* 0x000fea0003800000 */
.L_x_1094:
[----:B------:R-:W-:Y:S05]  /*de50*/  @P2 BRA `(.L_x_1090) ;  /* 0x0000000800742947 */ /* 0x000fea0003800000 */
[----:B------:R-:W1:Y:S01]  /*de60*/  LDC R11, c[0x0][0xce8] ;  /* 0x00033a00ff0b7b82 */ /* 0x000e620000000800 */
[----:B------:R-:W-:Y:S01]  /*de70*/  ULDC.64 UR6, c[0x0][0xba0] ;  /* 0x0002e80000067ab9 */ /* 0x000fe20000000a00 */
[----:B0-----:R-:W-:Y:S01]  /*de80*/  SHF.R.S32.HI R7, RZ, 0x1f, R28 ;  /* 0x0000001fff077819 */ /* 0x001fe2000001141c */
[----:B------:R-:W-:Y:S01]  /*de90*/  IMAD R8, R24, UR6, RZ ;  /* 0x0000000618087c24 */ /* 0x000fe2000f8e02ff */
[----:B------:R-:W-:Y:S01]  /*dea0*/  ULDC UR8, c[0x0][0xbc8] ;  /* 0x0002f20000087ab9 */ /* 0x000fe20000000800 */
[----:B------:R-:W-:Y:S01]  /*deb0*/  IMAD.WIDE.U32 R4, R3, UR6, RZ ;  /* 0x0000000603047c25 */ /* 0x000fe2000f8e00ff */
[----:B------:R-:W-:Y:S01]  /*dec0*/  ISETP.GE.AND P2, PT, R193, UR8, PT ;  /* 0x00000008c1007c0c */ /* 0x000fe2000bf46270 */
[----:B------:R-:W-:Y:S01]  /*ded0*/  BSSY B1, `(.L_x_1096) ;  /* 0x0000071000017945 */ /* 0x000fe20003800000 */
[----:B------:R-:W-:Y:S01]  /*dee0*/  ISETP.GE.AND P1, PT, R192, UR8, PT ;  /* 0x00000008c0007c0c */ /* 0x000fe2000bf26270 */
[----:B------:R-:W-:Y:S01]  /*def0*/  IMAD R3, R3, UR7, R8 ;  /* 0x0000000703037c24 */ /* 0x000fe2000f8e0208 */
[----:B------:R-:W-:Y:S01]  /*df00*/  LEA.HI R8, R7, R28, RZ, 0x3 ;  /* 0x0000001c07087211 */ /* 0x000fe200078f18ff */
[----:B------:R-:W-:Y:S01]  /*df10*/  ULDC.64 UR6, c[0x0][0xbe8] ;  /* 0x0002fa0000067ab9 */ /* 0x000fe20000000a00 */
[----:B------:R-:W-:Y:S01]  /*df20*/  IMAD.U32 R10, RZ, RZ, UR42 ;  /* 0x0000002aff0a7e24 */ /* 0x000fe2000f8e00ff */
[----:B------:R-:W-:Y:S01]  /*df30*/  SEL R13, RZ, 0xffffffff, P2 ;  /* 0xffffffffff0d7807 */ /* 0x000fe20001000000 */
[----:B------:R-:W-:Y:S01]  /*df40*/  IMAD.IADD R5, R5, 0x1, R3 ;  /* 0x0000000105057824 */ /* 0x000fe200078e0203 */
[----:B------:R-:W-:-:S02]  /*df50*/  LOP3.LUT R3, R8, 0xfffffff8, RZ, 0xc0, !PT ;  /* 0xfffffff808037812 */ /* 0x000fc400078ec0ff */
[----:B------:R-:W-:Y:S01]  /*df60*/  SHF.R.S32.HI R24, RZ, 0x3, R8 ;  /* 0x00000003ff187819 */ /* 0x000fe20000011408 */
[----:B------:R-:W-:Y:S01]  /*df70*/  IMAD.WIDE.U32 R4, R188, UR6, R4 ;  /* 0x00000006bc047c25 */ /* 0x000fe2000f8e0004 */
[----:B------:R-:W-:Y:S02]  /*df80*/  ISETP.GE.AND P3, PT, R2, UR8, PT ;  /* 0x0000000802007c0c */ /* 0x000fe4000bf66270 */
[----:B------:R-:W-:Y:S01]  /*df90*/  SHF.R.S32.HI R25, RZ, 0x1f, R228 ;  /* 0x0000001fff197819 */ /* 0x000fe200000114e4 */
[----:B------:R-:W-:Y:S01]  /*dfa0*/  IMAD.IADD R3, R28, 0x1, -R3 ;  /* 0x000000011c037824 */ /* 0x000fe200078e0a03 */
[----:B------:R-:W-:Y:S01]  /*dfb0*/  SEL R12, RZ, 0x1, P3 ;  /* 0x00000001ff0c7807 */ /* 0x000fe20001800000 */
[----:B------:R-:W-:Y:S01]  /*dfc0*/  IMAD R5, R188, UR7, R5 ;  /* 0x00000007bc057c24 */ /* 0x000fe2000f8e0205 */
[----:B-1----:R-:W-:Y:S01]  /*dfd0*/  ISETP.NE.AND P0, PT, R11, 0x1, PT ;  /* 0x000000010b00780c */ /* 0x002fe20003f05270 */
[----:B------:R-:W-:Y:S01]  /*dfe0*/  IMAD R3, R3, 0x20, R24 ;  /* 0x0000002003037824 */ /* 0x000fe200078e0218 */
[----:B------:R-:W-:Y:S01]  /*dff0*/  ULDC.64 UR6, c[0x0][0xbf0] ;  /* 0x0002fc0000067ab9 */ /* 0x000fe20000000a00 */
[----:B------:R-:W-:Y:S01]  /*e000*/  IMAD.SHL.U32 R15, R13, 0x2, RZ ;  /* 0x000000020d0f7824 */ /* 0x000fe200078e00ff */
[----:B------:R-:W-:Y:S01]  /*e010*/  SEL R13, RZ, 0xffffffff, P1 ;  /* 0xffffffffff0d7807 */ /* 0x000fe20000800000 */
[----:B------:R-:W-:Y:S01]  /*e020*/  IMAD R10, R10, 0x40, R3 ;  /* 0x000000400a0a7824 */ /* 0x000fe200078e0203 */
[----:B------:R-:W-:Y:S01]  /*e030*/  ISETP.GE.AND P1, PT, R228, UR8, PT ;  /* 0x00000008e4007c0c */ /* 0x000fe2000bf26270 */
[----:B------:R-:W-:Y:S01]  /*e040*/  IMAD R3, R220, UR6, RZ ;  /* 0x00000006dc037c24 */ /* 0x000fe2000f8e02ff */
[----:B------:R-:W-:Y:S01]  /*e050*/  LOP3.LUT R12, R15, 0x2, R12, 0xe2, !PT ;  /* 0x000000020f0c7812 */ /* 0x000fe200078ee20c */
[----:B------:R-:W-:Y:S01]  /*e060*/  IMAD.WIDE.U32 R4, R187, UR6, R4 ;  /* 0x00000006bb047c25 */ /* 0x000fe2000f8e0004 */
[----:B------:R-:W-:-:S02]  /*e070*/  SHF.R.S32.HI R27, RZ, 0x1f, R190 ;  /* 0x0000001fff1b7819 */ /* 0x000fc400000114be */
[----:B------:R-:W-:Y:S01]  /*e080*/  SHF.R.S32.HI R29, RZ, 0x1f, R192 ;  /* 0x0000001fff1d7819 */ /* 0x000fe200000114c0 */
[----:B------:R-:W0:Y:S01]  /*e090*/  @P0 LDC R7, c[0x0][0xcec] ;  /* 0x00033b00ff070b82 */ /* 0x000e220000000800 */
[----:B------:R-:W-:Y:S01]  /*e0a0*/  IMAD R9, R187, UR7, R3 ;  /* 0x00000007bb097c24 */ /* 0x000fe2000f8e0203 */
[----:B------:R-:W-:Y:S01]  /*e0b0*/  ULDC.64 UR6, c[0x0][0xbe0] ;  /* 0x0002f80000067ab9 */ /* 0x000fe20000000a00 */
[----:B------:R-:W-:Y:S01]  /*e0c0*/  IMAD.MOV.U32 R3, RZ, RZ, R10 ;  /* 0x000000ffff037224 */ /* 0x000fe200078e000a */
[----:B------:R-:W-:Y:S01]  /*e0d0*/  SHF.R.S32.HI R26, RZ, 0x1f, R189 ;  /* 0x0000001fff1a7819 */ /* 0x000fe200000114bd */
[----:B------:R-:W-:Y:S01]  /*e0e0*/  IMAD.SHL.U32 R13, R13, 0x4, RZ ;  /* 0x000000040d0d7824 */ /* 0x000fe200078e00ff */
[----:B------:R-:W-:Y:S01]  /*e0f0*/  SHF.R.S32.HI R28, RZ, 0x1f, R191 ;  /* 0x0000001fff1c7819 */ /* 0x000fe200000114bf */
[----:B------:R-:W-:Y:S01]  /*e100*/  IMAD.IADD R5, R5, 0x1, R9 ;  /* 0x0000000105057824 */ /* 0x000fe200078e0209 */
[----:B------:R-:W1:Y:S01]  /*e110*/  @P0 LDC R8, c[0x0][0xcf0] ;  /* 0x00033c00ff080b82 */ /* 0x000e620000000800 */
[----:B------:R-:W-:Y:S01]  /*e120*/  IMAD R23, R0, R11, RZ ;  /* 0x0000000b00177224 */ /* 0x000fe200078e02ff */
[----:B------:R-:W-:-:S02]  /*e130*/  LOP3.LUT R12, R13, 0x4, R12, 0xe2, !PT ;  /* 0x000000040d0c7812 */ /* 0x000fc400078ee20c */
[----:B------:R-:W-:Y:S02]  /*e140*/  SHF.R.S32.HI R30, RZ, 0x1f, R229 ;  /* 0x0000001fff1e7819 */ /* 0x000fe400000114e5 */
[----:B------:R-:W-:Y:S01]  /*e150*/  SHF.R.S32.HI R31, RZ, 0x1f, R193 ;  /* 0x0000001fff1f7819 */ /* 0x000fe200000114c1 */
[----:B0-----:R-:W-:-:S05]  /*e160*/  @P0 IMAD.HI.U32 R7, R10, R7, RZ ;  /* 0x000000070a070227 */ /* 0x001fca00078e00ff */
[----:B-1----:R-:W-:Y:S02]  /*e170*/  @P0 SHF.R.U32.HI R3, RZ, R8, R7 ;  /* 0x00000008ff030219 */ /* 0x002fe40000011607 */
[----:B------:R-:W-:Y:S02]  /*e180*/  ISETP.GE.AND P0, PT, R191, UR8, PT ;  /* 0x00000008bf007c0c */ /* 0x000fe4000bf06270 */
[--C-:B------:R-:W-:Y:S01]  /*e190*/  SHF.R.S32.HI R7, RZ, 0x1f, R3.reuse ;  /* 0x0000001fff077819 */ /* 0x100fe20000011403 */
[----:B------:R-:W-:Y:S01]  /*e1a0*/  IMAD.MOV R9, RZ, RZ, -R3 ;  /* 0x000000ffff097224 */ /* 0x000fe200078e0a03 */
[----:B------:R-:W-:Y:S01]  /*e1b0*/  SEL R13, RZ, 0xffffffff, P0 ;  /* 0xffffffffff0d7807 */ /* 0x000fe20000000000 */
[----:B------:R-:W-:Y:S01]  /*e1c0*/  IMAD.WIDE.U32 R4, R3, UR6, R4 ;  /* 0x0000000603047c25 */ /* 0x000fe2000f8e0004 */
[----:B------:R-:W-:-:S03]  /*e1d0*/  ISETP.GE.AND P0, PT, R190, UR8, PT ;  /* 0x00000008be007c0c */ /* 0x000fc6000bf06270 */
[----:B------:R-:W-:Y:S02]  /*e1e0*/  IMAD R8, R7, UR6, RZ ;  /* 0x0000000607087c24 */ /* 0x000fe4000f8e02ff */
[----:B------:R-:W-:Y:S02]  /*e1f0*/  IMAD R7, R11, R9, R10 ;  /* 0x000000090b077224 */ /* 0x000fe400078e020a */
[----:B------:R-:W-:Y:S01]  /*e200*/  IMAD R9, R3, UR7, R8 ;  /* 0x0000000703097c24 */ /* 0x000fe2000f8e0208 */
[----:B------:R-:W-:Y:S01]  /*e210*/  SEL R8, RZ, 0xffffffff, P0 ;  /* 0xffffffffff087807 */ /* 0x000fe20000000000 */
[----:B------:R-:W-:Y:S01]  /*e220*/  IMAD.SHL.U32 R13, R13, 0x8, RZ ;  /* 0x000000080d0d7824 */ /* 0x000fe200078e00ff */
[----:B------:R-:W-:Y:S01]  /*e230*/  ISETP.GE.AND P0, PT, R189, UR8, PT ;  /* 0x00000008bd007c0c */ /* 0x000fe2000bf06270 */
[----:B------:R-:W-:Y:S01]  /*e240*/  IMAD.IADD R5, R5, 0x1, R9 ;  /* 0x0000000105057824 */ /* 0x000fe200078e0209 */
[----:B------:R-:W-:Y:S01]  /*e250*/  SHF.R.S32.HI R3, RZ, 0x1f, R7 ;  /* 0x0000001fff037819 */ /* 0x000fe20000011407 */
[----:B------:R-:W-:Y:S01]  /*e260*/  ULDC.64 UR6, c[0x0][0xbd8] ;  /* 0x0002f60000067ab9 */ /* 0x000fe20000000a00 */
[----:B------:R-:W-:Y:S01]  /*e270*/  LOP3.LUT R12, R13, 0x8, R12, 0xe2, !PT ;  /* 0x000000080d0c7812 */ /* 0x000fe200078ee20c */
[----:B------:R-:W-:Y:S01]  /*e280*/  IMAD.SHL.U32 R13, R8, 0x10, RZ ;  /* 0x00000010080d7824 */ /* 0x000fe200078e00ff */
[----:B------:R-:W-:Y:S01]  /*e290*/  SEL R9, RZ, 0xffffffff, P0 ;  /* 0xffffffffff097807 */ /* 0x000fe20000000000 */
[----:B------:R-:W-:Y:S01]  /*e2a0*/  IMAD R8, R3, UR6, RZ ;  /* 0x0000000603087c24 */ /* 0x000fe2000f8e02ff */
[----:B------:R-:W-:Y:S01]  /*e2b0*/  ISETP.GE.AND P0, PT, R229, UR8, PT ;  /* 0x00000008e5007c0c */ /* 0x000fe2000bf06270 */
[----:B------:R-:W-:Y:S01]  /*e2c0*/  IMAD.WIDE.U32 R4, R7, UR6, R4 ;  /* 0x0000000607047c25 */ /* 0x000fe2000f8e0004 */
[----:B------:R-:W-:-:S03]  /*e2d0*/  LOP3.LUT R12, R13, 0x10, R12, 0xe2, !PT ;  /* 0x000000100d0c7812 */ /* 0x000fc600078ee20c */
[----:B------:R-:W-:Y:S02]  /*e2e0*/  IMAD.SHL.U32 R9, R9, 0x20, RZ ;  /* 0x0000002009097824 */ /* 0x000fe400078e00ff */
[----:B------:R-:W-:Y:S01]  /*e2f0*/  IMAD R3, R7, UR7, R8 ;  /* 0x0000000707037c24 */ /* 0x000fe2000f8e0208 */
[----:B------:R-:W-:Y:S01]  /*e300*/  ULDC.64 UR6, c[0x0][0xb80] ;  /* 0x0002e00000067ab9 */ /* 0x000fe20000000a00 */
[----:B------:R-:W-:Y:S01]  /*e310*/  IMAD.U32 R13, RZ, RZ, UR42 ;  /* 0x0000002aff0d7e24 */ /* 0x000fe2000f8e00ff */
[----:B------:R-:W-:Y:S01]  /*e320*/  LOP3.LUT R12, R9, 0x20, R12, 0xe2, !PT ;  /* 0x00000020090c7812 */ /* 0x000fe200078ee20c */
[----:B------:R-:W-:Y:S01]  /*e330*/  IMAD.IADD R3, R5, 0x1, R3 ;  /* 0x0000000105037824 */ /* 0x000fe200078e0203 */
[----:B------:R-:W-:Y:S01]  /*e340*/  SEL R9, RZ, 0x40, P0 ;  /* 0x00000040ff097807 */ /* 0x000fe20000000000 */
[----:B------:R-:W-:Y:S01]  /*e350*/  IMAD R24, R13, 0x40, R24 ;  /* 0x000000400d187824 */ /* 0x000fe200078e0218 */
[----:B------:R-:W-:Y:S02]  /*e360*/  LEA R7, P0, R4, UR6, 0x1 ;  /* 0x0000000604077c11 */ /* 0x000fe4000f8008ff */
[----:B------:R-:W-:-:S02]  /*e370*/  LOP3.LUT R18, R12, R9, RZ, 0xfc, !PT ;  /* 0x000000090c127212 */ /* 0x000fc400078efcff */
[----:B------:R-:W-:Y:S01]  /*e380*/  LEA.HI.X R3, R4, UR7, R3, 0x1, P0 ;  /* 0x0000000704037c11 */ /* 0x000fe200080f0c03 */
[----:B------:R0:W1:Y:S01]  /*e390*/  SHFL.IDX PT, R8, R7, RZ, 0x181f ;  /* 0x00181fff07087589 */ /* 0x00006200000e0000 */
[----:B------:R-:W-:Y:S02]  /*e3a0*/  ISETP.GE.AND P0, PT, R24, R23, PT ;  /* 0x000000171800720c */ /* 0x000fe40003f06270 */
[----:B------:R-:W-:Y:S01]  /*e3b0*/  SEL R5, RZ, 0x80, P1 ;  /* 0x00000080ff057807 */ /* 0x000fe20000800000 */
[----:B------:R0:W2:Y:S03]  /*e3c0*/  SHFL.IDX PT, R9, R3, RZ, 0x181f ;  /* 0x00181fff03097589 */ /* 0x0000a600000e0000 */
[----:B------:R-:W-:-:S07]  /*e3d0*/  LOP3.LUT R22, R18, R5, RZ, 0xfc, !PT ;  /* 0x0000000512167212 */ /* 0x000fce00078efcff */
[----:B0-----:R-:W-:Y:S05]  /*e3e0*/  @P0 BRA `(.L_x_1097) ;  /* 0x00000000007c0947 */ /* 0x001fea0003800000 */
[----:B------:R-:W-:Y:S02]  /*e3f0*/  ISETP.GE.AND P2, PT, R193, UR8, PT ;  /* 0x00000008c1007c0c */ /* 0x000fe4000bf46270 */
[----:B------:R-:W-:Y:S02]  /*e400*/  ISETP.GE.AND P1, PT, R2, UR8, PT ;  /* 0x0000000802007c0c */ /* 0x000fe4000bf26270 */
[----:B------:R-:W-:Y:S02]  /*e410*/  ISETP.GE.AND P5, PT, R192, UR8, PT ;  /* 0x00000008c0007c0c */ /* 0x000fe4000bfa6270 */
[----:B------:R-:W-:-:S07]  /*e420*/  ISETP.GE.AND P3, PT, R191, UR8, PT ;  /* 0x00000008bf007c0c */ /* 0x000fce000bf66270 */
[CC--:B-1----:R-:W-:Y:S02]  /*e430*/  @!P2 LEA R10, P0, R193.reuse, R8.reuse, 0x1 ;  /* 0x00000008c10aa211 */ /* 0x0c2fe400078008ff */
        /* <DEDUP_REMOVED lines=26> */
.L_x_1097:
[----:B------:R-:W-:Y:S05]  /*e5e0*/  BSYNC B1 ;  /* 0x0000000000017941 */ /* 0x000fea0003800000 */
.L_x_1096:
[----:B------:R-:W-:Y:S01]  /*e5f0*/  VIADD R0, R24, 0x20 ;  /* 0x0000002018007836 */ /* 0x000fe20000000000 */
[----:B--23--:R0:W2:Y:S04]  /*e600*/  SHFL.IDX PT, R9, R3, 0x1, 0x181f ;  /* 0x00381f0003097f89 */ /* 0x00c0a800000e0000 */
        /* <DEDUP_REMOVED lines=18> */
[-C--:B------:R-:W-:Y:S02]  /*e730*/  @!P2 LEA R20, P6, R190, R8.reuse, 0x1 ;  /* 0x00000008be14a211 */ /* 0x080fe400078c08ff */
        /* <DEDUP_REMOVED lines=15> */
.L_x_1090:
[----:B------:R-:W-:Y:S05]  /*e830*/  BSYNC B0 ;  /* 0x0000000000007941 */ /* 0x000fea0003800000 */
.L_x_1083:
[----:B------:R-:W-:Y:S02]  /*e840*/  ULDC UR6, c[0x0][0xd3c] ;  /* 0x00034f0000067ab9 */ /* 0x000fe40000000800 */
[----:B------:R-:W-:-:S06]  /*e850*/  UISETP.GE.AND UP0, UPT, UR5, UR6, UPT ;  /* 0x000000060500728c */ /* 0x000fcc000bf06270 */
[----:B------:R-:W-:-:S13]  /*e860*/  PLOP3.LUT P0, PT, PT, PT, UP0, 0x80, 0x0 ;  /* 0x000000000000781c */ /* 0x000fda0003f0f008 */
[----:B------:R-:W-:Y:S05]  /*e870*/  @!P0 BRA `(.L_x_1098) ;  /* 0xffffff2800d88947 */ /* 0x000fea000383ffff */
[----:B------:R-:W-:Y:S05]  /*e880*/  EXIT ;  /* 0x000000000000794d */ /* 0x000fea0003800000 */
.L_x_1053:
[----:B------:R-:W-:-:S08]  /*e890*/  NOP ;  /* 0x0000000000007918 */ /* 0x000fd00000000000 */
[----:B------:R-:W0:-:S00]  /*e8a0*/  USETMAXREG.DEALLOC.CTAPOOL 0x18 ;  /* 0x00000018000079c8 */ /* 0x000e0000080e0500 */
[----:B0-----:R-:W-:Y:S01]  /*e8b0*/  LOP3.LUT R0, R0, 0x3, RZ, 0xc0, !PT ;  /* 0x0000000300007812 */ /* 0x001fe200078ec0ff */
[----:B------:R-:W-:Y:S01]  /*e8c0*/  IMAD.MOV.U32 R7, RZ, RZ, RZ ;  /* 0x000000ffff077224 */ /* 0x000fe200078e00ff */
[----:B------:R-:W-:-:S04]  /*e8d0*/  LOP3.LUT R19, R19, 0xffffffbf, RZ, 0xc0, !PT ;  /* 0xffffffbf13137812 */ /* 0x000fc800078ec0ff */
[----:B------:R-:W0:Y:S02]  /*e8e0*/  SHFL.IDX PT, R0, R0, RZ, 0x1f ;  /* 0x00001fff00007589 */ /* 0x000e2400000e0000 */
[----:B0-----:R-:W-:-:S13]  /*e8f0*/  ISETP.NE.AND P0, PT, R0, RZ, PT ;  /* 0x000000ff0000720c */ /* 0x001fda0003f05270 */
[----:B------:R-:W-:Y:S01]  /*e900*/  @P0 LOP3.LUT R19, R19, 0x40, RZ, 0xfc, !PT ;  /* 0x0000004013130812 */ /* 0x000fe200078efcff */
[----:B------:R-:W-:Y:S06]  /*e910*/  @!P0 BRA `(.L_x_1099) ;  /* 0x0000000000248947 */ /* 0x000fec0003800000 */
[----:B------:R-:W0:Y:S08]  /*e920*/  S2UR UR5, SR_CgaCtaId ;  /* 0x00000000000579c3 */ /* 0x000e300000008800 */
[----:B------:R-:W-:Y:S06]  /*e930*/  BAR.SYNC.DEFER_BLOCKING 0x5, 0x180 ;  /* 0x0146000000007b1d */ /* 0x000fec0000010000 */
[----:B------:R-:W-:-:S02]  /*e940*/  UMOV UR4, 0x400 ;  /* 0x0000040000047882 */ /* 0x000fc40000000000 */
[----:B0-----:R-:W-:-:S09]  /*e950*/  ULEA UR4, UR5, UR4, 0x18 ;  /* 0x0000000405047291 */ /* 0x001fd2000f8ec03f */
[----:B------:R-:W0:Y:S04]  /*e960*/  LDS.128 R8, [UR4+0x388d0] ;  /* 0x0388d004ff087984 */ /* 0x000e280008000c00 */
[----:B0-----:R2:W-:Y:S04]  /*e970*/  STL.64 [R1], R8 ;  /* 0x0000000801007387 */ /* 0x0015e80000100a00 */
[----:B------:R2:W-:Y:S01]  /*e980*/  STL.64 [R1+0x8], R10 ;  /* 0x0000080a01007387 */ /* 0x0005e20000100a00 */
[----:B------:R-:W-:Y:S06]  /*e990*/  BAR.ARV 0x4, 0x180 ;  /* 0x0106000000007b1d */ /* 0x000fec0000002000 */
[----:B------:R-:W-:Y:S05]  /*e9a0*/  BRA `(.L_x_1100) ;  /* 0x0000000800a47947 */ /* 0x000fea0003800000 */
.L_x_1099:
[----:B------:R-:W-:Y:S01]  /*e9b0*/  LOP3.LUT R0, R6, 0x1f, RZ, 0xc0, !PT ;  /* 0x0000001f06007812 */ /* 0x000fe200078ec0ff */
        /* <DEDUP_REMOVED lines=42> */
.L_x_1103:
        /* <DEDUP_REMOVED lines=38> */
.L_x_1101:
        /* <DEDUP_REMOVED lines=20> */
.L_x_1104:
        /* <DEDUP_REMOVED lines=54> */
.L_x_1102:
[----:B------:R-:W-:Y:S01]  /*f360*/  IMAD.U32 R2, RZ, RZ, UR6 ;  /* 0x00000006ff027e24 */ /* 0x000fe2000f8e00ff */
[----:B------:R1:W-:Y:S04]  /*f370*/  STL [R1+0x4], RZ ;  /* 0x000004ff01007387 */ /* 0x0003e80000100800 */
[----:B------:R1:W-:Y:S04]  /*f380*/  STL [R1+0x8], RZ ;  /* 0x000008ff01007387 */ /* 0x0003e80000100800 */
[----:B------:R1:W-:Y:S02]  /*f390*/  STL [R1], R2 ;  /* 0x0000000201007387 */ /* 0x0003e40000100800 */
.L_x_1105:
        /* <DEDUP_REMOVED lines=10> */
.L_x_1100:
[----:B0-----:R-:W3:Y:S01]  /*f440*/  LDL R0, [R1+0xc] ;  /* 0x00000c0001007983 */ /* 0x001ee20000100800 */
[----:B------:R-:W-:-:S03]  /*f450*/  ULDC UR4, c[0x0][0xd3c] ;  /* 0x00034f0000047ab9 */ /* 0x000fc60000000800 */
[----:B------:R0:W-:Y:S01]  /*f460*/  STL [R1+0x10], RZ ;  /* 0x000010ff01007387 */ /* 0x0001e20000100800 */
[----:B---3--:R-:W-:Y:S01]  /*f470*/  ISETP.GE.AND P0, PT, R0, UR4, PT ;  /* 0x0000000400007c0c */ /* 0x008fe2000bf06270 */
[----:B------:R-:W-:-:S05]  /*f480*/  IMAD.MOV.U32 R0, RZ, RZ, 0x1 ;  /* 0x00000001ff007424 */ /* 0x000fca00078e00ff */
[----:B------:R0:W-:Y:S04]  /*f490*/  STL [R1+0x18], R0 ;  /* 0x0000180001007387 */ /* 0x0001e80000100800 */
[----:B------:R0:W-:Y:S03]  /*f4a0*/  STL [R1+0x64], RZ ;  /* 0x000064ff01007387 */ /* 0x0001e60000100800 */
[----:B------:R-:W-:Y:S05]  /*f4b0*/  @P0 BRA `(.L_x_1106) ;  /* 0x0000007000bc0947 */ /* 0x000fea0003800000 */
[----:B------:R-:W3:Y:S01]  /*f4c0*/  S2UR UR5, SR_CgaCtaId ;  /* 0x00000000000579c3 */ /* 0x000ee20000008800 */
[C---:B0-----:R-:W-:Y:S01]  /*f4d0*/  IMAD.SHL.U32 R0, R6.reuse, 0x8, RZ ;  /* 0x0000000806007824 */ /* 0x041fe200078e00ff */
[----:B------:R-:W-:Y:S01]  /*f4e0*/  LOP3.LUT R4, R6, 0x7f, RZ, 0xc0, !PT ;  /* 0x0000007f06047812 */ /* 0x000fe200078ec0ff */
[----:B------:R-:W-:Y:S01]  /*f4f0*/  UMOV UR4, 0x400 ;  /* 0x0000040000047882 */ /* 0x000fe20000000000 */
[----:B------:R-:W-:Y:S01]  /*f500*/  BSSY B8, `(.L_x_1106) ;  /* 0x000072a000087945 */ /* 0x000fe20003800000 */
[----:B------:R-:W-:Y:S01]  /*f510*/  ULDC UR36, c[0x0][0xc] ;  /* 0x0000030000247ab9 */ /* 0x000fe20000000800 */
[----:B------:R-:W-:Y:S01]  /*f520*/  LOP3.LUT R3, R0, 0x1f8, RZ, 0xc0, !PT ;  /* 0x000001f800037812 */ /* 0x000fe200078ec0ff */
[----:B-1----:R-:W-:Y:S01]  /*f530*/  IMAD.SHL.U32 R2, R4, 0x8, RZ ;  /* 0x0000000804027824 */ /* 0x002fe200078e00ff */
[----:B------:R-:W-:Y:S01]  /*f540*/  LOP3.LUT R0, R0, 0x38, RZ, 0xc0, !PT ;  /* 0x0000003800007812 */ /* 0x000fe200078ec0ff */
[----:B------:R-:W-:Y:S01]  /*f550*/  ULDC.64 UR40, c[0x0][0x198] ;  /* 0x0000660000287ab9 */ /* 0x000fe20000000a00 */
[----:B------:R-:W-:Y:S01]  /*f560*/  LOP3.LUT R3, R3, 0x38, R6, 0x78, !PT ;  /* 0x0000003803037812 */ /* 0x000fe200078e7806 */
[----:B------:R-:W-:-:S03]  /*f570*/  IMAD.SHL.U32 R6, R6, 0x10, RZ ;  /* 0x0000001006067824 */ /* 0x000fc600078e00ff */
[----:B------:R-:W-:Y:S02]  /*f580*/  LOP3.LUT R3, R3, 0x200, R2, 0xf8, !PT ;  /* 0x0000020003037812 */ /* 0x000fe400078ef802 */
[----:B------:R-:W-:-:S04]  /*f590*/  SHF.R.U32.HI R2, RZ, 0x3, R4 ;  /* 0x00000003ff027819 */ /* 0x000fc80000011604 */
[----:B------:R-:W-:Y:S01]  /*f5a0*/  LOP3.LUT R4, R2, 0x70, R6, 0xf8, !PT ;  /* 0x0000007002047812 */ /* 0x000fe200078ef806 */
[----:B------:R-:W-:Y:S01]  /*f5b0*/  IMAD.MOV.U32 R2, RZ, RZ, 0x1 ;  /* 0x00000001ff027424 */ /* 0x000fe200078e00ff */
[C---:B------:R-:W-:Y:S01]  /*f5c0*/  LOP3.LUT R4, R0.reuse, 0x40, RZ, 0xfc, !PT ;  /* 0x0000004000047812 */ /* 0x040fe200078efcff */
[----:B---3--:R-:W-:Y:S01]  /*f5d0*/  ULEA UR4, UR5, UR4, 0x18 ;  /* 0x0000000405047291 */ /* 0x008fe2000f8ec03f */
[----:B------:R-:W-:-:S05]  /*f5e0*/  LOP3.LUT R4, R0, 0x100, RZ, 0xfc, !PT ;  /* 0x0000010000047812 */ /* 0x000fca00078efcff */
[----:B------:R-:W-:-:S04]  /*f5f0*/  IMAD.U32 R18, RZ, RZ, UR4 ;  /* 0x00000004ff127e24 */ /* 0x000fc8000f8e00ff */
[----:B------:R-:W-:-:S05]  /*f600*/  IMAD R3, R3, 0x2, R18 ;  /* 0x0000000203037824 */ /* 0x000fca00078e0212 */
[----:B------:R0:W-:Y:S04]  /*f610*/  STL [R1+0x14], R3 ;  /* 0x0000140301007387 */ /* 0x0001e80000100800 */
[----:B------:R-:W-:Y:S04]  /*f620*/  STL [R1+0x64], RZ ;  /* 0x000064ff01007387 */ /* 0x000fe80000100800 */
[----:B------:R1:W-:Y:S01]  /*f630*/  STL [R1+0x18], R2 ;  /* 0x0000180201007387 */ /* 0x0003e20000100800 */
[----:B0-----:R-:W-:-:S03]  /*f640*/  LOP3.LUT R3, R0, 0x80, RZ, 0xfc, !PT ;  /* 0x0000008000037812 */ /* 0x001fc600078efcff */
[----:B------:R0:W-:Y:S01]  /*f650*/  STL [R1+0x10], RZ ;  /* 0x000010ff01007387 */ /* 0x0001e20000100800 */
[C---:B------:R-:W-:Y:S02]  /*f660*/  LOP3.LUT R3, R0.reuse, 0x140, RZ, 0xfc, !PT ;  /* 0x0000014000037812 */ /* 0x040fe400078efcff */
[C---:B-1----:R-:W-:Y:S02]  /*f670*/  LOP3.LUT R2, R0.reuse, 0xc0, RZ, 0xfc, !PT ;  /* 0x000000c000027812 */ /* 0x042fe400078efcff */
[C---:B------:R-:W-:Y:S02]  /*f680*/  LOP3.LUT R2, R0.reuse, 0x180, RZ, 0xfc, !PT ;  /* 0x0000018000027812 */ /* 0x040fe400078efcff */
[----:B0-----:R-:W-:-:S07]  /*f690*/  LOP3.LUT R0, R0, 0x1c0, RZ, 0xfc, !PT ;  /* 0x000001c000007812 */ /* 0x001fce00078efcff */
.L_x_1230:
[----:B---3--:R-:W3:Y:S01]  /*f6a0*/  LDL R0, [R1+0xc] ;  /* 0x00000c0001007983 */ /* 0x008ee20000100800 */
[----:B-1----:R-:W3:Y:S01]  /*f6b0*/  LDC.64 R2, c[0x0][0xd88] ;  /* 0x00036200ff027b82 */ /* 0x002ee20000000a00 */
[----:B------:R-:W-:Y:S05]  /*f6c0*/  YIELD ;  /* 0x0000000000007946 */ /* 0x000fea0003800000 */
[----:B------:R-:W-:Y:S01]  /*f6d0*/  ULDC.64 UR4, c[0x0][0xb20] ;  /* 0x0002c80000047ab9 */ /* 0x000fe20000000a00 */
[----:B--2---:R-:W-:Y:S01]  /*f6e0*/  IMAD.MOV.U32 R6, RZ, RZ, RZ ;  /* 0x000000ffff067224 */ /* 0x004fe200078e00ff */
[----:B------:R-:W-:Y:S01]  /*f6f0*/  ISETP.NE.U32.AND P0, PT, RZ, UR4, PT ;  /* 0x00000004ff007c0c */ /* 0x000fe2000bf05070 */
[----:B------:R-:W-:Y:S01]  /*f700*/  ULDC.64 UR6, c[0x0][0xb10] ;  /* 0x0002c40000067ab9 */ /* 0x000fe20000000a00 */
[----:B------:R-:W-:Y:S01]  /*f710*/  ULDC.64 UR8, c[0x0][0xb00] ;  /* 0x0002c00000087ab9 */ /* 0x000fe20000000a00 */
[----:B---3--:R-:W-:-:S05]  /*f720*/  IMAD.WIDE R2, R0, 0x4, R2 ;  /* 0x0000000400027825 */ /* 0x008fca00078e0202 */
[----:B0-2---:R-:W2:Y:S01]  /*f730*/  LDG.E R10, desc[UR38][R2.64] ;  /* 0x00000026020a7981 */ /* 0x005ea2000c1e1900 */
        /* <DEDUP_REMOVED lines=46> */
.L_x_1107:
        /* <DEDUP_REMOVED lines=18> */
.L_x_1108:
[----:B------:R-:W-:Y:S05]  /*fb40*/  @!P0 BRA `(.L_x_1109) ;  /* 0x00000000000c8947 */ /* 0x000fea0003800000 */
[----:B------:R-:W2:Y:S04]  /*fb50*/  LDG.E R6, desc[UR38][R4.64] ;  /* 0x0000002604067981 */ /* 0x000ea8000c1e1900 */
[----:B------:R-:W2:Y:S02]  /*fb60*/  LDG.E R4, desc[UR38][R4.64+0x4] ;  /* 0x0000042604047981 */ /* 0x000ea4000c1e1900 */
[----:B--2---:R-:W-:-:S07]  /*fb70*/  IMAD.IADD R6, R4, 0x1, -R6 ;  /* 0x0000000104067824 */ /* 0x004fce00078e0a06 */
.L_x_1109:
[----:B-----5:R-:W-:Y:S01]  /*fb80*/  IMAD.IADD R6, R6, 0x1, -R0 ;  /* 0x0000000106067824 */ /* 0x020fe200078e0a00 */
[----:B------:R-:W-:Y:S01]  /*fb90*/  LOP3.LUT R9, R2, 0xff, RZ, 0xc0, !PT ;  /* 0x000000ff02097812 */ /* 0x000fe200078ec0ff */
[----:B------:R-:W-:Y:S01]  /*fba0*/  IMAD.MOV.U32 R4, RZ, RZ, RZ ;  /* 0x000000ffff047224 */ /* 0x000fe200078e00ff */
[----:B------:R-:W-:Y:S01]  /*fbb0*/  BSSY B0, `(.L_x_1110) ;  /* 0x000002a000007945 */ /* 0x000fe20003800000 */
[C---:B------:R-:W-:Y:S01]  /*fbc0*/  VIADD R0, R6.reuse, 0x3f ;  /* 0x0000003f06007836 */ /* 0x040fe20000000000 */
[----:B------:R-:W-:Y:S01]  /*fbd0*/  ISETP.GE.AND P0, PT, R6, 0x1, PT ;  /* 0x000000010600780c */ /* 0x000fe20003f06270 */
[----:B------:R-:W-:Y:S01]  /*fbe0*/  IMAD.MOV.U32 R10, RZ, RZ, R4 ;  /* 0x000000ffff0a7224 */ /* 0x000fe200078e0004 */
[----:B------:R3:W-:Y:S02]  /*fbf0*/  STL [R1+0x40], R4 ;  /* 0x0000400401007387 */ /* 0x0007e40000100800 */
[----:B-1----:R-:W-:-:S04]  /*fc00*/  SHF.R.S32.HI R3, RZ, 0x1f, R0 ;  /* 0x0000001fff037819 */ /* 0x002fc80000011400 */
[----:B------:R-:W-:-:S04]  /*fc10*/  LEA.HI R3, R3, R0, RZ, 0x6 ;  /* 0x0000000003037211 */ /* 0x000fc800078f30ff */
[----:B------:R-:W-:-:S05]  /*fc20*/  SHF.R.S32.HI R8, RZ, 0x6, R3 ;  /* 0x00000006ff087819 */ /* 0x000fca0000011403 */
[----:B------:R3:W-:Y:S04]  /*fc30*/  STL [R1+0x54], R8 ;  /* 0x0000540801007387 */ /* 0x0007e80000100800 */
[----:B------:R3:W-:Y:S01]  /*fc40*/  STL [R1+0x68], R9 ;  /* 0x0000680901007387 */ /* 0x0007e20000100800 */
[----:B------:R-:W-:Y:S05]  /*fc50*/  @!P0 BRA `(.L_x_1111) ;  /* 0x00000000007c8947 */ /* 0x000fea0003800000 */
[----:B------:R-:W-:-:S04]  /*fc60*/  SHF.R.U32.HI R0, RZ, 0x10, R2 ;  /* 0x00000010ff007819 */ /* 0x000fc80000011602 */
[----:B------:R-:W-:-:S13]  /*fc70*/  ISETP.NE.AND P0, PT, R0, RZ, PT ;  /* 0x000000ff0000720c */ /* 0x000fda0003f05270 */
[----:B------:R-:W3:Y:S02]  /*fc80*/  @!P0 LDC R0, c[0x0][0xae8] ;  /* 0x0002ba00ff008b82 */ /* 0x000ee40000000800 */
[----:B---3--:R-:W-:-:S04]  /*fc90*/  IABS R4, R0 ;  /* 0x0000000000047213 */ /* 0x008fc80000000000 */
        /* <DEDUP_REMOVED lines=27> */
.L_x_1111:
[----:B------:R-:W-:Y:S05]  /*fe50*/  BSYNC B0 ;  /* 0x0000000000007941 */ /* 0x000fea0003800000 */
.L_x_1110:
        /* <DEDUP_REMOVED lines=13> */
[----:B------:R-:W-:Y:S02]  /*ff30*/  VOTEU.ANY UR4, UPT, PT ;  /* 0x0000000000047886 */ /* 0x000fe400038e0100 */
[----:B------:R-:W4:Y:S08]  /*ff40*/  FLO.U32 R0, UR4 ;  /* 0x0000000400007d00 */ /* 0x000f3000080e0000 */
[----:B---3--:R-:W3:Y:S01]  /*ff50*/  POPC R4, UR4 ;  /* 0x0000000400047d09 */ /* 0x008ee20008000000 */
[----:B----4-:R-:W-:-:S02]  /*ff60*/  ISETP.EQ.U32.AND P0, PT, R0, R2, PT ;  /* 0x000000020000720c */ /* 0x010fc40003f02070 */
[----:B------:R-:W3:Y:S11]  /*ff70*/  LDC.64 R2, c[0x0][0xd60] ;  /* 0x00035800ff027b82 */ /* 0x000ef60000000a00 */
[----:B---3--:R-:W3:Y:S04]  /*ff80*/  @P0 ATOMG.E.ADD.STRONG.GPU PT, R2, desc[UR38][R2.64], R4 ;  /* 0x00000004020209a8 */ /* 0x008ee800081ee1e6 */
[----:B---3--:R3:W4:Y:S02]  /*ff90*/  SHFL.IDX PT, R2, R2, R0, 0x1f ;  /* 0x00001f0002027589 */ /* 0x00872400000e0000 */
[----:B---3--:R-:W3:Y:S02]  /*ffa0*/  S2R R0, SR_LTMASK ;  /* 0x0000000000007919 */ /* 0x008ee40000003900 */
[----:B---3--:R-:W-:-:S06]  /*ffb0*/  LOP3.LUT R0, R0, UR4, RZ, 0xc0, !PT ;  /* 0x0000000400007c12 */ /* 0x008fcc000f8ec0ff */
[----:B------:R-:W4:Y:S02]  /*ffc0*/  POPC R0, R0 ;  /* 0x0000000000007309 */ /* 0x000f240000000000 */
[----:B----4-:R-:W-:-:S05]  /*ffd0*/  IADD3 R0, R2, UR36, R0 ;  /* 0x0000002402007c10 */ /* 0x010fca000fffe000 */
[----:B------:R4:W-:Y:S01]  /*ffe0*/  STL [R1], R0 ;  /* 0x0000000001007387 */ /* 0x0009e20000100800 */
[----:B------:R-:W-:Y:S05]  /*fff0*/  BRA `(.L_x_1114) ;  /* 0x0000005800847947 */ /* 0x000fea0003800000 */
.L_x_1113:
        /* <DEDUP_REMOVED lines=8> */
[----:B---3--:R-:W-:Y:S02]  /*10080*/  IMAD.U32 R4, RZ, RZ, UR6 ;  /* 0x00000006ff047e24 */ /* 0x008fe4000f8e00ff */
[----:B------:R-:W3:Y:S01]  /*10090*/  LDC.64 R2, c[0x4][R2] ;  /* 0x0100000002027b82 */ /* 0x000ee20000000a00 */
[----:B------:R-:W-:Y:S02]  /*100a0*/  IMAD.U32 R5, RZ, RZ, UR7 ;  /* 0x00000007ff057e24 */ /* 0x000fe4000f8e00ff */
[----:B------:R-:W-:Y:S02]  /*100b0*/  IMAD.U32 R6, RZ, RZ, UR8 ;  /* 0x00000008ff067e24 */ /* 0x000fe4000f8e00ff */
[----:B--2---:R-:W-:-:S02]  /*100c0*/  IMAD.U32 R7, RZ, RZ, UR9 ;  /* 0x00000009ff077e24 */ /* 0x004fc4000f8e00ff */
[----:B-1----:R-:W-:Y:S02]  /*100d0*/  IMAD.U32 R10, RZ, RZ, UR4 ;  /* 0x00000004ff0a7e24 */ /* 0x002fe4000f8e00ff */
[----:B0-----:R-:W-:Y:S02]  /*100e0*/  IMAD.U32 R11, RZ, RZ, UR5 ;  /* 0x00000005ff0b7e24 */ /* 0x001fe4000f8e00ff */
[----:B------:R-:W-:Y:S02]  /*100f0*/  IMAD.MOV.U32 R8, RZ, RZ, 0x70 ;  /* 0x00000070ff087424 */ /* 0x000fe400078e00ff */
[----:B------:R-:W-:Y:S02]  /*10100*/  IMAD.MOV.U32 R12, RZ, RZ, 0x1 ;  /* 0x00000001ff0c7424 */ /* 0x000fe400078e00ff */
[----:B------:R-:W-:-:S07]  /*10110*/  IMAD.MOV.U32 R13, RZ, RZ, RZ ;  /* 0x000000ffff0d7224 */ /* 0x000fce00078e00ff */
[----:B------:R-:W-:-:S07]  /*10120*/  LEPC R20, `(.L_x_1116) ;  /* 0x000000001014794e */ /* 0x000fce0000000000 */
[----:B---3--:R-:W-:Y:S05]  /*10130*/  CALL.ABS.NOINC R2 ;  /* 0x0000000002007343 */ /* 0x008fea0003c00000 */
.L_x_1116:
[----:B------:R-:W-:Y:S05]  /*10140*/  BSYNC B6 ;  /* 0x0000000000067941 */ /* 0x000fea0003800000 */
.L_x_1115:
        /* <DEDUP_REMOVED lines=9> */
[----:B---3--:R-:W-:Y:S02]  /*101e0*/  IMAD.U32 R4, RZ, RZ, UR6 ;  /* 0x00000006ff047e24 */ /* 0x008fe4000f8e00ff */
        /* <DEDUP_REMOVED lines=9> */
[----:B----4-:R-:W-:Y:S05]  /*10280*/  CALL.ABS.NOINC R2 ;  /* 0x0000000002007343 */ /* 0x010fea0003c00000 */
.L_x_1119:
        /* <DEDUP_REMOVED lines=16> */
.L_x_1118:
[----:B------:R-:W-:Y:S05]  /*10390*/  BSYNC B6 ;  /* 0x0000000000067941 */ /* 0x000fea0003800000 */
.L_x_1117:
[----:B---3--:R-:W3:Y:S01]  /*103a0*/  LDL.LU R4, [R1+0x1c] ;  /* 0x00001c0001047983 */ /* 0x008ee20000300800 */
[----:B------:R-:W-:-:S03]  /*103b0*/  ULDC.64 UR4, c[0x0][0xaf0] ;  /* 0x0002bc0000047ab9 */ /* 0x000fc60000000a00 */
[----:B--2---:R-:W2:Y:S01]  /*103c0*/  LDL R7, [R1+0x8] ;  /* 0x0000080001077983 */ /* 0x004ea20000100800 */
[----:B------:R-:W-:-:S03]  /*103d0*/  ISETP.NE.U32.AND P0, PT, RZ, UR4, PT ;  /* 0x00000004ff007c0c */ /* 0x000fc6000bf05070 */
[----:B------:R-:W4:Y:S01]  /*103e0*/  LDL R0, [R1+0x3c] ;  /* 0x00003c0001007983 */ /* 0x000f220000100800 */
[----:B------:R-:W-:-:S13]  /*103f0*/  ISETP.NE.AND.EX P0, PT, RZ, UR5, PT, P0 ;  /* 0x00000005ff007c0c */ /* 0x000fda000bf05300 */
[----:B------:R-:W-:-:S04]  /*10400*/  @P0 IADD3 R2, P1, R16, UR4, RZ ;  /* 0x0000000410020c10 */ /* 0x000fc8000ff3e0ff */
[----:B---3--:R-:W-:Y:S01]  /*10410*/  @P0 IADD3.X R3, R4, UR5, RZ, P1, !PT ;  /* 0x0000000504030c10 */ /* 0x008fe20008ffe4ff */
[----:B------:R-:W-:-:S04]  /*10420*/  ULDC.64 UR4, c[0x0][0xb00] ;  /* 0x0002c00000047ab9 */ /* 0x000fc80000000a00 */
[----:B--2---:R2:W3:Y:S02]  /*10430*/  @P0 LDG.E R7, desc[UR38][R2.64] ;  /* 0x0000002602070981 */ /* 0x0044e4000c1e1900 */
[----:B--2---:R-:W2:Y:S01]  /*10440*/  LDC.64 R2, c[0x0][0x418] ;  /* 0x00010600ff027b82 */ /* 0x004ea20000000a00 */
[----:B----4-:R-:W-:Y:S01]  /*10450*/  VIADD R0, R0, 0xffffffff ;  /* 0xffffffff00007836 */ /* 0x010fe20000000000 */
[----:B---3--:R-:W-:Y:S01]  /*10460*/  SHF.R.S32.HI R8, RZ, 0x1f, R7 ;  /* 0x0000001fff087819 */ /* 0x008fe20000011407 */
[----:B------:R3:W-:Y:S04]  /*10470*/  @P0 STL [R1+0x8], R7 ;  /* 0x0000080701000387 */ /* 0x0007e80000100800 */
[----:B------:R3:W-:Y:S01]  /*10480*/  STL [R1+0x1c], R8 ;  /* 0x00001c0801007387 */ /* 0x0007e20000100800 */
[----:B--2---:R-:W-:Y:S01]  /*10490*/  LOP3.LUT P0, RZ, R2, UR4, RZ, 0xfc, !PT ;  /* 0x0000000402ff7c12 */ /* 0x004fe2000f80fcff */
[----:B------:R-:W-:-:S03]  /*104a0*/  UMOV UR4, 0xffffffff ;  /* 0xffffffff00047882 */ /* 0x000fc60000000000 */
[----:B------:R-:W-:-:S04]  /*104b0*/  LOP3.LUT P0, RZ, R3, UR5, RZ, 0xfc, P0 ;  /* 0x0000000503ff7c12 */ /* 0x000fc8000800fcff */
[----:B------:R-:W-:Y:S01]  /*104c0*/  SEL R16, R7, RZ, !P0 ;  /* 0x000000ff07107207 */ /* 0x000fe20004000000 */
[----:B---3--:R-:W-:Y:S08]  /*104d0*/  BRA.DIV UR4, `(.L_x_1120) ;  /* 0x0000006a04147947 */ /* 0x008ff0000b800000 */
[----:B------:R-:W2:Y:S02]  /*104e0*/  S2R R4, SR_TID.X ;  /* 0x0000000000047919 */ /* 0x000ea40000002100 */
[----:B--2---:R-:W-:-:S04]  /*104f0*/  SHF.R.U32.HI R4, RZ, 0x5, R4 ;  /* 0x00000005ff047819 */ /* 0x004fc80000011604 */
[----:B------:R-:W-:-:S05]  /*10500*/  LOP3.LUT R4, R4, 0x3, RZ, 0xc0, !PT ;  /* 0x0000000304047812 */ /* 0x000fca00078ec0ff */
[----:B------:R2:W3:Y:S02]  /*10510*/  SHFL.IDX PT, R14, R4, RZ, 0x1f ;  /* 0x00001fff040e7589 */ /* 0x0004e400000e0000 */
.L_x_1245:
[----:B------:R4:W-:Y:S01]  /*10520*/  STL [R1+0x30], R0 ;  /* 0x0000300001007387 */ /* 0x0009e20000100800 */
[----:B---3--:R-:W-:Y:S02]  /*10530*/  ISETP.NE.AND P0, PT, R14, RZ, PT ;  /* 0x000000ff0e00720c */ /* 0x008fe40003f05270 */
[----:B------:R-:W-:Y:S02]  /*10540*/  PLOP3.LUT P1, PT, PT, PT, PT, 0x8, 0x0 ;  /* 0x000000000000781c */ /* 0x000fe40003f2e170 */
[----:B------:R-:W-:-:S11]  /*10550*/  LOP3.LUT R19, R19, 0xfffffffe, RZ, 0xc0, !PT ;  /* 0xfffffffe13137812 */ /* 0x000fd600078ec0ff */
[----:B------:R-:W-:Y:S01]  /*10560*/  @P1 LOP3.LUT R19, R19, 0x1, RZ, 0xfc, !PT ;  /* 0x0000000113131812 */ /* 0x000fe200078efcff */
[----:B----4-:R-:W-:Y:S06]  /*10570*/  @P0 BRA `(.L_x_1121) ;  /* 0x00000004000c0947 */ /* 0x010fec0003800000 */
[----:B------:R-:W-:-:S03]  /*10580*/  UMOV UR4, 0xffffffff ;  /* 0xffffffff00047882 */ /* 0x000fc60000000000 */
[----:B------:R-:W-:Y:S05]  /*10590*/  BRA.DIV UR4, `(.L_x_1122) ;  /* 0x0000006a04187947 */ /* 0x000fea000b800000 */
[----:B------:R-:W-:-:S13]  /*105a0*/  ELECT P6, URZ, PT ;  /* 0x00000000003f782f */ /* 0x000fda00038c0000 */
.L_x_1248:
[----:B------:R-:W-:Y:S05]  /*105b0*/  @!P6 BRA `(.L_x_1121) ;  /* 0x0000000000fce947 */ /* 0x000fea0003800000 */
[----:B------:R-:W-:-:S04]  /*105c0*/  ISETP.NE.U32.AND P0, PT, R2, RZ, PT ;  /* 0x000000ff0200720c */ /* 0x000fc80003f05070 */
[----:B------:R-:W-:-:S13]  /*105d0*/  ISETP.NE.AND.EX P0, PT, R3, RZ, PT, P0 ;  /* 0x000000ff0300720c */ /* 0x000fda0003f05300 */
[----:B------:R-:W-:Y:S05]  /*105e0*/  @!P0 BRA `(.L_x_1123) ;  /* 0x0000000000508947 */ /* 0x000fea0003800000 */
[----:B------:R-:W3:Y:S01]  /*105f0*/  LDC R6, c[0x0][0x43c] ;  /* 0x00010f00ff067b82 */ /* 0x000ee20000000800 */
[----:B------:R-:W-:Y:S01]  /*10600*/  IMAD.MOV.U32 R9, RZ, RZ, R0 ;  /* 0x000000ffff097224 */ /* 0x000fe200078e0000 */
[----:B------:R-:W-:-:S03]  /*10610*/  ULDC.64 UR4, c[0x0][0x428] ;  /* 0x00010a0000047ab9 */ /* 0x000fc60000000a00 */
[----:B------:R-:W-:Y:S01]  /*10620*/  IMAD.MOV.U32 R0, RZ, RZ, R9 ;  /* 0x000000ffff007224 */ /* 0x000fe200078e0009 */
[----:B---3--:R-:W-:-:S13]  /*10630*/  ISETP.NE.AND P0, PT, R6, 0x1, PT ;  /* 0x000000010600780c */ /* 0x008fda0003f05270 */
[----:B--2---:R-:W2:Y:S02]  /*10640*/  @P0 LDC.64 R4, c[0x0][0x440] ;  /* 0x00011000ff040b82 */ /* 0x004ea40000000a00 */
[----:B--2---:R-:W-:-:S05]  /*10650*/  @P0 IMAD.HI.U32 R4, R9, R4, RZ ;  /* 0x0000000409040227 */ /* 0x004fca00078e00ff */
        /* <DEDUP_REMOVED lines=13> */
.L_x_1123:
[----:B------:R-:W4:Y:S04]  /*10730*/  LDL R0, [R1+0x10] ;  /* 0x0000100001007983 */ /* 0x000f280000100800 */
[----:B---3--:R-:W3:Y:S01]  /*10740*/  LDL R2, [R1+0x18] ;  /* 0x0000180001027983 */ /* 0x008ee20000100800 */
[----:B----4-:R-:W-:Y:S01]  /*10750*/  IMAD R0, R0, 0x8, R18 ;  /* 0x0000000800007824 */ /* 0x010fe200078e0212 */
[----:B---3--:R-:W-:-:S04]  /*10760*/  SHF.L.U32 R2, R2, 0x1f, RZ ;  /* 0x0000001f02027819 */ /* 0x008fc800000006ff */
[----:B------:R-:W3:Y:S02]  /*10770*/  SYNCS.PHASECHK.TRANS64.TRYWAIT P0, [R0+URZ+0x38840], R2 ;  /* 0x03884002000075a7 */ /* 0x000ee4000800017f */
[----:B---3--:R-:W-:Y:S05]  /*10780*/  @!P0 BRA `(.L_x_1124) ;  /* 0x0000006400bc8947 */ /* 0x008fea0003800000 */
.L_x_1249:
[----:B------:R-:W4:Y:S02]  /*10790*/  S2R R3, SR_TID.X ;  /* 0x0000000000037919 */ /* 0x000f240000002100 */
[----:B----4-:R-:W-:-:S04]  /*107a0*/  LOP3.LUT R3, R3, 0x7f, RZ, 0xc0, !PT ;  /* 0x0000007f03037812 */ /* 0x010fc800078ec0ff */
[----:B------:R-:W-:-:S13]  /*107b0*/  ISETP.NE.AND P0, PT, R3, RZ, PT ;  /* 0x000000ff0300720c */ /* 0x000fda0003f05270 */
[----:B------:R-:W-:Y:S05]  /*107c0*/  @P0 BRA `(.L_x_1125) ;  /* 0x00000000001c0947 */ /* 0x000fea0003800000 */
[----:B------:R-:W4:Y:S01]  /*107d0*/  S2R R3, SR_TID.X ;  /* 0x0000000000037919 */ /* 0x000f220000002100 */
[----:B---3--:R-:W-:-:S04]  /*107e0*/  IMAD.MOV.U32 R2, RZ, RZ, 0x2000 ;  /* 0x00002000ff027424 */ /* 0x008fc800078e00ff */
[----:B------:R3:W-:Y:S01]  /*107f0*/  SYNCS.ARRIVE.TRANS64 RZ, [R0+URZ+0x38830], R2 ;  /* 0x0388300200ff79a7 */ /* 0x0007e2000800003f */
[----:B----4-:R-:W-:-:S04]  /*10800*/  LOP3.LUT R3, R3, 0x1f, RZ, 0xc0, !PT ;  /* 0x0000001f03037812 */ /* 0x010fc800078ec0ff */
[----:B------:R-:W-:-:S13]  /*10810*/  ISETP.NE.AND P0, PT, R3, RZ, PT ;  /* 0x000000ff0300720c */ /* 0x000fda0003f05270 */
[----:B---3--:R-:W-:Y:S05]  /*10820*/  @!P0 BRA `(.L_x_1125) ;  /* 0x0000000000048947 */ /* 0x008fea0003800000 */
[----:B------:R-:W-:Y:S01]  /*10830*/  BPT.TRAP 0x1 ;  /* 0x000000040000795c */ /* 0x000fe20000300000 */
.L_x_1125:
[----:B------:R-:W4:Y:S04]  /*10840*/  LDL R3, [R1+0x10] ;  /* 0x0000100001037983 */ /* 0x000f280000100800 */
[----:B--2---:R-:W2:Y:S04]  /*10850*/  LDL R4, [R1+0x30] ;  /* 0x0000300001047983 */ /* 0x004ea80000100800 */
[----:B---3--:R-:W3:Y:S01]  /*10860*/  LDL R2, [R1+0x20] ;  /* 0x0000200001027983 */ /* 0x008ee20000100800 */
[----:B------:R-:W-:Y:S01]  /*10870*/  R2UR UR9, R0 ;  /* 0x00000000000972ca */ /* 0x000fe200000e0000 */
[----:B------:R-:W-:Y:S01]  /*10880*/  UIADD3 UR6, UP0, UR40, 0x370, URZ ;  /* 0x0000037028067890 */ /* 0x000fe2000ff1e03f */
[----:B------:R-:W-:-:S02]  /*10890*/  R2UR UR12, R17 ;  /* 0x00000000110c72ca */ /* 0x000fc400000e0000 */
[----:B-----5:R-:W-:Y:S01]  /*108a0*/  R2UR UR13, R16 ;  /* 0x00000000100d72ca */ /* 0x020fe200000e0000 */
[----:B------:R-:W-:-:S08]  /*108b0*/  UIADD3.X UR7, URZ, UR41, URZ, UP0, !UPT ;  /* 0x000000293f077290 */ /* 0x000fd000087fe43f */
[----:B------:R-:W-:Y:S01]  /*108c0*/  UIADD3 UR9, UR9, 0x38830, URZ ;  /* 0x0003883009097890 */ /* 0x000fe2000fffe03f */
[----:B------:R-:W-:Y:S01]  /*108d0*/  UMOV UR5, 0x14f00000 ;  /* 0x14f0000000057882 */ /* 0x000fe20000000000 */
[----:B------:R-:W-:Y:S01]  /*108e0*/  UMOV UR10, URZ ;  /* 0x0000003f000a7c82 */ /* 0x000fe20008000000 */
[----:B------:R-:W-:Y:S02]  /*108f0*/  PLOP3.LUT P0, PT, PT, PT, PT, 0x80, 0x0 ;  /* 0x000000000000781c */ /* 0x000fe40003f0f070 */
[----:B------:R-:W-:-:S11]  /*10900*/  LOP3.LUT R19, R19, 0xfffffffe, RZ, 0xc0, !PT ;  /* 0xfffffffe13137812 */ /* 0x000fd600078ec0ff */
[----:B------:R-:W-:Y:S01]  /*10910*/  @P0 LOP3.LUT R19, R19, 0x1, RZ, 0xfc, !PT ;  /* 0x0000000113130812 */ /* 0x000fe200078efcff */
[----:B----4-:R-:W-:Y:S01]  /*10920*/  IMAD R0, R3, 0x2000, R18 ;  /* 0x0000200003007824 */ /* 0x010fe200078e0212 */
[----:B--2---:R-:W-:-:S04]  /*10930*/  R2UR UR11, R4 ;  /* 0x00000000040b72ca */ /* 0x004fc800000e0000 */
[----:B------:R-:W-:Y:S02]  /*10940*/  R2UR UR8, R0 ;  /* 0x00000000000872ca */ /* 0x000fe400000e0000 */
[----:B---3--:R-:W-:-:S11]  /*10950*/  R2UR UR4, R2 ;  /* 0x00000000020472ca */ /* 0x008fd600000e0000 */
[----:B------:R-:W-:Y:S02]  /*10960*/  UIADD3 UR8, UR8, 0x22400, URZ ;  /* 0x0002240008087890 */ /* 0x000fe4000fffe03f */
[----:B------:R-:W-:-:S03]  /*10970*/  ULEA UR11, UR11, UR4, 0x6 ;  /* 0x000000040b0b7291 */ /* 0x000fc6000f8e303f */
[----:B------:R-:W-:-:S06]  /*10980*/  UMOV UR4, 0x0 ;  /* 0x0000000000047882 */ /* 0x000fcc0000000000 */
[----:B------:R3:W-:Y:S02]  /*10990*/  UTMALDG.4D [UR8], [UR6], desc[UR4] ;  /* 0x00000408060075b4 */ /* 0x0007e40008019000 */
[----:B---3--:R-:W-:Y:S01]  /*109a0*/  NOP ;  /* 0x0000000000007918 */ /* 0x008fe20000000000 */
.L_x_1121:
[----:B--2---:R-:W2:Y:S04]  /*109b0*/  LDL.LU R4, [R1+0x28] ;  /* 0x0000280001047983 */ /* 0x004ea80000300800 */
[----:B------:R-:W3:Y:S04]  /*109c0*/  LDL.LU R3, [R1+0x48] ;  /* 0x0000480001037983 */ /* 0x000ee80000300800 */
[----:B------:R-:W4:Y:S01]  /*109d0*/  LDL R2, [R1+0x2c] ;  /* 0x00002c0001027983 */ /* 0x000f220000100800 */
[----:B------:R-:W-:Y:S05]  /*109e0*/  WARPSYNC.ALL ;  /* 0x0000000000007948 */ /* 0x000fea0003800000 */
[----:B------:R-:W-:Y:S01]  /*109f0*/  ULDC.64 UR4, c[0x0][0xaf8] ;  /* 0x0002be0000047ab9 */ /* 0x000fe20000000a00 */
[----:B------:R-:W-:Y:S01]  /*10a00*/  VIADD R0, R18, 0x20400 ;  /* 0x0002040012007836 */ /* 0x000fe20000000000 */
[----:B------:R-:W-:Y:S01]  /*10a10*/  BAR.SYNC.DEFER_BLOCKING 0x8, 0x100 ;  /* 0x0204000000007b1d */ /* 0x000fe20000010000 */
[----:B------:R-:W-:-:S03]  /*10a20*/  ISETP.NE.U32.AND P0, PT, RZ, UR4, PT ;  /* 0x00000004ff007c0c */ /* 0x000fc6000bf05070 */
[----:B------:R-:W-:Y:S02]  /*10a30*/  LOP3.LUT P1, RZ, R0, 0x3ff, RZ, 0xc0, !PT ;  /* 0x000003ff00ff7812 */ /* 0x000fe4000782c0ff */
[----:B------:R-:W-:Y:S01]  /*10a40*/  ISETP.NE.AND.EX P0, PT, RZ, UR5, PT, P0 ;  /* 0x00000005ff007c0c */ /* 0x000fe2000bf05300 */
[----:B------:R-:W-:Y:S03]  /*10a50*/  BSSY B6, `(.L_x_1126) ;  /* 0x0000018000067945 */ /* 0x000fe60003800000 */
[----:B--2---:R-:W-:Y:S02]  /*10a60*/  SEL R4, R4, RZ, !P0 ;  /* 0x000000ff04047207 */ /* 0x004fe40004000000 */
[----:B---3--:R-:W-:-:S03]  /*10a70*/  SEL R3, R3, RZ, !P0 ;  /* 0x000000ff03037207 */ /* 0x008fc60004000000 */
[----:B------:R2:W-:Y:S01]  /*10a80*/  STL [R1+0x34], R4 ;  /* 0x0000340401007387 */ /* 0x0005e20000100800 */
[----:B----4-:R-:W-:-:S05]  /*10a90*/  SHF.R.S32.HI R0, RZ, 0x1f, R2 ;  /* 0x0000001fff007819 */ /* 0x010fca0000011402 */
[----:B------:R2:W-:Y:S04]  /*10aa0*/  STL [R1+0x48], R0 ;  /* 0x0000480001007387 */ /* 0x0005e80000100800 */
[----:B------:R2:W-:Y:S01]  /*10ab0*/  STL [R1+0x58], R3 ;  /* 0x0000580301007387 */ /* 0x0005e20000100800 */
[----:B------:R-:W-:Y:S05]  /*10ac0*/  @!P1 BRA `(.L_x_1127) ;  /* 0x0000000000409947 */ /* 0x000fea0003800000 */
[----:B------:R-:W-:Y:S01]  /*10ad0*/  MOV R2, 0x0 ;  /* 0x0000000000027802 */ /* 0x000fe20000000f00 */
[----:B------:R-:W-:Y:S01]  /*10ae0*/  ULDC.64 UR4, c[0x4][0x90] ;  /* 0x0100240000047ab9 */ /* 0x000fe20000000a00 */
[----:B------:R-:W-:Y:S01]  /*10af0*/  ULDC.64 UR6, c[0x4][0x98] ;  /* 0x0100260000067ab9 */ /* 0x000fe20000000a00 */
[----:B------:R-:W-:Y:S01]  /*10b00*/  ULDC.64 UR8, c[0x4][0x20] ;  /* 0x0100080000087ab9 */ /* 0x000fe20000000a00 */
[----:B--2---:R-:W-:Y:S02]  /*10b10*/  IMAD.U32 R4, RZ, RZ, UR4 ;  /* 0x00000004ff047e24 */ /* 0x004fe4000f8e00ff */
[----:B------:R-:W2:Y:S01]  /*10b20*/  LDC.64 R2, c[0x4][R2] ;  /* 0x0100000002027b82 */ /* 0x000ea20000000a00 */
[----:B------:R-:W-:Y:S02]  /*10b30*/  IMAD.U32 R5, RZ, RZ, UR5 ;  /* 0x00000005ff057e24 */ /* 0x000fe4000f8e00ff */
[----:B------:R-:W-:Y:S02]  /*10b40*/  IMAD.U32 R6, RZ, RZ, UR6 ;  /* 0x00000006ff067e24 */ /* 0x000fe4000f8e00ff */
[----:B------:R-:W-:-:S02]  /*10b50*/  IMAD.U32 R7, RZ, RZ, UR7 ;  /* 0x00000007ff077e24 */ /* 0x000fc4000f8e00ff */
[----:B-1----:R-:W-:Y:S02]  /*10b60*/  IMAD.U32 R10, RZ, RZ, UR8 ;  /* 0x00000008ff0a7e24 */ /* 0x002fe4000f8e00ff */
[----:B0-----:R-:W-:Y:S02]  /*10b70*/  IMAD.U32 R11, RZ, RZ, UR9 ;  /* 0x00000009ff0b7e24 */ /* 0x001fe4000f8e00ff */
[----:B------:R-:W-:Y:S02]  /*10b80*/  IMAD.MOV.U32 R8, RZ, RZ, 0x70 ;  /* 0x00000070ff087424 */ /* 0x000fe400078e00ff */
[----:B------:R-:W-:Y:S02]  /*10b90*/  IMAD.MOV.U32 R12, RZ, RZ, 0x1 ;  /* 0x00000001ff0c7424 */ /* 0x000fe400078e00ff */
[----:B------:R-:W-:-:S07]  /*10ba0*/  IMAD.MOV.U32 R13, RZ, RZ, RZ ;  /* 0x000000ffff0d7224 */ /* 0x000fce00078e00ff */
[----:B------:R-:W-:-:S07]  /*10bb0*/  LEPC R20, `(.L_x_1127) ;  /* 0x000000001014794e */ /* 0x000fce0000000000 */
[----:B--2---:R-:W-:Y:S05]  /*10bc0*/  CALL.ABS.NOINC R2 ;  /* 0x0000000002007343 */ /* 0x004fea0003c00000 */
.L_x_1127:
[----:B------:R-:W-:Y:S05]  /*10bd0*/  BSYNC B6 ;  /* 0x0000000000067941 */ /* 0x000fea0003800000 */
.L_x_1126:
[----:B-1----:R-:W3:Y:S01]  /*10be0*/  LDL R10, [R1+0x4] ;  /* 0x00000400010a7983 */ /* 0x002ee20000100800 */
[----:B------:R-:W1:Y:S01]  /*10bf0*/  LDC R7, c[0x0][0x448] ;  /* 0x00011200ff077b82 */ /* 0x000e620000000800 */
[----:B------:R-:W-:Y:S01]  /*10c00*/  ULDC.64 UR4, c[0x0][0x298] ;  /* 0x0000a60000047ab9 */ /* 0x000fe20000000a00 */
[----:B------:R-:W-:Y:S01]  /*10c10*/  ULDC.64 UR6, c[0x0][0x280] ;  /* 0x0000a00000067ab9 */ /* 0x000fe20000000a00 */
[----:B--2---:R-:W2:Y:S04]  /*10c20*/  LDL R4, [R1+0x48] ;  /* 0x0000480001047983 */ /* 0x004ea80000100800 */
[----:B------:R-:W4:Y:S04]  /*10c30*/  LDL R9, [R1+0x2c] ;  /* 0x00002c0001097983 */ /* 0x000f280000100800 */
[----:B------:R-:W4:Y:S01]  /*10c40*/  LDL R8, [R1+0x58] ;  /* 0x0000580001087983 */ /* 0x000f220000100800 */
[----:B------:R-:W0:Y:S01]  /*10c50*/  S2R R2, SR_TID.X ;  /* 0x0000000000027919 */ /* 0x000e220000002100 */
[----:B------:R-:W0:Y:S02]  /*10c60*/  S2R R0, SR_TID.X ;  /* 0x0000000000007919 */ /* 0x000e240000002100 */
[----:B------:R-:W4:Y:S01]  /*10c70*/  LDL R6, [R1+0x34] ;  /* 0x0000340001067983 */ /* 0x000f220000100800 */
[----:B-1----:R-:W-:-:S13]  /*10c80*/  ISETP.NE.AND P0, PT, R7, 0x1, PT ;  /* 0x000000010700780c */ /* 0x002fda0003f05270 */
[----:B------:R-:W1:Y:S01]  /*10c90*/  @P0 LDC R3, c[0x0][0x450] ;  /* 0x00011400ff030b82 */ /* 0x000e620000000800 */
[----:B0-----:R-:W-:-:S04]  /*10ca0*/  LOP3.LUT R2, R2, 0x7f, RZ, 0xc0, !PT ;  /* 0x0000007f02027812 */ /* 0x001fc800078ec0ff */
[----:B------:R-:W-:Y:S01]  /*10cb0*/  SHF.R.U32.HI R2, RZ, 0x3, R2 ;  /* 0x00000003ff027819 */ /* 0x000fe20000011602 */
[----:B------:R-:W-:-:S05]  /*10cc0*/  IMAD.SHL.U32 R0, R0, 0x10, RZ ;  /* 0x0000001000007824 */ /* 0x000fca00078e00ff */
[----:B------:R-:W-:Y:S02]  /*10cd0*/  LOP3.LUT R0, R2, 0x70, R0, 0xf8, !PT ;  /* 0x0000007002007812 */ /* 0x000fe400078ef800 */
[----:B------:R-:W0:Y:S03]  /*10ce0*/  @P0 LDC R2, c[0x0][0x44c] ;  /* 0x00011300ff020b82 */ /* 0x000e260000000800 */
[----:B---3--:R-:W-:-:S04]  /*10cf0*/  IMAD R5, R10, 0x40, R0 ;  /* 0x000000400a057824 */ /* 0x008fc800078e0200 */
[----:B0-----:R-:W-:-:S04]  /*10d00*/  @P0 IMAD.HI.U32 R2, R5, R2, RZ ;  /* 0x0000000205020227 */ /* 0x001fc800078e00ff */
[----:B------:R-:W-:Y:S01]  /*10d10*/  IMAD.MOV.U32 R0, RZ, RZ, R5 ;  /* 0x000000ffff007224 */ /* 0x000fe200078e0005 */
[----:B-1----:R-:W-:Y:S01]  /*10d20*/  @P0 SHF.R.U32.HI R0, RZ, R3, R2 ;  /* 0x00000003ff000219 */ /* 0x002fe20000011602 */
[----:B--2---:R-:W-:-:S04]  /*10d30*/  IMAD R2, R4, UR4, RZ ;  /* 0x0000000404027c24 */ /* 0x004fc8000f8e02ff */
[C---:B----4-:R-:W-:Y:S02]  /*10d40*/  IMAD R4, R9.reuse, UR5, R2 ;  /* 0x0000000509047c24 */ /* 0x050fe4000f8e0202 */
[----:B------:R-:W-:Y:S01]  /*10d50*/  IMAD.WIDE.U32 R2, R9, UR4, RZ ;  /* 0x0000000409027c25 */ /* 0x000fe2000f8e00ff */
[----:B------:R-:W-:-:S03]  /*10d60*/  ULDC.64 UR4, c[0x0][0x2d8] ;  /* 0x0000b60000047ab9 */ /* 0x000fc60000000a00 */
[----:B------:R-:W-:Y:S02]  /*10d70*/  IMAD.IADD R3, R3, 0x1, R4 ;  /* 0x0000000103037824 */ /* 0x000fe400078e0204 */
[C---:B------:R-:W-:Y:S01]  /*10d80*/  IMAD.WIDE.U32 R2, R17.reuse, UR4, R2 ;  /* 0x0000000411027c25 */ /* 0x040fe2000f8e0002 */
[----:B------:R0:W-:Y:S03]  /*10d90*/  STL [R1+0x28], R5 ;  /* 0x0000280501007387 */ /* 0x0001e60000100800 */
[----:B------:R-:W-:Y:S01]  /*10da0*/  IMAD R3, R17, UR5, R3 ;  /* 0x0000000511037c24 */ /* 0x000fe2000f8e0203 */
[----:B------:R-:W-:Y:S02]  /*10db0*/  ULDC.64 UR4, c[0x0][0x2e0] ;  /* 0x0000b80000047ab9 */ /* 0x000fe40000000a00 */
[----:B------:R-:W-:Y:S02]  /*10dc0*/  IMAD R4, R8, UR4, RZ ;  /* 0x0000000408047c24 */ /* 0x000fe4000f8e02ff */
[----:B------:R1:W5:Y:S01]  /*10dd0*/  LDL R8, [R1+0x14] ;  /* 0x0000140001087983 */ /* 0x0003620000100800 */
[C---:B------:R-:W-:Y:S01]  /*10de0*/  IMAD.WIDE.U32 R2, R6.reuse, UR4, R2 ;  /* 0x0000000406027c25 */ /* 0x040fe2000f8e0002 */
[----:B------:R-:W2:Y:S03]  /*10df0*/  S2R R9, SR_TID.X ;  /* 0x0000000000097919 */ /* 0x000ea60000002100 */
[----:B------:R-:W-:Y:S01]  /*10e00*/  IMAD R4, R6, UR5, R4 ;  /* 0x0000000506047c24 */ /* 0x000fe2000f8e0204 */
[----:B------:R-:W-:-:S03]  /*10e10*/  ULDC.64 UR4, c[0x0][0x2d0] ;  /* 0x0000b40000047ab9 */ /* 0x000fc60000000a00 */
[----:B------:R-:W-:Y:S01]  /*10e20*/  IMAD.IADD R3, R3, 0x1, R4 ;  /* 0x0000000103037824 */ /* 0x000fe200078e0204 */
[----:B------:R-:W-:-:S05]  /*10e30*/  SHF.R.S32.HI R4, RZ, 0x1f, R0 ;  /* 0x0000001fff047819 */ /* 0x000fca0000011400 */
[----:B------:R-:W-:Y:S02]  /*10e40*/  IMAD R4, R4, UR4, RZ ;  /* 0x0000000404047c24 */ /* 0x000fe4000f8e02ff */
[----:B------:R-:W-:-:S04]  /*10e50*/  IMAD.WIDE.U32 R2, R0, UR4, R2 ;  /* 0x0000000400027c25 */ /* 0x000fc8000f8e0002 */
[----:B------:R-:W-:Y:S01]  /*10e60*/  IMAD R4, R0, UR5, R4 ;  /* 0x0000000500047c24 */ /* 0x000fe2000f8e0204 */
[----:B------:R-:W-:Y:S01]  /*10e70*/  ULDC.64 UR4, c[0x0][0x2c8] ;  /* 0x0000b20000047ab9 */ /* 0x000fe20000000a00 */
[----:B------:R-:W-:-:S04]  /*10e80*/  IMAD.MOV R0, RZ, RZ, -R0 ;  /* 0x000000ffff007224 */ /* 0x000fc800078e0a00 */
[----:B------:R-:W-:-:S05]  /*10e90*/  IMAD R0, R7, R0, R5 ;  /* 0x0000000007007224 */ /* 0x000fca00078e0205 */
[----:B------:R-:W-:Y:S01]  /*10ea0*/  SHF.R.S32.HI R6, RZ, 0x1f, R0 ;  /* 0x0000001fff067819 */ /* 0x000fe20000011400 */
[----:B------:R-:W-:Y:S02]  /*10eb0*/  IMAD.IADD R3, R3, 0x1, R4 ;  /* 0x0000000103037824 */ /* 0x000fe400078e0204 */
[----:B--2---:R-:W-:Y:S02]  /*10ec0*/  IMAD.SHL.U32 R9, R9, 0x8, RZ ;  /* 0x0000000809097824 */ /* 0x004fe400078e00ff */
[----:B------:R-:W-:Y:S02]  /*10ed0*/  IMAD R6, R6, UR4, RZ ;  /* 0x0000000406067c24 */ /* 0x000fe4000f8e02ff */
[C---:B0-----:R-:W-:Y:S01]  /*10ee0*/  IMAD.WIDE.U32 R4, R0.reuse, UR4, R2 ;  /* 0x0000000400047c25 */ /* 0x041fe2000f8e0002 */
[----:B------:R-:W-:Y:S01]  /*10ef0*/  LOP3.LUT R9, R9, 0x38, RZ, 0xc0, !PT ;  /* 0x0000003809097812 */ /* 0x000fe200078ec0ff */
[----:B------:R-:W-:Y:S02]  /*10f00*/  ULDC UR4, c[0x0][0x2b8] ;  /* 0x0000ae0000047ab9 */ /* 0x000fe40000000800 */
[----:B------:R-:W-:Y:S01]  /*10f10*/  IMAD R0, R0, UR5, R6 ;  /* 0x0000000500007c24 */ /* 0x000fe2000f8e0206 */
[----:B------:R-:W-:-:S03]  /*10f20*/  LEA R3, P1, R4, UR6, 0x1 ;  /* 0x0000000604037c11 */ /* 0x000fc6000f8208ff */
[----:B------:R-:W-:Y:S01]  /*10f30*/  IMAD.IADD R0, R5, 0x1, R0 ;  /* 0x0000000105007824 */ /* 0x000fe200078e0200 */
[----:B------:R-:W-:Y:S01]  /*10f40*/  ISETP.GE.AND P0, PT, R9, UR4, PT ;  /* 0x0000000409007c0c */ /* 0x000fe2000bf06270 */
[----:B------:R-:W-:-:S03]  /*10f50*/  UMOV UR4, 0xffffffff ;  /* 0xffffffff00047882 */ /* 0x000fc60000000000 */
[----:B------:R-:W-:Y:S01]  /*10f60*/  LEA.HI.X R2, R4, UR7, R0, 0x1, P1 ;  /* 0x0000000704027c11 */ /* 0x000fe200088f0c00 */
[----:B-1----:R-:W-:Y:S08]  /*10f70*/  BRA.DIV UR4, `(.L_x_1128) ;  /* 0x0000005e04d47947 */ /* 0x002ff0000b800000 */
[----:B------:R-:W2:Y:S01]  /*10f80*/  LDL R11, [R1+0x38] ;  /* 0x00003800010b7983 */ /* 0x000ea20000100800 */
[----:B------:R-:W0:Y:S03]  /*10f90*/  S2R R5, SR_TID.X ;  /* 0x0000000000057919 */ /* 0x000e260000002100 */
[----:B------:R-:W-:Y:S01]  /*10fa0*/  SHFL.IDX PT, R4, R2, RZ, 0x181f ;  /* 0x00181fff02047589 */ /* 0x000fe200000e0000 */
[----:B0-----:R-:W-:-:S04]  /*10fb0*/  LOP3.LUT R5, R5, 0x7f, RZ, 0xc0, !PT ;  /* 0x0000007f05057812 */ /* 0x001fc800078ec0ff */
[----:B------:R-:W-:Y:S02]  /*10fc0*/  SHF.R.U32.HI R6, RZ, 0x3, R5 ;  /* 0x00000003ff067819 */ /* 0x000fe40000011605 */
[----:B------:R-:W0:Y:S03]  /*10fd0*/  SHFL.IDX PT, R5, R3, RZ, 0x181f ;  /* 0x00181fff03057589 */ /* 0x000e2600000e0000 */
[----:B------:R-:W-:Y:S02]  /*10fe0*/  IMAD R10, R10, 0x40, R6 ;  /* 0x000000400a0a7824 */ /* 0x000fe400078e0206 */
[----:B------:R-:W-:Y:S04]  /*10ff0*/  SHFL.IDX PT, R6, R2, 0x1, 0x181f ;  /* 0x00381f0002067f89 */ /* 0x000fe800000e0000 */
[----:B------:R-:W-:Y:S01]  /*11000*/  STL [R1+0x4], R10 ;  /* 0x0000040a01007387 */ /* 0x000fe20000100800 */
[----:B--2---:R-:W-:-:S05]  /*11010*/  IMAD R0, R11, R7, RZ ;  /* 0x000000070b007224 */ /* 0x004fca00078e02ff */
[----:B------:R-:W-:-:S13]  /*11020*/  ISETP.GE.AND P1, PT, R10, R0, PT ;  /* 0x000000000a00720c */ /* 0x000fda0003f26270 */
[----:B0-----:R-:W-:-:S05]  /*11030*/  @!P1 LEA R5, P2, R9, R5, 0x1 ;  /* 0x0000000509059211 */ /* 0x001fca00078408ff */
[----:B------:R-:W-:-:S05]  /*11040*/  @!P1 IMAD.X R4, RZ, RZ, R4, P2 ;  /* 0x000000ffff049224 */ /* 0x000fca00010e0604 */
[----:B------:R-:W-:-:S04]  /*11050*/  @!P1 LOP3.LUT R5, R5, R4, RZ, 0x3c, !PT ;  /* 0x0000000405059212 */ /* 0x000fc800078e3cff */
[----:B------:R-:W-:-:S04]  /*11060*/  @!P1 LOP3.LUT R4, R5, R4, RZ, 0x3c, !PT ;  /* 0x0000000405049212 */ /* 0x000fc800078e3cff */
[----:B------:R-:W-:-:S05]  /*11070*/  @!P1 LOP3.LUT R5, R5, R4, RZ, 0x3c, !PT ;  /* 0x0000000405059212 */ /* 0x000fca00078e3cff */
[----:B-----5:R0:W-:Y:S01]  /*11080*/  @!P1 LDGSTS.E.BYPASS.LTC128B.128 [R8+0x20400], desc[UR38][R4.64], !P0 ;  /* 0x2040000004089fae */ /* 0x0201e2000c101d66 */
[----:B------:R-:W-:-:S03]  /*11090*/  VIADD R7, R10, 0x10 ;  /* 0x000000100a077836 */ /* 0x000fc60000000000 */
[----:B0-----:R-:W0:Y:S02]  /*110a0*/  SHFL.IDX PT, R4, R3, 0x1, 0x181f ;  /* 0x00381f0003047f89 */ /* 0x001e2400000e0000 */
[----:B------:R-:W-:-:S13]  /*110b0*/  ISETP.GE.AND P1, PT, R7, R0, PT ;  /* 0x000000000700720c */ /* 0x000fda0003f26270 */
[----:B0-----:R-:W-:-:S05]  /*110c0*/  @!P1 LEA R5, P2, R9, R4, 0x1 ;  /* 0x0000000409059211 */ /* 0x001fca00078408ff */
[----:B------:R-:W-:-:S05]  /*110d0*/  @!P1 IMAD.X R4, RZ, RZ, R6, P2 ;  /* 0x000000ffff049224 */ /* 0x000fca00010e0606 */
[----:B------:R-:W-:-:S04]  /*110e0*/  @!P1 LOP3.LUT R5, R5, R4, RZ, 0x3c, !PT ;  /* 0x0000000405059212 */ /* 0x000fc800078e3cff */
[----:B------:R-:W-:-:S04]  /*110f0*/  @!P1 LOP3.LUT R4, R5, R4, RZ, 0x3c, !PT ;  /* 0x0000000405049212 */ /* 0x000fc800078e3cff */
[----:B------:R-:W-:-:S05]  /*11100*/  @!P1 LOP3.LUT R5, R5, R4, RZ, 0x3c, !PT ;  /* 0x0000000405059212 */ /* 0x000fca00078e3cff */
[----:B------:R0:W-:Y:S04]  /*11110*/  @!P1 LDGSTS.E.BYPASS.LTC128B.128 [R8+0x20c00], desc[UR38][R4.64], !P0 ;  /* 0x20c0000004089fae */ /* 0x0001e8000c101d66 */
[----:B------:R1:W-:Y:S04]  /*11120*/  STL [R1+0x50], R7 ;  /* 0x0000500701007387 */ /* 0x0003e80000100800 */
[----:B0-----:R-:W0:Y:S01]  /*11130*/  SHFL.IDX PT, R4, R3, 0x2, 0x181f ;  /* 0x00581f0003047f89 */ /* 0x001e2200000e0000 */
[----:B-1----:R-:W-:-:S03]  /*11140*/  VIADD R7, R10, 0x20 ;  /* 0x000000200a077836 */ /* 0x002fc60000000000 */
[----:B------:R-:W1:Y:S02]  /*11150*/  SHFL.IDX PT, R6, R2, 0x2, 0x181f ;  /* 0x00581f0002067f89 */ /* 0x000e6400000e0000 */
[----:B------:R-:W-:-:S13]  /*11160*/  ISETP.GE.AND P1, PT, R7, R0, PT ;  /* 0x000000000700720c */ /* 0x000fda0003f26270 */
[----:B0-----:R-:W-:-:S05]  /*11170*/  @!P1 LEA R5, P2, R9, R4, 0x1 ;  /* 0x0000000409059211 */ /* 0x001fca00078408ff */
[----:B-1----:R-:W-:-:S05]  /*11180*/  @!P1 IMAD.X R4, RZ, RZ, R6, P2 ;  /* 0x000000ffff049224 */ /* 0x002fca00010e0606 */
[----:B------:R-:W-:-:S04]  /*11190*/  @!P1 LOP3.LUT R5, R5, R4, RZ, 0x3c, !PT ;  /* 0x0000000405059212 */ /* 0x000fc800078e3cff */
[----:B------:R-:W-:-:S04]  /*111a0*/  @!P1 LOP3.LUT R4, R5, R4, RZ, 0x3c, !PT ;  /* 0x0000000405049212 */ /* 0x000fc800078e3cff */
[----:B------:R-:W-:Y:S01]  /*111b0*/  @!P1 LOP3.LUT R5, R5, R4, RZ, 0x3c, !PT ;  /* 0x0000000405059212 */ /* 0x000fe200078e3cff */
[----:B------:R0:W-:Y:S04]  /*111c0*/  STL [R1+0x5c], R7 ;  /* 0x00005c0701007387 */ /* 0x0001e80000100800 */
[----:B------:R1:W-:Y:S04]  /*111d0*/  @!P1 LDGSTS.E.BYPASS.LTC128B.128 [R8+0x21400], desc[UR38][R4.64], !P0 ;  /* 0x2140000004089fae */ /* 0x0003e8000c101d66 */
[----:B------:R-:W2:Y:S04]  /*111e0*/  SHFL.IDX PT, R3, R3, 0x3, 0x181f ;  /* 0x00781f0003037f89 */ /* 0x000ea800000e0000 */
[----:B-1----:R0:W1:Y:S02]  /*111f0*/  SHFL.IDX PT, R4, R2, 0x3, 0x181f ;  /* 0x00781f0002047f89 */ /* 0x00206400000e0000 */
.L_x_1258:
[----:B0-----:R-:W3:Y:S02]  /*11200*/  LDL R2, [R1+0x4] ;  /* 0x0000040001027983 */ /* 0x001ee40000100800 */
[----:B---3--:R-:W-:-:S05]  /*11210*/  VIADD R2, R2, 0x30 ;  /* 0x0000003002027836 */ /* 0x008fca0000000000 */
[----:B------:R-:W-:Y:S01]  /*11220*/  ISETP.GE.AND P1, PT, R2, R0, PT ;  /* 0x000000000200720c */ /* 0x000fe20003f26270 */
[----:B------:R2:W-:-:S12]  /*11230*/  STL [R1+0x60], R2 ;  /* 0x0000600201007387 */ /* 0x0005d80000100800 */
[----:B--2---:R-:W-:-:S05]  /*11240*/  @!P1 LEA R2, P2, R9, R3, 0x1 ;  /* 0x0000000309029211 */ /* 0x004fca00078408ff */
[----:B-1----:R-:W-:-:S05]  /*11250*/  @!P1 IMAD.X R3, RZ, RZ, R4, P2 ;  /* 0x000000ffff039224 */ /* 0x002fca00010e0604 */
[----:B------:R-:W-:Y:S01]  /*11260*/  @!PT LDS RZ, [RZ] ;  /* 0x00000000fffff984 */ /* 0x000fe20000000800 */
[----:B------:R-:W-:Y:S01]  /*11270*/  @!PT LDS RZ, [RZ] ;  /* 0x00000000fffff984 */ /* 0x000fe20000000800 */
[----:B------:R-:W-:Y:S01]  /*11280*/  @!PT LDS RZ, [RZ] ;  /* 0x00000000fffff984 */ /* 0x000fe20000000800 */
[----:B------:R0:W-:Y:S01]  /*11290*/  @!P1 LDGSTS.E.BYPASS.LTC128B.128 [R8+0x21c00], desc[UR38][R2.64], !P0 ;  /* 0x21c0000002089fae */ /* 0x0001e2000c101d66 */
[----:B------:R-:W-:Y:S01]  /*112a0*/  PLOP3.LUT P0, PT, PT, PT, PT, 0x80, 0x0 ;  /* 0x000000000000781c */ /* 0x000fe20003f0f070 */
[----:B------:R-:W-:-:S12]  /*112b0*/  NOP ;  /* 0x0000000000007918 */ /* 0x000fd80000000000 */
.L_x_1129:
[----:B------:R-:W-:Y:S02]  /*112c0*/  PLOP3.LUT P1, PT, P1, P0, PT, 0xa2, 0x0 ;  /* 0x000000000000781c */ /* 0x000fe40000f21472 */
[----:B------:R-:W-:-:S08]  /*112d0*/  @P0 R2UR P1, UR4, R18 ;  /* 0x00000000120402ca */ /* 0x000fd00000020000 */
[----:B------:R-:W-:-:S05]  /*112e0*/  @P0 PLOP3.LUT P0, PT, P1, PT, PT, 0x80, 0x0 ;  /* 0x000000000000081c */ /* 0x000fca0000f0f070 */
[----:B------:R-:W-:Y:S01]  /*112f0*/  @!P1 SYNCS.ARRIVE.TRANS64.RED.A0T1 RZ, [UR4+0x38800], RZ ;  /* 0x038800ffffff99a7 */ /* 0x000fe20008200404 */
[----:B------:R-:W-:Y:S07]  /*11300*/  @!P1 ARRIVES.LDGSTSBAR.64.TRANSCNT [UR4+0x38800] ;  /* 0x03880000ff0099b0 */ /* 0x000fee0008000a84 */
[----:B------:R-:W-:Y:S05]  /*11310*/  @P0 BRA.U.ANY `(.L_x_1129) ;  /* 0xfffffffd00e80947 */ /* 0x000fea000393ffff */
[----:B------:R-:W-:Y:S01]  /*11320*/  NOP ;  /* 0x0000000000007918 */ /* 0x000fe20000000000 */
[----:B------:R-:W2:Y:S01]  /*11330*/  LDL.LU R0, [R1+0x48] ;  /* 0x0000480001007983 */ /* 0x000ea20000300800 */
[----:B------:R-:W-:Y:S01]  /*11340*/  ULDC.64 UR4, c[0x0][0x398] ;  /* 0x0000e60000047ab9 */ /* 0x000fe20000000a00 */
[----:B------:R1:W-:Y:S02]  /*11350*/  SYNCS.ARRIVE.TRANS64.A1T0 RZ, [R18+URZ+0x38800], RZ ;  /* 0x038800ff12ff79a7 */ /* 0x0003e4000810003f */
[----:B0-----:R-:W3:Y:S01]  /*11360*/  LDL.LU R3, [R1+0x2c] ;  /* 0x00002c0001037983 */ /* 0x001ee20000300800 */
[----:B------:R-:W-:Y:S01]  /*11370*/  BSSY B6, `(.L_x_1130) ;  /* 0x000001a000067945 */ /* 0x000fe20003800000 */
[----:B--2---:R-:W-:Y:S02]  /*11380*/  IMAD R2, R0, UR4, RZ ;  /* 0x0000000400027c24 */ /* 0x004fe4000f8e02ff */
[----:B------:R-:W-:Y:S02]  /*11390*/  VIADD R0, R18, 0x26400 ;  /* 0x0002640012007836 */ /* 0x000fe40000000000 */
[----:B---3--:R-:W-:-:S02]  /*113a0*/  IMAD R2, R3, UR5, R2 ;  /* 0x0000000503027c24 */ /* 0x008fc4000f8e0202 */
[----:B------:R-:W-:Y:S01]  /*113b0*/  IMAD.WIDE.U32 R4, R3, UR4, RZ ;  /* 0x0000000403047c25 */ /* 0x000fe2000f8e00ff */
[----:B------:R-:W-:-:S03]  /*113c0*/  LOP3.LUT P0, RZ, R0, 0x3ff, RZ, 0xc0, !PT ;  /* 0x000003ff00ff7812 */ /* 0x000fc6000780c0ff */
[----:B------:R-:W-:Y:S01]  /*113d0*/  IMAD.IADD R0, R5, 0x1, R2 ;  /* 0x0000000105007824 */ /* 0x000fe200078e0202 */
[----:B------:R1:W-:Y:S04]  /*113e0*/  STL.64 [R1+0x48], R4 ;  /* 0x0000480401007387 */ /* 0x0003e80000100a00 */
[----:B------:R1:W-:Y:S05]  /*113f0*/  STL [R1+0x2c], R0 ;  /* 0x00002c0001007387 */ /* 0x0003ea0000100800 */
[----:B------:R-:W-:Y:S05]  /*11400*/  @!P0 BRA `(.L_x_1131) ;  /* 0x0000000000408947 */ /* 0x000fea0003800000 */
[----:B------:R-:W-:Y:S01]  /*11410*/  MOV R2, 0x0 ;  /* 0x0000000000027802 */ /* 0x000fe20000000f00 */
[----:B------:R-:W-:Y:S01]  /*11420*/  ULDC.64 UR6, c[0x4][0x90] ;  /* 0x0100240000067ab9 */ /* 0x000fe20000000a00 */
[----:B------:R-:W-:Y:S01]  /*11430*/  ULDC.64 UR8, c[0x4][0x98] ;  /* 0x0100260000087ab9 */ /* 0x000fe20000000a00 */
[----:B------:R-:W-:Y:S01]  /*11440*/  ULDC.64 UR4, c[0x4][0x28] ;  /* 0x01000a0000047ab9 */ /* 0x000fe20000000a00 */
[----:B-1----:R-:W-:Y:S02]  /*11450*/  IMAD.U32 R4, RZ, RZ, UR6 ;  /* 0x00000006ff047e24 */ /* 0x002fe4000f8e00ff */
        /* <DEDUP_REMOVED lines=11> */
.L_x_1131:
[----:B------:R-:W-:Y:S05]  /*11510*/  BSYNC B6 ;  /* 0x0000000000067941 */ /* 0x000fea0003800000 */
.L_x_1130:
[----:B-1----:R-:W2:Y:S01]  /*11520*/  LDL.LU R5, [R1+0x2c] ;  /* 0x00002c0001057983 */ /* 0x002ea20000300800 */
[----:B------:R-:W0:Y:S01]  /*11530*/  LDC R7, c[0x0][0x448] ;  /* 0x00011200ff077b82 */ /* 0x000e220000000800 */
[----:B------:R-:W-:Y:S02]  /*11540*/  ULDC.64 UR4, c[0x0][0x3d8] ;  /* 0x0000f60000047ab9 */ /* 0x000fe40000000a00 */
[----:B------:R-:W2:Y:S04]  /*11550*/  LDL.LU.64 R2, [R1+0x48] ;  /* 0x0000480001027983 */ /* 0x000ea80000300a00 */
[----:B------:R-:W3:Y:S04]  /*11560*/  LDL.LU R0, [R1+0x58] ;  /* 0x0000580001007983 */ /* 0x000ee80000300800 */
[----:B------:R-:W4:Y:S04]  /*11570*/  LDL.LU R4, [R1+0x34] ;  /* 0x0000340001047983 */ /* 0x000f280000300800 */
[----:B------:R-:W5:Y:S01]  /*11580*/  LDL.LU R6, [R1+0x28] ;  /* 0x0000280001067983 */ /* 0x000f620000300800 */
[----:B------:R-:W-:Y:S01]  /*11590*/  LOP3.LUT R19, R19, 0xfffffff7, RZ, 0xc0, !PT ;  /* 0xfffffff713137812 */ /* 0x000fe200078ec0ff */
[----:B------:R-:W1:Y:S01]  /*115a0*/  S2R R10, SR_TID.X ;  /* 0x00000000000a7919 */ /* 0x000e620000002100 */
[----:B0-----:R-:W-:Y:S01]  /*115b0*/  ISETP.NE.AND P0, PT, R7, 0x1, PT ;  /* 0x000000010700780c */ /* 0x001fe20003f05270 */
[----:B-1----:R-:W-:-:S05]  /*115c0*/  IMAD.SHL.U32 R10, R10, 0x8, RZ ;  /* 0x000000080a0a7824 */ /* 0x002fca00078e00ff */
[----:B------:R-:W-:Y:S01]  /*115d0*/  LOP3.LUT R10, R10, 0x38, RZ, 0xc0, !PT ;  /* 0x000000380a0a7812 */ /* 0x000fe200078ec0ff */
[----:B--2---:R-:W-:-:S06]  /*115e0*/  IMAD.MOV.U32 R3, RZ, RZ, R5 ;  /* 0x000000ffff037224 */ /* 0x004fcc00078e0005 */
[----:B------:R-:W0:Y:S01]  /*115f0*/  @P0 LDC R5, c[0x0][0x450] ;  /* 0x00011400ff050b82 */ /* 0x000e220000000800 */
[----:B------:R-:W-:-:S04]  /*11600*/  IMAD.WIDE.U32 R2, R17, UR4, R2 ;  /* 0x0000000411027c25 */ /* 0x000fc8000f8e0002 */
[----:B------:R-:W-:Y:S01]  /*11610*/  IMAD R3, R17, UR5, R3 ;  /* 0x0000000511037c24 */ /* 0x000fe2000f8e0203 */
[----:B------:R-:W-:Y:S02]  /*11620*/  ULDC.64 UR4, c[0x0][0x3e0] ;  /* 0x0000f80000047ab9 */ /* 0x000fe40000000a00 */
[----:B---3--:R-:W-:Y:S02]  /*11630*/  IMAD R0, R0, UR4, RZ ;  /* 0x0000000400007c24 */ /* 0x008fe4000f8e02ff */
[----:B----4-:R-:W-:-:S04]  /*11640*/  IMAD.WIDE.U32 R2, R4, UR4, R2 ;  /* 0x0000000404027c25 */ /* 0x010fc8000f8e0002 */
[----:B------:R-:W-:Y:S01]  /*11650*/  IMAD R0, R4, UR5, R0 ;  /* 0x0000000504007c24 */ /* 0x000fe2000f8e0200 */
[----:B------:R-:W-:Y:S01]  /*11660*/  ULDC.64 UR4, c[0x0][0x3d0] ;  /* 0x0000f40000047ab9 */ /* 0x000fe20000000a00 */
[----:B-----5:R-:W-:Y:S02]  /*11670*/  IMAD.MOV.U32 R4, RZ, RZ, R6 ;  /* 0x000000ffff047224 */ /* 0x020fe400078e0006 */
[----:B------:R-:W-:Y:S02]  /*11680*/  IMAD.IADD R3, R3, 0x1, R0 ;  /* 0x0000000103037824 */ /* 0x000fe400078e0200 */
[----:B------:R-:W1:Y:S02]  /*11690*/  @P0 LDC R0, c[0x0][0x44c] ;  /* 0x00011300ff000b82 */ /* 0x000e640000000800 */
[----:B-1----:R-:W-:-:S05]  /*116a0*/  @P0 IMAD.HI.U32 R0, R6, R0, RZ ;  /* 0x0000000006000227 */ /* 0x002fca00078e00ff */
[----:B0-----:R-:W-:-:S04]  /*116b0*/  @P0 SHF.R.U32.HI R4, RZ, R5, R0 ;  /* 0x00000005ff040219 */ /* 0x001fc80000011600 */
[--C-:B------:R-:W-:Y:S01]  /*116c0*/  SHF.R.S32.HI R5, RZ, 0x1f, R4.reuse ;  /* 0x0000001fff057819 */ /* 0x100fe20000011404 */
[----:B------:R-:W-:Y:S02]  /*116d0*/  IMAD.MOV R0, RZ, RZ, -R4 ;  /* 0x000000ffff007224 */ /* 0x000fe400078e0a04 */
[----:B------:R-:W-:-:S04]  /*116e0*/  IMAD.WIDE.U32 R2, R4, UR4, R2 ;  /* 0x0000000404027c25 */ /* 0x000fc8000f8e0002 */
[----:B------:R-:W-:Y:S02]  /*116f0*/  IMAD R0, R7, R0, R6 ;  /* 0x0000000007007224 */ /* 0x000fe400078e0206 */
[----:B------:R-:W0:Y:S01]  /*11700*/  S2R R6, SR_TID.X ;  /* 0x0000000000067919 */ /* 0x000e220000002100 */
        /* <DEDUP_REMOVED lines=8> */
[----:B------:R-:W-:-:S03]  /*11790*/  ULDC.64 UR4, c[0x0][0x390] ;  /* 0x0000e40000047ab9 */ /* 0x000fc60000000a00 */
[----:B------:R-:W-:Y:S01]  /*117a0*/  IMAD.IADD R4, R3, 0x1, R0 ;  /* 0x0000000103047824 */ /* 0x000fe200078e0200 */
[----:B------:R-:W-:Y:S01]  /*117b0*/  LEA R0, P0, R2, UR4, 0x1 ;  /* 0x0000000402007c11 */ /* 0x000fe2000f8008ff */
[----:B------:R-:W-:Y:S02]  /*117c0*/  ULDC UR4, c[0x0][0x3b8] ;  /* 0x0000ee0000047ab9 */ /* 0x000fe40000000800 */
[----:B------:R-:W-:Y:S02]  /*117d0*/  ISETP.GE.AND P3, PT, R10, UR4, PT ;  /* 0x000000040a007c0c */ /* 0x000fe4000bf66270 */
[----:B------:R-:W-:Y:S01]  /*117e0*/  LEA.HI.X R4, R2, UR5, R4, 0x1, P0 ;  /* 0x0000000502047c11 */ /* 0x000fe200080f0c04 */
[----:B0-----:R-:W-:Y:S01]  /*117f0*/  IMAD.SHL.U32 R6, R6, 0x8, RZ ;  /* 0x0000000806067824 */ /* 0x001fe200078e00ff */
[----:B------:R-:W-:-:S04]  /*11800*/  SEL R5, RZ, 0x1, P3 ;  /* 0x00000001ff057807 */ /* 0x000fc80001800000 */
[----:B------:R-:W-:-:S04]  /*11810*/  LOP3.LUT R6, R6, 0x38, RZ, 0xc0, !PT ;  /* 0x0000003806067812 */ /* 0x000fc800078ec0ff */
[C---:B------:R-:W-:Y:S02]  /*11820*/  LOP3.LUT R8, R6.reuse, 0x80, RZ, 0xfc, !PT ;  /* 0x0000008006087812 */ /* 0x040fe400078efcff */
[----:B------:R-:W-:Y:S02]  /*11830*/  LOP3.LUT R6, R6, 0x40, RZ, 0xfc, !PT ;  /* 0x0000004006067812 */ /* 0x000fe400078efcff */
[----:B------:R-:W-:Y:S02]  /*11840*/  ISETP.GE.AND P2, PT, R8, UR4, PT ;  /* 0x0000000408007c0c */ /* 0x000fe4000bf46270 */
[----:B------:R-:W-:Y:S02]  /*11850*/  ISETP.GE.AND P1, PT, R6, UR4, PT ;  /* 0x0000000406007c0c */ /* 0x000fe4000bf26270 */
[----:B------:R-:W0:Y:S01]  /*11860*/  S2R R6, SR_TID.X ;  /* 0x0000000000067919 */ /* 0x000e220000002100 */
[----:B------:R-:W-:Y:S02]  /*11870*/  @P3 LOP3.LUT R19, R19, 0x8, RZ, 0xfc, !PT ;  /* 0x0000000813133812 */ /* 0x000fe400078efcff */
[----:B------:R-:W-:-:S02]  /*11880*/  SEL R3, RZ, 0x4, P2 ;  /* 0x00000004ff037807 */ /* 0x000fc40001000000 */
[----:B------:R-:W-:Y:S02]  /*11890*/  LOP3.LUT R19, R19, 0xfffffffd, RZ, 0xc0, !PT ;  /* 0xfffffffd13137812 */ /* 0x000fe400078ec0ff */
[----:B------:R-:W-:Y:S02]  /*118a0*/  SEL R2, RZ, 0x2, P1 ;  /* 0x00000002ff027807 */ /* 0x000fe40000800000 */
[----:B------:R-:W-:Y:S02]  /*118b0*/  @P2 LOP3.LUT R19, R19, 0x2, RZ, 0xfc, !PT ;  /* 0x0000000213132812 */ /* 0x000fe400078efcff */
[----:B------:R-:W-:Y:S02]  /*118c0*/  IADD3 R2, R3, R2, R5 ;  /* 0x0000000203027210 */ /* 0x000fe40007ffe005 */
[----:B------:R-:W-:-:S04]  /*118d0*/  LOP3.LUT R19, R19, 0xfffffffb, RZ, 0xc0, !PT ;  /* 0xfffffffb13137812 */ /* 0x000fc800078ec0ff */
[----:B------:R-:W-:Y:S01]  /*118e0*/  @P1 LOP3.LUT R19, R19, 0x4, RZ, 0xfc, !PT ;  /* 0x0000000413131812 */ /* 0x000fe200078efcff */
[----:B0-----:R-:W-:-:S05]  /*118f0*/  IMAD.SHL.U32 R6, R6, 0x8, RZ ;  /* 0x0000000806067824 */ /* 0x001fca00078e00ff */
[----:B------:R-:W-:-:S04]  /*11900*/  LOP3.LUT R6, R6, 0x38, RZ, 0xc0, !PT ;  /* 0x0000003806067812 */ /* 0x000fc800078ec0ff */
[C---:B------:R-:W-:Y:S02]  /*11910*/  LOP3.LUT R8, R6.reuse, 0x100, RZ, 0xfc, !PT ;  /* 0x0000010006087812 */ /* 0x040fe400078efcff */
[----:B------:R-:W-:Y:S02]  /*11920*/  LOP3.LUT R6, R6, 0xc0, RZ, 0xfc, !PT ;  /* 0x000000c006067812 */ /* 0x000fe400078efcff */
[----:B------:R-:W-:Y:S02]  /*11930*/  ISETP.GE.AND P0, PT, R8, UR4, PT ;  /* 0x0000000408007c0c */ /* 0x000fe4000bf06270 */
[----:B------:R-:W0:Y:S01]  /*11940*/  S2R R8, SR_TID.X ;  /* 0x0000000000087919 */ /* 0x000e220000002100 */
[----:B------:R-:W-:Y:S02]  /*11950*/  ISETP.GE.AND P5, PT, R6, UR4, PT ;  /* 0x0000000406007c0c */ /* 0x000fe4000bfa6270 */
[----:B------:R-:W-:Y:S01]  /*11960*/  SEL R5, RZ, 0x10, P0 ;  /* 0x00000010ff057807 */ /* 0x000fe20000000000 */
[----:B------:R-:W1:Y:S01]  /*11970*/  S2R R6, SR_TID.X ;  /* 0x0000000000067919 */ /* 0x000e620000002100 */
[----:B------:R-:W-:-:S04]  /*11980*/  SEL R3, RZ, 0x8, P5 ;  /* 0x00000008ff037807 */ /* 0x000fc80002800000 */
[----:B------:R-:W-:Y:S01]  /*11990*/  IADD3 R2, R5, R2, R3 ;  /* 0x0000000205027210 */ /* 0x000fe20007ffe003 */
[----:B0-----:R-:W-:Y:S02]  /*119a0*/  IMAD.SHL.U32 R8, R8, 0x8, RZ ;  /* 0x0000000808087824 */ /* 0x001fe400078e00ff */
[----:B-1----:R-:W-:-:S03]  /*119b0*/  IMAD.SHL.U32 R6, R6, 0x8, RZ ;  /* 0x0000000806067824 */ /* 0x002fc600078e00ff */
[----:B------:R-:W-:-:S04]  /*119c0*/  LOP3.LUT R8, R8, 0x38, RZ, 0xc0, !PT ;  /* 0x0000003808087812 */ /* 0x000fc800078ec0ff */
[----:B------:R-:W-:Y:S02]  /*119d0*/  LOP3.LUT R9, R8, 0x180, RZ, 0xfc, !PT ;  /* 0x0000018008097812 */ /* 0x000fe400078efcff */
[----:B------:R-:W-:Y:S02]  /*119e0*/  LOP3.LUT R6, R6, 0x38, RZ, 0xc0, !PT ;  /* 0x0000003806067812 */ /* 0x000fe400078ec0ff */
[----:B------:R-:W-:Y:S02]  /*119f0*/  ISETP.GE.AND P1, PT, R9, UR4, PT ;  /* 0x0000000409007c0c */ /* 0x000fe4000bf26270 */
[C---:B------:R-:W-:Y:S02]  /*11a00*/  LOP3.LUT R8, R6.reuse, 0x140, RZ, 0xfc, !PT ;  /* 0x0000014006087812 */ /* 0x040fe400078efcff */
[----:B------:R-:W-:Y:S02]  /*11a10*/  SEL R5, RZ, 0x40, P1 ;  /* 0x00000040ff057807 */ /* 0x000fe40000800000 */
[----:B------:R-:W-:-:S02]  /*11a20*/  LOP3.LUT R6, R6, 0x1c0, RZ, 0xfc, !PT ;  /* 0x000001c006067812 */ /* 0x000fc400078efcff */
[----:B------:R-:W-:Y:S02]  /*11a30*/  ISETP.GE.AND P1, PT, R8, UR4, PT ;  /* 0x0000000408007c0c */ /* 0x000fe4000bf26270 */
[----:B------:R-:W-:Y:S01]  /*11a40*/  ISETP.GE.AND P2, PT, R6, UR4, PT ;  /* 0x0000000406007c0c */ /* 0x000fe2000bf46270 */
[----:B------:R-:W-:Y:S01]  /*11a50*/  UMOV UR4, 0xffffffff ;  /* 0xffffffff00047882 */ /* 0x000fe20000000000 */
[----:B------:R-:W-:Y:S02]  /*11a60*/  SEL R3, RZ, 0x20, P1 ;  /* 0x00000020ff037807 */ /* 0x000fe40000800000 */
[----:B------:R-:W-:Y:S02]  /*11a70*/  SEL R6, RZ, 0x80, P2 ;  /* 0x00000080ff067807 */ /* 0x000fe40001000000 */
[----:B------:R-:W-:-:S05]  /*11a80*/  IADD3 R5, R5, R2, R3 ;  /* 0x0000000205057210 */ /* 0x000fca0007ffe003 */
[----:B------:R-:W-:Y:S01]  /*11a90*/  IMAD.IADD R6, R5, 0x1, R6 ;  /* 0x0000000105067824 */ /* 0x000fe200078e0206 */
[----:B------:R-:W-:Y:S06]  /*11aa0*/  BRA.DIV UR4, `(.L_x_1132) ;  /* 0x0000005a04687947 */ /* 0x000fec000b800000 */
[----:B------:R-:W2:Y:S04]  /*11ab0*/  LDL.LU R8, [R1+0x38] ;  /* 0x0000380001087983 */ /* 0x000ea80000300800 */
[----:B------:R-:W3:Y:S04]  /*11ac0*/  LDL.LU R3, [R1+0x4] ;  /* 0x0000040001037983 */ /* 0x000ee80000300800 */
[----:B------:R-:W4:Y:S04]  /*11ad0*/  LDL.LU R2, [R1+0x50] ;  /* 0x0000500001027983 */ /* 0x000f280000300800 */
[----:B------:R-:W5:Y:S01]  /*11ae0*/  LDL R11, [R1+0x14] ;  /* 0x00001400010b7983 */ /* 0x000f620000100800 */
[----:B------:R-:W-:-:S03]  /*11af0*/  LOP3.LUT R19, R19, 0xfffffbff, RZ, 0xc0, !PT ;  /* 0xfffffbff13137812 */ /* 0x000fc600078ec0ff */
[----:B------:R-:W5:Y:S01]  /*11b00*/  LDL.LU R10, [R1+0x5c] ;  /* 0x00005c00010a7983 */ /* 0x000f620000300800 */
[----:B------:R-:W-:Y:S01]  /*11b10*/  @P1 LOP3.LUT R19, R19, 0x400, RZ, 0xfc, !PT ;  /* 0x0000040013131812 */ /* 0x000fe200078efcff */
[----:B------:R-:W0:Y:S03]  /*11b20*/  S2R R12, SR_TID.X ;  /* 0x00000000000c7919 */ /* 0x000e260000002100 */
[C---:B------:R-:W-:Y:S02]  /*11b30*/  LOP3.LUT P1, RZ, R19.reuse, 0x8, RZ, 0xc0, !PT ;  /* 0x0000000813ff7812 */ /* 0x040fe4000782c0ff */
[C---:B------:R-:W-:Y:S02]  /*11b40*/  LOP3.LUT P4, RZ, R19.reuse, 0x2, RZ, 0xc0, !PT ;  /* 0x0000000213ff7812 */ /* 0x040fe4000788c0ff */
[----:B------:R-:W-:Y:S01]  /*11b50*/  LOP3.LUT R19, R19, 0xfffffeff, RZ, 0xc0, !PT ;  /* 0xfffffeff13137812 */ /* 0x000fe200078ec0ff */
[----:B0-----:R-:W-:-:S05]  /*11b60*/  IMAD.SHL.U32 R12, R12, 0x8, RZ ;  /* 0x000000080c0c7824 */ /* 0x001fca00078e00ff */
[----:B------:R-:W-:Y:S01]  /*11b70*/  LOP3.LUT R12, R12, 0x38, RZ, 0xc0, !PT ;  /* 0x000000380c0c7812 */ /* 0x000fe200078ec0ff */
[----:B------:R-:W-:Y:S01]  /*11b80*/  SHFL.IDX PT, R14, R0, 0x1, 0x181f ;  /* 0x00381f00000e7f89 */ /* 0x000fe200000e0000 */
[----:B--2---:R-:W-:-:S05]  /*11b90*/  IMAD R7, R8, R7, RZ ;  /* 0x0000000708077224 */ /* 0x004fca00078e02ff */
[-C--:B---3--:R-:W-:Y:S02]  /*11ba0*/  ISETP.GE.AND P2, PT, R3, R7.reuse, PT ;  /* 0x000000070300720c */ /* 0x088fe40003f46270 */
[----:B----4-:R-:W-:-:S11]  /*11bb0*/  ISETP.GE.AND P3, PT, R2, R7, PT ;  /* 0x000000070200720c */ /* 0x010fd60003f66270 */
[----:B------:R-:W-:-:S04]  /*11bc0*/  @!P2 LOP3.LUT R2, R5, 0x40, RZ, 0xc0, !PT ;  /* 0x000000400502a812 */ /* 0x000fc800078ec0ff */
[----:B------:R-:W-:Y:S02]  /*11bd0*/  @!P2 SHF.R.U32.HI R2, RZ, 0x2, R2 ;  /* 0x00000002ff02a819 */ /* 0x000fe40000011602 */
[----:B------:R-:W-:Y:S02]  /*11be0*/  @P3 LOP3.LUT R19, R19, 0x100, RZ, 0xfc, !PT ;  /* 0x0000010013133812 */ /* 0x000fe400078efcff */
[----:B------:R-:W-:Y:S02]  /*11bf0*/  @!P2 ISETP.NE.U32.AND P3, PT, R2, RZ, PT ;  /* 0x000000ff0200a20c */ /* 0x000fe40003f65070 */
[----:B------:R-:W-:Y:S01]  /*11c00*/  @!P2 LOP3.LUT R2, R6, 0x80, RZ, 0xc0, !PT ;  /* 0x000000800602a812 */ /* 0x000fe200078ec0ff */
[----:B------:R-:W0:Y:S01]  /*11c10*/  SHFL.IDX PT, R3, R0, RZ, 0x181f ;  /* 0x00181fff00037589 */ /* 0x000e2200000e0000 */
[----:B------:R-:W-:Y:S02]  /*11c20*/  LOP3.LUT R19, R19, 0xffffffdf, RZ, 0xc0, !PT ;  /* 0xffffffdf13137812 */ /* 0x000fe400078ec0ff */
[----:B------:R-:W-:-:S07]  /*11c30*/  @!P2 SHF.R.U32.HI R2, RZ, 0x3, R2 ;  /* 0x00000003ff02a819 */ /* 0x000fce0000011602 */
[----:B------:R-:W-:Y:S02]  /*11c40*/  @P3 LOP3.LUT R19, R19, 0x20, RZ, 0xfc, !PT ;  /* 0x0000002013133812 */ /* 0x000fe400078efcff */
[----:B------:R-:W-:Y:S02]  /*11c50*/  @!P2 ISETP.NE.U32.AND P3, PT, R2, RZ, PT ;  /* 0x000000ff0200a20c */ /* 0x000fe40003f65070 */
[----:B------:R-:W1:Y:S01]  /*11c60*/  SHFL.IDX PT, R2, R4, RZ, 0x181f ;  /* 0x00181fff04027589 */ /* 0x000e6200000e0000 */
[----:B0-----:R-:W-:Y:S02]  /*11c70*/  @!P2 LEA R3, P6, R12, R3, 0x1 ;  /* 0x000000030c03a211 */ /* 0x001fe400078c08ff */
[----:B------:R-:W-:-:S03]  /*11c80*/  LOP3.LUT R19, R19, 0xfffffdff, RZ, 0xc0, !PT ;  /* 0xfffffdff13137812 */ /* 0x000fc600078ec0ff */
[----:B-1----:R-:W-:-:S05]  /*11c90*/  @!P2 IMAD.X R2, RZ, RZ, R2, P6 ;  /* 0x000000ffff02a224 */ /* 0x002fca00030e0602 */
[-C--:B------:R-:W-:Y:S02]  /*11ca0*/  @!P2 LOP3.LUT R3, R3, R2.reuse, RZ, 0x3c, !PT ;  /* 0x000000020303a212 */ /* 0x080fe400078e3cff */
[----:B------:R-:W-:Y:S02]  /*11cb0*/  @P3 LOP3.LUT R19, R19, 0x200, RZ, 0xfc, !PT ;  /* 0x0000020013133812 */ /* 0x000fe400078efcff */
[----:B------:R-:W-:Y:S02]  /*11cc0*/  @!P2 LOP3.LUT R2, R3, R2, RZ, 0x3c, !PT ;  /* 0x000000020302a212 */ /* 0x000fe400078e3cff */
[----:B------:R-:W-:Y:S02]  /*11cd0*/  LOP3.LUT P6, RZ, R19, 0x4, RZ, 0xc0, !PT ;  /* 0x0000000413ff7812 */ /* 0x000fe400078cc0ff */
[----:B------:R-:W-:Y:S02]  /*11ce0*/  @!P2 LOP3.LUT R3, R3, R2, RZ, 0x3c, !PT ;  /* 0x000000020303a212 */ /* 0x000fe400078e3cff */
[----:B------:R-:W-:-:S03]  /*11cf0*/  LOP3.LUT P3, RZ, R19, 0x20, RZ, 0xc0, !PT ;  /* 0x0000002013ff7812 */ /* 0x000fc6000786c0ff */
[----:B-----5:R-:W-:Y:S01]  /*11d00*/  @!P2 LDGSTS.E.BYPASS.LTC128B.128 [R11+0x26400], desc[UR38][R2.64], !P1 ;  /* 0x26400000020bafae */ /* 0x020fe2000c901d66 */
[----:B------:R-:W-:-:S05]  /*11d10*/  LOP3.LUT P1, RZ, R19, 0x400, RZ, 0xc0, !PT ;  /* 0x0000040013ff7812 */ /* 0x000fca000782c0ff */
[----:B------:R-:W-:Y:S04]  /*11d20*/  @!P2 LDGSTS.E.BYPASS.LTC128B.128 [R11+0x28400], desc[UR38][R2.64+0x80], !P6 ;  /* 0x28400080020bafae */ /* 0x000fe8000f101d66 */
[----:B------:R-:W-:Y:S04]  /*11d30*/  @!P2 LDGSTS.E.BYPASS.LTC128B.128 [R11+0x2a400], desc[UR38][R2.64+0x100], !P4 ;  /* 0x2a400100020bafae */ /* 0x000fe8000e101d66 */
[----:B------:R-:W-:Y:S04]  /*11d40*/  @!P2 LDGSTS.E.BYPASS.LTC128B.128 [R11+0x2c400], desc[UR38][R2.64+0x180], !P5 ;  /* 0x2c400180020bafae */ /* 0x000fe8000e901d66 */
[----:B------:R-:W-:Y:S04]  /*11d50*/  @!P2 LDGSTS.E.BYPASS.LTC128B.128 [R11+0x2e400], desc[UR38][R2.64+0x200], !P0 ;  /* 0x2e400200020bafae */ /* 0x000fe8000c101d66 */
[----:B------:R-:W-:Y:S04]  /*11d60*/  @!P2 LDGSTS.E.BYPASS.LTC128B.128 [R11+0x30400], desc[UR38][R2.64+0x280], !P1 ;  /* 0x30400280020bafae */ /* 0x000fe8000c901d66 */
[----:B------:R-:W-:Y:S01]  /*11d70*/  @!P2 LDGSTS.E.BYPASS.LTC128B.128 [R11+0x32400], desc[UR38][R2.64+0x300], P3 ;  /* 0x32400300020bafae */ /* 0x000fe20009901d66 */
[----:B------:R-:W-:-:S03]  /*11d80*/  LOP3.LUT P3, RZ, R19, 0x200, RZ, 0xc0, !PT ;  /* 0x0000020013ff7812 */ /* 0x000fc6000786c0ff */
[----:B------:R-:W0:Y:S10]  /*11d90*/  SHFL.IDX PT, R8, R4, 0x1, 0x181f ;  /* 0x00381f0004087f89 */ /* 0x000e3400000e0000 */
[----:B------:R1:W-:Y:S01]  /*11da0*/  @!P2 LDGSTS.E.BYPASS.LTC128B.128 [R11+0x34400], desc[UR38][R2.64+0x380], P3 ;  /* 0x34400380020bafae */ /* 0x0003e20009901d66 */
[----:B------:R-:W-:-:S13]  /*11db0*/  LOP3.LUT P3, RZ, R19, 0x100, RZ, 0xc0, !PT ;  /* 0x0000010013ff7812 */ /* 0x000fda000786c0ff */
[----:B------:R-:W-:-:S05]  /*11dc0*/  @!P3 LEA R21, P2, R12, R14, 0x1 ;  /* 0x0000000e0c15b211 */ /* 0x000fca00078408ff */
[----:B0-----:R-:W-:Y:S01]  /*11dd0*/  @!P3 IMAD.X R8, RZ, RZ, R8, P2 ;  /* 0x000000ffff08b224 */ /* 0x001fe200010e0608 */
[----:B------:R-:W-:Y:S02]  /*11de0*/  LOP3.LUT P2, RZ, R19, 0x8, RZ, 0xc0, !PT ;  /* 0x0000000813ff7812 */ /* 0x000fe4000784c0ff */
[----:B------:R-:W-:Y:S01]  /*11df0*/  @!P3 LOP3.LUT R9, R5, 0x40, RZ, 0xc0, !PT ;  /* 0x000000400509b812 */ /* 0x000fe200078ec0ff */
[----:B-1----:R-:W-:Y:S02]  /*11e00*/  @!P3 IMAD.MOV.U32 R2, RZ, RZ, R21 ;  /* 0x000000ffff02b224 */ /* 0x002fe400078e0015 */
[----:B------:R-:W-:Y:S01]  /*11e10*/  @!P3 IMAD.MOV.U32 R3, RZ, RZ, R8 ;  /* 0x000000ffff03b224 */ /* 0x000fe200078e0008 */
[----:B------:R-:W-:-:S07]  /*11e20*/  @!P3 SHF.R.U32.HI R9, RZ, 0x2, R9 ;  /* 0x00000002ff09b819 */ /* 0x000fce0000011609 */
[----:B------:R-:W-:Y:S01]  /*11e30*/  @!P3 LDGSTS.E.BYPASS.LTC128B.128 [R11+0x26c00], desc[UR38][R2.64], !P2 ;  /* 0x26c00000020bbfae */ /* 0x000fe2000d101d66 */
[----:B------:R-:W-:Y:S02]  /*11e40*/  @!P3 ISETP.NE.U32.AND P2, PT, R9, RZ, PT ;  /* 0x000000ff0900b20c */ /* 0x000fe40003f45070 */
[----:B------:R-:W-:Y:S01]  /*11e50*/  @!P3 LOP3.LUT R8, R6, 0x80, RZ, 0xc0, !PT ;  /* 0x000000800608b812 */ /* 0x000fe200078ec0ff */
[----:B------:R-:W-:Y:S03]  /*11e60*/  @!P3 LDGSTS.E.BYPASS.LTC128B.128 [R11+0x28c00], desc[UR38][R2.64+0x80], !P6 ;  /* 0x28c00080020bbfae */ /* 0x000fe6000f101d66 */
[----:B------:R-:W-:Y:S01]  /*11e70*/  @!P3 SHF.R.U32.HI R8, RZ, 0x3, R8 ;  /* 0x00000003ff08b819 */ /* 0x000fe20000011608 */
[----:B------:R-:W-:Y:S04]  /*11e80*/  @!P3 LDGSTS.E.BYPASS.LTC128B.128 [R11+0x2ac00], desc[UR38][R2.64+0x100], !P4 ;  /* 0x2ac00100020bbfae */ /* 0x000fe8000e101d66 */
[----:B------:R-:W-:Y:S04]  /*11e90*/  @!P3 LDGSTS.E.BYPASS.LTC128B.128 [R11+0x2cc00], desc[UR38][R2.64+0x180], !P5 ;  /* 0x2cc00180020bbfae */ /* 0x000fe8000e901d66 */
[----:B------:R-:W-:Y:S04]  /*11ea0*/  @!P3 LDGSTS.E.BYPASS.LTC128B.128 [R11+0x2ec00], desc[UR38][R2.64+0x200], !P0 ;  /* 0x2ec00200020bbfae */ /* 0x000fe8000c101d66 */
[----:B------:R-:W-:Y:S04]  /*11eb0*/  @!P3 LDGSTS.E.BYPASS.LTC128B.128 [R11+0x30c00], desc[UR38][R2.64+0x280], !P1 ;  /* 0x30c00280020bbfae */ /* 0x000fe8000c901d66 */
[----:B------:R-:W-:Y:S01]  /*11ec0*/  @!P3 LDGSTS.E.BYPASS.LTC128B.128 [R11+0x32c00], desc[UR38][R2.64+0x300], P2 ;  /* 0x32c00300020bbfae */ /* 0x000fe20009101d66 */
[----:B------:R-:W-:-:S13]  /*11ed0*/  @!P3 ISETP.NE.U32.AND P2, PT, R8, RZ, PT ;  /* 0x000000ff0800b20c */ /* 0x000fda0003f45070 */
[----:B------:R0:W-:Y:S01]  /*11ee0*/  @!P3 LDGSTS.E.BYPASS.LTC128B.128 [R11+0x34c00], desc[UR38][R2.64+0x380], P2 ;  /* 0x34c00380020bbfae */ /* 0x0001e20009101d66 */
[----:B------:R-:W-:-:S03]  /*11ef0*/  ISETP.GE.AND P2, PT, R10, R7, PT ;  /* 0x000000070a00720c */ /* 0x000fc60003f46270 */
[----:B------:R-:W-:Y:S04]  /*11f00*/  SHFL.IDX PT, R10, R4, 0x2, 0x181f ;  /* 0x00581f00040a7f89 */ /* 0x000fe800000e0000 */
[----:B0-----:R-:W0:Y:S01]  /*11f10*/  SHFL.IDX PT, R3, R0, 0x2, 0x181f ;  /* 0x00581f0000037f89 */ /* 0x001e2200000e0000 */
[----:B------:R-:W-:-:S04]  /*11f20*/  LOP3.LUT R19, R19, 0xffffff7f, RZ, 0xc0, !PT ;  /* 0xffffff7f13137812 */ /* 0x000fc800078ec0ff */
[----:B------:R-:W-:Y:S02]  /*11f30*/  @P6 LOP3.LUT R19, R19, 0x80, RZ, 0xfc, !PT ;  /* 0x0000008013136812 */ /* 0x000fe400078efcff */
[----:B------:R-:W-:Y:S02]  /*11f40*/  @!P2 LOP3.LUT R2, R5, 0x40, RZ, 0xc0, !PT ;  /* 0x000000400502a812 */ /* 0x000fe400078ec0ff */
[----:B------:R-:W-:Y:S02]  /*11f50*/  LOP3.LUT P3, RZ, R19, 0x8, RZ, 0xc0, !PT ;  /* 0x0000000813ff7812 */ /* 0x000fe4000786c0ff */
[----:B------:R-:W-:Y:S02]  /*11f60*/  @!P2 SHF.R.U32.HI R9, RZ, 0x2, R2 ;  /* 0x00000002ff09a819 */ /* 0x000fe40000011602 */
[----:B0-----:R-:W-:-:S05]  /*11f70*/  @!P2 LEA R8, P6, R12, R3, 0x1 ;  /* 0x000000030c08a211 */ /* 0x001fca00078c08ff */
[----:B------:R-:W-:Y:S01]  /*11f80*/  @!P2 IMAD.X R3, RZ, RZ, R10, P6 ;  /* 0x000000ffff03a224 */ /* 0x000fe200030e060a */
[----:B------:R-:W-:Y:S01]  /*11f90*/  LOP3.LUT P6, RZ, R19, 0x80, RZ, 0xc0, !PT ;  /* 0x0000008013ff7812 */ /* 0x000fe200078cc0ff */
[----:B------:R-:W-:Y:S01]  /*11fa0*/  @!P2 IMAD.MOV.U32 R2, RZ, RZ, R8 ;  /* 0x000000ffff02a224 */ /* 0x000fe200078e0008 */
[----:B------:R-:W-:-:S04]  /*11fb0*/  @!P2 LOP3.LUT R8, R6, 0x80, RZ, 0xc0, !PT ;  /* 0x000000800608a812 */ /* 0x000fc800078ec0ff */
[----:B------:R-:W-:Y:S01]  /*11fc0*/  @!P2 SHF.R.U32.HI R8, RZ, 0x3, R8 ;  /* 0x00000003ff08a819 */ /* 0x000fe20000011608 */
[----:B------:R0:W-:Y:S03]  /*11fd0*/  @!P2 LDGSTS.E.BYPASS.LTC128B.128 [R11+0x27400], desc[UR38][R2.64], !P3 ;  /* 0x27400000020bafae */ /* 0x0001e6000d901d66 */
[----:B------:R-:W-:-:S03]  /*11fe0*/  @!P2 ISETP.NE.U32.AND P3, PT, R8, RZ, PT ;  /* 0x000000ff0800a20c */ /* 0x000fc60003f65070 */
[----:B------:R0:W-:Y:S01]  /*11ff0*/  @!P2 LDGSTS.E.BYPASS.LTC128B.128 [R11+0x29400], desc[UR38][R2.64+0x80], !P6 ;  /* 0x29400080020bafae */ /* 0x0001e2000f101d66 */
[----:B------:R-:W-:-:S03]  /*12000*/  @!P2 ISETP.NE.U32.AND P6, PT, R9, RZ, PT ;  /* 0x000000ff0900a20c */ /* 0x000fc60003fc5070 */
[----:B------:R0:W-:Y:S04]  /*12010*/  @!P2 LDGSTS.E.BYPASS.LTC128B.128 [R11+0x2b400], desc[UR38][R2.64+0x100], !P4 ;  /* 0x2b400100020bafae */ /* 0x0001e8000e101d66 */
[----:B------:R0:W-:Y:S04]  /*12020*/  @!P2 LDGSTS.E.BYPASS.LTC128B.128 [R11+0x2d400], desc[UR38][R2.64+0x180], !P5 ;  /* 0x2d400180020bafae */ /* 0x0001e8000e901d66 */
[----:B------:R0:W-:Y:S04]  /*12030*/  @!P2 LDGSTS.E.BYPASS.LTC128B.128 [R11+0x2f400], desc[UR38][R2.64+0x200], !P0 ;  /* 0x2f400200020bafae */ /* 0x0001e8000c101d66 */
[----:B------:R0:W-:Y:S04]  /*12040*/  @!P2 LDGSTS.E.BYPASS.LTC128B.128 [R11+0x31400], desc[UR38][R2.64+0x280], !P1 ;  /* 0x31400280020bafae */ /* 0x0001e8000c901d66 */
[----:B------:R0:W-:Y:S04]  /*12050*/  @!P2 LDGSTS.E.BYPASS.LTC128B.128 [R11+0x33400], desc[UR38][R2.64+0x300], P6 ;  /* 0x33400300020bafae */ /* 0x0001e8000b101d66 */
[----:B------:R0:W-:Y:S04]  /*12060*/  @!P2 LDGSTS.E.BYPASS.LTC128B.128 [R11+0x35400], desc[UR38][R2.64+0x380], P3 ;  /* 0x35400380020bafae */ /* 0x0001e80009901d66 */
[----:B------:R-:W1:Y:S04]  /*12070*/  SHFL.IDX PT, R4, R4, 0x3, 0x181f ;  /* 0x00781f0004047f89 */ /* 0x000e6800000e0000 */
[----:B------:R-:W2:Y:S02]  /*12080*/  SHFL.IDX PT, R0, R0, 0x3, 0x181f ;  /* 0x00781f0000007f89 */ /* 0x000ea400000e0000 */
.L_x_1268:
[----:B0-----:R-:W3:Y:S01]  /*12090*/  LDL.LU R2, [R1+0x60] ;  /* 0x0000600001027983 */ /* 0x001ee20000300800 */
[----:B------:R-:W-:Y:S01]  /*120a0*/  BSSY B0, `(.L_x_1133) ;  /* 0x000001d000007945 */ /* 0x000fe20003800000 */
[----:B---3--:R-:W-:-:S13]  /*120b0*/  ISETP.GE.AND P2, PT, R2, R7, PT ;  /* 0x000000070200720c */ /* 0x008fda0003f46270 */
[----:B------:R-:W-:Y:S05]  /*120c0*/  @P2 BRA `(.L_x_1134) ;  /* 0x0000000000682947 */ /* 0x000fea0003800000 */
[----:B------:R-:W3:Y:S01]  /*120d0*/  LDL R8, [R1+0x14] ;  /* 0x0000140001087983 */ /* 0x000ee20000100800 */
[C---:B------:R-:W-:Y:S02]  /*120e0*/  LOP3.LUT P6, RZ, R19.reuse, 0x8, RZ, 0xc0, !PT ;  /* 0x0000000813ff7812 */ /* 0x040fe400078cc0ff */
[C---:B------:R-:W-:Y:S01]  /*120f0*/  LOP3.LUT P4, RZ, R19.reuse, 0x4, RZ, 0xc0, !PT ;  /* 0x0000000413ff7812 */ /* 0x040fe2000788c0ff */
[----:B------:R-:W0:Y:S01]  /*12100*/  S2R R2, SR_TID.X ;  /* 0x0000000000027919 */ /* 0x000e220000002100 */
[----:B------:R-:W-:Y:S02]  /*12110*/  LOP3.LUT P3, RZ, R19, 0x2, RZ, 0xc0, !PT ;  /* 0x0000000213ff7812 */ /* 0x000fe4000786c0ff */
[----:B------:R-:W-:Y:S02]  /*12120*/  LOP3.LUT R5, R5, 0x40, RZ, 0xc0, !PT ;  /* 0x0000004005057812 */ /* 0x000fe400078ec0ff */
[----:B------:R-:W-:Y:S02]  /*12130*/  LOP3.LUT R6, R6, 0x80, RZ, 0xc0, !PT ;  /* 0x0000008006067812 */ /* 0x000fe400078ec0ff */
[----:B------:R-:W-:-:S02]  /*12140*/  SHF.R.U32.HI R5, RZ, 0x2, R5 ;  /* 0x00000002ff057819 */ /* 0x000fc40000011605 */
[----:B------:R-:W-:Y:S01]  /*12150*/  SHF.R.U32.HI R6, RZ, 0x3, R6 ;  /* 0x00000003ff067819 */ /* 0x000fe20000011606 */
[----:B0-----:R-:W-:-:S05]  /*12160*/  IMAD.SHL.U32 R2, R2, 0x8, RZ ;  /* 0x0000000802027824 */ /* 0x001fca00078e00ff */
[----:B------:R-:W-:-:S04]  /*12170*/  LOP3.LUT R2, R2, 0x38, RZ, 0xc0, !PT ;  /* 0x0000003802027812 */ /* 0x000fc800078ec0ff */
[----:B--2---:R-:W-:-:S05]  /*12180*/  LEA R2, P2, R2, R0, 0x1 ;  /* 0x0000000002027211 */ /* 0x004fca00078408ff */
[----:B-1----:R-:W-:Y:S01]  /*12190*/  IMAD.X R3, RZ, RZ, R4, P2 ;  /* 0x000000ffff037224 */ /* 0x002fe200010e0604 */
[----:B------:R-:W-:-:S04]  /*121a0*/  ISETP.NE.U32.AND P2, PT, R5, RZ, PT ;  /* 0x000000ff0500720c */ /* 0x000fc80003f45070 */
[----:B------:R-:W-:Y:S01]  /*121b0*/  @!PT LDS RZ, [RZ] ;  /* 0x00000000fffff984 */ /* 0x000fe20000000800 */
[----:B------:R-:W-:Y:S01]  /*121c0*/  @!PT LDS RZ, [RZ] ;  /* 0x00000000fffff984 */ /* 0x000fe20000000800 */
[----:B------:R-:W-:Y:S01]  /*121d0*/  @!PT LDS RZ, [RZ] ;  /* 0x00000000fffff984 */ /* 0x000fe20000000800 */
[----:B---3--:R0:W-:Y:S04]  /*121e0*/  LDGSTS.E.BYPASS.LTC128B.128 [R8+0x27c00], desc[UR38][R2.64], !P6 ;  /* 0x27c0000002087fae */ /* 0x0081e8000f101d66 */
        /* <DEDUP_REMOVED lines=8> */
.L_x_1134:
[----:B------:R-:W-:Y:S05]  /*12270*/  BSYNC B0 ;  /* 0x0000000000007941 */ /* 0x000fea0003800000 */
.L_x_1133:
[----:B------:R-:W-:Y:S01]  /*12280*/  NOP ;  /* 0x0000000000007918 */ /* 0x000fe20000000000 */
[----:B------:R-:W-:-:S13]  /*12290*/  PLOP3.LUT P0, PT, PT, PT, PT, 0x80, 0x0 ;  /* 0x000000000000781c */ /* 0x000fda0003f0f070 */
.L_x_1135:
[----:B------:R-:W-:Y:S02]  /*122a0*/  PLOP3.LUT P1, PT, P1, P0, PT, 0xa2, 0x0 ;  /* 0x000000000000781c */ /* 0x000fe40000f21472 */
[----:B------:R-:W-:-:S08]  /*122b0*/  @P0 R2UR P1, UR4, R18 ;  /* 0x00000000120402ca */ /* 0x000fd00000020000 */
[----:B------:R-:W-:-:S05]  /*122c0*/  @P0 PLOP3.LUT P0, PT, P1, PT, PT, 0x80, 0x0 ;  /* 0x000000000000081c */ /* 0x000fca0000f0f070 */
[----:B------:R-:W-:Y:S01]  /*122d0*/  @!P1 SYNCS.ARRIVE.TRANS64.RED.A0T1 RZ, [UR4+0x38810], RZ ;  /* 0x038810ffffff99a7 */ /* 0x000fe20008200404 */
[----:B------:R-:W-:Y:S07]  /*122e0*/  @!P1 ARRIVES.LDGSTSBAR.64.TRANSCNT [UR4+0x38810] ;  /* 0x03881000ff0099b0 */ /* 0x000fee0008000a84 */
[----:B------:R-:W-:Y:S05]  /*122f0*/  @P0 BRA.U.ANY `(.L_x_1135) ;  /* 0xfffffffd00e80947 */ /* 0x000fea000393ffff */
[----:B0-----:R-:W3:Y:S02]  /*12300*/  LDL.LU R2, [R1+0x64] ;  /* 0x0000640001027983 */ /* 0x001ee40000300800 */
[----:B---3--:R-:W-:-:S05]  /*12310*/  VIADD R2, R2, 0x1 ;  /* 0x0000000102027836 */ /* 0x008fca0000000000 */
[----:B------:R0:W-:Y:S01]  /*12320*/  STL [R1+0x64], R2 ;  /* 0x0000640201007387 */ /* 0x0001e20000100800 */
[----:B--2---:R-:W-:-:S04]  /*12330*/  LEA.HI R0, R2, R2, RZ, 0x1 ;  /* 0x0000000202007211 */ /* 0x004fc800078f08ff */
[----:B------:R-:W-:-:S05]  /*12340*/  LOP3.LUT R0, R0, 0xfffffffe, RZ, 0xc0, !PT ;  /* 0xfffffffe00007812 */ /* 0x000fca00078ec0ff */
[----:B------:R-:W-:-:S05]  /*12350*/  IMAD.IADD R0, R2, 0x1, -R0 ;  /* 0x0000000102007824 */ /* 0x000fca00078e0a00 */
[----:B------:R-:W-:Y:S01]  /*12360*/  SHF.L.U32 R0, R0, 0x1f, RZ ;  /* 0x0000001f00007819 */ /* 0x000fe200000006ff */
[----:B------:R-:W-:Y:S01]  /*12370*/  NOP ;  /* 0x0000000000007918 */ /* 0x000fe20000000000 */
[----:B------:R0:W-:Y:S01]  /*12380*/  SYNCS.ARRIVE.TRANS64.A1T0 RZ, [R18+URZ+0x38810], RZ ;  /* 0x038810ff12ff79a7 */ /* 0x0001e2000810003f */
[----:B------:R-:W-:Y:S01]  /*12390*/  BSSY B0, `(.L_x_1136) ;  /* 0x0000003000007945 */ /* 0x000fe20003800000 */
[----:B------:R-:W2:Y:S03]  /*123a0*/  SYNCS.PHASECHK.TRANS64.TRYWAIT P0, [R18+URZ+0x38820], R0 ;  /* 0x03882000120075a7 */ /* 0x000ea6000800017f */
[----:B0-2---:R-:W-:Y:S05]  /*123b0*/  @!P0 BRA `(.L_x_1137) ;  /* 0x0000005800f08947 */ /* 0x005fea0003800000 */
.L_x_1269:
[----:B------:R-:W-:Y:S05]  /*123c0*/  BSYNC B0 ;  /* 0x0000000000007941 */ /* 0x000fea0003800000 */
.L_x_1136:
[----:B------:R-:W-:Y:S01]  /*123d0*/  LOP3.LUT P0, RZ, R19, 0x1, RZ, 0xc0, !PT ;  /* 0x0000000113ff7812 */ /* 0x000fe2000780c0ff */
[----:B------:R-:W-:-:S12]  /*123e0*/  BSSY B0, `(.L_x_1138) ;  /* 0x0000097000007945 */ /* 0x000fd80003800000 */
[----:B------:R-:W-:Y:S05]  /*123f0*/  @!P0 BRA `(.L_x_1139) ;  /* 0x0000000800548947 */ /* 0x000fea0003800000 */
[----:B-1----:R-:W0:Y:S04]  /*12400*/  LDL R4, [R1+0x10] ;  /* 0x0000100001047983 */ /* 0x002e280000100800 */
[----:B------:R-:W2:Y:S01]  /*12410*/  LDL R2, [R1+0x18] ;  /* 0x0000180001027983 */ /* 0x000ea20000100800 */
[----:B------:R-:W-:Y:S01]  /*12420*/  BSSY B1, `(.L_x_1140) ;  /* 0x0000008000017945 */ /* 0x000fe20003800000 */
[----:B------:R-:W1:Y:S02]  /*12430*/  S2R R3, SR_TID.X ;  /* 0x0000000000037919 */ /* 0x000e640000002100 */
[----:B-1----:R-:W-:-:S04]  /*12440*/  LOP3.LUT R3, R3, 0x7f, RZ, 0xc0, !PT ;  /* 0x0000007f03037812 */ /* 0x002fc800078ec0ff */
[----:B------:R-:W-:Y:S01]  /*12450*/  ISETP.NE.AND P1, PT, R3, RZ, PT ;  /* 0x000000ff0300720c */ /* 0x000fe20003f25270 */
[----:B0-----:R-:W-:Y:S01]  /*12460*/  IMAD R0, R4, 0x8, R18 ;  /* 0x0000000804007824 */ /* 0x001fe200078e0212 */
[----:B--2---:R-:W-:-:S04]  /*12470*/  SHF.L.U32 R2, R2, 0x1f, RZ ;  /* 0x0000001f02027819 */ /* 0x004fc800000006ff */
[----:B------:R-:W0:Y:S02]  /*12480*/  SYNCS.PHASECHK.TRANS64.TRYWAIT P0, [R0+URZ+0x38860], R2 ;  /* 0x03886002000075a7 */ /* 0x000e24000800017f */
[----:B0-----:R-:W-:Y:S05]  /*12490*/  @!P0 BRA `(.L_x_1141) ;  /* 0x0000005800cc8947 */ /* 0x001fea0003800000 */
.L_x_1270:
[----:B------:R-:W-:Y:S05]  /*124a0*/  BSYNC B1 ;  /* 0x0000000000017941 */ /* 0x000fea0003800000 */
.L_x_1140:
        /* <DEDUP_REMOVED lines=9> */
.L_x_1143:
[----:B------:R-:W-:Y:S05]  /*12540*/  BSYNC B1 ;  /* 0x0000000000017941 */ /* 0x000fea0003800000 */
.L_x_1142:
[----:B------:R-:W2:Y:S04]  /*12550*/  LDL R4, [R1+0x20] ;  /* 0x0000200001047983 */ /* 0x000ea80000100800 */
[----:B------:R-:W2:Y:S04]  /*12560*/  LDL.LU R3, [R1+0x30] ;  /* 0x0000300001037983 */ /* 0x000ea80000300800 */
[----:B0-----:R-:W3:Y:S01]  /*12570*/  LDL R2, [R1+0x10] ;  /* 0x0000100001027983 */ /* 0x001ee20000100800 */
        /* <DEDUP_REMOVED lines=8> */
[----:B---3--:R-:W-:-:S04]  /*12600*/  IMAD R2, R2, 0x10000, R18 ;  /* 0x0001000002027824 */ /* 0x008fc800078e0212 */
[----:B------:R-:W-:-:S07]  /*12610*/  VIADD R4, R2, 0x400 ;  /* 0x0000040002047836 */ /* 0x000fce0000000000 */
.L_x_1144:
        /* <DEDUP_REMOVED lines=15> */
.L_x_1145:
        /* <DEDUP_REMOVED lines=15> */
.L_x_1146:
        /* <DEDUP_REMOVED lines=15> */
.L_x_1147:
        /* <DEDUP_REMOVED lines=15> */
.L_x_1148:
        /* <DEDUP_REMOVED lines=15> */
.L_x_1149:
        /* <DEDUP_REMOVED lines=15> */
.L_x_1150:
        /* <DEDUP_REMOVED lines=15> */
.L_x_1151:
        /* <DEDUP_REMOVED lines=10> */
.L_x_1139:
[----:B------:R-:W-:Y:S05]  /*12d50*/  BSYNC B0 ;  /* 0x0000000000007941 */ /* 0x000fea0003800000 */
.L_x_1138:
[----:B-1----:R-:W0:Y:S04]  /*12d60*/  LDL R4, [R1+0x3c] ;  /* 0x00003c0001047983 */ /* 0x002e280000100800 */
        /* <DEDUP_REMOVED lines=19> */
[----:B------:R-:W2:Y:S04]  /*12ea0*/  LDL.LU R5, [R1+0x10] ;  /* 0x0000100001057983 */ /* 0x000ea80000300800 */
[----:B------:R-:W3:Y:S01]  /*12eb0*/  LDL.LU R9, [R1+0x18] ;  /* 0x0000180001097983 */ /* 0x000ee20000300800 */
[----:B------:R-:W-:Y:S01]  /*12ec0*/  LOP3.LUT P2, RZ, R19, 0x1, RZ, 0xc0, !PT ;  /* 0x0000000113ff7812 */ /* 0x000fe2000784c0ff */
[----:B------:R-:W-:Y:S01]  /*12ed0*/  BSSY B1, `(.L_x_1156) ;  /* 0x00000d7000017945 */ /* 0x000fe20003800000 */
[----:B--2---:R-:W-:-:S05]  /*12ee0*/  VIADD R2, R5, 0x1 ;  /* 0x0000000105027836 */ /* 0x004fca0000000000 */
[----:B------:R-:W-:-:S04]  /*12ef0*/  ISETP.NE.AND P0, PT, R2, 0x2, PT ;  /* 0x000000020200780c */ /* 0x000fc80003f05270 */
[----:B------:R-:W-:Y:S02]  /*12f00*/  SEL R3, RZ, 0x1, P0 ;  /* 0x00000001ff037807 */ /* 0x000fe40000000000 */
[----:B------:R-:W-:Y:S02]  /*12f10*/  SEL R10, R2, RZ, P0 ;  /* 0x000000ff020a7207 */ /* 0x000fe40000000000 */
[----:B---3--:R-:W-:-:S05]  /*12f20*/  LOP3.LUT R9, R9, R3, RZ, 0x3c, !PT ;  /* 0x0000000309097212 */ /* 0x008fca00078e3cff */
[----:B------:R0:W-:Y:S04]  /*12f30*/  STL [R1+0x18], R9 ;  /* 0x0000180901007387 */ /* 0x0001e80000100800 */
[----:B------:R0:W-:Y:S01]  /*12f40*/  STL [R1+0x10], R10 ;  /* 0x0000100a01007387 */ /* 0x0001e20000100800 */
        /* <DEDUP_REMOVED lines=24> */
.L_x_1158:
[----:B------:R-:W-:Y:S01]  /*130d0*/  IMAD R3, R10, 0x8, R18 ;  /* 0x000000080a037824 */ /* 0x000fe200078e0212 */
[----:B------:R-:W-:Y:S01]  /*130e0*/  SHF.L.U32 R2, R9, 0x1f, RZ ;  /* 0x0000001f09027819 */ /* 0x000fe200000006ff */
[----:B------:R-:W2:Y:S01]  /*130f0*/  S2R R5, SR_TID.X ;  /* 0x0000000000057919 */ /* 0x000ea20000002100 */
[----:B------:R-:W-:Y:S02]  /*13100*/  BSSY B3, `(.L_x_1159) ;  /* 0x0000005000037945 */ /* 0x000fe40003800000 */
[----:B------:R-:W3:Y:S01]  /*13110*/  SYNCS.PHASECHK.TRANS64.TRYWAIT P0, [R3+URZ+0x38840], R2 ;  /* 0x03884002030075a7 */ /* 0x000ee2000800017f */
[----:B--2---:R-:W-:-:S04]  /*13120*/  LOP3.LUT R5, R5, 0x7f, RZ, 0xc0, !PT ;  /* 0x0000007f05057812 */ /* 0x004fc800078ec0ff */
[----:B------:R-:W-:Y:S01]  /*13130*/  ISETP.NE.AND P1, PT, R5, RZ, PT ;  /* 0x000000ff0500720c */ /* 0x000fe20003f25270 */
[----:B---3--:R-:W-:-:S12]  /*13140*/  @!P0 BRA `(.L_x_1160) ;  /* 0x0000004c00b48947 */ /* 0x008fd80003800000 */
.L_x_1271:
[----:B------:R-:W-:Y:S05]  /*13150*/  BSYNC B3 ;  /* 0x0000000000037941 */ /* 0x000fea0003800000 */
.L_x_1159:
[----:B------:R-:W-:Y:S04]  /*13160*/  BSSY B3, `(.L_x_1161) ;  /* 0x0000009000037945 */ /* 0x000fe80003800000 */
[----:B------:R-:W-:Y:S05]  /*13170*/  @P1 BRA `(.L_x_1162) ;  /* 0x00000000001c1947 */ /* 0x000fea0003800000 */
[----:B-1----:R-:W1:Y:S01]  /*13180*/  S2R R6, SR_TID.X ;  /* 0x0000000000067919 */ /* 0x002e620000002100 */
[----:B------:R-:W-:-:S04]  /*13190*/  IMAD.MOV.U32 R5, RZ, RZ, 0x2000 ;  /* 0x00002000ff057424 */ /* 0x000fc800078e00ff */
[----:B------:R3:W-:Y:S01]  /*131a0*/  SYNCS.ARRIVE.TRANS64 RZ, [R3+URZ+0x38830], R5 ;  /* 0x0388300503ff79a7 */ /* 0x0007e2000800003f */
[----:B-1----:R-:W-:-:S04]  /*131b0*/  LOP3.LUT R6, R6, 0x1f, RZ, 0xc0, !PT ;  /* 0x0000001f06067812 */ /* 0x002fc800078ec0ff */
[----:B------:R-:W-:-:S13]  /*131c0*/  ISETP.NE.AND P0, PT, R6, RZ, PT ;  /* 0x000000ff0600720c */ /* 0x000fda0003f05270 */
[----:B---3--:R-:W-:Y:S05]  /*131d0*/  @!P0 BRA `(.L_x_1162) ;  /* 0x0000000000048947 */ /* 0x008fea0003800000 */
[----:B------:R-:W-:Y:S01]  /*131e0*/  BPT.TRAP 0x1 ;  /* 0x000000040000795c */ /* 0x000fe20000300000 */
.L_x_1162:
[----:B------:R-:W-:Y:S05]  /*131f0*/  BSYNC B3 ;  /* 0x0000000000037941 */ /* 0x000fea0003800000 */
.L_x_1161:
[----:B------:R-:W3:Y:S04]  /*13200*/  LDL R5, [R1+0x10] ;  /* 0x0000100001057983 */ /* 0x000ee80000100800 */
[----:B-1----:R-:W4:Y:S01]  /*13210*/  LDL R6, [R1+0x20] ;  /* 0x0000200001067983 */ /* 0x002f220000100800 */
[----:B0-----:R-:W-:Y:S01]  /*13220*/  IMAD.MOV.U32 R9, RZ, RZ, RZ ;  /* 0x000000ffff097224 */ /* 0x001fe200078e00ff */
[----:B------:R-:W-:Y:S01]  /*13230*/  UIADD3 UR4, UP0, UR40, 0x370, URZ ;  /* 0x0000037028047890 */ /* 0x000fe2000ff1e03f */
[----:B------:R-:W-:Y:S01]  /*13240*/  PLOP3.LUT P0, PT, PT, PT, PT, 0x80, 0x0 ;  /* 0x000000000000781c */ /* 0x000fe20003f0f070 */
[----:B------:R-:W-:Y:S01]  /*13250*/  UMOV UR6, 0x0 ;  /* 0x0000000000067882 */ /* 0x000fe20000000000 */
[----:B------:R-:W-:Y:S01]  /*13260*/  UMOV UR7, 0x14f00000 ;  /* 0x14f0000000077882 */ /* 0x000fe20000000000 */
[----:B------:R-:W-:Y:S01]  /*13270*/  R2UR UR10, R9 ;  /* 0x00000000090a72ca */ /* 0x000fe200000e0000 */
[----:B------:R-:W-:Y:S01]  /*13280*/  UIADD3.X UR5, URZ, UR41, URZ, UP0, !UPT ;  /* 0x000000293f057290 */ /* 0x000fe200087fe43f */
[----:B---3--:R-:W-:-:S02]  /*13290*/  IMAD R5, R5, 0x2000, R18 ;  /* 0x0000200005057824 */ /* 0x008fc400078e0212 */
[----:B----4-:R-:W-:Y:S02]  /*132a0*/  IMAD R0, R0, 0x40, R6 ;  /* 0x0000004000007824 */ /* 0x010fe400078e0206 */
[----:B------:R-:W-:Y:S02]  /*132b0*/  VIADD R5, R5, 0x22400 ;  /* 0x0002240005057836 */ /* 0x000fe40000000000 */
[----:B------:R-:W-:-:S07]  /*132c0*/  VIADD R6, R3, 0x38830 ;  /* 0x0003883003067836 */ /* 0x000fce0000000000 */
.L_x_1163:
        /* <DEDUP_REMOVED lines=13> */
.L_x_1272:
[----:B------:R-:W-:Y:S05]  /*133a0*/  BSYNC B3 ;  /* 0x0000000000037941 */ /* 0x000fea0003800000 */
.L_x_1164:
[----:B------:R-:W-:Y:S01]  /*133b0*/  BSSY B3, `(.L_x_1166) ;  /* 0x000000b000037945 */ /* 0x000fe20003800000 */
[----:B------:R-:W-:Y:S02]  /*133c0*/  IMAD.MOV.U32 R6, RZ, RZ, 0x0 ;  /* 0x00000000ff067424 */ /* 0x000fe400078e00ff */
[----:B------:R-:W-:Y:S01]  /*133d0*/  IMAD.MOV.U32 R7, RZ, RZ, 0x14f00000 ;  /* 0x14f00000ff077424 */ /* 0x000fe200078e00ff */
[----:B------:R-:W-:Y:S06]  /*133e0*/  @P1 BRA `(.L_x_1167) ;  /* 0x00000000001c1947 */ /* 0x000fec0003800000 */
[----:B------:R-:W1:Y:S01]  /*133f0*/  S2R R5, SR_TID.X ;  /* 0x0000000000057919 */ /* 0x000e620000002100 */
[----:B0-2---:R-:W-:-:S04]  /*13400*/  IMAD.MOV.U32 R2, RZ, RZ, 0x10000 ;  /* 0x00010000ff027424 */ /* 0x005fc800078e00ff */
[----:B------:R3:W-:Y:S01]  /*13410*/  SYNCS.ARRIVE.TRANS64 RZ, [R3+URZ+0x38850], R2 ;  /* 0x0388500203ff79a7 */ /* 0x0007e2000800003f */
[----:B-1----:R-:W-:-:S04]  /*13420*/  LOP3.LUT R5, R5, 0x1f, RZ, 0xc0, !PT ;  /* 0x0000001f05057812 */ /* 0x002fc800078ec0ff */
[----:B------:R-:W-:-:S13]  /*13430*/  ISETP.NE.AND P0, PT, R5, RZ, PT ;  /* 0x000000ff0500720c */ /* 0x000fda0003f05270 */
[----:B---3--:R-:W-:Y:S05]  /*13440*/  @!P0 BRA `(.L_x_1167) ;  /* 0x0000000000048947 */ /* 0x008fea0003800000 */
[----:B------:R-:W-:Y:S01]  /*13450*/  BPT.TRAP 0x1 ;  /* 0x000000040000795c */ /* 0x000fe20000300000 */
.L_x_1167:
[----:B------:R-:W-:Y:S05]  /*13460*/  BSYNC B3 ;  /* 0x0000000000037941 */ /* 0x000fea0003800000 */
.L_x_1166:
[----:B0-2---:R-:W2:Y:S01]  /*13470*/  LDL R2, [R1+0x10] ;  /* 0x0000100001027983 */ /* 0x005ea20000100800 */
        /* <DEDUP_REMOVED lines=9> */
.L_x_1168:
        /* <DEDUP_REMOVED lines=15> */
.L_x_1169:
        /* <DEDUP_REMOVED lines=15> */
.L_x_1170:
        /* <DEDUP_REMOVED lines=15> */
.L_x_1171:
        /* <DEDUP_REMOVED lines=15> */
.L_x_1172:
        /* <DEDUP_REMOVED lines=15> */
.L_x_1173:
        /* <DEDUP_REMOVED lines=15> */
.L_x_1174:
        /* <DEDUP_REMOVED lines=15> */
.L_x_1175:
        /* <DEDUP_REMOVED lines=10> */
.L_x_1157:
[----:B------:R-:W-:Y:S05]  /*13c40*/  BSYNC B1 ;  /* 0x0000000000017941 */ /* 0x000fea0003800000 */
.L_x_1156:
[----:B------:R-:W2:Y:S02]  /*13c50*/  LDL.LU R5, [R1+0x3c] ;  /* 0x00003c0001057983 */ /* 0x000ea40000300800 */
[----:B--2---:R-:W-:-:S07]  /*13c60*/  VIADD R0, R5, 0xfffffffd ;  /* 0xfffffffd05007836 */ /* 0x004fce0000000000 */
.L_x_1155:
[----:B------:R-:W-:Y:S05]  /*13c70*/  BSYNC B2 ;  /* 0x0000000000027941 */ /* 0x000fea0003800000 */
.L_x_1154:
[----:B------:R-:W-:Y:S01]  /*13c80*/  VIADD R8, R8, 0xfffffffe ;  /* 0xfffffffe08087836 */ /* 0x000fe20000000000 */
[----:B------:R-:W-:-:S04]  /*13c90*/  LOP3.LUT R4, RZ, R4, RZ, 0x33, !PT ;  /* 0x00000004ff047212 */ /* 0x000fc800078e33ff */
[----:B------:R-:W-:-:S13]  /*13ca0*/  ISETP.NE.AND P0, PT, R8, R4, PT ;  /* 0x000000040800720c */ /* 0x000fda0003f05270 */
[----:B------:R-:W-:Y:S05]  /*13cb0*/  @!P0 BRA `(.L_x_1153) ;  /* 0x0000001800e08947 */ /* 0x000fea0003800000 */
.L_x_1216:
[----:B------:R-:W2:Y:S04]  /*13cc0*/  LDL.LU R3, [R1+0x10] ;  /* 0x0000100001037983 */ /* 0x000ea80000300800 */
[----:B------:R-:W3:Y:S01]  /*13cd0*/  LDL.LU R2, [R1+0x18] ;  /* 0x0000180001027983 */ /* 0x000ee20000300800 */
[----:B------:R-:W-:Y:S01]  /*13ce0*/  LOP3.LUT P1, RZ, R19, 0x1, RZ, 0xc0, !PT ;  /* 0x0000000113ff7812 */ /* 0x000fe2000782c0ff */
[----:B------:R-:W-:Y:S05]  /*13cf0*/  YIELD ;  /* 0x0000000000007946 */ /* 0x000fea0003800000 */
[----:B------:R-:W-:Y:S01]  /*13d00*/  BSSY B1, `(.L_x_1176) ;  /* 0x00000d4000017945 */ /* 0x000fe20003800000 */
[----:B--2---:R-:W-:-:S05]  /*13d10*/  VIADD R7, R3, 0x1 ;  /* 0x0000000103077836 */ /* 0x004fca0000000000 */
[----:B------:R-:W-:-:S04]  /*13d20*/  ISETP.NE.AND P0, PT, R7, 0x2, PT ;  /* 0x000000020700780c */ /* 0x000fc80003f05270 */
[----:B------:R-:W-:Y:S02]  /*13d30*/  SEL R6, RZ, 0x1, P0 ;  /* 0x00000001ff067807 */ /* 0x000fe40000000000 */
[----:B------:R-:W-:Y:S02]  /*13d40*/  SEL R7, R7, RZ, P0 ;  /* 0x000000ff07077207 */ /* 0x000fe40000000000 */
[----:B---3--:R-:W-:Y:S01]  /*13d50*/  LOP3.LUT R6, R2, R6, RZ, 0x3c, !PT ;  /* 0x0000000602067212 */ /* 0x008fe200078e3cff */
[----:B0-----:R-:W-:Y:S06]  /*13d60*/  @!P1 BRA `(.L_x_1177) ;  /* 0x0000000c00349947 */ /* 0x001fec0003800000 */
        /* <DEDUP_REMOVED lines=24> */
.L_x_1178:
        /* <DEDUP_REMOVED lines=8> */
.L_x_1273:
[----:B------:R-:W-:Y:S05]  /*13f70*/  BSYNC B2 ;  /* 0x0000000000027941 */ /* 0x000fea0003800000 */
.L_x_1179:
        /* <DEDUP_REMOVED lines=9> */
.L_x_1182:
[----:B------:R-:W-:Y:S05]  /*14010*/  BSYNC B2 ;  /* 0x0000000000027941 */ /* 0x000fea0003800000 */
.L_x_1181:
        /* <DEDUP_REMOVED lines=12> */
.L_x_1183:
        /* <DEDUP_REMOVED lines=13> */
.L_x_1274:
[----:B------:R-:W-:Y:S05]  /*141b0*/  BSYNC B2 ;  /* 0x0000000000027941 */ /* 0x000fea0003800000 */
.L_x_1184:
        /* <DEDUP_REMOVED lines=11> */
.L_x_1187:
[----:B------:R-:W-:Y:S05]  /*14270*/  BSYNC B2 ;  /* 0x0000000000027941 */ /* 0x000fea0003800000 */
.L_x_1186:
        /* <DEDUP_REMOVED lines=9> */
.L_x_1188:
        /* <DEDUP_REMOVED lines=15> */
.L_x_1189:
        /* <DEDUP_REMOVED lines=15> */
.L_x_1190:
        /* <DEDUP_REMOVED lines=15> */
.L_x_1191:
        /* <DEDUP_REMOVED lines=15> */
.L_x_1192:
        /* <DEDUP_REMOVED lines=15> */
.L_x_1193:
        /* <DEDUP_REMOVED lines=15> */
.L_x_1194:
        /* <DEDUP_REMOVED lines=15> */
.L_x_1195:
        /* <DEDUP_REMOVED lines=10> */
.L_x_1177:
[----:B------:R-:W-:Y:S05]  /*14a40*/  BSYNC B1 ;  /* 0x0000000000017941 */ /* 0x000fea0003800000 */
.L_x_1176:
[----:B------:R-:W-:Y:S01]  /*14a50*/  VIADD R7, R7, 0x1 ;  /* 0x0000000107077836 */ /* 0x000fe20000000000 */
[----:B------:R-:W-:Y:S01]  /*14a60*/  LOP3.LUT P2, RZ, R19, 0x1, RZ, 0xc0, !PT ;  /* 0x0000000113ff7812 */ /* 0x000fe2000784c0ff */
[----:B------:R-:W-:Y:S03]  /*14a70*/  BSSY B1, `(.L_x_1196) ;  /* 0x00000d8000017945 */ /* 0x000fe60003800000 */
[----:B------:R-:W-:-:S04]  /*14a80*/  ISETP.NE.AND P0, PT, R7, 0x2, PT ;  /* 0x000000020700780c */ /* 0x000fc80003f05270 */
[----:B------:R-:W-:Y:S02]  /*14a90*/  SEL R2, RZ, 0x1, P0 ;  /* 0x00000001ff027807 */ /* 0x000fe40000000000 */
[----:B0-----:R-:W-:Y:S02]  /*14aa0*/  SEL R9, R7, RZ, P0 ;  /* 0x000000ff07097207 */ /* 0x001fe40000000000 */
[----:B------:R-:W-:Y:S01]  /*14ab0*/  LOP3.LUT R8, R6, R2, RZ, 0x3c, !PT ;  /* 0x0000000206087212 */ /* 0x000fe200078e3cff */
[----:B------:R-:W-:-:S04]  /*14ac0*/  VIADD R6, R0, 0xffffffff ;  /* 0xffffffff00067836 */ /* 0x000fc80000000000 */
[----:B------:R0:W-:Y:S04]  /*14ad0*/  STL [R1+0x18], R8 ;  /* 0x0000180801007387 */ /* 0x0001e80000100800 */
[----:B------:R0:W-:Y:S01]  /*14ae0*/  STL [R1+0x10], R9 ;  /* 0x0000100901007387 */ /* 0x0001e20000100800 */
        /* <DEDUP_REMOVED lines=25> */
.L_x_1198:
        /* <DEDUP_REMOVED lines=8> */
.L_x_1275:
[----:B------:R-:W-:Y:S05]  /*14d00*/  BSYNC B2 ;  /* 0x0000000000027941 */ /* 0x000fea0003800000 */
.L_x_1199:
        /* <DEDUP_REMOVED lines=9> */
.L_x_1202:
[----:B------:R-:W-:Y:S05]  /*14da0*/  BSYNC B2 ;  /* 0x0000000000027941 */ /* 0x000fea0003800000 */
.L_x_1201:
[----:B------:R-:W2:Y:S04]  /*14db0*/  LDL R3, [R1+0x10] ;  /* 0x0000100001037983 */ /* 0x000ea80000100800 */
[----:B------:R-:W3:Y:S01]  /*14dc0*/  LDL R5, [R1+0x20] ;  /* 0x0000200001057983 */ /* 0x000ee20000100800 */
[----:B0-----:R-:W-:Y:S01]  /*14dd0*/  IMAD.MOV.U32 R8, RZ, RZ, RZ ;  /* 0x000000ffff087224 */ /* 0x001fe200078e00ff */
[----:B------:R-:W-:Y:S01]  /*14de0*/  UIADD3 UR4, UP0, UR40, 0x370, URZ ;  /* 0x0000037028047890 */ /* 0x000fe2000ff1e03f */
[----:B------:R-:W-:Y:S01]  /*14df0*/  PLOP3.LUT P0, PT, PT, PT, PT, 0x80, 0x0 ;  /* 0x000000000000781c */ /* 0x000fe20003f0f070 */
[----:B------:R-:W-:Y:S01]  /*14e00*/  UMOV UR6, 0x0 ;  /* 0x0000000000067882 */ /* 0x000fe20000000000 */
[----:B------:R-:W-:Y:S01]  /*14e10*/  UMOV UR7, 0x14f00000 ;  /* 0x14f0000000077882 */ /* 0x000fe20000000000 */
[----:B------:R-:W-:Y:S01]  /*14e20*/  R2UR UR10, R8 ;  /* 0x00000000080a72ca */ /* 0x000fe200000e0000 */
[----:B------:R-:W-:Y:S01]  /*14e30*/  UIADD3.X UR5, URZ, UR41, URZ, UP0, !UPT ;  /* 0x000000293f057290 */ /* 0x000fe200087fe43f */
[----:B--2---:R-:W-:-:S02]  /*14e40*/  IMAD R3, R3, 0x2000, R18 ;  /* 0x0000200003037824 */ /* 0x004fc400078e0212 */
[----:B---3--:R-:W-:Y:S02]  /*14e50*/  IMAD R7, R7, 0x40, R5 ;  /* 0x0000004007077824 */ /* 0x008fe400078e0205 */
[----:B------:R-:W-:Y:S02]  /*14e60*/  VIADD R3, R3, 0x22400 ;  /* 0x0002240003037836 */ /* 0x000fe40000000000 */
[----:B------:R-:W-:-:S07]  /*14e70*/  VIADD R5, R4, 0x38830 ;  /* 0x0003883004057836 */ /* 0x000fce0000000000 */
.L_x_1203:
        /* <DEDUP_REMOVED lines=13> */
.L_x_1276:
[----:B------:R-:W-:Y:S05]  /*14f50*/  BSYNC B2 ;  /* 0x0000000000027941 */ /* 0x000fea0003800000 */
.L_x_1204:
        /* <DEDUP_REMOVED lines=11> */
.L_x_1207:
[----:B------:R-:W-:Y:S05]  /*15010*/  BSYNC B2 ;  /* 0x0000000000027941 */ /* 0x000fea0003800000 */
.L_x_1206:
[----:B------:R-:W2:Y:S01]  /*15020*/  LDL R5, [R1+0x10] ;  /* 0x0000100001057983 */ /* 0x000ea20000100800 */
        /* <DEDUP_REMOVED lines=9> */
.L_x_1208:
        /* <DEDUP_REMOVED lines=15> */
.L_x_1209:
        /* <DEDUP_REMOVED lines=15> */
.L_x_1210:
        /* <DEDUP_REMOVED lines=15> */
.L_x_1211:
        /* <DEDUP_REMOVED lines=15> */
.L_x_1212:
        /* <DEDUP_REMOVED lines=15> */
.L_x_1213:
        /* <DEDUP_REMOVED lines=15> */
.L_x_1214:
        /* <DEDUP_REMOVED lines=15> */
.L_x_1215:
        /* <DEDUP_REMOVED lines=10> */
.L_x_1197:
[----:B------:R-:W-:Y:S05]  /*157f0*/  BSYNC B1 ;  /* 0x0000000000017941 */ /* 0x000fea0003800000 */
.L_x_1196:
[----:B------:R-:W2:Y:S01]  /*15800*/  LDL R2, [R1+0x24] ;  /* 0x0000240001027983 */ /* 0x000ea20000100800 */
[----:B------:R-:W-:Y:S01]  /*15810*/  VIADD R0, R0, 0xfffffffe ;  /* 0xfffffffe00007836 */ /* 0x000fe20000000000 */
[----:B--2---:R-:W-:-:S13]  /*15820*/  ISETP.GT.AND P0, PT, R6, R2, PT ;  /* 0x000000020600720c */ /* 0x004fda0003f04270 */
[----:B------:R-:W-:Y:S05]  /*15830*/  @P0 BRA `(.L_x_1216) ;  /* 0xffffffe400200947 */ /* 0x000fea000383ffff */
.L_x_1153:
[----:B------:R-:W-:Y:S05]  /*15840*/  BSYNC B0 ;  /* 0x0000000000007941 */ /* 0x000fea0003800000 */
.L_x_1152:
[----:B------:R-:W2:Y:S04]  /*15850*/  LDL.LU R4, [R1+0x10] ;  /* 0x0000100001047983 */ /* 0x000ea80000300800 */
[----:B------:R-:W3:Y:S01]  /*15860*/  LDL.LU R3, [R1+0x18] ;  /* 0x0000180001037983 */ /* 0x000ee20000300800 */
[----:B------:R-:W1:Y:S01]  /*15870*/  S2R R2, SR_TID.X ;  /* 0x0000000000027919 */ /* 0x000e620000002100 */
[----:B------:R-:W-:Y:S01]  /*15880*/  BSSY B0, `(.L_x_1217) ;  /* 0x0000016000007945 */ /* 0x000fe20003800000 */
[----:B-1----:R-:W-:-:S04]  /*15890*/  LOP3.LUT R2, R2, 0x7f, RZ, 0xc0, !PT ;  /* 0x0000007f02027812 */ /* 0x002fc800078ec0ff */
[----:B------:R-:W-:Y:S01]  /*158a0*/  ISETP.NE.AND P1, PT, R2, RZ, PT ;  /* 0x000000ff0200720c */ /* 0x000fe20003f25270 */
[----:B--2---:R-:W-:-:S05]  /*158b0*/  VIADD R0, R4, 0x1 ;  /* 0x0000000104007836 */ /* 0x004fca0000000000 */
[----:B------:R-:W-:-:S04]  /*158c0*/  ISETP.NE.AND P0, PT, R0, 0x2, PT ;  /* 0x000000020000780c */ /* 0x000fc80003f05270 */
[----:B------:R-:W-:-:S04]  /*158d0*/  SEL R2, RZ, 0x1, P0 ;  /* 0x00000001ff027807 */ /* 0x000fc80000000000 */
[----:B---3--:R-:W-:-:S05]  /*158e0*/  LOP3.LUT R3, R3, R2, RZ, 0x3c, !PT ;  /* 0x0000000203037212 */ /* 0x008fca00078e3cff */
[----:B------:R1:W-:Y:S01]  /*158f0*/  STL [R1+0x18], R3 ;  /* 0x0000180301007387 */ /* 0x0003e20000100800 */
[----:B------:R-:W-:Y:S05]  /*15900*/  @P1 BRA `(.L_x_1218) ;  /* 0x0000000000341947 */ /* 0x000fea0003800000 */
[----:B------:R-:W2:Y:S01]  /*15910*/  S2R R2, SR_LANEID ;  /* 0x0000000000027919 */ /* 0x000ea20000000000 */
[----:B------:R-:W-:Y:S02]  /*15920*/  VOTEU.ANY UR4, UPT, PT ;  /* 0x0000000000047886 */ /* 0x000fe400038e0100 */
[----:B------:R-:W2:Y:S08]  /*15930*/  FLO.U32 R4, UR4 ;  /* 0x0000000400047d00 */ /* 0x000eb000080e0000 */
[----:B------:R-:W3:Y:S01]  /*15940*/  POPC R5, UR4 ;  /* 0x0000000400057d09 */ /* 0x000ee20008000000 */
[----:B--2---:R-:W-:-:S02]  /*15950*/  ISETP.EQ.U32.AND P1, PT, R4, R2, PT ;  /* 0x000000020400720c */ /* 0x004fc40003f22070 */
[----:B-1----:R-:W3:Y:S11]  /*15960*/  LDC.64 R2, c[0x0][0xd60] ;  /* 0x00035800ff027b82 */ /* 0x002ef60000000a00 */
[----:B---3--:R1:W2:Y:S02]  /*15970*/  @P1 ATOMG.E.ADD.STRONG.GPU PT, R2, desc[UR38][R2.64], R5 ;  /* 0x00000005020219a8 */ /* 0x0082a400081ee1e6 */
[----:B-1----:R-:W1:Y:S02]  /*15980*/  S2R R3, SR_LTMASK ;  /* 0x0000000000037919 */ /* 0x002e640000003900 */
[----:B-1----:R-:W-:-:S06]  /*15990*/  LOP3.LUT R3, R3, UR4, RZ, 0xc0, !PT ;  /* 0x0000000403037c12 */ /* 0x002fcc000f8ec0ff */
[----:B------:R-:W1:Y:S01]  /*159a0*/  POPC R3, R3 ;  /* 0x0000000300037309 */ /* 0x000e620000000000 */
[----:B--2---:R-:W1:Y:S02]  /*159b0*/  SHFL.IDX PT, R2, R2, R4, 0x1f ;  /* 0x00001f0402027589 */ /* 0x004e6400000e0000 */
[----:B-1----:R-:W-:-:S05]  /*159c0*/  IADD3 R2, R2, UR36, R3 ;  /* 0x0000002402027c10 */ /* 0x002fca000fffe003 */
[----:B------:R2:W-:Y:S02]  /*159d0*/  STL [R1], R2 ;  /* 0x0000000201007387 */ /* 0x0005e40000100800 */
.L_x_1218:
[----:B------:R-:W-:Y:S05]  /*159e0*/  BSYNC B0 ;  /* 0x0000000000007941 */ /* 0x000fea0003800000 */
.L_x_1217:
[----:B------:R-:W-:-:S05]  /*159f0*/  SEL R0, R0, RZ, P0 ;  /* 0x000000ff00007207 */ /* 0x000fca0000000000 */
[----:B------:R3:W-:Y:S02]  /*15a00*/  STL [R1+0x10], R0 ;  /* 0x0000100001007387 */ /* 0x0007e40000100800 */
.L_x_1114:
[----:B------:R-:W-:Y:S05]  /*15a10*/  BSYNC B7 ;  /* 0x0000000000077941 */ /* 0x000fea0003800000 */
.L_x_1112:
[----:B------:R-:W-:-:S13]  /*15a20*/  LOP3.LUT P0, RZ, R19, 0x40, RZ, 0xc0, !PT ;  /* 0x0000004013ff7812 */ /* 0x000fda000780c0ff */
[----:B------:R-:W-:Y:S05]  /*15a30*/  @!P0 BRA `(.L_x_1219) ;  /* 0x00000000002c8947 */ /* 0x000fea0003800000 */
[----:B------:R-:W-:Y:S05]  /*15a40*/  WARPSYNC.ALL ;  /* 0x0000000000007948 */ /* 0x000fea0003800000 */
[----:B------:R-:W5:Y:S08]  /*15a50*/  S2UR UR5, SR_CgaCtaId ;  /* 0x00000000000579c3 */ /* 0x000f700000008800 */
[----:B------:R-:W-:Y:S06]  /*15a60*/  BAR.SYNC.DEFER_BLOCKING 0x5, 0x180 ;  /* 0x0146000000007b1d */ /* 0x000fec0000010000 */
[----:B------:R-:W-:-:S02]  /*15a70*/  UMOV UR4, 0x400 ;  /* 0x0000040000047882 */ /* 0x000fc40000000000 */
[----:B-----5:R-:W-:-:S06]  /*15a80*/  ULEA UR4, UR5, UR4, 0x18 ;  /* 0x0000000405047291 */ /* 0x020fcc000f8ec03f */
[----:B------:R-:W-:-:S05]  /*15a90*/  IMAD.U32 R18, RZ, RZ, UR4 ;  /* 0x00000004ff127e24 */ /* 0x000fca000f8e00ff */
[----:B--23--:R-:W2:Y:S04]  /*15aa0*/  LDS.128 R4, [R18+0x388d0] ;  /* 0x0388d00012047984 */ /* 0x00cea80000000c00 */
[----:B--2---:R2:W-:Y:S04]  /*15ab0*/  STL.64 [R1], R4 ;  /* 0x0000000401007387 */ /* 0x0045e80000100a00 */
[----:B------:R2:W-:Y:S01]  /*15ac0*/  STL.64 [R1+0x8], R6 ;  /* 0x0000080601007387 */ /* 0x0005e20000100a00 */
[----:B------:R-:W-:Y:S06]  /*15ad0*/  BAR.ARV 0x4, 0x180 ;  /* 0x0106000000007b1d */ /* 0x000fec0000002000 */
[----:B------:R-:W-:Y:S05]  /*15ae0*/  BRA `(.L_x_1220) ;  /* 0x0000000c001c7947 */ /* 0x000fea0003800000 */
.L_x_1219:
[----:B------:R-:W5:Y:S01]  /*15af0*/  S2R R16, SR_TID.X ;  /* 0x0000000000107919 */ /* 0x000f620000002100 */
[----:B------:R-:W-:Y:S01]  /*15b00*/  UMOV UR4, 0xffffffff ;  /* 0xffffffff00047882 */ /* 0x000fe20000000000 */
[----:B-----5:R-:W-:-:S04]  /*15b10*/  LOP3.LUT R16, R16, 0x1f, RZ, 0xc0, !PT ;  /* 0x0000001f10107812 */ /* 0x020fc800078ec0ff */
[----:B------:R-:W-:Y:S01]  /*15b20*/  ISETP.NE.AND P0, PT, R16, 0x1f, PT ;  /* 0x0000001f1000780c */ /* 0x000fe20003f05270 */
[----:B------:R-:W-:-:S12]  /*15b30*/  BRA.DIV UR4, `(.L_x_1221) ;  /* 0x0000002604b07947 */ /* 0x000fd8000b800000 */
[----:B-1----:R-:W0:Y:S01]  /*15b40*/  LDL.LU R3, [R1] ;  /* 0x0000000001037983 */ /* 0x002e220000300800 */
[----:B------:R-:W-:-:S03]  /*15b50*/  ULDC UR4, c[0x0][0xd3c] ;  /* 0x00034f0000047ab9 */ /* 0x000fc60000000800 */
[----:B---3--:R-:W4:Y:S01]  /*15b60*/  LDL R4, [R1+0xc] ;  /* 0x00000c0001047983 */ /* 0x008f220000100800 */
[----:B0-----:R-:W-:Y:S02]  /*15b70*/  IMAD.MOV.U32 R10, RZ, RZ, R3 ;  /* 0x000000ffff0a7224 */ /* 0x001fe400078e0003 */
[----:B----4-:R-:W-:-:S05]  /*15b80*/  IMAD.IADD R0, R4, 0x1, R16 ;  /* 0x0000000104007824 */ /* 0x010fca00078e0210 */
[----:B------:R-:W-:-:S13]  /*15b90*/  ISETP.GE.OR P1, PT, R0, UR4, !P0 ;  /* 0x0000000400007c0c */ /* 0x000fda000c726670 */
[----:B--2---:R-:W0:Y:S08]  /*15ba0*/  @!P1 LDC.64 R2, c[0x0][0xd80] ;  /* 0x00036000ff029b82 */ /* 0x004e300000000a00 */
[----:B------:R-:W1:Y:S01]  /*15bb0*/  @!P1 LDC.64 R4, c[0x0][0xd78] ;  /* 0x00035e00ff049b82 */ /* 0x000e620000000a00 */
[----:B0-----:R-:W-:-:S05]  /*15bc0*/  @!P1 IMAD.WIDE R2, R0, 0x4, R2 ;  /* 0x0000000400029825 */ /* 0x001fca00078e0202 */
[----:B------:R1:W2:Y:S02]  /*15bd0*/  @!P1 LDG.E R6, desc[UR38][R2.64] ;  /* 0x0000002602069981 */ /* 0x0002a4000c1e1900 */
[----:B-1----:R-:W-:-:S06]  /*15be0*/  @!P1 IMAD.WIDE R2, R0, 0x4, R4 ;  /* 0x0000000400029825 */ /* 0x002fcc00078e0204 */
[----:B------:R-:W3:Y:S01]  /*15bf0*/  @!P1 LDG.E R2, desc[UR38][R2.64] ;  /* 0x0000002602029981 */ /* 0x000ee2000c1e1900 */
[----:B------:R-:W-:Y:S01]  /*15c00*/  IMAD.MOV.U32 R5, RZ, RZ, RZ ;  /* 0x000000ffff057224 */ /* 0x000fe200078e00ff */
[C---:B------:R-:W-:Y:S02]  /*15c10*/  ISETP.GE.U32.AND P2, PT, R16.reuse, 0x2, PT ;  /* 0x000000021000780c */ /* 0x040fe40003f46070 */
[C---:B------:R-:W-:Y:S01]  /*15c20*/  ISETP.GE.U32.AND P3, PT, R16.reuse, 0x4, PT ;  /* 0x000000041000780c */ /* 0x040fe20003f66070 */
[----:B------:R-:W-:Y:S01]  /*15c30*/  SHFL.IDX PT, R0, R10, RZ, 0x1f ;  /* 0x00001fff0a007589 */ /* 0x000fe200000e0000 */
[C---:B------:R-:W-:Y:S02]  /*15c40*/  ISETP.GE.U32.AND P4, PT, R16.reuse, 0x8, PT ;  /* 0x000000081000780c */ /* 0x040fe40003f86070 */
[----:B------:R-:W-:Y:S01]  /*15c50*/  ISETP.GE.U32.AND P5, PT, R16, 0x10, PT ;  /* 0x000000101000780c */ /* 0x000fe20003fa6070 */
[----:B------:R-:W-:Y:S01]  /*15c60*/  SHFL.IDX PT, R8, R10, 0x1, 0x1f ;  /* 0x00201f000a087f89 */ /* 0x000fe200000e0000 */
[----:B--2---:R-:W-:Y:S01]  /*15c70*/  @!P1 IMAD.MOV.U32 R5, RZ, RZ, R6 ;  /* 0x000000ffff059224 */ /* 0x004fe200078e0006 */
[----:B------:R-:W-:-:S02]  /*15c80*/  CS2R R6, SRZ ;  /* 0x0000000000067805 */ /* 0x000fc4000001ff00 */
[----:B---3--:R-:W-:Y:S01]  /*15c90*/  @!P1 IMAD.MOV.U32 R7, RZ, RZ, R2 ;  /* 0x000000ffff079224 */ /* 0x008fe200078e0002 */
[----:B------:R-:W-:-:S03]  /*15ca0*/  ISETP.NE.AND P1, PT, R16, RZ, PT ;  /* 0x000000ff1000720c */ /* 0x000fc60003f25270 */
        /* <DEDUP_REMOVED lines=17> */
.L_x_1286:
[----:B------:R-:W-:Y:S02]  /*15dc0*/  ULDC UR4, c[0x0][0xd38] ;  /* 0x00034e0000047ab9 */ /* 0x000fe40000000800 */
[----:B------:R-:W-:-:S04]  /*15dd0*/  IMAD.U32 R3, RZ, RZ, UR4 ;  /* 0x00000004ff037e24 */ /* 0x000fc8000f8e00ff */
[----:B-1----:R-:W-:-:S04]  /*15de0*/  IMAD R9, R9, R3, RZ ;  /* 0x0000000309097224 */ /* 0x002fc800078e02ff */
[----:B------:R-:W-:-:S05]  /*15df0*/  IMAD.IADD R4, R8, 0x1, R9 ;  /* 0x0000000108047824 */ /* 0x000fca00078e0209 */
[----:B------:R-:W-:-:S13]  /*15e00*/  ISETP.GT.AND P6, PT, R4, R0, PT ;  /* 0x000000000400720c */ /* 0x000fda0003fc4270 */
[----:B------:R-:W-:Y:S05]  /*15e10*/  @P6 BRA `(.L_x_1222) ;  /* 0x0000000000ac6947 */ /* 0x000fea0003800000 */
.L_x_1225:
        /* <DEDUP_REMOVED lines=37> */
.L_x_1294:
[----:B------:R-:W-:Y:S02]  /*16070*/  ULDC UR4, c[0x0][0xd38] ;  /* 0x00034e0000047ab9 */ /* 0x000fe40000000800 */
[----:B------:R-:W-:-:S04]  /*16080*/  IMAD.U32 R3, RZ, RZ, UR4 ;  /* 0x00000004ff037e24 */ /* 0x000fc8000f8e00ff */
[----:B-1----:R-:W-:-:S04]  /*16090*/  IMAD R9, R9, R3, RZ ;  /* 0x0000000309097224 */ /* 0x002fc800078e02ff */
[----:B------:R-:W-:-:S05]  /*160a0*/  IMAD.IADD R4, R9, 0x1, R4 ;  /* 0x0000000109047824 */ /* 0x000fca00078e0204 */
[----:B------:R-:W-:-:S13]  /*160b0*/  ISETP.GT.AND P6, PT, R4, R0, PT ;  /* 0x000000000400720c */ /* 0x000fda0003fc4270 */
[----:B------:R-:W-:Y:S05]  /*160c0*/  @!P6 BRA `(.L_x_1225) ;  /* 0xfffffffc0054e947 */ /* 0x000fea000383ffff */
.L_x_1222:
        /* <DEDUP_REMOVED lines=9> */
.L_x_1299:
[----:B------:R-:W-:-:S13]  /*16160*/  ISETP.NE.AND P0, PT, R8, RZ, PT ;  /* 0x000000ff0800720c */ /* 0x000fda0003f05270 */
[----:B------:R-:W-:Y:S05]  /*16170*/  @!P0 BRA `(.L_x_1227) ;  /* 0x0000000000148947 */ /* 0x000fea0003800000 */
[----:B------:R-:W-:Y:S01]  /*16180*/  UMOV UR4, 0xffffffff ;  /* 0xffffffff00047882 */ /* 0x000fe20000000000 */
[----:B------:R-:W-:Y:S02]  /*16190*/  VIADD R12, R4, 0xffffffff ;  /* 0xffffffff040c7836 */ /* 0x000fe40000000000 */
[----:B------:R-:W-:Y:S05]  /*161a0*/  BRA.DIV UR4, `(.L_x_1228) ;  /* 0x0000002a04a47947 */ /* 0x000fea000b800000 */
[----:B0-----:R0:W4:Y:S02]  /*161b0*/  SHFL.IDX PT, R2, R2, R12, 0x1f ;  /* 0x00001f0c02027589 */ /* 0x00112400000e0000 */
.L_x_1302:
[----:B----4-:R-:W-:-:S07]  /*161c0*/  IMAD.MOV.U32 R6, RZ, RZ, R2 ;  /* 0x000000ffff067224 */ /* 0x010fce00078e0002 */
.L_x_1227:
[----:B------:R-:W4:Y:S01]  /*161d0*/  LDL.LU R10, [R1+0xc] ;  /* 0x00000c00010a7983 */ /* 0x000f220000300800 */
[----:B------:R-:W-:Y:S01]  /*161e0*/  IMAD R9, R6, R3, R9 ;  /* 0x0000000306097224 */ /* 0x000fe200078e0209 */
[----:B--2---:R-:W-:-:S03]  /*161f0*/  IABS R6, R5 ;  /* 0x0000000500067213 */ /* 0x004fc60000000000 */
[----:B------:R-:W-:Y:S01]  /*16200*/  IMAD.IADD R0, R0, 0x1, -R9 ;  /* 0x0000000100007824 */ /* 0x000fe200078e0a09 */
[----:B0-----:R-:W0:Y:S01]  /*16210*/  I2F.RP R2, R6 ;  /* 0x0000000600027306 */ /* 0x001e220000209400 */
        /* <DEDUP_REMOVED lines=52> */
[----:B-1----:R-:W-:Y:S02]  /*16560*/  IMAD.IADD R4, R0, 0x1, -R5 ;  /* 0x0000000100047824 */ /* 0x002fe400078e0a05 */
[----:B------:R-:W-:-:S05]  /*16570*/  IMAD R0, R3, 0x10000, R2 ;  /* 0x0001000003007824 */ /* 0x000fca00078e0202 */
[----:B------:R0:W-:Y:S04]  /*16580*/  STL [R1+0x8], R0 ;  /* 0x0000080001007387 */ /* 0x0001e80000100800 */
[----:B------:R0:W-:Y:S04]  /*16590*/  STL [R1+0xc], R10 ;  /* 0x00000c0a01007387 */ /* 0x0001e80000100800 */
[----:B------:R0:W-:Y:S01]  /*165a0*/  STL [R1+0x4], R4 ;  /* 0x0000040401007387 */ /* 0x0001e20000100800 */
[----:B------:R-:W-:Y:S05]  /*165b0*/  BRA `(.L_x_1229) ;  /* 0x0000000000287947 */ /* 0x000fea0003800000 */
.L_x_1223:
        /* <DEDUP_REMOVED lines=10> */
.L_x_1229:
        /* <DEDUP_REMOVED lines=9> */
[----:B------:R-:W0:Y:S01]  /*166f0*/  @!P0 S2R R0, SR_CgaCtaId ;  /* 0x0000000000008919 */ /* 0x000e220000008800 */
[----:B--2---:R-:W-:Y:S01]  /*16700*/  IMAD.MOV.U32 R7, RZ, RZ, R2 ;  /* 0x000000ffff077224 */ /* 0x004fe200078e0002 */
[----:B------:R-:W-:Y:S01]  /*16710*/  @!P0 MOV R2, 0x400 ;  /* 0x0000040000028802 */ /* 0x000fe20000000f00 */
[----:B---3--:R-:W-:-:S03]  /*16720*/  IMAD.MOV.U32 R6, RZ, RZ, R3 ;  /* 0x000000ffff067224 */ /* 0x008fc600078e0003 */
[----:B0-----:R-:W-:-:S05]  /*16730*/  @!P0 LEA R18, R0, R2, 0x18 ;  /* 0x0000000200128211 */ /* 0x001fca00078ec0ff */
[----:B----4-:R3:W-:Y:S01]  /*16740*/  @!P0 STS.128 [R18+0x388d0], R4 ;  /* 0x0388d00412008388 */ /* 0x0107e20000000c00 */
[----:B------:R-:W-:Y:S06]  /*16750*/  BAR.ARV 0x5, 0x180 ;  /* 0x0146000000007b1d */ /* 0x000fec0000002000 */
.L_x_1220:
[----:B----4-:R-:W4:Y:S01]  /*16760*/  LDL R0, [R1+0xc] ;  /* 0x00000c0001007983 */ /* 0x010f220000100800 */
[----:B------:R-:W-:Y:S02]  /*16770*/  ULDC UR4, c[0x0][0xd3c] ;  /* 0x00034f0000047ab9 */ /* 0x000fe40000000800 */
[----:B----4-:R-:W-:-:S13]  /*16780*/  ISETP.GE.AND P0, PT, R0, UR4, PT ;  /* 0x0000000400007c0c */ /* 0x010fda000bf06270 */
[----:B------:R-:W-:Y:S05]  /*16790*/  @!P0 BRA `(.L_x_1230) ;  /* 0xffffff8c00c08947 */ /* 0x000fea000383ffff */
[----:B------:R-:W-:Y:S05]  /*167a0*/  BSYNC B8 ;  /* 0x0000000000087941 */ /* 0x000fea0003800000 */
.L_x_1106:
[----:B0-----:R-:W4:Y:S01]  /*167b0*/  LDL.LU R0, [R1+0x64] ;  /* 0x0000640001007983 */ /* 0x001f220000300800 */
[----:B------:R-:W-:Y:S01]  /*167c0*/  BSSY B0, `(.L_x_1231) ;  /* 0x000000b000007945 */ /* 0x000fe20003800000 */
[----:B--23--:R-:W0:Y:S01]  /*167d0*/  S2R R5, SR_CgaCtaId ;  /* 0x0000000000057919 */ /* 0x00ce220000008800 */
[----:B----4-:R-:W-:-:S05]  /*167e0*/  VIADD R0, R0, 0x1 ;  /* 0x0000000100007836 */ /* 0x010fca0000000000 */
[----:B-1----:R-:W-:-:S04]  /*167f0*/  LEA.HI R2, R0, R0, RZ, 0x1 ;  /* 0x0000000000027211 */ /* 0x002fc800078f08ff */
[----:B------:R-:W-:Y:S02]  /*16800*/  LOP3.LUT R3, R2, 0xfffffffe, RZ, 0xc0, !PT ;  /* 0xfffffffe02037812 */ /* 0x000fe400078ec0ff */
[----:B------:R-:W-:-:S03]  /*16810*/  MOV R2, 0x400 ;  /* 0x0000040000027802 */ /* 0x000fc60000000f00 */
[----:B------:R-:W-:Y:S01]  /*16820*/  IMAD.IADD R0, R0, 0x1, -R3 ;  /* 0x0000000100007824 */ /* 0x000fe200078e0a03 */
[----:B0-----:R-:W-:-:S04]  /*16830*/  LEA R9, R5, R2, 0x18 ;  /* 0x0000000205097211 */ /* 0x001fc800078ec0ff */
[----:B------:R-:W-:-:S04]  /*16840*/  SHF.L.U32 R0, R0, 0x1f, RZ ;  /* 0x0000001f00007819 */ /* 0x000fc800000006ff */
[----:B------:R-:W0:Y:S02]  /*16850*/  SYNCS.PHASECHK.TRANS64.TRYWAIT P0, [R9+URZ+0x38820], R0 ;  /* 0x03882000090075a7 */ /* 0x000e24000800017f */
[----:B0-----:R-:W-:Y:S05]  /*16860*/  @!P0 BRA `(.L_x_1232) ;  /* 0x00000024001c8947 */ /* 0x001fea0003800000 */
.L_x_1303:
[----:B------:R-:W-:Y:S05]  /*16870*/  BSYNC B0 ;  /* 0x0000000000007941 */ /* 0x000fea0003800000 */
.L_x_1231:
[----:B------:R-:W-:-:S03]  /*16880*/  UMOV UR4, 0xffffffff ;  /* 0xffffffff00047882 */ /* 0x000fc60000000000 */
[----:B------:R-:W-:Y:S05]  /*16890*/  BRA.DIV UR4, `(.L_x_1233) ;  /* 0x0000002604247947 */ /* 0x000fea000b800000 */
[----:B0-----:R-:W0:Y:S02]  /*168a0*/  S2R R0, SR_TID.X ;  /* 0x0000000000007919 */ /* 0x001e240000002100 */
[----:B0-----:R-:W-:-:S04]  /*168b0*/  SHF.R.U32.HI R0, RZ, 0x5, R0 ;  /* 0x00000005ff007819 */ /* 0x001fc80000011600 */
[----:B------:R-:W-:-:S05]  /*168c0*/  LOP3.LUT R0, R0, 0x3, RZ, 0xc0, !PT ;  /* 0x0000000300007812 */ /* 0x000fca00078ec0ff */
[----:B------:R0:W1:Y:S02]  /*168d0*/  SHFL.IDX PT, R14, R0, RZ, 0x1f ;  /* 0x00001fff000e7589 */ /* 0x00006400000e0000 */
.L_x_1306:
[----:B-1----:R-:W-:Y:S01]  /*168e0*/  ISETP.NE.AND P0, PT, R14, RZ, PT ;  /* 0x000000ff0e00720c */ /* 0x002fe20003f05270 */
[----:B------:R-:W-:-:S12]  /*168f0*/  BSSY B0, `(.L_x_1234) ;  /* 0x0000020000007945 */ /* 0x000fd80003800000 */
[----:B------:R-:W-:Y:S05]  /*16900*/  @P0 BRA `(.L_x_1235) ;  /* 0x0000000000780947 */ /* 0x000fea0003800000 */
[----:B------:R-:W-:-:S03]  /*16910*/  UMOV UR4, 0xffffffff ;  /* 0xffffffff00047882 */ /* 0x000fc60000000000 */
[----:B------:R-:W-:Y:S05]  /*16920*/  BRA.DIV UR4, `(.L_x_1236) ;  /* 0x0000002604347947 */ /* 0x000fea000b800000 */
[----:B------:R-:W-:-:S13]  /*16930*/  ELECT P6, URZ, PT ;  /* 0x00000000003f782f */ /* 0x000fda00038c0000 */
.L_x_1309:
[----:B------:R-:W-:Y:S05]  /*16940*/  @!P6 BRA `(.L_x_1235) ;  /* 0x000000000068e947 */ /* 0x000fea0003800000 */
[----:B------:R-:W2:Y:S04]  /*16950*/  LDL R2, [R1+0x10] ;  /* 0x0000100001027983 */ /* 0x000ea80000100800 */
[----:B------:R-:W3:Y:S01]  /*16960*/  LDL.LU R6, [R1+0x18] ;  /* 0x0000180001067983 */ /* 0x000ee20000300800 */
[----:B0-----:R-:W-:-:S04]  /*16970*/  VIADD R0, R9, 0x38840 ;  /* 0x0003884009007836 */ /* 0x001fc80000000000 */
[C---:B--2---:R-:W-:Y:S02]  /*16980*/  IMAD R5, R2.reuse, 0x8, R0 ;  /* 0x0000000802057824 */ /* 0x044fe400078e0200 */
[----:B------:R-:W-:Y:S01]  /*16990*/  VIADD R2, R2, 0x1 ;  /* 0x0000000102027836 */ /* 0x000fe20000000000 */
[----:B---3--:R-:W-:-:S04]  /*169a0*/  SHF.L.U32 R4, R6, 0x1f, RZ ;  /* 0x0000001f06047819 */ /* 0x008fc800000006ff */
[----:B------:R-:W-:Y:S01]  /*169b0*/  ISETP.NE.AND P1, PT, R2, 0x2, PT ;  /* 0x000000020200780c */ /* 0x000fe20003f25270 */
[----:B------:R-:W0:Y:S03]  /*169c0*/  SYNCS.PHASECHK.TRANS64.TRYWAIT P0, [R5+URZ], R4 ;  /* 0x00000004050075a7 */ /* 0x000e26000800017f */
[----:B------:R-:W-:-:S04]  /*169d0*/  SEL R3, RZ, 0x1, P1 ;  /* 0x00000001ff037807 */ /* 0x000fc80000800000 */
[----:B------:R-:W-:Y:S02]  /*169e0*/  LOP3.LUT R6, R6, R3, RZ, 0x3c, !PT ;  /* 0x0000000306067212 */ /* 0x000fe400078e3cff */
[----:B------:R-:W-:Y:S02]  /*169f0*/  SEL R3, R2, RZ, P1 ;  /* 0x000000ff02037207 */ /* 0x000fe40000800000 */
[----:B------:R-:W-:-:S03]  /*16a00*/  SHF.L.U32 R2, R6, 0x1f, RZ ;  /* 0x0000001f06027819 */ /* 0x000fc600000006ff */
[----:B------:R-:W-:Y:S01]  /*16a10*/  IMAD R7, R3, 0x8, R0 ;  /* 0x0000000803077824 */ /* 0x000fe200078e0200 */
[----:B0-----:R-:W-:Y:S06]  /*16a20*/  @!P0 BRA `(.L_x_1237) ;  /* 0x0000002400148947 */ /* 0x001fec0003800000 */
.L_x_1310:
[----:B------:R-:W0:Y:S01]  /*16a30*/  LDL.LU R6, [R1+0x10] ;  /* 0x0000100001067983 */ /* 0x000e220000300800 */
[----:B------:R-:W1:Y:S01]  /*16a40*/  SYNCS.PHASECHK.TRANS64.TRYWAIT P0, [R7+URZ], R2 ;  /* 0x00000002070075a7 */ /* 0x000e62000800017f */
[----:B------:R-:W-:-:S04]  /*16a50*/  VIADD R0, R9, 0x38860 ;  /* 0x0003886009007836 */ /* 0x000fc80000000000 */
[----:B0-----:R-:W-:Y:S01]  /*16a60*/  IMAD R5, R6, 0x8, R0 ;  /* 0x0000000806057824 */ /* 0x001fe200078e0200 */
[----:B-1----:R-:W-:Y:S06]  /*16a70*/  @!P0 BRA `(.L_x_1238) ;  /* 0x0000002400148947 */ /* 0x002fec0003800000 */
.L_x_1311:
[----:B------:R-:W1:Y:S02]  /*16a80*/  SYNCS.PHASECHK.TRANS64.TRYWAIT P0, [R5+URZ], R4 ;  /* 0x00000004050075a7 */ /* 0x000e64000800017f */
[----:B-1----:R-:W-:Y:S05]  /*16a90*/  @!P0 BRA `(.L_x_1239) ;  /* 0x0000002400208947 */ /* 0x002fea0003800000 */
.L_x_1312:
[----:B------:R-:W-:-:S07]  /*16aa0*/  IMAD R3, R3, 0x8, R0 ;  /* 0x0000000803037824 */ /* 0x000fce00078e0200 */
.L_x_1240:
[----:B--2---:R2:W3:Y:S02]  /*16ab0*/  SYNCS.PHASECHK.TRANS64.TRYWAIT P0, [R3+URZ], R2 ;  /* 0x00000002030075a7 */ /* 0x0044e4000800017f */
[----:B---3--:R-:W-:Y:S05]  /*16ac0*/  @!P0 NANOSLEEP.SYNCS 0x989680 ;  /* 0x009896800000895d */ /* 0x008fea0003900000 */
[----:B------:R-:W3:Y:S02]  /*16ad0*/  @!P0 SYNCS.PHASECHK.TRANS64 P0, [R3+URZ], R2 ;  /* 0x00000002030085a7 */ /* 0x000ee4000800007f */
[----:B---3--:R-:W-:Y:S05]  /*16ae0*/  @!P0 BRA `(.L_x_1240) ;  /* 0xfffffffc00f08947 */ /* 0x008fea000383ffff */
.L_x_1235:
[----:B------:R-:W-:Y:S05]  /*16af0*/  BSYNC B0 ;  /* 0x0000000000007941 */ /* 0x000fea0003800000 */
.L_x_1234:
[----:B------:R-:W-:Y:S05]  /*16b00*/  EXIT ;  /* 0x000000000000794d */ /* 0x000fea0003800000 */
.L_x_1063:
[----:B0-----:R-:W-:-:S04]  /*16b10*/  IMAD.U32 R0, RZ, RZ, UR41 ;  /* 0x00000029ff007e24 */ /* 0x001fc8000f8e00ff */
[----:B------:R0:W1:Y:S03]  /*16b20*/  SYNCS.PHASECHK.TRANS64.TRYWAIT P1, [R0+URZ+0x38800], R3 ;  /* 0x03880003000075a7 */ /* 0x000066000802017f */
[----:B-1----:R-:W-:Y:S05]  /*16b30*/  @!P1 NANOSLEEP.SYNCS 0x989680 ;  /* 0x009896800000995d */ /* 0x002fea0003900000 */
[----:B------:R-:W1:Y:S02]  /*16b40*/  @!P1 SYNCS.PHASECHK.TRANS64 P1, [R0+URZ+0x38800], R3 ;  /* 0x03880003000095a7 */ /* 0x000e64000802007f */
[----:B-1----:R-:W-:Y:S05]  /*16b50*/  @!P1 BRA `(.L_x_1063) ;  /* 0xfffffffc00ec9947 */ /* 0x002fea000383ffff */
[----:B------:R-:W-:Y:S05]  /*16b60*/  BRA `(.L_x_1241) ;  /* 0xfffffed0008c7947 */ /* 0x000fea000383ffff */
.L_x_1067:
[----:B--2---:R2:W3:Y:S02]  /*16b70*/  SYNCS.PHASECHK.TRANS64.TRYWAIT P1, [R4+URZ+0x38830], R5 ;  /* 0x03883005040075a7 */ /* 0x0044e4000802017f */
[----:B---3--:R-:W-:Y:S05]  /*16b80*/  @!P1 NANOSLEEP.SYNCS 0x989680 ;  /* 0x009896800000995d */ /* 0x008fea0003900000 */
[----:B------:R-:W3:Y:S02]  /*16b90*/  @!P1 SYNCS.PHASECHK.TRANS64 P1, [R4+URZ+0x38830], R5 ;  /* 0x03883005040095a7 */ /* 0x000ee4000802007f */
[----:B---3--:R-:W-:Y:S05]  /*16ba0*/  @!P1 BRA `(.L_x_1067) ;  /* 0xfffffffc00f09947 */ /* 0x008fea000383ffff */
[----:B------:R-:W-:Y:S05]  /*16bb0*/  BRA `(.L_x_1066) ;  /* 0xfffffed000a87947 */ /* 0x000fea000383ffff */
.L_x_1068:
[----:B0-----:R-:W-:-:S04]  /*16bc0*/  IMAD.U32 R6, RZ, RZ, UR41 ;  /* 0x00000029ff067e24 */ /* 0x001fc8000f8e00ff */
[----:B------:R0:W3:Y:S03]  /*16bd0*/  SYNCS.PHASECHK.TRANS64.TRYWAIT P1, [R6+URZ+0x38810], R3 ;  /* 0x03881003060075a7 */ /* 0x0000e6000802017f */
[----:B---3--:R-:W-:Y:S05]  /*16be0*/  @!P1 NANOSLEEP.SYNCS 0x989680 ;  /* 0x009896800000995d */ /* 0x008fea0003900000 */
[----:B------:R-:W3:Y:S02]  /*16bf0*/  @!P1 SYNCS.PHASECHK.TRANS64 P1, [R6+URZ+0x38810], R3 ;  /* 0x03881003060095a7 */ /* 0x000ee4000802007f */
[----:B---3--:R-:W-:Y:S05]  /*16c00*/  @!P1 BRA `(.L_x_1068) ;  /* 0xfffffffc00ec9947 */ /* 0x008fea000383ffff */
[----:B------:R-:W-:Y:S05]  /*16c10*/  BRA `(.L_x_1242) ;  /* 0xfffffed400307947 */ /* 0x000fea000383ffff */
.L_x_1072:
[----:B----4-:R4:W0:Y:S02]  /*16c20*/  SYNCS.PHASECHK.TRANS64.TRYWAIT P1, [R4+URZ+0x38850], R5 ;  /* 0x03885005040075a7 */ /* 0x010824000802017f */
[----:B0-----:R-:W-:Y:S05]  /*16c30*/  @!P1 NANOSLEEP.SYNCS 0x989680 ;  /* 0x009896800000995d */ /* 0x001fea0003900000 */
[----:B------:R-:W0:Y:S02]  /*16c40*/  @!P1 SYNCS.PHASECHK.TRANS64 P1, [R4+URZ+0x38850], R5 ;  /* 0x03885005040095a7 */ /* 0x000e24000802007f */
[----:B0-----:R-:W-:Y:S05]  /*16c50*/  @!P1 BRA `(.L_x_1072) ;  /* 0xfffffffc00f09947 */ /* 0x001fea000383ffff */
[----:B------:R-:W-:Y:S05]  /*16c60*/  BRA `(.L_x_1071) ;  /* 0xfffffed4003c7947 */ /* 0x000fea000383ffff */
.L_x_1077:
[----:B-1----:R-:W-:-:S04]  /*16c70*/  IMAD.U32 R7, RZ, RZ, UR5 ;  /* 0x00000005ff077e24 */ /* 0x002fc8000f8e00ff */
[----:B------:R1:W2:Y:S03]  /*16c80*/  SYNCS.PHASECHK.TRANS64.TRYWAIT P3, [R7+URZ+0x38830], R6 ;  /* 0x03883006070075a7 */ /* 0x0002a6000806017f */
[----:B--2---:R-:W-:Y:S05]  /*16c90*/  @!P3 NANOSLEEP.SYNCS 0x989680 ;  /* 0x009896800000b95d */ /* 0x004fea0003900000 */
[----:B------:R-:W2:Y:S02]  /*16ca0*/  @!P3 SYNCS.PHASECHK.TRANS64 P3, [R7+URZ+0x38830], R6 ;  /* 0x038830060700b5a7 */ /* 0x000ea4000806007f */
[----:B--2---:R-:W-:Y:S05]  /*16cb0*/  @!P3 BRA `(.L_x_1077) ;  /* 0xfffffffc00ecb947 */ /* 0x004fea000383ffff */
[----:B------:R-:W-:Y:S05]  /*16cc0*/  BRA `(.L_x_1076) ;  /* 0xfffffef800cc7947 */ /* 0x000fea000383ffff */
.L_x_1081:
[----:B-1----:R-:W-:-:S04]  /*16cd0*/  IMAD.U32 R7, RZ, RZ, UR5 ;  /* 0x00000005ff077e24 */ /* 0x002fc8000f8e00ff */
[----:B------:R1:W3:Y:S03]  /*16ce0*/  SYNCS.PHASECHK.TRANS64.TRYWAIT P3, [R7+URZ+0x38850], R6 ;  /* 0x03885006070075a7 */ /* 0x0002e6000806017f */
[----:B---3--:R-:W-:Y:S05]  /*16cf0*/  @!P3 NANOSLEEP.SYNCS 0x989680 ;  /* 0x009896800000b95d */ /* 0x008fea0003900000 */
[----:B------:R-:W3:Y:S02]  /*16d00*/  @!P3 SYNCS.PHASECHK.TRANS64 P3, [R7+URZ+0x38850], R6 ;  /* 0x038850060700b5a7 */ /* 0x000ee4000806007f */
[----:B---3--:R-:W-:Y:S05]  /*16d10*/  @!P3 BRA `(.L_x_1081) ;  /* 0xfffffffc00ecb947 */ /* 0x008fea000383ffff */
[----:B------:R-:W-:Y:S05]  /*16d20*/  BRA `(.L_x_1080) ;  /* 0xfffffefc00487947 */ /* 0x000fea000383ffff */
.L_x_1120:
[----:B------:R-:W2:Y:S01]  /*16d30*/  S2R R4, SR_TID.X ;  /* 0x0000000000047919 */ /* 0x000ea20000002100 */
[----:B------:R-:W-:Y:S01]  /*16d40*/  BSSY B0, `(.L_x_1243) ;  /* 0x000000a000007945 */ /* 0x000fe20003800000 */
[----:B------:R-:W-:Y:S02]  /*16d50*/  IMAD.MOV.U32 R12, RZ, RZ, RZ ;  /* 0x000000ffff0c7224 */ /* 0x000fe400078e00ff */
[----:B0-----:R-:W-:Y:S02]  /*16d60*/  IMAD.MOV.U32 R11, RZ, RZ, 0x1f ;  /* 0x0000001fff0b7424 */ /* 0x001fe400078e00ff */
[----:B------:R-:W-:Y:S01]  /*16d70*/  IMAD.MOV.U32 R15, RZ, RZ, -0x1 ;  /* 0xffffffffff0f7424 */ /* 0x000fe200078e00ff */
[----:B--2---:R-:W-:-:S04]  /*16d80*/  SHF.R.U32.HI R4, RZ, 0x5, R4 ;  /* 0x00000005ff047819 */ /* 0x004fc80000011604 */
[----:B------:R-:W-:-:S05]  /*16d90*/  LOP3.LUT R4, R4, 0x3, RZ, 0xc0, !PT ;  /* 0x0000000304047812 */ /* 0x000fca00078ec0ff */
[----:B------:R-:W-:-:S07]  /*16da0*/  IMAD.MOV.U32 R13, RZ, RZ, R4 ;  /* 0x000000ffff0d7224 */ /* 0x000fce00078e0004 */
[----:B-1----:R-:W-:Y:S05]  /*16db0*/  WARPSYNC.COLLECTIVE R15, `(.L_x_1244) ;  /* 0x000000000f087348 */ /* 0x002fea0003c00000 */
[----:B------:R0:W2:Y:S02]  /*16dc0*/  SHFL.IDX P6, R14, R13, R12, R11 ;  /* 0x0000000c0d0e7389 */ /* 0x0000a400000c000b */
[----:B012---:R-:W-:Y:S01]  /*16dd0*/  ENDCOLLECTIVE ;  /* 0x000000000000791b */ /* 0x007fe20003800000 */
.L_x_1244:
[----:B------:R-:W-:Y:S05]  /*16de0*/  BSYNC B0 ;  /* 0x0000000000007941 */ /* 0x000fea0003800000 */
.L_x_1243:
[----:B------:R-:W-:Y:S05]  /*16df0*/  BRA `(.L_x_1245) ;  /* 0xffffff9400c87947 */ /* 0x000fea000383ffff */
.L_x_1122:
[----:B------:R-:W-:Y:S01]  /*16e00*/  BSSY B0, `(.L_x_1246) ;  /* 0x0000006000007945 */ /* 0x000fe20003800000 */
[----:B------:R-:W-:-:S07]  /*16e10*/  IMAD.MOV.U32 R15, RZ, RZ, -0x1 ;  /* 0xffffffffff0f7424 */ /* 0x000fce00078e00ff */
[----:B012---:R-:W-:Y:S05]  /*16e20*/  WARPSYNC.COLLECTIVE R15, `(.L_x_1247) ;  /* 0x000000000f0c7348 */ /* 0x007fea0003c00000 */
[----:B------:R-:W-:Y:S02]  /*16e30*/  ELECT P6, UR62, PT ;  /* 0x00000000003e782f */ /* 0x000fe400038c0000 */
[----:B------:R-:W-:Y:S01]  /*16e40*/  MOV R14, UR62 ;  /* 0x0000003e000e7c02 */ /* 0x000fe20008000f00 */
[----:B012---:R-:W-:Y:S10]  /*16e50*/  ENDCOLLECTIVE ;  /* 0x000000000000791b */ /* 0x007ff40003800000 */
.L_x_1247:
[----:B------:R-:W-:Y:S05]  /*16e60*/  BSYNC B0 ;  /* 0x0000000000007941 */ /* 0x000fea0003800000 */
.L_x_1246:
[----:B------:R-:W-:Y:S05]  /*16e70*/  BRA `(.L_x_1248) ;  /* 0xffffff9400cc7947 */ /* 0x000fea000383ffff */
.L_x_1124:
[----:B---3--:R3:W4:Y:S02]  /*16e80*/  SYNCS.PHASECHK.TRANS64.TRYWAIT P0, [R0+URZ+0x38840], R2 ;  /* 0x03884002000075a7 */ /* 0x008724000800017f */
[----:B----4-:R-:W-:Y:S05]  /*16e90*/  @!P0 NANOSLEEP.SYNCS 0x989680 ;  /* 0x009896800000895d */ /* 0x010fea0003900000 */
[----:B------:R-:W4:Y:S02]  /*16ea0*/  @!P0 SYNCS.PHASECHK.TRANS64 P0, [R0+URZ+0x38840], R2 ;  /* 0x03884002000085a7 */ /* 0x000f24000800007f */
[----:B----4-:R-:W-:Y:S05]  /*16eb0*/  @!P0 BRA `(.L_x_1124) ;  /* 0xfffffffc00f08947 */ /* 0x010fea000383ffff */
[----:B------:R-:W-:Y:S05]  /*16ec0*/  BRA `(.L_x_1249) ;  /* 0xffffff9800307947 */ /* 0x000fea000383ffff */
.L_x_1128:
[----:B------:R0:W5:Y:S01]  /*16ed0*/  LDL R0, [R1+0x38] ;  /* 0x0000380001007983 */ /* 0x0001620000100800 */
[----:B------:R-:W-:Y:S02]  /*16ee0*/  IMAD.MOV.U32 R13, RZ, RZ, R2 ;  /* 0x000000ffff0d7224 */ /* 0x000fe400078e0002 */
[----:B------:R-:W-:Y:S01]  /*16ef0*/  IMAD.MOV.U32 R12, RZ, RZ, RZ ;  /* 0x000000ffff0c7224 */ /* 0x000fe200078e00ff */
[----:B------:R-:W1:Y:S01]  /*16f00*/  S2R R6, SR_TID.X ;  /* 0x0000000000067919 */ /* 0x000e620000002100 */
[----:B------:R-:W-:Y:S02]  /*16f10*/  IMAD.MOV.U32 R11, RZ, RZ, 0x181f ;  /* 0x0000181fff0b7424 */ /* 0x000fe400078e00ff */
[----:B------:R-:W-:-:S07]  /*16f20*/  IMAD.MOV.U32 R15, RZ, RZ, -0x1 ;  /* 0xffffffffff0f7424 */ /* 0x000fce00078e00ff */
[----:B01---5:R-:W-:Y:S05]  /*16f30*/  WARPSYNC.COLLECTIVE R15, `(.L_x_1250) ;  /* 0x000000000f087348 */ /* 0x023fea0003c00000 */
[----:B------:R2:W3:Y:S02]  /*16f40*/  SHFL.IDX P6, R14, R13, R12, R11 ;  /* 0x0000000c0d0e7389 */ /* 0x0004e400000c000b */
[----:B0123-5:R-:W-:Y:S01]  /*16f50*/  ENDCOLLECTIVE ;  /* 0x000000000000791b */ /* 0x02ffe20003800000 */
.L_x_1250:
[----:B------:R-:W-:Y:S02]  /*16f60*/  IMAD.MOV.U32 R13, RZ, RZ, R3 ;  /* 0x000000ffff0d7224 */ /* 0x000fe400078e0003 */
[----:B------:R-:W-:Y:S01]  /*16f70*/  IMAD.MOV.U32 R4, RZ, RZ, R14 ;  /* 0x000000ffff047224 */ /* 0x000fe200078e000e */
[----:B------:R-:W-:-:S07]  /*16f80*/  LOP3.LUT R6, R6, 0x7f, RZ, 0xc0, !PT ;  /* 0x0000007f06067812 */ /* 0x000fce00078ec0ff */
[----:B------:R-:W-:Y:S05]  /*16f90*/  WARPSYNC.COLLECTIVE R15, `(.L_x_1251) ;  /* 0x000000000f087348 */ /* 0x000fea0003c00000 */
[----:B------:R0:W1:Y:S02]  /*16fa0*/  SHFL.IDX P6, R14, R13, R12, R11 ;  /* 0x0000000c0d0e7389 */ /* 0x00006400000c000b */
[----:B01----:R-:W-:Y:S01]  /*16fb0*/  ENDCOLLECTIVE ;  /* 0x000000000000791b */ /* 0x003fe20003800000 */
.L_x_1251:
[----:B------:R-:W-:-:S05]  /*16fc0*/  SHF.R.U32.HI R6, RZ, 0x3, R6 ;  /* 0x00000003ff067819 */ /* 0x000fca0000011606 */
[----:B------:R-:W-:-:S05]  /*16fd0*/  IMAD R10, R10, 0x40, R6 ;  /* 0x000000400a0a7824 */ /* 0x000fca00078e0206 */
[----:B------:R0:W-:Y:S01]  /*16fe0*/  STL [R1+0x4], R10 ;  /* 0x0000040a01007387 */ /* 0x0001e20000100800 */
[----:B------:R-:W-:Y:S02]  /*16ff0*/  IMAD.MOV.U32 R13, RZ, RZ, R2 ;  /* 0x000000ffff0d7224 */ /* 0x000fe400078e0002 */
[----:B------:R-:W-:Y:S02]  /*17000*/  IMAD.MOV.U32 R12, RZ, RZ, 0x1 ;  /* 0x00000001ff0c7424 */ /* 0x000fe400078e00ff */
[----:B------:R-:W-:-:S07]  /*17010*/  IMAD.MOV.U32 R5, RZ, RZ, R14 ;  /* 0x000000ffff057224 */ /* 0x000fce00078e000e */
[----:B0-----:R-:W-:Y:S05]  /*17020*/  WARPSYNC.COLLECTIVE R15, `(.L_x_1252) ;  /* 0x000000000f087348 */ /* 0x001fea0003c00000 */
[----:B------:R1:W2:Y:S02]  /*17030*/  SHFL.IDX P6, R14, R13, R12, R11 ;  /* 0x0000000c0d0e7389 */ /* 0x0002a400000c000b */
[----:B012---:R-:W-:Y:S01]  /*17040*/  ENDCOLLECTIVE ;  /* 0x000000000000791b */ /* 0x007fe20003800000 */
.L_x_1252:
[----:B------:R-:W-:Y:S02]  /*17050*/  IMAD.MOV.U32 R13, RZ, RZ, R3 ;  /* 0x000000ffff0d7224 */ /* 0x000fe400078e0003 */
[----:B------:R-:W-:-:S07]  /*17060*/  IMAD.MOV.U32 R6, RZ, RZ, R14 ;  /* 0x000000ffff067224 */ /* 0x000fce00078e000e */
[----:B------:R-:W-:Y:S05]  /*17070*/  WARPSYNC.COLLECTIVE R15, `(.L_x_1253) ;  /* 0x000000000f087348 */ /* 0x000fea0003c00000 */
[----:B------:R0:W1:Y:S02]  /*17080*/  SHFL.IDX P6, R14, R13, R12, R11 ;  /* 0x0000000c0d0e7389 */ /* 0x00006400000c000b */
[----:B01----:R-:W-:Y:S01]  /*17090*/  ENDCOLLECTIVE ;  /* 0x000000000000791b */ /* 0x003fe20003800000 */
.L_x_1253:
[----:B------:R-:W-:Y:S02]  /*170a0*/  IMAD.MOV.U32 R13, RZ, RZ, R2 ;  /* 0x000000ffff0d7224 */ /* 0x000fe400078e0002 */
[----:B------:R-:W-:Y:S02]  /*170b0*/  IMAD.MOV.U32 R12, RZ, RZ, 0x2 ;  /* 0x00000002ff0c7424 */ /* 0x000fe400078e00ff */
[----:B------:R-:W-:Y:S02]  /*170c0*/  IMAD R0, R0, R7, RZ ;  /* 0x0000000700007224 */ /* 0x000fe400078e02ff */
[----:B------:R-:W-:-:S03]  /*170d0*/  VIADD R7, R10, 0x10 ;  /* 0x000000100a077836 */ /* 0x000fc60000000000 */
[----:B------:R-:W-:Y:S02]  /*170e0*/  ISETP.GE.AND P1, PT, R10, R0, PT ;  /* 0x000000000a00720c */ /* 0x000fe40003f26270 */
[----:B------:R0:W-:Y:S11]  /*170f0*/  STL [R1+0x50], R7 ;  /* 0x0000500701007387 */ /* 0x0001f60000100800 */
        /* <DEDUP_REMOVED lines=8> */
[----:B------:R1:W-:Y:S01]  /*17180*/  @!P1 LDGSTS.E.BYPASS.LTC128B.128 [R8+0x20400], desc[UR38][R4.64], !P0 ;  /* 0x2040000004089fae */ /* 0x0003e2000c101d66 */
[----:B------:R-:W-:Y:S01]  /*17190*/  ISETP.GE.AND P1, PT, R7, R0, PT ;  /* 0x000000000700720c */ /* 0x000fe20003f26270 */
[----:B0-----:R-:W-:-:S05]  /*171a0*/  VIADD R7, R10, 0x20 ;  /* 0x000000200a077836 */ /* 0x001fca0000000000 */
[----:B------:R0:W-:Y:S01]  /*171b0*/  STL [R1+0x5c], R7 ;  /* 0x00005c0701007387 */ /* 0x0001e20000100800 */
[----:B-1----:R-:W-:-:S07]  /*171c0*/  IMAD.MOV.U32 R4, RZ, RZ, R14 ;  /* 0x000000ffff047224 */ /* 0x002fce00078e000e */
[----:B0-----:R-:W-:Y:S05]  /*171d0*/  WARPSYNC.COLLECTIVE R15, `(.L_x_1254) ;  /* 0x000000000f087348 */ /* 0x001fea0003c00000 */
[----:B------:R1:W2:Y:S02]  /*171e0*/  SHFL.IDX P6, R14, R13, R12, R11 ;  /* 0x0000000c0d0e7389 */ /* 0x0002a400000c000b */
[----:B012---:R-:W-:Y:S01]  /*171f0*/  ENDCOLLECTIVE ;  /* 0x000000000000791b */ /* 0x007fe20003800000 */
.L_x_1254:
[----:B------:R-:W-:-:S05]  /*17200*/  @!P1 LEA R5, P2, R9, R4, 0x1 ;  /* 0x0000000409059211 */ /* 0x000fca00078408ff */
[----:B------:R-:W-:-:S05]  /*17210*/  @!P1 IMAD.X R4, RZ, RZ, R6, P2 ;  /* 0x000000ffff049224 */ /* 0x000fca00010e0606 */
[----:B------:R-:W-:Y:S01]  /*17220*/  @!P1 LOP3.LUT R5, R5, R4, RZ, 0x3c, !PT ;  /* 0x0000000405059212 */ /* 0x000fe200078e3cff */
[----:B------:R-:W-:-:S03]  /*17230*/  IMAD.MOV.U32 R13, RZ, RZ, R3 ;  /* 0x000000ffff0d7224 */ /* 0x000fc600078e0003 */
[----:B------:R-:W-:-:S04]  /*17240*/  @!P1 LOP3.LUT R4, R5, R4, RZ, 0x3c, !PT ;  /* 0x0000000405049212 */ /* 0x000fc800078e3cff */
[----:B------:R-:W-:Y:S01]  /*17250*/  @!P1 LOP3.LUT R5, R5, R4, RZ, 0x3c, !PT ;  /* 0x0000000405059212 */ /* 0x000fe200078e3cff */
[----:B------:R-:W-:-:S07]  /*17260*/  IMAD.MOV.U32 R6, RZ, RZ, R14 ;  /* 0x000000ffff067224 */ /* 0x000fce00078e000e */
[----:B------:R-:W-:Y:S05]  /*17270*/  WARPSYNC.COLLECTIVE R15, `(.L_x_1255) ;  /* 0x000000000f087348 */ /* 0x000fea0003c00000 */
[----:B------:R0:W1:Y:S02]  /*17280*/  SHFL.IDX P6, R14, R13, R12, R11 ;  /* 0x0000000c0d0e7389 */ /* 0x00006400000c000b */
[----:B01----:R-:W-:Y:S01]  /*17290*/  ENDCOLLECTIVE ;  /* 0x000000000000791b */ /* 0x003fe20003800000 */
.L_x_1255:
[----:B------:R-:W-:Y:S01]  /*172a0*/  @!PT LDS RZ, [RZ] ;  /* 0x00000000fffff984 */ /* 0x000fe20000000800 */
[----:B------:R-:W-:Y:S01]  /*172b0*/  @!PT LDS RZ, [RZ] ;  /* 0x00000000fffff984 */ /* 0x000fe20000000800 */
[----:B------:R-:W-:Y:S01]  /*172c0*/  @!PT LDS RZ, [RZ] ;  /* 0x00000000fffff984 */ /* 0x000fe20000000800 */
[----:B------:R0:W-:Y:S01]  /*172d0*/  @!P1 LDGSTS.E.BYPASS.LTC128B.128 [R8+0x20c00], desc[UR38][R4.64], !P0 ;  /* 0x20c0000004089fae */ /* 0x0001e2000c101d66 */
[----:B------:R-:W-:Y:S01]  /*172e0*/  ISETP.GE.AND P1, PT, R7, R0, PT ;  /* 0x000000000700720c */ /* 0x000fe20003f26270 */
[----:B------:R-:W-:Y:S02]  /*172f0*/  IMAD.MOV.U32 R13, RZ, RZ, R2 ;  /* 0x000000ffff0d7224 */ /* 0x000fe400078e0002 */
[----:B------:R-:W-:Y:S02]  /*17300*/  IMAD.MOV.U32 R12, RZ, RZ, 0x3 ;  /* 0x00000003ff0c7424 */ /* 0x000fe400078e00ff */
[----:B0-----:R-:W-:-:S08]  /*17310*/  IMAD.MOV.U32 R4, RZ, RZ, R14 ;  /* 0x000000ffff047224 */ /* 0x001fd000078e000e */
[----:B------:R-:W-:Y:S05]  /*17320*/  WARPSYNC.COLLECTIVE R15, `(.L_x_1256) ;  /* 0x000000000f087348 */ /* 0x000fea0003c00000 */
[----:B------:R0:W1:Y:S02]  /*17330*/  SHFL.IDX P6, R14, R13, R12, R11 ;  /* 0x0000000c0d0e7389 */ /* 0x00006400000c000b */
[----:B01----:R-:W-:Y:S01]  /*17340*/  ENDCOLLECTIVE ;  /* 0x000000000000791b */ /* 0x003fe20003800000 */
.L_x_1256:
        /* <DEDUP_REMOVED lines=9> */
[----:B------:R0:W-:Y:S02]  /*173e0*/  @!P1 LDGSTS.E.BYPASS.LTC128B.128 [R8+0x21400], desc[UR38][R4.64], !P0 ;  /* 0x2140000004089fae */ /* 0x0001e4000c101d66 */
[----:B0-----:R-:W-:-:S07]  /*173f0*/  IMAD.MOV.U32 R4, RZ, RZ, R14 ;  /* 0x000000ffff047224 */ /* 0x001fce00078e000e */
[----:B------:R-:W-:Y:S05]  /*17400*/  WARPSYNC.COLLECTIVE R15, `(.L_x_1257) ;  /* 0x000000000f087348 */ /* 0x000fea0003c00000 */
[----:B------:R0:W1:Y:S02]  /*17410*/  SHFL.IDX P6, R14, R13, R12, R11 ;  /* 0x0000000c0d0e7389 */ /* 0x00006400000c000b */
[----:B01----:R-:W-:Y:S01]  /*17420*/  ENDCOLLECTIVE ;  /* 0x000000000000791b */ /* 0x003fe20003800000 */
.L_x_1257:
[----:B------:R-:W-:Y:S01]  /*17430*/  IMAD.MOV.U32 R3, RZ, RZ, R14 ;  /* 0x000000ffff037224 */ /* 0x000fe200078e000e */
[----:B------:R-:W-:Y:S06]  /*17440*/  BRA `(.L_x_1258) ;  /* 0xffffff9c006c7947 */ /* 0x000fec000383ffff */
.L_x_1132:
[----:B------:R-:W2:Y:S04]  /*17450*/  LDL.LU R12, [R1+0x38] ;  /* 0x00003800010c7983 */ /* 0x000ea80000300800 */
[----:B------:R-:W3:Y:S04]  /*17460*/  LDL.LU R11, [R1+0x4] ;  /* 0x00000400010b7983 */ /* 0x000ee80000300800 */
[----:B------:R-:W4:Y:S04]  /*17470*/  LDL.LU R9, [R1+0x50] ;  /* 0x0000500001097983 */ /* 0x000f280000300800 */
[----:B------:R-:W5:Y:S01]  /*17480*/  LDL.LU R8, [R1+0x5c] ;  /* 0x00005c0001087983 */ /* 0x000f620000300800 */
[----:B------:R-:W-:Y:S01]  /*17490*/  LOP3.LUT R19, R19, 0xffffffdf, RZ, 0xc0, !PT ;  /* 0xffffffdf13137812 */ /* 0x000fe200078ec0ff */
[----:B------:R-:W-:Y:S01]  /*174a0*/  BSSY B0, `(.L_x_1259) ;  /* 0x0000015000007945 */ /* 0x000fe20003800000 */
[----:B------:R-:W-:-:S02]  /*174b0*/  IMAD.MOV.U32 R13, RZ, RZ, R4 ;  /* 0x000000ffff0d7224 */ /* 0x000fc400078e0004 */
[----:B------:R-:W-:Y:S02]  /*174c0*/  IMAD.MOV.U32 R15, RZ, RZ, -0x1 ;  /* 0xffffffffff0f7424 */ /* 0x000fe400078e00ff */
[----:B--2---:R-:W-:Y:S02]  /*174d0*/  IMAD R7, R12, R7, RZ ;  /* 0x000000070c077224 */ /* 0x004fe400078e02ff */
[----:B------:R-:W-:-:S03]  /*174e0*/  IMAD.MOV.U32 R12, RZ, RZ, RZ ;  /* 0x000000ffff0c7224 */ /* 0x000fc600078e00ff */
[-C--:B---3--:R-:W-:Y:S01]  /*174f0*/  ISETP.GE.AND P2, PT, R11, R7.reuse, PT ;  /* 0x000000070b00720c */ /* 0x088fe20003f46270 */
[----:B------:R-:W-:Y:S01]  /*17500*/  IMAD.MOV.U32 R11, RZ, RZ, 0x181f ;  /* 0x0000181fff0b7424 */ /* 0x000fe200078e00ff */
[-C--:B----4-:R-:W-:Y:S02]  /*17510*/  ISETP.GE.AND P3, PT, R9, R7.reuse, PT ;  /* 0x000000070900720c */ /* 0x090fe40003f66270 */
[----:B-----5:R-:W-:-:S09]  /*17520*/  ISETP.GE.AND P4, PT, R8, R7, PT ;  /* 0x000000070800720c */ /* 0x020fd20003f86270 */
[----:B------:R-:W-:-:S04]  /*17530*/  @!P2 LOP3.LUT R2, R5, 0x40, RZ, 0xc0, !PT ;  /* 0x000000400502a812 */ /* 0x000fc800078ec0ff */
[----:B------:R-:W-:-:S04]  /*17540*/  @!P2 SHF.R.U32.HI R2, RZ, 0x2, R2 ;  /* 0x00000002ff02a819 */ /* 0x000fc80000011602 */
[----:B------:R-:W-:Y:S02]  /*17550*/  @!P2 ISETP.NE.U32.AND P6, PT, R2, RZ, PT ;  /* 0x000000ff0200a20c */ /* 0x000fe40003fc5070 */
[----:B------:R-:W-:-:S04]  /*17560*/  @!P2 LOP3.LUT R2, R6, 0x80, RZ, 0xc0, !PT ;  /* 0x000000800602a812 */ /* 0x000fc800078ec0ff */
[----:B------:R-:W-:-:S07]  /*17570*/  @!P2 SHF.R.U32.HI R2, RZ, 0x3, R2 ;  /* 0x00000003ff02a819 */ /* 0x000fce0000011602 */
[----:B------:R-:W-:Y:S02]  /*17580*/  @P6 LOP3.LUT R19, R19, 0x20, RZ, 0xfc, !PT ;  /* 0x0000002013136812 */ /* 0x000fe400078efcff */
[----:B------:R-:W-:Y:S02]  /*17590*/  @!P2 ISETP.NE.U32.AND P6, PT, R2, RZ, PT ;  /* 0x000000ff0200a20c */ /* 0x000fe40003fc5070 */
[----:B------:R-:W-:-:S11]  /*175a0*/  LOP3.LUT R19, R19, 0xffffffef, RZ, 0xc0, !PT ;  /* 0xffffffef13137812 */ /* 0x000fd600078ec0ff */
[----:B------:R-:W-:-:S07]  /*175b0*/  @P6 LOP3.LUT R19, R19, 0x10, RZ, 0xfc, !PT ;  /* 0x0000001013136812 */ /* 0x000fce00078efcff */
[----:B------:R-:W-:Y:S05]  /*175c0*/  WARPSYNC.COLLECTIVE R15, `(.L_x_1260) ;  /* 0x000000000f087348 */ /* 0x000fea0003c00000 */
[----:B------:R0:W1:Y:S02]  /*175d0*/  SHFL.IDX P6, R14, R13, R12, R11 ;  /* 0x0000000c0d0e7389 */ /* 0x00006400000c000b */
[----:B01----:R-:W-:Y:S01]  /*175e0*/  ENDCOLLECTIVE ;  /* 0x000000000000791b */ /* 0x003fe20003800000 */
.L_x_1260:
[----:B------:R-:W-:Y:S05]  /*175f0*/  BSYNC B0 ;  /* 0x0000000000007941 */ /* 0x000fea0003800000 */
.L_x_1259:
[----:B------:R0:W-:Y:S04]  /*17600*/  STL [R1+0x74], R7 ;  /* 0x0000740701007387 */ /* 0x0001e80000100800 */
[----:B0-----:R0:W5:Y:S01]  /*17610*/  LDL R7, [R1+0x14] ;  /* 0x0000140001077983 */ /* 0x0011620000100800 */
[----:B------:R-:W-:Y:S01]  /*17620*/  IMAD.MOV.U32 R13, RZ, RZ, R0 ;  /* 0x000000ffff0d7224 */ /* 0x000fe200078e0000 */
[----:B------:R-:W-:Y:S01]  /*17630*/  LOP3.LUT R19, R19, 0xffff7fff, RZ, 0xc0, !PT ;  /* 0xffff7fff13137812 */ /* 0x000fe200078ec0ff */
[----:B------:R-:W-:Y:S02]  /*17640*/  IMAD.MOV.U32 R12, RZ, RZ, RZ ;  /* 0x000000ffff0c7224 */ /* 0x000fe400078e00ff */
[----:B------:R-:W-:Y:S01]  /*17650*/  IMAD.MOV.U32 R11, RZ, RZ, 0x181f ;  /* 0x0000181fff0b7424 */ /* 0x000fe200078e00ff */
[----:B------:R-:W-:Y:S01]  /*17660*/  @P0 LOP3.LUT R19, R19, 0x8000, RZ, 0xfc, !PT ;  /* 0x0000800013130812 */ /* 0x000fe200078efcff */
[----:B------:R-:W-:-:S02]  /*17670*/  IMAD.MOV.U32 R15, RZ, RZ, -0x1 ;  /* 0xffffffffff0f7424 */ /* 0x000fc400078e00ff */
[----:B------:R-:W-:Y:S01]  /*17680*/  IMAD.MOV.U32 R2, RZ, RZ, R14 ;  /* 0x000000ffff027224 */ /* 0x000fe200078e000e */
[----:B0-----:R-:W-:-:S13]  /*17690*/  LOP3.LUT P0, RZ, R19, 0x8, RZ, 0xc0, !PT ;  /* 0x0000000813ff7812 */ /* 0x001fda000780c0ff */
[----:B-----5:R-:W-:Y:S05]  /*176a0*/  WARPSYNC.COLLECTIVE R15, `(.L_x_1261) ;  /* 0x000000000f087348 */ /* 0x020fea0003c00000 */
[----:B------:R0:W1:Y:S02]  /*176b0*/  SHFL.IDX P6, R14, R13, R12, R11 ;  /* 0x0000000c0d0e7389 */ /* 0x00006400000c000b */
[----:B01---5:R-:W-:Y:S01]  /*176c0*/  ENDCOLLECTIVE ;  /* 0x000000000000791b */ /* 0x023fe20003800000 */
.L_x_1261:
[----:B------:R-:W-:-:S04]  /*176d0*/  LOP3.LUT R19, R19, 0xffffbfff, RZ, 0xc0, !PT ;  /* 0xffffbfff13137812 */ /* 0x000fc800078ec0ff */
[----:B------:R-:W-:-:S04]  /*176e0*/  @P1 LOP3.LUT R19, R19, 0x4000, RZ, 0xfc, !PT ;  /* 0x0000400013131812 */ /* 0x000fc800078efcff */
[C---:B------:R-:W-:Y:S02]  /*176f0*/  LOP3.LUT P1, RZ, R19.reuse, 0x4, RZ, 0xc0, !PT ;  /* 0x0000000413ff7812 */ /* 0x040fe4000782c0ff */
[----:B------:R-:W-:Y:S01]  /*17700*/  LOP3.LUT R19, R19, 0xffffdfff, RZ, 0xc0, !PT ;  /* 0xffffdfff13137812 */ /* 0x000fe200078ec0ff */
[----:B------:R-:W-:-:S03]  /*17710*/  IMAD.MOV.U32 R13, RZ, RZ, R4 ;  /* 0x000000ffff0d7224 */ /* 0x000fc600078e0004 */
[----:B------:R-:W-:Y:S01]  /*17720*/  @P3 LOP3.LUT R19, R19, 0x2000, RZ, 0xfc, !PT ;  /* 0x0000200013133812 */ /* 0x000fe200078efcff */
[----:B------:R-:W-:-:S03]  /*17730*/  IMAD.MOV.U32 R12, RZ, RZ, 0x1 ;  /* 0x00000001ff0c7424 */ /* 0x000fc600078e00ff */
[C---:B------:R-:W-:Y:S02]  /*17740*/  LOP3.LUT P3, RZ, R19.reuse, 0x2, RZ, 0xc0, !PT ;  /* 0x0000000213ff7812 */ /* 0x040fe4000786c0ff */
[----:B------:R-:W-:Y:S01]  /*17750*/  LOP3.LUT R19, R19, 0xfffffbff, RZ, 0xc0, !PT ;  /* 0xfffffbff13137812 */ /* 0x000fe200078ec0ff */
[----:B------:R-:W-:-:S03]  /*17760*/  IMAD.MOV.U32 R3, RZ, RZ, R14 ;  /* 0x000000ffff037224 */ /* 0x000fc600078e000e */
[----:B------:R-:W-:Y:S02]  /*17770*/  @P4 LOP3.LUT R19, R19, 0x400, RZ, 0xfc, !PT ;  /* 0x0000040013134812 */ /* 0x000fe400078efcff */
[----:B------:R-:W-:Y:S02]  /*17780*/  @!P2 LEA R3, P6, R10, R3, 0x1 ;  /* 0x000000030a03a211 */ /* 0x000fe400078c08ff */
[----:B------:R-:W-:-:S03]  /*17790*/  LOP3.LUT P4, RZ, R19, 0x10, RZ, 0xc0, !PT ;  /* 0x0000001013ff7812 */ /* 0x000fc6000788c0ff */
[----:B------:R-:W-:Y:S01]  /*177a0*/  @!P2 IMAD.X R2, RZ, RZ, R2, P6 ;  /* 0x000000ffff02a224 */ /* 0x000fe200030e0602 */
[----:B------:R-:W-:-:S04]  /*177b0*/  LOP3.LUT P6, RZ, R19, 0x20, RZ, 0xc0, !PT ;  /* 0x0000002013ff7812 */ /* 0x000fc800078cc0ff */
[----:B------:R-:W-:-:S04]  /*177c0*/  @!P2 LOP3.LUT R3, R3, R2, RZ, 0x3c, !PT ;  /* 0x000000020303a212 */ /* 0x000fc800078e3cff */
[----:B------:R-:W-:-:S04]  /*177d0*/  @!P2 LOP3.LUT R2, R3, R2, RZ, 0x3c, !PT ;  /* 0x000000020302a212 */ /* 0x000fc800078e3cff */
[----:B------:R-:W-:-:S05]  /*177e0*/  @!P2 LOP3.LUT R3, R3, R2, RZ, 0x3c, !PT ;  /* 0x000000020303a212 */ /* 0x000fca00078e3cff */
[----:B------:R-:W-:Y:S01]  /*177f0*/  @!PT LDS RZ, [RZ] ;  /* 0x00000000fffff984 */ /* 0x000fe20000000800 */
[----:B------:R-:W-:Y:S01]  /*17800*/  @!PT LDS RZ, [RZ] ;  /* 0x00000000fffff984 */ /* 0x000fe20000000800 */
[----:B------:R-:W-:Y:S01]  /*17810*/  @!PT LDS RZ, [RZ] ;  /* 0x00000000fffff984 */ /* 0x000fe20000000800 */
[----:B------:R0:W-:Y:S01]  /*17820*/  @!P2 LDGSTS.E.BYPASS.LTC128B.128 [R7+0x26400], desc[UR38][R2.64], !P0 ;  /* 0x264000000207afae */ /* 0x0001e2000c101d66 */
[----:B------:R-:W-:-:S03]  /*17830*/  LOP3.LUT P0, RZ, R19, 0x8000, RZ, 0xc0, !PT ;  /* 0x0000800013ff7812 */ /* 0x000fc6000780c0ff */
[----:B------:R0:W-:Y:S01]  /*17840*/  @!P2 LDGSTS.E.BYPASS.LTC128B.128 [R7+0x28400], desc[UR38][R2.64+0x80], !P1 ;  /* 0x284000800207afae */ /* 0x0001e2000c901d66 */
[----:B------:R-:W-:-:S03]  /*17850*/  LOP3.LUT P1, RZ, R19, 0x4000, RZ, 0xc0, !PT ;  /* 0x0000400013ff7812 */ /* 0x000fc6000782c0ff */
[----:B------:R0:W-:Y:S01]  /*17860*/  @!P2 LDGSTS.E.BYPASS.LTC128B.128 [R7+0x2a400], desc[UR38][R2.64+0x100], !P3 ;  /* 0x2a4001000207afae */ /* 0x0001e2000d901d66 */
[C---:B------:R-:W-:Y:S02]  /*17870*/  LOP3.LUT P3, RZ, R19.reuse, 0x2000, RZ, 0xc0, !PT ;  /* 0x0000200013ff7812 */ /* 0x040fe4000786c0ff */
[----:B------:R-:W-:Y:S01]  /*17880*/  LOP3.LUT R19, R19, 0xfffff7ff, RZ, 0xc0, !PT ;  /* 0xfffff7ff13137812 */ /* 0x000fe200078ec0ff */
[----:B------:R0:W-:Y:S03]  /*17890*/  @!P2 LDGSTS.E.BYPASS.LTC128B.128 [R7+0x2c400], desc[UR38][R2.64+0x180], !P5 ;  /* 0x2c4001800207afae */ /* 0x0001e6000e901d66 */
[----:B------:R-:W-:Y:S01]  /*178a0*/  @P5 LOP3.LUT R19, R19, 0x800, RZ, 0xfc, !PT ;  /* 0x0000080013135812 */ /* 0x000fe200078efcff */
[----:B------:R0:W-:Y:S03]  /*178b0*/  @!P2 LDGSTS.E.BYPASS.LTC128B.128 [R7+0x2e400], desc[UR38][R2.64+0x200], !P0 ;  /* 0x2e4002000207afae */ /* 0x0001e6000c101d66 */
[C---:B------:R-:W-:Y:S01]  /*178c0*/  LOP3.LUT P5, RZ, R19.reuse, 0x4, RZ, 0xc0, !PT ;  /* 0x0000000413ff7812 */ /* 0x040fe200078ac0ff */
[----:B------:R0:W-:Y:S01]  /*178d0*/  @!P2 LDGSTS.E.BYPASS.LTC128B.128 [R7+0x30400], desc[UR38][R2.64+0x280], !P1 ;  /* 0x304002800207afae */ /* 0x0001e2000c901d66 */
[----:B------:R-:W-:-:S02]  /*178e0*/  LOP3.LUT R19, R19, 0xffffefff, RZ, 0xc0, !PT ;  /* 0xffffefff13137812 */ /* 0x000fc400078ec0ff */
[----:B------:R-:W-:Y:S01]  /*178f0*/  @!P3 LOP3.LUT R8, R6, 0x80, RZ, 0xc0, !PT ;  /* 0x000000800608b812 */ /* 0x000fe200078ec0ff */
[----:B------:R0:W-:Y:S01]  /*17900*/  @!P2 LDGSTS.E.BYPASS.LTC128B.128 [R7+0x32400], desc[UR38][R2.64+0x300], P6 ;  /* 0x324003000207afae */ /* 0x0001e2000b101d66 */
[----:B------:R-:W-:Y:S02]  /*17910*/  @!P3 LOP3.LUT R9, R5, 0x40, RZ, 0xc0, !PT ;  /* 0x000000400509b812 */ /* 0x000fe400078ec0ff */
[----:B------:R-:W-:-:S07]  /*17920*/  @!P3 SHF.R.U32.HI R8, RZ, 0x3, R8 ;  /* 0x00000003ff08b819 */ /* 0x000fce0000011608 */
[----:B0-----:R-:W-:Y:S05]  /*17930*/  WARPSYNC.COLLECTIVE R15, `(.L_x_1262) ;  /* 0x000000000f087348 */ /* 0x001fea0003c00000 */
[----:B------:R1:W2:Y:S02]  /*17940*/  SHFL.IDX P6, R14, R13, R12, R11 ;  /* 0x0000000c0d0e7389 */ /* 0x0002a400000c000b */
[----:B012---:R-:W-:Y:S01]  /*17950*/  ENDCOLLECTIVE ;  /* 0x000000000000791b */ /* 0x007fe20003800000 */
.L_x_1262:
[----:B------:R-:W-:Y:S01]  /*17960*/  @!P3 SHF.R.U32.HI R9, RZ, 0x2, R9 ;  /* 0x00000002ff09b819 */ /* 0x000fe20000011609 */
[----:B------:R-:W-:Y:S01]  /*17970*/  @!PT LDS RZ, [RZ] ;  /* 0x00000000fffff984 */ /* 0x000fe20000000800 */
[----:B------:R-:W-:Y:S01]  /*17980*/  @!PT LDS RZ, [RZ] ;  /* 0x00000000fffff984 */ /* 0x000fe20000000800 */
[----:B------:R-:W-:Y:S01]  /*17990*/  @!PT LDS RZ, [RZ] ;  /* 0x00000000fffff984 */ /* 0x000fe20000000800 */
[----:B------:R0:W-:Y:S01]  /*179a0*/  @!P2 LDGSTS.E.BYPASS.LTC128B.128 [R7+0x34400], desc[UR38][R2.64+0x380], P4 ;  /* 0x344003800207afae */ /* 0x0001e2000a101d66 */
[----:B------:R-:W-:Y:S02]  /*179b0*/  @!P3 ISETP.NE.U32.AND P4, PT, R8, RZ, PT ;  /* 0x000000ff0800b20c */ /* 0x000fe40003f85070 */
[----:B------:R-:W-:Y:S02]  /*179c0*/  @!P3 ISETP.NE.U32.AND P2, PT, R9, RZ, PT ;  /* 0x000000ff0900b20c */ /* 0x000fe40003f45070 */
[----:B------:R-:W-:-:S04]  /*179d0*/  @P5 LOP3.LUT R19, R19, 0x1000, RZ, 0xfc, !PT ;  /* 0x0000100013135812 */ /* 0x000fc800078efcff */
[C---:B------:R-:W-:Y:S01]  /*179e0*/  LOP3.LUT P5, RZ, R19.reuse, 0x8, RZ, 0xc0, !PT ;  /* 0x0000000813ff7812 */ /* 0x040fe200078ac0ff */
[----:B------:R-:W-:Y:S01]  /*179f0*/  IMAD.MOV.U32 R13, RZ, RZ, R0 ;  /* 0x000000ffff0d7224 */ /* 0x000fe200078e0000 */
[----:B------:R-:W-:-:S05]  /*17a00*/  LOP3.LUT R19, R19, 0xffffffdf, RZ, 0xc0, !PT ;  /* 0xffffffdf13137812 */ /* 0x000fca00078ec0ff */
[----:B------:R-:W-:Y:S01]  /*17a10*/  @P2 LOP3.LUT R19, R19, 0x20, RZ, 0xfc, !PT ;  /* 0x0000002013132812 */ /* 0x000fe200078efcff */
[----:B0-----:R-:W-:-:S07]  /*17a20*/  IMAD.MOV.U32 R8, RZ, RZ, R14 ;  /* 0x000000ffff087224 */ /* 0x001fce00078e000e */
[----:B------:R-:W-:Y:S05]  /*17a30*/  WARPSYNC.COLLECTIVE R15, `(.L_x_1263) ;  /* 0x000000000f087348 */ /* 0x000fea0003c00000 */
[----:B------:R0:W1:Y:S02]  /*17a40*/  SHFL.IDX P6, R14, R13, R12, R11 ;  /* 0x0000000c0d0e7389 */ /* 0x00006400000c000b */
[----:B01----:R-:W-:Y:S01]  /*17a50*/  ENDCOLLECTIVE ;  /* 0x000000000000791b */ /* 0x003fe20003800000 */
.L_x_1263:
[----:B------:R-:W-:Y:S02]  /*17a60*/  IMAD.MOV.U32 R13, RZ, RZ, R4 ;  /* 0x000000ffff0d7224 */ /* 0x000fe400078e0004 */
[----:B------:R-:W-:Y:S01]  /*17a70*/  IMAD.MOV.U32 R12, RZ, RZ, 0x2 ;  /* 0x00000002ff0c7424 */ /* 0x000fe200078e00ff */
[----:B------:R-:W-:Y:S02]  /*17a80*/  @!P3 LEA R21, P2, R10, R14, 0x1 ;  /* 0x0000000e0a15b211 */ /* 0x000fe400078408ff */
[----:B------:R-:W-:-:S03]  /*17a90*/  LOP3.LUT P6, RZ, R19, 0x20, RZ, 0xc0, !PT ;  /* 0x0000002013ff7812 */ /* 0x000fc600078cc0ff */
[----:B------:R-:W-:Y:S01]  /*17aa0*/  @!P3 IMAD.X R8, RZ, RZ, R8, P2 ;  /* 0x000000ffff08b224 */ /* 0x000fe200010e0608 */
[----:B------:R-:W-:Y:S01]  /*17ab0*/  LOP3.LUT P2, RZ, R19, 0x2, RZ, 0xc0, !PT ;  /* 0x0000000213ff7812 */ /* 0x000fe2000784c0ff */
[----:B------:R-:W-:Y:S02]  /*17ac0*/  @!P3 IMAD.MOV.U32 R2, RZ, RZ, R21 ;  /* 0x000000ffff02b224 */ /* 0x000fe400078e0015 */
[----:B------:R-:W-:-:S05]  /*17ad0*/  @!P3 IMAD.MOV.U32 R3, RZ, RZ, R8 ;  /* 0x000000ffff03b224 */ /* 0x000fca00078e0008 */
[----:B------:R-:W-:Y:S01]  /*17ae0*/  @!PT LDS RZ, [RZ] ;  /* 0x00000000fffff984 */ /* 0x000fe20000000800 */
[----:B------:R-:W-:Y:S01]  /*17af0*/  @!PT LDS RZ, [RZ] ;  /* 0x00000000fffff984 */ /* 0x000fe20000000800 */
[----:B------:R-:W-:Y:S01]  /*17b00*/  @!PT LDS RZ, [RZ] ;  /* 0x00000000fffff984 */ /* 0x000fe20000000800 */
[----:B------:R0:W-:Y:S01]  /*17b10*/  @!P3 LDGSTS.E.BYPASS.LTC128B.128 [R7+0x26c00], desc[UR38][R2.64], !P5 ;  /* 0x26c000000207bfae */ /* 0x0001e2000e901d66 */
[----:B------:R-:W-:-:S13]  /*17b20*/  LOP3.LUT P5, RZ, R19, 0x1000, RZ, 0xc0, !PT ;  /* 0x0000100013ff7812 */ /* 0x000fda00078ac0ff */
[----:B------:R0:W-:Y:S01]  /*17b30*/  @!P3 LDGSTS.E.BYPASS.LTC128B.128 [R7+0x28c00], desc[UR38][R2.64+0x80], !P5 ;  /* 0x28c000800207bfae */ /* 0x0001e2000e901d66 */
[C---:B------:R-:W-:Y:S02]  /*17b40*/  LOP3.LUT P5, RZ, R19.reuse, 0x800, RZ, 0xc0, !PT ;  /* 0x0000080013ff7812 */ /* 0x040fe400078ac0ff */
[----:B------:R-:W-:Y:S01]  /*17b50*/  LOP3.LUT R19, R19, 0xffffff7f, RZ, 0xc0, !PT ;  /* 0xffffff7f13137812 */ /* 0x000fe200078ec0ff */
[----:B------:R0:W-:Y:S03]  /*17b60*/  @!P3 LDGSTS.E.BYPASS.LTC128B.128 [R7+0x2ac00], desc[UR38][R2.64+0x100], !P2 ;  /* 0x2ac001000207bfae */ /* 0x0001e6000d101d66 */
[----:B------:R-:W-:-:S04]  /*17b70*/  @P2 LOP3.LUT R19, R19, 0x80, RZ, 0xfc, !PT ;  /* 0x0000008013132812 */ /* 0x000fc800078efcff */
[C---:B------:R-:W-:Y:S02]  /*17b80*/  LOP3.LUT P2, RZ, R19.reuse, 0x4, RZ, 0xc0, !PT ;  /* 0x0000000413ff7812 */ /* 0x040fe4000784c0ff */
[----:B------:R-:W-:Y:S01]  /*17b90*/  LOP3.LUT R19, R19, 0xfffffeff, RZ, 0xc0, !PT ;  /* 0xfffffeff13137812 */ /* 0x000fe200078ec0ff */
[----:B------:R0:W-:Y:S04]  /*17ba0*/  @!P3 LDGSTS.E.BYPASS.LTC128B.128 [R7+0x2cc00], desc[UR38][R2.64+0x180], !P5 ;  /* 0x2cc001800207bfae */ /* 0x0001e8000e901d66 */
[----:B------:R0:W-:Y:S04]  /*17bb0*/  @!P3 LDGSTS.E.BYPASS.LTC128B.128 [R7+0x2ec00], desc[UR38][R2.64+0x200], !P0 ;  /* 0x2ec002000207bfae */ /* 0x0001e8000c101d66 */
[----:B------:R0:W-:Y:S02]  /*17bc0*/  @!P3 LDGSTS.E.BYPASS.LTC128B.128 [R7+0x30c00], desc[UR38][R2.64+0x280], !P1 ;  /* 0x30c002800207bfae */ /* 0x0001e4000c901d66 */
[----:B------:R-:W-:-:S02]  /*17bd0*/  @P2 LOP3.LUT R19, R19, 0x100, RZ, 0xfc, !PT ;  /* 0x0000010013132812 */ /* 0x000fc400078efcff */
[----:B------:R0:W-:Y:S02]  /*17be0*/  @!P3 LDGSTS.E.BYPASS.LTC128B.128 [R7+0x32c00], desc[UR38][R2.64+0x300], P6 ;  /* 0x32c003000207bfae */ /* 0x0001e4000b101d66 */
[----:B------:R-:W-:-:S13]  /*17bf0*/  LOP3.LUT P2, RZ, R19, 0x8, RZ, 0xc0, !PT ;  /* 0x0000000813ff7812 */ /* 0x000fda000784c0ff */
[----:B0-----:R-:W-:Y:S05]  /*17c00*/  WARPSYNC.COLLECTIVE R15, `(.L_x_1264) ;  /* 0x000000000f087348 */ /* 0x001fea0003c00000 */
[----:B------:R1:W2:Y:S02]  /*17c10*/  SHFL.IDX P6, R14, R13, R12, R11 ;  /* 0x0000000c0d0e7389 */ /* 0x0002a400000c000b */
[----:B012---:R-:W-:Y:S01]  /*17c20*/  ENDCOLLECTIVE ;  /* 0x000000000000791b */ /* 0x007fe20003800000 */
.L_x_1264:
[----:B------:R-:W-:Y:S01]  /*17c30*/  LOP3.LUT R19, R19, 0xfffffdff, RZ, 0xc0, !PT ;  /* 0xfffffdff13137812 */ /* 0x000fe200078ec0ff */
[----:B------:R-:W-:Y:S01]  /*17c40*/  @!PT LDS RZ, [RZ] ;  /* 0x00000000fffff984 */ /* 0x000fe20000000800 */
[----:B------:R-:W-:Y:S01]  /*17c50*/  @!PT LDS RZ, [RZ] ;  /* 0x00000000fffff984 */ /* 0x000fe20000000800 */
[----:B------:R-:W-:Y:S01]  /*17c60*/  @!PT LDS RZ, [RZ] ;  /* 0x00000000fffff984 */ /* 0x000fe20000000800 */
[----:B------:R0:W-:Y:S03]  /*17c70*/  @!P3 LDGSTS.E.BYPASS.LTC128B.128 [R7+0x34c00], desc[UR38][R2.64+0x380], P4 ;  /* 0x34c003800207bfae */ /* 0x0001e6000a101d66 */
[----:B------:R-:W-:Y:S01]  /*17c80*/  @P2 LOP3.LUT R19, R19, 0x200, RZ, 0xfc, !PT ;  /* 0x0000020013132812 */ /* 0x000fe200078efcff */
[----:B------:R-:W-:-:S03]  /*17c90*/  IMAD.MOV.U32 R13, RZ, RZ, R0 ;  /* 0x000000ffff0d7224 */ /* 0x000fc600078e0000 */
[----:B------:R-:W-:Y:S01]  /*17ca0*/  LOP3.LUT P4, RZ, R19, 0x400, RZ, 0xc0, !PT ;  /* 0x0000040013ff7812 */ /* 0x000fe2000788c0ff */
[----:B------:R-:W-:-:S12]  /*17cb0*/  IMAD.MOV.U32 R10, RZ, RZ, R14 ;  /* 0x000000ffff0a7224 */ /* 0x000fd800078e000e */
[----:B0-----:R-:W-:Y:S05]  /*17cc0*/  WARPSYNC.COLLECTIVE R15, `(.L_x_1265) ;  /* 0x000000000f087348 */ /* 0x001fea0003c00000 */
[----:B------:R1:W2:Y:S02]  /*17cd0*/  SHFL.IDX P6, R14, R13, R12, R11 ;  /* 0x0000000c0d0e7389 */ /* 0x0002a400000c000b */
[----:B012---:R-:W-:Y:S01]  /*17ce0*/  ENDCOLLECTIVE ;  /* 0x000000000000791b */ /* 0x007fe20003800000 */
.L_x_1265:
[----:B------:R-:W-:Y:S02]  /*17cf0*/  @!P4 LOP3.LUT R8, R6, 0x80, RZ, 0xc0, !PT ;  /* 0x000000800608c812 */ /* 0x000fe400078ec0ff */
[----:B------:R-:W-:Y:S02]  /*17d00*/  @!P4 LOP3.LUT R2, R5, 0x40, RZ, 0xc0, !PT ;  /* 0x000000400502c812 */ /* 0x000fe400078ec0ff */
[----:B------:R-:W-:Y:S02]  /*17d10*/  @!P4 SHF.R.U32.HI R8, RZ, 0x3, R8 ;  /* 0x00000003ff08c819 */ /* 0x000fe40000011608 */
[----:B------:R-:W-:Y:S02]  /*17d20*/  @!P4 SHF.R.U32.HI R9, RZ, 0x2, R2 ;  /* 0x00000002ff09c819 */ /* 0x000fe40000011602 */
[----:B------:R-:W-:Y:S01]  /*17d30*/  @!P4 ISETP.NE.U32.AND P3, PT, R8, RZ, PT ;  /* 0x000000ff0800c20c */ /* 0x000fe20003f65070 */
[----:B------:R-:W0:Y:S01]  /*17d40*/  S2R R15, SR_TID.X ;  /* 0x00000000000f7919 */ /* 0x000e220000002100 */
[----:B------:R-:W-:Y:S01]  /*17d50*/  IMAD.MOV.U32 R3, RZ, RZ, R14 ;  /* 0x000000ffff037224 */ /* 0x000fe200078e000e */
[----:B------:R-:W-:Y:S01]  /*17d60*/  @!P4 ISETP.NE.U32.AND P6, PT, R9, RZ, PT ;  /* 0x000000ff0900c20c */ /* 0x000fe20003fc5070 */
[----:B0-----:R-:W-:-:S05]  /*17d70*/  IMAD.SHL.U32 R15, R15, 0x8, RZ ;  /* 0x000000080f0f7824 */ /* 0x001fca00078e00ff */
[----:B------:R-:W-:-:S04]  /*17d80*/  LOP3.LUT R15, R15, 0x38, RZ, 0xc0, !PT ;  /* 0x000000380f0f7812 */ /* 0x000fc800078ec0ff */
[----:B------:R-:W-:-:S05]  /*17d90*/  @!P4 LEA R8, P2, R15, R3, 0x1 ;  /* 0x000000030f08c211 */ /* 0x000fca00078408ff */
[----:B------:R-:W-:Y:S01]  /*17da0*/  @!P4 IMAD.X R3, RZ, RZ, R10, P2 ;  /* 0x000000ffff03c224 */ /* 0x000fe200010e060a */
[----:B------:R-:W-:Y:S01]  /*17db0*/  LOP3.LUT P2, RZ, R19, 0x200, RZ, 0xc0, !PT ;  /* 0x0000020013ff7812 */ /* 0x000fe2000784c0ff */
[----:B------:R-:W-:-:S12]  /*17dc0*/  @!P4 IMAD.MOV.U32 R2, RZ, RZ, R8 ;  /* 0x000000ffff02c224 */ /* 0x000fd800078e0008 */
[----:B------:R-:W-:Y:S01]  /*17dd0*/  @!PT LDS RZ, [RZ] ;  /* 0x00000000fffff984 */ /* 0x000fe20000000800 */
[----:B------:R-:W-:Y:S01]  /*17de0*/  @!PT LDS RZ, [RZ] ;  /* 0x00000000fffff984 */ /* 0x000fe20000000800 */
[----:B------:R-:W-:Y:S01]  /*17df0*/  @!PT LDS RZ, [RZ] ;  /* 0x00000000fffff984 */ /* 0x000fe20000000800 */
[----:B------:R0:W-:Y:S01]  /*17e00*/  @!P4 LDGSTS.E.BYPASS.LTC128B.128 [R7+0x27400], desc[UR38][R2.64], !P2 ;  /* 0x274000000207cfae */ /* 0x0001e2000d101d66 */
[----:B------:R-:W-:-:S13]  /*17e10*/  LOP3.LUT P2, RZ, R19, 0x100, RZ, 0xc0, !PT ;  /* 0x0000010013ff7812 */ /* 0x000fda000784c0ff */
[----:B------:R0:W-:Y:S01]  /*17e20*/  @!P4 LDGSTS.E.BYPASS.LTC128B.128 [R7+0x29400], desc[UR38][R2.64+0x80], !P2 ;  /* 0x294000800207cfae */ /* 0x0001e2000d101d66 */
[----:B------:R-:W-:-:S13]  /*17e30*/  LOP3.LUT P2, RZ, R19, 0x80, RZ, 0xc0, !PT ;  /* 0x0000008013ff7812 */ /* 0x000fda000784c0ff */
[----:B------:R0:W-:Y:S04]  /*17e40*/  @!P4 LDGSTS.E.BYPASS.LTC128B.128 [R7+0x2b400], desc[UR38][R2.64+0x100], !P2 ;  /* 0x2b4001000207cfae */ /* 0x0001e8000d101d66 */
[----:B------:R0:W-:Y:S04]  /*17e50*/  @!P4 LDGSTS.E.BYPASS.LTC128B.128 [R7+0x2d400], desc[UR38][R2.64+0x180], !P5 ;  /* 0x2d4001800207cfae */ /* 0x0001e8000e901d66 */
[----:B------:R0:W-:Y:S04]  /*17e60*/  @!P4 LDGSTS.E.BYPASS.LTC128B.128 [R7+0x2f400], desc[UR38][R2.64+0x200], !P0 ;  /* 0x2f4002000207cfae */ /* 0x0001e8000c101d66 */
[----:B------:R0:W-:Y:S04]  /*17e70*/  @!P4 LDGSTS.E.BYPASS.LTC128B.128 [R7+0x31400], desc[UR38][R2.64+0x280], !P1 ;  /* 0x314002800207cfae */ /* 0x0001e8000c901d66 */
[----:B------:R0:W-:Y:S04]  /*17e80*/  @!P4 LDGSTS.E.BYPASS.LTC128B.128 [R7+0x33400], desc[UR38][R2.64+0x300], P6 ;  /* 0x334003000207cfae */ /* 0x0001e8000b101d66 */
[----:B------:R0:W-:Y:S04]  /*17e90*/  @!P4 LDGSTS.E.BYPASS.LTC128B.128 [R7+0x35400], desc[UR38][R2.64+0x380], P3 ;  /* 0x354003800207cfae */ /* 0x0001e80009901d66 */
[----:B------:R0:W5:Y:S01]  /*17ea0*/  LDL.LU R7, [R1+0x74] ;  /* 0x0000740001077983 */ /* 0x0001620000300800 */
[----:B------:R-:W-:-:S02]  /*17eb0*/  IMAD.MOV.U32 R13, RZ, RZ, R4 ;  /* 0x000000ffff0d7224 */ /* 0x000fc400078e0004 */
[----:B------:R-:W-:Y:S02]  /*17ec0*/  IMAD.MOV.U32 R12, RZ, RZ, 0x3 ;  /* 0x00000003ff0c7424 */ /* 0x000fe400078e00ff */
[----:B------:R-:W-:-:S07]  /*17ed0*/  IMAD.MOV.U32 R15, RZ, RZ, -0x1 ;  /* 0xffffffffff0f7424 */ /* 0x000fce00078e00ff */
[----:B0----5:R-:W-:Y:S05]  /*17ee0*/  WARPSYNC.COLLECTIVE R15, `(.L_x_1266) ;  /* 0x000000000f087348 */ /* 0x021fea0003c00000 */
[----:B------:R1:W2:Y:S02]  /*17ef0*/  SHFL.IDX P6, R14, R13, R12, R11 ;  /* 0x0000000c0d0e7389 */ /* 0x0002a400000c000b */
[----:B012--5:R-:W-:Y:S01]  /*17f00*/  ENDCOLLECTIVE ;  /* 0x000000000000791b */ /* 0x027fe20003800000 */
.L_x_1266:
[----:B------:R-:W-:Y:S02]  /*17f10*/  IMAD.MOV.U32 R13, RZ, RZ, R0 ;  /* 0x000000ffff0d7224 */ /* 0x000fe400078e0000 */
[----:B------:R-:W-:-:S07]  /*17f20*/  IMAD.MOV.U32 R4, RZ, RZ, R14 ;  /* 0x000000ffff047224 */ /* 0x000fce00078e000e */
[----:B------:R-:W-:Y:S05]  /*17f30*/  WARPSYNC.COLLECTIVE R15, `(.L_x_1267) ;  /* 0x000000000f087348 */ /* 0x000fea0003c00000 */
[----:B------:R0:W1:Y:S02]  /*17f40*/  SHFL.IDX P6, R14, R13, R12, R11 ;  /* 0x0000000c0d0e7389 */ /* 0x00006400000c000b */
[----:B01----:R-:W-:Y:S01]  /*17f50*/  ENDCOLLECTIVE ;  /* 0x000000000000791b */ /* 0x003fe20003800000 */
.L_x_1267:
[----:B------:R-:W-:Y:S01]  /*17f60*/  IMAD.MOV.U32 R0, RZ, RZ, R14 ;  /* 0x000000ffff007224 */ /* 0x000fe200078e000e */
[----:B------:R-:W-:Y:S06]  /*17f70*/  BRA `(.L_x_1268) ;  /* 0xffffffa000447947 */ /* 0x000fec000383ffff */
.L_x_1137:
[----:B0-----:R0:W2:Y:S02]  /*17f80*/  SYNCS.PHASECHK.TRANS64.TRYWAIT P0, [R18+URZ+0x38820], R0 ;  /* 0x03882000120075a7 */ /* 0x0010a4000800017f */
[----:B--2---:R-:W-:Y:S05]  /*17f90*/  @!P0 NANOSLEEP.SYNCS 0x989680 ;  /* 0x009896800000895d */ /* 0x004fea0003900000 */
[----:B------:R-:W2:Y:S02]  /*17fa0*/  @!P0 SYNCS.PHASECHK.TRANS64 P0, [R18+URZ+0x38820], R0 ;  /* 0x03882000120085a7 */ /* 0x000ea4000800007f */
[----:B--2---:R-:W-:Y:S05]  /*17fb0*/  @!P0 BRA `(.L_x_1137) ;  /* 0xfffffffc00f08947 */ /* 0x004fea000383ffff */
[----:B------:R-:W-:Y:S05]  /*17fc0*/  BRA `(.L_x_1269) ;  /* 0xffffffa000fc7947 */ /* 0x000fea000383ffff */
.L_x_1141:
[----:B0-----:R0:W1:Y:S02]  /*17fd0*/  SYNCS.PHASECHK.TRANS64.TRYWAIT P0, [R0+URZ+0x38860], R2 ;  /* 0x03886002000075a7 */ /* 0x001064000800017f */
[----:B-1----:R-:W-:Y:S05]  /*17fe0*/  @!P0 NANOSLEEP.SYNCS 0x989680 ;  /* 0x009896800000895d */ /* 0x002fea0003900000 */
[----:B------:R-:W1:Y:S02]  /*17ff0*/  @!P0 SYNCS.PHASECHK.TRANS64 P0, [R0+URZ+0x38860], R2 ;  /* 0x03886002000085a7 */ /* 0x000e64000800007f */
[----:B-1----:R-:W-:Y:S05]  /*18000*/  @!P0 BRA `(.L_x_1141) ;  /* 0xfffffffc00f08947 */ /* 0x002fea000383ffff */
[----:B------:R-:W-:Y:S05]  /*18010*/  BRA `(.L_x_1270) ;  /* 0xffffffa400207947 */ /* 0x000fea000383ffff */
.L_x_1160:
[----:B--2---:R2:W3:Y:S02]  /*18020*/  SYNCS.PHASECHK.TRANS64.TRYWAIT P0, [R3+URZ+0x38840], R2 ;  /* 0x03884002030075a7 */ /* 0x0044e4000800017f */
[----:B---3--:R-:W-:Y:S05]  /*18030*/  @!P0 NANOSLEEP.SYNCS 0x989680 ;  /* 0x009896800000895d */ /* 0x008fea0003900000 */
[----:B------:R-:W3:Y:S02]  /*18040*/  @!P0 SYNCS.PHASECHK.TRANS64 P0, [R3+URZ+0x38840], R2 ;  /* 0x03884002030085a7 */ /* 0x000ee4000800007f */
[----:B---3--:R-:W-:Y:S05]  /*18050*/  @!P0 BRA `(.L_x_1160) ;  /* 0xfffffffc00f08947 */ /* 0x008fea000383ffff */
[----:B------:R-:W-:Y:S05]  /*18060*/  BRA `(.L_x_1271) ;  /* 0xffffffb000387947 */ /* 0x000fea000383ffff */
.L_x_1165:
[----:B0-----:R0:W1:Y:S02]  /*18070*/  SYNCS.PHASECHK.TRANS64.TRYWAIT P0, [R3+URZ+0x38860], R2 ;  /* 0x03886002030075a7 */ /* 0x001064000800017f */
[----:B-1----:R-:W-:Y:S05]  /*18080*/  @!P0 NANOSLEEP.SYNCS 0x989680 ;  /* 0x009896800000895d */ /* 0x002fea0003900000 */
[----:B------:R-:W1:Y:S02]  /*18090*/  @!P0 SYNCS.PHASECHK.TRANS64 P0, [R3+URZ+0x38860], R2 ;  /* 0x03886002030085a7 */ /* 0x000e64000800007f */
[----:B-1----:R-:W-:Y:S05]  /*180a0*/  @!P0 BRA `(.L_x_1165) ;  /* 0xfffffffc00f08947 */ /* 0x002fea000383ffff */
[----:B------:R-:W-:Y:S05]  /*180b0*/  BRA `(.L_x_1272) ;  /* 0xffffffb000b87947 */ /* 0x000fea000383ffff */
.L_x_1180:
[----:B-1----:R1:W2:Y:S02]  /*180c0*/  SYNCS.PHASECHK.TRANS64.TRYWAIT P0, [R4+URZ+0x38840], R2 ;  /* 0x03884002040075a7 */ /* 0x0022a4000800017f */
[----:B--2---:R-:W-:Y:S05]  /*180d0*/  @!P0 NANOSLEEP.SYNCS 0x989680 ;  /* 0x009896800000895d */ /* 0x004fea0003900000 */
[----:B------:R-:W2:Y:S02]  /*180e0*/  @!P0 SYNCS.PHASECHK.TRANS64 P0, [R4+URZ+0x38840], R2 ;  /* 0x03884002040085a7 */ /* 0x000ea4000800007f */
[----:B--2---:R-:W-:Y:S05]  /*180f0*/  @!P0 BRA `(.L_x_1180) ;  /* 0xfffffffc00f08947 */ /* 0x004fea000383ffff */
[----:B------:R-:W-:Y:S05]  /*18100*/  BRA `(.L_x_1273) ;  /* 0xffffffbc00987947 */ /* 0x000fea000383ffff */
.L_x_1185:
[----:B0-----:R0:W2:Y:S02]  /*18110*/  SYNCS.PHASECHK.TRANS64.TRYWAIT P0, [R4+URZ+0x38860], R2 ;  /* 0x03886002040075a7 */ /* 0x0010a4000800017f */
[----:B--2---:R-:W-:Y:S05]  /*18120*/  @!P0 NANOSLEEP.SYNCS 0x989680 ;  /* 0x009896800000895d */ /* 0x004fea0003900000 */
[----:B------:R-:W2:Y:S02]  /*18130*/  @!P0 SYNCS.PHASECHK.TRANS64 P0, [R4+URZ+0x38860], R2 ;  /* 0x03886002040085a7 */ /* 0x000ea4000800007f */
[----:B--2---:R-:W-:Y:S05]  /*18140*/  @!P0 BRA `(.L_x_1185) ;  /* 0xfffffffc00f08947 */ /* 0x004fea000383ffff */
[----:B------:R-:W-:Y:S05]  /*18150*/  BRA `(.L_x_1274) ;  /* 0xffffffc000147947 */ /* 0x000fea000383ffff */
.L_x_1200:
[----:B-1----:R1:W2:Y:S02]  /*18160*/  SYNCS.PHASECHK.TRANS64.TRYWAIT P0, [R4+URZ+0x38840], R2 ;  /* 0x03884002040075a7 */ /* 0x0022a4000800017f */
[----:B--2---:R-:W-:Y:S05]  /*18170*/  @!P0 NANOSLEEP.SYNCS 0x989680 ;  /* 0x009896800000895d */ /* 0x004fea0003900000 */
[----:B------:R-:W2:Y:S02]  /*18180*/  @!P0 SYNCS.PHASECHK.TRANS64 P0, [R4+URZ+0x38840], R2 ;  /* 0x03884002040085a7 */ /* 0x000ea4000800007f */
[----:B--2---:R-:W-:Y:S05]  /*18190*/  @!P0 BRA `(.L_x_1200) ;  /* 0xfffffffc00f08947 */ /* 0x004fea000383ffff */
[----:B------:R-:W-:Y:S05]  /*181a0*/  BRA `(.L_x_1275) ;  /* 0xffffffc800d47947 */ /* 0x000fea000383ffff */
.L_x_1205:
[----:B0-----:R0:W2:Y:S02]  /*181b0*/  SYNCS.PHASECHK.TRANS64.TRYWAIT P0, [R4+URZ+0x38860], R2 ;  /* 0x03886002040075a7 */ /* 0x0010a4000800017f */
[----:B--2---:R-:W-:Y:S05]  /*181c0*/  @!P0 NANOSLEEP.SYNCS 0x989680 ;  /* 0x009896800000895d */ /* 0x004fea0003900000 */
[----:B------:R-:W2:Y:S02]  /*181d0*/  @!P0 SYNCS.PHASECHK.TRANS64 P0, [R4+URZ+0x38860], R2 ;  /* 0x03886002040085a7 */ /* 0x000ea4000800007f */
[----:B--2---:R-:W-:Y:S05]  /*181e0*/  @!P0 BRA `(.L_x_1205) ;  /* 0xfffffffc00f08947 */ /* 0x004fea000383ffff */
[----:B------:R-:W-:Y:S05]  /*181f0*/  BRA `(.L_x_1276) ;  /* 0xffffffcc00547947 */ /* 0x000fea000383ffff */
.L_x_1221:
[----:B-1----:R-:W5:Y:S01]  /*18200*/  LDL R3, [R1] ;  /* 0x0000000001037983 */ /* 0x002f620000100800 */
[----:B------:R-:W-:Y:S01]  /*18210*/  BSSY B0, `(.L_x_1277) ;  /* 0x0000008000007945 */ /* 0x000fe20003800000 */
[----:B------:R-:W-:Y:S02]  /*18220*/  IMAD.MOV.U32 R12, RZ, RZ, RZ ;  /* 0x000000ffff0c7224 */ /* 0x000fe400078e00ff */
[----:B0-----:R-:W-:Y:S02]  /*18230*/  IMAD.MOV.U32 R11, RZ, RZ, 0x1f ;  /* 0x0000001fff0b7424 */ /* 0x001fe400078e00ff */
[----:B------:R-:W-:Y:S02]  /*18240*/  IMAD.MOV.U32 R15, RZ, RZ, -0x1 ;  /* 0xffffffffff0f7424 */ /* 0x000fe400078e00ff */
[----:B-----5:R-:W-:-:S07]  /*18250*/  IMAD.MOV.U32 R13, RZ, RZ, R3 ;  /* 0x000000ffff0d7224 */ /* 0x020fce00078e0003 */
[----:B--234-:R-:W-:Y:S05]  /*18260*/  WARPSYNC.COLLECTIVE R15, `(.L_x_1278) ;  /* 0x000000000f087348 */ /* 0x01cfea0003c00000 */
[----:B------:R0:W1:Y:S02]  /*18270*/  SHFL.IDX P6, R14, R13, R12, R11 ;  /* 0x0000000c0d0e7389 */ /* 0x00006400000c000b */
[----:B01234-:R-:W-:Y:S01]  /*18280*/  ENDCOLLECTIVE ;  /* 0x000000000000791b */ /* 0x01ffe20003800000 */
.L_x_1278:
[----:B------:R-:W-:Y:S05]  /*18290*/  BSYNC B0 ;  /* 0x0000000000007941 */ /* 0x000fea0003800000 */
.L_x_1277:
        /* <DEDUP_REMOVED lines=9> */
.L_x_1279:
        /* <DEDUP_REMOVED lines=12> */
[C---:B------:R-:W-:Y:S02]  /*183f0*/  ISETP.GE.U32.AND P2, PT, R16.reuse, 0x2, PT ;  /* 0x000000021000780c */ /* 0x040fe40003f46070 */
[C---:B------:R-:W-:Y:S02]  /*18400*/  ISETP.GE.U32.AND P3, PT, R16.reuse, 0x4, PT ;  /* 0x000000041000780c */ /* 0x040fe40003f66070 */
[C---:B------:R-:W-:Y:S02]  /*18410*/  ISETP.GE.U32.AND P4, PT, R16.reuse, 0x8, PT ;  /* 0x000000081000780c */ /* 0x040fe40003f86070 */
[----:B------:R-:W-:Y:S01]  /*18420*/  ISETP.GE.U32.AND P5, PT, R16, 0x10, PT ;  /* 0x000000101000780c */ /* 0x000fe20003fa6070 */
[----:B--2---:R-:W-:Y:S01]  /*18430*/  @!P1 IMAD.MOV.U32 R5, RZ, RZ, R6 ;  /* 0x000000ffff059224 */ /* 0x004fe200078e0006 */
[----:B------:R-:W-:-:S02]  /*18440*/  CS2R R6, SRZ ;  /* 0x0000000000067805 */ /* 0x000fc4000001ff00 */
[----:B---3--:R-:W-:Y:S01]  /*18450*/  @!P1 IMAD.MOV.U32 R7, RZ, RZ, R2 ;  /* 0x000000ffff079224 */ /* 0x008fe200078e0002 */
[----:B------:R-:W-:-:S03]  /*18460*/  ISETP.NE.AND P1, PT, R16, RZ, PT ;  /* 0x000000ff1000720c */ /* 0x000fc60003f25270 */
[----:B------:R-:W-:-:S04]  /*18470*/  IMAD R2, R7, R5, RZ ;  /* 0x0000000507027224 */ /* 0x000fc800078e02ff */
[----:B------:R-:W-:-:S07]  /*18480*/  IMAD.MOV.U32 R13, RZ, RZ, R2 ;  /* 0x000000ffff0d7224 */ /* 0x000fce00078e0002 */
[----:B------:R-:W-:Y:S05]  /*18490*/  WARPSYNC.COLLECTIVE R15, `(.L_x_1280) ;  /* 0x000000000f087348 */ /* 0x000fea0003c00000 */
[----:B------:R0:W1:Y:S02]  /*184a0*/  SHFL.UP P6, R14, R13, R12, R11 ;  /* 0x0400000c0d0e7389 */ /* 0x00006400000c000b */
[----:B01----:R-:W-:Y:S01]  /*184b0*/  ENDCOLLECTIVE ;  /* 0x000000000000791b */ /* 0x003fe20003800000 */
.L_x_1280:
        /* <DEDUP_REMOVED lines=8> */
.L_x_1281:
        /* <DEDUP_REMOVED lines=8> */
.L_x_1282:
        /* <DEDUP_REMOVED lines=8> */
.L_x_1283:
        /* <DEDUP_REMOVED lines=8> */
.L_x_1284:
        /* <DEDUP_REMOVED lines=9> */
.L_x_1285:
[----:B------:R-:W-:Y:S01]  /*18750*/  IMAD.MOV.U32 R9, RZ, RZ, R14 ;  /* 0x000000ffff097224 */ /* 0x000fe200078e000e */
[----:B------:R-:W-:Y:S06]  /*18760*/  BRA `(.L_x_1286) ;  /* 0xffffffd400947947 */ /* 0x000fec000383ffff */
.L_x_1224:
        /* <DEDUP_REMOVED lines=8> */
.L_x_1288:
[----:B------:R-:W-:Y:S05]  /*187f0*/  BSYNC B0 ;  /* 0x0000000000007941 */ /* 0x000fea0003800000 */
.L_x_1287:
        /* <DEDUP_REMOVED lines=10> */
.L_x_1289:
        /* <DEDUP_REMOVED lines=8> */
.L_x_1290:
        /* <DEDUP_REMOVED lines=8> */
.L_x_1291:
        /* <DEDUP_REMOVED lines=8> */
.L_x_1292:
        /* <DEDUP_REMOVED lines=9> */
.L_x_1293:
[----:B------:R-:W-:Y:S01]  /*18ab0*/  IMAD.MOV.U32 R9, RZ, RZ, R14 ;  /* 0x000000ffff097224 */ /* 0x000fe200078e000e */
[----:B------:R-:W-:Y:S06]  /*18ac0*/  BRA `(.L_x_1294) ;  /* 0xffffffd400687947 */ /* 0x000fec000383ffff */
.L_x_1226:
[----:B------:R-:W-:Y:S01]  /*18ad0*/  BSSY B0, `(.L_x_1295) ;  /* 0x0000006000007945 */ /* 0x000fe20003800000 */
[----:B------:R-:W-:Y:S01]  /*18ae0*/  PLOP3.LUT P6, PT, P6, PT, PT, 0x8, 0x0 ;  /* 0x000000000000781c */ /* 0x000fe200037ce170 */
[----:B------:R-:W-:-:S12]  /*18af0*/  IMAD.MOV.U32 R15, RZ, RZ, -0x1 ;  /* 0xffffffffff0f7424 */ /* 0x000fd800078e00ff */
[----:B0-----:R-:W-:Y:S05]  /*18b00*/  WARPSYNC.COLLECTIVE R15, `(.L_x_1296) ;  /* 0x000000000f087348 */ /* 0x001fea0003c00000 */
[----:B------:R-:W-:Y:S01]  /*18b10*/  VOTE.ANY R14, PT, P6 ;  /* 0x00000000000e7806 */ /* 0x000fe200030e0100 */
[----:B0-----:R-:W-:Y:S06]  /*18b20*/  ENDCOLLECTIVE ;  /* 0x000000000000791b */ /* 0x001fec0003800000 */
.L_x_1296:
[----:B------:R-:W-:Y:S05]  /*18b30*/  BSYNC B0 ;  /* 0x0000000000007941 */ /* 0x000fea0003800000 */
.L_x_1295:
        /* <DEDUP_REMOVED lines=9> */
.L_x_1297:
[----:B------:R-:W-:Y:S02]  /*18bd0*/  IMAD.MOV.U32 R13, RZ, RZ, R7 ;  /* 0x000000ffff0d7224 */ /* 0x000fe400078e0007 */
[----:B------:R-:W-:-:S07]  /*18be0*/  IMAD.MOV.U32 R5, RZ, RZ, R14 ;  /* 0x000000ffff057224 */ /* 0x000fce00078e000e */
[----:B------:R-:W-:Y:S05]  /*18bf0*/  WARPSYNC.COLLECTIVE R15, `(.L_x_1298) ;  /* 0x000000000f087348 */ /* 0x000fea0003c00000 */
[----:B------:R0:W1:Y:S02]  /*18c00*/  SHFL.IDX P6, R14, R13, R12, R11 ;  /* 0x0000000c0d0e7389 */ /* 0x00006400000c000b */
[----:B01----:R-:W-:Y:S01]  /*18c10*/  ENDCOLLECTIVE ;  /* 0x000000000000791b */ /* 0x003fe20003800000 */
.L_x_1298:
[----:B------:R-:W-:Y:S01]  /*18c20*/  IMAD.MOV.U32 R7, RZ, RZ, R14 ;  /* 0x000000ffff077224 */ /* 0x000fe200078e000e */
[----:B------:R-:W-:Y:S06]  /*18c30*/  BRA `(.L_x_1299) ;  /* 0xffffffd400487947 */ /* 0x000fec000383ffff */
.L_x_1228:
[----:B------:R-:W-:Y:S01]  /*18c40*/  BSSY B0, `(.L_x_1300) ;  /* 0x0000007000007945 */ /* 0x000fe20003800000 */
[----:B------:R-:W-:Y:S02]  /*18c50*/  IMAD.MOV.U32 R13, RZ, RZ, R2 ;  /* 0x000000ffff0d7224 */ /* 0x000fe400078e0002 */
[----:B------:R-:W-:Y:S02]  /*18c60*/  IMAD.MOV.U32 R11, RZ, RZ, 0x1f ;  /* 0x0000001fff0b7424 */ /* 0x000fe400078e00ff */
[----:B------:R-:W-:-:S07]  /*18c70*/  IMAD.MOV.U32 R15, RZ, RZ, -0x1 ;  /* 0xffffffffff0f7424 */ /* 0x000fce00078e00ff */
[----:B0123--:R-:W-:Y:S05]  /*18c80*/  WARPSYNC.COLLECTIVE R15, `(.L_x_1301) ;  /* 0x000000000f087348 */ /* 0x00ffea0003c00000 */
[----:B------:R4:W0:Y:S02]  /*18c90*/  SHFL.IDX P6, R14, R13, R12, R11 ;  /* 0x0000000c0d0e7389 */ /* 0x00082400000c000b */
[----:B01234-:R-:W-:Y:S01]  /*18ca0*/  ENDCOLLECTIVE ;  /* 0x000000000000791b */ /* 0x01ffe20003800000 */
.L_x_1301:
[----:B------:R-:W-:Y:S05]  /*18cb0*/  BSYNC B0 ;  /* 0x0000000000007941 */ /* 0x000fea0003800000 */
.L_x_1300:
[----:B------:R-:W-:Y:S01]  /*18cc0*/  IMAD.MOV.U32 R2, RZ, RZ, R14 ;  /* 0x000000ffff027224 */ /* 0x000fe200078e000e */
[----:B------:R-:W-:Y:S06]  /*18cd0*/  BRA `(.L_x_1302) ;  /* 0xffffffd400387947 */ /* 0x000fec000383ffff */
.L_x_1232:
[----:B0-----:R0:W1:Y:S02]  /*18ce0*/  SYNCS.PHASECHK.TRANS64.TRYWAIT P0, [R9+URZ+0x38820], R0 ;  /* 0x03882000090075a7 */ /* 0x001064000800017f */
[----:B-1----:R-:W-:Y:S05]  /*18cf0*/  @!P0 NANOSLEEP.SYNCS 0x989680 ;  /* 0x009896800000895d */ /* 0x002fea0003900000 */
[----:B------:R-:W1:Y:S02]  /*18d00*/  @!P0 SYNCS.PHASECHK.TRANS64 P0, [R9+URZ+0x38820], R0 ;  /* 0x03882000090085a7 */ /* 0x000e64000800007f */
[----:B-1----:R-:W-:Y:S05]  /*18d10*/  @!P0 BRA `(.L_x_1232) ;  /* 0xfffffffc00f08947 */ /* 0x002fea000383ffff */
[----:B------:R-:W-:Y:S05]  /*18d20*/  BRA `(.L_x_1303) ;  /* 0xffffffd800d07947 */ /* 0x000fea000383ffff */
.L_x_1233:
[----:B------:R-:W1:Y:S01]  /*18d30*/  S2R R2, SR_TID.X ;  /* 0x0000000000027919 */ /* 0x000e620000002100 */
[----:B------:R-:W-:Y:S01]  /*18d40*/  BSSY B0, `(.L_x_1304) ;  /* 0x000000a000007945 */ /* 0x000fe20003800000 */
[----:B------:R-:W-:Y:S02]  /*18d50*/  IMAD.MOV.U32 R12, RZ, RZ, RZ ;  /* 0x000000ffff0c7224 */ /* 0x000fe400078e00ff */
        /* <DEDUP_REMOVED lines=8> */
.L_x_1305:
[----:B------:R-:W-:Y:S05]  /*18de0*/  BSYNC B0 ;  /* 0x0000000000007941 */ /* 0x000fea0003800000 */
.L_x_1304:
[----:B------:R-:W-:Y:S05]  /*18df0*/  BRA `(.L_x_1306) ;  /* 0xffffffd800b87947 */ /* 0x000fea000383ffff */
.L_x_1236:
[----:B------:R-:W-:Y:S01]  /*18e00*/  BSSY B1, `(.L_x_1307) ;  /* 0x0000006000017945 */ /* 0x000fe20003800000 */
[----:B------:R-:W-:-:S07]  /*18e10*/  IMAD.MOV.U32 R15, RZ, RZ, -0x1 ;  /* 0xffffffffff0f7424 */ /* 0x000fce00078e00ff */
[----:B0-----:R-:W-:Y:S05]  /*18e20*/  WARPSYNC.COLLECTIVE R15, `(.L_x_1308) ;  /* 0x000000000f0c7348 */ /* 0x001fea0003c00000 */
[----:B------:R-:W-:Y:S02]  /*18e30*/  ELECT P6, UR62, PT ;  /* 0x00000000003e782f */ /* 0x000fe400038c0000 */
[----:B------:R-:W-:Y:S01]  /*18e40*/  MOV R14, UR62 ;  /* 0x0000003e000e7c02 */ /* 0x000fe20008000f00 */
[----:B0-----:R-:W-:Y:S10]  /*18e50*/  ENDCOLLECTIVE ;  /* 0x000000000000791b */ /* 0x001ff40003800000 */
.L_x_1308:
[----:B------:R-:W-:Y:S05]  /*18e60*/  BSYNC B1 ;  /* 0x0000000000017941 */ /* 0x000fea0003800000 */
.L_x_1307:
[----:B------:R-:W-:Y:S05]  /*18e70*/  BRA `(.L_x_1309) ;  /* 0xffffffd800b07947 */ /* 0x000fea000383ffff */
.L_x_1237:
[----:B0-----:R0:W1:Y:S02]  /*18e80*/  SYNCS.PHASECHK.TRANS64.TRYWAIT P0, [R5+URZ], R4 ;  /* 0x00000004050075a7 */ /* 0x001064000800017f */
[----:B-1----:R-:W-:Y:S05]  /*18e90*/  @!P0 NANOSLEEP.SYNCS 0x989680 ;  /* 0x009896800000895d */ /* 0x002fea0003900000 */
[----:B------:R-:W1:Y:S02]  /*18ea0*/  @!P0 SYNCS.PHASECHK.TRANS64 P0, [R5+URZ], R4 ;  /* 0x00000004050085a7 */ /* 0x000e64000800007f */
[----:B-1----:R-:W-:Y:S05]  /*18eb0*/  @!P0 BRA `(.L_x_1237) ;  /* 0xfffffffc00f08947 */ /* 0x002fea000383ffff */
[----:B------:R-:W-:Y:S05]  /*18ec0*/  BRA `(.L_x_1310) ;  /* 0xffffffd800d87947 */ /* 0x000fea000383ffff */
.L_x_1238:
[----:B0-----:R0:W1:Y:S02]  /*18ed0*/  SYNCS.PHASECHK.TRANS64.TRYWAIT P0, [R7+URZ], R2 ;  /* 0x00000002070075a7 */ /* 0x001064000800017f */
[----:B-1----:R-:W-:Y:S05]  /*18ee0*/  @!P0 NANOSLEEP.SYNCS 0x989680 ;  /* 0x009896800000895d */ /* 0x002fea0003900000 */
[----:B------:R-:W1:Y:S02]  /*18ef0*/  @!P0 SYNCS.PHASECHK.TRANS64 P0, [R7+URZ], R2 ;  /* 0x00000002070085a7 */ /* 0x000e64000800007f */
[----:B-1----:R-:W-:Y:S05]  /*18f00*/  @!P0 BRA `(.L_x_1238) ;  /* 0xfffffffc00f08947 */ /* 0x002fea000383ffff */
[----:B------:R-:W-:Y:S05]  /*18f10*/  BRA `(.L_x_1311) ;  /* 0xffffffd800d87947 */ /* 0x000fea000383ffff */
.L_x_1239:
[----:B-1----:R1:W2:Y:S02]  /*18f20*/  SYNCS.PHASECHK.TRANS64.TRYWAIT P0, [R5+URZ], R4 ;  /* 0x00000004050075a7 */ /* 0x0022a4000800017f */
[----:B--2---:R-:W-:Y:S05]  /*18f30*/  @!P0 NANOSLEEP.SYNCS 0x989680 ;  /* 0x009896800000895d */ /* 0x004fea0003900000 */
[----:B------:R-:W2:Y:S02]  /*18f40*/  @!P0 SYNCS.PHASECHK.TRANS64 P0, [R5+URZ], R4 ;  /* 0x00000004050085a7 */ /* 0x000ea4000800007f */
[----:B--2---:R-:W-:Y:S05]  /*18f50*/  @!P0 BRA `(.L_x_1239) ;  /* 0xfffffffc00f08947 */ /* 0x004fea000383ffff */
[----:B------:R-:W-:Y:S05]  /*18f60*/  BRA `(.L_x_1312) ;  /* 0xffffffd800cc7947 */ /* 0x000fea000383ffff */
.L_x_1313:
        /* <DEDUP_REMOVED lines=9> */
.L_x_6042:


//--------------------- .text._ZN7cutlass13device_kernelIN5flash11enable_sm90INS1_16FlashAttnFwdSm90INS1_25CollectiveMainloopFwdSm90ILi2EN4cute5tupleIJNS5_1CILi1EEES8_S8_EEENS6_IJNS7_ILi64EEESA_SA_EEELi512ENS_10bfloat16_tEfNS_4arch4Sm90ELb0ELb0ELb1ELb1ELb0ELb1ELb1ELb0ELb0ELb1ELb1ELb0EEENS1_21CollectiveEpilogueFwdINS6_IJSA_NS7_ILi512EEESA_EEES9_SC_SE_Li256ELb1ELb1ELb1ELb0EEENS1_36VarlenDynamicPersistentTileSchedulerILi64ELi64ELi256ELi128ELb1ELb1ELb1ELb0ELb1ELb1EEEEEEEEEvNT_6ParamsE --------------------------
	.section	.text._ZN7cutlass13device_kernelIN5flash11enable_sm90INS1_16FlashAttnFwdSm90INS1_25CollectiveMainloopFwdSm90ILi2EN4cute5tupleIJNS5_1CILi1EEES8_S8_EEENS6_IJNS7_ILi64EEESA_SA_EEELi512ENS_10bfloat16_tEfNS_4arch4Sm90ELb0ELb0ELb1ELb1ELb0ELb1ELb1ELb0ELb0ELb1ELb1ELb0EEENS1_21CollectiveEpilogueFwdINS6_IJSA_NS7_ILi512EEESA_EEES9_SC_SE_Li256ELb1ELb1ELb1ELb0EEENS1_36VarlenDynamicPersistentTileSchedulerILi64ELi64ELi256ELi128ELb1ELb1ELb1ELb0ELb1ELb1EEEEEEEEEvNT_6ParamsE,"ax",@progbits
	.align	128
.text._ZN7cutlass13device_kernelIN5flash11enable_sm90INS1_16FlashAttnFwdSm90INS1_25CollectiveMainloopFwdSm90ILi2EN4cute5tupleIJNS5_1CILi1EEES8_S8_EEENS6_IJNS7_ILi64EEESA_SA_EEELi512ENS_10bfloat16_tEfNS_4arch4Sm90ELb0ELb0ELb1ELb1ELb0ELb1ELb1ELb0ELb0ELb1ELb1ELb0EEENS1_21CollectiveEpilogueFwdINS6_IJSA_NS7_ILi512EEESA_EEES9_SC_SE_Li256ELb1ELb1ELb1ELb0EEENS1_36VarlenDynamicPersistentTileSchedulerILi64ELi64ELi256ELi128ELb1ELb1ELb1ELb0ELb1ELb1EEEEEEEEEvNT_6ParamsE:
        .type           _ZN7cutlass13device_kernelIN5flash11enable_sm90INS1_16FlashAttnFwdSm90INS1_25CollectiveMainloopFwdSm90ILi2EN4cute5tupleIJNS5_1CILi1EEES8_S8_EEENS6_IJNS7_ILi64EEESA_SA_EEELi512ENS_10bfloat16_tEfNS_4arch4Sm90ELb0ELb0ELb1ELb1ELb0ELb1ELb1ELb0ELb0ELb1ELb1ELb0EEENS1_21CollectiveEpilogueFwdINS6_IJSA_NS7_ILi512EEESA_EEES9_SC_SE_Li256ELb1ELb1ELb1ELb0EEENS1_36VarlenDynamicPersistentTileSchedulerILi64ELi64ELi256ELi128ELb1ELb1ELb1ELb0ELb1ELb1EEEEEEEEEvNT_6ParamsE,@function
        .size           _ZN7cutlass13device_kernelIN5flash11enable_sm90INS1_16FlashAttnFwdSm90INS1_25CollectiveMainloopFwdSm90ILi2EN4cute5tupleIJNS5_1CILi1EEES8_S8_EEENS6_IJNS7_ILi64EEESA_SA_EEELi512ENS_10bfloat16_tEfNS_4arch4Sm90ELb0ELb0ELb1ELb1ELb0ELb1ELb1ELb0ELb0ELb1ELb1ELb0EEENS1_21CollectiveEpilogueFwdINS6_IJSA_NS7_ILi512EEESA_EEES9_SC_SE_Li256ELb1ELb1ELb1ELb0EEENS1_36VarlenDynamicPersistentTileSchedulerILi64ELi64ELi256ELi128ELb1ELb1ELb1ELb0ELb1ELb1EEEEEEEEEvNT_6ParamsE,(.L_x_6043 - _ZN7cutlass13device_kernelIN5flash11enable_sm90INS1_16FlashAttnFwdSm90INS1_25CollectiveMainloopFwdSm90ILi2EN4cute5tupleIJNS5_1CILi1EEES8_S8_EEENS6_IJNS7_ILi64EEESA_SA_EEELi512ENS_10bfloat16_tEfNS_4arch4Sm90ELb0ELb0ELb1ELb1ELb0ELb1ELb1ELb0ELb0ELb1ELb1ELb0EEENS1_21CollectiveEpilogueFwdINS6_IJSA_NS7_ILi512EEESA_EEES9_SC_SE_Li256ELb1ELb1ELb1ELb0EEENS1_36VarlenDynamicPersistentTileSchedulerILi64ELi64ELi256ELi128ELb1ELb1ELb1ELb0ELb1ELb1EEEEEEEEEvNT_6ParamsE)
        .other          _ZN7cutlass13device_kernelIN5flash11enable_sm90INS1_16FlashAttnFwdSm90INS1_25CollectiveMainloopFwdSm90ILi2EN4cute5tupleIJNS5_1CILi1EEES8_S8_EEENS6_IJNS7_ILi64EEESA_SA_EEELi512ENS_10bfloat16_tEfNS_4arch4Sm90ELb0ELb0ELb1ELb1ELb0ELb1ELb1ELb0ELb0ELb1ELb1ELb0EEENS1_21CollectiveEpilogueFwdINS6_IJSA_NS7_ILi512EEESA_EEES9_SC_SE_Li256ELb1ELb1ELb1ELb0EEENS1_36VarlenDynamicPersistentTileSchedulerILi64ELi64ELi256ELi128ELb1ELb1ELb1ELb0ELb1ELb1EEEEEEEEEvNT_6ParamsE,@"STO_CUDA_ENTRY STV_DEFAULT"
_ZN7cutlass13device_kernelIN5flash11enable_sm90INS1_16FlashAttnFwdSm90INS1_25CollectiveMainloopFwdSm90ILi2EN4cute5tupleIJNS5_1CILi1EEES8_S8_EEENS6_IJNS7_ILi64EEESA_SA_EEELi512ENS_10bfloat16_tEfNS_4arch4Sm90ELb0ELb0ELb1ELb1ELb0ELb1ELb1ELb0ELb0ELb1ELb1ELb0EEENS1_21CollectiveEpilogueFwdINS6_IJSA_NS7_ILi512EEESA_EEES9_SC_SE_Li256ELb1ELb1ELb1ELb0EEENS1_36VarlenDynamicPersistentTileSchedulerILi64ELi64ELi256ELi128ELb1ELb1ELb1ELb0ELb1ELb1EEEEEEEEEvNT_6ParamsE:
        /* <DEDUP_REMOVED lines=23> */
.L_x_1315:
[----:B------:R-:W-:Y:S05]  /*0170*/  BSYNC B0 ;  /* 0x0000000000007941 */ /* 0x000fea0003800000 */
.L_x_1314:
        /* <DEDUP_REMOVED lines=14> */
[----:B-1----:R0:W-:Y:S01]  /*0260*/  STL [R1+0x80], R3 ;  /* 0x0000800301007387 */ /* 0x0021e20000100800 */
        /* <DEDUP_REMOVED lines=24> */
.L_x_1316:
        /* <DEDUP_REMOVED lines=22> */
.L_x_1317:
        /* <DEDUP_REMOVED lines=18> */
.L_x_1318:
        /* <DEDUP_REMOVED lines=22> */
.L_x_1319:
        /* <DEDUP_REMOVED lines=22> */
.L_x_1320:
[----:B------:R-:W-:Y:S01]  /*0930*/  IMAD.MOV.U32 R2, RZ, RZ, 0x1 ;  /* 0x00000001ff027424 */ /* 0x000fe200078e00ff */
[----:B------:R-:W-:Y:S01]  /*0940*/  ISETP.NE.AND P0, PT, R3, RZ, PT ;  /* 0x000000ff0300720c */ /* 0x000fe20003f05270 */
[----:B------:R-:W-:Y:S01]  /*0950*/  NOP ;  /* 0x0000000000007918 */ /* 0x000fe20000000000 */
[----:B------:R-:W-:Y:S01]  /*0960*/  ULDC.64 UR40, c[0x0][0x208] ;  /* 0x0000820000287ab9 */ /* 0x000fe20000000a00 */
[----:B------:R-:W-:Y:S01]  /*0970*/  BSSY B9, `(.L_x_1321) ;  /* 0x0001ebd000097945 */ /* 0x000fe20003800000 */
[----:B------:R-:W-:-:S05]  /*0980*/  SEL R2, R2, 0x2, !P0 ;  /* 0x0000000202027807 */ /* 0x000fca0004000000 */
[----:B------:R0:W-:Y:S02]  /*0990*/  STL [R1+0x74], R2 ;  /* 0x0000740201007387 */ /* 0x0001e40000100800 */
[----:B01234-:R-:W-:Y:S06]  /*09a0*/  BAR.SYNC.DEFER_BLOCKING 0x0 ;  /* 0x0000000000007b1d */ /* 0x01ffec0000010000 */
[----:B------:R-:W-:Y:S05]  /*09b0*/  @!P0 BRA `(.L_x_1322) ;  /* 0x0000014800848947 */ /* 0x000fea0003800000 */
.L_x_1323:
[----:B------:R-:W-:-:S08]  /*09c0*/  NOP ;  /* 0x0000000000007918 */ /* 0x000fd00000000000 */
[----:B------:R-:W0:Y:S02]  /*09d0*/  USETMAXREG.TRY_ALLOC.CTAPOOL UP0, 0xf0 ;  /* 0x000000f0000079c8 */ /* 0x000e240008000600 */
[----:B0-----:R-:W-:-:S13]  /*09e0*/  PLOP3.LUT P0, PT, PT, PT, UP0, 0x80, 0x0 ;  /* 0x000000000000781c */ /* 0x001fda0003f0f008 */
[----:B------:R-:W-:Y:S05]  /*09f0*/  @!P0 BRA `(.L_x_1323) ;  /* 0xfffffffc00f08947 */ /* 0x000fea000383ffff */
[----:B------:R-:W-:Y:S01]  /*0a00*/  SHF.R.U32.HI R0, RZ, 0x7, R6 ;  /* 0x00000007ff007819 */ /* 0x000fe20000011606 */
[----:B------:R-:W0:Y:S01]  /*0a10*/  S2UR UR5, SR_CgaCtaId ;  /* 0x00000000000579c3 */ /* 0x000e220000008800 */
[----:B------:R-:W-:Y:S02]  /*0a20*/  UMOV UR4, 0x400 ;  /* 0x0000040000047882 */ /* 0x000fe40000000000 */
[----:B------:R-:W-:-:S13]  /*0a30*/  ISETP.NE.AND P0, PT, R0, 0x1, PT ;  /* 0x000000010000780c */ /* 0x000fda0003f05270 */
[----:B------:R-:W-:Y:S06]  /*0a40*/  @!P0 BAR.ARV 0x8, 0x100 ;  /* 0x0204000000008b1d */ /* 0x000fec0000002000 */
[----:B------:R-:W-:Y:S01]  /*0a50*/  ISETP.GE.U32.AND P0, PT, R6, 0x100, PT ;  /* 0x000001000600780c */ /* 0x000fe20003f06070 */
[----:B0-----:R-:W-:-:S06]  /*0a60*/  ULEA UR4, UR5, UR4, 0x18 ;  /* 0x0000000405047291 */ /* 0x001fcc000f8ec03f */
[----:B------:R-:W-:Y:S01]  /*0a70*/  IMAD.U32 R2, RZ, RZ, UR4 ;  /* 0x00000004ff027e24 */ /* 0x000fe2000f8e00ff */
[----:B------:R-:W-:-:S05]  /*0a80*/  ULDC UR4, c[0x0][0xd3c] ;  /* 0x00034f0000047ab9 */ /* 0x000fca0000000800 */
[----:B------:R-:W-:Y:S08]  /*0a90*/  @P0 BAR.ARV 0xf, 0x100 ;  /* 0x03c4000000000b1d */ /* 0x000ff00000002000 */
        /* <DEDUP_REMOVED lines=10> */
[----:B------:R-:W-:Y:S01]  /*0b40*/  SHF.R.S32.HI R3, RZ, 0x1f, R6 ;  /* 0x0000001fff037819 */ /* 0x000fe20000011406 */
        /* <DEDUP_REMOVED lines=76> */
[----:B------:R-:W-:Y:S01]  /*1010*/  IMAD.SHL.U32 R3, R0, 0x100, RZ ;  /* 0x0000010000037824 */ /* 0x000fe200078e00ff */
[----:B------:R-:W-:Y:S01]  /*1020*/  R2P PR, R11, 0x6 ;  /* 0x000000060b007804 */ /* 0x000fe20000000000 */
[----:B------:R-:W-:-:S02]  /*1030*/  IMAD.SHL.U32 R0, R8, 0x2, RZ ;  /* 0x0000000208007824 */ /* 0x000fc400078e00ff */
[----:B------:R-:W-:Y:S01]  /*1040*/  IMAD R191, R4, 0x10, R7 ;  /* 0x0000001004bf7824 */ /* 0x000fe200078e0207 */
[----:B------:R-:W-:Y:S01]  /*1050*/  SHF.R.S32.HI R4, RZ, 0x1f, R13 ;  /* 0x0000001fff047819 */ /* 0x000fe2000001140d */
[----:B------:R0:W-:Y:S01]  /*1060*/  STL [R1+0x84], R3 ;  /* 0x0000840301007387 */ /* 0x0001e20000100800 */
[----:B------:R-:W-:Y:S01]  /*1070*/  IMAD.IADD R193, R0, 0x1, R3 ;  /* 0x0000000100c17824 */ /* 0x000fe200078e0203 */
[----:B------:R-:W-:Y:S01]  /*1080*/  SHF.R.S32.HI R7, RZ, 0x1f, R219 ;  /* 0x0000001fff077819 */ /* 0x000fe200000114db */
[----:B------:R-:W-:Y:S01]  /*1090*/  IMAD R25, R6, 0x8, R191 ;  /* 0x0000000806197824 */ /* 0x000fe200078e02bf */
[----:B------:R-:W-:Y:S01]  /*10a0*/  LEA.HI R4, R4, R19, RZ, 0x3 ;  /* 0x0000001304047211 */ /* 0x000fe200078f18ff */
[----:B------:R1:W-:Y:S01]  /*10b0*/  STL [R1+0x44], R0 ;  /* 0x0000440001007387 */ /* 0x0003e20000100800 */
[----:B------:R-:W-:Y:S01]  /*10c0*/  IMAD R9, R194, 0x400, R9 ;  /* 0x00000400c2097824 */ /* 0x000fe200078e0209 */
[----:B------:R-:W-:Y:S01]  /*10d0*/  SHF.R.S32.HI R7, RZ, 0x1f, R217 ;  /* 0x0000001fff077819 */ /* 0x000fe200000114d9 */
[----:B------:R-:W-:Y:S01]  /*10e0*/  VIADD R24, R193, 0x8 ;  /* 0x00000008c1187836 */ /* 0x000fe20000000000 */
[----:B------:R-:W-:Y:S01]  /*10f0*/  LOP3.LUT R4, R4, 0xfffffff8, RZ, 0xc0, !PT ;  /* 0xfffffff804047812 */ /* 0x000fe200078ec0ff */
[----:B0-----:R-:W-:Y:S01]  /*1100*/  IMAD R3, R5, 0x2, R2 ;  /* 0x0000000205037824 */ /* 0x001fe200078e0202 */
[----:B------:R-:W-:Y:S01]  /*1110*/  SEL R207, R207, 0xffffffc0, !P2 ;  /* 0xffffffc0cfcf7807 */ /* 0x000fe20005000000 */
[----:B------:R-:W-:Y:S01]  /*1120*/  IMAD.IADD R9, R9, 0x1, R10 ;  /* 0x0000000109097824 */ /* 0x000fe200078e020a */
[----:B------:R-:W-:Y:S01]  /*1130*/  SHF.R.S32.HI R6, RZ, 0x1f, R24 ;  /* 0x0000001fff067819 */ /* 0x000fe20000011418 */
[----:B------:R-:W-:Y:S01]  /*1140*/  VIADD R15, R193, 0x20 ;  /* 0x00000020c10f7836 */ /* 0x000fe20000000000 */
[----:B------:R0:W-:Y:S01]  /*1150*/  STL [R1+0x78], R3 ;  /* 0x0000780301007387 */ /* 0x0001e20000100800 */
[----:B------:R-:W-:Y:S01]  /*1160*/  IMAD.IADD R189, R19, 0x1, -R4 ;  /* 0x0000000113bd7824 */ /* 0x000fe200078e0a04 */
[----:B------:R-:W-:Y:S01]  /*1170*/  SHF.R.S32.HI R4, RZ, 0x1f, R218 ;  /* 0x0000001fff047819 */ /* 0x000fe200000114da */
[C---:B------:R-:W-:Y:S01]  /*1180*/  VIADD R12, R193.reuse, 0x38 ;  /* 0x00000038c10c7836 */ /* 0x040fe20000000000 */
[----:B------:R3:W-:Y:S01]  /*1190*/  STL [R1+0x7c], R25 ;  /* 0x00007c1901007387 */ /* 0x0007e20000100800 */
[C---:B------:R-:W-:Y:S01]  /*11a0*/  VIADD R8, R193.reuse, 0x50 ;  /* 0x00000050c1087836 */ /* 0x040fe20000000000 */
[----:B------:R-:W-:Y:S01]  /*11b0*/  SHF.R.S32.HI R4, RZ, 0x1f, R216 ;  /* 0x0000001fff047819 */ /* 0x000fe200000114d8 */
[C---:B------:R-:W-:Y:S01]  /*11c0*/  VIADD R7, R193.reuse, 0x58 ;  /* 0x00000058c1077836 */ /* 0x040fe20000000000 */
[----:B-1----:R-:W-:Y:S01]  /*11d0*/  SHF.R.S32.HI R0, RZ, 0x1f, R215 ;  /* 0x0000001fff007819 */ /* 0x002fe200000114d7 */
[C---:B------:R-:W-:Y:S01]  /*11e0*/  VIADD R5, R193.reuse, 0x60 ;  /* 0x00000060c1057836 */ /* 0x040fe20000000000 */
[----:B------:R-:W-:Y:S01]  /*11f0*/  SHF.R.S32.HI R0, RZ, 0x1f, R193 ;  /* 0x0000001fff007819 */ /* 0x000fe200000114c1 */
[----:B------:R-:W-:Y:S01]  /*1200*/  VIADD R4, R193, 0x68 ;  /* 0x00000068c1047836 */ /* 0x000fe20000000000 */
[----:B------:R-:W-:Y:S01]  /*1210*/  SHF.R.S32.HI R6, RZ, 0x1f, R15 ;  /* 0x0000001fff067819 */ /* 0x000fe2000001140f */
[----:B------:R-:W-:Y:S01]  /*1220*/  IMAD R195, R9, 0x2, R2 ;  /* 0x0000000209c37824 */ /* 0x000fe200078e0202 */
[----:B------:R-:W-:Y:S01]  /*1230*/  SHF.R.S32.HI R6, RZ, 0x1f, R12 ;  /* 0x0000001fff067819 */ /* 0x000fe2000001140c */
[C---:B0-----:R-:W-:Y:S01]  /*1240*/  VIADD R3, R193.reuse, 0x70 ;  /* 0x00000070c1037836 */ /* 0x041fe20000000000 */
        /* <DEDUP_REMOVED lines=59> */
[----:B---3--:R-:W-:-:S07]  /*1600*/  IMAD.MOV.U32 R18, RZ, RZ, RZ ;  /* 0x000000ffff127224 */ /* 0x008fce00078e00ff */
.L_x_1446:
[----:B0-----:R-:W0:Y:S01]  /*1610*/  LDC.64 R210, c[0x0][0xd88] ;  /* 0x00036200ffd27b82 */ /* 0x001e220000000a00 */
[----:B------:R-:W-:Y:S01]  /*1620*/  ULDC.64 UR4, c[0x0][0xb20] ;  /* 0x0002c80000047ab9 */ /* 0x000fe20000000a00 */
[----:B------:R-:W-:Y:S01]  /*1630*/  ULDC.64 UR8, c[0x0][0xb10] ;  /* 0x0002c40000087ab9 */ /* 0x000fe20000000a00 */
[----:B------:R-:W-:Y:S01]  /*1640*/  ULDC.64 UR6, c[0x0][0xb00] ;  /* 0x0002c00000067ab9 */ /* 0x000fe20000000a00 */
[----:B0-----:R-:W-:-:S06]  /*1650*/  IMAD.WIDE R210, R155, 0x4, R210 ;  /* 0x000000049bd27825 */ /* 0x001fcc00078e02d2 */
[----:B------:R-:W2:Y:S01]  /*1660*/  LDG.E R210, desc[UR40][R210.64] ;  /* 0x00000028d2d27981 */ /* 0x000ea2000c1e1900 */
[----:B------:R-:W-:Y:S01]  /*1670*/  ISETP.NE.U32.AND P2, PT, RZ, UR4, PT ;  /* 0x00000004ff007c0c */ /* 0x000fe2000bf45070 */
[----:B-1-345:R-:W-:Y:S01]  /*1680*/  IMAD.MOV.U32 R11, RZ, RZ, RZ ;  /* 0x000000ffff0b7224 */ /* 0x03afe200078e00ff */
        /* <DEDUP_REMOVED lines=48> */
.L_x_1325:
[----:B------:R-:W-:Y:S02]  /*1990*/  IMAD.U32 R42, RZ, RZ, UR5 ;  /* 0x00000005ff2a7e24 */ /* 0x000fe4000f8e00ff */
[----:B------:R-:W-:Y:S01]  /*19a0*/  IMAD.U32 R24, RZ, RZ, UR4 ;  /* 0x00000004ff187e24 */ /* 0x000fe2000f8e00ff */
[----:B------:R-:W-:Y:S06]  /*19b0*/  @!P2 BRA `(.L_x_1326) ;  /* 0x000000000010a947 */ /* 0x000fec0003800000 */
[----:B------:R-:W-:-:S04]  /*19c0*/  IADD3 R4, P0, R213, UR8, RZ ;  /* 0x00000008d5047c10 */ /* 0x000fc8000ff1e0ff */
[----:B------:R-:W-:-:S05]  /*19d0*/  IADD3.X R5, R214, UR9, RZ, P0, !PT ;  /* 0x00000009d6057c10 */ /* 0x000fca00087fe4ff */
[----:B------:R0:W5:Y:S01]  /*19e0*/  LDG.E R24, desc[UR40][R4.64] ;  /* 0x0000002804187981 */ /* 0x000162000c1e1900 */
[----:B------:R-:W-:Y:S05]  /*19f0*/  BRA `(.L_x_1327) ;  /* 0x0000000000107947 */ /* 0x000fea0003800000 */
.L_x_1326:
[----:B------:R-:W-:Y:S05]  /*1a00*/  @!P0 BRA `(.L_x_1327) ;  /* 0x00000000000c8947 */ /* 0x000fea0003800000 */
[----:B------:R-:W2:Y:S04]  /*1a10*/  LDG.E R3, desc[UR40][R4.64] ;  /* 0x0000002804037981 */ /* 0x000ea8000c1e1900 */
[----:B------:R-:W2:Y:S02]  /*1a20*/  LDG.E R24, desc[UR40][R4.64+0x4] ;  /* 0x0000042804187981 */ /* 0x000ea4000c1e1900 */
[----:B--2---:R-:W-:-:S07]  /*1a30*/  IMAD.IADD R24, R24, 0x1, -R3 ;  /* 0x0000000118187824 */ /* 0x004fce00078e0a03 */
.L_x_1327:
        /* <DEDUP_REMOVED lines=60> */
.L_x_1329:
[----:B------:R-:W-:Y:S05]  /*1e00*/  BSYNC B0 ;  /* 0x0000000000007941 */ /* 0x000fea0003800000 */
.L_x_1328:
        /* <DEDUP_REMOVED lines=36> */
.L_x_1332:
[----:B------:R-:W-:Y:S05]  /*2050*/  BSYNC B6 ;  /* 0x0000000000067941 */ /* 0x000fea0003800000 */
.L_x_1331:
        /* <DEDUP_REMOVED lines=20> */
.L_x_1334:
[----:B------:R-:W-:Y:S05]  /*21a0*/  BSYNC B6 ;  /* 0x0000000000067941 */ /* 0x000fea0003800000 */
.L_x_1333:
[----:B------:R-:W-:Y:S01]  /*21b0*/  ULDC.64 UR4, c[0x0][0xaf0] ;  /* 0x0002bc0000047ab9 */ /* 0x000fe20000000a00 */
[----:B------:R-:W-:Y:S01]  /*21c0*/  IMAD.MOV.U32 R0, RZ, RZ, R210 ;  /* 0x000000ffff007224 */ /* 0x000fe200078e00d2 */
[----:B------:R-:W-:Y:S01]  /*21d0*/  ISETP.NE.U32.AND P0, PT, RZ, UR4, PT ;  /* 0x00000004ff007c0c */ /* 0x000fe2000bf05070 */
[----:B------:R-:W0:Y:S01]  /*21e0*/  LDC.64 R6, c[0x0][0x300] ;  /* 0x0000c000ff067b82 */ /* 0x000e220000000a00 */
[----:B------:R-:W-:Y:S01]  /*21f0*/  IMAD.IADD R38, R25, 0x1, R24 ;  /* 0x0000000119267824 */ /* 0x000fe200078e0218 */
[----:B------:R-:W-:Y:S01]  /*2200*/  SHF.R.S32.HI R17, RZ, 0x1f, R16 ;  /* 0x0000001fff117819 */ /* 0x000fe20000011410 */
[----:B------:R-:W-:Y:S01]  /*2210*/  ULDC.64 UR6, c[0x0][0xb00] ;  /* 0x0002c00000067ab9 */ /* 0x000fe20000000a00 */
[----:B------:R-:W-:-:S04]  /*2220*/  ISETP.NE.AND.EX P0, PT, RZ, UR5, PT, P0 ;  /* 0x00000005ff007c0c */ /* 0x000fc8000bf05300 */
[----:B------:R-:W1:Y:S08]  /*2230*/  LDC R25, c[0x0][0x3f4] ;  /* 0x0000fd00ff197b82 */ /* 0x000e700000000800 */
[----:B------:R-:W2:Y:S01]  /*2240*/  LDC.64 R52, c[0x0][0x408] ;  /* 0x00010200ff347b82 */ /* 0x000ea20000000a00 */
[----:B------:R-:W-:-:S04]  /*2250*/  @P0 IADD3 R4, P1, R213, UR4, RZ ;  /* 0x00000004d5040c10 */ /* 0x000fc8000ff3e0ff */
        /* <DEDUP_REMOVED lines=10> */
[C---:B------:R-:W-:Y:S01]  /*2300*/  IMAD.WIDE.U32 R28, R209.reuse, UR4, R16 ;  /* 0x00000004d11c7c25 */ /* 0x040fe2000f8e0010 */
[----:B------:R-:W-:Y:S01]  /*2310*/  ULDC.64 UR6, c[0x0][0x338] ;  /* 0x0000ce0000067ab9 */ /* 0x000fe20000000a00 */
[----:B---3--:R-:W3:Y:S01]  /*2320*/  LDC.64 R4, c[0x0][0x3f8] ;  /* 0x0000fe00ff047b82 */ /* 0x008ee20000000a00 */
[----:B-1----:R-:W-:Y:S01]  /*2330*/  ISETP.GE.AND P2, PT, R16, R25, PT ;  /* 0x000000191000720c */ /* 0x002fe20003f46270 */
[----:B------:R-:W-:Y:S01]  /*2340*/  IMAD R3, R38, R7, R3 ;  /* 0x0000000726037224 */ /* 0x000fe200078e0203 */
[----:B------:R-:W-:Y:S01]  /*2350*/  SHF.L.U64.HI R46, R6, 0x6, R7 ;  /* 0x00000006062e7819 */ /* 0x000fe20000010207 */
[----:B------:R-:W-:Y:S01]  /*2360*/  IMAD R29, R209, UR5, R29 ;  /* 0x00000005d11d7c24 */ /* 0x000fe2000f8e021d */
[----:B------:R-:W-:Y:S01]  /*2370*/  ULDC.64 UR4, c[0x0][0x308] ;  /* 0x0000c20000047ab9 */ /* 0x000fe20000000a00 */
[----:B------:R-:W-:Y:S01]  /*2380*/  IMAD.IADD R21, R21, 0x1, R3 ;  /* 0x0000000115157824 */ /* 0x000fe200078e0203 */
[----:B------:R-:W-:Y:S01]  /*2390*/  SEL R9, R25, RZ, P2 ;  /* 0x000000ff19097207 */ /* 0x000fe20001000000 */
[----:B------:R-:W-:Y:S01]  /*23a0*/  IMAD.WIDE.U32 R44, R19, R6, R16 ;  /* 0x00000006132c7225 */ /* 0x000fe200078e0010 */
[----:B------:R-:W-:-:S02]  /*23b0*/  P2R R72, PR, RZ, 0x4 ;  /* 0x00000004ff487803 */ /* 0x000fc40000000000 */
[----:B--2---:R-:W-:Y:S01]  /*23c0*/  SHF.L.U64.HI R51, R52, 0x6, R53 ;  /* 0x0000000634337819 */ /* 0x004fe20000010235 */
[----:B------:R-:W-:Y:S01]  /*23d0*/  IMAD.WIDE.U32 R20, R209, UR4, R20 ;  /* 0x00000004d1147c25 */ /* 0x000fe2000f8e0014 */
[----:B------:R-:W-:-:S03]  /*23e0*/  IADD3 R38, P2, R19, R38, RZ ;  /* 0x0000002613267210 */ /* 0x000fc60007f5e0ff */
[----:B------:R-:W-:Y:S01]  /*23f0*/  IMAD R21, R209, UR5, R21 ;  /* 0x00000005d1157c24 */ /* 0x000fe2000f8e0215 */
[----:B------:R-:W-:Y:S01]  /*2400*/  ULDC.64 UR4, c[0x0][0x310] ;  /* 0x0000c40000047ab9 */ /* 0x000fe20000000a00 */
[----:B------:R-:W-:Y:S02]  /*2410*/  IMAD.IADD R9, R16, 0x1, R9 ;  /* 0x0000000110097824 */ /* 0x000fe400078e0209 */
[----:B------:R-:W-:Y:S02]  /*2420*/  IMAD.SHL.U32 R50, R189, 0x40, RZ ;  /* 0x00000040bd327824 */ /* 0x000fe400078e00ff */
[----:B------:R-:W-:Y:S01]  /*2430*/  IMAD.WIDE.U32 R34, R19, R52, R184 ;  /* 0x0000003413227225 */ /* 0x000fe200078e00b8 */
[----:B---3--:R-:W-:-:S03]  /*2440*/  SHF.L.U64.HI R48, R4, 0x6, R5 ;  /* 0x0000000604307819 */ /* 0x008fc60000010205 */
[CC--:B------:R-:W-:Y:S01]  /*2450*/  IMAD.WIDE.U32 R30, R19.reuse, R4.reuse, R184 ;  /* 0x00000004131e7225 */ /* 0x0c0fe200078e00b8 */
[----:B------:R-:W-:Y:S02]  /*2460*/  LOP3.LUT R50, R50, 0x1c0, RZ, 0xc0, !PT ;  /* 0x000001c032327812 */ /* 0x000fe400078ec0ff */
[----:B0-----:R-:W-:Y:S01]  /*2470*/  SHF.R.U32.HI R26, RZ, 0x7, R26 ;  /* 0x00000007ff1a7819 */ /* 0x001fe2000001161a */
[----:B------:R-:W-:Y:S01]  /*2480*/  IMAD.WIDE.U32 R32, R19, R4, R16 ;  /* 0x0000000413207225 */ /* 0x000fe200078e0010 */
[----:B------:R-:W-:-:S03]  /*2490*/  SHF.R.U32.HI R54, RZ, 0x3, R50 ;  /* 0x00000003ff367819 */ /* 0x000fc60000011632 */
[----:B------:R-:W-:-:S04]  /*24a0*/  IMAD.WIDE.U32 R36, R19, R52, R16 ;  /* 0x0000003413247225 */ /* 0x000fc800078e0010 */
[----:B------:R-:W-:Y:S02]  /*24b0*/  IMAD.SHL.U32 R47, R6, 0x40, RZ ;  /* 0x00000040062f7824 */ /* 0x000fe400078e00ff */
[----:B------:R-:W-:Y:S02]  /*24c0*/  IMAD.SHL.U32 R49, R4, 0x40, RZ ;  /* 0x0000004004317824 */ /* 0x000fe400078e00ff */
[----:B------:R-:W-:Y:S02]  /*24d0*/  VIADD R55, R26, 0x8 ;  /* 0x000000081a377836 */ /* 0x000fe40000000000 */
[----:B------:R-:W-:Y:S01]  /*24e0*/  IMAD.SHL.U32 R56, R25, 0x2, RZ ;  /* 0x0000000219387824 */ /* 0x000fe200078e00ff */
[----:B----4-:R-:W-:-:S04]  /*24f0*/  SHF.R.S32.HI R3, RZ, 0x1f, R0 ;  /* 0x0000001fff037819 */ /* 0x010fc80000011400 */
[----:B------:R-:W-:Y:S02]  /*2500*/  SEL R8, R3, RZ, !P0 ;  /* 0x000000ff03087207 */ /* 0x000fe40004000000 */
[----:B------:R-:W-:Y:S02]  /*2510*/  SEL R3, R0, RZ, !P0 ;  /* 0x000000ff00037207 */ /* 0x000fe40004000000 */
[----:B------:R-:W-:Y:S01]  /*2520*/  SHF.R.S32.HI R0, RZ, 0x1f, R19 ;  /* 0x0000001fff007819 */ /* 0x000fe20000011413 */
[C---:B------:R-:W-:Y:S02]  /*2530*/  IMAD R10, R8.reuse, UR4, RZ ;  /* 0x00000004080a7c24 */ /* 0x040fe4000f8e02ff */
[----:B------:R-:W-:Y:S02]  /*2540*/  IMAD R8, R8, UR6, RZ ;  /* 0x0000000608087c24 */ /* 0x000fe4000f8e02ff */
[C---:B------:R-:W-:Y:S02]  /*2550*/  IMAD R43, R3.reuse, UR5, R10 ;  /* 0x00000005032b7c24 */ /* 0x040fe4000f8e020a */
[----:B------:R-:W-:-:S02]  /*2560*/  IMAD R71, R3, UR7, R8 ;  /* 0x0000000703477c24 */ /* 0x000fc4000f8e0208 */
[----:B------:R-:W-:Y:S02]  /*2570*/  IMAD R8, R0, R4, RZ ;  /* 0x0000000400087224 */ /* 0x000fe400078e02ff */
[----:B------:R-:W-:Y:S01]  /*2580*/  IMAD.WIDE.U32 R20, R3, UR4, R20 ;  /* 0x0000000403147c25 */ /* 0x000fe2000f8e0014 */
[----:B------:R-:W-:-:S03]  /*2590*/  ULDC UR4, c[0x0][0x2f4] ;  /* 0x0000bd0000047ab9 */ /* 0x000fc60000000800 */
[C---:B------:R-:W-:Y:S02]  /*25a0*/  IMAD R10, R0.reuse, R6, RZ ;  /* 0x00000006000a7224 */ /* 0x040fe400078e02ff */
[----:B------:R-:W-:Y:S02]  /*25b0*/  IMAD R13, R19, R5, R8 ;  /* 0x00000005130d7224 */ /* 0x000fe400078e0208 */
[----:B------:R-:W-:Y:S02]  /*25c0*/  IMAD R8, R0, R52, RZ ;  /* 0x0000003400087224 */ /* 0x000fe400078e02ff */
[----:B------:R-:W-:Y:S01]  /*25d0*/  IMAD.WIDE.U32 R28, R3, UR6, R28 ;  /* 0x00000006031c7c25 */ /* 0x000fe2000f8e001c */
[----:B------:R-:W-:-:S03]  /*25e0*/  IADD3 R3, P0, R20, R44, RZ ;  /* 0x0000002c14037210 */ /* 0x000fc60007f1e0ff */
[----:B------:R-:W-:Y:S02]  /*25f0*/  IMAD R10, R19, R7, R10 ;  /* 0x00000007130a7224 */ /* 0x000fe400078e020a */
[----:B------:R-:W-:Y:S02]  /*2600*/  IMAD.IADD R43, R21, 0x1, R43 ;  /* 0x00000001152b7824 */ /* 0x000fe400078e022b */
[----:B------:R-:W-:Y:S02]  /*2610*/  IMAD.IADD R31, R31, 0x1, R13 ;  /* 0x000000011f1f7824 */ /* 0x000fe400078e020d */
[----:B------:R-:W-:Y:S01]  /*2620*/  IMAD R15, R19, R53, R8 ;  /* 0x00000035130f7224 */ /* 0x000fe200078e0208 */
[----:B------:R-:W-:Y:S01]  /*2630*/  SHF.R.S32.HI R8, RZ, 0x1f, R9 ;  /* 0x0000001fff087819 */ /* 0x000fe20000011409 */
[----:B------:R-:W-:Y:S01]  /*2640*/  IMAD.IADD R33, R13, 0x1, R33 ;  /* 0x000000010d217824 */ /* 0x000fe200078e0221 */
[----:B-----5:R-:W-:Y:S01]  /*2650*/  SHF.R.S32.HI R13, RZ, 0x1f, R154 ;  /* 0x0000001fff0d7819 */ /* 0x020fe2000001149a */
[----:B------:R-:W-:Y:S01]  /*2660*/  IMAD.IADD R35, R35, 0x1, R15 ;  /* 0x0000000123237824 */ /* 0x000fe200078e020f */
[----:B------:R-:W-:Y:S01]  /*2670*/  IADD3.X R44, R43, R45, R10, P0, !PT ;  /* 0x0000002d2b2c7210 */ /* 0x000fe200007fe40a */
[----:B------:R-:W-:Y:S01]  /*2680*/  IMAD.IADD R37, R15, 0x1, R37 ;  /* 0x000000010f257824 */ /* 0x000fe200078e0225 */
[----:B------:R-:W-:Y:S01]  /*2690*/  LEA.HI R45, R8, R9, RZ, 0x3 ;  /* 0x00000009082d7211 */ /* 0x000fe200078f18ff */
[C---:B------:R-:W-:Y:S01]  /*26a0*/  IMAD R8, R13.reuse, R4, RZ ;  /* 0x000000040d087224 */ /* 0x040fe200078e02ff */
[----:B------:R-:W-:Y:S01]  /*26b0*/  ISETP.GE.AND P0, PT, R16, UR4, PT ;  /* 0x0000000410007c0c */ /* 0x000fe2000bf06270 */
[----:B------:R-:W-:Y:S01]  /*26c0*/  IMAD R13, R13, R52, RZ ;  /* 0x000000340d0d7224 */ /* 0x000fe200078e02ff */
[----:B------:R-:W-:Y:S01]  /*26d0*/  LOP3.LUT R60, R45, 0xfffffff8, RZ, 0xc0, !PT ;  /* 0xfffffff82d3c7812 */ /* 0x000fe200078ec0ff */
[----:B------:R-:W-:Y:S01]  /*26e0*/  IMAD R59, R154, R5, R8 ;  /* 0x000000059a3b7224 */ /* 0x000fe200078e0208 */
[----:B------:R-:W-:Y:S01]  /*26f0*/  LOP3.LUT R5, R50, 0x18, R16, 0xf8, !PT ;  /* 0x0000001832057812 */ /* 0x000fe200078ef810 */
[C---:B------:R-:W-:Y:S01]  /*2700*/  IMAD R13, R154.reuse, R53, R13 ;  /* 0x000000359a0d7224 */ /* 0x040fe200078e020d */
[----:B------:R-:W-:Y:S01]  /*2710*/  SHF.R.S32.HI R63, RZ, 0x1f, R60 ;  /* 0x0000001fff3f7819 */ /* 0x000fe2000001143c */
[----:B------:R-:W-:Y:S01]  /*2720*/  IMAD.WIDE.U32 R30, R154, R4, R30 ;  /* 0x000000049a1e7225 */ /* 0x000fe200078e001e */
[----:B------:R-:W-:-:S03]  /*2730*/  LOP3.LUT R5, R5, R54, RZ, 0x3c, !PT ;  /* 0x0000003605057212 */ /* 0x000fc600078e3cff */
[----:B------:R-:W-:Y:S02]  /*2740*/  VIADD R53, R16, 0x20 ;  /* 0x0000002010357836 */ /* 0x000fe40000000000 */
[----:B------:R-:W-:Y:S01]  /*2750*/  IMAD R57, R194, 0x200, R5 ;  /* 0x00000200c2397824 */ /* 0x000fe200078e0205 */
[----:B------:R-:W-:Y:S01]  /*2760*/  LOP3.LUT R5, R50, 0x38, R45, 0xf8, !PT ;  /* 0x0000003832057812 */ /* 0x000fe200078ef82d */
[C---:B------:R-:W-:Y:S01]  /*2770*/  IMAD.WIDE.U32 R32, R154.reuse, R4, R32 ;  /* 0x000000049a207225 */ /* 0x040fe200078e0020 */
[----:B------:R-:W-:Y:S02]  /*2780*/  ISETP.GE.AND P1, PT, R53, UR4, PT ;  /* 0x0000000435007c0c */ /* 0x000fe4000bf26270 */
[----:B------:R-:W-:Y:S01]  /*2790*/  LOP3.LUT R5, R5, R54, RZ, 0x3c, !PT ;  /* 0x0000003605057212 */ /* 0x000fe200078e3cff */
[----:B------:R-:W-:-:S04]  /*27a0*/  IMAD.WIDE.U32 R34, R154, R52, R34 ;  /* 0x000000349a227225 */ /* 0x000fc800078e0022 */
[----:B------:R-:W-:-:S04]  /*27b0*/  IMAD.WIDE.U32 R36, R154, R52, R36 ;  /* 0x000000349a247225 */ /* 0x000fc800078e0024 */
[----:B------:R-:W-:Y:S02]  /*27c0*/  IMAD.IADD R58, R31, 0x1, R59 ;  /* 0x000000011f3a7824 */ /* 0x000fe400078e023b */
[----:B------:R-:W-:Y:S02]  /*27d0*/  IMAD.SHL.U32 R52, R52, 0x40, RZ ;  /* 0x0000004034347824 */ /* 0x000fe400078e00ff */
[----:B------:R-:W-:Y:S02]  /*27e0*/  IMAD.X R39, R11, 0x1, R0, P2 ;  /* 0x000000010b277824 */ /* 0x000fe400010e0600 */
[----:B------:R-:W-:Y:S02]  /*27f0*/  IMAD.IADD R59, R59, 0x1, R33 ;  /* 0x000000013b3b7824 */ /* 0x000fe400078e0221 */
[----:B------:R-:W-:Y:S02]  /*2800*/  IMAD.IADD R61, R35, 0x1, R13 ;  /* 0x00000001233d7824 */ /* 0x000fe400078e020d */
[----:B------:R-:W-:-:S02]  /*2810*/  IMAD.IADD R62, R13, 0x1, R37 ;  /* 0x000000010d3e7824 */ /* 0x000fc400078e0225 */
[----:B------:R-:W-:Y:S02]  /*2820*/  IMAD R70, R194, 0x200, R5 ;  /* 0x00000200c2467824 */ /* 0x000fe400078e0205 */
[----:B------:R-:W-:-:S07]  /*2830*/  IMAD.IADD R71, R29, 0x1, R71 ;  /* 0x000000011d477824 */ /* 0x000fce00078e0247 */
.L_x_1364:
        /* <DEDUP_REMOVED lines=58> */
.L_x_1339:
[----:B------:R-:W-:Y:S05]  /*2be0*/  BSYNC B1 ;  /* 0x0000000000017941 */ /* 0x000fea0003800000 */
.L_x_1338:
        /* <DEDUP_REMOVED lines=19> */
.L_x_1340:
[----:B------:R-:W-:Y:S01]  /*2d20*/  IMAD R73, R22, 0x8, R2 ;  /* 0x0000000816497824 */ /* 0x000fe200078e0202 */
[----:B------:R-:W-:Y:S01]  /*2d30*/  SHF.L.U32 R76, R186, 0x1f, RZ ;  /* 0x0000001fba4c7819 */ /* 0x000fe200000006ff */
[----:B------:R-:W-:Y:S03]  /*2d40*/  BSSY B1, `(.L_x_1341) ;  /* 0x0000003000017945 */ /* 0x000fe60003800000 */
[----:B------:R-:W0:Y:S02]  /*2d50*/  SYNCS.PHASECHK.TRANS64.TRYWAIT P5, [R73+URZ+0x38890], R76 ;  /* 0x0388904c490075a7 */ /* 0x000e2400080a017f */
[----:B0-----:R-:W-:Y:S05]  /*2d60*/  @!P5 BRA `(.L_x_1342) ;  /* 0x000001c400fcd947 */ /* 0x001fea0003800000 */
.L_x_1637:
[----:B------:R-:W-:Y:S05]  /*2d70*/  BSYNC B1 ;  /* 0x0000000000017941 */ /* 0x000fea0003800000 */
.L_x_1341:
        /* <DEDUP_REMOVED lines=53> */
.L_x_1347:
[----:B------:R-:W-:Y:S05]  /*30d0*/  BSYNC B2 ;  /* 0x0000000000027941 */ /* 0x000fea0003800000 */
.L_x_1346:
[----:B--2---:R1:W-:Y:S02]  /*30e0*/  STG.E.128 desc[UR40][R12.64], R4 ;  /* 0x000000040c007986 */ /* 0x0043e4000c101d28 */
.L_x_1345:
[----:B------:R-:W-:Y:S05]  /*30f0*/  BSYNC B1 ;  /* 0x0000000000017941 */ /* 0x000fea0003800000 */
.L_x_1344:
        /* <DEDUP_REMOVED lines=56> */
.L_x_1349:
[----:B------:R-:W-:Y:S05]  /*3480*/  BSYNC B1 ;  /* 0x0000000000017941 */ /* 0x000fea0003800000 */
.L_x_1348:
[----:B-1----:R2:W-:Y:S01]  /*3490*/  STG.E.128 desc[UR40][R12.64+0x40], R4 ;  /* 0x000040040c007986 */ /* 0x0025e2000c101d28 */
[----:B------:R-:W-:Y:S05]  /*34a0*/  BRA `(.L_x_1343) ;  /* 0x0000000c002c7947 */ /* 0x000fea0003800000 */
.L_x_1337:
        /* <DEDUP_REMOVED lines=27> */
[----:B------:R-:W-:Y:S02]  /*3660*/  IMAD.MOV.U32 R66, RZ, RZ, R4 ;  /* 0x000000ffff427224 */ /* 0x000fe400078e0004 */
[----:B------:R-:W-:Y:S01]  /*3670*/  IMAD.MOV.U32 R67, RZ, RZ, R5 ;  /* 0x000000ffff437224 */ /* 0x000fe200078e0005 */
[----:B------:R-:W-:-:S04]  /*3680*/  PRMT R91, R27, 0x5410, R24 ;  /* 0x000054101b5b7816 */ /* 0x000fc80000000018 */
[----:B------:R-:W-:Y:S01]  /*3690*/  PRMT R92, R67, 0x5410, R66 ;  /* 0x00005410435c7816 */ /* 0x000fe20000000042 */
[----:B---3--:R-:W-:Y:S02]  /*36a0*/  IMAD.MOV.U32 R24, RZ, RZ, R10 ;  /* 0x000000ffff187224 */ /* 0x008fe400078e000a */
[----:B------:R-:W-:Y:S02]  /*36b0*/  IMAD.MOV.U32 R12, RZ, RZ, R11 ;  /* 0x000000ffff0c7224 */ /* 0x000fe400078e000b */
[----:B------:R-:W-:Y:S02]  /*36c0*/  IMAD.MOV.U32 R13, RZ, RZ, R8 ;  /* 0x000000ffff0d7224 */ /* 0x000fe400078e0008 */
[----:B------:R-:W-:Y:S01]  /*36d0*/  IMAD.MOV.U32 R27, RZ, RZ, R9 ;  /* 0x000000ffff1b7224 */ /* 0x000fe200078e0009 */
[----:B------:R-:W-:-:S04]  /*36e0*/  PRMT R89, R24, 0x5410, R12 ;  /* 0x0000541018597816 */ /* 0x000fc8000000000c */
[----:B------:R-:W-:Y:S01]  /*36f0*/  PRMT R90, R27, 0x5410, R13 ;  /* 0x000054101b5a7816 */ /* 0x000fe2000000000d */
[----:B------:R-:W-:Y:S06]  /*3700*/  @!P3 BRA `(.L_x_1350) ;  /* 0x000000000004b947 */ /* 0x000fec0003800000 */
[----:B------:R-:W-:Y:S01]  /*3710*/  BPT.TRAP 0x1 ;  /* 0x000000040000795c */ /* 0x000fe20000300000 */
.L_x_1350:
[----:B------:R-:W-:Y:S01]  /*3720*/  IMAD R73, R22, 0x8, R2 ;  /* 0x0000000816497824 */ /* 0x000fe200078e0202 */
[----:B------:R-:W-:Y:S01]  /*3730*/  SHF.L.U32 R76, R186, 0x1f, RZ ;  /* 0x0000001fba4c7819 */ /* 0x000fe200000006ff */
[----:B------:R-:W-:Y:S03]  /*3740*/  BSSY B1, `(.L_x_1351) ;  /* 0x0000003000017945 */ /* 0x000fe60003800000 */
[----:B------:R-:W0:Y:S02]  /*3750*/  SYNCS.PHASECHK.TRANS64.TRYWAIT P5, [R73+URZ+0x38890], R76 ;  /* 0x0388904c490075a7 */ /* 0x000e2400080a017f */
[----:B0-----:R-:W-:Y:S05]  /*3760*/  @!P5 BRA `(.L_x_1352) ;  /* 0x000001bc0090d947 */ /* 0x001fea0003800000 */
.L_x_1638:
[----:B------:R-:W-:Y:S05]  /*3770*/  BSYNC B1 ;  /* 0x0000000000017941 */ /* 0x000fea0003800000 */
.L_x_1351:
        /* <DEDUP_REMOVED lines=34> */
[--C-:B------:R-:W-:Y:S02]  /*39a0*/  SHF.R.U32.HI R81, RZ, 0x10, R5.reuse ;  /* 0x00000010ff517819 */ /* 0x100fe40000011605 */
[----:B------:R-:W-:Y:S01]  /*39b0*/  SHF.R.U64 R86, R4, 0x10, R5 ;  /* 0x0000001004567819 */ /* 0x000fe20000001205 */
[----:B--2---:R-:W-:Y:S01]  /*39c0*/  IMAD.U32 R5, R25, 0x10000, RZ ;  /* 0x0001000019057824 */ /* 0x004fe200078e00ff */
[----:B------:R-:W-:Y:S01]  /*39d0*/  PRMT R85, R90, 0x5410, R85 ;  /* 0x000054105a557816 */ /* 0x000fe20000000055 */
[----:B-1----:R-:W-:Y:S01]  /*39e0*/  IMAD.U32 R4, R14, 0x10000, RZ ;  /* 0x000100000e047824 */ /* 0x002fe200078e00ff */
[--C-:B------:R-:W-:Y:S01]  /*39f0*/  SHF.R.U64 R82, R6, 0x10, R7.reuse ;  /* 0x0000001006527819 */ /* 0x100fe20000001207 */
[----:B------:R-:W-:Y:S01]  /*3a00*/  IMAD.U32 R6, R26, 0x10000, RZ ;  /* 0x000100001a067824 */ /* 0x000fe200078e00ff */
[----:B------:R-:W-:Y:S01]  /*3a10*/  SHF.R.U32.HI R83, RZ, 0x10, R7 ;  /* 0x00000010ff537819 */ /* 0x000fe20000011607 */
[----:B------:R-:W-:Y:S01]  /*3a20*/  IMAD.U32 R7, R13, 0x10000, RZ ;  /* 0x000100000d077824 */ /* 0x000fe200078e00ff */
[--C-:B------:R-:W-:Y:S01]  /*3a30*/  SHF.R.U64 R87, R10, 0x10, R11.reuse ;  /* 0x000000100a577819 */ /* 0x100fe2000000120b */
[----:B------:R-:W-:Y:S01]  /*3a40*/  IMAD.U32 R10, R24, 0x10000, RZ ;  /* 0x00010000180a7824 */ /* 0x000fe200078e00ff */
[----:B------:R-:W-:-:S02]  /*3a50*/  SHF.R.U32.HI R88, RZ, 0x10, R11 ;  /* 0x00000010ff587819 */ /* 0x000fc4000001160b */
[----:B------:R-:W-:Y:S01]  /*3a60*/  LOP3.LUT R80, R25, 0xffff0000, RZ, 0xc0, !PT ;  /* 0xffff000019507812 */ /* 0x000fe200078ec0ff */
[----:B------:R-:W-:Y:S01]  /*3a70*/  IMAD.U32 R25, R15, 0x10000, RZ ;  /* 0x000100000f197824 */ /* 0x000fe200078e00ff */
[----:B------:R-:W-:Y:S02]  /*3a80*/  LOP3.LUT R79, R13, 0xffff0000, RZ, 0xc0, !PT ;  /* 0xffff00000d4f7812 */ /* 0x000fe400078ec0ff */
[----:B------:R-:W-:Y:S01]  /*3a90*/  LOP3.LUT R11, R15, 0xffff0000, RZ, 0xc0, !PT ;  /* 0xffff00000f0b7812 */ /* 0x000fe200078ec0ff */
[C---:B------:R-:W-:Y:S01]  /*3aa0*/  IMAD.U32 R15, R27.reuse, 0x10000, RZ ;  /* 0x000100001b0f7824 */ /* 0x040fe200078e00ff */
[----:B------:R-:W-:Y:S02]  /*3ab0*/  LOP3.LUT R13, R27, 0xffff0000, RZ, 0xc0, !PT ;  /* 0xffff00001b0d7812 */ /* 0x000fe400078ec0ff */
[----:B------:R-:W-:Y:S02]  /*3ac0*/  PRMT R81, R92, 0x5410, R81 ;  /* 0x000054105c517816 */ /* 0x000fe40000000051 */
[----:B------:R-:W-:Y:S01]  /*3ad0*/  SHF.R.U64 R84, R8, 0x10, R9 ;  /* 0x0000001008547819 */ /* 0x000fe20000001209 */
[----:B------:R-:W-:Y:S01]  /*3ae0*/  IMAD.U32 R8, R12, 0x10000, RZ ;  /* 0x000100000c087824 */ /* 0x000fe200078e00ff */
[----:B------:R-:W-:Y:S01]  /*3af0*/  PRMT R27, R92, 0x5432, R86 ;  /* 0x000054325c1b7816 */ /* 0x000fe20000000056 */
[----:B------:R-:W-:Y:S01]  /*3b00*/  IMAD.U32 R86, R85, 0x10000, RZ ;  /* 0x0001000055567824 */ /* 0x000fe200078e00ff */
[----:B------:R-:W-:Y:S01]  /*3b10*/  PRMT R9, R91, 0x5432, R82 ;  /* 0x000054325b097816 */ /* 0x000fe20000000052 */
[----:B------:R-:W-:Y:S01]  /*3b20*/  IMAD.U32 R82, R81, 0x10000, RZ ;  /* 0x0001000051527824 */ /* 0x000fe200078e00ff */
[----:B------:R-:W-:Y:S01]  /*3b30*/  PRMT R84, R90, 0x5432, R84 ;  /* 0x000054325a547816 */ /* 0x000fe20000000054 */
[----:B------:R-:W-:Y:S01]  /*3b40*/  FMUL.FTZ R90, R5, R86 ;  /* 0x00000056055a7220 */ /* 0x000fe20000410000 */
[----:B------:R-:W-:Y:S01]  /*3b50*/  PRMT R88, R89, 0x5432, R88 ;  /* 0x0000543259587816 */ /* 0x000fe20000000058 */
[-C--:B------:R-:W-:Y:S01]  /*3b60*/  FMUL.FTZ R92, R5, R82.reuse ;  /* 0x00000052055c7220 */ /* 0x080fe20000410000 */
[----:B------:R-:W-:Y:S01]  /*3b70*/  LOP3.LUT R85, R85, 0xffff0000, RZ, 0xc0, !PT ;  /* 0xffff000055557812 */ /* 0x000fe200078ec0ff */
[----:B------:R-:W-:Y:S01]  /*3b80*/  FFMA.FTZ R5, R7, R82, -R90 ;  /* 0x0000005207057223 */ /* 0x000fe2000001085a */
[----:B------:R-:W-:Y:S01]  /*3b90*/  PRMT R83, R91, 0x5410, R83 ;  /* 0x000054105b537816 */ /* 0x000fe20000000053 */
[----:B------:R-:W-:Y:S01]  /*3ba0*/  IMAD.U32 R90, R88, 0x10000, RZ ;  /* 0x00010000585a7824 */ /* 0x000fe200078e00ff */
[----:B------:R-:W-:Y:S01]  /*3bb0*/  LOP3.LUT R81, R81, 0xffff0000, RZ, 0xc0, !PT ;  /* 0xffff000051517812 */ /* 0x000fe200078ec0ff */
[----:B------:R-:W-:Y:S01]  /*3bc0*/  FMUL.FTZ R94, R80, R85 ;  /* 0x00000055505e7220 */ /* 0x000fe20000410000 */
[----:B------:R-:W-:Y:S01]  /*3bd0*/  FFMA.FTZ R7, R7, R86, R92 ;  /* 0x0000005607077223 */ /* 0x000fe2000001005c */
[----:B------:R-:W-:-:S02]  /*3be0*/  IMAD.U32 R82, R83, 0x10000, RZ ;  /* 0x0001000053527824 */ /* 0x000fc400078e00ff */
[C---:B------:R-:W-:Y:S01]  /*3bf0*/  FMUL.FTZ R92, R15.reuse, R90 ;  /* 0x0000005a0f5c7220 */ /* 0x040fe20000410000 */
[----:B------:R-:W-:Y:S01]  /*3c00*/  FMUL.FTZ R80, R80, R81 ;  /* 0x0000005150507220 */ /* 0x000fe20000410000 */
[----:B------:R-:W-:Y:S01]  /*3c10*/  LOP3.LUT R88, R88, 0xffff0000, RZ, 0xc0, !PT ;  /* 0xffff000058587812 */ /* 0x000fe200078ec0ff */
[-C--:B------:R-:W-:Y:S01]  /*3c20*/  FMUL.FTZ R15, R15, R82.reuse ;  /* 0x000000520f0f7220 */ /* 0x080fe20000410000 */
[----:B------:R-:W-:Y:S01]  /*3c30*/  FFMA.FTZ R92, R25, R82, -R92 ;  /* 0x00000052195c7223 */ /* 0x000fe2000001085c */
[----:B------:R-:W-:Y:S01]  /*3c40*/  FFMA.FTZ R86, R79, R85, R80 ;  /* 0x000000554f567223 */ /* 0x000fe20000010050 */
[----:B------:R-:W-:Y:S01]  /*3c50*/  LOP3.LUT R80, R83, 0xffff0000, RZ, 0xc0, !PT ;  /* 0xffff000053507812 */ /* 0x000fe200078ec0ff */
[----:B------:R-:W-:Y:S01]  /*3c60*/  FFMA.FTZ R90, R25, R90, R15 ;  /* 0x0000005a195a7223 */ /* 0x000fe2000001000f */
[----:B------:R-:W-:Y:S02]  /*3c70*/  IMAD.U32 R25, R84, 0x10000, RZ ;  /* 0x0001000054197824 */ /* 0x000fe400078e00ff */
[----:B------:R-:W-:Y:S01]  /*3c80*/  FMUL.FTZ R82, R13, R88 ;  /* 0x000000580d527220 */ /* 0x000fe20000410000 */
[----:B------:R-:W-:-:S02]  /*3c90*/  IMAD.U32 R15, R27, 0x10000, RZ ;  /* 0x000100001b0f7824 */ /* 0x000fc400078e00ff */
[-C--:B------:R-:W-:Y:S01]  /*3ca0*/  FMUL.FTZ R96, R13, R80.reuse ;  /* 0x000000500d607220 */ /* 0x080fe20000410000 */
[----:B------:R-:W-:Y:S01]  /*3cb0*/  LOP3.LUT R24, R24, 0xffff0000, RZ, 0xc0, !PT ;  /* 0xffff000018187812 */ /* 0x000fe200078ec0ff */
[----:B------:R-:W-:Y:S01]  /*3cc0*/  FFMA.FTZ R94, R79, R81, -R94 ;  /* 0x000000514f5e7223 */ /* 0x000fe2000001085e */
[----:B------:R-:W-:Y:S01]  /*3cd0*/  LOP3.LUT R13, R84, 0xffff0000, RZ, 0xc0, !PT ;  /* 0xffff0000540d7812 */ /* 0x000fe200078ec0ff */
[C---:B------:R-:W-:Y:S01]  /*3ce0*/  FMUL.FTZ R79, R10.reuse, R25 ;  /* 0x000000190a4f7220 */ /* 0x040fe20000410000 */
[----:B------:R-:W-:Y:S01]  /*3cf0*/  LOP3.LUT R27, R27, 0xffff0000, RZ, 0xc0, !PT ;  /* 0xffff00001b1b7812 */ /* 0x000fe200078ec0ff */
[----:B------:R-:W-:Y:S01]  /*3d00*/  FMUL.FTZ R10, R10, R15 ;  /* 0x0000000f0a0a7220 */ /* 0x000fe20000410000 */
[----:B------:R-:W-:Y:S01]  /*3d10*/  LOP3.LUT R12, R12, 0xffff0000, RZ, 0xc0, !PT ;  /* 0xffff00000c0c7812 */ /* 0x000fe200078ec0ff */
[----:B------:R-:W-:Y:S01]  /*3d20*/  FFMA.FTZ R81, R11, R80, -R82 ;  /* 0x000000500b517223 */ /* 0x000fe20000010852 */
[----:B------:R-:W-:Y:S01]  /*3d30*/  PRMT R87, R89, 0x5410, R87 ;  /* 0x0000541059577816 */ /* 0x000fe20000000057 */
[----:B------:R-:W-:Y:S01]  /*3d40*/  FFMA.FTZ R83, R11, R88, R96 ;  /* 0x000000580b537223 */ /* 0x000fe20000010060 */
[----:B------:R-:W-:Y:S01]  /*3d50*/  FMUL.FTZ R11, R24, R13 ;  /* 0x0000000d180b7220 */ /* 0x000fe20000410000 */
[C---:B------:R-:W-:Y:S01]  /*3d60*/  FFMA.FTZ R10, R8.reuse, R25, R10 ;  /* 0x00000019080a7223 */ /* 0x040fe2000001000a */
[----:B------:R-:W-:Y:S01]  /*3d70*/  FFMA.FTZ R79, R8, R15, -R79 ;  /* 0x0000000f084f7223 */ /* 0x000fe2000001084f */
[-C--:B------:R-:W-:Y:S01]  /*3d80*/  FMUL.FTZ R25, R24, R27.reuse ;  /* 0x0000001b18197220 */ /* 0x080fe20000410000 */
[----:B------:R-:W-:Y:S01]  /*3d90*/  FFMA.FTZ R8, R12, R27, -R11 ;  /* 0x0000001b0c087223 */ /* 0x000fe2000001080b */
[----:B------:R-:W-:Y:S01]  /*3da0*/  IMAD.U32 R15, R87, 0x10000, RZ ;  /* 0x00010000570f7824 */ /* 0x000fe200078e00ff */
[----:B------:R-:W-:Y:S01]  /*3db0*/  LOP3.LUT R26, R26, 0xffff0000, RZ, 0xc0, !PT ;  /* 0xffff00001a1a7812 */ /* 0x000fe200078ec0ff */
[----:B------:R-:W-:Y:S01]  /*3dc0*/  IMAD.U32 R11, R9, 0x10000, RZ ;  /* 0x00010000090b7824 */ /* 0x000fe200078e00ff */
[----:B------:R-:W-:Y:S01]  /*3dd0*/  LOP3.LUT R87, R87, 0xffff0000, RZ, 0xc0, !PT ;  /* 0xffff000057577812 */ /* 0x000fe200078ec0ff */
[----:B------:R-:W-:Y:S01]  /*3de0*/  FFMA.FTZ R25, R12, R13, R25 ;  /* 0x0000000d0c197223 */ /* 0x000fe20000010019 */
        /* <DEDUP_REMOVED lines=12> */
[----:B------:R-:W-:Y:S02]  /*3eb0*/  F2FP.BF16.F32.PACK_AB R24, R25, R10 ;  /* 0x0000000a1918723e */ /* 0x000fe400000010ff */
[----:B------:R-:W-:Y:S01]  /*3ec0*/  F2FP.BF16.F32.PACK_AB R14, R4, R13 ;  /* 0x0000000d040e723e */ /* 0x000fe200000010ff */
[----:B------:R-:W-:Y:S01]  /*3ed0*/  IMAD.MOV.U32 R13, RZ, RZ, R5 ;  /* 0x000000ffff0d7224 */ /* 0x000fe200078e0005 */
[----:B------:R-:W-:Y:S01]  /*3ee0*/  F2FP.BF16.F32.PACK_AB R15, R81, R92 ;  /* 0x0000005c510f723e */ /* 0x000fe200000010ff */
[----:B------:R-:W-:Y:S01]  /*3ef0*/  IMAD.MOV.U32 R25, RZ, RZ, R7 ;  /* 0x000000ffff197224 */ /* 0x000fe200078e0007 */
[----:B------:R-:W-:Y:S02]  /*3f00*/  F2FP.BF16.F32.PACK_AB R27, R83, R90 ;  /* 0x0000005a531b723e */ /* 0x000fe400000010ff */
[----:B------:R-:W-:-:S02]  /*3f10*/  F2FP.BF16.F32.PACK_AB R12, R8, R79 ;  /* 0x0000004f080c723e */ /* 0x000fc400000010ff */
[----:B------:R-:W-:-:S07]  /*3f20*/  F2FP.BF16.F32.PACK_AB R26, R87, R6 ;  /* 0x00000006571a723e */ /* 0x000fce00000010ff */
.L_x_1354:
[----:B------:R-:W-:Y:S05]  /*3f30*/  BSYNC B1 ;  /* 0x0000000000017941 */ /* 0x000fea0003800000 */
.L_x_1353:
        /* <DEDUP_REMOVED lines=10> */
.L_x_1336:
[----:B------:R-:W-:-:S13]  /*3fe0*/  ISETP.NE.AND P3, PT, R187, 0x3, PT ;  /* 0x00000003bb00780c */ /* 0x000fda0003f65270 */
[----:B------:R-:W-:Y:S05]  /*3ff0*/  @!P3 BRA `(.L_x_1355) ;  /* 0x000000000004b947 */ /* 0x000fea0003800000 */
[----:B------:R-:W-:Y:S01]  /*4000*/  BPT.TRAP 0x1 ;  /* 0x000000040000795c */ /* 0x000fe20000300000 */
.L_x_1355:
[----:B------:R-:W-:Y:S01]  /*4010*/  IMAD R73, R22, 0x8, R2 ;  /* 0x0000000816497824 */ /* 0x000fe200078e0202 */
[----:B------:R-:W-:Y:S01]  /*4020*/  SHF.L.U32 R76, R186, 0x1f, RZ ;  /* 0x0000001fba4c7819 */ /* 0x000fe200000006ff */
[----:B------:R-:W-:Y:S01]  /*4030*/  IMAD R74, R40, -0x40, R42 ;  /* 0xffffffc0284a7824 */ /* 0x000fe200078e022a */
[----:B------:R-:W-:Y:S02]  /*4040*/  BSSY B1, `(.L_x_1356) ;  /* 0x0000004000017945 */ /* 0x000fe40003800000 */
[----:B------:R-:W0:Y:S02]  /*4050*/  SYNCS.PHASECHK.TRANS64.TRYWAIT P4, [R73+URZ+0x38890], R76 ;  /* 0x0388904c490075a7 */ /* 0x000e24000808017f */
[----:B------:R-:W-:Y:S01]  /*4060*/  VIMNMX R74, R74, 0x40, PT ;  /* 0x000000404a4a7848 */ /* 0x000fe20003fe0100 */
[----:B0-----:R-:W-:Y:S06]  /*4070*/  @!P4 BRA `(.L_x_1357) ;  /* 0x000001b40060c947 */ /* 0x001fec0003800000 */
.L_x_1639:
[----:B------:R-:W-:Y:S05]  /*4080*/  BSYNC B1 ;  /* 0x0000000000017941 */ /* 0x000fea0003800000 */
.L_x_1356:
        /* <DEDUP_REMOVED lines=13> */
.L_x_1343:
[----:B------:R-:W-:Y:S05]  /*4160*/  BSYNC B0 ;  /* 0x0000000000007941 */ /* 0x000fea0003800000 */
.L_x_1335:
        /* <DEDUP_REMOVED lines=17> */
.L_x_1359:
[----:B------:R-:W-:Y:S05]  /*4280*/  BSYNC B0 ;  /* 0x0000000000007941 */ /* 0x000fea0003800000 */
.L_x_1358:
[----:B------:R-:W2:Y:S01]  /*4290*/  SYNCS.PHASECHK.TRANS64.TRYWAIT P3, [R73+URZ+0x388b0], R76 ;  /* 0x0388b04c490075a7 */ /* 0x000ea2000806017f */
[----:B------:R-:W-:Y:S04]  /*42a0*/  BSSY B0, `(.L_x_1360) ;  /* 0x0000002000007945 */ /* 0x000fe80003800000 */
[----:B--2---:R-:W-:Y:S05]  /*42b0*/  @!P3 BRA `(.L_x_1361) ;  /* 0x000001b000e4b947 */ /* 0x004fea0003800000 */
.L_x_1640:
[----:B------:R-:W-:Y:S05]  /*42c0*/  BSYNC B0 ;  /* 0x0000000000007941 */ /* 0x000fea0003800000 */
.L_x_1360:
        /* <DEDUP_REMOVED lines=83> */
.L_x_1363:
[----:B------:R-:W-:Y:S05]  /*4800*/  BSYNC B0 ;  /* 0x0000000000007941 */ /* 0x000fea0003800000 */
.L_x_1362:
        /* <DEDUP_REMOVED lines=17> */
.L_x_1330:
[----:B------:R-:W2:Y:S01]  /*4920*/  LDL R4, [R1+0x80] ;  /* 0x0000800001047983 */ /* 0x000ea20000100800 */
[----:B------:R-:W-:Y:S01]  /*4930*/  BSSY B0, `(.L_x_1365) ;  /* 0x0000006000007945 */ /* 0x000fe20003800000 */
[----:B------:R-:W-:Y:S02]  /*4940*/  ISETP.NE.AND P1, PT, R211, RZ, PT ;  /* 0x000000ffd300720c */ /* 0x000fe40003f25270 */
[----:B--2---:R-:W-:Y:S01]  /*4950*/  ISETP.NE.AND P0, PT, R4, 0x1, PT ;  /* 0x000000010400780c */ /* 0x004fe20003f05270 */
[----:B------:R-:W-:-:S12]  /*4960*/  @P3 BRA `(.L_x_1366) ;  /* 0x0000000000083947 */ /* 0x000fd80003800000 */
[----:B------:R-:W0:Y:S02]  /*4970*/  FENCE.VIEW.ASYNC.G ;  /* 0x00000000000073c6 */ /* 0x000e240000000100 */
[----:B0-----:R-:W-:Y:S06]  /*4980*/  BAR.ARV 0xc, 0x180 ;  /* 0x0306000000007b1d */ /* 0x001fec0000002000 */
.L_x_1366:
[----:B------:R-:W-:Y:S05]  /*4990*/  BSYNC B0 ;  /* 0x0000000000007941 */ /* 0x000fea0003800000 */
.L_x_1365:
        /* <DEDUP_REMOVED lines=34> */
.L_x_1370:
[----:B------:R-:W-:Y:S05]  /*4bc0*/  BSYNC B0 ;  /* 0x0000000000007941 */ /* 0x000fea0003800000 */
.L_x_1369:
        /* <DEDUP_REMOVED lines=72> */
[----:B------:R-:W-:Y:S01]  /*5050*/  IMAD.MOV.U32 R7, RZ, RZ, 0x40000040 ;  /* 0x40000040ff077424 */ /* 0x000fe200078e00ff */
[----:B------:R-:W-:Y:S01]  /*5060*/  BSSY B0, `(.L_x_1372) ;  /* 0x0000100000007945 */ /* 0x000fe20003800000 */
[----:B------:R-:W-:Y:S01]  /*5070*/  IMAD.MOV.U32 R9, RZ, RZ, 0x40000040 ;  /* 0x40000040ff097424 */ /* 0x000fe200078e00ff */
[----:B------:R-:W-:Y:S01]  /*5080*/  BAR.SYNC.DEFER_BLOCKING 0xe, 0x100 ;  /* 0x0384000000007b1d */ /* 0x000fe20000010000 */
[----:B------:R-:W-:Y:S01]  /*5090*/  IMAD.MOV.U32 R11, RZ, RZ, 0x40000040 ;  /* 0x40000040ff0b7424 */ /* 0x000fe200078e00ff */
[----:B------:R-:W-:Y:S01]  /*50a0*/  R2UR UR5, R7 ;  /* 0x00000000070572ca */ /* 0x000fe200000e0000 */
[----:B------:R-:W-:Y:S01]  /*50b0*/  IMAD.MOV.U32 R13, RZ, RZ, 0x40000040 ;  /* 0x40000040ff0d7424 */ /* 0x000fe200078e00ff */
[----:B------:R-:W-:Y:S01]  /*50c0*/  R2UR UR7, R9 ;  /* 0x00000000090772ca */ /* 0x000fe200000e0000 */
[----:B------:R-:W-:Y:S02]  /*50d0*/  IMAD.MOV.U32 R9, RZ, RZ, 0x40000040 ;  /* 0x40000040ff097424 */ /* 0x000fe400078e00ff */
[----:B------:R-:W-:Y:S01]  /*50e0*/  VIADD R4, R4, 0xfffffffe ;  /* 0xfffffffe04047836 */ /* 0x000fe20000000000 */
[----:B------:R-:W0:Y:S02]  /*50f0*/  S2R R14, SR_TID.X ;  /* 0x00000000000e7919 */ /* 0x000e240000002100 */
[----:B------:R-:W-:Y:S01]  /*5100*/  R2UR UR15, R9 ;  /* 0x00000000090f72ca */ /* 0x000fe200000e0000 */
[----:B------:R-:W-:Y:S01]  /*5110*/  IMAD.MOV.U32 R9, RZ, RZ, 0x40000040 ;  /* 0x40000040ff097424 */ /* 0x000fe200078e00ff */
[----:B------:R-:W-:-:S04]  /*5120*/  ISETP.GE.AND P0, PT, R4, R0, PT ;  /* 0x000000000400720c */ /* 0x000fc80003f06270 */
[----:B------:R-:W-:Y:S01]  /*5130*/  R2UR UR13, R9 ;  /* 0x00000000090d72ca */ /* 0x000fe200000e0000 */
[----:B------:R-:W-:Y:S01]  /*5140*/  WARPGROUP.ARRIVE ;  /* 0x00000000000079c5 */ /* 0x000fe20000000000 */
[----:B0-----:R-:W-:-:S04]  /*5150*/  LOP3.LUT R14, R14, 0x7f, RZ, 0xc0, !PT ;  /* 0x0000007f0e0e7812 */ /* 0x001fc800078ec0ff */
[----:B------:R-:W-:Y:S01]  /*5160*/  ISETP.NE.AND P2, PT, R14, RZ, PT ;  /* 0x000000ff0e00720c */ /* 0x000fe20003f45270 */
[----:B--2---:R-:W0:Y:S02]  /*5170*/  SHFL.IDX PT, R3, R6, RZ, 0x1f ;  /* 0x00001fff06037589 */ /* 0x004e2400000e0000 */
[----:B0-----:R-:W-:-:S04]  /*5180*/  LEA.HI R5, R3, R3, RZ, 0x1 ;  /* 0x0000000303057211 */ /* 0x001fc800078f08ff */
[----:B------:R-:W-:Y:S01]  /*5190*/  LOP3.LUT R6, R5, 0x1fffe, RZ, 0xc0, !PT ;  /* 0x0001fffe05067812 */ /* 0x000fe200078ec0ff */
[----:B------:R-:W-:-:S04]  /*51a0*/  VIADD R5, R2, 0x36400 ;  /* 0x0003640002057836 */ /* 0x000fc80000000000 */
[----:B------:R-:W-:Y:S01]  /*51b0*/  IMAD.IADD R3, R3, 0x1, -R6 ;  /* 0x0000000103037824 */ /* 0x000fe200078e0a06 */
[----:B------:R-:W-:-:S03]  /*51c0*/  SHF.R.U32.HI R5, RZ, 0x4, R5 ;  /* 0x00000004ff057819 */ /* 0x000fc60000011605 */
[----:B------:R-:W-:Y:S01]  /*51d0*/  IMAD R3, R3, 0x8000, R2 ;  /* 0x0000800003037824 */ /* 0x000fe200078e0202 */
[----:B------:R-:W-:-:S03]  /*51e0*/  LOP3.LUT R5, R5, 0x3fff, RZ, 0xc0, !PT ;  /* 0x00003fff05057812 */ /* 0x000fc600078ec0ff */
[----:B------:R-:W-:Y:S01]  /*51f0*/  VIADD R3, R3, 0x400 ;  /* 0x0000040003037836 */ /* 0x000fe20000000000 */
[----:B------:R-:W-:Y:S01]  /*5200*/  LOP3.LUT R6, R5, 0x10000, RZ, 0xfc, !PT ;  /* 0x0001000005067812 */ /* 0x000fe200078efcff */
[----:B------:R-:W-:-:S03]  /*5210*/  @!P2 IMAD R5, R18, 0x8, R2 ;  /* 0x000000081205a824 */ /* 0x000fc600078e0202 */
[----:B------:R-:W-:Y:S01]  /*5220*/  SHF.R.U32.HI R3, RZ, 0x4, R3 ;  /* 0x00000004ff037819 */ /* 0x000fe20000011603 */
[C---:B------:R-:W-:Y:S01]  /*5230*/  VIADD R12, R6.reuse, 0x2 ;  /* 0x00000002060c7836 */ /* 0x040fe20000000000 */
[----:B------:R-:W-:Y:S01]  /*5240*/  R2UR UR4, R6 ;  /* 0x00000000060472ca */ /* 0x000fe200000e0000 */
[----:B------:R-:W-:Y:S01]  /*5250*/  @!P2 VIADD R5, R5, 0x38860 ;  /* 0x000388600505a836 */ /* 0x000fe20000000000 */
[----:B------:R-:W-:-:S04]  /*5260*/  LOP3.LUT R3, R3, 0x3fff, RZ, 0xc0, !PT ;  /* 0x00003fff03037812 */ /* 0x000fc800078ec0ff */
[----:B------:R-:W-:Y:S02]  /*5270*/  LOP3.LUT R3, R3, 0x2000000, RZ, 0xfc, !PT ;  /* 0x0200000003037812 */ /* 0x000fe400078efcff */
[----:B------:R-:W-:-:S03]  /*5280*/  @!P2 PRMT R5, RZ, 0x654, R5 ;  /* 0x00000654ff05a816 */ /* 0x000fc60000000005 */
[----:B------:R-:W-:-:S04]  /*5290*/  IMAD R8, R18, 0x1000, R3 ;  /* 0x0000100012087824 */ /* 0x000fc800078e0203 */
[C---:B------:R-:W-:Y:S01]  /*52a0*/  VIADD R10, R8.reuse, 0x80 ;  /* 0x00000080080a7836 */ /* 0x040fe20000000000 */
[----:B------:R-:W-:-:S13]  /*52b0*/  R2UR UR6, R8 ;  /* 0x00000000080672ca */ /* 0x000fda00000e0000 */
[----:B------:R-:W-:Y:S01]  /*52c0*/  HGMMA.64x256x16.F32.BF16 R24, gdesc[UR4].tnspB, RZ, !UPT, gsb0 ;  /* 0x43e00000041879f0 */ /* 0x000fe2000c0018ff */
[----:B------:R-:W-:Y:S01]  /*52d0*/  R2UR UR6, R10 ;  /* 0x000000000a0672ca */ /* 0x000fe200000e0000 */
[----:B------:R-:W-:Y:S01]  /*52e0*/  VIADD R10, R8, 0x100 ;  /* 0x00000100080a7836 */ /* 0x000fe20000000000 */
[----:B------:R-:W-:Y:S01]  /*52f0*/  R2UR UR7, R11 ;  /* 0x000000000b0772ca */ /* 0x000fe200000e0000 */
[----:B------:R-:W-:Y:S01]  /*5300*/  IMAD.MOV.U32 R11, RZ, RZ, 0x40000040 ;  /* 0x40000040ff0b7424 */ /* 0x000fe200078e00ff */
[----:B------:R-:W-:Y:S01]  /*5310*/  R2UR UR4, R12 ;  /* 0x000000000c0472ca */ /* 0x000fe200000e0000 */
[----:B------:R-:W-:Y:S01]  /*5320*/  VIADD R8, R8, 0x180 ;  /* 0x0000018008087836 */ /* 0x000fe20000000000 */
[----:B------:R-:W-:Y:S02]  /*5330*/  R2UR UR5, R13 ;  /* 0x000000000d0572ca */ /* 0x000fe400000e0000 */
[----:B------:R-:W-:Y:S01]  /*5340*/  R2UR UR10, R10 ;  /* 0x000000000a0a72ca */ /* 0x000fe200000e0000 */
[----:B------:R-:W-:Y:S01]  /*5350*/  VIADD R10, R6, 0x4 ;  /* 0x00000004060a7836 */ /* 0x000fe20000000000 */
[----:B------:R-:W-:Y:S01]  /*5360*/  R2UR UR11, R11 ;  /* 0x000000000b0b72ca */ /* 0x000fe200000e0000 */
[----:B------:R-:W-:Y:S01]  /*5370*/  IMAD.MOV.U32 R11, RZ, RZ, 0x40000040 ;  /* 0x40000040ff0b7424 */ /* 0x000fe200078e00ff */
[----:B------:R-:W-:Y:S01]  /*5380*/  R2UR UR14, R8 ;  /* 0x00000000080e72ca */ /* 0x000fe200000e0000 */
[----:B------:R-:W-:Y:S01]  /*5390*/  VIADD R8, R6, 0x6 ;  /* 0x0000000606087836 */ /* 0x000fe20000000000 */
[----:B------:R-:W-:-:S02]  /*53a0*/  R2UR UR8, R10 ;  /* 0x000000000a0872ca */ /* 0x000fc400000e0000 */
[----:B------:R-:W-:Y:S02]  /*53b0*/  R2UR UR9, R11 ;  /* 0x000000000b0972ca */ /* 0x000fe400000e0000 */
[----:B------:R-:W-:Y:S01]  /*53c0*/  R2UR UR12, R8 ;  /* 0x00000000080c72ca */ /* 0x000fe200000e0000 */
        /* <DEDUP_REMOVED lines=15> */
[----:B------:R-:W-:-:S07]  /*54c0*/  IMAD.MOV.U32 R20, RZ, RZ, R4 ;  /* 0x000000ffff147224 */ /* 0x000fce00078e0004 */
.L_x_1374:
[----:B------:R-:W-:Y:S01]  /*54d0*/  BAR.SYNC.DEFER_BLOCKING 0xe, 0x100 ;  /* 0x0384000000007b1d */ /* 0x000fe20000010000 */
[----:B-1----:R-:W-:Y:S01]  /*54e0*/  IMAD R4, R18, 0x40, R191 ;  /* 0x0000004012047824 */ /* 0x002fe200078e02bf */
[----:B------:R-:W-:Y:S01]  /*54f0*/  R2UR UR4, R6 ;  /* 0x00000000060472ca */ /* 0x000fe200000e0000 */
[----:B------:R-:W-:Y:S01]  /*5500*/  VIADD R18, R18, 0x1 ;  /* 0x0000000112127836 */ /* 0x000fe20000000000 */
[----:B------:R-:W-:Y:S01]  /*5510*/  R2UR UR5, R7 ;  /* 0x00000000070572ca */ /* 0x000fe200000e0000 */
[----:B------:R-:W-:Y:S02]  /*5520*/  IMAD R4, R4, 0x4, R2 ;  /* 0x0000000404047824 */ /* 0x000fe400078e0202 */
[----:B------:R-:W-:Y:S01]  /*5530*/  IMAD.MOV.U32 R15, RZ, RZ, 0x40000040 ;  /* 0x40000040ff0f7424 */ /* 0x000fe200078e00ff */
[----:B------:R-:W-:-:S04]  /*5540*/  ISETP.NE.AND P0, PT, R18, 0x2, PT ;  /* 0x000000021200780c */ /* 0x000fc80003f05270 */
[----:B------:R-:W-:Y:S01]  /*5550*/  SEL R18, R18, RZ, P0 ;  /* 0x000000ff12127207 */ /* 0x000fe20000000000 */
[----:B0-----:R-:W0:Y:S04]  /*5560*/  LDS R5, [R4+0x38400] ;  /* 0x0384000004057984 */ /* 0x001e280000000800 */
        /* <DEDUP_REMOVED lines=129> */
[----:B------:R-:W-:-:S02]  /*5d80*/  IMAD R4, R18, 0x1000, R3 ;  /* 0x0000100012047824 */ /* 0x000fc400078e0203 */
[----:B------:R-:W-:Y:S02]  /*5d90*/  IMAD.MOV.U32 R5, RZ, RZ, 0x40000040 ;  /* 0x40000040ff057424 */ /* 0x000fe400078e00ff */
[C---:B------:R-:W-:Y:S01]  /*5da0*/  VIADD R14, R4.reuse, 0x80 ;  /* 0x00000080040e7836 */ /* 0x040fe20000000000 */
[----:B------:R-:W-:Y:S01]  /*5db0*/  R2UR UR6, R4 ;  /* 0x00000000040672ca */ /* 0x000fe200000e0000 */
[----:B------:R-:W-:Y:S01]  /*5dc0*/  WARPGROUP.ARRIVE ;  /* 0x00000000000079c5 */ /* 0x000fe20000000000 */
[----:B------:R-:W-:Y:S01]  /*5dd0*/  R2UR UR7, R5 ;  /* 0x00000000050772ca */ /* 0x000fe200000e0000 */
[----:B------:R-:W-:-:S12]  /*5de0*/  IMAD.MOV.U32 R5, RZ, RZ, 0x40000040 ;  /* 0x40000040ff057424 */ /* 0x000fd800078e00ff */
[----:B------:R-:W-:Y:S01]  /*5df0*/  HGMMA.64x256x16.F32.BF16 R24, gdesc[UR4].tnspB, R24, gsb0 ;  /* 0x43e00000041879f0 */ /* 0x000fe20008001818 */
[----:B------:R-:W-:Y:S01]  /*5e00*/  R2UR UR6, R14 ;  /* 0x000000000e0672ca */ /* 0x000fe200000e0000 */
[----:B------:R-:W-:Y:S01]  /*5e10*/  VIADD R14, R4, 0x100 ;  /* 0x00000100040e7836 */ /* 0x000fe20000000000 */
[----:B------:R-:W-:Y:S01]  /*5e20*/  R2UR UR7, R15 ;  /* 0x000000000f0772ca */ /* 0x000fe200000e0000 */
[----:B------:R-:W-:Y:S01]  /*5e30*/  IMAD.MOV.U32 R15, RZ, RZ, 0x40000040 ;  /* 0x40000040ff0f7424 */ /* 0x000fe200078e00ff */
[----:B------:R-:W-:Y:S01]  /*5e40*/  R2UR UR4, R12 ;  /* 0x000000000c0472ca */ /* 0x000fe200000e0000 */
[----:B------:R-:W-:Y:S01]  /*5e50*/  VIADD R4, R4, 0x180 ;  /* 0x0000018004047836 */ /* 0x000fe20000000000 */
[----:B------:R-:W-:Y:S01]  /*5e60*/  R2UR UR5, R13 ;  /* 0x000000000d0572ca */ /* 0x000fe200000e0000 */
[----:B------:R-:W-:Y:S02]  /*5e70*/  WARPGROUP.DEPBAR.LE gsb0, 0x0 ;  /* 0x00008000000079c5 */ /* 0x000fe40000010000 */
[----:B------:R-:W-:-:S15]  /*5e80*/  WARPGROUP.ARRIVE ;  /* 0x00000000000079c5 */ /* 0x000fde0000000000 */
[----:B------:R-:W-:-:S03]  /*5e90*/  NOP ;  /* 0x0000000000007918 */ /* 0x000fc60000000000 */
        /* <DEDUP_REMOVED lines=10> */
[----:B------:R-:W-:Y:S01]  /*5f40*/  IMAD.MOV.U32 R4, RZ, RZ, R20 ;  /* 0x000000ffff047224 */ /* 0x000fe200078e0014 */
[----:B------:R-:W-:Y:S01]  /*5f50*/  R2UR UR7, R5 ;  /* 0x00000000050772ca */ /* 0x000fe200000e0000 */
[----:B------:R-:W-:Y:S01]  /*5f60*/  VIADD R20, R20, 0xffffffff ;  /* 0xffffffff14147836 */ /* 0x000fe20000000000 */
[----:B------:R-:W-:Y:S02]  /*5f70*/  R2UR UR4, R8 ;  /* 0x00000000080472ca */ /* 0x000fe400000e0000 */
[----:B------:R-:W-:Y:S02]  /*5f80*/  R2UR UR5, R9 ;  /* 0x00000000090572ca */ /* 0x000fe400000e0000 */
[----:B------:R-:W-:Y:S02]  /*5f90*/  ISETP.GT.AND P1, PT, R4, R0, PT ;  /* 0x000000000400720c */ /* 0x000fe40003f24270 */
[----:B------:R-:W-:-:S04]  /*5fa0*/  SEL R4, RZ, 0x1, P0 ;  /* 0x00000001ff047807 */ /* 0x000fc80000000000 */
[----:B------:R-:W-:Y:S01]  /*5fb0*/  LOP3.LUT R23, R23, R4, RZ, 0x3c, !PT ;  /* 0x0000000417177212 */ /* 0x000fe200078e3cff */
[----:B------:R-:W-:-:S04]  /*5fc0*/  @!P2 IMAD R4, R18, 0x8, R2 ;  /* 0x000000081204a824 */ /* 0x000fc800078e0202 */
[----:B------:R-:W-:-:S05]  /*5fd0*/  @!P2 VIADD R4, R4, 0x38860 ;  /* 0x000388600404a836 */ /* 0x000fca0000000000 */
[----:B------:R-:W-:Y:S01]  /*5fe0*/  @!P2 PRMT R4, RZ, 0x654, R4 ;  /* 0x00000654ff04a816 */ /* 0x000fe20000000004 */
[----:B------:R-:W-:Y:S02]  /*5ff0*/  WARPGROUP.DEPBAR.LE gsb0, 0x0 ;  /* 0x00008000000079c5 */ /* 0x000fe40000010000 */
[----:B------:R-:W-:-:S06]  /*6000*/  WARPGROUP.ARRIVE ;  /* 0x00000000000079c5 */ /* 0x000fcc0000000000 */
[----:B------:R-:W-:Y:S03]  /*6010*/  HGMMA.64x256x16.F32.BF16 R24, gdesc[UR4].tnspB, R24, gsb0 ;  /* 0x43e00000041879f0 */ /* 0x000fe60008001818 */
[----:B------:R-:W-:Y:S02]  /*6020*/  WARPGROUP.DEPBAR.LE gsb0, 0x0 ;  /* 0x00008000000079c5 */ /* 0x000fe40000010000 */
[----:B------:R-:W-:Y:S06]  /*6030*/  BAR.ARV 0xf, 0x100 ;  /* 0x03c4000000007b1d */ /* 0x000fec0000002000 */
[----:B------:R1:W-:Y:S01]  /*6040*/  @!P2 SYNCS.ARRIVE.TRANS64.RED.A1T0 RZ, [R4+URZ], RZ ;  /* 0x000000ff04ffa9a7 */ /* 0x0003e2000810043f */
[----:B------:R-:W-:Y:S05]  /*6050*/  @P1 BRA `(.L_x_1374) ;  /* 0xfffffff4001c1947 */ /* 0x000fea000383ffff */
.L_x_1373:
[----:B------:R-:W-:Y:S05]  /*6060*/  BSYNC B0 ;  /* 0x0000000000007941 */ /* 0x000fea0003800000 */
.L_x_1372:
        /* <DEDUP_REMOVED lines=9> */
[----:B------:R-:W2:Y:S04]  /*6100*/  LDS R2, [R0+0x38400] ;  /* 0x0384000000027984 */ /* 0x000ea80000000800 */
[----:B------:R-:W3:Y:S01]  /*6110*/  LDS R0, [R0+0x38420] ;  /* 0x0384200000007984 */ /* 0x000ee20000000800 */
[-C--:B--2---:R-:W-:Y:S01]  /*6120*/  FMUL.FTZ R24, R24, R2.reuse ;  /* 0x0000000218187220 */ /* 0x084fe20000410000 */
        /* <DEDUP_REMOVED lines=131> */
.L_x_1368:
        /* <DEDUP_REMOVED lines=31> */
.L_x_1376:
[----:B------:R-:W-:Y:S05]  /*6b50*/  BSYNC B0 ;  /* 0x0000000000007941 */ /* 0x000fea0003800000 */
.L_x_1375:
        /* <DEDUP_REMOVED lines=100> */
.L_x_1378:
[----:B------:R-:W-:Y:S05]  /*71a0*/  BSYNC B6 ;  /* 0x0000000000067941 */ /* 0x000fea0003800000 */
.L_x_1377:
        /* <DEDUP_REMOVED lines=12> */
.L_x_1382:
[----:B-1----:R1:W2:Y:S02]  /*7270*/  SYNCS.PHASECHK.TRANS64.TRYWAIT P0, [R2+URZ+0x38800], R3 ;  /* 0x03880003020075a7 */ /* 0x0022a4000800017f */
[----:B--2---:R-:W-:Y:S05]  /*7280*/  @!P0 NANOSLEEP.SYNCS 0x989680 ;  /* 0x009896800000895d */ /* 0x004fea0003900000 */
[----:B------:R-:W2:Y:S02]  /*7290*/  @!P0 SYNCS.PHASECHK.TRANS64 P0, [R2+URZ+0x38800], R3 ;  /* 0x03880003020085a7 */ /* 0x000ea4000800007f */
[----:B--2---:R-:W-:Y:S05]  /*72a0*/  @!P0 BRA `(.L_x_1382) ;  /* 0xfffffffc00f08947 */ /* 0x004fea000383ffff */
.L_x_1381:
[----:B------:R-:W-:Y:S05]  /*72b0*/  BSYNC B0 ;  /* 0x0000000000007941 */ /* 0x000fea0003800000 */
.L_x_1380:
[----:B------:R-:W-:Y:S05]  /*72c0*/  BRA `(.L_x_1383) ;  /* 0x0000002000b87947 */ /* 0x000fea0003800000 */
.L_x_1379:
        /* <DEDUP_REMOVED lines=37> */
.L_x_1385:
[----:B------:R-:W-:Y:S05]  /*7520*/  BSYNC B6 ;  /* 0x0000000000067941 */ /* 0x000fea0003800000 */
.L_x_1384:
[----:B------:R-:W-:Y:S01]  /*7530*/  ULDC.U8 UR4, c[0x0][0x410] ;  /* 0x0001040000047ab9 */ /* 0x000fe20000000000 */
[----:B------:R-:W-:Y:S01]  /*7540*/  BSSY B0, `(.L_x_1386) ;  /* 0x00001fe000007945 */ /* 0x000fe20003800000 */
[----:B------:R-:W-:Y:S01]  /*7550*/  ISETP.NE.AND P0, PT, RZ, UR4, PT ;  /* 0x00000004ff007c0c */ /* 0x000fe2000bf05270 */
[----:B------:R-:W-:-:S12]  /*7560*/  IMAD R5, R153, 0x40, R19 ;  /* 0x0000004099057824 */ /* 0x000fd800078e0213 */
[----:B------:R-:W-:Y:S05]  /*7570*/  @!P0 BRA `(.L_x_1387) ;  /* 0x00000010000c8947 */ /* 0x000fea0003800000 */
[----:B------:R-:W-:-:S03]  /*7580*/  UMOV UR4, 0xffffffff ;  /* 0xffffffff00047882 */ /* 0x000fc60000000000 */
[----:B------:R-:W-:Y:S05]  /*7590*/  BRA.DIV UR4, `(.L_x_1388) ;  /* 0x0000018204407947 */ /* 0x000fea000b800000 */
[----:B------:R0:W1:Y:S04]  /*75a0*/  SHFL.IDX PT, R3, R26, RZ, 0x1c1f ;  /* 0x001c1fff1a037589 */ /* 0x00006800000e0000 */
[----:B------:R0:W2:Y:S04]  /*75b0*/  SHFL.IDX PT, R20, R25, RZ, 0x1c1f ;  /* 0x001c1fff19147589 */ /* 0x0000a800000e0000 */
[----:B------:R-:W3:Y:S04]  /*75c0*/  SHFL.IDX PT, R24, R24, RZ, 0x1c1f ;  /* 0x001c1fff18187589 */ /* 0x000ee800000e0000 */
[----:B------:R0:W4:Y:S02]  /*75d0*/  SHFL.IDX PT, R21, R27, RZ, 0x1c1f ;  /* 0x001c1fff1b157589 */ /* 0x00012400000e0000 */
.L_x_1646:
[----:B------:R-:W-:Y:S01]  /*75e0*/  ULDC UR4, c[0x0][0x448] ;  /* 0x0001120000047ab9 */ /* 0x000fe20000000800 */
[----:B------:R-:W-:Y:S01]  /*75f0*/  LEA.HI R0, R220, R220, RZ, 0x1 ;  /* 0x000000dcdc007211 */ /* 0x000fe200078f08ff */
[----:B0-----:R-:W-:Y:S01]  /*7600*/  IMAD R26, R155, UR4, RZ ;  /* 0x000000049b1a7c24 */ /* 0x001fe2000f8e02ff */
[----:B------:R-:W-:Y:S01]  /*7610*/  BSSY B1, `(.L_x_1389) ;  /* 0x0000024000017945 */ /* 0x000fe20003800000 */
[----:B------:R-:W-:Y:S01]  /*7620*/  IMAD.SHL.U32 R10, R189, 0x40, RZ ;  /* 0x00000040bd0a7824 */ /* 0x000fe200078e00ff */
[----:B------:R-:W-:Y:S02]  /*7630*/  LOP3.LUT R7, R0, 0xfffffffe, RZ, 0xc0, !PT ;  /* 0xfffffffe00077812 */ /* 0x000fe400078ec0ff */
[----:B------:R-:W-:Y:S02]  /*7640*/  CS2R R8, SRZ ;  /* 0x0000000000087805 */ /* 0x000fe4000001ff00 */
[----:B------:R-:W-:Y:S02]  /*7650*/  ISETP.GE.AND P0, PT, R5, R26, PT ;  /* 0x0000001a0500720c */ /* 0x000fe40003f06270 */
[----:B------:R-:W-:-:S02]  /*7660*/  CS2R R4, SRZ ;  /* 0x0000000000047805 */ /* 0x000fc4000001ff00 */
[----:B------:R-:W-:Y:S01]  /*7670*/  LOP3.LUT R27, R10, 0x1c0, RZ, 0xc0, !PT ;  /* 0x000001c00a1b7812 */ /* 0x000fe200078ec0ff */
[----:B------:R-:W-:Y:S01]  /*7680*/  IMAD.IADD R0, R220, 0x1, -R7 ;  /* 0x00000001dc007824 */ /* 0x000fe200078e0a07 */
[----:B------:R-:W-:Y:S02]  /*7690*/  CS2R R6, SRZ ;  /* 0x0000000000067805 */ /* 0x000fe4000001ff00 */
[----:B------:R-:W-:Y:S02]  /*76a0*/  CS2R R10, SRZ ;  /* 0x00000000000a7805 */ /* 0x000fe4000001ff00 */
[----:B------:R-:W-:-:S03]  /*76b0*/  SHF.L.U32 R25, R0, 0x1f, RZ ;  /* 0x0000001f00197819 */ /* 0x000fc600000006ff */
[----:B------:R-:W-:Y:S05]  /*76c0*/  @P0 BRA `(.L_x_1390) ;  /* 0x0000000000600947 */ /* 0x000fea0003800000 */
[----:B------:R-:W-:Y:S01]  /*76d0*/  ULDC UR4, c[0x0][0x3f4] ;  /* 0x0000fd0000047ab9 */ /* 0x000fe20000000800 */
[----:B------:R-:W-:Y:S01]  /*76e0*/  IMAD.SHL.U32 R14, R190, 0x2, RZ ;  /* 0x00000002be0e7824 */ /* 0x000fe200078e00ff */
[----:B------:R-:W-:Y:S01]  /*76f0*/  ISETP.GE.AND P2, PT, R184, UR4, PT ;  /* 0x00000004b8007c0c */ /* 0x000fe2000bf46270 */
[----:B--2---:R-:W-:Y:S01]  /*7700*/  IMAD.MOV.U32 R4, RZ, RZ, R20 ;  /* 0x000000ffff047224 */ /* 0x004fe200078e0014 */
[C---:B------:R-:W-:Y:S01]  /*7710*/  ISETP.GE.AND P3, PT, R190.reuse, UR4, PT ;  /* 0x00000004be007c0c */ /* 0x040fe2000bf66270 */
[----:B-1----:R-:W-:Y:S01]  /*7720*/  IMAD.MOV.U32 R5, RZ, RZ, R3 ;  /* 0x000000ffff057224 */ /* 0x002fe200078e0003 */
[----:B------:R-:W-:Y:S02]  /*7730*/  SHF.R.S32.HI R7, RZ, 0x1f, R190 ;  /* 0x0000001fff077819 */ /* 0x000fe400000114be */
[----:B------:R-:W-:Y:S01]  /*7740*/  CS2R R8, SRZ ;  /* 0x0000000000087805 */ /* 0x000fe2000001ff00 */
[----:B----4-:R-:W-:Y:S01]  /*7750*/  IMAD.MOV.U32 R6, RZ, RZ, R21 ;  /* 0x000000ffff067224 */ /* 0x010fe200078e0015 */
[----:B------:R-:W-:Y:S01]  /*7760*/  SHF.L.U64.HI R15, R190, 0x1, R7 ;  /* 0x00000001be0f7819 */ /* 0x000fe20000010207 */
[----:B---3--:R-:W-:-:S04]  /*7770*/  IMAD.MOV.U32 R7, RZ, RZ, R24 ;  /* 0x000000ffff077224 */ /* 0x008fc800078e0018 */
[----:B------:R-:W-:Y:S02]  /*7780*/  @!P2 IMAD.WIDE R4, R184, 0x2, R4 ;  /* 0x00000002b804a825 */ /* 0x000fe400078e0204 */
[-C--:B------:R-:W-:Y:S02]  /*7790*/  @!P3 IADD3 R12, P0, R20, R14.reuse, RZ ;  /* 0x0000000e140cb210 */ /* 0x080fe40007f1e0ff */
[----:B------:R-:W-:Y:S01]  /*77a0*/  @!P3 IADD3 R14, P1, R21, R14, RZ ;  /* 0x0000000e150eb210 */ /* 0x000fe20007f3e0ff */
[----:B------:R0:W5:Y:S01]  /*77b0*/  @!P2 LD.E.64 R8, desc[UR40][R4.64] ;  /* 0x000000280408a980 */ /* 0x000162000c101b00 */
[----:B------:R-:W-:Y:S01]  /*77c0*/  @!P2 IMAD.WIDE R20, R184, 0x2, R6 ;  /* 0x00000002b814a825 */ /* 0x000fe200078e0206 */
[----:B------:R-:W-:Y:S02]  /*77d0*/  CS2R R10, SRZ ;  /* 0x00000000000a7805 */ /* 0x000fe4000001ff00 */
[----:B------:R-:W-:Y:S01]  /*77e0*/  CS2R R6, SRZ ;  /* 0x0000000000067805 */ /* 0x000fe2000001ff00 */
[----:B------:R-:W-:-:S02]  /*77f0*/  @!P3 IMAD.X R13, R3, 0x1, R15, P0 ;  /* 0x00000001030db824 */ /* 0x000fc400000e060f */
[----:B------:R-:W-:Y:S01]  /*7800*/  @!P3 IMAD.X R15, R24, 0x1, R15, P1 ;  /* 0x00000001180fb824 */ /* 0x000fe200008e060f */
[----:B0-----:R-:W-:Y:S02]  /*7810*/  CS2R R4, SRZ ;  /* 0x0000000000047805 */ /* 0x001fe4000001ff00 */
[----:B------:R0:W5:Y:S04]  /*7820*/  @!P3 LD.E.64 R10, desc[UR40][R12.64] ;  /* 0x000000280c0ab980 */ /* 0x000168000c101b00 */
[----:B------:R0:W5:Y:S04]  /*7830*/  @!P3 LD.E.64 R6, desc[UR40][R14.64] ;  /* 0x000000280e06b980 */ /* 0x000168000c101b00 */
[----:B------:R0:W5:Y:S02]  /*7840*/  @!P2 LD.E.64 R4, desc[UR40][R20.64] ;  /* 0x000000281404a980 */ /* 0x000164000c101b00 */
.L_x_1390:
[----:B------:R-:W-:Y:S05]  /*7850*/  BSYNC B1 ;  /* 0x0000000000017941 */ /* 0x000fea0003800000 */
.L_x_1389:
[----:B------:R-:W2:Y:S01]  /*7860*/  SYNCS.PHASECHK.TRANS64.TRYWAIT P0, [R2+URZ+0x38800], R25 ;  /* 0x03880019020075a7 */ /* 0x000ea2000800017f */
[----:B0-----:R-:W-:Y:S01]  /*7870*/  LOP3.LUT R12, R27, 0x18, R16, 0xf8, !PT ;  /* 0x000000181b0c7812 */ /* 0x001fe200078ef810 */
[----:B-----5:R-:W-:Y:S01]  /*7880*/  IMAD.MOV.U32 R15, RZ, RZ, R8 ;  /* 0x000000ffff0f7224 */ /* 0x020fe200078e0008 */
[----:B------:R-:W-:Y:S01]  /*7890*/  SHF.R.U32.HI R27, RZ, 0x3, R27 ;  /* 0x00000003ff1b7819 */ /* 0x000fe2000001161b */
[----:B-1----:R-:W-:Y:S01]  /*78a0*/  IMAD R3, R153, -0x40, R26 ;  /* 0xffffffc099037824 */ /* 0x002fe200078e021a */
[--C-:B------:R-:W-:Y:S01]  /*78b0*/  SHF.R.U32.HI R26, RZ, 0x10, R9.reuse ;  /* 0x00000010ff1a7819 */ /* 0x100fe20000011609 */
[--C-:B------:R-:W-:Y:S01]  /*78c0*/  IMAD.MOV.U32 R13, RZ, RZ, R9.reuse ;  /* 0x000000ffff0d7224 */ /* 0x100fe200078e0009 */
[----:B------:R-:W-:Y:S01]  /*78d0*/  LOP3.LUT R31, R12, R27, RZ, 0x3c, !PT ;  /* 0x0000001b0c1f7212 */ /* 0x000fe200078e3cff */
[----:B------:R-:W-:Y:S01]  /*78e0*/  BSSY B1, `(.L_x_1391) ;  /* 0x000001b000017945 */ /* 0x000fe20003800000 */
[----:B------:R-:W-:Y:S01]  /*78f0*/  SHF.R.U64 R12, R8, 0x10, R9 ;  /* 0x00000010080c7819 */ /* 0x000fe20000001209 */
[----:B------:R-:W-:Y:S01]  /*7900*/  IMAD.MOV.U32 R8, RZ, RZ, R10 ;  /* 0x000000ffff087224 */ /* 0x000fe200078e000a */
[----:B------:R-:W-:Y:S01]  /*7910*/  SHF.R.U64 R29, R10, 0x10, R11 ;  /* 0x000000100a1d7819 */ /* 0x000fe2000000120b */
[----:B------:R-:W-:Y:S01]  /*7920*/  IMAD R31, R194, 0x200, R31 ;  /* 0x00000200c21f7824 */ /* 0x000fe200078e021f */
[----:B------:R-:W-:Y:S01]  /*7930*/  PRMT R15, R15, 0x5410, R12 ;  /* 0x000054100f0f7816 */ /* 0x000fe2000000000c */
[--C-:B------:R-:W-:Y:S01]  /*7940*/  IMAD.MOV.U32 R9, RZ, RZ, R11.reuse ;  /* 0x000000ffff097224 */ /* 0x100fe200078e000b */
[----:B---3--:R-:W-:Y:S01]  /*7950*/  SHF.R.U32.HI R24, RZ, 0x10, R11 ;  /* 0x00000010ff187819 */ /* 0x008fe2000001160b */
[----:B------:R-:W-:Y:S01]  /*7960*/  IMAD.MOV.U32 R10, RZ, RZ, R4 ;  /* 0x000000ffff0a7224 */ /* 0x000fe200078e0004 */
[--C-:B------:R-:W-:Y:S01]  /*7970*/  SHF.R.U64 R27, R4, 0x10, R5.reuse ;  /* 0x00000010041b7819 */ /* 0x100fe20000001205 */
[----:B------:R-:W-:Y:S01]  /*7980*/  IMAD R12, R31, 0x2, R2 ;  /* 0x000000021f0c7824 */ /* 0x000fe200078e0202 */
[----:B------:R-:W-:Y:S01]  /*7990*/  VIMNMX R36, R3, 0x40, PT ;  /* 0x0000004003247848 */ /* 0x000fe20003fe0100 */
[--C-:B------:R-:W-:Y:S01]  /*79a0*/  IMAD.MOV.U32 R14, RZ, RZ, R5.reuse ;  /* 0x000000ffff0e7224 */ /* 0x100fe200078e0005 */
[----:B----4-:R-:W-:Y:S01]  /*79b0*/  SHF.R.U32.HI R21, RZ, 0x10, R5 ;  /* 0x00000010ff157819 */ /* 0x010fe20000011605 */
[----:B------:R-:W-:Y:S01]  /*79c0*/  IMAD.MOV.U32 R5, RZ, RZ, R6 ;  /* 0x000000ffff057224 */ /* 0x000fe200078e0006 */
[--C-:B--2---:R-:W-:Y:S01]  /*79d0*/  SHF.R.U64 R20, R6, 0x10, R7.reuse ;  /* 0x0000001006147819 */ /* 0x104fe20000001207 */
[--C-:B------:R-:W-:Y:S01]  /*79e0*/  IMAD.MOV.U32 R11, RZ, RZ, R7.reuse ;  /* 0x000000ffff0b7224 */ /* 0x100fe200078e0007 */
[----:B------:R-:W-:Y:S01]  /*79f0*/  SHF.R.U32.HI R6, RZ, 0x10, R7 ;  /* 0x00000010ff067819 */ /* 0x000fe20000011607 */
[C---:B------:R-:W-:Y:S01]  /*7a00*/  VIADD R4, R12.reuse, 0x20400 ;  /* 0x000204000c047836 */ /* 0x040fe20000000000 */
[----:B------:R-:W-:Y:S01]  /*7a10*/  LOP3.LUT P2, RZ, R189, 0x4, RZ, 0xc0, !PT ;  /* 0x00000004bdff7812 */ /* 0x000fe2000784c0ff */
[----:B------:R-:W-:Y:S01]  /*7a20*/  VIADD R3, R12, 0x20440 ;  /* 0x000204400c037836 */ /* 0x000fe20000000000 */
[----:B------:R-:W-:-:S02]  /*7a30*/  ISETP.GE.AND P1, PT, R19, R36, PT ;  /* 0x000000241300720c */ /* 0x000fc40003f26270 */
[----:B------:R-:W-:Y:S02]  /*7a40*/  PRMT R13, R13, 0x5410, R26 ;  /* 0x000054100d0d7816 */ /* 0x000fe4000000001a */
[----:B------:R-:W-:Y:S02]  /*7a50*/  PRMT R8, R8, 0x5410, R29 ;  /* 0x0000541008087816 */ /* 0x000fe4000000001d */
[----:B------:R-:W-:Y:S02]  /*7a60*/  PRMT R9, R9, 0x5410, R24 ;  /* 0x0000541009097816 */ /* 0x000fe40000000018 */
[----:B------:R-:W-:Y:S01]  /*7a70*/  PRMT R35, R10, 0x5410, R27 ;  /* 0x000054100a237816 */ /* 0x000fe2000000001b */
[----:B------:R-:W-:Y:S06]  /*7a80*/  @!P0 BRA `(.L_x_1392) ;  /* 0x0000017c00788947 */ /* 0x000fec0003800000 */
.L_x_1647:
[----:B------:R-:W-:Y:S05]  /*7a90*/  BSYNC B1 ;  /* 0x0000000000017941 */ /* 0x000fea0003800000 */
.L_x_1391:
        /* <DEDUP_REMOVED lines=24> */
[----:B0-----:R-:W-:-:S02]  /*7c20*/  IMAD.U32 R25, R7, 0x10000, RZ ;  /* 0x0001000007197824 */ /* 0x001fc400078e00ff */
        /* <DEDUP_REMOVED lines=24> */
.L_x_1396:
[----:B------:R-:W-:Y:S05]  /*7db0*/  BSYNC B2 ;  /* 0x0000000000027941 */ /* 0x000fea0003800000 */
.L_x_1395:
[----:B------:R-:W-:Y:S05]  /*7dc0*/  @P1 BRA `(.L_x_1394) ;  /* 0x0000000000981947 */ /* 0x000fea0003800000 */
[----:B-1----:R-:W1:Y:S01]  /*7dd0*/  LDS.128 R4, [R3] ;  /* 0x0000000003047984 */ /* 0x002e620000000c00 */
        /* <DEDUP_REMOVED lines=37> */
.L_x_1394:
[----:B------:R-:W-:Y:S05]  /*8030*/  BSYNC B1 ;  /* 0x0000000000017941 */ /* 0x000fea0003800000 */
.L_x_1393:
[----:B-12---:R-:W-:-:S05]  /*8040*/  VIADD R5, R19, 0x20 ;  /* 0x0000002013057836 */ /* 0x006fca0000000000 */
[----:B------:R-:W-:-:S13]  /*8050*/  ISETP.GE.AND P0, PT, R5, R36, PT ;  /* 0x000000240500720c */ /* 0x000fda0003f06270 */
[----:B------:R-:W-:Y:S05]  /*8060*/  @P0 BRA `(.L_x_1397) ;  /* 0x00000014002c0947 */ /* 0x000fea0003800000 */
        /* <DEDUP_REMOVED lines=16> */
[-C--:B0-----:R-:W-:Y:S01]  /*8170*/  FMUL.FTZ R25, R30, R4.reuse ;  /* 0x000000041e197220 */ /* 0x081fe20000410000 */
[----:B------:R-:W-:Y:S01]  /*8180*/  FMUL.FTZ R27, R28, R4 ;  /* 0x000000041c1b7220 */ /* 0x000fe20000410000 */
[----:B------:R-:W-:Y:S01]  /*8190*/  FMUL.FTZ R26, R35, R5 ;  /* 0x00000005231a7220 */ /* 0x000fe20000410000 */
[----:B------:R-:W-:-:S02]  /*81a0*/  IMAD.U32 R24, R7, 0x10000, RZ ;  /* 0x0001000007187824 */ /* 0x000fc400078e00ff */
[-C--:B------:R-:W-:Y:S01]  /*81b0*/  FFMA.FTZ R4, R28, R20.reuse, -R25 ;  /* 0x000000141c047223 */ /* 0x080fe20000010819 */
[----:B------:R-:W-:Y:S01]  /*81c0*/  FFMA.FTZ R27, R30, R20, R27 ;  /* 0x000000141e1b7223 */ /* 0x000fe2000001001b */
[----:B------:R-:W-:Y:S01]  /*81d0*/  FMUL.FTZ R20, R29, R5 ;  /* 0x000000051d147220 */ /* 0x000fe20000410000 */
[----:B------:R-:W-:Y:S01]  /*81e0*/  LOP3.LUT R7, R7, 0xffff0000, RZ, 0xc0, !PT ;  /* 0xffff000007077812 */ /* 0x000fe200078ec0ff */
[-C--:B------:R-:W-:Y:S01]  /*81f0*/  FFMA.FTZ R5, R29, R21.reuse, -R26 ;  /* 0x000000151d057223 */ /* 0x080fe2000001081a */
[C---:B------:R-:W-:Y:S01]  /*8200*/  LOP3.LUT R30, R14.reuse, 0xffff0000, RZ, 0xc0, !PT ;  /* 0xffff00000e1e7812 */ /* 0x040fe200078ec0ff */
[----:B------:R-:W-:Y:S01]  /*8210*/  IMAD.U32 R29, R14, 0x10000, RZ ;  /* 0x000100000e1d7824 */ /* 0x000fe200078e00ff */
[C---:B------:R-:W-:Y:S01]  /*8220*/  LOP3.LUT R28, R13.reuse, 0xffff0000, RZ, 0xc0, !PT ;  /* 0xffff00000d1c7812 */ /* 0x040fe200078ec0ff */
        /* <DEDUP_REMOVED lines=15> */
.L_x_1399:
[----:B------:R-:W-:Y:S05]  /*8320*/  BSYNC B1 ;  /* 0x0000000000017941 */ /* 0x000fea0003800000 */
.L_x_1398:
[----:B------:R-:W-:Y:S05]  /*8330*/  @P1 BRA `(.L_x_1397) ;  /* 0x0000001000781947 */ /* 0x000fea0003800000 */
[----:B-1----:R-:W1:Y:S01]  /*8340*/  LDS.128 R4, [R3+0x1000] ;  /* 0x0010000003047984 */ /* 0x002e620000000c00 */
[----:B------:R-:W-:Y:S01]  /*8350*/  IMAD.U32 R20, R8, 0x10000, RZ ;  /* 0x0001000008147824 */ /* 0x000fe200078e00ff */
[C---:B------:R-:W-:Y:S01]  /*8360*/  LOP3.LUT R27, R10.reuse, 0xffff0000, RZ, 0xc0, !PT ;  /* 0xffff00000a1b7812 */ /* 0x040fe200078ec0ff */
[----:B------:R-:W-:Y:S01]  /*8370*/  IMAD.U32 R24, R10, 0x10000, RZ ;  /* 0x000100000a187824 */ /* 0x000fe200078e00ff */
[----:B0-----:R-:W-:Y:S02]  /*8380*/  LOP3.LUT R25, R8, 0xffff0000, RZ, 0xc0, !PT ;  /* 0xffff000008197812 */ /* 0x001fe400078ec0ff */
        /* <DEDUP_REMOVED lines=15> */
[-C--:B------:R-:W-:Y:S01]  /*8480*/  FFMA.FTZ R5, R25, R13.reuse, -R14 ;  /* 0x0000000d19057223 */ /* 0x080fe2000001080e */
[----:B------:R-:W-:Y:S01]  /*8490*/  LOP3.LUT R20, R9, 0xffff0000, RZ, 0xc0, !PT ;  /* 0xffff000009147812 */ /* 0x000fe200078ec0ff */
[----:B------:R-:W-:Y:S02]  /*84a0*/  IMAD.U32 R24, R11, 0x10000, RZ ;  /* 0x000100000b187824 */ /* 0x000fe400078e00ff */
[----:B------:R-:W-:Y:S01]  /*84b0*/  FFMA.FTZ R12, R27, R13, R12 ;  /* 0x0000000d1b0c7223 */ /* 0x000fe2000001000c */
[----:B------:R-:W-:Y:S02]  /*84c0*/  IMAD.U32 R14, R9, 0x10000, RZ ;  /* 0x00010000090e7824 */ /* 0x000fe400078e00ff */
[-C--:B------:R-:W-:Y:S01]  /*84d0*/  FMUL.FTZ R13, R26, R7.reuse ;  /* 0x000000071a0d7220 */ /* 0x080fe20000410000 */
[-C--:B------:R-:W-:Y:S01]  /*84e0*/  FMUL.FTZ R9, R24, R6.reuse ;  /* 0x0000000618097220 */ /* 0x080fe20000410000 */
        /* <DEDUP_REMOVED lines=12> */
.L_x_1387:
        /* <DEDUP_REMOVED lines=8> */
.L_x_1653:
        /* <DEDUP_REMOVED lines=23> */
.L_x_1402:
[----:B------:R-:W-:Y:S05]  /*87a0*/  BSYNC B1 ;  /* 0x0000000000017941 */ /* 0x000fea0003800000 */
.L_x_1401:
[----:B------:R-:W2:Y:S01]  /*87b0*/  SYNCS.PHASECHK.TRANS64.TRYWAIT P1, [R2+URZ+0x38800], R27 ;  /* 0x0388001b020075a7 */ /* 0x000ea2000802017f */
[----:B------:R-:W-:Y:S01]  /*87c0*/  IMAD R3, R153, -0x40, R20 ;  /* 0xffffffc099037824 */ /* 0x000fe200078e0214 */
[--C-:B-----5:R-:W-:Y:S01]  /*87d0*/  SHF.R.U64 R31, R8, 0x10, R9.reuse ;  /* 0x00000010081f7819 */ /* 0x120fe20000001209 */
[--C-:B------:R-:W-:Y:S01]  /*87e0*/  IMAD.MOV.U32 R24, RZ, RZ, R9.reuse ;  /* 0x000000ffff187224 */ /* 0x100fe200078e0009 */
[----:B------:R-:W-:Y:S01]  /*87f0*/  SHF.R.U32.HI R29, RZ, 0x10, R9 ;  /* 0x00000010ff1d7819 */ /* 0x000fe20000011609 */
[----:B-1----:R-:W-:Y:S01]  /*8800*/  IMAD.MOV.U32 R12, RZ, RZ, R10 ;  /* 0x000000ffff0c7224 */ /* 0x002fe200078e000a */
[--C-:B------:R-:W-:Y:S01]  /*8810*/  SHF.R.U64 R9, R10, 0x10, R11.reuse ;  /* 0x000000100a097819 */ /* 0x100fe2000000120b */
[--C-:B------:R-:W-:Y:S01]  /*8820*/  IMAD.MOV.U32 R21, RZ, RZ, R11.reuse ;  /* 0x000000ffff157224 */ /* 0x100fe200078e000b */
[----:B------:R-:W-:Y:S01]  /*8830*/  SHF.R.U32.HI R10, RZ, 0x10, R11 ;  /* 0x00000010ff0a7819 */ /* 0x000fe2000001160b */
[----:B------:R-:W-:Y:S01]  /*8840*/  IMAD.MOV.U32 R20, RZ, RZ, R8 ;  /* 0x000000ffff147224 */ /* 0x000fe200078e0008 */
[----:B------:R-:W-:Y:S01]  /*8850*/  VIMNMX R11, R3, 0x40, PT ;  /* 0x00000040030b7848 */ /* 0x000fe20003fe0100 */
[----:B------:R-:W-:Y:S01]  /*8860*/  IMAD.MOV.U32 R13, RZ, RZ, R4 ;  /* 0x000000ffff0d7224 */ /* 0x000fe200078e0004 */
[--C-:B------:R-:W-:Y:S01]  /*8870*/  SHF.R.U64 R8, R4, 0x10, R5.reuse ;  /* 0x0000001004087819 */ /* 0x100fe20000001205 */
[--C-:B----4-:R-:W-:Y:S01]  /*8880*/  IMAD.MOV.U32 R14, RZ, RZ, R5.reuse ;  /* 0x000000ffff0e7224 */ /* 0x110fe200078e0005 */
[----:B0-----:R-:W-:Y:S01]  /*8890*/  ISETP.GE.AND P0, PT, R16, R25, PT ;  /* 0x000000191000720c */ /* 0x001fe20003f06270 */
[C---:B------:R-:W-:Y:S01]  /*88a0*/  VIADD R26, R19.reuse, 0x20 ;  /* 0x00000020131a7836 */ /* 0x040fe20000000000 */
[----:B------:R-:W-:Y:S01]  /*88b0*/  SHF.R.U32.HI R5, RZ, 0x10, R5 ;  /* 0x00000010ff057819 */ /* 0x000fe20000011605 */
[----:B------:R-:W-:Y:S01]  /*88c0*/  IMAD.MOV.U32 R15, RZ, RZ, R6 ;  /* 0x000000ffff0f7224 */ /* 0x000fe200078e0006 */
[--C-:B------:R-:W-:Y:S01]  /*88d0*/  SHF.R.U64 R6, R6, 0x10, R7.reuse ;  /* 0x0000001006067819 */ /* 0x100fe20000001207 */
[--C-:B------:R-:W-:Y:S01]  /*88e0*/  IMAD.MOV.U32 R3, RZ, RZ, R7.reuse ;  /* 0x000000ffff037224 */ /* 0x100fe200078e0007 */
[----:B------:R-:W-:Y:S01]  /*88f0*/  SHF.R.U32.HI R4, RZ, 0x10, R7 ;  /* 0x00000010ff047819 */ /* 0x000fe20000011607 */
[----:B------:R-:W-:Y:S01]  /*8900*/  BSSY B1, `(.L_x_1403) ;  /* 0x000000c000017945 */ /* 0x000fe20003800000 */
[----:B------:R-:W-:-:S02]  /*8910*/  ISETP.GE.OR P2, PT, R19, R11, P0 ;  /* 0x0000000b1300720c */ /* 0x000fc40000746670 */
[----:B------:R-:W-:Y:S02]  /*8920*/  PRMT R20, R20, 0x5410, R31 ;  /* 0x0000541014147816 */ /* 0x000fe4000000001f */
[----:B------:R-:W-:Y:S02]  /*8930*/  ISETP.GE.OR P0, PT, R26, R11, P0 ;  /* 0x0000000b1a00720c */ /* 0x000fe40000706670 */
[----:B------:R-:W-:Y:S02]  /*8940*/  PRMT R24, R24, 0x5410, R29 ;  /* 0x0000541018187816 */ /* 0x000fe4000000001d */
[----:B------:R-:W-:Y:S02]  /*8950*/  PRMT R12, R12, 0x5410, R9 ;  /* 0x000054100c0c7816 */ /* 0x000fe40000000009 */
[----:B------:R-:W-:Y:S02]  /*8960*/  PRMT R21, R21, 0x5410, R10 ;  /* 0x0000541015157816 */ /* 0x000fe4000000000a */
[----:B------:R-:W-:-:S02]  /*8970*/  PRMT R13, R13, 0x5410, R8 ;  /* 0x000054100d0d7816 */ /* 0x000fc40000000008 */
[----:B------:R-:W-:Y:S02]  /*8980*/  PRMT R14, R14, 0x5410, R5 ;  /* 0x000054100e0e7816 */ /* 0x000fe40000000005 */
[----:B------:R-:W-:Y:S02]  /*8990*/  PRMT R15, R15, 0x5410, R6 ;  /* 0x000054100f0f7816 */ /* 0x000fe40000000006 */
[----:B------:R-:W-:Y:S01]  /*89a0*/  PRMT R3, R3, 0x5410, R4 ;  /* 0x0000541003037816 */ /* 0x000fe20000000004 */
[----:B--2---:R-:W-:Y:S06]  /*89b0*/  @!P1 BRA `(.L_x_1404) ;  /* 0x0000017000389947 */ /* 0x004fec0003800000 */
.L_x_1654:
[----:B------:R-:W-:Y:S05]  /*89c0*/  BSYNC B1 ;  /* 0x0000000000017941 */ /* 0x000fea0003800000 */
.L_x_1403:
[----:B------:R-:W-:Y:S04]  /*89d0*/  BSSY B1, `(.L_x_1405) ;  /* 0x000005a000017945 */ /* 0x000fe80003800000 */
[----:B------:R-:W-:Y:S05]  /*89e0*/  @P2 BRA `(.L_x_1406) ;  /* 0x0000000400602947 */ /* 0x000fea0003800000 */
[----:B------:R-:W-:Y:S01]  /*89f0*/  IMAD.SHL.U32 R4, R189, 0x40, RZ ;  /* 0x00000040bd047824 */ /* 0x000fe200078e00ff */
[C---:B------:R-:W-:Y:S01]  /*8a00*/  LOP3.LUT R35, R13.reuse, 0xffff0000, RZ, 0xc0, !PT ;  /* 0xffff00000d237812 */ /* 0x040fe200078ec0ff */
        /* <DEDUP_REMOVED lines=14> */
[----:B------:R-:W0:Y:S01]  /*8af0*/  LDS.128 R4, [R44+0x20400] ;  /* 0x020400002c047984 */ /* 0x000e220000000c00 */
[C---:B-1----:R-:W-:Y:S01]  /*8b00*/  IMAD.U32 R31, R8.reuse, 0x10000, RZ ;  /* 0x00010000081f7824 */ /* 0x042fe200078e00ff */
[----:B------:R-:W-:Y:S01]  /*8b10*/  LOP3.LUT R8, R8, 0xffff0000, RZ, 0xc0, !PT ;  /* 0xffff000008087812 */ /* 0x000fe200078ec0ff */
[C---:B------:R-:W-:Y:S01]  /*8b20*/  IMAD.U32 R33, R10.reuse, 0x10000, RZ ;  /* 0x000100000a217824 */ /* 0x040fe200078e00ff */
[----:B------:R-:W-:Y:S01]  /*8b30*/  LOP3.LUT R10, R10, 0xffff0000, RZ, 0xc0, !PT ;  /* 0xffff00000a0a7812 */ /* 0x000fe200078ec0ff */
[----:B0-----:R-:W-:Y:S02]  /*8b40*/  IMAD.U32 R27, R4, 0x10000, RZ ;  /* 0x00010000041b7824 */ /* 0x001fe400078e00ff */
[C---:B------:R-:W-:Y:S01]  /*8b50*/  FMUL.FTZ R40, R31.reuse, R38 ;  /* 0x000000261f287220 */ /* 0x040fe20000410000 */
[-C--:B------:R-:W-:Y:S01]  /*8b60*/  FMUL.FTZ R42, R31, R36.reuse ;  /* 0x000000241f2a7220 */ /* 0x080fe20000410000 */
[----:B------:R-:W-:Y:S01]  /*8b70*/  LOP3.LUT R31, R20, 0xffff0000, RZ, 0xc0, !PT ;  /* 0xffff0000141f7812 */ /* 0x000fe200078ec0ff */
[----:B------:R-:W-:Y:S01]  /*8b80*/  FMUL.FTZ R37, R8, R35 ;  /* 0x0000002308257220 */ /* 0x000fe20000410000 */
[----:B------:R-:W-:Y:S01]  /*8b90*/  LOP3.LUT R4, R4, 0xffff0000, RZ, 0xc0, !PT ;  /* 0xffff000004047812 */ /* 0x000fe200078ec0ff */
[----:B------:R-:W-:Y:S01]  /*8ba0*/  FFMA.FTZ R39, R27, R36, -R40 ;  /* 0x000000241b277223 */ /* 0x000fe20000010828 */
[----:B------:R-:W-:-:S02]  /*8bb0*/  IMAD.U32 R40, R15, 0x10000, RZ ;  /* 0x000100000f287824 */ /* 0x000fc400078e00ff */
[----:B------:R-:W-:Y:S01]  /*8bc0*/  FFMA.FTZ R42, R27, R38, R42 ;  /* 0x000000261b2a7223 */ /* 0x000fe2000001002a */
[----:B------:R-:W-:Y:S02]  /*8bd0*/  IMAD.U32 R36, R12, 0x10000, RZ ;  /* 0x000100000c247824 */ /* 0x000fe400078e00ff */
[-C--:B------:R-:W-:Y:S01]  /*8be0*/  FMUL.FTZ R27, R8, R31.reuse ;  /* 0x0000001f081b7220 */ /* 0x080fe20000410000 */
[----:B------:R-:W-:Y:S01]  /*8bf0*/  FFMA.FTZ R38, R4, R31, -R37 ;  /* 0x0000001f04267223 */ /* 0x000fe20000010825 */
[----:B------:R-:W-:Y:S01]  /*8c00*/  FMUL.FTZ R8, R33, R40 ;  /* 0x0000002821087220 */ /* 0x000fe20000410000 */
[C---:B------:R-:W-:Y:S01]  /*8c10*/  IMAD.U32 R29, R6.reuse, 0x10000, RZ ;  /* 0x00010000061d7824 */ /* 0x040fe200078e00ff */
[----:B------:R-:W-:Y:S01]  /*8c20*/  LOP3.LUT R37, R15, 0xffff0000, RZ, 0xc0, !PT ;  /* 0xffff00000f257812 */ /* 0x000fe200078ec0ff */
[-C--:B------:R-:W-:Y:S01]  /*8c30*/  FMUL.FTZ R33, R33, R36.reuse ;  /* 0x0000002421217220 */ /* 0x080fe20000410000 */
[----:B------:R-:W-:Y:S01]  /*8c40*/  LOP3.LUT R6, R6, 0xffff0000, RZ, 0xc0, !PT ;  /* 0xffff000006067812 */ /* 0x000fe200078ec0ff */
[C---:B------:R-:W-:Y:S01]  /*8c50*/  FFMA.FTZ R36, R29.reuse, R36, -R8 ;  /* 0x000000241d247223 */ /* 0x040fe20000010808 */
[----:B------:R-:W-:Y:S01]  /*8c60*/  LOP3.LUT R31, R12, 0xffff0000, RZ, 0xc0, !PT ;  /* 0xffff00000c1f7812 */ /* 0x000fe200078ec0ff */
[----:B------:R-:W-:Y:S01]  /*8c70*/  FFMA.FTZ R40, R29, R40, R33 ;  /* 0x000000281d287223 */ /* 0x000fe20000010021 */
[----:B------:R-:W-:-:S02]  /*8c80*/  IMAD.U32 R32, R9, 0x10000, RZ ;  /* 0x0001000009207824 */ /* 0x000fc400078e00ff */
[----:B------:R-:W-:Y:S01]  /*8c90*/  FMUL.FTZ R29, R10, R37 ;  /* 0x000000250a1d7220 */ /* 0x000fe20000410000 */
[----:B------:R-:W-:Y:S02]  /*8ca0*/  IMAD.U32 R33, R14, 0x10000, RZ ;  /* 0x000100000e217824 */ /* 0x000fe400078e00ff */
[----:B------:R-:W-:Y:S01]  /*8cb0*/  FFMA.FTZ R35, R4, R35, R27 ;  /* 0x0000002304237223 */ /* 0x000fe2000001001b */
[----:B------:R-:W-:Y:S02]  /*8cc0*/  IMAD.U32 R28, R5, 0x10000, RZ ;  /* 0x00010000051c7824 */ /* 0x000fe400078e00ff */
[-C--:B------:R-:W-:Y:S01]  /*8cd0*/  FMUL.FTZ R45, R10, R31.reuse ;  /* 0x0000001f0a2d7220 */ /* 0x080fe20000410000 */
[----:B------:R-:W-:Y:S02]  /*8ce0*/  IMAD.U32 R27, R24, 0x10000, RZ ;  /* 0x00010000181b7824 */ /* 0x000fe400078e00ff */
[----:B------:R-:W-:Y:S01]  /*8cf0*/  FFMA.FTZ R43, R6, R31, -R29 ;  /* 0x0000001f062b7223 */ /* 0x000fe2000001081d */
[----:B------:R-:W-:Y:S01]  /*8d00*/  FMUL.FTZ R41, R32, R33 ;  /* 0x0000002120297220 */ /* 0x000fe20000410000 */
[----:B------:R-:W-:-:S02]  /*8d10*/  IMAD.U32 R34, R11, 0x10000, RZ ;  /* 0x000100000b227824 */ /* 0x000fc400078e00ff */
[----:B------:R-:W-:Y:S01]  /*8d20*/  FMUL.FTZ R32, R32, R27 ;  /* 0x0000001b20207220 */ /* 0x000fe20000410000 */
[----:B------:R-:W-:Y:S02]  /*8d30*/  IMAD.U32 R31, R3, 0x10000, RZ ;  /* 0x00010000031f7824 */ /* 0x000fe400078e00ff */
[----:B------:R-:W-:Y:S01]  /*8d40*/  FFMA.FTZ R45, R6, R37, R45 ;  /* 0x00000025062d7223 */ /* 0x000fe2000001002d */
[----:B------:R-:W-:Y:S02]  /*8d50*/  IMAD.U32 R29, R21, 0x10000, RZ ;  /* 0x00010000151d7824 */ /* 0x000fe400078e00ff */
[----:B------:R-:W-:Y:S01]  /*8d60*/  FFMA.FTZ R41, R28, R27, -R41 ;  /* 0x0000001b1c297223 */ /* 0x000fe20000010829 */
[----:B------:R-:W-:Y:S01]  /*8d70*/  IMAD.U32 R30, R7, 0x10000, RZ ;  /* 0x00010000071e7824 */ /* 0x000fe200078e00ff */
[----:B------:R-:W-:Y:S01]  /*8d80*/  LOP3.LUT R9, R9, 0xffff0000, RZ, 0xc0, !PT ;  /* 0xffff000009097812 */ /* 0x000fe200078ec0ff */
[C---:B------:R-:W-:Y:S01]  /*8d90*/  FMUL.FTZ R37, R34.reuse, R31 ;  /* 0x0000001f22257220 */ /* 0x040fe20000410000 */
[----:B------:R-:W-:Y:S01]  /*8da0*/  LOP3.LUT R11, R11, 0xffff0000, RZ, 0xc0, !PT ;  /* 0xffff00000b0b7812 */ /* 0x000fe200078ec0ff */
[----:B------:R-:W-:Y:S01]  /*8db0*/  FMUL.FTZ R27, R34, R29 ;  /* 0x0000001d221b7220 */ /* 0x000fe20000410000 */
[----:B------:R-:W-:Y:S01]  /*8dc0*/  LOP3.LUT R8, R14, 0xffff0000, RZ, 0xc0, !PT ;  /* 0xffff00000e087812 */ /* 0x000fe200078ec0ff */
[----:B------:R-:W-:Y:S01]  /*8dd0*/  FFMA.FTZ R32, R28, R33, R32 ;  /* 0x000000211c207223 */ /* 0x000fe20000010020 */
[----:B------:R-:W-:Y:S01]  /*8de0*/  LOP3.LUT R10, R3, 0xffff0000, RZ, 0xc0, !PT ;  /* 0xffff0000030a7812 */ /* 0x000fe200078ec0ff */
[----:B------:R-:W-:Y:S01]  /*8df0*/  FFMA.FTZ R37, R30, R29, -R37 ;  /* 0x0000001d1e257223 */ /* 0x000fe20000010825 */
[----:B------:R-:W-:Y:S01]  /*8e00*/  LOP3.LUT R4, R24, 0xffff0000, RZ, 0xc0, !PT ;  /* 0xffff000018047812 */ /* 0x000fe200078ec0ff */
[----:B------:R-:W-:Y:S01]  /*8e10*/  FFMA.FTZ R27, R30, R31, R27 ;  /* 0x0000001f1e1b7223 */ /* 0x000fe2000001001b */
[----:B------:R-:W-:Y:S01]  /*8e20*/  LOP3.LUT R6, R21, 0xffff0000, RZ, 0xc0, !PT ;  /* 0xffff000015067812 */ /* 0x000fe200078ec0ff */
[----:B------:R-:W-:Y:S01]  /*8e30*/  FMUL.FTZ R28, R9, R8 ;  /* 0x00000008091c7220 */ /* 0x000fe20000410000 */
[----:B------:R-:W-:Y:S01]  /*8e40*/  LOP3.LUT R5, R5, 0xffff0000, RZ, 0xc0, !PT ;  /* 0xffff000005057812 */ /* 0x000fe200078ec0ff */
[----:B------:R-:W-:Y:S01]  /*8e50*/  FMUL.FTZ R30, R11, R10 ;  /* 0x0000000a0b1e7220 */ /* 0x000fe20000410000 */
[----:B------:R-:W-:Y:S01]  /*8e60*/  LOP3.LUT R7, R7, 0xffff0000, RZ, 0xc0, !PT ;  /* 0xffff000007077812 */ /* 0x000fe200078ec0ff */
[----:B------:R-:W-:Y:S01]  /*8e70*/  FMUL.FTZ R9, R9, R4 ;  /* 0x0000000409097220 */ /* 0x000fe20000410000 */
[----:B------:R-:W-:Y:S01]  /*8e80*/  FMUL.FTZ R11, R11, R6 ;  /* 0x000000060b0b7220 */ /* 0x000fe20000410000 */
[----:B------:R-:W-:Y:S01]  /*8e90*/  FFMA.FTZ R28, R5, R4, -R28 ;  /* 0x00000004051c7223 */ /* 0x000fe2000001081c */
[----:B------:R-:W-:Y:S01]  /*8ea0*/  F2FP.BF16.F32.PACK_AB R4, R38, R39 ;  /* 0x000000272604723e */ /* 0x000fe200000010ff */
[----:B------:R-:W-:Y:S01]  /*8eb0*/  FFMA.FTZ R30, R7, R6, -R30 ;  /* 0x00000006071e7223 */ /* 0x000fe2000001081e */
[----:B------:R-:W-:Y:S01]  /*8ec0*/  FFMA.FTZ R9, R5, R8, R9 ;  /* 0x0000000805097223 */ /* 0x000fe20000010009 */
[----:B------:R-:W-:Y:S01]  /*8ed0*/  FFMA.FTZ R34, R7, R10, R11 ;  /* 0x0000000a07227223 */ /* 0x000fe2000001000b */
[----:B------:R-:W-:-:S02]  /*8ee0*/  F2FP.BF16.F32.PACK_AB R6, R43, R36 ;  /* 0x000000242b06723e */ /* 0x000fc400000010ff */
[----:B------:R-:W-:Y:S02]  /*8ef0*/  F2FP.BF16.F32.PACK_AB R5, R28, R41 ;  /* 0x000000291c05723e */ /* 0x000fe400000010ff */
[----:B------:R-:W-:Y:S02]  /*8f00*/  F2FP.BF16.F32.PACK_AB R7, R30, R37 ;  /* 0x000000251e07723e */ /* 0x000fe400000010ff */
[----:B------:R-:W-:Y:S02]  /*8f10*/  F2FP.BF16.F32.PACK_AB R8, R35, R42 ;  /* 0x0000002a2308723e */ /* 0x000fe400000010ff */
[----:B------:R-:W-:Y:S01]  /*8f20*/  F2FP.BF16.F32.PACK_AB R10, R45, R40 ;  /* 0x000000282d0a723e */ /* 0x000fe200000010ff */
[----:B------:R1:W-:Y:S01]  /*8f30*/  STS.128 [R44+0x20400], R4 ;  /* 0x020400042c007388 */ /* 0x0003e20000000c00 */
[----:B------:R-:W-:Y:S02]  /*8f40*/  F2FP.BF16.F32.PACK_AB R9, R9, R32 ;  /* 0x000000200909723e */ /* 0x000fe400000010ff */
[----:B------:R-:W-:-:S05]  /*8f50*/  F2FP.BF16.F32.PACK_AB R11, R34, R27 ;  /* 0x0000001b220b723e */ /* 0x000fca00000010ff */
[----:B------:R1:W-:Y:S02]  /*8f60*/  STS.128 [R46+0x20400], R8 ;  /* 0x020400082e007388 */ /* 0x0003e40000000c00 */
.L_x_1406:
[----:B------:R-:W-:Y:S05]  /*8f70*/  BSYNC B1 ;  /* 0x0000000000017941 */ /* 0x000fea0003800000 */
.L_x_1405:
        /* <DEDUP_REMOVED lines=15> */
[----:B------:R-:W-:-:S02]  /*9070*/  SHF.R.U32.HI R7, RZ, 0x3, R7 ;  /* 0x00000003ff077819 */ /* 0x000fc40000011607 */
[----:B------:R-:W-:Y:S02]  /*9080*/  LOP3.LUT R5, R5, 0xfffffe00, RZ, 0xc0, !PT ;  /* 0xfffffe0005057812 */ /* 0x000fe400078ec0ff */
[----:B------:R-:W-:-:S05]  /*9090*/  LOP3.LUT R4, R4, R7, RZ, 0x3c, !PT ;  /* 0x0000000704047212 */ /* 0x000fca00078e3cff */
[----:B------:R-:W-:-:S04]  /*90a0*/  IMAD.IADD R9, R5, 0x1, R4 ;  /* 0x0000000105097824 */ /* 0x000fc800078e0204 */
        /* <DEDUP_REMOVED lines=8> */
[-C--:B------:R-:W-:Y:S01]  /*9130*/  FMUL.FTZ R37, R38, R8.reuse ;  /* 0x0000000826257220 */ /* 0x080fe20000410000 */
[----:B------:R-:W-:Y:S01]  /*9140*/  FMUL.FTZ R39, R20, R8 ;  /* 0x0000000814277220 */ /* 0x000fe20000410000 */
[-C--:B------:R-:W-:Y:S01]  /*9150*/  FMUL.FTZ R30, R41, R31.reuse ;  /* 0x0000001f291e7220 */ /* 0x080fe20000410000 */
[C---:B------:R-:W-:Y:S01]  /*9160*/  IMAD.U32 R32, R10.reuse, 0x10000, RZ ;  /* 0x000100000a207824 */ /* 0x040fe200078e00ff */
[----:B------:R-:W-:Y:S01]  /*9170*/  LOP3.LUT R10, R10, 0xffff0000, RZ, 0xc0, !PT ;  /* 0xffff00000a0a7812 */ /* 0x000fe200078ec0ff */
[C---:B------:R-:W-:Y:S01]  /*9180*/  IMAD.U32 R33, R11.reuse, 0x10000, RZ ;  /* 0x000100000b217824 */ /* 0x040fe200078e00ff */
[----:B------:R-:W-:Y:S01]  /*9190*/  LOP3.LUT R11, R11, 0xffff0000, RZ, 0xc0, !PT ;  /* 0xffff00000b0b7812 */ /* 0x000fe200078ec0ff */
[----:B--2---:R-:W1:Y:S02]  /*91a0*/  LDS.128 R4, [R40+0x20400] ;  /* 0x0204000028047984 */ /* 0x004e640000000c00 */
[C---:B-1----:R-:W-:Y:S01]  /*91b0*/  IMAD.U32 R26, R4.reuse, 0x10000, RZ ;  /* 0x00010000041a7824 */ /* 0x042fe200078e00ff */
[----:B------:R-:W-:Y:S01]  /*91c0*/  LOP3.LUT R4, R4, 0xffff0000, RZ, 0xc0, !PT ;  /* 0xffff000004047812 */ /* 0x000fe200078ec0ff */
[C---:B0-----:R-:W-:Y:S01]  /*91d0*/  IMAD.U32 R27, R5.reuse, 0x10000, RZ ;  /* 0x00010000051b7824 */ /* 0x041fe200078e00ff */
[----:B------:R-:W-:Y:S01]  /*91e0*/  LOP3.LUT R5, R5, 0xffff0000, RZ, 0xc0, !PT ;  /* 0xffff000005057812 */ /* 0x000fe200078ec0ff */
[-C--:B------:R-:W-:Y:S01]  /*91f0*/  FFMA.FTZ R35, R34, R26.reuse, -R35 ;  /* 0x0000001a22237223 */ /* 0x080fe20000010823 */
[----:B------:R-:W-:Y:S01]  /*9200*/  FFMA.FTZ R13, R36, R26, R13 ;  /* 0x0000001a240d7223 */ /* 0x000fe2000001000d */
[----:B------:R-:W-:Y:S01]  /*9210*/  FMUL.FTZ R26, R43, R31 ;  /* 0x0000001f2b1a7220 */ /* 0x000fe20000410000 */
[----:B------:R-:W-:Y:S01]  /*9220*/  FFMA.FTZ R8, R20, R4, -R37 ;  /* 0x0000000414087223 */ /* 0x000fe20000010825 */
[----:B------:R-:W-:-:S02]  /*9230*/  IMAD.U32 R34, R15, 0x10000, RZ ;  /* 0x000100000f227824 */ /* 0x000fc400078e00ff */
[----:B------:R-:W-:Y:S01]  /*9240*/  FFMA.FTZ R20, R38, R4, R39 ;  /* 0x0000000426147223 */ /* 0x000fe20000010027 */
[C---:B------:R-:W-:Y:S02]  /*9250*/  IMAD.U32 R4, R12.reuse, 0x10000, RZ ;  /* 0x000100000c047824 */ /* 0x040fe400078e00ff */
[-C--:B------:R-:W-:Y:S01]  /*9260*/  FFMA.FTZ R26, R41, R27.reuse, -R26 ;  /* 0x0000001b291a7223 */ /* 0x080fe2000001081a */
[----:B------:R-:W-:Y:S01]  /*9270*/  FFMA.FTZ R30, R43, R27, R30 ;  /* 0x0000001b2b1e7223 */ /* 0x000fe2000001001e */
[----:B------:R-:W-:Y:S01]  /*9280*/  LOP3.LUT R12, R12, 0xffff0000, RZ, 0xc0, !PT ;  /* 0xffff00000c0c7812 */ /* 0x000fe200078ec0ff */
[----:B------:R-:W-:Y:S01]  /*9290*/  IMAD.U32 R28, R6, 0x10000, RZ ;  /* 0x00010000061c7824 */ /* 0x000fe200078e00ff */
[----:B------:R-:W-:Y:S01]  /*92a0*/  LOP3.LUT R36, R15, 0xffff0000, RZ, 0xc0, !PT ;  /* 0xffff00000f247812 */ /* 0x000fe200078ec0ff */
[-C--:B------:R-:W-:Y:S01]  /*92b0*/  FMUL.FTZ R27, R34, R32.reuse ;  /* 0x00000020221b7220 */ /* 0x080fe20000410000 */
[----:B------:R-:W-:Y:S01]  /*92c0*/  IMAD.U32 R41, R3, 0x10000, RZ ;  /* 0x0001000003297824 */ /* 0x000fe200078e00ff */
[----:B------:R-:W-:Y:S01]  /*92d0*/  LOP3.LUT R6, R6, 0xffff0000, RZ, 0xc0, !PT ;  /* 0xffff000006067812 */ /* 0x000fe200078ec0ff */
[C---:B------:R-:W-:Y:S01]  /*92e0*/  FMUL.FTZ R15, R4.reuse, R32 ;  /* 0x00000020040f7220 */ /* 0x040fe20000410000 */
[----:B------:R-:W-:Y:S01]  /*92f0*/  FFMA.FTZ R27, R4, R28, -R27 ;  /* 0x0000001c041b7223 */ /* 0x000fe2000001081b */
[-C--:B------:R-:W-:Y:S01]  /*9300*/  FMUL.FTZ R31, R36, R10.reuse ;  /* 0x0000000a241f7220 */ /* 0x080fe20000410000 */
[----:B------:R-:W-:Y:S01]  /*9310*/  FMUL.FTZ R37, R12, R10 ;  /* 0x0000000a0c257220 */ /* 0x000fe20000410000 */
[----:B------:R-:W-:-:S02]  /*9320*/  IMAD.U32 R29, R7, 0x10000, RZ ;  /* 0x00010000071d7824 */ /* 0x000fc400078e00ff */
[-C--:B------:R-:W-:Y:S01]  /*9330*/  FMUL.FTZ R4, R41, R33.reuse ;  /* 0x0000002129047220 */ /* 0x080fe20000410000 */
[----:B------:R-:W-:Y:S02]  /*9340*/  IMAD.U32 R39, R21, 0x10000, RZ ;  /* 0x0001000015277824 */ /* 0x000fe400078e00ff */
[----:B------:R-:W-:Y:S01]  /*9350*/  FFMA.FTZ R10, R34, R28, R15 ;  /* 0x0000001c220a7223 */ /* 0x000fe2000001000f */
[-C--:B------:R-:W-:Y:S01]  /*9360*/  FFMA.FTZ R12, R12, R6.reuse, -R31 ;  /* 0x000000060c0c7223 */ /* 0x080fe2000001081f */
[----:B------:R-:W-:Y:S01]  /*9370*/  FFMA.FTZ R37, R36, R6, R37 ;  /* 0x0000000624257223 */ /* 0x000fe20000010025 */
[C---:B------:R-:W-:Y:S01]  /*9380*/  FMUL.FTZ R6, R39.reuse, R33 ;  /* 0x0000002127067220 */ /* 0x040fe20000410000 */
[-C--:B------:R-:W-:Y:S01]  /*9390*/  FFMA.FTZ R15, R39, R29.reuse, -R4 ;  /* 0x0000001d270f7223 */ /* 0x080fe20000010804 */
[----:B------:R-:W-:Y:S02]  /*93a0*/  LOP3.LUT R33, R14, 0xffff0000, RZ, 0xc0, !PT ;  /* 0xffff00000e217812 */ /* 0x000fe400078ec0ff */
[----:B------:R-:W-:Y:S01]  /*93b0*/  LOP3.LUT R39, R3, 0xffff0000, RZ, 0xc0, !PT ;  /* 0xffff000003277812 */ /* 0x000fe200078ec0ff */
[----:B------:R-:W-:Y:S01]  /*93c0*/  FFMA.FTZ R29, R41, R29, R6 ;  /* 0x0000001d291d7223 */ /* 0x000fe20000010006 */
[----:B------:R-:W-:Y:S01]  /*93d0*/  LOP3.LUT R31, R24, 0xffff0000, RZ, 0xc0, !PT ;  /* 0xffff0000181f7812 */ /* 0x000fe200078ec0ff */
[----:B------:R-:W-:Y:S01]  /*93e0*/  FMUL.FTZ R4, R33, R9 ;  /* 0x0000000921047220 */ /* 0x000fe20000410000 */
[----:B------:R-:W-:Y:S01]  /*93f0*/  LOP3.LUT R21, R21, 0xffff0000, RZ, 0xc0, !PT ;  /* 0xffff000015157812 */ /* 0x000fe200078ec0ff */
[----:B------:R-:W-:Y:S01]  /*9400*/  FMUL.FTZ R14, R39, R11 ;  /* 0x0000000b270e7220 */ /* 0x000fe20000410000 */
[----:B------:R-:W-:Y:S01]  /*9410*/  LOP3.LUT R7, R7, 0xffff0000, RZ, 0xc0, !PT ;  /* 0xffff000007077812 */ /* 0x000fe200078ec0ff */
[C---:B------:R-:W-:Y:S01]  /*9420*/  FMUL.FTZ R6, R31.reuse, R9 ;  /* 0x000000091f067220 */ /* 0x040fe20000410000 */
[----:B------:R-:W-:Y:S01]  /*9430*/  FFMA.FTZ R3, R31, R5, -R4 ;  /* 0x000000051f037223 */ /* 0x000fe20000010804 */
[C---:B------:R-:W-:Y:S01]  /*9440*/  FMUL.FTZ R24, R21.reuse, R11 ;  /* 0x0000000b15187220 */ /* 0x040fe20000410000 */
        /* <DEDUP_REMOVED lines=13> */
.L_x_1397:
[----:B------:R-:W-:Y:S05]  /*9520*/  BSYNC B0 ;  /* 0x0000000000007941 */ /* 0x000fea0003800000 */
.L_x_1386:
        /* <DEDUP_REMOVED lines=8> */
.L_x_1383:
[----:B------:R-:W-:-:S13]  /*95b0*/  ISETP.NE.AND P0, PT, R187, 0x3, PT ;  /* 0x00000003bb00780c */ /* 0x000fda0003f05270 */
[----:B------:R-:W-:Y:S05]  /*95c0*/  @!P0 BRA `(.L_x_1407) ;  /* 0x0000000000048947 */ /* 0x000fea0003800000 */
[----:B------:R-:W-:Y:S01]  /*95d0*/  BPT.TRAP 0x1 ;  /* 0x000000040000795c */ /* 0x000fe20000300000 */
.L_x_1407:
[----:B------:R-:W-:Y:S01]  /*95e0*/  IMAD R14, R18, 0x8, R2 ;  /* 0x00000008120e7824 */ /* 0x000fe200078e0202 */
[----:B------:R-:W-:-:S04]  /*95f0*/  SHF.L.U32 R15, R23, 0x1f, RZ ;  /* 0x0000001f170f7819 */ /* 0x000fc800000006ff */
[----:B------:R4:W0:Y:S01]  /*9600*/  SYNCS.PHASECHK.TRANS64.TRYWAIT P1, [R14+URZ+0x38830], R15 ;  /* 0x0388300f0e0075a7 */ /* 0x000822000802017f */
[----:B------:R-:W-:Y:S05]  /*9610*/  @!P0 BRA `(.L_x_1408) ;  /* 0x0000000000048947 */ /* 0x000fea0003800000 */
[----:B------:R-:W-:Y:S01]  /*9620*/  BPT.TRAP 0x1 ;  /* 0x000000040000795c */ /* 0x000fe20000300000 */
.L_x_1408:
[C---:B012---:R-:W-:Y:S02]  /*9630*/  VIADD R3, R2.reuse, 0x22400 ;  /* 0x0002240002037836 */ /* 0x047fe40000000000 */
[----:B---3--:R-:W-:-:S03]  /*9640*/  VIADD R4, R2, 0x20400 ;  /* 0x0002040002047836 */ /* 0x008fc60000000000 */
        /* <DEDUP_REMOVED lines=8> */
.L_x_1409:
[----:B------:R-:W-:Y:S01]  /*96d0*/  IMAD R10, R18, 0x200, R3 ;  /* 0x00000200120a7824 */ /* 0x000fe200078e0203 */
[----:B------:R-:W-:Y:S01]  /*96e0*/  LOP3.LUT R8, R4, 0x10000, RZ, 0xfc, !PT ;  /* 0x0001000004087812 */ /* 0x000fe200078efcff */
[----:B------:R-:W-:Y:S01]  /*96f0*/  IMAD.MOV.U32 R9, RZ, RZ, 0x40000040 ;  /* 0x40000040ff097424 */ /* 0x000fe200078e00ff */
[----:B------:R-:W-:Y:S05]  /*9700*/  WARPSYNC.ALL ;  /* 0x0000000000007948 */ /* 0x000fea0003800000 */
[----:B------:R-:W-:Y:S01]  /*9710*/  IMAD.MOV.U32 R11, RZ, RZ, 0x40000040 ;  /* 0x40000040ff0b7424 */ /* 0x000fe200078e00ff */
        /* <DEDUP_REMOVED lines=8> */
[----:B------:R-:W-:Y:S01]  /*97a0*/  BSSY B0, `(.L_x_1411) ;  /* 0x0000024000007945 */ /* 0x000fe20003800000 */
        /* <DEDUP_REMOVED lines=8> */
[----:B------:R-:W-:-:S02]  /*9830*/  R2UR UR5, R5 ;  /* 0x00000000050572ca */ /* 0x000fc400000e0000 */
[----:B------:R-:W-:Y:S01]  /*9840*/  R2UR UR6, R6 ;  /* 0x00000000060672ca */ /* 0x000fe200000e0000 */
[C---:B------:R-:W-:Y:S01]  /*9850*/  VIADD R6, R8.reuse, 0x4 ;  /* 0x0000000408067836 */ /* 0x040fe20000000000 */
[----:B------:R-:W-:Y:S01]  /*9860*/  R2UR UR7, R7 ;  /* 0x00000000070772ca */ /* 0x000fe200000e0000 */
[----:B------:R-:W-:Y:S02]  /*9870*/  IMAD.MOV.U32 R7, RZ, RZ, 0x40000040 ;  /* 0x40000040ff077424 */ /* 0x000fe400078e00ff */
[----:B------:R-:W-:Y:S01]  /*9880*/  VIADD R8, R8, 0x6 ;  /* 0x0000000608087836 */ /* 0x000fe20000000000 */
[----:B------:R-:W-:Y:S02]  /*9890*/  WARPGROUP.DEPBAR.LE gsb0, 0x0 ;  /* 0x00008000000079c5 */ /* 0x000fe40000010000 */
[----:B------:R-:W-:-:S07]  /*98a0*/  WARPGROUP.ARRIVE ;  /* 0x00000000000079c5 */ /* 0x000fce0000000000 */
        /* <DEDUP_REMOVED lines=11> */
[----:B------:R-:W-:Y:S02]  /*9960*/  R2UR UR7, R11 ;  /* 0x000000000b0772ca */ /* 0x000fe400000e0000 */
[----:B------:R-:W-:Y:S01]  /*9970*/  SHF.L.U32 R11, R0, 0x1f, RZ ;  /* 0x0000001f000b7819 */ /* 0x000fe200000006ff */
[----:B------:R-:W-:-:S02]  /*9980*/  WARPGROUP.DEPBAR.LE gsb0, 0x0 ;  /* 0x00008000000079c5 */ /* 0x000fc40000010000 */
[----:B------:R-:W-:-:S08]  /*9990*/  WARPGROUP.ARRIVE ;  /* 0x00000000000079c5 */ /* 0x000fd00000000000 */
[----:B------:R-:W-:Y:S03]  /*99a0*/  HGMMA.64x64x16.F32.BF16 R24, gdesc[UR4], R24, gsb0 ;  /* 0x00e00000041879f0 */ /* 0x000fe60008001818 */
[----:B------:R-:W-:Y:S02]  /*99b0*/  WARPGROUP.DEPBAR.LE gsb0, 0x0 ;  /* 0x00008000000079c5 */ /* 0x000fe40000010000 */
[----:B------:R-:W1:Y:S02]  /*99c0*/  SYNCS.PHASECHK.TRANS64.TRYWAIT P1, [R2+URZ+0x38810], R11 ;  /* 0x0388100b020075a7 */ /* 0x000e64000802017f */
[----:B-1----:R-:W-:Y:S05]  /*99d0*/  @!P1 BRA `(.L_x_1412) ;  /* 0x0000016000589947 */ /* 0x002fea0003800000 */
.L_x_1655:
[----:B------:R-:W-:Y:S05]  /*99e0*/  BSYNC B0 ;  /* 0x0000000000007941 */ /* 0x000fea0003800000 */
.L_x_1411:
[----:B------:R-:W-:Y:S05]  /*99f0*/  @!P0 BRA `(.L_x_1413) ;  /* 0x0000000000048947 */ /* 0x000fea0003800000 */
[----:B------:R-:W-:Y:S01]  /*9a00*/  BPT.TRAP 0x1 ;  /* 0x000000040000795c */ /* 0x000fe20000300000 */
.L_x_1413:
[----:B------:R2:W3:Y:S01]  /*9a10*/  SYNCS.PHASECHK.TRANS64.TRYWAIT P1, [R14+URZ+0x38850], R15 ;  /* 0x0388500f0e0075a7 */ /* 0x0004e2000802017f */
[----:B------:R-:W-:Y:S05]  /*9a20*/  @!P0 BRA `(.L_x_1414) ;  /* 0x0000000000048947 */ /* 0x000fea0003800000 */
[----:B------:R-:W-:Y:S01]  /*9a30*/  BPT.TRAP 0x1 ;  /* 0x000000040000795c */ /* 0x000fe20000300000 */
.L_x_1414:
[C---:B------:R-:W-:Y:S01]  /*9a40*/  VIADD R0, R2.reuse, 0x400 ;  /* 0x0000040002007836 */ /* 0x040fe20000000000 */
[----:B------:R-:W-:Y:S01]  /*9a50*/  BSSY B0, `(.L_x_1415) ;  /* 0x000000a000007945 */ /* 0x000fe20003800000 */
[----:B------:R-:W-:-:S03]  /*9a60*/  VIADD R10, R2, 0x26400 ;  /* 0x00026400020a7836 */ /* 0x000fc60000000000 */
[----:B------:R-:W-:Y:S02]  /*9a70*/  SHF.R.U32.HI R0, RZ, 0x4, R0 ;  /* 0x00000004ff007819 */ /* 0x000fe40000011600 */
[----:B------:R-:W-:Y:S02]  /*9a80*/  SHF.R.U32.HI R10, RZ, 0x4, R10 ;  /* 0x00000004ff0a7819 */ /* 0x000fe4000001160a */
[----:B------:R-:W-:Y:S02]  /*9a90*/  LOP3.LUT R0, R0, 0x3fff, RZ, 0xc0, !PT ;  /* 0x00003fff00007812 */ /* 0x000fe400078ec0ff */
[----:B-1----:R-:W-:Y:S02]  /*9aa0*/  LOP3.LUT R11, R10, 0x3fff, RZ, 0xc0, !PT ;  /* 0x00003fff0a0b7812 */ /* 0x002fe400078ec0ff */
[----:B------:R-:W-:Y:S01]  /*9ab0*/  LOP3.LUT R10, R0, 0x10000, RZ, 0xfc, !PT ;  /* 0x00010000000a7812 */ /* 0x000fe200078efcff */
[----:B---3--:R-:W-:Y:S06]  /*9ac0*/  @P1 BRA `(.L_x_1416) ;  /* 0x0000000000081947 */ /* 0x008fec0003800000 */
[----:B------:R-:W1:Y:S02]  /*9ad0*/  SYNCS.PHASECHK.TRANS64.TRYWAIT P1, [R14+URZ+0x38850], R15 ;  /* 0x0388500f0e0075a7 */ /* 0x000e64000802017f */
[----:B-1----:R-:W-:Y:S05]  /*9ae0*/  @!P1 BRA `(.L_x_1417) ;  /* 0x0000016000289947 */ /* 0x002fea0003800000 */
.L_x_1416:
[----:B------:R-:W-:Y:S05]  /*9af0*/  BSYNC B0 ;  /* 0x0000000000007941 */ /* 0x000fea0003800000 */
.L_x_1415:
[----:B------:R-:W-:Y:S01]  /*9b00*/  LOP3.LUT R0, R11, 0x10000, RZ, 0xfc, !PT ;  /* 0x000100000b007812 */ /* 0x000fe200078efcff */
[----:B------:R-:W-:Y:S01]  /*9b10*/  IMAD R12, R18, 0x1000, R10 ;  /* 0x00001000120c7824 */ /* 0x000fe200078e020a */
[----:B------:R-:W-:Y:S05]  /*9b20*/  WARPSYNC.ALL ;  /* 0x0000000000007948 */ /* 0x000fea0003800000 */
[----:B------:R-:W-:Y:S01]  /*9b30*/  IMAD.MOV.U32 R20, RZ, RZ, R0 ;  /* 0x000000ffff147224 */ /* 0x000fe200078e0000 */
[----:B------:R-:W-:Y:S01]  /*9b40*/  R2UR UR6, R12 ;  /* 0x000000000c0672ca */ /* 0x000fe200000e0000 */
[----:B------:R-:W-:Y:S01]  /*9b50*/  IMAD.MOV.U32 R21, RZ, RZ, 0x40000040 ;  /* 0x40000040ff157424 */ /* 0x000fe200078e00ff */
[----:B------:R-:W-:Y:S01]  /*9b60*/  WARPGROUP.ARRIVE ;  /* 0x00000000000079c5 */ /* 0x000fe20000000000 */
[----:B------:R-:W-:Y:S01]  /*9b70*/  IMAD.MOV.U32 R13, RZ, RZ, 0x40000040 ;  /* 0x40000040ff0d7424 */ /* 0x000fe200078e00ff */
[----:B------:R-:W-:Y:S01]  /*9b80*/  R2UR UR4, R20 ;  /* 0x00000000140472ca */ /* 0x000fe200000e0000 */
[----:B------:R-:W-:Y:S01]  /*9b90*/  VIADD R20, R0, 0x2 ;  /* 0x0000000200147836 */ /* 0x000fe20000000000 */
[----:B------:R-:W-:Y:S01]  /*9ba0*/  R2UR UR5, R21 ;  /* 0x00000000150572ca */ /* 0x000fe200000e0000 */
[----:B------:R-:W-:Y:S01]  /*9bb0*/  VIADD R58, R12, 0x2 ;  /* 0x000000020c3a7836 */ /* 0x000fe20000000000 */
[----:B------:R-:W-:Y:S01]  /*9bc0*/  R2UR UR7, R13 ;  /* 0x000000000d0772ca */ /* 0x000fe200000e0000 */
[----:B------:R-:W-:Y:S01]  /*9bd0*/  IMAD.MOV.U32 R21, RZ, RZ, 0x40000040 ;  /* 0x40000040ff157424 */ /* 0x000fe200078e00ff */
[----:B------:R-:W3:Y:S01]  /*9be0*/  S2R R57, SR_TID.X ;  /* 0x0000000000397919 */ /* 0x000ee20000002100 */
[----:B------:R-:W-:-:S10]  /*9bf0*/  IMAD.MOV.U32 R59, RZ, RZ, 0x40000040 ;  /* 0x40000040ff3b7424 */ /* 0x000fd400078e00ff */
[----:B------:R-:W-:Y:S01]  /*9c00*/  HGMMA.64x64x16.F32.BF16 R24, gdesc[UR4], R24, gsb0 ;  /* 0x00e00000041879f0 */ /* 0x000fe20008001818 */
        /* <DEDUP_REMOVED lines=8> */
[----:B---3--:R-:W-:-:S05]  /*9c90*/  SHF.R.U32.HI R57, RZ, 0x7, R57 ;  /* 0x00000007ff397819 */ /* 0x008fca0000011639 */
[----:B------:R3:W3:Y:S01]  /*9ca0*/  SHFL.IDX PT, R11, R57, RZ, 0x1f ;  /* 0x00001fff390b7589 */ /* 0x0006e200000e0000 */
[----:B------:R-:W-:Y:S02]  /*9cb0*/  VIADD R62, R12, 0x800 ;  /* 0x000008000c3e7836 */ /* 0x000fe40000000000 */
[----:B------:R-:W-:Y:S02]  /*9cc0*/  VIADD R60, R0, 0x800 ;  /* 0x00000800003c7836 */ /* 0x000fe40000000000 */
[----:B012-4-:R-:W-:Y:S01]  /*9cd0*/  IMAD.MOV.U32 R15, RZ, RZ, 0x4 ;  /* 0x00000004ff0f7424 */ /* 0x017fe200078e00ff */
[----:B---3--:R-:W2:Y:S01]  /*9ce0*/  LDL R57, [R1+0x44] ;  /* 0x0000440001397983 */ /* 0x008ea20000100800 */
[----:B------:R-:W-:Y:S02]  /*9cf0*/  WARPGROUP.DEPBAR.LE gsb0, 0x0 ;  /* 0x00008000000079c5 */ /* 0x000fe40000010000 */
[----:B------:R-:W-:-:S06]  /*9d00*/  WARPGROUP.ARRIVE ;  /* 0x00000000000079c5 */ /* 0x000fcc0000000000 */
        /* <DEDUP_REMOVED lines=9> */
[----:B------:R-:W-:Y:S02]  /*9da0*/  WARPGROUP.DEPBAR.LE gsb0, 0x0 ;  /* 0x00008000000079c5 */ /* 0x000fe40000010000 */
[----:B------:R-:W-:-:S09]  /*9db0*/  WARPGROUP.ARRIVE ;  /* 0x00000000000079c5 */ /* 0x000fd20000000000 */
        /* <DEDUP_REMOVED lines=133> */
[----:B------:R-:W-:Y:S02]  /*a610*/  R2UR UR4, R20 ;  /* 0x00000000140472ca */ /* 0x000fe400000e0000 */
[----:B------:R-:W-:Y:S02]  /*a620*/  R2UR UR5, R21 ;  /* 0x00000000150572ca */ /* 0x000fe400000e0000 */
[----:B------:R-:W-:Y:S02]  /*a630*/  R2UR UR6, R58 ;  /* 0x000000003a0672ca */ /* 0x000fe400000e0000 */
[----:B------:R-:W-:Y:S02]  /*a640*/  R2UR UR7, R59 ;  /* 0x000000003b0772ca */ /* 0x000fe400000e0000 */
[----:B------:R-:W-:Y:S01]  /*a650*/  ISETP.GT.AND P1, PT, R11, 0x7f, PT ;  /* 0x0000007f0b00780c */ /* 0x000fe20003f24270 */
[----:B------:R-:W-:-:S02]  /*a660*/  WARPGROUP.DEPBAR.LE gsb0, 0x0 ;  /* 0x00008000000079c5 */ /* 0x000fc40000010000 */
[----:B------:R-:W-:-:S08]  /*a670*/  WARPGROUP.ARRIVE ;  /* 0x00000000000079c5 */ /* 0x000fd00000000000 */
[----:B------:R-:W-:Y:S01]  /*a680*/  HGMMA.64x64x16.F32.BF16 R24, gdesc[UR4], R24, gsb0 ;  /* 0x00e00000041879f0 */ /* 0x000fe20008001818 */
[----:B------:R-:W-:Y:S01]  /*a690*/  SEL R11, RZ, 0x2, !P1 ;  /* 0x00000002ff0b7807 */ /* 0x000fe20004800000 */
[----:B------:R-:W-:Y:S02]  /*a6a0*/  IMAD.MOV.U32 R21, RZ, RZ, 0x40000040 ;  /* 0x40000040ff157424 */ /* 0x000fe400078e00ff */
[----:B------:R-:W-:Y:S02]  /*a6b0*/  IMAD.MOV.U32 R59, RZ, RZ, 0x40000040 ;  /* 0x40000040ff3b7424 */ /* 0x000fe400078e00ff */
[C---:B------:R-:W-:Y:S02]  /*a6c0*/  IMAD.IADD R20, R11.reuse, 0x1, R62 ;  /* 0x000000010b147824 */ /* 0x040fe400078e023e */
[----:B------:R-:W-:Y:S01]  /*a6d0*/  IMAD.IADD R58, R11, 0x1, R60 ;  /* 0x000000010b3a7824 */ /* 0x000fe200078e023c */
[----:B------:R-:W-:Y:S02]  /*a6e0*/  R2UR UR7, R21 ;  /* 0x00000000150772ca */ /* 0x000fe400000e0000 */
[----:B------:R-:W-:-:S02]  /*a6f0*/  R2UR UR6, R20 ;  /* 0x00000000140672ca */ /* 0x000fc400000e0000 */
[----:B------:R-:W-:Y:S02]  /*a700*/  R2UR UR4, R58 ;  /* 0x000000003a0472ca */ /* 0x000fe400000e0000 */
[----:B------:R-:W-:Y:S01]  /*a710*/  R2UR UR5, R59 ;  /* 0x000000003b0572ca */ /* 0x000fe200000e0000 */
[----:B------:R-:W-:Y:S02]  /*a720*/  WARPGROUP.DEPBAR.LE gsb0, 0x0 ;  /* 0x00008000000079c5 */ /* 0x000fe40000010000 */
[----:B------:R-:W-:-:S10]  /*a730*/  WARPGROUP.ARRIVE ;  /* 0x00000000000079c5 */ /* 0x000fd40000000000 */
[----:B------:R-:W-:Y:S01]  /*a740*/  HGMMA.64x64x16.F32.BF16 R24, gdesc[UR4], R24, gsb0 ;  /* 0x00e00000041879f0 */ /* 0x000fe20008001818 */
[----:B------:R-:W-:Y:S01]  /*a750*/  SEL R13, R15, 0x2, P1 ;  /* 0x000000020f0d7807 */ /* 0x000fe20000800000 */
[----:B------:R-:W-:Y:S02]  /*a760*/  IMAD.MOV.U32 R21, RZ, RZ, 0x40000040 ;  /* 0x40000040ff157424 */ /* 0x000fe400078e00ff */
[----:B------:R-:W-:Y:S02]  /*a770*/  IMAD.MOV.U32 R59, RZ, RZ, 0x40000040 ;  /* 0x40000040ff3b7424 */ /* 0x000fe400078e00ff */
[--C-:B------:R-:W-:Y:S02]  /*a780*/  IMAD.IADD R20, R62, 0x1, R13.reuse ;  /* 0x000000013e147824 */ /* 0x100fe400078e020d */
        /* <DEDUP_REMOVED lines=8> */
[----:B------:R-:W-:Y:S01]  /*a810*/  SEL R15, R15, 0x6, !P1 ;  /* 0x000000060f0f7807 */ /* 0x000fe20004800000 */
        /* <DEDUP_REMOVED lines=8> */
[----:B------:R-:W-:Y:S02]  /*a8a0*/  IMAD.MOV.U32 R20, RZ, RZ, 0x28 ;  /* 0x00000028ff147424 */ /* 0x000fe400078e00ff */
[----:B------:R-:W-:Y:S01]  /*a8b0*/  IMAD.MOV.U32 R21, RZ, RZ, 0xa00 ;  /* 0x00000a00ff157424 */ /* 0x000fe200078e00ff */
[----:B------:R-:W-:Y:S02]  /*a8c0*/  WARPGROUP.DEPBAR.LE gsb0, 0x0 ;  /* 0x00008000000079c5 */ /* 0x000fe40000010000 */
[----:B------:R-:W-:-:S07]  /*a8d0*/  WARPGROUP.ARRIVE ;  /* 0x00000000000079c5 */ /* 0x000fce0000000000 */
[----:B------:R-:W-:Y:S01]  /*a8e0*/  HGMMA.64x64x16.F32.BF16 R24, gdesc[UR4], R24, gsb0 ;  /* 0x00e00000041879f0 */ /* 0x000fe20008001818 */
[----:B------:R-:W-:Y:S02]  /*a8f0*/  SEL R20, R20, 0x26, P1 ;  /* 0x0000002614147807 */ /* 0x000fe40000800000 */
[----:B------:R-:W-:Y:S02]  /*a900*/  SEL R21, R21, 0x980, P1 ;  /* 0x0000098015157807 */ /* 0x000fe40000800000 */
[----:B------:R-:W-:Y:S02]  /*a910*/  LOP3.LUT R59, R20, 0x6, RZ, 0xc0, !PT ;  /* 0x00000006143b7812 */ /* 0x000fe400078ec0ff */
[----:B------:R-:W-:-:S04]  /*a920*/  LOP3.LUT R21, R21, 0xa00, RZ, 0xc0, !PT ;  /* 0x00000a0015157812 */ /* 0x000fc800078ec0ff */
[CC--:B------:R-:W-:Y:S02]  /*a930*/  IADD3 R20, R59.reuse, R21.reuse, R0 ;  /* 0x000000153b147210 */ /* 0x0c0fe40007ffe000 */
[----:B------:R-:W-:Y:S01]  /*a940*/  IADD3 R58, R59, R21, R12 ;  /* 0x000000153b3a7210 */ /* 0x000fe20007ffe00c */
[----:B------:R-:W-:Y:S02]  /*a950*/  IMAD.MOV.U32 R21, RZ, RZ, 0x40000040 ;  /* 0x40000040ff157424 */ /* 0x000fe400078e00ff */
[----:B------:R-:W-:Y:S01]  /*a960*/  IMAD.MOV.U32 R59, RZ, RZ, 0x40000040 ;  /* 0x40000040ff3b7424 */ /* 0x000fe200078e00ff */
[----:B------:R-:W-:Y:S02]  /*a970*/  R2UR UR4, R20 ;  /* 0x00000000140472ca */ /* 0x000fe400000e0000 */
[----:B------:R-:W-:Y:S02]  /*a980*/  R2UR UR5, R21 ;  /* 0x00000000150572ca */ /* 0x000fe400000e0000 */
[----:B------:R-:W-:-:S02]  /*a990*/  R2UR UR6, R58 ;  /* 0x000000003a0672ca */ /* 0x000fc400000e0000 */
[----:B------:R-:W-:Y:S01]  /*a9a0*/  R2UR UR7, R59 ;  /* 0x000000003b0772ca */ /* 0x000fe200000e0000 */
[----:B------:R-:W-:Y:S02]  /*a9b0*/  WARPGROUP.DEPBAR.LE gsb0, 0x0 ;  /* 0x00008000000079c5 */ /* 0x000fe40000010000 */
[----:B------:R-:W-:-:S10]  /*a9c0*/  WARPGROUP.ARRIVE ;  /* 0x00000000000079c5 */ /* 0x000fd40000000000 */
[----:B------:R-:W-:Y:S01]  /*a9d0*/  HGMMA.64x64x16.F32.BF16 R24, gdesc[UR4], R24, gsb0 ;  /* 0x00e00000041879f0 */ /* 0x000fe20008001818 */
[----:B------:R-:W-:Y:S02]  /*a9e0*/  VIADD R60, R0, 0xa00 ;  /* 0x00000a00003c7836 */ /* 0x000fe40000000000 */
[----:B------:R-:W-:Y:S02]  /*a9f0*/  VIADD R62, R12, 0xa00 ;  /* 0x00000a000c3e7836 */ /* 0x000fe40000000000 */
[C---:B------:R-:W-:Y:S02]  /*aa00*/  IMAD.IADD R20, R11.reuse, 0x1, R60 ;  /* 0x000000010b147824 */ /* 0x040fe400078e023c */
[----:B------:R-:W-:Y:S02]  /*aa10*/  IMAD.IADD R58, R11, 0x1, R62 ;  /* 0x000000010b3a7824 */ /* 0x000fe400078e023e */
[----:B------:R-:W-:Y:S02]  /*aa20*/  IMAD.MOV.U32 R21, RZ, RZ, 0x40000040 ;  /* 0x40000040ff157424 */ /* 0x000fe400078e00ff */
[----:B------:R-:W-:Y:S01]  /*aa30*/  IMAD.MOV.U32 R59, RZ, RZ, 0x40000040 ;  /* 0x40000040ff3b7424 */ /* 0x000fe200078e00ff */
[----:B------:R-:W-:-:S02]  /*aa40*/  R2UR UR4, R20 ;  /* 0x00000000140472ca */ /* 0x000fc400000e0000 */
[----:B------:R-:W-:Y:S02]  /*aa50*/  R2UR UR5, R21 ;  /* 0x00000000150572ca */ /* 0x000fe400000e0000 */
[----:B------:R-:W-:Y:S02]  /*aa60*/  R2UR UR6, R58 ;  /* 0x000000003a0672ca */ /* 0x000fe400000e0000 */
[----:B------:R-:W-:Y:S01]  /*aa70*/  R2UR UR7, R59 ;  /* 0x000000003b0772ca */ /* 0x000fe200000e0000 */
[----:B------:R-:W-:Y:S02]  /*aa80*/  WARPGROUP.DEPBAR.LE gsb0, 0x0 ;  /* 0x00008000000079c5 */ /* 0x000fe40000010000 */
[----:B------:R-:W-:-:S10]  /*aa90*/  WARPGROUP.ARRIVE ;  /* 0x00000000000079c5 */ /* 0x000fd40000000000 */
[----:B------:R-:W-:Y:S01]  /*aaa0*/  HGMMA.64x64x16.F32.BF16 R24, gdesc[UR4], R24, gsb0 ;  /* 0x00e00000041879f0 */ /* 0x000fe20008001818 */
[C---:B------:R-:W-:Y:S02]  /*aab0*/  IMAD.IADD R20, R13.reuse, 0x1, R60 ;  /* 0x000000010d147824 */ /* 0x040fe400078e023c */
[----:B------:R-:W-:Y:S02]  /*aac0*/  IMAD.IADD R58, R13, 0x1, R62 ;  /* 0x000000010d3a7824 */ /* 0x000fe400078e023e */
[----:B------:R-:W-:Y:S02]  /*aad0*/  IMAD.MOV.U32 R21, RZ, RZ, 0x40000040 ;  /* 0x40000040ff157424 */ /* 0x000fe400078e00ff */
[----:B------:R-:W-:Y:S01]  /*aae0*/  IMAD.MOV.U32 R59, RZ, RZ, 0x40000040 ;  /* 0x40000040ff3b7424 */ /* 0x000fe200078e00ff */
[----:B------:R-:W-:Y:S02]  /*aaf0*/  R2UR UR4, R20 ;  /* 0x00000000140472ca */ /* 0x000fe400000e0000 */
[----:B------:R-:W-:-:S02]  /*ab00*/  R2UR UR5, R21 ;  /* 0x00000000150572ca */ /* 0x000fc400000e0000 */
        /* <DEDUP_REMOVED lines=125> */
[----:B------:R-:W-:Y:S01]  /*b2e0*/  LOP3.LUT R13, R13, 0x1e00, RZ, 0xc0, !PT ;  /* 0x00001e000d0d7812 */ /* 0x000fe200078ec0ff */
[----:B------:R-:W-:-:S03]  /*b2f0*/  IMAD.MOV.U32 R21, RZ, RZ, 0x40000040 ;  /* 0x40000040ff157424 */ /* 0x000fc600078e00ff */
[CC--:B------:R-:W-:Y:S02]  /*b300*/  IADD3 R20, R11.reuse, R13.reuse, R0 ;  /* 0x0000000d0b147210 */ /* 0x0c0fe40007ffe000 */
[----:B------:R-:W-:Y:S01]  /*b310*/  IADD3 R12, R11, R13, R12 ;  /* 0x0000000d0b0c7210 */ /* 0x000fe20007ffe00c */
[----:B------:R-:W-:Y:S01]  /*b320*/  IMAD.MOV.U32 R13, RZ, RZ, 0x40000040 ;  /* 0x40000040ff0d7424 */ /* 0x000fe200078e00ff */
[----:B------:R-:W-:Y:S02]  /*b330*/  R2UR UR4, R20 ;  /* 0x00000000140472ca */ /* 0x000fe400000e0000 */
[----:B------:R-:W-:Y:S02]  /*b340*/  R2UR UR5, R21 ;  /* 0x00000000150572ca */ /* 0x000fe400000e0000 */
[----:B------:R-:W-:Y:S02]  /*b350*/  R2UR UR6, R12 ;  /* 0x000000000c0672ca */ /* 0x000fe400000e0000 */
[----:B------:R-:W-:Y:S01]  /*b360*/  R2UR UR7, R13 ;  /* 0x000000000d0772ca */ /* 0x000fe200000e0000 */
[----:B------:R-:W-:-:S02]  /*b370*/  WARPGROUP.DEPBAR.LE gsb0, 0x0 ;  /* 0x00008000000079c5 */ /* 0x000fc40000010000 */
[----:B------:R-:W-:-:S10]  /*b380*/  WARPGROUP.ARRIVE ;  /* 0x00000000000079c5 */ /* 0x000fd40000000000 */
[----:B------:R-:W-:Y:S01]  /*b390*/  HGMMA.64x64x16.F32.BF16 R24, gdesc[UR4], R24, gsb0 ;  /* 0x00e00000041879f0 */ /* 0x000fe20008001818 */
[----:B------:R-:W-:Y:S01]  /*b3a0*/  ULDC UR4, c[0x0][0xad0] ;  /* 0x0002b40000047ab9 */ /* 0x000fe20000000800 */
[----:B------:R-:W-:Y:S01]  /*b3b0*/  IMAD R152, R168, -0x40, R152 ;  /* 0xffffffc0a8987824 */ /* 0x000fe200078e0298 */
[----:B------:R-:W-:-:S04]  /*b3c0*/  ULDC UR5, c[0x0][0xa80] ;  /* 0x0002a00000057ab9 */ /* 0x000fc80000000800 */
        /* <DEDUP_REMOVED lines=11> */
[----:B------:R-:W-:Y:S02]  /*b480*/  FMUL.FTZ R29, R29, UR4 ;  /* 0x000000041d1d7c20 */ /* 0x000fe40008410000 */
[----:B------:R-:W0:Y:S01]  /*b490*/  MUFU.TANH R20, R24 ;  /* 0x0000001800147308 */ /* 0x000e220000002400 */
[----:B------:R-:W-:-:S07]  /*b4a0*/  FMUL.FTZ R32, R32, UR4 ;  /* 0x0000000420207c20 */ /* 0x000fce0008410000 */
[----:B------:R-:W1:Y:S01]  /*b4b0*/  MUFU.TANH R25, R25 ;  /* 0x0000001900197308 */ /* 0x000e620000002400 */
[----:B------:R-:W-:-:S07]  /*b4c0*/  FMUL.FTZ R33, R33, UR4 ;  /* 0x0000000421217c20 */ /* 0x000fce0008410000 */
[----:B------:R-:W2:Y:S01]  /*b4d0*/  MUFU.TANH R28, R28 ;  /* 0x0000001c001c7308 */ /* 0x000ea20000002400 */
[----:B------:R-:W-:Y:S01]  /*b4e0*/  FMUL.FTZ R26, R26, UR4 ;  /* 0x000000041a1a7c20 */ /* 0x000fe20008410000 */
[----:B------:R-:W-:-:S06]  /*b4f0*/  FMUL.FTZ R27, R27, UR4 ;  /* 0x000000041b1b7c20 */ /* 0x000fcc0008410000 */
[----:B------:R-:W3:Y:S01]  /*b500*/  MUFU.TANH R29, R29 ;  /* 0x0000001d001d7308 */ /* 0x000ee20000002400 */
[----:B------:R-:W-:Y:S01]  /*b510*/  FMUL.FTZ R36, R36, UR4 ;  /* 0x0000000424247c20 */ /* 0x000fe20008410000 */
[----:B0-----:R-:W-:-:S06]  /*b520*/  FSEL R20, R20, -INF , P1 ;  /* 0xff80000014147808 */ /* 0x001fcc0000800000 */
[----:B------:R-:W-:Y:S01]  /*b530*/  MUFU.TANH R32, R32 ;  /* 0x0000002000207308 */ /* 0x000fe20000002400 */
[----:B------:R-:W-:Y:S01]  /*b540*/  FMUL.FTZ R37, R37, UR4 ;  /* 0x0000000425257c20 */ /* 0x000fe20008410000 */
[----:B------:R-:W-:-:S06]  /*b550*/  FMUL.FTZ R30, R30, UR4 ;  /* 0x000000041e1e7c20 */ /* 0x000fcc0008410000 */
[----:B------:R-:W0:Y:S01]  /*b560*/  MUFU.TANH R11, R26 ;  /* 0x0000001a000b7308 */ /* 0x000e220000002400 */
[----:B------:R-:W-:-:S07]  /*b570*/  FMUL.FTZ R40, R40, UR4 ;  /* 0x0000000428287c20 */ /* 0x000fce0008410000 */
[----:B------:R1:W4:Y:S01]  /*b580*/  MUFU.TANH R12, R27 ;  /* 0x0000001b000c7308 */ /* 0x0003220000002400 */
[----:B------:R-:W-:-:S07]  /*b590*/  FMUL.FTZ R31, R31, UR4 ;  /* 0x000000041f1f7c20 */ /* 0x000fce0008410000 */
[----:B------:R-:W4:Y:S01]  /*b5a0*/  MUFU.TANH R33, R33 ;  /* 0x0000002100217308 */ /* 0x000f220000002400 */
[----:B-1----:R-:W-:Y:S02]  /*b5b0*/  FSEL R27, R25, -INF , P2 ;  /* 0xff800000191b7808 */ /* 0x002fe40001000000 */
[----:B--2---:R-:W-:Y:S02]  /*b5c0*/  FSEL R25, R28, -INF , P3 ;  /* 0xff8000001c197808 */ /* 0x004fe40001800000 */
[----:B------:R-:W-:-:S03]  /*b5d0*/  FMNMX.FTZ R28, R20, R27, !PT ;  /* 0x0000001b141c7209 */ /* 0x000fc60007810000 */
[----:B------:R-:W-:Y:S01]  /*b5e0*/  MUFU.TANH R36, R36 ;  /* 0x0000002400247308 */ /* 0x000fe20000002400 */
[----:B---3--:R-:W-:Y:S02]  /*b5f0*/  FSEL R29, R29, -INF , P4 ;  /* 0xff8000001d1d7808 */ /* 0x008fe40002000000 */
[----:B------:R-:W-:Y:S01]  /*b600*/  FMNMX.FTZ R28, R25, R28, !PT ;  /* 0x0000001c191c7209 */ /* 0x000fe20007810000 */
[----:B------:R-:W-:-:S04]  /*b610*/  FMUL.FTZ R34, R34, UR4 ;  /* 0x0000000422227c20 */ /* 0x000fc80008410000 */
[----:B------:R-:W1:Y:S01]  /*b620*/  MUFU.TANH R13, R30 ;  /* 0x0000001e000d7308 */ /* 0x000e620000002400 */
[----:B------:R-:W-:Y:S01]  /*b630*/  FMUL.FTZ R35, R35, UR4 ;  /* 0x0000000423237c20 */ /* 0x000fe20008410000 */
[----:B------:R-:W-:Y:S01]  /*b640*/  FMUL.FTZ R41, R41, UR4 ;  /* 0x0000000429297c20 */ /* 0x000fe20008410000 */
[----:B------:R-:W-:-:S05]  /*b650*/  FMNMX.FTZ R28, R29, R28, !PT ;  /* 0x0000001c1d1c7209 */ /* 0x000fca0007810000 */
[----:B------:R-:W2:Y:S01]  /*b660*/  MUFU.TANH R37, R37 ;  /* 0x0000002500257308 */ /* 0x000ea20000002400 */
[----:B------:R-:W-:Y:S01]  /*b670*/  FMUL.FTZ R44, R44, UR4 ;  /* 0x000000042c2c7c20 */ /* 0x000fe20008410000 */
[----:B------:R-:W-:Y:S01]  /*b680*/  FMUL.FTZ R39, R39, UR4 ;  /* 0x0000000427277c20 */ /* 0x000fe20008410000 */
[----:B0-----:R-:W-:-:S05]  /*b690*/  FSEL R11, R11, -INF , P1 ;  /* 0xff8000000b0b7808 */ /* 0x001fca0000800000 */
[----:B------:R0:W3:Y:S01]  /*b6a0*/  MUFU.TANH R15, R31 ;  /* 0x0000001f000f7308 */ /* 0x0000e20000002400 */
[----:B------:R-:W-:Y:S01]  /*b6b0*/  FMUL.FTZ R38, R38, UR4 ;  /* 0x0000000426267c20 */ /* 0x000fe20008410000 */
[----:B------:R-:W-:-:S06]  /*b6c0*/  ISETP.GT.AND P1, PT, R152, 0x18, PT ;  /* 0x000000189800780c */ /* 0x000fcc0003f24270 */
[----:B------:R-:W-:Y:S01]  /*b6d0*/  MUFU.TANH R40, R40 ;  /* 0x0000002800287308 */ /* 0x000fe20000002400 */
[----:B0-----:R-:W-:Y:S01]  /*b6e0*/  FSEL R31, R32, -INF , P5 ;  /* 0xff800000201f7808 */ /* 0x001fe20002800000 */
[----:B------:R-:W-:-:S03]  /*b6f0*/  FMUL.FTZ R45, R45, UR4 ;  /* 0x000000042d2d7c20 */ /* 0x000fc60008410000 */
[----:B------:R-:W-:-:S03]  /*b700*/  FMNMX.FTZ R28, R31, R28, !PT ;  /* 0x0000001c1f1c7209 */ /* 0x000fc60007810000 */
[----:B------:R-:W0:Y:S01]  /*b710*/  MUFU.TANH R21, R34 ;  /* 0x0000002200157308 */ /* 0x000e220000002400 */
[----:B----4-:R-:W-:Y:S01]  /*b720*/  FSEL R12, R12, -INF , P2 ;  /* 0xff8000000c0c7808 */ /* 0x010fe20001000000 */
[----:B------:R-:W-:Y:S01]  /*b730*/  FMUL.FTZ R48, R48, UR4 ;  /* 0x0000000430307c20 */ /* 0x000fe20008410000 */
[----:B------:R-:W-:-:S05]  /*b740*/  ISETP.GT.AND P2, PT, R152, 0x19, PT ;  /* 0x000000199800780c */ /* 0x000fca0003f44270 */
[----:B------:R4:W0:Y:S08]  /*b750*/  MUFU.TANH R24, R35 ;  /* 0x0000002300187308 */ /* 0x0008300000002400 */
[----:B------:R-:W0:Y:S01]  /*b760*/  MUFU.TANH R30, R41 ;  /* 0x00000029001e7308 */ /* 0x000e220000002400 */
[----:B----4-:R-:W-:Y:S01]  /*b770*/  FSEL R35, R33, -INF , P6 ;  /* 0xff80000021237808 */ /* 0x010fe20003000000 */
[----:B------:R-:W-:-:S03]  /*b780*/  FMUL.FTZ R43, R43, UR4 ;  /* 0x000000042b2b7c20 */ /* 0x000fc60008410000 */
[----:B------:R-:W-:-:S03]  /*b790*/  FMNMX.FTZ R32, R35, R28, !PT ;  /* 0x0000001c23207209 */ /* 0x000fc60007810000 */
[----:B------:R4:W-:Y:S01]  /*b7a0*/  MUFU.TANH R26, R39 ;  /* 0x00000027001a7308 */ /* 0x0009e20000002400 */
[----:B-1----:R-:W-:Y:S01]  /*b7b0*/  FSEL R13, R13, -INF , P3 ;  /* 0xff8000000d0d7808 */ /* 0x002fe20001800000 */
[----:B------:R-:W-:Y:S01]  /*b7c0*/  FMUL.FTZ R42, R42, UR4 ;  /* 0x000000042a2a7c20 */ /* 0x000fe20008410000 */
[----:B------:R-:W-:-:S05]  /*b7d0*/  ISETP.GT.AND P3, PT, R152, 0x20, PT ;  /* 0x000000209800780c */ /* 0x000fca0003f64270 */
[----:B------:R-:W1:Y:S01]  /*b7e0*/  MUFU.TANH R44, R44 ;  /* 0x0000002c002c7308 */ /* 0x000e620000002400 */
[----:B----4-:R-:W-:Y:S02]  /*b7f0*/  FSEL R39, R36, -INF , P1 ;  /* 0xff80000024277808 */ /* 0x010fe40000800000 */
[----:B--2---:R-:W-:Y:S02]  /*b800*/  FSEL R41, R37, -INF , P2 ;  /* 0xff80000025297808 */ /* 0x004fe40001000000 */
[----:B------:R-:W-:-:S03]  /*b810*/  FMNMX.FTZ R32, R39, R32, !PT ;  /* 0x0000002027207209 */ /* 0x000fc60007810000 */
[----:B------:R-:W2:Y:S01]  /*b820*/  MUFU.TANH R38, R38 ;  /* 0x0000002600267308 */ /* 0x000ea20000002400 */
[----:B---3--:R-:W-:Y:S01]  /*b830*/  FSEL R15, R15, -INF , P4 ;  /* 0xff8000000f0f7808 */ /* 0x008fe20002000000 */
[----:B------:R-:W-:Y:S01]  /*b840*/  FMUL.FTZ R49, R49, UR4 ;  /* 0x0000000431317c20 */ /* 0x000fe20008410000 */
[----:B------:R-:W-:-:S05]  /*b850*/  ISETP.GT.AND P4, PT, R152, 0x21, PT ;  /* 0x000000219800780c */ /* 0x000fca0003f84270 */
[----:B------:R-:W3:Y:S01]  /*b860*/  MUFU.TANH R59, R45 ;  /* 0x0000002d003b7308 */ /* 0x000ee20000002400 */
[----:B------:R-:W-:Y:S01]  /*b870*/  FMNMX.FTZ R32, R41, R32, !PT ;  /* 0x0000002029207209 */ /* 0x000fe20007810000 */
[----:B------:R-:W-:Y:S01]  /*b880*/  FMUL.FTZ R52, R52, UR4 ;  /* 0x0000000434347c20 */ /* 0x000fe20008410000 */
[----:B0-----:R-:W-:-:S05]  /*b890*/  FSEL R21, R21, -INF , P5 ;  /* 0xff80000015157808 */ /* 0x001fca0002800000 */
[----:B------:R0:W-:Y:S01]  /*b8a0*/  MUFU.TANH R61, R43 ;  /* 0x0000002b003d7308 */ /* 0x0001e20000002400 */
[----:B------:R-:W-:Y:S02]  /*b8b0*/  ISETP.GT.AND P5, PT, R152, 0x28, PT ;  /* 0x000000289800780c */ /* 0x000fe40003fa4270 */
[----:B------:R-:W-:-:S05]  /*b8c0*/  FSEL R33, R24, -INF , P6 ;  /* 0xff80000018217808 */ /* 0x000fca0003000000 */
[----:B------:R-:W4:Y:S01]  /*b8d0*/  MUFU.TANH R48, R48 ;  /* 0x0000003000307308 */ /* 0x000f220000002400 */
[----:B0-----:R-:W-:Y:S01]  /*b8e0*/  FSEL R43, R40, -INF , P3 ;  /* 0xff800000282b7808 */ /* 0x001fe20001800000 */
[----:B------:R-:W-:Y:S01]  /*b8f0*/  FMUL.FTZ R24, R53, UR4 ;  /* 0x0000000435187c20 */ /* 0x000fe20008410000 */
[----:B------:R-:W-:Y:S02]  /*b900*/  FSEL R45, R30, -INF , P4 ;  /* 0xff8000001e2d7808 */ /* 0x000fe40002000000 */
[----:B------:R-:W-:-:S03]  /*b910*/  FMNMX.FTZ R32, R43, R32, !PT ;  /* 0x000000202b207209 */ /* 0x000fc60007810000 */
[----:B------:R-:W0:Y:S01]  /*b920*/  MUFU.TANH R42, R42 ;  /* 0x0000002a002a7308 */ /* 0x000e220000002400 */
[----:B------:R-:W-:Y:S02]  /*b930*/  ISETP.GT.AND P6, PT, R152, 0x29, PT ;  /* 0x000000299800780c */ /* 0x000fe40003fc4270 */
[----:B-1----:R-:W-:-:S05]  /*b940*/  FSEL R53, R44, -INF , P5 ;  /* 0xff8000002c357808 */ /* 0x002fca0002800000 */
[----:B------:R1:W0:Y:S01]  /*b950*/  MUFU.TANH R28, R49 ;  /* 0x00000031001c7308 */ /* 0x0002220000002400 */
[----:B------:R-:W-:Y:S02]  /*b960*/  FMNMX.FTZ R32, R45, R32, !PT ;  /* 0x000000202d207209 */ /* 0x000fe40007810000 */
[----:B--2---:R-:W-:-:S05]  /*b970*/  FSEL R37, R38, -INF , P1 ;  /* 0xff80000026257808 */ /* 0x004fca0000800000 */
[----:B------:R-:W2:Y:S01]  /*b980*/  MUFU.TANH R52, R52 ;  /* 0x0000003400347308 */ /* 0x000ea20000002400 */
[----:B------:R-:W-:Y:S02]  /*b990*/  ISETP.GT.AND P1, PT, R152, 0x30, PT ;  /* 0x000000309800780c */ /* 0x000fe40003f24270 */
[----:B---3--:R-:W-:Y:S02]  /*b9a0*/  FSEL R59, R59, -INF , P6 ;  /* 0xff8000003b3b7808 */ /* 0x008fe40003000000 */
[----:B------:R-:W-:-:S03]  /*b9b0*/  FMNMX.FTZ R32, R53, R32, !PT ;  /* 0x0000002035207209 */ /* 0x000fc60007810000 */
[----:B------:R-:W3:Y:S01]  /*b9c0*/  MUFU.TANH R24, R24 ;  /* 0x0000001800187308 */ /* 0x000ee20000002400 */
[----:B-1----:R-:W-:Y:S02]  /*b9d0*/  FSEL R49, R26, -INF , P2 ;  /* 0xff8000001a317808 */ /* 0x002fe40001000000 */
[----:B------:R-:W-:Y:S02]  /*b9e0*/  ISETP.GT.AND P2, PT, R152, 0x31, PT ;  /* 0x000000319800780c */ /* 0x000fe40003f44270 */
[----:B----4-:R-:W-:Y:S02]  /*b9f0*/  FSEL R67, R48, -INF , P1 ;  /* 0xff80000030437808 */ /* 0x010fe40000800000 */
[----:B------:R-:W-:Y:S02]  /*ba00*/  FMNMX.FTZ R32, R59, R32, !PT ;  /* 0x000000203b207209 */ /* 0x000fe40007810000 */
[----:B0-----:R-:W-:Y:S02]  /*ba10*/  FSEL R57, R42, -INF , P3 ;  /* 0xff8000002a397808 */ /* 0x001fe40001800000 */
[----:B------:R-:W-:-:S02]  /*ba20*/  ISETP.GT.AND P3, PT, R152, 0x38, PT ;  /* 0x000000389800780c */ /* 0x000fc40003f64270 */
[----:B------:R-:W-:Y:S02]  /*ba30*/  FSEL R69, R28, -INF , P2 ;  /* 0xff8000001c457808 */ /* 0x000fe40001000000 */
[----:B------:R-:W-:Y:S02]  /*ba40*/  FMNMX.FTZ R32, R67, R32, !PT ;  /* 0x0000002043207209 */ /* 0x000fe40007810000 */
[----:B------:R-:W-:Y:S02]  /*ba50*/  FSEL R61, R61, -INF , P4 ;  /* 0xff8000003d3d7808 */ /* 0x000fe40002000000 */
[----:B------:R-:W-:Y:S02]  /*ba60*/  ISETP.GT.AND P4, PT, R152, 0x39, PT ;  /* 0x000000399800780c */ /* 0x000fe40003f84270 */
[----:B--2---:R-:W-:Y:S02]  /*ba70*/  FSEL R73, R52, -INF , P3 ;  /* 0xff80000034497808 */ /* 0x004fe40001800000 */
[----:B------:R-:W-:-:S02]  /*ba80*/  FMNMX.FTZ R32, R69, R32, !PT ;  /* 0x0000002045207209 */ /* 0x000fc40007810000 */
[----:B---3--:R-:W-:Y:S02]  /*ba90*/  FSEL R75, R24, -INF , P4 ;  /* 0xff800000184b7808 */ /* 0x008fe40002000000 */
[----:B------:R-:W-:-:S04]  /*baa0*/  FMNMX.FTZ R32, R73, R32, !PT ;  /* 0x0000002049207209 */ /* 0x000fc80007810000 */
[----:B------:R-:W-:-:S05]  /*bab0*/  FMNMX.FTZ R32, R75, R32, !PT ;  /* 0x000000204b207209 */ /* 0x000fca0007810000 */
[----:B------:R-:W0:Y:S01]  /*bac0*/  SHFL.BFLY PT, R63, R32, 0x2, 0x1f ;  /* 0x0c401f00203f7f89 */ /* 0x000e2200000e0000 */
[----:B------:R-:W-:-:S04]  /*bad0*/  FMNMX.FTZ R26, R11, R12, !PT ;  /* 0x0000000c0b1a7209 */ /* 0x000fc80007810000 */
[----:B------:R-:W-:Y:S01]  /*bae0*/  FMNMX.FTZ R26, R13, R26, !PT ;  /* 0x0000001a0d1a7209 */ /* 0x000fe20007810000 */
[----:B------:R-:W-:-:S03]  /*baf0*/  FMUL.FTZ R46, R46, UR4 ;  /* 0x000000042e2e7c20 */ /* 0x000fc60008410000 */
[----:B------:R-:W-:Y:S01]  /*bb00*/  FMNMX.FTZ R26, R15, R26, !PT ;  /* 0x0000001a0f1a7209 */ /* 0x000fe20007810000 */
[----:B------:R-:W-:-:S03]  /*bb10*/  FMUL.FTZ R47, R47, UR4 ;  /* 0x000000042f2f7c20 */ /* 0x000fc60008410000 */
[----:B------:R-:W-:Y:S01]  /*bb20*/  FMNMX.FTZ R26, R21, R26, !PT ;  /* 0x0000001a151a7209 */ /* 0x000fe20007810000 */
[----:B------:R-:W1:Y:S01]  /*bb30*/  MUFU.TANH R46, R46 ;  /* 0x0000002e002e7308 */ /* 0x000e620000002400 */
[----:B0-----:R-:W-:-:S05]  /*bb40*/  FMNMX.FTZ R63, R32, R63, !PT ;  /* 0x0000003f203f7209 */ /* 0x001fca0007810000 */
[----:B------:R-:W0:Y:S01]  /*bb50*/  SHFL.BFLY PT, R28, R63, 0x1, 0x1f ;  /* 0x0c201f003f1c7f89 */ /* 0x000e2200000e0000 */
[----:B------:R-:W-:Y:S01]  /*bb60*/  FMNMX.FTZ R26, R33, R26, !PT ;  /* 0x0000001a211a7209 */ /* 0x000fe20007810000 */
[----:B------:R-:W-:Y:S01]  /*bb70*/  FMUL.FTZ R50, R50, UR4 ;  /* 0x0000000432327c20 */ /* 0x000fe20008410000 */
[----:B------:R1:W2:Y:S01]  /*bb80*/  MUFU.TANH R24, R47 ;  /* 0x0000002f00187308 */ /* 0x0002a20000002400 */
[----:B------:R-:W-:Y:S01]  /*bb90*/  FMUL.FTZ R51, R51, UR4 ;  /* 0x0000000433337c20 */ /* 0x000fe20008410000 */
[----:B------:R-:W-:Y:S01]  /*bba0*/  FMNMX.FTZ R26, R37, R26, !PT ;  /* 0x0000001a251a7209 */ /* 0x000fe20007810000 */
[----:B------:R-:W-:-:S03]  /*bbb0*/  FMUL.FTZ R54, R54, UR4 ;  /* 0x0000000436367c20 */ /* 0x000fc60008410000 */
[----:B------:R-:W-:Y:S02]  /*bbc0*/  FMNMX.FTZ R26, R49, R26, !PT ;  /* 0x0000001a311a7209 */ /* 0x000fe40007810000 */
[----:B------:R-:W3:Y:S01]  /*bbd0*/  MUFU.TANH R50, R50 ;  /* 0x0000003200327308 */ /* 0x000ee20000002400 */
[----:B------:R-:W-:Y:S01]  /*bbe0*/  FMUL.FTZ R55, R55, UR4 ;  /* 0x0000000437377c20 */ /* 0x000fe20008410000 */
[----:B------:R-:W-:-:S06]  /*bbf0*/  FMNMX.FTZ R26, R57, R26, !PT ;  /* 0x0000001a391a7209 */ /* 0x000fcc0007810000 */
[----:B------:R-:W4:Y:S01]  /*bc00*/  MUFU.TANH R51, R51 ;  /* 0x0000003300337308 */ /* 0x000f220000002400 */
[----:B-1----:R-:W-:Y:S02]  /*bc10*/  FSEL R47, R46, -INF , P5 ;  /* 0xff8000002e2f7808 */ /* 0x002fe40002800000 */
[----:B------:R-:W-:-:S05]  /*bc20*/  FMNMX.FTZ R26, R61, R26, !PT ;  /* 0x0000001a3d1a7209 */ /* 0x000fca0007810000 */
[----:B------:R-:W1:Y:S01]  /*bc30*/  MUFU.TANH R54, R54 ;  /* 0x0000003600367308 */ /* 0x000e620000002400 */
[----:B0-----:R-:W-:Y:S02]  /*bc40*/  FMNMX.FTZ R169, R63, R28, !PT ;  /* 0x0000001c3fa97209 */ /* 0x001fe40007810000 */
[----:B--2---:R-:W-:Y:S02]  /*bc50*/  FSEL R63, R24, -INF , P6 ;  /* 0xff800000183f7808 */ /* 0x004fe40003000000 */
[----:B------:R-:W-:-:S03]  /*bc60*/  FMNMX.FTZ R26, R47, R26, !PT ;  /* 0x0000001a2f1a7209 */ /* 0x000fc60007810000 */
[----:B------:R-:W0:Y:S01]  /*bc70*/  MUFU.TANH R55, R55 ;  /* 0x0000003700377308 */ /* 0x000e220000002400 */
[----:B---3--:R-:W-:Y:S02]  /*bc80*/  FSEL R65, R50, -INF , P1 ;  /* 0xff80000032417808 */ /* 0x008fe40000800000 */
[----:B------:R-:W-:Y:S02]  /*bc90*/  FMNMX.FTZ R26, R63, R26, !PT ;  /* 0x0000001a3f1a7209 */ /* 0x000fe40007810000 */
[----:B----4-:R-:W-:Y:S02]  /*bca0*/  FSEL R51, R51, -INF , P2 ;  /* 0xff80000033337808 */ /* 0x010fe40001000000 */
[----:B------:R-:W-:Y:S02]  /*bcb0*/  FMNMX.FTZ R26, R65, R26, !PT ;  /* 0x0000001a411a7209 */ /* 0x000fe40007810000 */
[----:B-1----:R-:W-:Y:S02]  /*bcc0*/  FSEL R71, R54, -INF , P3 ;  /* 0xff80000036477808 */ /* 0x002fe40001800000 */
[----:B------:R-:W-:-:S04]  /*bcd0*/  FMNMX.FTZ R26, R51, R26, !PT ;  /* 0x0000001a331a7209 */ /* 0x000fc80007810000 */
[----:B------:R-:W-:Y:S02]  /*bce0*/  FMNMX.FTZ R26, R71, R26, !PT ;  /* 0x0000001a471a7209 */ /* 0x000fe40007810000 */
[----:B0-----:R-:W-:-:S04]  /*bcf0*/  FSEL R55, R55, -INF , P4 ;  /* 0xff80000037377808 */ /* 0x001fc80002000000 */
[----:B------:R-:W-:-:S05]  /*bd00*/  FMNMX.FTZ R26, R55, R26, !PT ;  /* 0x0000001a371a7209 */ /* 0x000fca0007810000 */
[----:B------:R-:W0:Y:S01]  /*bd10*/  SHFL.BFLY PT, R77, R26, 0x2, 0x1f ;  /* 0x0c401f001a4d7f89 */ /* 0x000e2200000e0000 */
[----:B------:R-:W-:Y:S01]  /*bd20*/  IMAD.U32 R170, RZ, RZ, UR5 ;  /* 0x00000005ffaa7e24 */ /* 0x000fe2000f8e00ff */
[----:B------:R-:W-:-:S03]  /*bd30*/  FSETP.NEU.FTZ.AND P5, PT, R169, -INF , PT ;  /* 0xff800000a900780b */ /* 0x000fc60003fbd000 */
[----:B------:R-:W-:-:S05]  /*bd40*/  FMUL.FTZ R28, R169, R170 ;  /* 0x000000aaa91c7220 */ /* 0x000fca0000410000 */
[----:B------:R-:W-:-:S05]  /*bd50*/  FSEL R28, R28, RZ, P5 ;  /* 0x000000ff1c1c7208 */ /* 0x000fca0002800000 */
[----:B------:R-:W-:Y:S01]  /*bd60*/  FFMA.FTZ R152, R20, R170, -R28 ;  /* 0x000000aa14987223 */ /* 0x000fe2000001081c */
[----:B0-----:R-:W-:-:S05]  /*bd70*/  FMNMX.FTZ R77, R26, R77, !PT ;  /* 0x0000004d1a4d7209 */ /* 0x001fca0007810000 */
[----:B------:R-:W0:Y:S01]  /*bd80*/  SHFL.BFLY PT, R20, R77, 0x1, 0x1f ;  /* 0x0c201f004d147f89 */ /* 0x000e2200000e0000 */
[----:B------:R-:W1:Y:S01]  /*bd90*/  S2R R34, SR_TID.X ;  /* 0x0000000000227919 */ /* 0x000e620000002100 */
[-CC-:B------:R-:W-:Y:S01]  /*bda0*/  FFMA.FTZ R27, R27, R170.reuse, -R28.reuse ;  /* 0x000000aa1b1b7223 */ /* 0x180fe2000001081c */
[----:B-----5:R-:W-:Y:S01]  /*bdb0*/  FFMA.FTZ R154, R25, R170, -R28 ;  /* 0x000000aa199a7223 */ /* 0x020fe2000001081c */
[----:B0-----:R-:W-:-:S04]  /*bdc0*/  FMNMX.FTZ R171, R77, R20, !PT ;  /* 0x000000144dab7209 */ /* 0x001fc80007810000 */
[C---:B------:R-:W-:Y:S01]  /*bdd0*/  FSETP.NEU.FTZ.AND P1, PT, R171.reuse, -INF , PT ;  /* 0xff800000ab00780b */ /* 0x040fe20003f3d000 */
[----:B------:R-:W-:-:S05]  /*bde0*/  FMUL.FTZ R20, R171, R170 ;  /* 0x000000aaab147220 */ /* 0x000fca0000410000 */
[----:B------:R-:W-:Y:S01]  /*bdf0*/  FSEL R20, R20, RZ, P1 ;  /* 0x000000ff14147208 */ /* 0x000fe20000800000 */
[----:B------:R-:W-:Y:S04]  /*be00*/  MUFU.EX2 R152, R152 ;  /* 0x0000009800987308 */ /* 0x000fe80000000800 */
[-CC-:B------:R-:W-:Y:S01]  /*be10*/  FFMA.FTZ R11, R11, R170.reuse, -R20.reuse ;  /* 0x000000aa0b0b7223 */ /* 0x180fe20000010814 */
[-CC-:B------:R-:W-:Y:S01]  /*be20*/  FFMA.FTZ R12, R12, R170.reuse, -R20.reuse ;  /* 0x000000aa0c0c7223 */ /* 0x180fe20000010814 */
[-C--:B------:R-:W-:Y:S02]  /*be30*/  FFMA.FTZ R13, R13, R170.reuse, -R20 ;  /* 0x000000aa0d0d7223 */ /* 0x080fe40000010814 */
[----:B------:R-:W0:Y:S01]  /*be40*/  MUFU.EX2 R27, R27 ;  /* 0x0000001b001b7308 */ /* 0x000e220000000800 */
[-C--:B------:R-:W-:Y:S01]  /*be50*/  FFMA.FTZ R25, R29, R170.reuse, -R28 ;  /* 0x000000aa1d197223 */ /* 0x080fe2000001081c */
[-C--:B------:R-:W-:Y:S01]  /*be60*/  FFMA.FTZ R15, R15, R170.reuse, -R20 ;  /* 0x000000aa0f0f7223 */ /* 0x080fe20000010814 */
[----:B------:R-:W-:-:S05]  /*be70*/  FFMA.FTZ R156, R31, R170, -R28 ;  /* 0x000000aa1f9c7223 */ /* 0x000fca000001081c */
[----:B------:R-:W-:Y:S08]  /*be80*/  MUFU.EX2 R153, R11 ;  /* 0x0000000b00997308 */ /* 0x000ff00000000800 */
[----:B------:R-:W2:Y:S01]  /*be90*/  MUFU.EX2 R24, R12 ;  /* 0x0000000c00187308 */ /* 0x000ea20000000800 */
[-C--:B------:R-:W-:Y:S01]  /*bea0*/  FFMA.FTZ R21, R21, R170.reuse, -R20 ;  /* 0x000000aa15157223 */ /* 0x080fe20000010814 */
[----:B------:R-:W-:-:S06]  /*beb0*/  FFMA.FTZ R31, R35, R170, -R28 ;  /* 0x000000aa231f7223 */ /* 0x000fcc000001081c */
[----:B------:R-:W3:Y:S01]  /*bec0*/  MUFU.EX2 R154, R154 ;  /* 0x0000009a009a7308 */ /* 0x000ee20000000800 */
[----:B-1----:R-:W-:-:S07]  /*bed0*/  LOP3.LUT R34, R34, 0x7f, RZ, 0xc0, !PT ;  /* 0x0000007f22227812 */ /* 0x002fce00078ec0ff */
[----:B------:R0:W1:Y:S01]  /*bee0*/  MUFU.EX2 R155, R13 ;  /* 0x0000000d009b7308 */ /* 0x0000620000000800 */
[-C--:B------:R-:W-:Y:S01]  /*bef0*/  FFMA.FTZ R33, R33, R170.reuse, -R20 ;  /* 0x000000aa21217223 */ /* 0x080fe20000010814 */
[----:B------:R-:W-:-:S06]  /*bf00*/  FFMA.FTZ R158, R39, R170, -R28 ;  /* 0x000000aa279e7223 */ /* 0x000fcc000001081c */
[----:B------:R-:W4:Y:S01]  /*bf10*/  MUFU.EX2 R25, R25 ;  /* 0x0000001900197308 */ /* 0x000f220000000800 */
[-CC-:B------:R-:W-:Y:S01]  /*bf20*/  FFMA.FTZ R29, R41, R170.reuse, -R28.reuse ;  /* 0x000000aa291d7223 */ /* 0x180fe2000001081c */
[----:B------:R-:W-:-:S06]  /*bf30*/  FFMA.FTZ R160, R43, R170, -R28 ;  /* 0x000000aa2ba07223 */ /* 0x000fcc000001081c */
[----:B------:R4:W4:Y:S01]  /*bf40*/  MUFU.EX2 R26, R15 ;  /* 0x0000000f001a7308 */ /* 0x0009220000000800 */
[-C--:B------:R-:W-:Y:S01]  /*bf50*/  FFMA.FTZ R37, R37, R170.reuse, -R20 ;  /* 0x000000aa25257223 */ /* 0x080fe20000010814 */
[----:B------:R-:W-:Y:S01]  /*bf60*/  ISETP.NE.AND P1, PT, R34, RZ, PT ;  /* 0x000000ff2200720c */ /* 0x000fe20003f25270 */
[-CC-:B------:R-:W-:Y:S01]  /*bf70*/  FFMA.FTZ R35, R45, R170.reuse, -R28.reuse ;  /* 0x000000aa2d237223 */ /* 0x180fe2000001081c */
[----:B------:R-:W-:-:S04]  /*bf80*/  FFMA.FTZ R162, R53, R170, -R28 ;  /* 0x000000aa35a27223 */ /* 0x000fc8000001081c */
[----:B------:R-:W4:Y:S01]  /*bf90*/  MUFU.EX2 R156, R156 ;  /* 0x0000009c009c7308 */ /* 0x000f220000000800 */
[-CC-:B------:R-:W-:Y:S01]  /*bfa0*/  FFMA.FTZ R39, R59, R170.reuse, -R28.reuse ;  /* 0x000000aa3b277223 */ /* 0x180fe2000001081c */
[-CC-:B------:R-:W-:Y:S01]  /*bfb0*/  FFMA.FTZ R164, R67, R170.reuse, -R28.reuse ;  /* 0x000000aa43a47223 */ /* 0x180fe2000001081c */
[-CC-:B------:R-:W-:Y:S01]  /*bfc0*/  FFMA.FTZ R41, R69, R170.reuse, -R28.reuse ;  /* 0x000000aa45297223 */ /* 0x180fe2000001081c */
[-CC-:B------:R-:W-:Y:S01]  /*bfd0*/  FFMA.FTZ R166, R73, R170.reuse, -R28.reuse ;  /* 0x000000aa49a67223 */ /* 0x180fe2000001081c */
[----:B------:R-:W-:-:S03]  /*bfe0*/  FFMA.FTZ R43, R75, R170, -R28 ;  /* 0x000000aa4b2b7223 */ /* 0x000fc6000001081c */
[----:B------:R-:W4:Y:S01]  /*bff0*/  MUFU.EX2 R157, R21 ;  /* 0x00000015009d7308 */ /* 0x000f220000000800 */
[----:B0-----:R-:W-:Y:S01]  /*c000*/  FADD.FTZ R13, R152, R27 ;  /* 0x0000001b980d7221 */ /* 0x001fe20000010000 */
[----:B--2---:R-:W-:Y:S01]  /*c010*/  FADD.FTZ R12, R153, R24 ;  /* 0x00000018990c7221 */ /* 0x004fe20000010000 */
[----:B------:R-:W-:-:S05]  /*c020*/  FFMA.FTZ R49, R49, R170, -R20 ;  /* 0x000000aa31317223 */ /* 0x000fca0000010814 */
[----:B------:R-:W0:Y:S01]  /*c030*/  MUFU.EX2 R31, R31 ;  /* 0x0000001f001f7308 */ /* 0x000e220000000800 */
[----:B---3--:R-:W-:Y:S01]  /*c040*/  FADD.FTZ R34, R154, R13 ;  /* 0x0000000d9a227221 */ /* 0x008fe20000010000 */
[----:B-1----:R-:W-:-:S06]  /*c050*/  FADD.FTZ R13, R155, R12 ;  /* 0x0000000c9b0d7221 */ /* 0x002fcc0000010000 */
[----:B------:R-:W1:Y:S01]  /*c060*/  MUFU.EX2 R28, R33 ;  /* 0x00000021001c7308 */ /* 0x000e620000000800 */
[----:B------:R-:W-:Y:S01]  /*c070*/  FFMA.FTZ R57, R57, R170, -R20 ;  /* 0x000000aa39397223 */ /* 0x000fe20000010814 */
[----:B----4-:R-:W-:-:S06]  /*c080*/  FADD.FTZ R15, R25, R34 ;  /* 0x00000022190f7221 */ /* 0x010fcc0000010000 */
[----:B------:R-:W2:Y:S01]  /*c090*/  MUFU.EX2 R158, R158 ;  /* 0x0000009e009e7308 */ /* 0x000ea20000000800 */
[----:B------:R-:W-:Y:S01]  /*c0a0*/  FADD.FTZ R36, R26, R13 ;  /* 0x0000000d1a247221 */ /* 0x000fe20000010000 */
[----:B------:R-:W-:-:S06]  /*c0b0*/  IMAD.MOV.U32 R13, RZ, RZ, 0x40000040 ;  /* 0x40000040ff0d7424 */ /* 0x000fcc00078e00ff */
[----:B------:R-:W3:Y:S01]  /*c0c0*/  MUFU.EX2 R37, R37 ;  /* 0x0000002500257308 */ /* 0x000ee20000000800 */
[----:B------:R-:W-:Y:S02]  /*c0d0*/  @!P1 VIADD R11, R14, 0x38840 ;  /* 0x000388400e0b9836 */ /* 0x000fe40000000000 */
[----:B------:R-:W-:Y:S01]  /*c0e0*/  FFMA.FTZ R61, R61, R170, -R20 ;  /* 0x000000aa3d3d7223 */ /* 0x000fe20000010814 */
[----:B------:R-:W-:-:S04]  /*c0f0*/  FADD.FTZ R38, R156, R15 ;  /* 0x0000000f9c267221 */ /* 0x000fc80000010000 */
[----:B------:R-:W4:Y:S01]  /*c100*/  MUFU.EX2 R30, R49 ;  /* 0x00000031001e7308 */ /* 0x000f220000000800 */
[----:B------:R-:W-:Y:S01]  /*c110*/  FADD.FTZ R15, R157, R36 ;  /* 0x000000249d0f7221 */ /* 0x000fe20000010000 */
[----:B------:R-:W-:Y:S01]  /*c120*/  FFMA.FTZ R47, R47, R170, -R20 ;  /* 0x000000aa2f2f7223 */ /* 0x000fe20000010814 */
[----:B------:R-:W-:-:S05]  /*c130*/  R2UR UR7, R13 ;  /* 0x000000000d0772ca */ /* 0x000fca00000e0000 */
[----:B------:R-:W4:Y:S01]  /*c140*/  MUFU.EX2 R29, R29 ;  /* 0x0000001d001d7308 */ /* 0x000f220000000800 */
[----:B------:R-:W-:Y:S01]  /*c150*/  @!P1 PRMT R11, RZ, 0x654, R11 ;  /* 0x00000654ff0b9816 */ /* 0x000fe2000000000b */
[----:B0-----:R-:W-:Y:S01]  /*c160*/  FADD.FTZ R13, R31, R38 ;  /* 0x000000261f0d7221 */ /* 0x001fe20000010000 */
[----:B-1----:R-:W-:Y:S02]  /*c170*/  FADD.FTZ R36, R28, R15 ;  /* 0x0000000f1c247221 */ /* 0x002fe40000010000 */
[----:B------:R0:W-:Y:S03]  /*c180*/  @!P1 SYNCS.ARRIVE.TRANS64.RED.A1T0 RZ, [R11+URZ], RZ ;  /* 0x000000ff0bff99a7 */ /* 0x0001e6000810043f */
[----:B------:R-:W1:Y:S01]  /*c190*/  MUFU.EX2 R57, R57 ;  /* 0x0000003900397308 */ /* 0x000e620000000800 */
[----:B--2---:R-:W-:-:S07]  /*c1a0*/  FADD.FTZ R38, R158, R13 ;  /* 0x0000000d9e267221 */ /* 0x004fce0000010000 */
[----:B------:R-:W2:Y:S01]  /*c1b0*/  MUFU.EX2 R160, R160 ;  /* 0x000000a000a07308 */ /* 0x000ea20000000800 */
[----:B0-----:R-:W-:Y:S01]  /*c1c0*/  LOP3.LUT R11, R56, 0x2000000, RZ, 0xfc, !PT ;  /* 0x02000000380b7812 */ /* 0x001fe200078efcff */
[----:B---3--:R-:W-:-:S06]  /*c1d0*/  FADD.FTZ R13, R37, R36 ;  /* 0x00000024250d7221 */ /* 0x008fcc0000010000 */
[----:B------:R-:W0:Y:S01]  /*c1e0*/  MUFU.EX2 R32, R61 ;  /* 0x0000003d00207308 */ /* 0x000e220000000800 */
[----:B------:R-:W-:-:S07]  /*c1f0*/  FFMA.FTZ R63, R63, R170, -R20 ;  /* 0x000000aa3f3f7223 */ /* 0x000fce0000010814 */
[----:B------:R-:W3:Y:S01]  /*c200*/  MUFU.EX2 R35, R35 ;  /* 0x0000002300237308 */ /* 0x000ee20000000800 */
[----:B----4-:R-:W-:Y:S01]  /*c210*/  FADD.FTZ R36, R30, R13 ;  /* 0x0000000d1e247221 */ /* 0x010fe20000010000 */
[----:B------:R-:W-:Y:S01]  /*c220*/  FFMA.FTZ R65, R65, R170, -R20 ;  /* 0x000000aa41417223 */ /* 0x000fe20000010814 */
[----:B------:R-:W-:-:S05]  /*c230*/  IMAD R12, R18, 0x1000, R11 ;  /* 0x00001000120c7824 */ /* 0x000fca00078e020b */
[----:B------:R-:W4:Y:S01]  /*c240*/  MUFU.EX2 R47, R47 ;  /* 0x0000002f002f7308 */ /* 0x000f220000000800 */
[----:B------:R-:W-:-:S07]  /*c250*/  FADD.FTZ R15, R29, R38 ;  /* 0x000000261d0f7221 */ /* 0x000fce0000010000 */
[----:B------:R-:W4:Y:S01]  /*c260*/  MUFU.EX2 R162, R162 ;  /* 0x000000a200a27308 */ /* 0x000f220000000800 */
[-CC-:B------:R-:W-:Y:S01]  /*c270*/  FFMA.FTZ R51, R51, R170.reuse, -R20.reuse ;  /* 0x000000aa33337223 */ /* 0x180fe20000010814 */
[-CC-:B------:R-:W-:Y:S01]  /*c280*/  FFMA.FTZ R71, R71, R170.reuse, -R20.reuse ;  /* 0x000000aa47477223 */ /* 0x180fe20000010814 */
[----:B------:R-:W-:Y:S01]  /*c290*/  FFMA.FTZ R55, R55, R170, -R20 ;  /* 0x000000aa37377223 */ /* 0x000fe20000010814 */
[----:B-1----:R-:W-:-:S04]  /*c2a0*/  FADD.FTZ R13, R57, R36 ;  /* 0x00000024390d7221 */ /* 0x002fc80000010000 */
[----:B------:R-:W1:Y:S01]  /*c2b0*/  MUFU.EX2 R39, R39 ;  /* 0x0000002700277308 */ /* 0x000e620000000800 */
[----:B------:R-:W-:Y:S02]  /*c2c0*/  VIADD R20, R12, 0x80 ;  /* 0x000000800c147836 */ /* 0x000fe40000000000 */
[----:B--2---:R-:W-:Y:S01]  /*c2d0*/  FADD.FTZ R38, R160, R15 ;  /* 0x0000000fa0267221 */ /* 0x004fe20000010000 */
[----:B------:R-:W-:-:S04]  /*c2e0*/  F2FP.BF16.F32.PACK_AB R153, R24, R153 ;  /* 0x000000991899723e */ /* 0x000fc800000010ff */
[----:B------:R-:W2:Y:S01]  /*c2f0*/  MUFU.EX2 R34, R63 ;  /* 0x0000003f00227308 */ /* 0x000ea20000000800 */
[----:B0-----:R-:W-:Y:S01]  /*c300*/  FADD.FTZ R24, R32, R13 ;  /* 0x0000000d20187221 */ /* 0x001fe20000010000 */
[----:B------:R-:W-:Y:S01]  /*c310*/  R2UR UR10, R20 ;  /* 0x00000000140a72ca */ /* 0x000fe200000e0000 */
[----:B---3--:R-:W-:-:S05]  /*c320*/  FADD.FTZ R15, R35, R38 ;  /* 0x00000026230f7221 */ /* 0x008fca0000010000 */
[----:B------:R-:W0:Y:S01]  /*c330*/  MUFU.EX2 R164, R164 ;  /* 0x000000a400a47308 */ /* 0x000e220000000800 */
[----:B------:R-:W-:Y:S01]  /*c340*/  F2FP.BF16.F32.PACK_AB R155, R26, R155 ;  /* 0x0000009b1a9b723e */ /* 0x000fe200000010ff */
[----:B----4-:R-:W-:-:S06]  /*c350*/  FADD.FTZ R13, R47, R24 ;  /* 0x000000182f0d7221 */ /* 0x010fcc0000010000 */
[----:B------:R-:W3:Y:S01]  /*c360*/  MUFU.EX2 R65, R65 ;  /* 0x0000004100417308 */ /* 0x000ee20000000800 */
[----:B------:R-:W-:-:S07]  /*c370*/  FADD.FTZ R26, R162, R15 ;  /* 0x0000000fa21a7221 */ /* 0x000fce0000010000 */
[----:B------:R-:W4:Y:S01]  /*c380*/  MUFU.EX2 R41, R41 ;  /* 0x0000002900297308 */ /* 0x000f220000000800 */
[----:B-1----:R-:W-:-:S07]  /*c390*/  FADD.FTZ R15, R39, R26 ;  /* 0x0000001a270f7221 */ /* 0x002fce0000010000 */
[----:B------:R-:W1:Y:S01]  /*c3a0*/  MUFU.EX2 R20, R51 ;  /* 0x0000003300147308 */ /* 0x000e620000000800 */
[----:B--2---:R-:W-:-:S07]  /*c3b0*/  FADD.FTZ R26, R34, R13 ;  /* 0x0000000d221a7221 */ /* 0x004fce0000010000 */
[----:B------:R-:W2:Y:S01]  /*c3c0*/  MUFU.EX2 R166, R166 ;  /* 0x000000a600a67308 */ /* 0x000ea20000000800 */
[----:B------:R-:W-:-:S07]  /*c3d0*/  F2FP.BF16.F32.PACK_AB R157, R28, R157 ;  /* 0x0000009d1c9d723e */ /* 0x000fce00000010ff */
[----:B------:R-:W-:Y:S08]  /*c3e0*/  MUFU.EX2 R43, R43 ;  /* 0x0000002b002b7308 */ /* 0x000ff00000000800 */
[----:B------:R-:W2:Y:S08]  /*c3f0*/  MUFU.EX2 R71, R71 ;  /* 0x0000004700477308 */ /* 0x000eb00000000800 */
[----:B------:R-:W2:Y:S01]  /*c400*/  MUFU.EX2 R24, R55 ;  /* 0x0000003700187308 */ /* 0x000ea20000000800 */
[----:B0-----:R-:W-:Y:S01]  /*c410*/  FADD.FTZ R28, R164, R15 ;  /* 0x0000000fa41c7221 */ /* 0x001fe20000010000 */
[----:B---3--:R-:W-:Y:S01]  /*c420*/  FADD.FTZ R13, R65, R26 ;  /* 0x0000001a410d7221 */ /* 0x008fe20000010000 */
[----:B------:R-:W-:-:S02]  /*c430*/  F2FP.BF16.F32.PACK_AB R152, R27, R152 ;  /* 0x000000981b98723e */ /* 0x000fc400000010ff */
[----:B----4-:R-:W-:Y:S01]  /*c440*/  FADD.FTZ R15, R41, R28 ;  /* 0x0000001c290f7221 */ /* 0x010fe20000010000 */
[----:B------:R-:W-:Y:S01]  /*c450*/  F2FP.BF16.F32.PACK_AB R154, R25, R154 ;  /* 0x0000009a199a723e */ /* 0x000fe200000010ff */
[----:B------:R-:W-:Y:S01]  /*c460*/  BAR.SYNC.DEFER_BLOCKING 0xf, 0x100 ;  /* 0x03c4000000007b1d */ /* 0x000fe20000010000 */
[----:B-1----:R-:W-:Y:S01]  /*c470*/  FADD.FTZ R26, R20, R13 ;  /* 0x0000000d141a7221 */ /* 0x002fe20000010000 */
[----:B------:R-:W-:Y:S01]  /*c480*/  F2FP.BF16.F32.PACK_AB R156, R31, R156 ;  /* 0x0000009c1f9c723e */ /* 0x000fe200000010ff */
[----:B--2---:R-:W-:Y:S01]  /*c490*/  FADD.FTZ R28, R166, R15 ;  /* 0x0000000fa61c7221 */ /* 0x004fe20000010000 */
[----:B------:R-:W-:Y:S02]  /*c4a0*/  F2FP.BF16.F32.PACK_AB R158, R29, R158 ;  /* 0x0000009e1d9e723e */ /* 0x000fe400000010ff */
[----:B------:R-:W-:Y:S02]  /*c4b0*/  F2FP.BF16.F32.PACK_AB R159, R30, R37 ;  /* 0x000000251e9f723e */ /* 0x000fe400000010ff */
[----:B------:R-:W-:-:S02]  /*c4c0*/  R2UR UR6, R12 ;  /* 0x000000000c0672ca */ /* 0x000fc400000e0000 */
[----:B------:R-:W-:Y:S02]  /*c4d0*/  F2FP.BF16.F32.PACK_AB R160, R35, R160 ;  /* 0x000000a023a0723e */ /* 0x000fe400000010ff */
[----:B------:R-:W-:Y:S02]  /*c4e0*/  F2FP.BF16.F32.PACK_AB R161, R32, R57 ;  /* 0x0000003920a1723e */ /* 0x000fe400000010ff */
[----:B------:R-:W-:Y:S02]  /*c4f0*/  F2FP.BF16.F32.PACK_AB R162, R39, R162 ;  /* 0x000000a227a2723e */ /* 0x000fe400000010ff */
[----:B------:R-:W-:Y:S01]  /*c500*/  F2FP.BF16.F32.PACK_AB R163, R34, R47 ;  /* 0x0000002f22a3723e */ /* 0x000fe200000010ff */
[----:B------:R-:W-:Y:S01]  /*c510*/  FADD.FTZ R15, R71, R26 ;  /* 0x0000001a470f7221 */ /* 0x000fe20000010000 */
[----:B------:R-:W-:Y:S02]  /*c520*/  F2FP.BF16.F32.PACK_AB R164, R41, R164 ;  /* 0x000000a429a4723e */ /* 0x000fe400000010ff */
[----:B------:R-:W-:-:S02]  /*c530*/  F2FP.BF16.F32.PACK_AB R165, R20, R65 ;  /* 0x0000004114a5723e */ /* 0x000fc400000010ff */
[C---:B------:R-:W-:Y:S02]  /*c540*/  F2FP.BF16.F32.PACK_AB R166, R43.reuse, R166 ;  /* 0x000000a62ba6723e */ /* 0x040fe400000010ff */
[C---:B------:R-:W-:Y:S01]  /*c550*/  F2FP.BF16.F32.PACK_AB R167, R24.reuse, R71 ;  /* 0x0000004718a7723e */ /* 0x040fe200000010ff */
[----:B------:R0:W-:Y:S01]  /*c560*/  STSM.16.M88.4 [R195+0x36400], R152 ;  /* 0x03640098c3007844 */ /* 0x0001e20000000200 */
[----:B------:R-:W-:Y:S01]  /*c570*/  FADD.FTZ R13, R43, R28 ;  /* 0x0000001c2b0d7221 */ /* 0x000fe20000010000 */
[----:B------:R-:W-:Y:S02]  /*c580*/  FADD.FTZ R15, R24, R15 ;  /* 0x0000000f180f7221 */ /* 0x000fe40000010000 */
[----:B------:R0:W-:Y:S04]  /*c590*/  STSM.16.M88.4 [R206], R156 ;  /* 0x0000009cce007844 */ /* 0x0001e80000000200 */
[----:B------:R0:W-:Y:S04]  /*c5a0*/  STSM.16.M88.4 [R208], R160 ;  /* 0x000000a0d0007844 */ /* 0x0001e80000000200 */
[----:B------:R0:W-:Y:S01]  /*c5b0*/  STSM.16.M88.4 [R207], R164 ;  /* 0x000000a4cf007844 */ /* 0x0001e20000000200 */
[----:B------:R-:W-:-:S06]  /*c5c0*/  WARPGROUP.ARRIVE ;  /* 0x00000000000079c5 */ /* 0x000fcc0000000000 */
[----:B------:R-:W-:Y:S01]  /*c5d0*/  HGMMA.64x256x16.F32.BF16 R24, R152, gdesc[UR4].tnspB, RZ, !UPT, gsb0 ;  /* 0x43e0000498187df0 */ /* 0x000fe2000c0018ff */
[----:B------:R-:W-:-:S05]  /*c5e0*/  IMAD.MOV.U32 R21, RZ, RZ, 0x40000040 ;  /* 0x40000040ff157424 */ /* 0x000fca00078e00ff */
[----:B------:R-:W-:Y:S01]  /*c5f0*/  R2UR UR11, R21 ;  /* 0x00000000150b72ca */ /* 0x000fe200000e0000 */
[----:B------:R-:W-:Y:S02]  /*c600*/  VIADD R20, R12, 0x100 ;  /* 0x000001000c147836 */ /* 0x000fe40000000000 */
[----:B------:R-:W-:-:S03]  /*c610*/  IMAD.MOV.U32 R21, RZ, RZ, 0x40000040 ;  /* 0x40000040ff157424 */ /* 0x000fc600078e00ff */
[----:B------:R-:W-:Y:S02]  /*c620*/  R2UR UR6, R20 ;  /* 0x00000000140672ca */ /* 0x000fe400000e0000 */
[----:B------:R-:W-:Y:S01]  /*c630*/  R2UR UR7, R21 ;  /* 0x00000000150772ca */ /* 0x000fe200000e0000 */
[----:B------:R-:W-:Y:S02]  /*c640*/  WARPGROUP.DEPBAR.LE gsb0, 0x0 ;  /* 0x00008000000079c5 */ /* 0x000fe40000010000 */
[----:B------:R-:W-:-:S11]  /*c650*/  WARPGROUP.ARRIVE ;  /* 0x00000000000079c5 */ /* 0x000fd60000000000 */
[----:B------:R-:W-:Y:S01]  /*c660*/  HGMMA.64x256x16.F32.BF16 R24, R156, gdesc[UR8].tnspB, R24, gsb0 ;  /* 0x43e000089c187df0 */ /* 0x000fe20008001818 */
[----:B------:R-:W-:Y:S02]  /*c670*/  VIADD R20, R12, 0x180 ;  /* 0x000001800c147836 */ /* 0x000fe40000000000 */
[----:B------:R-:W-:Y:S01]  /*c680*/  IMAD.MOV.U32 R21, RZ, RZ, 0x40000040 ;  /* 0x40000040ff157424 */ /* 0x000fe200078e00ff */
[----:B------:R-:W-:Y:S02]  /*c690*/  WARPGROUP.DEPBAR.LE gsb0, 0x0 ;  /* 0x00008000000079c5 */ /* 0x000fe40000010000 */
[----:B------:R-:W-:-:S15]  /*c6a0*/  WARPGROUP.ARRIVE ;  /* 0x00000000000079c5 */ /* 0x000fde0000000000 */
[----:B------:R-:W-:-:S07]  /*c6b0*/  NOP ;  /* 0x0000000000007918 */ /* 0x000fce0000000000 */
[----:B------:R-:W-:Y:S01]  /*c6c0*/  HGMMA.64x256x16.F32.BF16 R24, R160, gdesc[UR4].tnspB, R24, gsb0 ;  /* 0x43e00004a0187df0 */ /* 0x000fe20008001818 */
[----:B------:R-:W-:Y:S02]  /*c6d0*/  R2UR UR6, R20 ;  /* 0x00000000140672ca */ /* 0x000fe400000e0000 */
[----:B------:R-:W-:Y:S01]  /*c6e0*/  R2UR UR7, R21 ;  /* 0x00000000150772ca */ /* 0x000fe200000e0000 */
[----:B------:R-:W-:Y:S02]  /*c6f0*/  VIADD R12, R168, 0xfffffffe ;  /* 0xfffffffea80c7836 */ /* 0x000fe40000000000 */
[----:B------:R-:W-:-:S03]  /*c700*/  @!P1 VIADD R14, R14, 0x38860 ;  /* 0x000388600e0e9836 */ /* 0x000fc60000000000 */
[----:B------:R-:W-:Y:S02]  /*c710*/  ISETP.GE.AND P2, PT, R12, R192, PT ;  /* 0x000000c00c00720c */ /* 0x000fe40003f46270 */
[----:B------:R-:W-:Y:S01]  /*c720*/  @!P1 PRMT R14, RZ, 0x654, R14 ;  /* 0x00000654ff0e9816 */ /* 0x000fe2000000000e */
[----:B------:R-:W-:Y:S01]  /*c730*/  BSSY B0, `(.L_x_1418) ;  /* 0x0000380000007945 */ /* 0x000fe20003800000 */
[----:B------:R-:W-:Y:S02]  /*c740*/  WARPGROUP.DEPBAR.LE gsb0, 0x0 ;  /* 0x00008000000079c5 */ /* 0x000fe40000010000 */
[----:B------:R-:W-:-:S13]  /*c750*/  WARPGROUP.ARRIVE ;  /* 0x00000000000079c5 */ /* 0x000fda0000000000 */
        /* <DEDUP_REMOVED lines=11> */
[----:B------:R-:W-:Y:S05]  /*c810*/  @!P2 BRA `(.L_x_1419) ;  /* 0x0000003400c4a947 */ /* 0x000fea0003800000 */
[----:B------:R-:W-:Y:S02]  /*c820*/  IMAD.MOV.U32 R198, RZ, RZ, R171 ;  /* 0x000000ffffc67224 */ /* 0x000fe400078e00ab */
[----:B------:R-:W-:Y:S02]  /*c830*/  IMAD.MOV.U32 R196, RZ, RZ, R169 ;  /* 0x000000ffffc47224 */ /* 0x000fe400078e00a9 */
[----:B------:R-:W-:-:S07]  /*c840*/  IMAD.MOV.U32 R197, RZ, RZ, R18 ;  /* 0x000000ffffc57224 */ /* 0x000fce00078e0012 */
.L_x_1430:
[----:B------:R-:W-:Y:S01]  /*c850*/  VIADD R18, R197, 0x1 ;  /* 0x00000001c5127836 */ /* 0x000fe20000000000 */
[C---:B------:R-:W-:Y:S01]  /*c860*/  ISETP.GT.AND P2, PT, R12.reuse, R192, PT ;  /* 0x000000c00c00720c */ /* 0x040fe20003f44270 */
[----:B------:R-:W-:-:S03]  /*c870*/  VIADD R12, R12, 0xffffffff ;  /* 0xffffffff0c0c7836 */ /* 0x000fc60000000000 */
[----:B------:R-:W-:-:S04]  /*c880*/  ISETP.NE.AND P3, PT, R18, 0x2, PT ;  /* 0x000000021200780c */ /* 0x000fc80003f65270 */
[----:B01----:R-:W-:Y:S02]  /*c890*/  SEL R14, RZ, 0x1, P3 ;  /* 0x00000001ff0e7807 */ /* 0x003fe40001800000 */
[----:B------:R-:W-:Y:S02]  /*c8a0*/  SEL R18, R18, RZ, P3 ;  /* 0x000000ff12127207 */ /* 0x000fe40001800000 */
[----:B------:R-:W-:Y:S01]  /*c8b0*/  LOP3.LUT R23, R23, R14, RZ, 0x3c, !PT ;  /* 0x0000000e17177212 */ /* 0x000fe200078e3cff */
[----:B------:R-:W-:Y:S06]  /*c8c0*/  @!P0 BRA `(.L_x_1420) ;  /* 0x0000000000048947 */ /* 0x000fec0003800000 */
[----:B------:R-:W-:Y:S01]  /*c8d0*/  BPT.TRAP 0x1 ;  /* 0x000000040000795c */ /* 0x000fe20000300000 */
.L_x_1420:
[----:B------:R-:W-:Y:S01]  /*c8e0*/  IMAD R14, R18, 0x8, R2 ;  /* 0x00000008120e7824 */ /* 0x000fe200078e0202 */
[----:B------:R-:W-:-:S04]  /*c8f0*/  SHF.L.U32 R199, R23, 0x1f, RZ ;  /* 0x0000001f17c77819 */ /* 0x000fc800000006ff */
[----:B------:R0:W1:Y:S01]  /*c900*/  SYNCS.PHASECHK.TRANS64.TRYWAIT P3, [R14+URZ+0x38830], R199 ;  /* 0x038830c70e0075a7 */ /* 0x000062000806017f */
[----:B------:R-:W-:Y:S05]  /*c910*/  @!P0 BRA `(.L_x_1421) ;  /* 0x0000000000048947 */ /* 0x000fea0003800000 */
[----:B------:R-:W-:Y:S01]  /*c920*/  BPT.TRAP 0x1 ;  /* 0x000000040000795c */ /* 0x000fe20000300000 */
.L_x_1421:
[----:B------:R-:W-:Y:S01]  /*c930*/  VIADD R20, R2, 0x20400 ;  /* 0x0002040002147836 */ /* 0x000fe20000000000 */
[----:B------:R-:W-:Y:S01]  /*c940*/  BSSY B1, `(.L_x_1422) ;  /* 0x0000009000017945 */ /* 0x000fe20003800000 */
[----:B------:R-:W-:Y:S02]  /*c950*/  IMAD R154, R18, 0x200, R3 ;  /* 0x00000200129a7824 */ /* 0x000fe400078e0203 */
[----:B------:R-:W-:Y:S01]  /*c960*/  IMAD.MOV.U32 R155, RZ, RZ, 0x40000040 ;  /* 0x40000040ff9b7424 */ /* 0x000fe200078e00ff */
[----:B------:R-:W-:-:S04]  /*c970*/  SHF.R.U32.HI R20, RZ, 0x4, R20 ;  /* 0x00000004ff147819 */ /* 0x000fc80000011614 */
[----:B------:R-:W-:-:S04]  /*c980*/  LOP3.LUT R20, R20, 0x3fff, RZ, 0xc0, !PT ;  /* 0x00003fff14147812 */ /* 0x000fc800078ec0ff */
[----:B------:R-:W-:Y:S01]  /*c990*/  LOP3.LUT R20, R20, 0x10000, RZ, 0xfc, !PT ;  /* 0x0001000014147812 */ /* 0x000fe200078efcff */
[----:B-1----:R-:W-:Y:S06]  /*c9a0*/  @P3 BRA `(.L_x_1423) ;  /* 0x0000000000083947 */ /* 0x002fec0003800000 */
[----:B------:R-:W1:Y:S02]  /*c9b0*/  SYNCS.PHASECHK.TRANS64.TRYWAIT P3, [R14+URZ+0x38830], R199 ;  /* 0x038830c70e0075a7 */ /* 0x000e64000806017f */
[----:B-1----:R-:W-:Y:S05]  /*c9c0*/  @!P3 BRA `(.L_x_1424) ;  /* 0x000001300084b947 */ /* 0x002fea0003800000 */
.L_x_1423:
[----:B------:R-:W-:Y:S05]  /*c9d0*/  BSYNC B1 ;  /* 0x0000000000017941 */ /* 0x000fea0003800000 */
.L_x_1422:
        /* <DEDUP_REMOVED lines=13> */
[----:B------:R-:W-:Y:S02]  /*cab0*/  R2UR UR19, R155 ;  /* 0x000000009b1372ca */ /* 0x000fe400000e0000 */
[----:B------:R-:W-:Y:S01]  /*cac0*/  WARPGROUP.ARRIVE ;  /* 0x00000000000079c5 */ /* 0x000fe20000000000 */
[----:B------:R-:W-:Y:S02]  /*cad0*/  R2UR UR8, R4 ;  /* 0x00000000040872ca */ /* 0x000fe400000e0000 */
[----:B------:R-:W-:Y:S02]  /*cae0*/  R2UR UR9, R5 ;  /* 0x00000000050972ca */ /* 0x000fe400000e0000 */
[----:B------:R-:W-:Y:S01]  /*caf0*/  R2UR UR14, R20 ;  /* 0x00000000140e72ca */ /* 0x000fe200000e0000 */
[----:B------:R-:W-:Y:S01]  /*cb00*/  HGMMA.64x64x16.F32.BF16 R152, gdesc[UR4], RZ, !UPT, gsb0 ;  /* 0x00e00000049879f0 */ /* 0x000fe2000c0018ff */
[----:B------:R-:W-:-:S02]  /*cb10*/  R2UR UR15, R21 ;  /* 0x00000000150f72ca */ /* 0x000fc400000e0000 */
[----:B------:R-:W-:Y:S02]  /*cb20*/  R2UR UR12, R6 ;  /* 0x00000000060c72ca */ /* 0x000fe400000e0000 */
[----:B------:R-:W-:Y:S02]  /*cb30*/  R2UR UR13, R7 ;  /* 0x00000000070d72ca */ /* 0x000fe400000e0000 */
[----:B------:R-:W-:Y:S02]  /*cb40*/  R2UR UR16, R8 ;  /* 0x00000000081072ca */ /* 0x000fe400000e0000 */
[----:B------:R-:W-:Y:S01]  /*cb50*/  R2UR UR17, R9 ;  /* 0x00000000091172ca */ /* 0x000fe200000e0000 */
        /* <DEDUP_REMOVED lines=10> */
[----:B------:R-:W-:Y:S05]  /*cc00*/  @!P0 BRA `(.L_x_1425) ;  /* 0x0000000000048947 */ /* 0x000fea0003800000 */
[----:B------:R-:W-:Y:S01]  /*cc10*/  BPT.TRAP 0x1 ;  /* 0x000000040000795c */ /* 0x000fe20000300000 */
.L_x_1425:
[----:B------:R2:W3:Y:S01]  /*cc20*/  SYNCS.PHASECHK.TRANS64.TRYWAIT P3, [R14+URZ+0x38850], R199 ;  /* 0x038850c70e0075a7 */ /* 0x0004e2000806017f */
[----:B------:R-:W-:Y:S05]  /*cc30*/  @!P0 BRA `(.L_x_1426) ;  /* 0x0000000000048947 */ /* 0x000fea0003800000 */
[----:B------:R-:W-:Y:S01]  /*cc40*/  BPT.TRAP 0x1 ;  /* 0x000000040000795c */ /* 0x000fe20000300000 */
.L_x_1426:
[----:B------:R-:W-:Y:S04]  /*cc50*/  BSSY B1, `(.L_x_1427) ;  /* 0x0000004000017945 */ /* 0x000fe80003800000 */
[----:B---3--:R-:W-:Y:S05]  /*cc60*/  @P3 BRA `(.L_x_1428) ;  /* 0x0000000000083947 */ /* 0x008fea0003800000 */
[----:B------:R-:W3:Y:S02]  /*cc70*/  SYNCS.PHASECHK.TRANS64.TRYWAIT P3, [R14+URZ+0x38850], R199 ;  /* 0x038850c70e0075a7 */ /* 0x000ee4000806017f */
[----:B---3--:R-:W-:Y:S05]  /*cc80*/  @!P3 BRA `(.L_x_1429) ;  /* 0x0000012c00e8b947 */ /* 0x008fea0003800000 */
.L_x_1428:
[----:B------:R-:W-:Y:S05]  /*cc90*/  BSYNC B1 ;  /* 0x0000000000017941 */ /* 0x000fea0003800000 */
.L_x_1427:
[----:B------:R-:W-:Y:S01]  /*cca0*/  VIADD R20, R2, 0x26400 ;  /* 0x0002640002147836 */ /* 0x000fe20000000000 */
[----:B------:R-:W-:Y:S01]  /*ccb0*/  WARPGROUP.ARRIVE ;  /* 0x00000000000079c5 */ /* 0x000fe20000000000 */
[----:B------:R-:W-:-:S05]  /*ccc0*/  VIADD R202, R0, 0x4 ;  /* 0x0000000400ca7836 */ /* 0x000fca0000000000 */
[----:B0123--:R-:W0:Y:S01]  /*ccd0*/  S2R R199, SR_TID.X ;  /* 0x0000000000c77919 */ /* 0x00fe220000002100 */
[----:B------:R-:W-:Y:S01]  /*cce0*/  IMAD R200, R18, 0x1000, R10 ;  /* 0x0000100012c87824 */ /* 0x000fe200078e020a */
[----:B------:R-:W-:Y:S01]  /*ccf0*/  SHF.R.U32.HI R20, RZ, 0x4, R20 ;  /* 0x00000004ff147819 */ /* 0x000fe20000011614 */
[----:B------:R-:W-:Y:S02]  /*cd00*/  IMAD.MOV.U32 R201, RZ, RZ, 0x40000040 ;  /* 0x40000040ffc97424 */ /* 0x000fe400078e00ff */
[----:B------:R-:W-:Y:S01]  /*cd10*/  IMAD.MOV.U32 R205, RZ, RZ, 0x40000040 ;  /* 0x40000040ffcd7424 */ /* 0x000fe200078e00ff */
[----:B------:R-:W-:Y:S01]  /*cd20*/  LOP3.LUT R21, R20, 0x3fff, RZ, 0xc0, !PT ;  /* 0x00003fff14157812 */ /* 0x000fe200078ec0ff */
[----:B------:R-:W-:Y:S01]  /*cd30*/  VIADD R20, R0, 0x2 ;  /* 0x0000000200147836 */ /* 0x000fe20000000000 */
[C---:B------:R-:W-:Y:S01]  /*cd40*/  R2UR UR6, R200.reuse ;  /* 0x00000000c80672ca */ /* 0x040fe200000e0000 */
[----:B------:R-:W-:Y:S01]  /*cd50*/  IMAD.MOV.U32 R203, RZ, RZ, 0x40000040 ;  /* 0x40000040ffcb7424 */ /* 0x000fe200078e00ff */
[----:B------:R-:W-:Y:S01]  /*cd60*/  LOP3.LUT R0, R21, 0x10000, RZ, 0xfc, !PT ;  /* 0x0001000015007812 */ /* 0x000fe200078efcff */
[----:B------:R-:W-:Y:S01]  /*cd70*/  IMAD.MOV.U32 R21, RZ, RZ, 0x40000040 ;  /* 0x40000040ff157424 */ /* 0x000fe200078e00ff */
[----:B------:R-:W-:Y:S01]  /*cd80*/  R2UR UR7, R201 ;  /* 0x00000000c90772ca */ /* 0x000fe200000e0000 */
[----:B------:R-:W-:Y:S01]  /*cd90*/  VIADD R201, R200, 0x800 ;  /* 0x00000800c8c97836 */ /* 0x000fe20000000000 */
[----:B------:R-:W-:Y:S01]  /*cda0*/  R2UR UR5, R205 ;  /* 0x00000000cd0572ca */ /* 0x000fe200000e0000 */
[----:B------:R-:W-:-:S02]  /*cdb0*/  IMAD.MOV.U32 R204, RZ, RZ, R0 ;  /* 0x000000ffffcc7224 */ /* 0x000fc400078e0000 */
[----:B------:R-:W-:-:S03]  /*cdc0*/  IMAD.MOV.U32 R205, RZ, RZ, 0xa00 ;  /* 0x00000a00ffcd7424 */ /* 0x000fc600078e00ff */
[----:B------:R-:W-:Y:S01]  /*cdd0*/  R2UR UR4, R204 ;  /* 0x00000000cc0472ca */ /* 0x000fe200000e0000 */
[----:B------:R-:W-:Y:S01]  /*cde0*/  VIADD R204, R0, 0x800 ;  /* 0x0000080000cc7836 */ /* 0x000fe20000000000 */
[----:B0-----:R-:W-:-:S11]  /*cdf0*/  SHF.R.U32.HI R199, RZ, 0x7, R199 ;  /* 0x00000007ffc77819 */ /* 0x001fd600000116c7 */
[----:B------:R-:W-:Y:S01]  /*ce00*/  HGMMA.64x64x16.F32.BF16 R152, gdesc[UR4], R152, gsb0 ;  /* 0x00e00000049879f0 */ /* 0x000fe20008001898 */
[----:B------:R-:W-:Y:S01]  /*ce10*/  R2UR UR4, R20 ;  /* 0x00000000140472ca */ /* 0x000fe200000e0000 */
[----:B------:R-:W-:Y:S01]  /*ce20*/  VIADD R20, R200, 0x2 ;  /* 0x00000002c8147836 */ /* 0x000fe20000000000 */
[----:B------:R-:W-:Y:S01]  /*ce30*/  R2UR UR5, R21 ;  /* 0x00000000150572ca */ /* 0x000fe200000e0000 */
[----:B------:R-:W-:-:S03]  /*ce40*/  IMAD.MOV.U32 R21, RZ, RZ, 0x40000040 ;  /* 0x40000040ff157424 */ /* 0x000fc600078e00ff */
        /* <DEDUP_REMOVED lines=153> */
[----:B------:R-:W-:Y:S02]  /*d7e0*/  R2UR UR4, R20 ;  /* 0x00000000140472ca */ /* 0x000fe400000e0000 */
[----:B------:R-:W-:Y:S01]  /*d7f0*/  R2UR UR5, R21 ;  /* 0x00000000150572ca */ /* 0x000fe200000e0000 */
[----:B------:R0:W1:Y:S02]  /*d800*/  SHFL.IDX PT, R20, R199, RZ, 0x1f ;  /* 0x00001fffc7147589 */ /* 0x00006400000e0000 */
[----:B0-----:R-:W-:Y:S01]  /*d810*/  IMAD.MOV.U32 R199, RZ, RZ, 0x4 ;  /* 0x00000004ffc77424 */ /* 0x001fe200078e00ff */
[----:B-1----:R-:W-:-:S04]  /*d820*/  ISETP.GT.AND P3, PT, R20, 0x7f, PT ;  /* 0x0000007f1400780c */ /* 0x002fc80003f64270 */
[----:B------:R-:W-:Y:S02]  /*d830*/  SEL R21, RZ, 0x2, !P3 ;  /* 0x00000002ff157807 */ /* 0x000fe40005800000 */
[C---:B------:R-:W-:Y:S02]  /*d840*/  SEL R20, R199.reuse, 0x2, P3 ;  /* 0x00000002c7147807 */ /* 0x040fe40001800000 */
[----:B------:R-:W-:Y:S01]  /*d850*/  SEL R199, R199, 0x6, !P3 ;  /* 0x00000006c7c77807 */ /* 0x000fe20005800000 */
[----:B------:R-:W-:Y:S01]  /*d860*/  IMAD.IADD R202, R21, 0x1, R201 ;  /* 0x0000000115ca7824 */ /* 0x000fe200078e02c9 */
[----:B------:R-:W-:-:S04]  /*d870*/  SEL R205, R205, 0x980, P3 ;  /* 0x00000980cdcd7807 */ /* 0x000fc80001800000 */
[----:B------:R-:W-:Y:S01]  /*d880*/  LOP3.LUT R205, R205, 0xa00, RZ, 0xc0, !PT ;  /* 0x00000a00cdcd7812 */ /* 0x000fe200078ec0ff */
[----:B------:R-:W-:Y:S02]  /*d890*/  WARPGROUP.DEPBAR.LE gsb0, 0x0 ;  /* 0x00008000000079c5 */ /* 0x000fe40000010000 */
[----:B------:R-:W-:-:S06]  /*d8a0*/  WARPGROUP.ARRIVE ;  /* 0x00000000000079c5 */ /* 0x000fcc0000000000 */
[----:B------:R-:W-:Y:S01]  /*d8b0*/  HGMMA.64x64x16.F32.BF16 R152, gdesc[UR4], R152, gsb0 ;  /* 0x00e00000049879f0 */ /* 0x000fe20008001898 */
[----:B------:R-:W-:Y:S01]  /*d8c0*/  R2UR UR6, R202 ;  /* 0x00000000ca0672ca */ /* 0x000fe200000e0000 */
[----:B------:R-:W-:Y:S01]  /*d8d0*/  IMAD.IADD R202, R204, 0x1, R21 ;  /* 0x00000001ccca7824 */ /* 0x000fe200078e0215 */
[----:B------:R-:W-:Y:S01]  /*d8e0*/  R2UR UR7, R203 ;  /* 0x00000000cb0772ca */ /* 0x000fe200000e0000 */
[----:B------:R-:W-:-:S03]  /*d8f0*/  IMAD.MOV.U32 R203, RZ, RZ, 0x40000040 ;  /* 0x40000040ffcb7424 */ /* 0x000fc600078e00ff */
[----:B------:R-:W-:Y:S01]  /*d900*/  R2UR UR4, R202 ;  /* 0x00000000ca0472ca */ /* 0x000fe200000e0000 */
[----:B------:R-:W-:Y:S01]  /*d910*/  IMAD.IADD R202, R201, 0x1, R20 ;  /* 0x00000001c9ca7824 */ /* 0x000fe200078e0214 */
[----:B------:R-:W-:Y:S01]  /*d920*/  R2UR UR5, R203 ;  /* 0x00000000cb0572ca */ /* 0x000fe200000e0000 */
[----:B------:R-:W-:Y:S01]  /*d930*/  IMAD.MOV.U32 R203, RZ, RZ, 0x40000040 ;  /* 0x40000040ffcb7424 */ /* 0x000fe200078e00ff */
[----:B------:R-:W-:Y:S02]  /*d940*/  WARPGROUP.DEPBAR.LE gsb0, 0x0 ;  /* 0x00008000000079c5 */ /* 0x000fe40000010000 */
[----:B------:R-:W-:-:S09]  /*d950*/  WARPGROUP.ARRIVE ;  /* 0x00000000000079c5 */ /* 0x000fd20000000000 */
        /* <DEDUP_REMOVED lines=8> */
[----:B------:R-:W-:Y:S02]  /*d9e0*/  IMAD.MOV.U32 R203, RZ, RZ, 0x40000040 ;  /* 0x40000040ffcb7424 */ /* 0x000fe400078e00ff */
[----:B------:R-:W-:-:S05]  /*d9f0*/  IMAD.MOV.U32 R204, RZ, RZ, 0x28 ;  /* 0x00000028ffcc7424 */ /* 0x000fca00078e00ff */
        /* <DEDUP_REMOVED lines=8> */
[----:B------:R-:W-:Y:S02]  /*da80*/  IMAD.MOV.U32 R203, RZ, RZ, 0x40000040 ;  /* 0x40000040ffcb7424 */ /* 0x000fe400078e00ff */
[----:B------:R-:W-:Y:S01]  /*da90*/  VIADD R201, R0, 0xa00 ;  /* 0x00000a0000c97836 */ /* 0x000fe20000000000 */
[----:B------:R-:W-:Y:S02]  /*daa0*/  R2UR UR6, R202 ;  /* 0x00000000ca0672ca */ /* 0x000fe400000e0000 */
[----:B------:R-:W-:Y:S01]  /*dab0*/  R2UR UR7, R203 ;  /* 0x00000000cb0772ca */ /* 0x000fe200000e0000 */
[----:B------:R-:W-:Y:S01]  /*dac0*/  IMAD.MOV.U32 R203, RZ, RZ, 0x40000040 ;  /* 0x40000040ffcb7424 */ /* 0x000fe200078e00ff */
[----:B------:R-:W-:-:S02]  /*dad0*/  IADD3 R202, R204, R205, R0 ;  /* 0x000000cdccca7210 */ /* 0x000fc40007ffe000 */
[----:B------:R-:W-:Y:S01]  /*dae0*/  IADD3 R204, R204, R205, R200 ;  /* 0x000000cdcccc7210 */ /* 0x000fe20007ffe0c8 */
[----:B------:R-:W-:Y:S01]  /*daf0*/  IMAD.MOV.U32 R205, RZ, RZ, 0x40000040 ;  /* 0x40000040ffcd7424 */ /* 0x000fe200078e00ff */
[----:B------:R-:W-:Y:S02]  /*db00*/  WARPGROUP.DEPBAR.LE gsb0, 0x0 ;  /* 0x00008000000079c5 */ /* 0x000fe40000010000 */
[----:B------:R-:W-:-:S06]  /*db10*/  WARPGROUP.ARRIVE ;  /* 0x00000000000079c5 */ /* 0x000fcc0000000000 */
[----:B------:R-:W-:Y:S01]  /*db20*/  HGMMA.64x64x16.F32.BF16 R152, gdesc[UR4], R152, gsb0 ;  /* 0x00e00000049879f0 */ /* 0x000fe20008001898 */
[----:B------:R-:W-:Y:S01]  /*db30*/  R2UR UR4, R202 ;  /* 0x00000000ca0472ca */ /* 0x000fe200000e0000 */
[----:B------:R-:W-:Y:S01]  /*db40*/  IMAD.IADD R202, R201, 0x1, R21 ;  /* 0x00000001c9ca7824 */ /* 0x000fe200078e0215 */
[----:B------:R-:W-:Y:S01]  /*db50*/  R2UR UR5, R203 ;  /* 0x00000000cb0572ca */ /* 0x000fe200000e0000 */
[----:B------:R-:W-:Y:S01]  /*db60*/  IMAD.MOV.U32 R203, RZ, RZ, 0x40000040 ;  /* 0x40000040ffcb7424 */ /* 0x000fe200078e00ff */
[----:B------:R-:W-:Y:S01]  /*db70*/  R2UR UR6, R204 ;  /* 0x00000000cc0672ca */ /* 0x000fe200000e0000 */
[----:B------:R-:W-:Y:S01]  /*db80*/  VIADD R204, R200, 0xa00 ;  /* 0x00000a00c8cc7836 */ /* 0x000fe20000000000 */
[----:B------:R-:W-:Y:S01]  /*db90*/  R2UR UR7, R205 ;  /* 0x00000000cd0772ca */ /* 0x000fe200000e0000 */
        /* <DEDUP_REMOVED lines=25> */
[----:B------:R-:W-:Y:S01]  /*dd30*/  VIADD R201, R0, 0xc00 ;  /* 0x00000c0000c97836 */ /* 0x000fe20000000000 */
[----:B------:R-:W-:Y:S02]  /*dd40*/  WARPGROUP.DEPBAR.LE gsb0, 0x0 ;  /* 0x00008000000079c5 */ /* 0x000fe40000010000 */
[----:B------:R-:W-:-:S07]  /*dd50*/  WARPGROUP.ARRIVE ;  /* 0x00000000000079c5 */ /* 0x000fce0000000000 */
[----:B------:R-:W-:Y:S01]  /*dd60*/  HGMMA.64x64x16.F32.BF16 R152, gdesc[UR4], R152, gsb0 ;  /* 0x00e00000049879f0 */ /* 0x000fe20008001898 */
[----:B------:R-:W-:Y:S01]  /*dd70*/  R2UR UR4, R202 ;  /* 0x00000000ca0472ca */ /* 0x000fe200000e0000 */
[----:B------:R-:W-:Y:S01]  /*dd80*/  IMAD.IADD R202, R199, 0x1, R204 ;  /* 0x00000001c7ca7824 */ /* 0x000fe200078e02cc */
[----:B------:R-:W-:Y:S01]  /*dd90*/  R2UR UR5, R203 ;  /* 0x00000000cb0572ca */ /* 0x000fe200000e0000 */
[----:B------:R-:W-:Y:S02]  /*dda0*/  IMAD.MOV.U32 R203, RZ, RZ, 0x40000040 ;  /* 0x40000040ffcb7424 */ /* 0x000fe400078e00ff */
[----:B------:R-:W-:Y:S01]  /*ddb0*/  IMAD.MOV.U32 R204, RZ, RZ, 0x30 ;  /* 0x00000030ffcc7424 */ /* 0x000fe200078e00ff */
[----:B------:R-:W-:Y:S02]  /*ddc0*/  R2UR UR6, R202 ;  /* 0x00000000ca0672ca */ /* 0x000fe400000e0000 */
[----:B------:R-:W-:Y:S01]  /*ddd0*/  R2UR UR7, R203 ;  /* 0x00000000cb0772ca */ /* 0x000fe200000e0000 */
[----:B------:R-:W-:Y:S01]  /*dde0*/  IMAD.MOV.U32 R203, RZ, RZ, 0x40000040 ;  /* 0x40000040ffcb7424 */ /* 0x000fe200078e00ff */
[----:B------:R-:W-:-:S04]  /*ddf0*/  SEL R204, R204, 0x2e, P3 ;  /* 0x0000002ecccc7807 */ /* 0x000fc80001800000 */
[----:B------:R-:W-:-:S04]  /*de00*/  LOP3.LUT R204, R204, 0x6, RZ, 0xc0, !PT ;  /* 0x00000006cccc7812 */ /* 0x000fc800078ec0ff */
[CC--:B------:R-:W-:Y:S02]  /*de10*/  IADD3 R202, R204.reuse, R205.reuse, R0 ;  /* 0x000000cdccca7210 */ /* 0x0c0fe40007ffe000 */
        /* <DEDUP_REMOVED lines=64> */
[----:B------:R-:W-:Y:S02]  /*e220*/  WARPGROUP.DEPBAR.LE gsb0, 0x0 ;  /* 0x00008000000079c5 */ /* 0x000fe40000010000 */
[----:B------:R-:W-:-:S10]  /*e230*/  WARPGROUP.ARRIVE ;  /* 0x00000000000079c5 */ /* 0x000fd40000000000 */
[----:B------:R-:W-:Y:S01]  /*e240*/  HGMMA.64x64x16.F32.BF16 R152, gdesc[UR4], R152, gsb0 ;  /* 0x00e00000049879f0 */ /* 0x000fe20008001898 */
[----:B------:R-:W-:Y:S01]  /*e250*/  R2UR UR6, R202 ;  /* 0x00000000ca0672ca */ /* 0x000fe200000e0000 */
[----:B------:R-:W-:Y:S01]  /*e260*/  IMAD.IADD R202, R204, 0x1, R21 ;  /* 0x00000001ccca7824 */ /* 0x000fe200078e0215 */
[----:B------:R-:W-:Y:S01]  /*e270*/  R2UR UR7, R203 ;  /* 0x00000000cb0772ca */ /* 0x000fe200000e0000 */
[----:B------:R-:W-:Y:S02]  /*e280*/  IMAD.MOV.U32 R203, RZ, RZ, 0x40000040 ;  /* 0x40000040ffcb7424 */ /* 0x000fe400078e00ff */
[----:B------:R-:W-:Y:S01]  /*e290*/  IMAD.MOV.U32 R21, RZ, RZ, 0x40000040 ;  /* 0x40000040ff157424 */ /* 0x000fe200078e00ff */
[----:B------:R-:W-:Y:S01]  /*e2a0*/  R2UR UR4, R202 ;  /* 0x00000000ca0472ca */ /* 0x000fe200000e0000 */
[----:B------:R-:W-:Y:S01]  /*e2b0*/  IMAD.IADD R202, R204, 0x1, R20 ;  /* 0x00000001ccca7824 */ /* 0x000fe200078e0214 */
[----:B------:R-:W-:Y:S01]  /*e2c0*/  R2UR UR5, R203 ;  /* 0x00000000cb0572ca */ /* 0x000fe200000e0000 */
[----:B------:R-:W-:-:S02]  /*e2d0*/  IMAD.MOV.U32 R203, RZ, RZ, 0x40000040 ;  /* 0x40000040ffcb7424 */ /* 0x000fc400078e00ff */
[----:B------:R-:W-:Y:S01]  /*e2e0*/  IMAD.IADD R20, R20, 0x1, R201 ;  /* 0x0000000114147824 */ /* 0x000fe200078e02c9 */
[----:B------:R-:W-:Y:S02]  /*e2f0*/  WARPGROUP.DEPBAR.LE gsb0, 0x0 ;  /* 0x00008000000079c5 */ /* 0x000fe40000010000 */
[----:B------:R-:W-:-:S07]  /*e300*/  WARPGROUP.ARRIVE ;  /* 0x00000000000079c5 */ /* 0x000fce0000000000 */
[----:B------:R-:W-:Y:S01]  /*e310*/  HGMMA.64x64x16.F32.BF16 R152, gdesc[UR4], R152, gsb0 ;  /* 0x00e00000049879f0 */ /* 0x000fe20008001898 */
[----:B------:R-:W-:Y:S01]  /*e320*/  R2UR UR4, R202 ;  /* 0x00000000ca0472ca */ /* 0x000fe200000e0000 */
[----:B------:R-:W-:Y:S01]  /*e330*/  IMAD.IADD R202, R204, 0x1, R199 ;  /* 0x00000001ccca7824 */ /* 0x000fe200078e02c7 */
[----:B------:R-:W-:Y:S01]  /*e340*/  R2UR UR5, R203 ;  /* 0x00000000cb0572ca */ /* 0x000fe200000e0000 */
[----:B------:R-:W-:Y:S01]  /*e350*/  IMAD.MOV.U32 R203, RZ, RZ, 0x40000040 ;  /* 0x40000040ffcb7424 */ /* 0x000fe200078e00ff */
        /* <DEDUP_REMOVED lines=10> */
[----:B------:R-:W-:Y:S02]  /*e400*/  R2UR UR6, R20 ;  /* 0x00000000140672ca */ /* 0x000fe400000e0000 */
[----:B------:R-:W-:Y:S01]  /*e410*/  R2UR UR7, R21 ;  /* 0x00000000150772ca */ /* 0x000fe200000e0000 */
[----:B------:R-:W-:Y:S01]  /*e420*/  IMAD.MOV.U32 R21, RZ, RZ, 0x1000 ;  /* 0x00001000ff157424 */ /* 0x000fe200078e00ff */
[----:B------:R-:W-:Y:S02]  /*e430*/  R2UR UR4, R202 ;  /* 0x00000000ca0472ca */ /* 0x000fe400000e0000 */
[----:B------:R-:W-:Y:S02]  /*e440*/  R2UR UR5, R203 ;  /* 0x00000000cb0572ca */ /* 0x000fe400000e0000 */
[----:B------:R-:W-:Y:S02]  /*e450*/  SEL R21, R21, 0xf80, P3 ;  /* 0x00000f8015157807 */ /* 0x000fe40001800000 */
[----:B------:R-:W-:-:S02]  /*e460*/  ISETP.NE.AND P3, PT, R193, RZ, PT ;  /* 0x000000ffc100720c */ /* 0x000fc40003f65270 */
[----:B------:R-:W-:-:S04]  /*e470*/  LOP3.LUT R21, R21, 0x1e00, RZ, 0xc0, !PT ;  /* 0x00001e0015157812 */ /* 0x000fc800078ec0ff */
[CC--:B------:R-:W-:Y:S02]  /*e480*/  IADD3 R20, R201.reuse, R21.reuse, R0 ;  /* 0x00000015c9147210 */ /* 0x0c0fe40007ffe000 */
[----:B------:R-:W-:Y:S01]  /*e490*/  IADD3 R200, R201, R21, R200 ;  /* 0x00000015c9c87210 */ /* 0x000fe20007ffe0c8 */
[----:B------:R-:W-:Y:S02]  /*e4a0*/  IMAD.MOV.U32 R21, RZ, RZ, 0x40000040 ;  /* 0x40000040ff157424 */ /* 0x000fe400078e00ff */
[----:B------:R-:W-:Y:S01]  /*e4b0*/  IMAD.MOV.U32 R201, RZ, RZ, 0x40000040 ;  /* 0x40000040ffc97424 */ /* 0x000fe200078e00ff */
[----:B------:R-:W-:Y:S02]  /*e4c0*/  WARPGROUP.DEPBAR.LE gsb0, 0x0 ;  /* 0x00008000000079c5 */ /* 0x000fe40000010000 */
[----:B------:R-:W-:-:S06]  /*e4d0*/  WARPGROUP.ARRIVE ;  /* 0x00000000000079c5 */ /* 0x000fcc0000000000 */
[----:B------:R-:W-:Y:S01]  /*e4e0*/  HGMMA.64x64x16.F32.BF16 R152, gdesc[UR4], R152, gsb0 ;  /* 0x00e00000049879f0 */ /* 0x000fe20008001898 */
[----:B------:R-:W-:Y:S01]  /*e4f0*/  R2UR UR4, R20 ;  /* 0x00000000140472ca */ /* 0x000fe200000e0000 */
[----:B------:R-:W-:Y:S01]  /*e500*/  IMAD R20, R18, 0x1000, R11 ;  /* 0x0000100012147824 */ /* 0x000fe200078e020b */
[----:B------:R-:W-:Y:S01]  /*e510*/  R2UR UR5, R21 ;  /* 0x00000000150572ca */ /* 0x000fe200000e0000 */
[----:B------:R-:W-:Y:S01]  /*e520*/  IMAD.MOV.U32 R21, RZ, RZ, 0x40000040 ;  /* 0x40000040ff157424 */ /* 0x000fe200078e00ff */
[----:B------:R-:W-:Y:S02]  /*e530*/  R2UR UR6, R200 ;  /* 0x00000000c80672ca */ /* 0x000fe400000e0000 */
[----:B------:R-:W-:Y:S01]  /*e540*/  R2UR UR7, R201 ;  /* 0x00000000c90772ca */ /* 0x000fe200000e0000 */
[----:B------:R-:W-:Y:S02]  /*e550*/  WARPGROUP.DEPBAR.LE gsb0, 0x0 ;  /* 0x00008000000079c5 */ /* 0x000fe40000010000 */
[----:B------:R-:W-:-:S10]  /*e560*/  WARPGROUP.ARRIVE ;  /* 0x00000000000079c5 */ /* 0x000fd40000000000 */
[----:B------:R-:W-:Y:S01]  /*e570*/  HGMMA.64x64x16.F32.BF16 R152, gdesc[UR4], R152, gsb0 ;  /* 0x00e00000049879f0 */ /* 0x000fe20008001898 */
[----:B------:R-:W-:Y:S01]  /*e580*/  ULDC UR4, c[0x0][0xad0] ;  /* 0x0002b40000047ab9 */ /* 0x000fe20000000800 */
[----:B------:R-:W-:Y:S02]  /*e590*/  R2UR UR7, R21 ;  /* 0x00000000150772ca */ /* 0x000fe400000e0000 */
[----:B------:R-:W-:Y:S01]  /*e5a0*/  R2UR UR6, R20 ;  /* 0x00000000140672ca */ /* 0x000fe200000e0000 */
        /* <DEDUP_REMOVED lines=33> */
[----:B------:R-:W-:Y:S01]  /*e7c0*/  FMUL.FTZ R201, R174, UR4 ;  /* 0x00000004aec97c20 */ /* 0x000fe20008410000 */
[----:B------:R-:W-:Y:S01]  /*e7d0*/  FMUL.FTZ R203, R178, UR4 ;  /* 0x00000004b2cb7c20 */ /* 0x000fe20008410000 */
[----:B------:R-:W-:Y:S01]  /*e7e0*/  FMUL.FTZ R204, R179, UR4 ;  /* 0x00000004b3cc7c20 */ /* 0x000fe20008410000 */
[----:B------:R-:W-:Y:S01]  /*e7f0*/  FMUL.FTZ R182, R182, UR4 ;  /* 0x00000004b6b67c20 */ /* 0x000fe20008410000 */
[----:B------:R-:W-:-:S02]  /*e800*/  FMUL.FTZ R183, R183, UR4 ;  /* 0x00000004b7b77c20 */ /* 0x000fc40008410000 */
        /* <DEDUP_REMOVED lines=27> */
[----:B0-----:R-:W-:-:S05]  /*e9c0*/  FMNMX.FTZ R169, R180, R169, !PT ;  /* 0x000000a9b4a97209 */ /* 0x001fca0007810000 */
[----:B------:R-:W0:Y:S02]  /*e9d0*/  SHFL.BFLY PT, R202, R169, 0x2, 0x1f ;  /* 0x0c401f00a9ca7f89 */ /* 0x000e2400000e0000 */
[----:B------:R-:W3:Y:S01]  /*e9e0*/  MUFU.TANH R156, R156 ;  /* 0x0000009c009c7308 */ /* 0x000ee20000002400 */
[----:B-1----:R-:W-:-:S07]  /*e9f0*/  FMNMX.FTZ R171, R153, R198, !PT ;  /* 0x000000c699ab7209 */ /* 0x002fce0007810000 */
[----:B------:R-:W1:Y:S01]  /*ea00*/  MUFU.TANH R158, R158 ;  /* 0x0000009e009e7308 */ /* 0x000e620000002400 */
[----:B--2---:R-:W-:-:S07]  /*ea10*/  FMNMX.FTZ R171, R154, R171, !PT ;  /* 0x000000ab9aab7209 */ /* 0x004fce0007810000 */
[----:B------:R-:W2:Y:S01]  /*ea20*/  MUFU.TANH R162, R162 ;  /* 0x000000a200a27308 */ /* 0x000ea20000002400 */
[----:B---3--:R-:W-:Y:S02]  /*ea30*/  FMNMX.FTZ R171, R156, R171, !PT ;  /* 0x000000ab9cab7209 */ /* 0x008fe40007810000 */
[----:B0-----:R-:W-:Y:S01]  /*ea40*/  FMNMX.FTZ R169, R169, R202, !PT ;  /* 0x000000caa9a97209 */ /* 0x001fe20007810000 */
[----:B------:R-:W-:-:S04]  /*ea50*/  FMUL.FTZ R202, R175, UR4 ;  /* 0x00000004afca7c20 */ /* 0x000fc80008410000 */
[----:B------:R-:W0:Y:S01]  /*ea60*/  MUFU.TANH R163, R163 ;  /* 0x000000a300a37308 */ /* 0x000e220000002400 */
[----:B-1----:R-:W-:Y:S01]  /*ea70*/  FMNMX.FTZ R171, R158, R171, !PT ;  /* 0x000000ab9eab7209 */ /* 0x002fe20007810000 */
[----:B------:R-:W-:Y:S01]  /*ea80*/  ULDC UR4, c[0x0][0xa80] ;  /* 0x0002a00000047ab9 */ /* 0x000fe20000000800 */
[----:B------:R-:W1:Y:S05]  /*ea90*/  SHFL.BFLY PT, R170, R169, 0x1, 0x1f ;  /* 0x0c201f00a9aa7f89 */ /* 0x000e6a00000e0000 */
[----:B------:R-:W3:Y:S01]  /*eaa0*/  MUFU.TANH R166, R166 ;  /* 0x000000a600a67308 */ /* 0x000ee20000002400 */
[----:B--2---:R-:W-:-:S07]  /*eab0*/  FMNMX.FTZ R171, R162, R171, !PT ;  /* 0x000000aba2ab7209 */ /* 0x004fce0007810000 */
[----:B------:R-:W2:Y:S01]  /*eac0*/  MUFU.TANH R167, R167 ;  /* 0x000000a700a77308 */ /* 0x000ea20000002400 */
[----:B0-----:R-:W-:-:S07]  /*ead0*/  FMNMX.FTZ R171, R163, R171, !PT ;  /* 0x000000aba3ab7209 */ /* 0x001fce0007810000 */
[----:B------:R-:W0:Y:S01]  /*eae0*/  MUFU.TANH R181, R181 ;  /* 0x000000b500b57308 */ /* 0x000e220000002400 */
[----:B---3--:R-:W-:Y:S02]  /*eaf0*/  FMNMX.FTZ R171, R166, R171, !PT ;  /* 0x000000aba6ab7209 */ /* 0x008fe40007810000 */
[----:B-1----:R-:W-:Y:S01]  /*eb00*/  FMNMX.FTZ R169, R169, R170, !PT ;  /* 0x000000aaa9a97209 */ /* 0x002fe20007810000 */
[----:B------:R-:W-:-:S04]  /*eb10*/  IMAD.U32 R170, RZ, RZ, UR4 ;  /* 0x00000004ffaa7e24 */ /* 0x000fc8000f8e00ff */
[----:B------:R-:W1:Y:S01]  /*eb20*/  MUFU.TANH R200, R200 ;  /* 0x000000c800c87308 */ /* 0x000e620000002400 */
[----:B--2---:R-:W-:Y:S01]  /*eb30*/  FMNMX.FTZ R171, R167, R171, !PT ;  /* 0x000000aba7ab7209 */ /* 0x004fe20007810000 */
[C---:B------:R-:W-:Y:S01]  /*eb40*/  FMUL.FTZ R179, R169.reuse, R170 ;  /* 0x000000aaa9b37220 */ /* 0x040fe20000410000 */
[----:B------:R-:W-:-:S03]  /*eb50*/  FADD.FTZ R174, -R169, R196 ;  /* 0x000000c4a9ae7221 */ /* 0x000fc60000010100 */
[-CC-:B------:R-:W-:Y:S01]  /*eb60*/  FFMA.FTZ R205, R157, R170.reuse, -R179.reuse ;  /* 0x000000aa9dcd7223 */ /* 0x180fe200000108b3 */
[-CC-:B------:R-:W-:Y:S01]  /*eb70*/  FFMA.FTZ R157, R159, R170.reuse, -R179.reuse ;  /* 0x000000aa9f9d7223 */ /* 0x180fe200000108b3 */
[----:B------:R-:W2:Y:S01]  /*eb80*/  MUFU.TANH R201, R201 ;  /* 0x000000c900c97308 */ /* 0x000ea20000002400 */
[----:B0-----:R-:W-:Y:S01]  /*eb90*/  FMNMX.FTZ R171, R181, R171, !PT ;  /* 0x000000abb5ab7209 */ /* 0x001fe20007810000 */
[-CC-:B------:R-:W-:Y:S01]  /*eba0*/  FFMA.FTZ R159, R161, R170.reuse, -R179.reuse ;  /* 0x000000aaa19f7223 */ /* 0x180fe200000108b3 */
[-C--:B------:R-:W-:Y:S01]  /*ebb0*/  FMUL.FTZ R174, R174, R170.reuse ;  /* 0x000000aaaeae7220 */ /* 0x080fe20000410000 */
[-CC-:B------:R-:W-:Y:S01]  /*ebc0*/  FFMA.FTZ R196, R21, R170.reuse, -R179.reuse ;  /* 0x000000aa15c47223 */ /* 0x180fe200000108b3 */
[-CC-:B------:R-:W-:Y:S01]  /*ebd0*/  FFMA.FTZ R152, R152, R170.reuse, -R179.reuse ;  /* 0x000000aa98987223 */ /* 0x180fe200000108b3 */
[-CC-:B------:R-:W-:Y:S01]  /*ebe0*/  FFMA.FTZ R155, R155, R170.reuse, -R179.reuse ;  /* 0x000000aa9b9b7223 */ /* 0x180fe200000108b3 */
[-CC-:B------:R-:W-:Y:S01]  /*ebf0*/  FFMA.FTZ R21, R164, R170.reuse, -R179.reuse ;  /* 0x000000aaa4157223 */ /* 0x180fe200000108b3 */
[----:B------:R-:W0:Y:S01]  /*ec00*/  MUFU.TANH R202, R202 ;  /* 0x000000ca00ca7308 */ /* 0x000e220000002400 */
[----:B-1----:R-:W-:Y:S01]  /*ec10*/  FMNMX.FTZ R171, R200, R171, !PT ;  /* 0x000000abc8ab7209 */ /* 0x002fe20007810000 */
[-CC-:B------:R-:W-:Y:S01]  /*ec20*/  FFMA.FTZ R160, R160, R170.reuse, -R179.reuse ;  /* 0x000000aaa0a07223 */ /* 0x180fe200000108b3 */
[-CC-:B------:R-:W-:Y:S01]  /*ec30*/  FFMA.FTZ R168, R168, R170.reuse, -R179.reuse ;  /* 0x000000aaa8a87223 */ /* 0x180fe200000108b3 */
[-CC-:B------:R-:W-:Y:S01]  /*ec40*/  FFMA.FTZ R172, R172, R170.reuse, -R179.reuse ;  /* 0x000000aaacac7223 */ /* 0x180fe200000108b3 */
[-CC-:B------:R-:W-:Y:S01]  /*ec50*/  FFMA.FTZ R173, R173, R170.reuse, -R179.reuse ;  /* 0x000000aaadad7223 */ /* 0x180fe200000108b3 */
[----:B------:R-:W-:-:S02]  /*ec60*/  FFMA.FTZ R177, R177, R170, -R179 ;  /* 0x000000aab1b17223 */ /* 0x000fc400000108b3 */
        /* <DEDUP_REMOVED lines=8> */
[----:B------:R2:W3:Y:S01]  /*ecf0*/  MUFU.EX2 R178, R174 ;  /* 0x000000ae00b27308 */ /* 0x0004e20000000800 */
[----:B0-----:R-:W-:-:S07]  /*ed00*/  FMNMX.FTZ R171, R182, R171, !PT ;  /* 0x000000abb6ab7209 */ /* 0x001fce0007810000 */
[----:B------:R-:W-:Y:S01]  /*ed10*/  MUFU.EX2 R196, R196 ;  /* 0x000000c400c47308 */ /* 0x000fe20000000800 */
[----:B-1----:R-:W-:Y:S01]  /*ed20*/  FMNMX.FTZ R171, R183, R171, !PT ;  /* 0x000000abb7ab7209 */ /* 0x002fe20007810000 */
[----:B--2---:R-:W-:-:S04]  /*ed30*/  FFMA.FTZ R174, R165, R170, -R179 ;  /* 0x000000aaa5ae7223 */ /* 0x004fc800000108b3 */
[----:B------:R-:W0:Y:S02]  /*ed40*/  SHFL.BFLY PT, R175, R171, 0x2, 0x1f ;  /* 0x0c401f00abaf7f89 */ /* 0x000e2400000e0000 */
[----:B------:R-:W-:Y:S01]  /*ed50*/  MUFU.EX2 R152, R152 ;  /* 0x0000009800987308 */ /* 0x000fe20000000800 */
[-C--:B---3--:R-:W-:Y:S01]  /*ed60*/  FMUL.FTZ R24, R24, R178.reuse ;  /* 0x000000b218187220 */ /* 0x088fe20000410000 */
        /* <DEDUP_REMOVED lines=19> */
[----:B------:R-:W-:Y:S01]  /*eea0*/  FMUL.FTZ R60, R60, R178 ;  /* 0x000000b23c3c7220 */ /* 0x000fe20000410000 */
[----:B0-----:R-:W-:Y:S01]  /*eeb0*/  FMNMX.FTZ R171, R171, R175, !PT ;  /* 0x000000afabab7209 */ /* 0x001fe20007810000 */
[-CC-:B------:R-:W-:Y:S01]  /*eec0*/  FFMA.FTZ R175, R176, R170.reuse, -R179.reuse ;  /* 0x000000aab0af7223 */ /* 0x180fe200000108b3 */
[-CC-:B------:R-:W-:Y:S01]  /*eed0*/  FFMA.FTZ R176, R199, R170.reuse, -R179.reuse ;  /* 0x000000aac7b07223 */ /* 0x180fe200000108b3 */
[----:B------:R-:W-:Y:S01]  /*eee0*/  FFMA.FTZ R179, R180, R170, -R179 ;  /* 0x000000aab4b37223 */ /* 0x000fe200000108b3 */
[----:B------:R-:W-:Y:S01]  /*eef0*/  MUFU.EX2 R157, R157 ;  /* 0x0000009d009d7308 */ /* 0x000fe20000000800 */
[----:B------:R-:W0:Y:S01]  /*ef00*/  SHFL.BFLY PT, R161, R171, 0x1, 0x1f ;  /* 0x0c201f00aba17f89 */ /* 0x000e2200000e0000 */
        /* <DEDUP_REMOVED lines=23> */
[----:B0-----:R-:W-:Y:S01]  /*f080*/  FMNMX.FTZ R171, R171, R161, !PT ;  /* 0x000000a1abab7209 */ /* 0x001fe20007810000 */
[-C--:B------:R-:W-:Y:S01]  /*f090*/  FMUL.FTZ R101, R101, R178.reuse ;  /* 0x000000b265657220 */ /* 0x080fe20000410000 */
[-C--:B------:R-:W-:Y:S01]  /*f0a0*/  FMUL.FTZ R104, R104, R178.reuse ;  /* 0x000000b268687220 */ /* 0x080fe20000410000 */
[-C--:B------:R-:W-:Y:S01]  /*f0b0*/  FMUL.FTZ R105, R105, R178.reuse ;  /* 0x000000b269697220 */ /* 0x080fe20000410000 */
[----:B------:R-:W-:Y:S01]  /*f0c0*/  FMUL.FTZ R108, R108, R178 ;  /* 0x000000b26c6c7220 */ /* 0x000fe20000410000 */
[C---:B------:R-:W-:Y:S01]  /*f0d0*/  FADD.FTZ R161, -R171.reuse, R198 ;  /* 0x000000c6aba17221 */ /* 0x040fe20000010100 */
[----:B------:R-:W-:Y:S01]  /*f0e0*/  FMUL.FTZ R165, R171, R170 ;  /* 0x000000aaaba57220 */ /* 0x000fe20000410000 */
[----:B------:R-:W-:Y:S01]  /*f0f0*/  MUFU.EX2 R174, R174 ;  /* 0x000000ae00ae7308 */ /* 0x000fe20000000800 */
[----:B------:R-:W-:Y:S01]  /*f100*/  FMUL.FTZ R109, R109, R178 ;  /* 0x000000b26d6d7220 */ /* 0x000fe20000410000 */
[-C--:B------:R-:W-:Y:S01]  /*f110*/  FMUL.FTZ R161, R161, R170.reuse ;  /* 0x000000aaa1a17220 */ /* 0x080fe20000410000 */
[-CC-:B------:R-:W-:Y:S01]  /*f120*/  FFMA.FTZ R153, R153, R170.reuse, -R165.reuse ;  /* 0x000000aa99997223 */ /* 0x180fe200000108a5 */
[-CC-:B------:R-:W-:Y:S01]  /*f130*/  FFMA.FTZ R154, R154, R170.reuse, -R165.reuse ;  /* 0x000000aa9a9a7223 */ /* 0x180fe200000108a5 */
[-CC-:B------:R-:W-:Y:S01]  /*f140*/  FFMA.FTZ R156, R156, R170.reuse, -R165.reuse ;  /* 0x000000aa9c9c7223 */ /* 0x180fe200000108a5 */
[-CC-:B------:R-:W-:Y:S01]  /*f150*/  FFMA.FTZ R164, R158, R170.reuse, -R165.reuse ;  /* 0x000000aa9ea47223 */ /* 0x180fe200000108a5 */
[-CC-:B------:R-:W-:Y:S01]  /*f160*/  FFMA.FTZ R158, R162, R170.reuse, -R165.reuse ;  /* 0x000000aaa29e7223 */ /* 0x180fe200000108a5 */
[----:B------:R-:W0:Y:S01]  /*f170*/  MUFU.EX2 R161, R161 ;  /* 0x000000a100a17308 */ /* 0x000e220000000800 */
[-CC-:B------:R-:W-:Y:S01]  /*f180*/  FFMA.FTZ R162, R163, R170.reuse, -R165.reuse ;  /* 0x000000aaa3a27223 */ /* 0x180fe200000108a5 */
[----:B------:R-:W-:Y:S01]  /*f190*/  FFMA.FTZ R180, R166, R170, -R165 ;  /* 0x000000aaa6b47223 */ /* 0x000fe200000108a5 */
[----:B------:R-:W-:-:S02]  /*f1a0*/  @!P1 VIADD R163, R14, 0x38840 ;  /* 0x000388400ea39836 */ /* 0x000fc40000000000 */
[-C--:B------:R-:W-:Y:S01]  /*f1b0*/  FFMA.FTZ R198, R167, R170.reuse, -R165 ;  /* 0x000000aaa7c67223 */ /* 0x080fe200000108a5 */
[----:B------:R-:W-:Y:S02]  /*f1c0*/  @!P3 IMAD R166, R197, 0x40, R191 ;  /* 0x00000040c5a6b824 */ /* 0x000fe400078e02bf */
[-CC-:B------:R-:W-:Y:S01]  /*f1d0*/  FFMA.FTZ R181, R181, R170.reuse, -R165.reuse ;  /* 0x000000aab5b57223 */ /* 0x180fe200000108a5 */
[-C--:B------:R-:W-:Y:S01]  /*f1e0*/  FFMA.FTZ R199, R200, R170.reuse, -R165 ;  /* 0x000000aac8c77223 */ /* 0x080fe200000108a5 */
[----:B------:R-:W1:Y:S01]  /*f1f0*/  MUFU.EX2 R153, R153 ;  /* 0x0000009900997308 */ /* 0x000e620000000800 */
[----:B------:R-:W-:Y:S01]  /*f200*/  @!P1 PRMT R163, RZ, 0x654, R163 ;  /* 0x00000654ffa39816 */ /* 0x000fe200000000a3 */
[----:B------:R-:W-:Y:S02]  /*f210*/  @!P3 IMAD R166, R166, 0x4, R2 ;  /* 0x00000004a6a6b824 */ /* 0x000fe400078e0202 */
[-CC-:B------:R-:W-:Y:S01]  /*f220*/  FFMA.FTZ R197, R201, R170.reuse, -R165.reuse ;  /* 0x000000aac9c57223 */ /* 0x180fe200000108a5 */
[-CC-:B------:R-:W-:Y:S01]  /*f230*/  FFMA.FTZ R202, R202, R170.reuse, -R165.reuse ;  /* 0x000000aacaca7223 */ /* 0x180fe200000108a5 */
[----:B------:R2:W-:Y:S01]  /*f240*/  @!P1 SYNCS.ARRIVE.TRANS64.RED.A1T0 RZ, [R163+URZ], RZ ;  /* 0x000000ffa3ff99a7 */ /* 0x0005e2000810043f */
[-CC-:B------:R-:W-:Y:S01]  /*f250*/  FFMA.FTZ R203, R203, R170.reuse, -R165.reuse ;  /* 0x000000aacbcb7223 */ /* 0x180fe200000108a5 */
[----:B------:R-:W-:Y:S01]  /*f260*/  @!P3 STS [R166+0x38400], R178 ;  /* 0x038400b2a600b388 */ /* 0x000fe20000000800 */
[----:B------:R-:W3:Y:S01]  /*f270*/  MUFU.EX2 R154, R154 ;  /* 0x0000009a009a7308 */ /* 0x000ee20000000800 */
[--C-:B------:R-:W-:Y:S01]  /*f280*/  FFMA.FTZ R204, R204, R170, -R165.reuse ;  /* 0x000000aacccc7223 */ /* 0x100fe200000108a5 */
[-C--:B------:R-:W-:Y:S01]  /*f290*/  FMUL.FTZ R112, R112, R178.reuse ;  /* 0x000000b270707220 */ /* 0x080fe20000410000 */
[----:B0-----:R0:W-:Y:S01]  /*f2a0*/  @!P3 STS [R166+0x38420], R161 ;  /* 0x038420a1a600b388 */ /* 0x0011e20000000800 */
[----:B------:R-:W-:Y:S01]  /*f2b0*/  FMUL.FTZ R113, R113, R178 ;  /* 0x000000b271717220 */ /* 0x000fe20000410000 */
[-CC-:B--2---:R-:W-:Y:S01]  /*f2c0*/  FFMA.FTZ R163, R182, R170.reuse, -R165.reuse ;  /* 0x000000aab6a37223 */ /* 0x184fe200000108a5 */
[----:B------:R-:W-:Y:S01]  /*f2d0*/  FFMA.FTZ R165, R183, R170, -R165 ;  /* 0x000000aab7a57223 */ /* 0x000fe200000108a5 */
[-C--:B------:R-:W-:Y:S01]  /*f2e0*/  FMUL.FTZ R116, R116, R178.reuse ;  /* 0x000000b274747220 */ /* 0x080fe20000410000 */
[----:B------:R-:W2:Y:S01]  /*f2f0*/  MUFU.EX2 R156, R156 ;  /* 0x0000009c009c7308 */ /* 0x000ea20000000800 */
[-C--:B------:R-:W-:Y:S01]  /*f300*/  FMUL.FTZ R117, R117, R178.reuse ;  /* 0x000000b275757220 */ /* 0x080fe20000410000 */
[-C--:B------:R-:W-:Y:S01]  /*f310*/  FMUL.FTZ R120, R120, R178.reuse ;  /* 0x000000b278787220 */ /* 0x080fe20000410000 */
[-C--:B------:R-:W-:Y:S01]  /*f320*/  FMUL.FTZ R121, R121, R178.reuse ;  /* 0x000000b279797220 */ /* 0x080fe20000410000 */
[-C--:B------:R-:W-:Y:S01]  /*f330*/  FMUL.FTZ R124, R124, R178.reuse ;  /* 0x000000b27c7c7220 */ /* 0x080fe20000410000 */
[----:B0-----:R-:W-:Y:S01]  /*f340*/  FFMA.FTZ R166, R178, R13, R196 ;  /* 0x0000000db2a67223 */ /* 0x001fe200000100c4 */
[----:B-1----:R-:W-:Y:S01]  /*f350*/  FFMA.FTZ R13, R161, R15, R153 ;  /* 0x0000000fa10d7223 */ /* 0x002fe20000010099 */
[-C--:B------:R-:W-:Y:S01]  /*f360*/  FMUL.FTZ R125, R125, R178.reuse ;  /* 0x000000b27d7d7220 */ /* 0x080fe20000410000 */
[----:B------:R-:W0:Y:S01]  /*f370*/  MUFU.EX2 R164, R164 ;  /* 0x000000a400a47308 */ /* 0x000e220000000800 */
[----:B------:R-:W-:Y:S01]  /*f380*/  FADD.FTZ R15, R152, R166 ;  /* 0x000000a6980f7221 */ /* 0x000fe20000010000 */
[C---:B---3--:R-:W-:Y:S01]  /*f390*/  FADD.FTZ R166, R154.reuse, R13 ;  /* 0x0000000d9aa67221 */ /* 0x048fe20000010000 */
[----:B------:R-:W-:Y:S01]  /*f3a0*/  F2FP.BF16.F32.PACK_AB R153, R154, R153 ;  /* 0x000000999a99723e */ /* 0x000fe200000010ff */
[----:B------:R-:W-:Y:S01]  /*f3b0*/  FMUL.FTZ R128, R128, R178 ;  /* 0x000000b280807220 */ /* 0x000fe20000410000 */
[----:B------:R-:W-:Y:S01]  /*f3c0*/  FADD.FTZ R154, R155, R15 ;  /* 0x0000000f9b9a7221 */ /* 0x000fe20000010000 */
[----:B------:R-:W-:Y:S01]  /*f3d0*/  F2FP.BF16.F32.PACK_AB R152, R152, R196 ;  /* 0x000000c49898723e */ /* 0x000fe200000010ff */
[-C--:B------:R-:W-:Y:S01]  /*f3e0*/  FMUL.FTZ R129, R129, R178.reuse ;  /* 0x000000b281817220 */ /* 0x080fe20000410000 */
[----:B------:R-:W1:Y:S01]  /*f3f0*/  MUFU.EX2 R158, R158 ;  /* 0x0000009e009e7308 */ /* 0x000e620000000800 */
        /* <DEDUP_REMOVED lines=9> */
[-C--:B------:R-:W-:Y:S01]  /*f490*/  FMUL.FTZ R144, R144, R178.reuse ;  /* 0x000000b290907220 */ /* 0x080fe20000410000 */
[-C--:B------:R-:W-:Y:S01]  /*f4a0*/  FMUL.FTZ R145, R145, R178.reuse ;  /* 0x000000b291917220 */ /* 0x080fe20000410000 */
[-C--:B------:R-:W-:Y:S01]  /*f4b0*/  FMUL.FTZ R148, R148, R178.reuse ;  /* 0x000000b294947220 */ /* 0x080fe20000410000 */
[----:B------:R-:W-:Y:S01]  /*f4c0*/  FMUL.FTZ R149, R149, R178 ;  /* 0x000000b295957220 */ /* 0x000fe20000410000 */
[C---:B------:R-:W-:Y:S01]  /*f4d0*/  FADD.FTZ R166, R205.reuse, R154 ;  /* 0x0000009acda67221 */ /* 0x040fe20000010000 */
[----:B------:R-:W-:Y:S01]  /*f4e0*/  F2FP.BF16.F32.PACK_AB R154, R205, R155 ;  /* 0x0000009bcd9a723e */ /* 0x000fe200000010ff */
[----:B------:R-:W-:Y:S01]  /*f4f0*/  MUFU.EX2 R180, R180 ;  /* 0x000000b400b47308 */ /* 0x000fe20000000800 */
[----:B------:R-:W-:Y:S01]  /*f500*/  F2FP.BF16.F32.PACK_AB R155, R164, R156 ;  /* 0x0000009ca49b723e */ /* 0x000fe200000010ff */
[----:B------:R-:W-:Y:S01]  /*f510*/  BAR.SYNC.DEFER_BLOCKING 0xf, 0x100 ;  /* 0x03c4000000007b1d */ /* 0x000fe20000010000 */
[----:B------:R-:W-:Y:S01]  /*f520*/  FADD.FTZ R166, R157, R166 ;  /* 0x000000a69da67221 */ /* 0x000fe20000010000 */
[----:B-1----:R-:W-:Y:S01]  /*f530*/  FADD.FTZ R167, R158, R167 ;  /* 0x000000a79ea77221 */ /* 0x002fe20000010000 */
[----:B------:R-:W-:Y:S01]  /*f540*/  F2FP.BF16.F32.PACK_AB R156, R160, R157 ;  /* 0x0000009da09c723e */ /* 0x000fe200000010ff */
[----:B------:R-:W-:Y:S01]  /*f550*/  FMUL.FTZ R26, R26, R161 ;  /* 0x000000a11a1a7220 */ /* 0x000fe20000410000 */
[----:B------:R-:W-:Y:S01]  /*f560*/  FADD.FTZ R200, R160, R166 ;  /* 0x000000a6a0c87221 */ /* 0x000fe20000010000 */
[----:B------:R-:W0:Y:S01]  /*f570*/  MUFU.EX2 R198, R198 ;  /* 0x000000c600c67308 */ /* 0x000e220000000800 */
[C---:B--2---:R-:W-:Y:S01]  /*f580*/  F2FP.BF16.F32.PACK_AB R157, R162.reuse, R158 ;  /* 0x0000009ea29d723e */ /* 0x044fe200000010ff */
[----:B------:R-:W-:Y:S01]  /*f590*/  FADD.FTZ R183, R162, R167 ;  /* 0x000000a7a2b77221 */ /* 0x000fe20000010000 */
[----:B------:R-:W-:Y:S01]  /*f5a0*/  FADD.FTZ R200, R159, R200 ;  /* 0x000000c89fc87221 */ /* 0x000fe20000010000 */
[----:B------:R-:W-:Y:S01]  /*f5b0*/  F2FP.BF16.F32.PACK_AB R158, R21, R159 ;  /* 0x0000009f159e723e */ /* 0x000fe200000010ff */
        /* <DEDUP_REMOVED lines=68> */
[-C--:B------:R-:W-:Y:S01]  /*fa00*/  FMUL.FTZ R146, R146, R161.reuse ;  /* 0x000000a192927220 */ /* 0x080fe20000410000 */
[-C--:B------:R-:W-:Y:S01]  /*fa10*/  FMUL.FTZ R147, R147, R161.reuse ;  /* 0x000000a193937220 */ /* 0x080fe20000410000 */
[-C--:B------:R-:W-:Y:S01]  /*fa20*/  FMUL.FTZ R150, R150, R161.reuse ;  /* 0x000000a196967220 */ /* 0x080fe20000410000 */
[----:B------:R-:W-:Y:S01]  /*fa30*/  FMUL.FTZ R151, R151, R161 ;  /* 0x000000a197977220 */ /* 0x000fe20000410000 */
[----:B0-----:R-:W-:Y:S01]  /*fa40*/  F2FP.BF16.F32.PACK_AB R159, R198, R180 ;  /* 0x000000b4c69f723e */ /* 0x001fe200000010ff */
[----:B------:R0:W-:Y:S01]  /*fa50*/  STSM.16.M88.4 [R195+0x36400], R152 ;  /* 0x03640098c3007844 */ /* 0x0001e20000000200 */
[----:B-1----:R-:W-:Y:S01]  /*fa60*/  F2FP.BF16.F32.PACK_AB R160, R168, R174 ;  /* 0x000000aea8a0723e */ /* 0x002fe200000010ff */
[----:B------:R-:W-:Y:S01]  /*fa70*/  MUFU.EX2 R177, R177 ;  /* 0x000000b100b17308 */ /* 0x000fe20000000800 */
[----:B--2---:R-:W-:Y:S01]  /*fa80*/  F2FP.BF16.F32.PACK_AB R161, R199, R181 ;  /* 0x000000b5c7a1723e */ /* 0x004fe200000010ff */
[----:B------:R1:W-:Y:S01]  /*fa90*/  STSM.16.M88.4 [R206], R156 ;  /* 0x0000009cce007844 */ /* 0x0003e20000000200 */
[----:B------:R-:W-:Y:S01]  /*faa0*/  F2FP.BF16.F32.PACK_AB R162, R173, R172 ;  /* 0x000000acada2723e */ /* 0x000fe200000010ff */
[----:B------:R-:W-:Y:S01]  /*fab0*/  FADD.FTZ R183, R180, R183 ;  /* 0x000000b7b4b77221 */ /* 0x000fe20000010000 */
[----:B------:R-:W-:Y:S01]  /*fac0*/  FADD.FTZ R200, R21, R200 ;  /* 0x000000c815c87221 */ /* 0x000fe20000010000 */
[----:B------:R-:W-:-:S02]  /*fad0*/  @!P1 VIADD R14, R14, 0x38860 ;  /* 0x000388600e0e9836 */ /* 0x000fc40000000000 */
[----:B------:R-:W2:Y:S01]  /*fae0*/  MUFU.EX2 R179, R179 ;  /* 0x000000b300b37308 */ /* 0x000ea20000000800 */
[----:B---3--:R-:W-:Y:S01]  /*faf0*/  F2FP.BF16.F32.PACK_AB R164, R176, R175 ;  /* 0x000000afb0a4723e */ /* 0x008fe200000010ff */
[----:B------:R-:W-:Y:S01]  /*fb00*/  FADD.FTZ R183, R198, R183 ;  /* 0x000000b7c6b77221 */ /* 0x000fe20000010000 */
[----:B------:R-:W-:Y:S01]  /*fb10*/  FADD.FTZ R200, R174, R200 ;  /* 0x000000c8aec87221 */ /* 0x000fe20000010000 */
[----:B------:R-:W-:Y:S01]  /*fb20*/  @!P1 PRMT R14, RZ, 0x654, R14 ;  /* 0x00000654ff0e9816 */ /* 0x000fe2000000000e */
[----:B------:R-:W-:Y:S02]  /*fb30*/  IMAD.MOV.U32 R198, RZ, RZ, R171 ;  /* 0x000000ffffc67224 */ /* 0x000fe400078e00ab */
[----:B------:R-:W-:Y:S01]  /*fb40*/  FADD.FTZ R183, R181, R183 ;  /* 0x000000b7b5b77221 */ /* 0x000fe20000010000 */
[----:B------:R-:W-:Y:S01]  /*fb50*/  FADD.FTZ R200, R168, R200 ;  /* 0x000000c8a8c87221 */ /* 0x000fe20000010000 */
[----:B------:R-:W3:Y:S02]  /*fb60*/  MUFU.EX2 R13, R203 ;  /* 0x000000cb000d7308 */ /* 0x000ee40000000800 */
[----:B------:R-:W-:Y:S01]  /*fb70*/  FADD.FTZ R183, R199, R183 ;  /* 0x000000b7c7b77221 */ /* 0x000fe20000010000 */
[----:B------:R-:W-:-:S03]  /*fb80*/  FADD.FTZ R200, R172, R200 ;  /* 0x000000c8acc87221 */ /* 0x000fc60000010000 */
[----:B------:R-:W-:Y:S01]  /*fb90*/  FADD.FTZ R183, R197, R183 ;  /* 0x000000b7c5b77221 */ /* 0x000fe20000010000 */
[----:B------:R-:W-:Y:S01]  /*fba0*/  FADD.FTZ R200, R173, R200 ;  /* 0x000000c8adc87221 */ /* 0x000fe20000010000 */
[----:B------:R-:W4:Y:S01]  /*fbb0*/  MUFU.EX2 R15, R204 ;  /* 0x000000cc000f7308 */ /* 0x000f220000000800 */
[----:B--2---:R-:W-:Y:S01]  /*fbc0*/  F2FP.BF16.F32.PACK_AB R166, R179, R177 ;  /* 0x000000b1b3a6723e */ /* 0x004fe200000010ff */
[----:B------:R-:W-:Y:S01]  /*fbd0*/  FADD.FTZ R183, R182, R183 ;  /* 0x000000b7b6b77221 */ /* 0x000fe20000010000 */
[----:B------:R-:W-:-:S04]  /*fbe0*/  FADD.FTZ R200, R175, R200 ;  /* 0x000000c8afc87221 */ /* 0x000fc80000010000 */
[----:B------:R-:W-:Y:S01]  /*fbf0*/  FADD.FTZ R200, R176, R200 ;  /* 0x000000c8b0c87221 */ /* 0x000fe20000010000 */
[----:B------:R2:W5:Y:S01]  /*fc00*/  MUFU.EX2 R196, R163 ;  /* 0x000000a300c47308 */ /* 0x0005620000000800 */
[----:B---3--:R-:W-:Y:S02]  /*fc10*/  FADD.FTZ R183, R13, R183 ;  /* 0x000000b70db77221 */ /* 0x008fe40000010000 */
[----:B------:R-:W-:-:S05]  /*fc20*/  FADD.FTZ R200, R177, R200 ;  /* 0x000000c8b1c87221 */ /* 0x000fca0000010000 */
[----:B------:R3:W0:Y:S01]  /*fc30*/  MUFU.EX2 R178, R165 ;  /* 0x000000a500b27308 */ /* 0x0006220000000800 */
[----:B--2---:R-:W-:Y:S01]  /*fc40*/  F2FP.BF16.F32.PACK_AB R163, R182, R197 ;  /* 0x000000c5b6a3723e */ /* 0x004fe200000010ff */
[----:B----4-:R-:W-:Y:S01]  /*fc50*/  FADD.FTZ R183, R15, R183 ;  /* 0x000000b70fb77221 */ /* 0x010fe20000010000 */
[----:B------:R-:W-:-:S03]  /*fc60*/  IMAD.MOV.U32 R197, RZ, RZ, R18 ;  /* 0x000000ffffc57224 */ /* 0x000fc600078e0012 */
[----:B------:R1:W-:Y:S01]  /*fc70*/  STSM.16.M88.4 [R208], R160 ;  /* 0x000000a0d0007844 */ /* 0x0003e20000000200 */
[----:B---3--:R-:W-:Y:S01]  /*fc80*/  F2FP.BF16.F32.PACK_AB R165, R15, R13 ;  /* 0x0000000d0fa5723e */ /* 0x008fe200000010ff */
[----:B-----5:R-:W-:Y:S01]  /*fc90*/  FADD.FTZ R183, R196, R183 ;  /* 0x000000b7c4b77221 */ /* 0x020fe20000010000 */
[----:B------:R-:W-:Y:S01]  /*fca0*/  FADD.FTZ R13, R179, R200 ;  /* 0x000000c8b30d7221 */ /* 0x000fe20000010000 */
[C---:B0-----:R-:W-:Y:S02]  /*fcb0*/  F2FP.BF16.F32.PACK_AB R167, R178.reuse, R196 ;  /* 0x000000c4b2a7723e */ /* 0x041fe400000010ff */
[----:B------:R-:W-:Y:S01]  /*fcc0*/  FADD.FTZ R15, R178, R183 ;  /* 0x000000b7b20f7221 */ /* 0x000fe20000010000 */
[----:B------:R-:W-:Y:S02]  /*fcd0*/  IMAD.MOV.U32 R196, RZ, RZ, R169 ;  /* 0x000000ffffc47224 */ /* 0x000fe400078e00a9 */
[----:B------:R1:W-:Y:S01]  /*fce0*/  STSM.16.M88.4 [R207], R164 ;  /* 0x000000a4cf007844 */ /* 0x0003e20000000200 */
[----:B------:R-:W-:-:S06]  /*fcf0*/  WARPGROUP.ARRIVE ;  /* 0x00000000000079c5 */ /* 0x000fcc0000000000 */
[----:B------:R-:W-:Y:S03]  /*fd00*/  HGMMA.64x256x16.F32.BF16 R24, R152, gdesc[UR4].tnspB, R24, gsb0 ;  /* 0x43e0000498187df0 */ /* 0x000fe60008001818 */
[----:B------:R-:W-:Y:S02]  /*fd10*/  WARPGROUP.DEPBAR.LE gsb0, 0x0 ;  /* 0x00008000000079c5 */ /* 0x000fe40000010000 */
[----:B------:R-:W-:Y:S01]  /*fd20*/  VIADD R152, R20, 0x80 ;  /* 0x0000008014987836 */ /* 0x000fe20000000000 */
[----:B------:R-:W-:Y:S01]  /*fd30*/  WARPGROUP.ARRIVE ;  /* 0x00000000000079c5 */ /* 0x000fe20000000000 */
[----:B------:R-:W-:-:S03]  /*fd40*/  IMAD.MOV.U32 R153, RZ, RZ, 0x40000040 ;  /* 0x40000040ff997424 */ /* 0x000fc600078e00ff */
[----:B------:R-:W-:Y:S01]  /*fd50*/  R2UR UR6, R152 ;  /* 0x00000000980672ca */ /* 0x000fe200000e0000 */
[----:B------:R-:W-:Y:S01]  /*fd60*/  VIADD R152, R20, 0x100 ;  /* 0x0000010014987836 */ /* 0x000fe20000000000 */
[----:B------:R-:W-:Y:S01]  /*fd70*/  R2UR UR7, R153 ;  /* 0x00000000990772ca */ /* 0x000fe200000e0000 */
[----:B------:R-:W-:-:S15]  /*fd80*/  IMAD.MOV.U32 R153, RZ, RZ, 0x40000040 ;  /* 0x40000040ff997424 */ /* 0x000fde00078e00ff */
[----:B------:R-:W-:Y:S01]  /*fd90*/  HGMMA.64x256x16.F32.BF16 R24, R156, gdesc[UR4].tnspB, R24, gsb0 ;  /* 0x43e000049c187df0 */ /* 0x000fe20008001818 */
[----:B------:R-:W-:Y:S01]  /*fda0*/  R2UR UR6, R152 ;  /* 0x00000000980672ca */ /* 0x000fe200000e0000 */
[----:B------:R-:W-:Y:S01]  /*fdb0*/  VIADD R152, R20, 0x180 ;  /* 0x0000018014987836 */ /* 0x000fe20000000000 */
[----:B------:R-:W-:Y:S01]  /*fdc0*/  R2UR UR7, R153 ;  /* 0x00000000990772ca */ /* 0x000fe200000e0000 */
[----:B------:R-:W-:Y:S01]  /*fdd0*/  IMAD.MOV.U32 R153, RZ, RZ, 0x40000040 ;  /* 0x40000040ff997424 */ /* 0x000fe200078e00ff */
[----:B------:R-:W-:Y:S02]  /*fde0*/  WARPGROUP.DEPBAR.LE gsb0, 0x0 ;  /* 0x00008000000079c5 */ /* 0x000fe40000010000 */
[----:B------:R-:W-:-:S15]  /*fdf0*/  WARPGROUP.ARRIVE ;  /* 0x00000000000079c5 */ /* 0x000fde0000000000 */
[----:B------:R-:W-:-:S06]  /*fe00*/  NOP ;  /* 0x0000000000007918 */ /* 0x000fcc0000000000 */
[----:B------:R-:W-:Y:S01]  /*fe10*/  HGMMA.64x256x16.F32.BF16 R24, R160, gdesc[UR4].tnspB, R24, gsb0 ;  /* 0x43e00004a0187df0 */ /* 0x000fe20008001818 */
[----:B------:R-:W-:Y:S02]  /*fe20*/  R2UR UR6, R152 ;  /* 0x00000000980672ca */ /* 0x000fe400000e0000 */
[----:B------:R-:W-:Y:S01]  /*fe30*/  R2UR UR7, R153 ;  /* 0x00000000990772ca */ /* 0x000fe200000e0000 */
        /* <DEDUP_REMOVED lines=15> */
.L_x_1419:
[----:B------:R-:W-:Y:S05]  /*ff30*/  BSYNC B0 ;  /* 0x0000000000007941 */ /* 0x000fea0003800000 */
.L_x_1418:
[----:B------:R-:W2:Y:S01]  /*ff40*/  SHFL.BFLY PT, R0, R13, 0x2, 0x1f ;  /* 0x0c401f000d007f89 */ /* 0x000ea200000e0000 */
[----:B------:R-:W-:Y:S02]  /*ff50*/  IMAD.MOV.U32 R4, RZ, RZ, RZ ;  /* 0x000000ffff047224 */ /* 0x000fe400078e00ff */
[----:B------:R-:W-:Y:S01]  /*ff60*/  IMAD.MOV.U32 R20, RZ, RZ, -0x800000 ;  /* 0xff800000ff147424 */ /* 0x000fe200078e00ff */
[----:B------:R-:W-:Y:S06]  /*ff70*/  BAR.ARV 0x8, 0x100 ;  /* 0x0204000000007b1d */ /* 0x000fec0000002000 */
[----:B------:R-:W-:-:S02]  /*ff80*/  VIADD R220, R220, 0x1 ;  /* 0x00000001dcdc7836 */ /* 0x000fc40000000000 */
[----:B------:R-:W-:Y:S01]  /*ff90*/  BAR.SYNC.DEFER_BLOCKING 0xf, 0x100 ;  /* 0x03c4000000007b1d */ /* 0x000fe20000010000 */
[----:B--2---:R-:W-:-:S05]  /*ffa0*/  FADD.FTZ R0, R0, R13 ;  /* 0x0000000d00007221 */ /* 0x004fca0000010000 */
[----:B------:R-:W2:Y:S02]  /*ffb0*/  SHFL.BFLY PT, R3, R0, 0x1, 0x1f ;  /* 0x0c201f0000037f89 */ /* 0x000ea400000e0000 */
[----:B--2---:R-:W-:-:S05]  /*ffc0*/  FADD.FTZ R3, R0, R3 ;  /* 0x0000000300037221 */ /* 0x004fca0000010000 */
[----:B------:R-:W-:-:S13]  /*ffd0*/  FSETP.NE.FTZ.AND P0, PT, R3, RZ, PT ;  /* 0x000000ff0300720b */ /* 0x000fda0003f15000 */
[----:B------:R-:W2:Y:S08]  /*ffe0*/  @P0 MUFU.LG2 R0, R3 ;  /* 0x0000000300000308 */ /* 0x000eb00000000c00 */
[----:B------:R3:W4:Y:S01]  /*fff0*/  @P0 MUFU.RCP R4, R3 ;  /* 0x0000000300040308 */ /* 0x0007220000001000 */
[----:B--2---:R-:W-:Y:S01]  /*10000*/  @P0 FMUL.FTZ R0, R0, 0.69314718246459960938 ;  /* 0x3f31721800000820 */ /* 0x004fe20000410000 */
[----:B---3--:R-:W-:-:S04]  /*10010*/  @P0 FMUL.FTZ R3, R170, 0.69314718246459960938 ;  /* 0x3f317218aa030820 */ /* 0x008fc80000410000 */
[----:B------:R-:W-:Y:S02]  /*10020*/  @P0 FFMA.FTZ R20, R3, R169, R0 ;  /* 0x000000a903140223 */ /* 0x000fe40000010000 */
[----:B------:R-:W2:Y:S01]  /*10030*/  SHFL.BFLY PT, R0, R15, 0x2, 0x1f ;  /* 0x0c401f000f007f89 */ /* 0x000ea200000e0000 */
[-C--:B----4-:R-:W-:Y:S01]  /*10040*/  FMUL.FTZ R24, R24, R4.reuse ;  /* 0x0000000418187220 */ /* 0x090fe20000410000 */
        /* <DEDUP_REMOVED lines=22> */
[----:B--2---:R-:W-:Y:S01]  /*101b0*/  FADD.FTZ R0, R0, R15 ;  /* 0x0000000f00007221 */ /* 0x004fe20000010000 */
[-C--:B------:R-:W-:Y:S01]  /*101c0*/  FMUL.FTZ R69, R69, R4.reuse ;  /* 0x0000000445457220 */ /* 0x080fe20000410000 */
[-C--:B------:R-:W-:Y:S01]  /*101d0*/  FMUL.FTZ R72, R72, R4.reuse ;  /* 0x0000000448487220 */ /* 0x080fe20000410000 */
[-C--:B------:R-:W-:Y:S01]  /*101e0*/  FMUL.FTZ R73, R73, R4.reuse ;  /* 0x0000000449497220 */ /* 0x080fe20000410000 */
[-C--:B------:R-:W-:Y:S01]  /*101f0*/  FMUL.FTZ R76, R76, R4.reuse ;  /* 0x000000044c4c7220 */ /* 0x080fe20000410000 */
[----:B------:R-:W2:Y:S01]  /*10200*/  SHFL.BFLY PT, R3, R0, 0x1, 0x1f ;  /* 0x0c201f0000037f89 */ /* 0x000ea200000e0000 */
        /* <DEDUP_REMOVED lines=23> */
[----:B--2---:R-:W-:Y:S01]  /*10380*/  FADD.FTZ R3, R0, R3 ;  /* 0x0000000300037221 */ /* 0x004fe20000010000 */
        /* <DEDUP_REMOVED lines=16> */
[----:B------:R-:W2:Y:S01]  /*10490*/  @P0 MUFU.RCP R0, R3 ;  /* 0x0000000300000308 */ /* 0x000ea20000001000 */
[----:B------:R-:W-:-:S07]  /*104a0*/  @P0 FMUL.FTZ R170, R170, 0.69314718246459960938 ;  /* 0x3f317218aaaa0820 */ /* 0x000fce0000410000 */
[----:B------:R-:W3:Y:S01]  /*104b0*/  @P0 MUFU.LG2 R3, R3 ;  /* 0x0000000300030308 */ /* 0x000ee20000000c00 */
[-C--:B--2---:R-:W-:Y:S01]  /*104c0*/  FMUL.FTZ R26, R26, R0.reuse ;  /* 0x000000001a1a7220 */ /* 0x084fe20000410000 */
[-C--:B------:R-:W-:Y:S01]  /*104d0*/  FMUL.FTZ R27, R27, R0.reuse ;  /* 0x000000001b1b7220 */ /* 0x080fe20000410000 */
[-C--:B------:R-:W-:Y:S01]  /*104e0*/  FMUL.FTZ R30, R30, R0.reuse ;  /* 0x000000001e1e7220 */ /* 0x080fe20000410000 */
[-C--:B------:R-:W-:Y:S01]  /*104f0*/  FMUL.FTZ R31, R31, R0.reuse ;  /* 0x000000001f1f7220 */ /* 0x080fe20000410000 */
[-C--:B------:R-:W-:Y:S01]  /*10500*/  FMUL.FTZ R34, R34, R0.reuse ;  /* 0x0000000022227220 */ /* 0x080fe20000410000 */
[-C--:B------:R-:W-:Y:S01]  /*10510*/  FMUL.FTZ R35, R35, R0.reuse ;  /* 0x0000000023237220 */ /* 0x080fe20000410000 */
[-C--:B------:R-:W-:Y:S01]  /*10520*/  FMUL.FTZ R38, R38, R0.reuse ;  /* 0x0000000026267220 */ /* 0x080fe20000410000 */
[----:B------:R-:W-:Y:S01]  /*10530*/  FMUL.FTZ R39, R39, R0 ;  /* 0x0000000027277220 */ /* 0x000fe20000410000 */
[----:B---3--:R-:W-:Y:S01]  /*10540*/  @P0 FMUL.FTZ R5, R3, 0.69314718246459960938 ;  /* 0x3f31721803050820 */ /* 0x008fe20000410000 */
[----:B------:R-:W-:-:S02]  /*10550*/  IMAD.MOV.U32 R3, RZ, RZ, -0x800000 ;  /* 0xff800000ff037424 */ /* 0x000fc400078e00ff */
[-C--:B------:R-:W-:Y:S01]  /*10560*/  FMUL.FTZ R42, R42, R0.reuse ;  /* 0x000000002a2a7220 */ /* 0x080fe20000410000 */
[-C--:B------:R-:W-:Y:S01]  /*10570*/  FMUL.FTZ R43, R43, R0.reuse ;  /* 0x000000002b2b7220 */ /* 0x080fe20000410000 */
[----:B------:R-:W-:Y:S01]  /*10580*/  @P0 FFMA.FTZ R3, R170, R171, R5 ;  /* 0x000000abaa030223 */ /* 0x000fe20000010005 */
[----:B------:R-:W-:Y:S01]  /*10590*/  ISETP.NE.AND P0, PT, R193, RZ, PT ;  /* 0x000000ffc100720c */ /* 0x000fe20003f05270 */
        /* <DEDUP_REMOVED lines=12> */
[----:B------:R-:W-:-:S02]  /*10660*/  @!P0 IMAD R5, R18, 0x40, R191 ;  /* 0x0000004012058824 */ /* 0x000fc400078e02bf */
        /* <DEDUP_REMOVED lines=47> */
[----:B--2---:R-:W-:Y:S01]  /*10960*/  SEL R0, RZ, 0x1, P1 ;  /* 0x00000001ff007807 */ /* 0x004fe20000800000 */
[----:B------:R-:W-:Y:S06]  /*10970*/  BAR.ARV 0xe, 0x100 ;  /* 0x0384000000007b1d */ /* 0x000fec0000002000 */
[----:B------:R-:W-:-:S02]  /*10980*/  PLOP3.LUT P0, PT, PT, PT, PT, 0x8, 0x0 ;  /* 0x000000000000781c */ /* 0x000fc40003f0e170 */
[----:B------:R-:W-:Y:S02]  /*10990*/  LOP3.LUT R23, R23, R0, RZ, 0x3c, !PT ;  /* 0x0000000017177212 */ /* 0x000fe400078e3cff */
[----:B------:R-:W-:-:S09]  /*109a0*/  SEL R18, R18, RZ, P1 ;  /* 0x000000ff12127207 */ /* 0x000fd20000800000 */
.L_x_1371:
[----:B------:R-:W-:Y:S05]  /*109b0*/  BSYNC B7 ;  /* 0x0000000000077941 */ /* 0x000fea0003800000 */
.L_x_1367:
[----:B------:R-:W2:Y:S08]  /*109c0*/  S2UR UR5, SR_CgaCtaId ;  /* 0x00000000000579c3 */ /* 0x000eb00000008800 */
[----:B------:R-:W-:Y:S06]  /*109d0*/  BAR.SYNC.DEFER_BLOCKING 0x5, 0x180 ;  /* 0x0146000000007b1d */ /* 0x000fec0000010000 */
[----:B------:R-:W-:Y:S01]  /*109e0*/  UMOV UR4, 0x400 ;  /* 0x0000040000047882 */ /* 0x000fe20000000000 */
[----:B------:R-:W-:Y:S01]  /*109f0*/  BSSY B0, `(.L_x_1431) ;  /* 0x0000499000007945 */ /* 0x000fe20003800000 */
[----:B--2---:R-:W-:-:S06]  /*10a00*/  ULEA UR4, UR5, UR4, 0x18 ;  /* 0x0000000405047291 */ /* 0x004fcc000f8ec03f */
[----:B------:R-:W-:-:S05]  /*10a10*/  IMAD.U32 R2, RZ, RZ, UR4 ;  /* 0x00000004ff027e24 */ /* 0x000fca000f8e00ff */
[----:B0----5:R0:W2:Y:S01]  /*10a20*/  LDS.128 R152, [R2+0x388d0] ;  /* 0x0388d00002987984 */ /* 0x0210a20000000c00 */
[----:B------:R-:W-:Y:S06]  /*10a30*/  BAR.ARV 0x4, 0x180 ;  /* 0x0106000000007b1d */ /* 0x000fec0000002000 */
[----:B------:R-:W-:Y:S05]  /*10a40*/  @P0 BRA `(.L_x_1432) ;  /* 0x0000003800880947 */ /* 0x000fea0003800000 */
[----:B-1----:R-:W3:Y:S01]  /*10a50*/  LDL R4, [R1+0x88] ;  /* 0x0000880001047983 */ /* 0x002ee20000100800 */
[----:B------:R-:W-:Y:S01]  /*10a60*/  F2FP.BF16.F32.PACK_AB R6, R29, R28 ;  /* 0x0000001c1d06723e */ /* 0x000fe200000010ff */
[----:B------:R-:W-:Y:S01]  /*10a70*/  ULDC.64 UR6, c[0x0][0xd00] ;  /* 0x0003400000067ab9 */ /* 0x000fe20000000a00 */
[----:B------:R-:W-:Y:S01]  /*10a80*/  F2FP.BF16.F32.PACK_AB R7, R31, R30 ;  /* 0x0000001e1f07723e */ /* 0x000fe200000010ff */
[----:B------:R-:W1:Y:S01]  /*10a90*/  S2R R0, SR_SWINHI ;  /* 0x0000000000007919 */ /* 0x000e620000002f00 */
[----:B------:R-:W-:Y:S01]  /*10aa0*/  F2FP.BF16.F32.PACK_AB R8, R33, R32 ;  /* 0x000000202108723e */ /* 0x000fe200000010ff */
[----:B------:R-:W-:Y:S01]  /*10ab0*/  ULDC.64 UR4, c[0x0][0xd08] ;  /* 0x0003420000047ab9 */ /* 0x000fe20000000a00 */
[----:B------:R-:W-:Y:S02]  /*10ac0*/  F2FP.BF16.F32.PACK_AB R9, R35, R34 ;  /* 0x000000222309723e */ /* 0x000fe400000010ff */
[----:B------:R-:W-:Y:S02]  /*10ad0*/  F2FP.BF16.F32.PACK_AB R10, R37, R36 ;  /* 0x00000024250a723e */ /* 0x000fe400000010ff */
[----:B------:R-:W-:-:S02]  /*10ae0*/  F2FP.BF16.F32.PACK_AB R11, R39, R38 ;  /* 0x00000026270b723e */ /* 0x000fc400000010ff */
[----:B------:R-:W-:Y:S02]  /*10af0*/  MOV R12, R2 ;  /* 0x00000002000c7202 */ /* 0x000fe40000000f00 */
[----:B-1----:R-:W-:Y:S01]  /*10b00*/  MOV R13, R0 ;  /* 0x00000000000d7202 */ /* 0x002fe20000000f00 */
        /* <DEDUP_REMOVED lines=10> */
[----:B-1----:R-:W-:Y:S02]  /*10bb0*/  IADD3 R4, P0, R14, 0x20, RZ ;  /* 0x000000200e047810 */ /* 0x002fe40007f1e0ff */
        /* <DEDUP_REMOVED lines=8> */
[----:B-1----:R-:W-:Y:S02]  /*10c40*/  IADD3 R4, P0, R14, 0x40, RZ ;  /* 0x000000400e047810 */ /* 0x002fe40007f1e0ff */
        /* <DEDUP_REMOVED lines=147> */
[----:B-1----:R-:W-:Y:S02]  /*11580*/  LOP3.LUT R4, R0, 0x380, RZ, 0xc0, !PT ;  /* 0x0000038000047812 */ /* 0x002fe400078ec0ff */
        /* <DEDUP_REMOVED lines=11> */
[----:B-1----:R-:W-:Y:S01]  /*11640*/  @P0 IADD3 R8, P2, R213, UR4, RZ ;  /* 0x00000004d5080c10 */ /* 0x002fe2000ff5e0ff */
[----:B------:R-:W-:Y:S02]  /*11650*/  ULDC UR4, c[0x0][0xb88] ;  /* 0x0002e20000047ab9 */ /* 0x000fe40000000800 */
[----:B------:R-:W-:Y:S01]  /*11660*/  IMAD.U32 R4, RZ, RZ, UR4 ;  /* 0x00000004ff047e24 */ /* 0x000fe2000f8e00ff */
[----:B------:R-:W-:Y:S01]  /*11670*/  @P0 IADD3.X R9, R214, UR5, RZ, P2, !PT ;  /* 0x00000005d6090c10 */ /* 0x000fe200097fe4ff */
[----:B------:R1:W5:Y:S04]  /*11680*/  @P1 LDG.E R0, desc[UR40][R6.64] ;  /* 0x0000002806001981 */ /* 0x000368000c1e1900 */
[----:B------:R1:W5:Y:S01]  /*11690*/  @P0 LDG.E R4, desc[UR40][R8.64] ;  /* 0x0000002808040981 */ /* 0x000362000c1e1900 */
[----:B------:R-:W-:Y:S05]  /*116a0*/  @P0 BRA `(.L_x_1433) ;  /* 0x0000000000100947 */ /* 0x000fea0003800000 */
[----:B------:R-:W-:Y:S05]  /*116b0*/  @!P1 BRA `(.L_x_1433) ;  /* 0x00000000000c9947 */ /* 0x000fea0003800000 */
[----:B-----5:R-:W3:Y:S04]  /*116c0*/  LDG.E R4, desc[UR40][R6.64] ;  /* 0x0000002806047981 */ /* 0x020ee8000c1e1900 */
[----:B-1----:R-:W3:Y:S02]  /*116d0*/  LDG.E R6, desc[UR40][R6.64+0x4] ;  /* 0x0000042806067981 */ /* 0x002ee4000c1e1900 */
[----:B---3--:R-:W-:-:S07]  /*116e0*/  IMAD.IADD R4, R6, 0x1, -R4 ;  /* 0x0000000106047824 */ /* 0x008fce00078e0a04 */
.L_x_1433:
[----:B------:R-:W3:Y:S01]  /*116f0*/  LDL R5, [R1+0x40] ;  /* 0x0000400001057983 */ /* 0x000ee20000100800 */
[----:B------:R-:W-:Y:S01]  /*11700*/  ISETP.NE.AND P1, PT, R211, RZ, PT ;  /* 0x000000ffd300720c */ /* 0x000fe20003f25270 */
[----:B------:R-:W-:-:S03]  /*11710*/  ULDC UR4, c[0x0][0xbd4] ;  /* 0x0002f50000047ab9 */ /* 0x000fc60000000800 */
[----:B------:R-:W-:Y:S01]  /*11720*/  SEL R211, R211, UR4, P1 ;  /* 0x00000004d3d37c07 */ /* 0x000fe20008800000 */
[----:B---3--:R-:W3:Y:S02]  /*11730*/  SHFL.IDX PT, R5, R5, RZ, 0x1f ;  /* 0x00001fff05057589 */ /* 0x008ee400000e0000 */
[----:B---3--:R-:W-:Y:S02]  /*11740*/  ISETP.NE.AND P0, PT, R5, RZ, PT ;  /* 0x000000ff0500720c */ /* 0x008fe40003f05270 */
[----:B-----5:R-:W-:-:S11]  /*11750*/  SHF.R.S32.HI R5, RZ, 0x1f, R0 ;  /* 0x0000001fff057819 */ /* 0x020fd60000011400 */
[----:B------:R-:W-:Y:S05]  /*11760*/  @P0 BRA `(.L_x_1434) ;  /* 0x0000000400000947 */ /* 0x000fea0003800000 */
[----:B------:R-:W3:Y:S01]  /*11770*/  LDL.LU R11, [R1+0x3c] ;  /* 0x00003c00010b7983 */ /* 0x000ee20000300800 */
[----:B------:R-:W-:Y:S01]  /*11780*/  IMAD.MOV.U32 R10, RZ, RZ, 0xab8 ;  /* 0x00000ab8ff0a7424 */ /* 0x000fe200078e00ff */
[----:B------:R-:W-:Y:S01]  /*11790*/  ISETP.GT.AND P1, PT, R211, 0x1, PT ;  /* 0x00000001d300780c */ /* 0x000fe20003f24270 */
[----:B------:R-:W4:Y:S01]  /*117a0*/  LDC R156, c[0x0][0xce8] ;  /* 0x00033a00ff9c7b82 */ /* 0x000f220000000800 */
[----:B------:R-:W5:Y:S01]  /*117b0*/  LDL R21, [R1+0x7c] ;  /* 0x00007c0001157983 */ /* 0x000f620000100800 */
[----:B------:R-:W-:Y:S02]  /*117c0*/  ISETP.NE.U32.AND P0, PT, RZ, UR6, PT ;  /* 0x00000006ff007c0c */ /* 0x000fe4000bf05070 */
[----:B------:R-:W-:Y:S01]  /*117d0*/  SEL R10, R10, 0xa78, P1 ;  /* 0x00000a780a0a7807 */ /* 0x000fe20000800000 */
[----:B------:R-:W5:Y:S01]  /*117e0*/  LDL R158, [R1+0x84] ;  /* 0x00008400019e7983 */ /* 0x000f620000100800 */
[----:B------:R-:W-:Y:S02]  /*117f0*/  ISETP.NE.AND.EX P0, PT, RZ, UR7, PT, P0 ;  /* 0x00000007ff007c0c */ /* 0x000fe4000bf05300 */
[----:B-1----:R-:W1:Y:S01]  /*11800*/  LDC.64 R8, c[0x0][R10+0x220] ;  /* 0x000088000a087b82 */ /* 0x002e620000000a00 */
[----:B------:R-:W5:Y:S01]  /*11810*/  LDL R157, [R1+0x44] ;  /* 0x00004400019d7983 */ /* 0x000f620000100800 */
[----:B------:R-:W-:-:S06]  /*11820*/  SEL R14, R210, RZ, !P0 ;  /* 0x000000ffd20e7207 */ /* 0x000fcc0004000000 */
[----:B------:R-:W0:Y:S01]  /*11830*/  LDC.64 R6, c[0x0][R10+0x218] ;  /* 0x000086000a067b82 */ /* 0x000e220000000a00 */
[----:B-1----:R-:W-:Y:S01]  /*11840*/  IMAD R9, R9, R14, RZ ;  /* 0x0000000e09097224 */ /* 0x002fe200078e02ff */
[----:B--2---:R-:W-:Y:S02]  /*11850*/  SEL R152, R221, RZ, P1 ;  /* 0x000000ffdd987207 */ /* 0x004fe40000800000 */
[----:B---3--:R-:W-:Y:S02]  /*11860*/  SEL R11, R11, RZ, !P0 ;  /* 0x000000ff0b0b7207 */ /* 0x008fe40004000000 */
[----:B----4-:R-:W-:-:S03]  /*11870*/  ISETP.NE.AND P0, PT, R156, 0x1, PT ;  /* 0x000000019c00780c */ /* 0x010fc60003f05270 */
        /* <DEDUP_REMOVED lines=8> */
[----:B-----5:R-:W-:Y:S02]  /*11900*/  IMAD R21, R212, 0x40, R21 ;  /* 0x00000040d4157824 */ /* 0x020fe400078e0215 */
        /* <DEDUP_REMOVED lines=38> */
.L_x_1434:
[----:B------:R-:W-:Y:S02]  /*11b70*/  ISETP.GT.AND P1, PT, R211, 0x1, PT ;  /* 0x00000001d300780c */ /* 0x000fe40003f24270 */
[----:B------:R-:W-:-:S04]  /*11b80*/  ISETP.NE.U32.AND P0, PT, RZ, UR6, PT ;  /* 0x00000006ff007c0c */ /* 0x000fc8000bf05070 */
[----:B------:R-:W-:-:S04]  /*11b90*/  ISETP.NE.AND.EX P0, PT, RZ, UR7, PT, P0 ;  /* 0x00000007ff007c0c */ /* 0x000fc8000bf05300 */
[----:B------:R-:W-:-:S03]  /*11ba0*/  SEL R210, R210, RZ, !P0 ;  /* 0x000000ffd2d27207 */ /* 0x000fc60004000000 */
[----:B------:R-:W-:Y:S06]  /*11bb0*/  @P1 BRA `(.L_x_1435) ;  /* 0x0000001000381947 */ /* 0x000fec0003800000 */
[----:B---3--:R-:W3:Y:S01]  /*11bc0*/  S2R R20, SR_TID.X ;  /* 0x0000000000147919 */ /* 0x008ee20000002100 */
[----:B------:R-:W4:Y:S01]  /*11bd0*/  LDC R83, c[0x0][0xce8] ;  /* 0x00033a00ff537b82 */ /* 0x000f220000000800 */
[----:B------:R-:W-:Y:S01]  /*11be0*/  ULDC.64 UR4, c[0x0][0xba0] ;  /* 0x0002e80000047ab9 */ /* 0x000fe20000000a00 */
[----:B---3--:R-:W-:-:S05]  /*11bf0*/  VIADD R20, R20, 0xffffff80 ;  /* 0xffffff8014147836 */ /* 0x008fca0000000000 */
[----:B------:R-:W-:-:S04]  /*11c00*/  SHF.R.S32.HI R21, RZ, 0x1f, R20 ;  /* 0x0000001fff157819 */ /* 0x000fc80000011414 */
[----:B------:R-:W-:-:S04]  /*11c10*/  LEA.HI R21, R21, R20, RZ, 0x3 ;  /* 0x0000001415157211 */ /* 0x000fc800078f18ff */
[----:B------:R-:W-:-:S05]  /*11c20*/  SHF.R.S32.HI R3, RZ, 0x3, R21 ;  /* 0x00000003ff037819 */ /* 0x000fca0000011415 */
[----:B-1----:R-:W-:-:S04]  /*11c30*/  IMAD R7, R3, 0x40, R188 ;  /* 0x0000004003077824 */ /* 0x002fc800078e02bc */
        /* <DEDUP_REMOVED lines=43> */
[C---:B------:R-:W-:Y:S01]  /*11ef0*/  IADD3 R57, P5, R6.reuse, 0xa000, RZ ;  /* 0x0000a00006397810 */ /* 0x040fe20007fbe0ff */
[----:B------:R-:W5:Y:S01]  /*11f00*/  LD.E.128 R24, desc[UR40][R24.64] ;  /* 0x0000002818187980 */ /* 0x000f62000c101d00 */
[----:B------:R-:W-:-:S02]  /*11f10*/  IADD3 R61, P6, R6, 0xb000, RZ ;  /* 0x0000b000063d7810 */ /* 0x000fc40007fde0ff */
[C---:B------:R-:W-:Y:S01]  /*11f20*/  IADD3 R65, P0, R6.reuse, 0xc000, RZ ;  /* 0x0000c00006417810 */ /* 0x040fe20007f1e0ff */
[----:B------:R-:W5:Y:S01]  /*11f30*/  LD.E.128 R28, desc[UR40][R28.64] ;  /* 0x000000281c1c7980 */ /* 0x000f62000c101d00 */
[C---:B------:R-:W-:Y:S02]  /*11f40*/  IADD3 R69, P1, R6.reuse, 0xd000, RZ ;  /* 0x0000d00006457810 */ /* 0x040fe40007f3e0ff */
[C---:B------:R-:W-:Y:S01]  /*11f50*/  IADD3 R73, P2, R6.reuse, 0xe000, RZ ;  /* 0x0000e00006497810 */ /* 0x040fe20007f5e0ff */
[----:B------:R-:W5:Y:S01]  /*11f60*/  LD.E.128 R32, desc[UR40][R32.64] ;  /* 0x0000002820207980 */ /* 0x000f62000c101d00 */
[C---:B------:R-:W-:Y:S02]  /*11f70*/  LOP3.LUT R15, R6.reuse, 0x380, RZ, 0xc0, !PT ;  /* 0x00000380060f7812 */ /* 0x040fe400078ec0ff */
[----:B------:R-:W-:Y:S01]  /*11f80*/  IADD3 R11, P3, R6, 0xf000, RZ ;  /* 0x0000f000060b7810 */ /* 0x000fe20007f7e0ff */
[----:B------:R-:W5:Y:S01]  /*11f90*/  LD.E.128 R36, desc[UR40][R36.64] ;  /* 0x0000002824247980 */ /* 0x000f62000c101d00 */
[----:B------:R-:W-:-:S02]  /*11fa0*/  LOP3.LUT R52, R53, 0x380, RZ, 0xc0, !PT ;  /* 0x0000038035347812 */ /* 0x000fc400078ec0ff */
[----:B------:R-:W-:Y:S01]  /*11fb0*/  LOP3.LUT R56, R57, 0x380, RZ, 0xc0, !PT ;  /* 0x0000038039387812 */ /* 0x000fe200078ec0ff */
[----:B------:R-:W-:Y:S01]  /*11fc0*/  IMAD.X R77, RZ, RZ, R7, P3 ;  /* 0x000000ffff4d7224 */ /* 0x000fe200018e0607 */
[----:B------:R-:W-:Y:S01]  /*11fd0*/  LOP3.LUT R60, R61, 0x380, RZ, 0xc0, !PT ;  /* 0x000003803d3c7812 */ /* 0x000fe200078ec0ff */
[----:B------:R-:W5:Y:S01]  /*11fe0*/  LD.E.128 R40, desc[UR40][R40.64] ;  /* 0x0000002828287980 */ /* 0x000f62000c101d00 */
[----:B------:R-:W-:Y:S02]  /*11ff0*/  LOP3.LUT R64, R65, 0x380, RZ, 0xc0, !PT ;  /* 0x0000038041407812 */ /* 0x000fe400078ec0ff */
[----:B------:R-:W-:Y:S01]  /*12000*/  LOP3.LUT R68, R69, 0x380, RZ, 0xc0, !PT ;  /* 0x0000038045447812 */ /* 0x000fe200078ec0ff */
[----:B------:R-:W5:Y:S01]  /*12010*/  LD.E.128 R44, desc[UR40][R44.64] ;  /* 0x000000282c2c7980 */ /* 0x000f62000c101d00 */
[----:B------:R-:W-:Y:S02]  /*12020*/  LOP3.LUT R72, R73, 0x380, RZ, 0xc0, !PT ;  /* 0x0000038049487812 */ /* 0x000fe400078ec0ff */
[----:B------:R-:W-:Y:S01]  /*12030*/  SHF.R.U64 R15, R15, 0x3, RZ ;  /* 0x000000030f0f7819 */ /* 0x000fe200000012ff */
[----:B------:R-:W5:Y:S01]  /*12040*/  LD.E.128 R48, desc[UR40][R48.64] ;  /* 0x0000002830307980 */ /* 0x000f62000c101d00 */
[----:B------:R-:W-:-:S02]  /*12050*/  LOP3.LUT R9, R11, 0x380, RZ, 0xc0, !PT ;  /* 0x000003800b097812 */ /* 0x000fc400078ec0ff */
[----:B------:R-:W-:Y:S02]  /*12060*/  SHF.R.U64 R52, R52, 0x3, RZ ;  /* 0x0000000334347819 */ /* 0x000fe400000012ff */
[----:B------:R-:W-:Y:S02]  /*12070*/  SHF.R.U64 R56, R56, 0x3, RZ ;  /* 0x0000000338387819 */ /* 0x000fe400000012ff */
[----:B------:R-:W-:Y:S02]  /*12080*/  SHF.R.U64 R60, R60, 0x3, RZ ;  /* 0x000000033c3c7819 */ /* 0x000fe400000012ff */
[----:B------:R-:W-:Y:S02]  /*12090*/  SHF.R.U64 R64, R64, 0x3, RZ ;  /* 0x0000000340407819 */ /* 0x000fe400000012ff */
[----:B------:R-:W-:Y:S02]  /*120a0*/  SHF.R.U64 R68, R68, 0x3, RZ ;  /* 0x0000000344447819 */ /* 0x000fe400000012ff */
[----:B------:R-:W-:-:S02]  /*120b0*/  SHF.R.U64 R72, R72, 0x3, RZ ;  /* 0x0000000348487819 */ /* 0x000fc400000012ff */
        /* <DEDUP_REMOVED lines=17> */
[----:B----4-:R-:W-:Y:S01]  /*121d0*/  ISETP.NE.AND P3, PT, R83, 0x1, PT ;  /* 0x000000015300780c */ /* 0x010fe20003f65270 */
[----:B------:R-:W-:Y:S01]  /*121e0*/  IMAD.WIDE.U32 R6, R0, UR4, RZ ;  /* 0x0000000400067c25 */ /* 0x000fe2000f8e00ff */
[----:B------:R-:W-:Y:S01]  /*121f0*/  LOP3.LUT R21, R21, 0xfffffff8, RZ, 0xc0, !PT ;  /* 0xfffffff815157812 */ /* 0x000fe200078ec0ff */
[----:B------:R-:W1:Y:S01]  /*12200*/  LDC R0, c[0x0][0xbc8] ;  /* 0x0002f200ff007b82 */ /* 0x000e620000000800 */
        /* <DEDUP_REMOVED lines=17> */
[-C--:B-1----:R-:W-:Y:S02]  /*12320*/  ISETP.GE.AND P1, PT, R219, R0.reuse, PT ;  /* 0x00000000db00720c */ /* 0x082fe40003f26270 */
        /* <DEDUP_REMOVED lines=25> */
[----:B------:R-:W-:Y:S01]  /*124c0*/  @!PT LDS RZ, [RZ] ;  /* 0x00000000fffff984 */ /* 0x000fe20000000800 */
[----:B------:R-:W-:Y:S01]  /*124d0*/  @!PT LDS RZ, [RZ] ;  /* 0x00000000fffff984 */ /* 0x000fe20000000800 */
[----:B------:R-:W-:Y:S01]  /*124e0*/  @!PT LDS RZ, [RZ] ;  /* 0x00000000fffff984 */ /* 0x000fe20000000800 */
[----:B------:R-:W-:Y:S01]  /*124f0*/  @!PT LDS RZ, [RZ] ;  /* 0x00000000fffff984 */ /* 0x000fe20000000800 */
[----:B------:R1:W-:Y:S06]  /*12500*/  MEMBAR.ALL.CTA ;  /* 0x0000000000007992 */ /* 0x0003ec0000008000 */
[----:B-1----:R-:W1:Y:S01]  /*12510*/  FENCE.VIEW.ASYNC.S ;  /* 0x00000000000073c6 */ /* 0x002e620000000000 */
[----:B------:R-:W-:Y:S01]  /*12520*/  IMAD R82, R4, R83, RZ ;  /* 0x0000005304527224 */ /* 0x000fe200078e02ff */
[----:B------:R-:W-:Y:S01]  /*12530*/  SEL R4, RZ, 0xffffffff, P0 ;  /* 0xffffffffff047807 */ /* 0x000fe20000000000 */
[----:B------:R-:W-:Y:S01]  /*12540*/  IMAD.SHL.U32 R85, R21, 0x8, RZ ;  /* 0x0000000815557824 */ /* 0x000fe200078e00ff */
[----:B------:R-:W-:Y:S01]  /*12550*/  ISETP.GE.AND P0, PT, R215, R0, PT ;  /* 0x00000000d700720c */ /* 0x000fe20003f06270 */
[----:B------:R-:W-:-:S02]  /*12560*/  IMAD R80, R80, UR4, RZ ;  /* 0x0000000450507c24 */ /* 0x000fc4000f8e02ff */
        /* <DEDUP_REMOVED lines=30> */
[----:B-1----:R1:W-:Y:S01]  /*12750*/  SYNCS.ARRIVE.TRANS64.RED.A1T0 RZ, [R4+URZ], RZ ;  /* 0x000000ff04ff79a7 */ /* 0x0023e2000810043f */
[----:B------:R-:W-:Y:S01]  /*12760*/  LOP3.LUT R85, R84, R5, RZ, 0xfc, !PT ;  /* 0x0000000554557212 */ /* 0x000fe200078efcff */
[----:B------:R-:W-:Y:S02]  /*12770*/  BSSY B1, `(.L_x_1436) ;  /* 0x000002a000017945 */ /* 0x000fe40003800000 */
[----:B------:R3:W4:Y:S01]  /*12780*/  SHFL.IDX PT, R5, R87, RZ, 0x181f ;  /* 0x00181fff57057589 */ /* 0x00072200000e0000 */
[----:B--2---:R-:W-:-:S03]  /*12790*/  SHF.R.S32.HI R152, RZ, 0x1f, R215 ;  /* 0x0000001fff987819 */ /* 0x004fc600000114d7 */
[----:B-1----:R3:W1:Y:S01]  /*127a0*/  SHFL.IDX PT, R4, R86, RZ, 0x181f ;  /* 0x00181fff56047589 */ /* 0x00266200000e0000 */
        /* <DEDUP_REMOVED lines=11> */
[----:B-1--4-:R-:W-:Y:S02]  /*12860*/  @!P2 IMAD.WIDE R20, R188, 0x2, R4 ;  /* 0x00000002bc14a825 */ /* 0x012fe400078e0204 */
        /* <DEDUP_REMOVED lines=10> */
[CC--:B-1----:R-:W-:Y:S02]  /*12910*/  @!P1 LEA R20, P6, R216.reuse, R4.reuse, 0x1 ;  /* 0x00000004d8149211 */ /* 0x0c2fe400078c08ff */
[----:B------:R-:W-:Y:S02]  /*12920*/  SHF.R.S32.HI R9, RZ, 0x1f, R89 ;  /* 0x0000001fff097819 */ /* 0x000fe40000011459 */
[-C--:B------:R-:W-:Y:S02]  /*12930*/  @!P1 LEA.HI.X R21, R216, R5.reuse, R156, 0x1, P6 ;  /* 0x00000005d8159211 */ /* 0x080fe400030f0c9c */
[-C--:B--2---:R-:W-:Y:S02]  /*12940*/  @!P0 LEA R6, P5, R217, R4.reuse, 0x1 ;  /* 0x00000004d9068211 */ /* 0x084fe400078a08ff */
        /* <DEDUP_REMOVED lines=12> */
.L_x_1437:
[----:B------:R-:W-:Y:S05]  /*12a10*/  BSYNC B1 ;  /* 0x0000000000017941 */ /* 0x000fea0003800000 */
.L_x_1436:
[----:B------:R-:W-:Y:S01]  /*12a20*/  VIADD R3, R3, 0x20 ;  /* 0x0000002003037836 */ /* 0x000fe20000000000 */
[----:B---34-:R2:W3:Y:S04]  /*12a30*/  SHFL.IDX PT, R5, R87, 0x1, 0x181f ;  /* 0x00381f0057057f89 */ /* 0x0184e800000e0000 */
[----:B------:R-:W-:Y:S01]  /*12a40*/  ISETP.GE.AND P0, PT, R3, R82, PT ;  /* 0x000000520300720c */ /* 0x000fe20003f06270 */
[----:B-1----:R2:W1:-:S12]  /*12a50*/  SHFL.IDX PT, R4, R86, 0x1, 0x181f ;  /* 0x00381f0056047f89 */ /* 0x00245800000e0000 */
[----:B--2---:R-:W-:Y:S05]  /*12a60*/  @P0 BRA `(.L_x_1438) ;  /* 0x0000002800440947 */ /* 0x004fea0003800000 */
[-C--:B------:R-:W-:Y:S02]  /*12a70*/  ISETP.GE.AND P5, PT, R219, R0.reuse, PT ;  /* 0x00000000db00720c */ /* 0x080fe40003fa6270 */
[-C--:B------:R-:W-:Y:S02]  /*12a80*/  ISETP.GE.AND P6, PT, R188, R0.reuse, PT ;  /* 0x00000000bc00720c */ /* 0x080fe40003fc6270 */
[-C--:B------:R-:W-:Y:S02]  /*12a90*/  ISETP.GE.AND P4, PT, R218, R0.reuse, PT ;  /* 0x00000000da00720c */ /* 0x080fe40003f86270 */
[-C--:B------:R-:W-:Y:S02]  /*12aa0*/  ISETP.GE.AND P2, PT, R216, R0.reuse, PT ;  /* 0x00000000d800720c */ /* 0x080fe40003f46270 */
[----:B------:R-:W-:Y:S02]  /*12ab0*/  ISETP.GE.AND P3, PT, R217, R0, PT ;  /* 0x00000000d900720c */ /* 0x000fe40003f66270 */
[----:B------:R-:W-:-:S03]  /*12ac0*/  LOP3.LUT P0, RZ, R84, 0x40, RZ, 0xc0, !PT ;  /* 0x0000004054ff7812 */ /* 0x000fc6000780c0ff */
[C---:B-1---5:R-:W-:Y:S02]  /*12ad0*/  @!P5 LEA R8, P1, R219.reuse, R4, 0x1 ;  /* 0x00000004db08d211 */ /* 0x062fe400078208ff */
[----:B---3--:R-:W-:Y:S02]  /*12ae0*/  @!P6 IMAD.WIDE R6, R188, 0x2, R4 ;  /* 0x00000002bc06e825 */ /* 0x008fe400078e0204 */
[----:B------:R-:W-:Y:S02]  /*12af0*/  @!P5 LEA.HI.X R9, R219, R5, R159, 0x1, P1 ;  /* 0x00000005db09d211 */ /* 0x000fe400008f0c9f */
[----:B------:R-:W-:Y:S01]  /*12b00*/  ISETP.GE.AND P1, PT, R215, R0, PT ;  /* 0x00000000d700720c */ /* 0x000fe20003f26270 */
[----:B------:R1:W-:Y:S01]  /*12b10*/  @!P6 ST.E.128 desc[UR40][R6.64], R12 ;  /* 0x0000000c0600e985 */ /* 0x0003e2000c101d28 */
[----:B------:R-:W-:-:S03]  /*12b20*/  SHF.R.S32.HI R0, RZ, 0x1f, R83 ;  /* 0x0000001fff007819 */ /* 0x000fc60000011453 */
[----:B------:R2:W-:Y:S01]  /*12b30*/  @!P5 ST.E.128 desc[UR40][R8.64], R28 ;  /* 0x0000001c0800d985 */ /* 0x0005e2000c101d28 */
[----:B-1----:R-:W-:-:S04]  /*12b40*/  @!P4 LEA R6, P6, R218, R4, 0x1 ;  /* 0x00000004da06c211 */ /* 0x002fc800078c08ff */
[-C--:B------:R-:W-:Y:S02]  /*12b50*/  @!P4 LEA.HI.X R7, R218, R5.reuse, R158, 0x1, P6 ;  /* 0x00000005da07c211 */ /* 0x080fe400030f0c9e */
[CC--:B------:R-:W-:Y:S02]  /*12b60*/  @!P2 LEA R10, P6, R216.reuse, R4.reuse, 0x1 ;  /* 0x00000004d80aa211 */ /* 0x0c0fe400078c08ff */
[CC--:B--2---:R-:W-:Y:S01]  /*12b70*/  @!P3 LEA R8, P5, R217.reuse, R4.reuse, 0x1 ;  /* 0x00000004d908b211 */ /* 0x0c4fe200078a08ff */
        /* <DEDUP_REMOVED lines=18> */
.L_x_1435:
[----:B------:R-:W4:Y:S01]  /*12ca0*/  LDL R10, [R1+0x7c] ;  /* 0x00007c00010a7983 */ /* 0x000f220000100800 */
[----:B-1-3--:R-:W1:Y:S01]  /*12cb0*/  LDC R9, c[0x0][0xce8] ;  /* 0x00033a00ff097b82 */ /* 0x00ae620000000800 */
[----:B------:R-:W-:Y:S01]  /*12cc0*/  ULDC.64 UR4, c[0x0][0xc08] ;  /* 0x0003020000047ab9 */ /* 0x000fe20000000a00 */
[----:B------:R-:W-:Y:S01]  /*12cd0*/  IMAD R11, R212, 0x40, R191 ;  /* 0x00000040d40b7824 */ /* 0x000fe200078e02bf */
[----:B------:R-:W-:Y:S01]  /*12ce0*/  BSSY B1, `(.L_x_1439) ;  /* 0x00000f0000017945 */ /* 0x000fe20003800000 */
[----:B------:R-:W-:Y:S01]  /*12cf0*/  IMAD R3, R5, UR4, RZ ;  /* 0x0000000405037c24 */ /* 0x000fe2000f8e02ff */
[----:B------:R-:W-:Y:S01]  /*12d00*/  SHF.R.S32.HI R21, RZ, 0x1f, R222 ;  /* 0x0000001fff157819 */ /* 0x000fe200000114de */
[C---:B------:R-:W-:Y:S01]  /*12d10*/  IMAD.WIDE.U32 R6, R0.reuse, UR4, RZ ;  /* 0x0000000400067c25 */ /* 0x040fe2000f8e00ff */
[----:B--2---:R-:W-:Y:S02]  /*12d20*/  SHF.R.S32.HI R152, RZ, 0x1f, R223 ;  /* 0x0000001fff987819 */ /* 0x004fe400000114df */
        /* <DEDUP_REMOVED lines=14> */
[----:B-1----:R-:W-:Y:S01]  /*12e10*/  ISETP.NE.AND P0, PT, R9, 0x1, PT ;  /* 0x000000010900780c */ /* 0x002fe20003f05270 */
        /* <DEDUP_REMOVED lines=18> */
[----:B------:R-:W2:Y:S01]  /*12f40*/  @P0 LDC R0, c[0x0][0xcf0] ;  /* 0x00033c00ff000b82 */ /* 0x000ea20000000800 */
        /* <DEDUP_REMOVED lines=36> */
[----:B------:R-:W-:-:S02]  /*13190*/  VIADD R192, R193, 0x40 ;  /* 0x00000040c1c07836 */ /* 0x000fc40000000000 */
[C---:B------:R-:W-:Y:S02]  /*131a0*/  VIADD R197, R193.reuse, 0x38 ;  /* 0x00000038c1c57836 */ /* 0x040fe40000000000 */
[C---:B------:R-:W-:Y:S02]  /*131b0*/  VIADD R199, R193.reuse, 0x30 ;  /* 0x00000030c1c77836 */ /* 0x040fe40000000000 */
[C---:B------:R-:W-:Y:S02]  /*131c0*/  VIADD R201, R193.reuse, 0x28 ;  /* 0x00000028c1c97836 */ /* 0x040fe40000000000 */
[C---:B------:R-:W-:Y:S02]  /*131d0*/  VIADD R203, R193.reuse, 0x20 ;  /* 0x00000020c1cb7836 */ /* 0x040fe40000000000 */
[C---:B------:R-:W-:Y:S02]  /*131e0*/  VIADD R205, R193.reuse, 0x18 ;  /* 0x00000018c1cd7836 */ /* 0x040fe40000000000 */
[----:B------:R-:W-:-:S02]  /*131f0*/  VIADD R210, R193, 0x10 ;  /* 0x00000010c1d27836 */ /* 0x000fc40000000000 */
[----:B------:R-:W-:Y:S02]  /*13200*/  VIADD R213, R193, 0x8 ;  /* 0x00000008c1d57836 */ /* 0x000fe40000000000 */
[----:B----4-:R-:W-:-:S04]  /*13210*/  IMAD R3, R212, 0x40, R10 ;  /* 0x00000040d4037824 */ /* 0x010fc800078e020a */
[----:B-1----:R-:W-:-:S04]  /*13220*/  @P0 IMAD.HI.U32 R8, R3, R8, RZ ;  /* 0x0000000803080227 */ /* 0x002fc800078e00ff */
[----:B------:R-:W-:Y:S01]  /*13230*/  IMAD.MOV.U32 R5, RZ, RZ, R3 ;  /* 0x000000ffff057224 */ /* 0x000fe200078e0003 */
[----:B--2---:R-:W-:-:S05]  /*13240*/  @P0 SHF.R.U32.HI R5, RZ, R0, R8 ;  /* 0x00000000ff050219 */ /* 0x004fca0000011608 */
        /* <DEDUP_REMOVED lines=153> */
.L_x_1440:
[----:B------:R-:W-:Y:S05]  /*13be0*/  BSYNC B1 ;  /* 0x0000000000017941 */ /* 0x000fea0003800000 */
.L_x_1439:
        /* <DEDUP_REMOVED lines=33> */
[C---:B----4-:R-:W-:Y:S01]  /*13e00*/  @!P5 LEA R8, P6, R199.reuse, R24, 0x2 ;  /* 0x00000018c708d211 */ /* 0x050fe200078c10ff */
[----:B------:R1:W-:Y:S01]  /*13e10*/  @!P4 ST.E.64 desc[UR40][R6.64], R46 ;  /* 0x0000002e0600c985 */ /* 0x0003e2000c101b28 */
[----:B------:R-:W-:Y:S02]  /*13e20*/  ISETP.GE.AND P3, PT, R180, UR4, PT ;  /* 0x00000004b4007c0c */ /* 0x000fe4000bf66270 */
[----:B------:R-:W-:-:S02]  /*13e30*/  @!P5 LEA.HI.X R9, R199, R20, R200, 0x2, P6 ;  /* 0x00000014c709d211 */ /* 0x000fc400030f14c8 */
[----:B------:R-:W-:-:S03]  /*13e40*/  ISETP.GE.AND P4, PT, R178, UR4, PT ;  /* 0x00000004b2007c0c */ /* 0x000fc6000bf86270 */
[----:B------:R4:W-:Y:S01]  /*13e50*/  @!P5 ST.E.64 desc[UR40][R8.64], R50 ;  /* 0x000000320800d985 */ /* 0x0009e2000c101b28 */
[CC--:B0-----:R-:W-:Y:S02]  /*13e60*/  @!P0 LEA R4, P6, R197.reuse, R24.reuse, 0x2 ;  /* 0x00000018c5048211 */ /* 0x0c1fe400078c10ff */
[C---:B-1----:R-:W-:Y:S02]  /*13e70*/  @!P1 LEA R6, P5, R192.reuse, R24, 0x2 ;  /* 0x00000018c0069211 */ /* 0x042fe400078a10ff */
        /* <DEDUP_REMOVED lines=24> */
[-C--:B-1----:R-:W-:Y:S01]  /*14000*/  @!P1 LEA R6, P3, R172, R24.reuse, 0x2 ;  /* 0x00000018ac069211 */ /* 0x082fe200078610ff */
        /* <DEDUP_REMOVED lines=70> */
.L_x_1432:
[----:B------:R-:W-:Y:S01]  /*14470*/  ULDC.64 UR6, c[0x0][0xd08] ;  /* 0x0003420000067ab9 */ /* 0x000fe20000000a00 */
[----:B------:R-:W-:Y:S01]  /*14480*/  ULDC.64 UR4, c[0x0][0xd00] ;  /* 0x0003400000047ab9 */ /* 0x000fe20000000a00 */
[----:B------:R-:W-:Y:S01]  /*14490*/  ISETP.NE.U32.AND P1, PT, RZ, UR6, PT ;  /* 0x00000006ff007c0c */ /* 0x000fe2000bf25070 */
[----:B------:R-:W-:Y:S01]  /*144a0*/  IMAD.MOV.U32 R3, RZ, RZ, RZ ;  /* 0x000000ffff037224 */ /* 0x000fe200078e00ff */
[----:B------:R-:W-:Y:S02]  /*144b0*/  ISETP.NE.U32.AND P0, PT, RZ, UR4, PT ;  /* 0x00000004ff007c0c */ /* 0x000fe4000bf05070 */
[----:B------:R-:W-:Y:S02]  /*144c0*/  ISETP.NE.AND.EX P1, PT, RZ, UR7, PT, P1 ;  /* 0x00000007ff007c0c */ /* 0x000fe4000bf25310 */
[----:B-1----:R-:W-:Y:S02]  /*144d0*/  IADD3 R4, P2, R213, UR4, RZ ;  /* 0x00000004d5047c10 */ /* 0x002fe4000ff5e0ff */
        /* <DEDUP_REMOVED lines=9> */
[----:B------:R-:W3:-:S12]  /*14570*/  S2R R8, SR_TID.X ;  /* 0x0000000000087919 */ /* 0x000ed80000002100 */
[----:B------:R-:W4:Y:S01]  /*14580*/  @!P2 LDC R211, c[0x0][0xbd4] ;  /* 0x0002f500ffd3ab82 */ /* 0x000f220000000800 */
[----:B---3--:R-:W-:Y:S01]  /*14590*/  VIADD R30, R8, 0xffffff80 ;  /* 0xffffff80081e7836 */ /* 0x008fe20000000000 */
[----:B----4-:R-:W-:-:S04]  /*145a0*/  ISETP.GT.AND P2, PT, R211, 0x1, PT ;  /* 0x00000001d300780c */ /* 0x010fc80003f44270 */
[----:B------:R-:W-:Y:S01]  /*145b0*/  ISETP.GT.AND P3, PT, R30, 0x3f, PT ;  /* 0x0000003f1e00780c */ /* 0x000fe20003f64270 */
[----:B-1----:R-:W-:-:S12]  /*145c0*/  @P1 BRA `(.L_x_1441) ;  /* 0x0000000000101947 */ /* 0x002fd80003800000 */
[----:B------:R-:W-:Y:S05]  /*145d0*/  @!P0 BRA `(.L_x_1441) ;  /* 0x00000000000c8947 */ /* 0x000fea0003800000 */
[----:B------:R-:W3:Y:S04]  /*145e0*/  LDG.E R7, desc[UR40][R4.64] ;  /* 0x0000002804077981 */ /* 0x000ee8000c1e1900 */
[----:B-----5:R-:W3:Y:S02]  /*145f0*/  LDG.E R0, desc[UR40][R4.64+0x4] ;  /* 0x0000042804007981 */ /* 0x020ee4000c1e1900 */
[----:B---3--:R-:W-:-:S07]  /*14600*/  IMAD.IADD R0, R0, 0x1, -R7 ;  /* 0x0000000100007824 */ /* 0x008fce00078e0a07 */
.L_x_1441:
[----:B------:R-:W3:Y:S01]  /*14610*/  LDL.LU R4, [R1+0x3c] ;  /* 0x00003c0001047983 */ /* 0x000ee20000300800 */
[----:B------:R-:W-:Y:S01]  /*14620*/  BSSY B1, `(.L_x_1442) ;  /* 0x0000037000017945 */ /* 0x000fe20003800000 */
[----:B------:R-:W-:Y:S02]  /*14630*/  SEL R27, R210, RZ, !P0 ;  /* 0x000000ffd21b7207 */ /* 0x000fe40004000000 */
[----:B-----5:R-:W-:Y:S02]  /*14640*/  SHF.R.S32.HI R26, RZ, 0x1f, R3 ;  /* 0x0000001fff1a7819 */ /* 0x020fe40000011403 */
[----:B---3--:R-:W-:Y:S01]  /*14650*/  SEL R28, R4, RZ, !P0 ;  /* 0x000000ff041c7207 */ /* 0x008fe20004000000 */
[----:B------:R-:W-:Y:S06]  /*14660*/  @P3 BRA `(.L_x_1443) ;  /* 0x0000000000c83947 */ /* 0x000fec0003800000 */
[----:B------:R-:W1:Y:S01]  /*14670*/  S2R R5, SR_TID.X ;  /* 0x0000000000057919 */ /* 0x000e620000002100 */
[----:B------:R-:W3:Y:S01]  /*14680*/  LDC R31, c[0x0][0xce8] ;  /* 0x00033a00ff1f7b82 */ /* 0x000ee20000000800 */
[----:B-1----:R-:W-:Y:S02]  /*14690*/  IMAD R4, R212, 0x40, R5 ;  /* 0x00000040d4047824 */ /* 0x002fe400078e0205 */
[----:B---3--:R-:W-:Y:S02]  /*146a0*/  IMAD R5, R0, R31, RZ ;  /* 0x0000001f00057224 */ /* 0x008fe400078e02ff */
[----:B------:R-:W-:-:S05]  /*146b0*/  VIADD R29, R4, 0xffffff80 ;  /* 0xffffff80041d7836 */ /* 0x000fca0000000000 */
[----:B------:R-:W-:-:S13]  /*146c0*/  ISETP.GE.AND P0, PT, R29, R5, PT ;  /* 0x000000051d00720c */ /* 0x000fda0003f06270 */
[----:B------:R-:W-:Y:S05]  /*146d0*/  @P0 BRA `(.L_x_1443) ;  /* 0x0000000000ac0947 */ /* 0x000fea0003800000 */
[----:B------:R-:W-:Y:S01]  /*146e0*/  IMAD.MOV.U32 R24, RZ, RZ, 0xab8 ;  /* 0x00000ab8ff187424 */ /* 0x000fe200078e00ff */
[----:B------:R-:W-:Y:S01]  /*146f0*/  ISETP.GT.AND P0, PT, R211, 0x1, PT ;  /* 0x00000001d300780c */ /* 0x000fe20003f04270 */
[----:B------:R-:W1:Y:S01]  /*14700*/  LDC.64 R4, c[0x0][0xca8] ;  /* 0x00032a00ff047b82 */ /* 0x000e620000000a00 */
        /* <DEDUP_REMOVED lines=8> */
[----:B------:R-:W2:Y:S08]  /*14790*/  @P1 LDC R20, c[0x0][0xcec] ;  /* 0x00033b00ff141b82 */ /* 0x000eb00000000800 */
[----:B------:R-:W5:Y:S01]  /*147a0*/  @P1 LDC R33, c[0x0][0xcf0] ;  /* 0x00033c00ff211b82 */ /* 0x000f620000000800 */
[----:B---3--:R-:W-:-:S07]  /*147b0*/  IMAD R11, R11, R27, RZ ;  /* 0x0000001b0b0b7224 */ /* 0x008fce00078e02ff */
[----:B-1----:R-:W1:Y:S01]  /*147c0*/  @!P0 LDC R4, c[0x0][0xc50] ;  /* 0x00031400ff048b82 */ /* 0x002e620000000800 */
[----:B------:R-:W-:-:S04]  /*147d0*/  IMAD.WIDE.U32 R14, R10, R27, RZ ;  /* 0x0000001b0a0e7225 */ /* 0x000fc800078e00ff */
[----:B------:R-:W-:Y:S02]  /*147e0*/  IMAD R11, R10, R28, R11 ;  /* 0x0000001c0a0b7224 */ /* 0x000fe400078e020b */
[----:B--2---:R-:W-:Y:S01]  /*147f0*/  @P1 IMAD.HI.U32 R20, R29, R20, RZ ;  /* 0x000000141d141227 */ /* 0x004fe200078e00ff */
[----:B------:R-:W2:Y:S03]  /*14800*/  @!P0 LDC R5, c[0x0][0xc54] ;  /* 0x00031500ff058b82 */ /* 0x000ea60000000800 */
        /* <DEDUP_REMOVED lines=19> */
[----:B-1----:R-:W-:-:S03]  /*14940*/  LEA R4, P0, R8, R4, 0x2 ;  /* 0x0000000408047211 */ /* 0x002fc600078010ff */
[----:B------:R-:W-:Y:S02]  /*14950*/  IMAD.IADD R6, R9, 0x1, R7 ;  /* 0x0000000109067824 */ /* 0x000fe400078e0207 */
[----:B------:R-:W-:-:S03]  /*14960*/  IMAD.MOV.U32 R7, RZ, RZ, -0x800000 ;  /* 0xff800000ff077424 */ /* 0x000fc600078e00ff */
[----:B--2---:R-:W-:-:S05]  /*14970*/  LEA.HI.X R5, R8, R5, R6, 0x2, P0 ;  /* 0x0000000508057211 */ /* 0x004fca00000f1406 */
[----:B------:R1:W-:Y:S02]  /*14980*/  STG.E desc[UR40][R4.64], R7 ;  /* 0x0000000704007986 */ /* 0x0003e4000c101928 */
.L_x_1443:
[----:B------:R-:W-:Y:S05]  /*14990*/  BSYNC B1 ;  /* 0x0000000000017941 */ /* 0x000fea0003800000 */
.L_x_1442:
[----:B------:R-:W-:Y:S05]  /*149a0*/  @P2 BRA `(.L_x_1438) ;  /* 0x0000000800742947 */ /* 0x000fea0003800000 */
[----:B------:R-:W3:Y:S01]  /*149b0*/  LDC R9, c[0x0][0xce8] ;  /* 0x00033a00ff097b82 */ /* 0x000ee20000000800 */
[----:B------:R-:W-:Y:S01]  /*149c0*/  ULDC.64 UR4, c[0x0][0xba0] ;  /* 0x0002e80000047ab9 */ /* 0x000fe20000000a00 */
[----:B-1----:R-:W-:Y:S01]  /*149d0*/  SHF.R.S32.HI R7, RZ, 0x1f, R30 ;  /* 0x0000001fff077819 */ /* 0x002fe2000001141e */
[----:B------:R-:W-:Y:S01]  /*149e0*/  IMAD R6, R26, UR4, RZ ;  /* 0x000000041a067c24 */ /* 0x000fe2000f8e02ff */
[----:B------:R-:W-:Y:S01]  /*149f0*/  BSSY B1, `(.L_x_1444) ;  /* 0x0000074000017945 */ /* 0x000fe20003800000 */
[----:B------:R-:W-:Y:S01]  /*14a00*/  IMAD.WIDE.U32 R4, R3, UR4, RZ ;  /* 0x0000000403047c25 */ /* 0x000fe2000f8e00ff */
[----:B------:R-:W-:Y:S02]  /*14a10*/  LEA.HI R7, R7, R30, RZ, 0x3 ;  /* 0x0000001e07077211 */ /* 0x000fe400078f18ff */
[----:B------:R-:W1:Y:S01]  /*14a20*/  LDC R21, c[0x0][0xbc8] ;  /* 0x0002f200ff157b82 */ /* 0x000e620000000800 */
        /* <DEDUP_REMOVED lines=22> */
[-C--:B-1----:R-:W-:Y:S01]  /*14b90*/  ISETP.GE.AND P1, PT, R219, R21.reuse, PT ;  /* 0x00000015db00720c */ /* 0x082fe20003f26270 */
[----:B------:R-:W-:Y:S01]  /*14ba0*/  IMAD.WIDE.U32 R4, R27, UR4, R4 ;  /* 0x000000041b047c25 */ /* 0x000fe2000f8e0004 */
[----:B------:R-:W-:-:S02]  /*14bb0*/  ISETP.GE.AND P2, PT, R188, R21, PT ;  /* 0x00000015bc00720c */ /* 0x000fc40003f46270 */
[----:B------:R-:W-:Y:S01]  /*14bc0*/  SHF.R.S32.HI R28, RZ, 0x1f, R29 ;  /* 0x0000001fff1c7819 */ /* 0x000fe2000001141d */
[----:B------:R-:W1:Y:S01]  /*14bd0*/  @P0 LDC R11, c[0x0][0xcec] ;  /* 0x00033b00ff0b0b82 */ /* 0x000e620000000800 */
        /* <DEDUP_REMOVED lines=8> */
[----:B-1----:R-:W-:-:S05]  /*14c60*/  @P0 IMAD.HI.U32 R6, R8, R11, RZ ;  /* 0x0000000b08060227 */ /* 0x002fca00078e00ff */
        /* <DEDUP_REMOVED lines=76> */
.L_x_1445:
[----:B------:R-:W-:Y:S05]  /*15130*/  BSYNC B1 ;  /* 0x0000000000017941 */ /* 0x000fea0003800000 */
.L_x_1444:
        /* <DEDUP_REMOVED lines=28> */
[-C--:B-1----:R-:W-:Y:S01]  /*15300*/  @P4 LEA R20, P6, R29, R4.reuse, 0x1 ;  /* 0x000000041d144211 */ /* 0x082fe200078c08ff */
[----:B------:R4:W-:Y:S01]  /*15310*/  @!P3 ST.E.128 desc[UR40][R6.64], RZ ;  /* 0x000000ff0600b985 */ /* 0x0009e2000c101d28 */
[----:B------:R-:W-:-:S02]  /*15320*/  @!P5 LEA R4, P0, R215, R4, 0x1 ;  /* 0x00000004d704d211 */ /* 0x000fc400078008ff */
[-C--:B------:R-:W-:Y:S02]  /*15330*/  @P4 LEA.HI.X R21, R29, R5.reuse, R28, 0x1, P6 ;  /* 0x000000051d154211 */ /* 0x080fe400030f0c1c */
[----:B------:R-:W-:-:S05]  /*15340*/  @!P5 LEA.HI.X R5, R215, R5, R32, 0x1, P0 ;  /* 0x00000005d705d211 */ /* 0x000fca00000f0c20 */
[----:B------:R4:W-:Y:S04]  /*15350*/  @!P5 ST.E.128 desc[UR40][R4.64], RZ ;  /* 0x000000ff0400d985 */ /* 0x0009e8000c101d28 */
[----:B------:R4:W-:Y:S04]  /*15360*/  @P2 ST.E.128 desc[UR40][R14.64], RZ ;  /* 0x000000ff0e002985 */ /* 0x0009e8000c101d28 */
[----:B------:R4:W-:Y:S02]  /*15370*/  @P4 ST.E.128 desc[UR40][R20.64], RZ ;  /* 0x000000ff14004985 */ /* 0x0009e4000c101d28 */
.L_x_1438:
[----:B------:R-:W-:Y:S05]  /*15380*/  BSYNC B0 ;  /* 0x0000000000007941 */ /* 0x000fea0003800000 */
.L_x_1431:
[----:B------:R-:W-:Y:S02]  /*15390*/  ULDC UR4, c[0x0][0xd3c] ;  /* 0x00034f0000047ab9 */ /* 0x000fe40000000800 */
[----:B--2---:R-:W-:-:S13]  /*153a0*/  ISETP.GE.AND P0, PT, R155, UR4, PT ;  /* 0x000000049b007c0c */ /* 0x004fda000bf06270 */
[----:B------:R-:W-:Y:S05]  /*153b0*/  @!P0 BRA `(.L_x_1446) ;  /* 0xfffffec000948947 */ /* 0x000fea000383ffff */
[----:B------:R-:W-:Y:S05]  /*153c0*/  BRA `(.L_x_1324) ;  /* 0x000000a0005c7947 */ /* 0x000fea0003800000 */
.L_x_1322:
[----:B------:R-:W-:-:S08]  /*153d0*/  NOP ;  /* 0x0000000000007918 */ /* 0x000fd00000000000 */
[----:B------:R-:W0:-:S00]  /*153e0*/  USETMAXREG.DEALLOC.CTAPOOL 0x18 ;  /* 0x00000018000079c8 */ /* 0x000e0000080e0500 */
        /* <DEDUP_REMOVED lines=18> */
.L_x_1447:
        /* <DEDUP_REMOVED lines=43> */
.L_x_1451:
        /* <DEDUP_REMOVED lines=38> */
.L_x_1449:
        /* <DEDUP_REMOVED lines=20> */
.L_x_1452:
        /* <DEDUP_REMOVED lines=54> */
.L_x_1450:
[----:B------:R-:W-:Y:S01]  /*15ec0*/  IMAD.U32 R2, RZ, RZ, UR6 ;  /* 0x00000006ff027e24 */ /* 0x000fe2000f8e00ff */
[----:B------:R0:W-:Y:S04]  /*15ed0*/  STL [R1+0x4], RZ ;  /* 0x000004ff01007387 */ /* 0x0001e80000100800 */
[----:B------:R0:W-:Y:S04]  /*15ee0*/  STL [R1+0x8], RZ ;  /* 0x000008ff01007387 */ /* 0x0001e80000100800 */
[----:B------:R0:W-:Y:S02]  /*15ef0*/  STL [R1], R2 ;  /* 0x0000000201007387 */ /* 0x0001e40000100800 */
.L_x_1453:
[----:B------:R-:W2:Y:S04]  /*15f00*/  LDL R8, [R1] ;  /* 0x0000000001087983 */ /* 0x000ea80000100800 */
[----:B------:R-:W2:Y:S04]  /*15f10*/  LDL R9, [R1+0x4] ;  /* 0x0000040001097983 */ /* 0x000ea80000100800 */
[----:B------:R-:W2:Y:S04]  /*15f20*/  LDL R10, [R1+0x8] ;  /* 0x00000800010a7983 */ /* 0x000ea80000100800 */
[----:B------:R-:W2:Y:S01]  /*15f30*/  LDL R11, [R1+0xc] ;  /* 0x00000c00010b7983 */ /* 0x000ea20000100800 */
[----:B------:R-:W-:-:S13]  /*15f40*/  ISETP.NE.AND P0, PT, R0, RZ, PT ;  /* 0x000000ff0000720c */ /* 0x000fda0003f05270 */
[----:B-1----:R-:W1:Y:S01]  /*15f50*/  @!P0 S2R R3, SR_CgaCtaId ;  /* 0x0000000000038919 */ /* 0x002e620000008800 */
[----:B------:R-:W-:-:S04]  /*15f60*/  @!P0 MOV R0, 0x400 ;  /* 0x0000040000008802 */ /* 0x000fc80000000f00 */
[----:B-1----:R-:W-:-:S05]  /*15f70*/  @!P0 LEA R0, R3, R0, 0x18 ;  /* 0x0000000003008211 */ /* 0x002fca00078ec0ff */
[----:B--2---:R2:W-:Y:S01]  /*15f80*/  @!P0 STS.128 [R0+0x388d0], R8 ;  /* 0x0388d00800008388 */ /* 0x0045e20000000c00 */
[----:B------:R-:W-:Y:S06]  /*15f90*/  BAR.ARV 0x5, 0x180 ;  /* 0x0146000000007b1d */ /* 0x000fec0000002000 */
.L_x_1448:
        /* <DEDUP_REMOVED lines=15> */
[----:B0-----:R-:W-:Y:S01]  /*16090*/  IMAD.SHL.U32 R2, R4, 0x8, RZ ;  /* 0x0000000804027824 */ /* 0x001fe200078e00ff */
[----:B------:R-:W-:Y:S01]  /*160a0*/  LOP3.LUT R0, R0, 0x38, RZ, 0xc0, !PT ;  /* 0x0000003800007812 */ /* 0x000fe200078ec0ff */
[----:B------:R-:W-:Y:S01]  /*160b0*/  ULDC.64 UR38, c[0x0][0x198] ;  /* 0x0000660000267ab9 */ /* 0x000fe20000000a00 */
[----:B------:R-:W-:Y:S01]  /*160c0*/  LOP3.LUT R3, R3, 0x38, R6, 0x78, !PT ;  /* 0x0000003803037812 */ /* 0x000fe200078e7806 */
[----:B------:R-:W-:Y:S01]  /*160d0*/  IMAD.SHL.U32 R6, R6, 0x10, RZ ;  /* 0x0000001006067824 */ /* 0x000fe200078e00ff */
[----:B------:R-:W-:-:S02]  /*160e0*/  ULDC UR36, c[0x0][0xc] ;  /* 0x0000030000247ab9 */ /* 0x000fc40000000800 */
        /* <DEDUP_REMOVED lines=11> */
[----:B------:R-:W-:Y:S01]  /*161a0*/  STL [R1+0x20], R2 ;  /* 0x0000200201007387 */ /* 0x000fe20000100800 */
[----:B0-----:R-:W-:-:S03]  /*161b0*/  LOP3.LUT R3, R0, 0x80, RZ, 0xfc, !PT ;  /* 0x0000008000037812 */ /* 0x001fc600078efcff */
[----:B------:R-:W-:Y:S01]  /*161c0*/  STL [R1+0x10], RZ ;  /* 0x000010ff01007387 */ /* 0x000fe20000100800 */
[----:B------:R-:W-:-:S03]  /*161d0*/  LOP3.LUT R3, R0, 0x140, RZ, 0xfc, !PT ;  /* 0x0000014000037812 */ /* 0x000fc600078efcff */
[----:B------:R0:W-:Y:S02]  /*161e0*/  STL [R1+0x1c], R2 ;  /* 0x00001c0201007387 */ /* 0x0001e40000100800 */
[C---:B0-----:R-:W-:Y:S02]  /*161f0*/  LOP3.LUT R2, R0.reuse, 0xc0, RZ, 0xfc, !PT ;  /* 0x000000c000027812 */ /* 0x041fe400078efcff */
[C---:B------:R-:W-:Y:S02]  /*16200*/  LOP3.LUT R2, R0.reuse, 0x180, RZ, 0xfc, !PT ;  /* 0x0000018000027812 */ /* 0x040fe400078efcff */
[----:B------:R-:W-:-:S07]  /*16210*/  LOP3.LUT R0, R0, 0x1c0, RZ, 0xfc, !PT ;  /* 0x000001c000007812 */ /* 0x000fce00078efcff */
.L_x_1626:
[----:B------:R-:W2:Y:S01]  /*16220*/  LDL R0, [R1+0xc] ;  /* 0x00000c0001007983 */ /* 0x000ea20000100800 */
[----:B------:R-:W2:Y:S01]  /*16230*/  LDC.64 R2, c[0x0][0xd88] ;  /* 0x00036200ff027b82 */ /* 0x000ea20000000a00 */
[----:B------:R-:W-:Y:S05]  /*16240*/  YIELD ;  /* 0x0000000000007946 */ /* 0x000fea0003800000 */
[----:B------:R-:W-:Y:S01]  /*16250*/  ULDC.64 UR4, c[0x0][0xb20] ;  /* 0x0002c80000047ab9 */ /* 0x000fe20000000a00 */
[----:B-1----:R-:W-:Y:S02]  /*16260*/  CS2R R8, SRZ ;  /* 0x0000000000087805 */ /* 0x002fe4000001ff00 */
[----:B------:R-:W-:Y:S01]  /*16270*/  ISETP.NE.U32.AND P0, PT, RZ, UR4, PT ;  /* 0x00000004ff007c0c */ /* 0x000fe2000bf05070 */
[----:B------:R-:W-:Y:S01]  /*16280*/  ULDC.64 UR10, c[0x0][0xb10] ;  /* 0x0002c400000a7ab9 */ /* 0x000fe20000000a00 */
[----:B------:R-:W-:Y:S01]  /*16290*/  ULDC.64 UR8, c[0x0][0xb08] ;  /* 0x0002c20000087ab9 */ /* 0x000fe20000000a00 */
[----:B------:R-:W-:Y:S01]  /*162a0*/  ULDC.64 UR6, c[0x0][0xb00] ;  /* 0x0002c00000067ab9 */ /* 0x000fe20000000a00 */
[----:B--2---:R-:W-:-:S05]  /*162b0*/  IMAD.WIDE R2, R0, 0x4, R2 ;  /* 0x0000000400027825 */ /* 0x004fca00078e0202 */
[----:B------:R-:W2:Y:S01]  /*162c0*/  LDG.E R13, desc[UR40][R2.64] ;  /* 0x00000028020d7981 */ /* 0x000ea2000c1e1900 */
[----:B------:R-:W-:Y:S01]  /*162d0*/  ISETP.NE.AND.EX P0, PT, RZ, UR5, PT, P0 ;  /* 0x00000005ff007c0c */ /* 0x000fe2000bf05300 */
[----:B------:R-:W-:Y:S01]  /*162e0*/  IMAD.MOV.U32 R0, RZ, RZ, RZ ;  /* 0x000000ffff007224 */ /* 0x000fe200078e00ff */
[----:B0-2---:R-:W-:Y:S01]  /*162f0*/  SHF.R.S32.HI R4, RZ, 0x1f, R13 ;  /* 0x0000001fff047819 */ /* 0x005fe2000001140d */
[----:B------:R-:W-:-:S10]  /*16300*/  IMAD.SHL.U32 R17, R13, 0x4, RZ ;  /* 0x000000040d117824 */ /* 0x000fd400078e00ff */
[C---:B------:R-:W-:Y:S01]  /*16310*/  @P0 LEA R2, P1, R13.reuse, UR4, 0x2 ;  /* 0x000000040d020c11 */ /* 0x040fe2000f8210ff */
[----:B------:R-:W-:Y:S03]  /*16320*/  STL [R1+0x30], R13 ;  /* 0x0000300d01007387 */ /* 0x000fe60000100800 */
[C-C-:B------:R-:W-:Y:S01]  /*16330*/  @P0 LEA.HI.X R3, R13.reuse, UR5, R4.reuse, 0x2, P1 ;  /* 0x000000050d030c11 */ /* 0x140fe200088f1404 */
[----:B------:R-:W-:Y:S01]  /*16340*/  ULDC.64 UR4, c[0x0][0xaf8] ;  /* 0x0002be0000047ab9 */ /* 0x000fe20000000a00 */
[----:B---3--:R-:W-:Y:S01]  /*16350*/  SHF.L.U64.HI R14, R13, 0x2, R4 ;  /* 0x000000020d0e7819 */ /* 0x008fe20000010204 */
        /* <DEDUP_REMOVED lines=8> */
[----:B------:R-:W-:Y:S02]  /*163e0*/  ISETP.NE.U32.AND P2, PT, RZ, UR8, PT ;  /* 0x00000008ff007c0c */ /* 0x000fe4000bf45070 */
[C---:B------:R-:W-:Y:S02]  /*163f0*/  IADD3 R6, P5, R17.reuse, UR6, RZ ;  /* 0x0000000611067c10 */ /* 0x040fe4000ffbe0ff */
[----:B-1----:R-:W-:-:S02]  /*16400*/  IADD3 R2, P4, R17, UR4, RZ ;  /* 0x0000000411027c10 */ /* 0x002fc4000ff9e0ff */
[----:B------:R-:W-:Y:S02]  /*16410*/  ISETP.NE.AND.EX P3, PT, RZ, UR11, PT, P3 ;  /* 0x0000000bff007c0c */ /* 0x000fe4000bf65330 */
[C---:B------:R-:W-:Y:S02]  /*16420*/  IADD3.X R3, R14.reuse, UR5, RZ, P4, !PT ;  /* 0x000000050e037c10 */ /* 0x040fe4000a7fe4ff */
[----:B0-----:R-:W-:Y:S02]  /*16430*/  IADD3 R4, P4, R17, UR8, RZ ;  /* 0x0000000811047c10 */ /* 0x001fe4000ff9e0ff */
        /* <DEDUP_REMOVED lines=30> */
.L_x_1455:
        /* <DEDUP_REMOVED lines=17> */
.L_x_1456:
[----:B------:R-:W-:Y:S05]  /*16730*/  @!P0 BRA `(.L_x_1457) ;  /* 0x00000000000c8947 */ /* 0x000fea0003800000 */
[----:B------:R-:W2:Y:S04]  /*16740*/  LDG.E R8, desc[UR40][R6.64] ;  /* 0x0000002806087981 */ /* 0x000ea8000c1e1900 */
[----:B------:R-:W2:Y:S02]  /*16750*/  LDG.E R6, desc[UR40][R6.64+0x4] ;  /* 0x0000042806067981 */ /* 0x000ea4000c1e1900 */
[----:B--2---:R-:W-:-:S07]  /*16760*/  IMAD.IADD R8, R6, 0x1, -R8 ;  /* 0x0000000106087824 */ /* 0x004fce00078e0a08 */
.L_x_1457:
[----:B-----5:R-:W-:Y:S02]  /*16770*/  IMAD.IADD R6, R8, 0x1, -R0 ;  /* 0x0000000108067824 */ /* 0x020fe400078e0a00 */
[----:B------:R-:W2:Y:S04]  /*16780*/  @P2 LDG.E R0, desc[UR40][R4.64] ;  /* 0x0000002804002981 */ /* 0x000ea8000c1e1900 */
[----:B------:R-:W2:Y:S01]  /*16790*/  @P2 LDG.E R4, desc[UR40][R4.64+0x4] ;  /* 0x0000042804042981 */ /* 0x000ea2000c1e1900 */
[----:B------:R-:W-:Y:S01]  /*167a0*/  LOP3.LUT R14, R10, 0xff, RZ, 0xc0, !PT ;  /* 0x000000ff0a0e7812 */ /* 0x000fe200078ec0ff */
[----:B------:R-:W-:Y:S01]  /*167b0*/  BSSY B0, `(.L_x_1458) ;  /* 0x000002a000007945 */ /* 0x000fe20003800000 */
[----:B------:R-:W-:-:S03]  /*167c0*/  SHF.R.U32.HI R10, RZ, 0x10, R10 ;  /* 0x00000010ff0a7819 */ /* 0x000fc6000001160a */
[----:B------:R3:W-:Y:S01]  /*167d0*/  STL [R1+0x70], R14 ;  /* 0x0000700e01007387 */ /* 0x0007e20000100800 */
[----:B--2---:R-:W-:-:S04]  /*167e0*/  @P2 IMAD.IADD R11, R4, 0x1, -R0 ;  /* 0x00000001040b2824 */ /* 0x004fc800078e0a00 */
[----:B01----:R-:W-:-:S04]  /*167f0*/  IMAD.IADD R2, R6, 0x1, R11 ;  /* 0x0000000106027824 */ /* 0x003fc800078e020b */
[C---:B------:R-:W-:Y:S01]  /*16800*/  VIADD R0, R2.reuse, 0x3f ;  /* 0x0000003f02007836 */ /* 0x040fe20000000000 */
[----:B------:R-:W-:-:S04]  /*16810*/  ISETP.GE.AND P1, PT, R2, 0x1, PT ;  /* 0x000000010200780c */ /* 0x000fc80003f26270 */
[----:B------:R-:W-:-:S04]  /*16820*/  SHF.R.S32.HI R2, RZ, 0x1f, R0 ;  /* 0x0000001fff027819 */ /* 0x000fc80000011400 */
[----:B------:R-:W-:-:S04]  /*16830*/  LEA.HI R0, R2, R0, RZ, 0x6 ;  /* 0x0000000002007211 */ /* 0x000fc800078f30ff */
[----:B------:R-:W-:Y:S01]  /*16840*/  SHF.R.S32.HI R12, RZ, 0x6, R0 ;  /* 0x00000006ff0c7819 */ /* 0x000fe20000011400 */
[----:B------:R-:W-:-:S04]  /*16850*/  IMAD.MOV.U32 R0, RZ, RZ, RZ ;  /* 0x000000ffff007224 */ /* 0x000fc800078e00ff */
[----:B------:R3:W-:Y:S01]  /*16860*/  STL [R1+0x40], R12 ;  /* 0x0000400c01007387 */ /* 0x0007e20000100800 */
[----:B------:R-:W-:Y:S05]  /*16870*/  @!P1 BRA `(.L_x_1459) ;  /* 0x0000000000749947 */ /* 0x000fea0003800000 */
[----:B------:R-:W-:Y:S01]  /*16880*/  ISETP.NE.AND P0, PT, R10, RZ, PT ;  /* 0x000000ff0a00720c */ /* 0x000fe20003f05270 */
[----:B------:R-:W-:-:S03]  /*16890*/  ULDC UR4, c[0x0][0xae8] ;  /* 0x0002ba0000047ab9 */ /* 0x000fc60000000800 */
[----:B------:R-:W-:-:S04]  /*168a0*/  SEL R2, R10, UR4, P0 ;  /* 0x000000040a027c07 */ /* 0x000fc80008000000 */
[----:B------:R-:W-:Y:S02]  /*168b0*/  IABS R3, R2 ;  /* 0x0000000200037213 */ /* 0x000fe40000000000 */
[----:B------:R-:W-:Y:S02]  /*168c0*/  IADD3 R0, R2, -0x1, R12 ;  /* 0xffffffff02007810 */ /* 0x000fe40007ffe00c */
[----:B------:R-:W0:Y:S08]  /*168d0*/  I2F.RP R4, R3 ;  /* 0x0000000300047306 */ /* 0x000e300000209400 */
[----:B0-----:R-:W0:Y:S02]  /*168e0*/  MUFU.RCP R4, R4 ;  /* 0x0000000400047308 */ /* 0x001e240000001000 */
[----:B0-----:R-:W-:-:S06]  /*168f0*/  VIADD R4, R4, 0xffffffe ;  /* 0x0ffffffe04047836 */ /* 0x001fcc0000000000 */
[----:B------:R0:W1:Y:S02]  /*16900*/  F2I.FTZ.U32.TRUNC.NTZ R5, R4 ;  /* 0x0000000400057305 */ /* 0x000064000021f000 */
[----:B0-----:R-:W-:-:S04]  /*16910*/  LOP3.LUT R4, R0, R2, RZ, 0x3c, !PT ;  /* 0x0000000200047212 */ /* 0x001fc800078e3cff */
[----:B------:R-:W-:Y:S01]  /*16920*/  ISETP.GE.AND P4, PT, R4, RZ, PT ;  /* 0x000000ff0400720c */ /* 0x000fe20003f86270 */
[----:B-1----:R-:W-:-:S04]  /*16930*/  IMAD.MOV R4, RZ, RZ, -R5 ;  /* 0x000000ffff047224 */ /* 0x002fc800078e0a05 */
[----:B------:R-:W-:Y:S02]  /*16940*/  IMAD R7, R4, R3, RZ ;  /* 0x0000000304077224 */ /* 0x000fe400078e02ff */
[----:B------:R-:W-:-:S04]  /*16950*/  IMAD.MOV.U32 R4, RZ, RZ, RZ ;  /* 0x000000ffff047224 */ /* 0x000fc800078e00ff */
[----:B------:R-:W-:Y:S01]  /*16960*/  IMAD.HI.U32 R7, R5, R7, R4 ;  /* 0x0000000705077227 */ /* 0x000fe200078e0004 */
[----:B------:R-:W-:Y:S02]  /*16970*/  IABS R4, R0 ;  /* 0x0000000000047213 */ /* 0x000fe40000000000 */
[----:B------:R-:W-:-:S05]  /*16980*/  IABS R0, R2 ;  /* 0x0000000200007213 */ /* 0x000fca0000000000 */
        /* <DEDUP_REMOVED lines=12> */
.L_x_1459:
[----:B------:R-:W-:Y:S05]  /*16a50*/  BSYNC B0 ;  /* 0x0000000000007941 */ /* 0x000fea0003800000 */
.L_x_1458:
[-C--:B------:R-:W-:Y:S01]  /*16a60*/  IMAD R2, R14, R0.reuse, RZ ;  /* 0x000000000e027224 */ /* 0x080fe200078e02ff */
[----:B------:R-:W-:Y:S04]  /*16a70*/  BSSY B0, `(.L_x_1460) ;  /* 0x00001b8000007945 */ /* 0x000fe80003800000 */
[C---:B------:R-:W-:Y:S01]  /*16a80*/  VIADDMNMX R0, R2.reuse, R0, R12, PT ;  /* 0x0000000002007246 */ /* 0x040fe2000380010c */
[----:B------:R-:W-:-:S04]  /*16a90*/  IMAD R2, R2, 0x40, -R6 ;  /* 0x0000004002027824 */ /* 0x000fc800078e0a06 */
[----:B------:R-:W-:Y:S01]  /*16aa0*/  IMAD R6, R0, 0x40, -R6 ;  /* 0x0000004000067824 */ /* 0x000fe200078e0a06 */
[----:B------:R-:W-:-:S04]  /*16ab0*/  VIMNMX R2, RZ, R2, !PT ;  /* 0x00000002ff027248 */ /* 0x000fc80007fe0100 */
        /* <DEDUP_REMOVED lines=14> */
[----:B------:R-:W0:Y:S02]  /*16ba0*/  S2R R3, SR_TID.X ;  /* 0x0000000000037919 */ /* 0x000e240000002100 */
[----:B0-----:R-:W-:-:S04]  /*16bb0*/  SHF.R.U32.HI R3, RZ, 0x5, R3 ;  /* 0x00000005ff037819 */ /* 0x001fc80000011603 */
[----:B------:R-:W-:-:S05]  /*16bc0*/  LOP3.LUT R3, R3, 0x3, RZ, 0xc0, !PT ;  /* 0x0000000303037812 */ /* 0x000fca00078ec0ff */
[----:B---3--:R0:W1:Y:S02]  /*16bd0*/  SHFL.IDX PT, R14, R3, RZ, 0x1f ;  /* 0x00001fff030e7589 */ /* 0x00806400000e0000 */
.L_x_1658:
[----:B-1----:R-:W-:Y:S02]  /*16be0*/  ISETP.NE.AND P0, PT, R14, RZ, PT ;  /* 0x000000ff0e00720c */ /* 0x002fe40003f05270 */
[----:B------:R-:W-:-:S11]  /*16bf0*/  PLOP3.LUT P6, PT, PT, PT, PT, 0x8, 0x0 ;  /* 0x000000000000781c */ /* 0x000fd60003fce170 */
[----:B------:R-:W-:Y:S05]  /*16c00*/  @P0 BRA `(.L_x_1463) ;  /* 0x00000000000c0947 */ /* 0x000fea0003800000 */
[----:B------:R-:W-:-:S03]  /*16c10*/  UMOV UR4, 0xffffffff ;  /* 0xffffffff00047882 */ /* 0x000fc60000000000 */
[----:B------:R-:W-:Y:S05]  /*16c20*/  BRA.DIV UR4, `(.L_x_1464) ;  /* 0x0000009204487947 */ /* 0x000fea000b800000 */
[----:B------:R-:W-:-:S13]  /*16c30*/  ELECT P6, URZ, PT ;  /* 0x00000000003f782f */ /* 0x000fda00038c0000 */
.L_x_1463:
        /* <DEDUP_REMOVED lines=9> */
.L_x_1661:
[----:B------:R-:W-:Y:S05]  /*16cd0*/  BSYNC B1 ;  /* 0x0000000000017941 */ /* 0x000fea0003800000 */
.L_x_1465:
        /* <DEDUP_REMOVED lines=12> */
.L_x_1662:
[----:B------:R-:W-:Y:S05]  /*16da0*/  BSYNC B2 ;  /* 0x0000000000027941 */ /* 0x000fea0003800000 */
.L_x_1469:
        /* <DEDUP_REMOVED lines=9> */
.L_x_1472:
[----:B------:R-:W-:Y:S05]  /*16e40*/  BSYNC B2 ;  /* 0x0000000000027941 */ /* 0x000fea0003800000 */
.L_x_1471:
        /* <DEDUP_REMOVED lines=13> */
.L_x_1473:
        /* <DEDUP_REMOVED lines=13> */
.L_x_1663:
[----:B------:R-:W-:Y:S05]  /*16ff0*/  BSYNC B2 ;  /* 0x0000000000027941 */ /* 0x000fea0003800000 */
.L_x_1474:
        /* <DEDUP_REMOVED lines=11> */
.L_x_1477:
[----:B------:R-:W-:Y:S05]  /*170b0*/  BSYNC B2 ;  /* 0x0000000000027941 */ /* 0x000fea0003800000 */
.L_x_1476:
        /* <DEDUP_REMOVED lines=10> */
.L_x_1478:
        /* <DEDUP_REMOVED lines=15> */
.L_x_1479:
        /* <DEDUP_REMOVED lines=15> */
.L_x_1480:
        /* <DEDUP_REMOVED lines=15> */
.L_x_1481:
        /* <DEDUP_REMOVED lines=15> */
.L_x_1482:
        /* <DEDUP_REMOVED lines=15> */
.L_x_1483:
        /* <DEDUP_REMOVED lines=15> */
.L_x_1484:
        /* <DEDUP_REMOVED lines=15> */
.L_x_1485:
        /* <DEDUP_REMOVED lines=10> */
.L_x_1468:
[----:B------:R-:W-:Y:S05]  /*17890*/  BSYNC B1 ;  /* 0x0000000000017941 */ /* 0x000fea0003800000 */
.L_x_1467:
        /* <DEDUP_REMOVED lines=13> */
.L_x_1505:
[----:B------:R-:W-:Y:S05]  /*17970*/  YIELD ;  /* 0x0000000000007946 */ /* 0x000fea0003800000 */
[----:B------:R-:W-:Y:S04]  /*17980*/  BSSY B1, `(.L_x_1486) ;  /* 0x00000ba000017945 */ /* 0x000fe80003800000 */
[----:B-1----:R-:W-:Y:S05]  /*17990*/  @!P6 BRA `(.L_x_1487) ;  /* 0x0000000800e0e947 */ /* 0x002fea0003800000 */
[----:B0-----:R-:W2:Y:S04]  /*179a0*/  LDL R4, [R1+0x10] ;  /* 0x0000100001047983 */ /* 0x001ea80000100800 */
        /* <DEDUP_REMOVED lines=9> */
.L_x_1664:
[----:B------:R-:W-:Y:S05]  /*17a40*/  BSYNC B2 ;  /* 0x0000000000027941 */ /* 0x000fea0003800000 */
.L_x_1488:
        /* <DEDUP_REMOVED lines=9> */
.L_x_1491:
[----:B------:R-:W-:Y:S05]  /*17ae0*/  BSYNC B2 ;  /* 0x0000000000027941 */ /* 0x000fea0003800000 */
.L_x_1490:
        /* <DEDUP_REMOVED lines=12> */
.L_x_1492:
        /* <DEDUP_REMOVED lines=13> */
.L_x_1665:
[----:B------:R-:W-:Y:S05]  /*17c80*/  BSYNC B2 ;  /* 0x0000000000027941 */ /* 0x000fea0003800000 */
.L_x_1493:
        /* <DEDUP_REMOVED lines=11> */
.L_x_1496:
[----:B------:R-:W-:Y:S05]  /*17d40*/  BSYNC B2 ;  /* 0x0000000000027941 */ /* 0x000fea0003800000 */
.L_x_1495:
        /* <DEDUP_REMOVED lines=10> */
.L_x_1497:
        /* <DEDUP_REMOVED lines=15> */
.L_x_1498:
        /* <DEDUP_REMOVED lines=15> */
.L_x_1499:
        /* <DEDUP_REMOVED lines=15> */
.L_x_1500:
        /* <DEDUP_REMOVED lines=15> */
.L_x_1501:
        /* <DEDUP_REMOVED lines=15> */
.L_x_1502:
        /* <DEDUP_REMOVED lines=15> */
.L_x_1503:
        /* <DEDUP_REMOVED lines=15> */
.L_x_1504:
        /* <DEDUP_REMOVED lines=10> */
.L_x_1487:
[----:B------:R-:W-:Y:S05]  /*18520*/  BSYNC B1 ;  /* 0x0000000000017941 */ /* 0x000fea0003800000 */
.L_x_1486:
[----:B------:R-:W2:Y:S04]  /*18530*/  LDL.LU R8, [R1+0x10] ;  /* 0x0000100001087983 */ /* 0x000ea80000300800 */
[----:B0-----:R-:W3:Y:S01]  /*18540*/  LDL.LU R6, [R1+0x20] ;  /* 0x0000200001067983 */ /* 0x001ee20000300800 */
        /* <DEDUP_REMOVED lines=10> */
.L_x_1461:
[----:B------:R-:W-:Y:S05]  /*185f0*/  BSYNC B0 ;  /* 0x0000000000007941 */ /* 0x000fea0003800000 */
.L_x_1460:
[----:B------:R2:W5:Y:S01]  /*18600*/  LDL R7, [R1+0x40] ;  /* 0x0000400001077983 */ /* 0x0005620000100800 */
[----:B------:R-:W-:Y:S05]  /*18610*/  @!P0 WARPSYNC.ALL ;  /* 0x0000000000008948 */ /* 0x000fea0003800000 */
[----:B------:R2:W-:Y:S01]  /*18620*/  STL [R1+0x44], RZ ;  /* 0x000044ff01007387 */ /* 0x0005e20000100800 */
[----:B------:R-:W-:Y:S01]  /*18630*/  BSSY B0, `(.L_x_1506) ;  /* 0x0000020000007945 */ /* 0x000fe20003800000 */
[----:B------:R-:W-:Y:S06]  /*18640*/  @!P0 BAR.SYNC.DEFER_BLOCKING 0xc, 0x180 ;  /* 0x0306000000008b1d */ /* 0x000fec0000010000 */
[----:B--2---:R-:W-:Y:S05]  /*18650*/  @!P1 BRA `(.L_x_1507) ;  /* 0x0000000000749947 */ /* 0x004fea0003800000 */
[----:B------:R-:W-:-:S13]  /*18660*/  ISETP.NE.AND P0, PT, R10, RZ, PT ;  /* 0x000000ff0a00720c */ /* 0x000fda0003f05270 */
[----:B------:R-:W2:Y:S02]  /*18670*/  @!P0 LDC R10, c[0x0][0xae8] ;  /* 0x0002ba00ff0a8b82 */ /* 0x000ea40000000800 */
[----:B--2---:R-:W-:-:S04]  /*18680*/  IABS R0, R10 ;  /* 0x0000000a00007213 */ /* 0x004fc80000000000 */
[----:B------:R-:W2:Y:S08]  /*18690*/  I2F.RP R2, R0 ;  /* 0x0000000000027306 */ /* 0x000eb00000209400 */
[----:B--2---:R-:W2:Y:S02]  /*186a0*/  MUFU.RCP R2, R2 ;  /* 0x0000000200027308 */ /* 0x004ea40000001000 */
[----:B--2---:R-:W-:-:S06]  /*186b0*/  VIADD R2, R2, 0xffffffe ;  /* 0x0ffffffe02027836 */ /* 0x004fcc0000000000 */
[----:B------:R-:W2:Y:S02]  /*186c0*/  F2I.FTZ.U32.TRUNC.NTZ R3, R2 ;  /* 0x0000000200037305 */ /* 0x000ea4000021f000 */
[----:B--2---:R-:W-:-:S04]  /*186d0*/  IMAD.MOV R2, RZ, RZ, -R3 ;  /* 0x000000ffff027224 */ /* 0x004fc800078e0a03 */
[----:B01----:R-:W-:Y:S02]  /*186e0*/  IMAD R4, R2, R0, RZ ;  /* 0x0000000002047224 */ /* 0x003fe400078e02ff */
        /* <DEDUP_REMOVED lines=20> */
.L_x_1507:
[----:B------:R-:W-:Y:S05]  /*18830*/  BSYNC B0 ;  /* 0x0000000000007941 */ /* 0x000fea0003800000 */
.L_x_1506:
[----:B------:R-:W4:Y:S04]  /*18840*/  LDL R0, [R1+0x44] ;  /* 0x0000440001007983 */ /* 0x000f280000100800 */
[----:B--2---:R-:W4:Y:S01]  /*18850*/  LDL R2, [R1+0x70] ;  /* 0x0000700001027983 */ /* 0x004f220000100800 */
[----:B------:R-:W-:Y:S01]  /*18860*/  BSSY B7, `(.L_x_1508) ;  /* 0x00005b9000077945 */ /* 0x000fe20003800000 */
[----:B----4-:R-:W-:-:S05]  /*18870*/  IMAD R2, R2, R0, RZ ;  /* 0x0000000002027224 */ /* 0x010fca00078e02ff */
[----:B-----5:R-:W-:Y:S01]  /*18880*/  VIADDMNMX R0, R2, R0, R7, PT ;  /* 0x0000000002007246 */ /* 0x020fe20003800107 */
[----:B------:R2:W-:Y:S03]  /*18890*/  STL [R1+0x2c], R2 ;  /* 0x00002c0201007387 */ /* 0x0005e60000100800 */
[----:B------:R-:W-:Y:S01]  /*188a0*/  ISETP.GT.AND P0, PT, R0, R2, PT ;  /* 0x000000020000720c */ /* 0x000fe20003f04270 */
[----:B------:R2:W-:-:S12]  /*188b0*/  STL [R1+0x48], R0 ;  /* 0x0000480001007387 */ /* 0x0005d80000100800 */
[----:B--2---:R-:W-:Y:S05]  /*188c0*/  @P0 BRA `(.L_x_1509) ;  /* 0x0000000000480947 */ /* 0x004fea0003800000 */
[----:B------:R-:W2:Y:S02]  /*188d0*/  S2R R0, SR_TID.X ;  /* 0x0000000000007919 */ /* 0x000ea40000002100 */
[----:B--2---:R-:W-:-:S04]  /*188e0*/  LOP3.LUT R0, R0, 0x7f, RZ, 0xc0, !PT ;  /* 0x0000007f00007812 */ /* 0x004fc800078ec0ff */
[----:B------:R-:W-:-:S13]  /*188f0*/  ISETP.NE.AND P0, PT, R0, RZ, PT ;  /* 0x000000ff0000720c */ /* 0x000fda0003f05270 */
[----:B------:R-:W-:Y:S05]  /*18900*/  @P0 BRA `(.L_x_1510) ;  /* 0x0000005800b80947 */ /* 0x000fea0003800000 */
[----:B------:R-:W2:Y:S01]  /*18910*/  S2R R2, SR_LANEID ;  /* 0x0000000000027919 */ /* 0x000ea20000000000 */
[----:B------:R-:W-:Y:S01]  /*18920*/  VOTEU.ANY UR4, UPT, PT ;  /* 0x0000000000047886 */ /* 0x000fe200038e0100 */
[----:B01----:R-:W0:Y:S01]  /*18930*/  LDC.64 R4, c[0x0][0xd60] ;  /* 0x00035800ff047b82 */ /* 0x003e220000000a00 */
[----:B------:R-:W2:Y:S02]  /*18940*/  FLO.U32 R0, UR4 ;  /* 0x0000000400007d00 */ /* 0x000ea400080e0000 */
[----:B--2---:R-:W-:-:S06]  /*18950*/  ISETP.EQ.U32.AND P0, PT, R0, R2, PT ;  /* 0x000000020000720c */ /* 0x004fcc0003f02070 */
[----:B------:R-:W0:Y:S07]  /*18960*/  POPC R2, UR4 ;  /* 0x0000000400027d09 */ /* 0x000e2e0008000000 */
[----:B0-----:R-:W2:Y:S04]  /*18970*/  @P0 ATOMG.E.ADD.STRONG.GPU PT, R2, desc[UR40][R4.64], R2 ;  /* 0x00000002040209a8 */ /* 0x001ea800081ee1e8 */
[----:B--2---:R0:W1:Y:S02]  /*18980*/  SHFL.IDX PT, R2, R2, R0, 0x1f ;  /* 0x00001f0002027589 */ /* 0x00406400000e0000 */
[----:B0-----:R-:W0:Y:S02]  /*18990*/  S2R R0, SR_LTMASK ;  /* 0x0000000000007919 */ /* 0x001e240000003900 */
[----:B0-----:R-:W-:-:S06]  /*189a0*/  LOP3.LUT R0, R0, UR4, RZ, 0xc0, !PT ;  /* 0x0000000400007c12 */ /* 0x001fcc000f8ec0ff */
[----:B------:R-:W1:Y:S02]  /*189b0*/  POPC R0, R0 ;  /* 0x0000000000007309 */ /* 0x000e640000000000 */
[----:B-1----:R-:W-:-:S05]  /*189c0*/  IADD3 R0, R2, UR36, R0 ;  /* 0x0000002402007c10 */ /* 0x002fca000fffe000 */
[----:B------:R4:W-:Y:S01]  /*189d0*/  STL [R1], R0 ;  /* 0x0000000001007387 */ /* 0x0009e20000100800 */
[----:B------:R-:W-:Y:S05]  /*189e0*/  BRA `(.L_x_1510) ;  /* 0x0000005800807947 */ /* 0x000fea0003800000 */
.L_x_1509:
        /* <DEDUP_REMOVED lines=8> */
[----:B01----:R-:W-:Y:S02]  /*18a70*/  IMAD.U32 R4, RZ, RZ, UR6 ;  /* 0x00000006ff047e24 */ /* 0x003fe4000f8e00ff */
[----:B------:R-:W0:Y:S01]  /*18a80*/  LDC.64 R2, c[0x4][R2] ;  /* 0x0100000002027b82 */ /* 0x000e220000000a00 */
[----:B------:R-:W-:Y:S02]  /*18a90*/  IMAD.U32 R5, RZ, RZ, UR7 ;  /* 0x00000007ff057e24 */ /* 0x000fe4000f8e00ff */
[----:B------:R-:W-:Y:S02]  /*18aa0*/  IMAD.U32 R6, RZ, RZ, UR8 ;  /* 0x00000008ff067e24 */ /* 0x000fe4000f8e00ff */
[----:B------:R-:W-:-:S02]  /*18ab0*/  IMAD.U32 R7, RZ, RZ, UR9 ;  /* 0x00000009ff077e24 */ /* 0x000fc4000f8e00ff */
[----:B------:R-:W-:Y:S02]  /*18ac0*/  IMAD.U32 R10, RZ, RZ, UR4 ;  /* 0x00000004ff0a7e24 */ /* 0x000fe4000f8e00ff */
[----:B------:R-:W-:Y:S02]  /*18ad0*/  IMAD.U32 R11, RZ, RZ, UR5 ;  /* 0x00000005ff0b7e24 */ /* 0x000fe4000f8e00ff */
[----:B------:R-:W-:Y:S02]  /*18ae0*/  IMAD.MOV.U32 R8, RZ, RZ, 0x70 ;  /* 0x00000070ff087424 */ /* 0x000fe400078e00ff */
[----:B---3--:R-:W-:Y:S02]  /*18af0*/  IMAD.MOV.U32 R12, RZ, RZ, 0x1 ;  /* 0x00000001ff0c7424 */ /* 0x008fe400078e00ff */
[----:B------:R-:W-:-:S07]  /*18b00*/  IMAD.MOV.U32 R13, RZ, RZ, RZ ;  /* 0x000000ffff0d7224 */ /* 0x000fce00078e00ff */
[----:B------:R-:W-:-:S07]  /*18b10*/  LEPC R20, `(.L_x_1512) ;  /* 0x000000001014794e */ /* 0x000fce0000000000 */
[----:B0-----:R-:W-:Y:S05]  /*18b20*/  CALL.ABS.NOINC R2 ;  /* 0x0000000002007343 */ /* 0x001fea0003c00000 */
.L_x_1512:
[----:B------:R-:W-:Y:S05]  /*18b30*/  BSYNC B6 ;  /* 0x0000000000067941 */ /* 0x000fea0003800000 */
.L_x_1511:
        /* <DEDUP_REMOVED lines=9> */
[----:B01----:R-:W-:Y:S02]  /*18bd0*/  IMAD.U32 R4, RZ, RZ, UR6 ;  /* 0x00000006ff047e24 */ /* 0x003fe4000f8e00ff */
[----:B------:R-:W-:Y:S02]  /*18be0*/  IMAD.U32 R5, RZ, RZ, UR7 ;  /* 0x00000007ff057e24 */ /* 0x000fe4000f8e00ff */
[----:B------:R-:W-:Y:S02]  /*18bf0*/  IMAD.U32 R6, RZ, RZ, UR8 ;  /* 0x00000008ff067e24 */ /* 0x000fe4000f8e00ff */
[----:B------:R-:W-:-:S02]  /*18c00*/  IMAD.U32 R7, RZ, RZ, UR9 ;  /* 0x00000009ff077e24 */ /* 0x000fc4000f8e00ff */
[----:B------:R-:W-:Y:S02]  /*18c10*/  IMAD.U32 R10, RZ, RZ, UR4 ;  /* 0x00000004ff0a7e24 */ /* 0x000fe4000f8e00ff */
[----:B------:R-:W-:Y:S02]  /*18c20*/  IMAD.U32 R11, RZ, RZ, UR5 ;  /* 0x00000005ff0b7e24 */ /* 0x000fe4000f8e00ff */
[----:B------:R-:W-:Y:S02]  /*18c30*/  IMAD.MOV.U32 R8, RZ, RZ, 0x70 ;  /* 0x00000070ff087424 */ /* 0x000fe400078e00ff */
[----:B---3--:R-:W-:Y:S02]  /*18c40*/  IMAD.MOV.U32 R12, RZ, RZ, 0x1 ;  /* 0x00000001ff0c7424 */ /* 0x008fe400078e00ff */
[----:B--2---:R-:W-:-:S07]  /*18c50*/  IMAD.MOV.U32 R13, RZ, RZ, RZ ;  /* 0x000000ffff0d7224 */ /* 0x004fce00078e00ff */
[----:B------:R-:W-:-:S07]  /*18c60*/  LEPC R20, `(.L_x_1515) ;  /* 0x000000001014794e */ /* 0x000fce0000000000 */
[----:B----4-:R-:W-:Y:S05]  /*18c70*/  CALL.ABS.NOINC R2 ;  /* 0x0000000002007343 */ /* 0x010fea0003c00000 */
.L_x_1515:
        /* <DEDUP_REMOVED lines=16> */
.L_x_1514:
[----:B------:R-:W-:Y:S05]  /*18d80*/  BSYNC B6 ;  /* 0x0000000000067941 */ /* 0x000fea0003800000 */
.L_x_1513:
[----:B01----:R-:W2:Y:S01]  /*18d90*/  LDL.LU R4, [R1+0x24] ;  /* 0x0000240001047983 */ /* 0x003ea20000300800 */
[----:B------:R-:W-:-:S03]  /*18da0*/  ULDC.64 UR4, c[0x0][0xaf0] ;  /* 0x0002bc0000047ab9 */ /* 0x000fc60000000a00 */
[----:B------:R-:W4:Y:S01]  /*18db0*/  LDL R7, [R1+0x8] ;  /* 0x0000080001077983 */ /* 0x000f220000100800 */
[----:B------:R-:W-:-:S03]  /*18dc0*/  ISETP.NE.U32.AND P0, PT, RZ, UR4, PT ;  /* 0x00000004ff007c0c */ /* 0x000fc6000bf05070 */
[----:B------:R-:W5:Y:S01]  /*18dd0*/  LDL R0, [R1+0x48] ;  /* 0x0000480001007983 */ /* 0x000f620000100800 */
[----:B------:R-:W-:-:S13]  /*18de0*/  ISETP.NE.AND.EX P0, PT, RZ, UR5, PT, P0 ;  /* 0x00000005ff007c0c */ /* 0x000fda000bf05300 */
[----:B------:R-:W-:-:S04]  /*18df0*/  @P0 IADD3 R2, P1, R17, UR4, RZ ;  /* 0x0000000411020c10 */ /* 0x000fc8000ff3e0ff */
[----:B--2---:R-:W-:Y:S01]  /*18e00*/  @P0 IADD3.X R3, R4, UR5, RZ, P1, !PT ;  /* 0x0000000504030c10 */ /* 0x004fe20008ffe4ff */
[----:B------:R-:W-:-:S04]  /*18e10*/  ULDC.64 UR4, c[0x0][0xb00] ;  /* 0x0002c00000047ab9 */ /* 0x000fc80000000a00 */
[----:B----4-:R0:W2:Y:S02]  /*18e20*/  @P0 LDG.E R7, desc[UR40][R2.64] ;  /* 0x0000002802070981 */ /* 0x0100a4000c1e1900 */
[----:B0-----:R-:W0:Y:S01]  /*18e30*/  LDC.64 R2, c[0x0][0x418] ;  /* 0x00010600ff027b82 */ /* 0x001e220000000a00 */
[----:B-----5:R-:W-:Y:S01]  /*18e40*/  VIADD R0, R0, 0xffffffff ;  /* 0xffffffff00007836 */ /* 0x020fe20000000000 */
[----:B--2---:R-:W-:Y:S01]  /*18e50*/  SHF.R.S32.HI R8, RZ, 0x1f, R7 ;  /* 0x0000001fff087819 */ /* 0x004fe20000011407 */
[----:B------:R1:W-:Y:S04]  /*18e60*/  @P0 STL [R1+0x8], R7 ;  /* 0x0000080701000387 */ /* 0x0003e80000100800 */
[----:B------:R1:W-:Y:S01]  /*18e70*/  STL [R1+0x24], R8 ;  /* 0x0000240801007387 */ /* 0x0003e20000100800 */
[----:B0-----:R-:W-:Y:S01]  /*18e80*/  LOP3.LUT P0, RZ, R2, UR4, RZ, 0xfc, !PT ;  /* 0x0000000402ff7c12 */ /* 0x001fe2000f80fcff */
[----:B------:R-:W-:-:S03]  /*18e90*/  UMOV UR4, 0xffffffff ;  /* 0xffffffff00047882 */ /* 0x000fc60000000000 */
[----:B------:R-:W-:-:S04]  /*18ea0*/  LOP3.LUT P0, RZ, R3, UR5, RZ, 0xfc, P0 ;  /* 0x0000000503ff7c12 */ /* 0x000fc8000800fcff */
[----:B------:R-:W-:Y:S01]  /*18eb0*/  SEL R17, R7, RZ, !P0 ;  /* 0x000000ff07117207 */ /* 0x000fe20004000000 */
[----:B-1----:R-:W-:Y:S08]  /*18ec0*/  BRA.DIV UR4, `(.L_x_1516) ;  /* 0x0000007204247947 */ /* 0x002ff0000b800000 */
[----:B------:R-:W0:Y:S02]  /*18ed0*/  S2R R4, SR_TID.X ;  /* 0x0000000000047919 */ /* 0x000e240000002100 */
[----:B0-----:R-:W-:-:S04]  /*18ee0*/  SHF.R.U32.HI R4, RZ, 0x5, R4 ;  /* 0x00000005ff047819 */ /* 0x001fc80000011604 */
[----:B------:R-:W-:-:S05]  /*18ef0*/  LOP3.LUT R4, R4, 0x3, RZ, 0xc0, !PT ;  /* 0x0000000304047812 */ /* 0x000fca00078ec0ff */
[----:B---3--:R0:W1:Y:S02]  /*18f00*/  SHFL.IDX PT, R14, R4, RZ, 0x1f ;  /* 0x00001fff040e7589 */ /* 0x00806400000e0000 */
.L_x_1668:
        /* <DEDUP_REMOVED lines=11> */
.L_x_1671:
        /* <DEDUP_REMOVED lines=24> */
.L_x_1519:
[----:B-1----:R-:W2:Y:S01]  /*19140*/  LDL R2, [R1+0x1c] ;  /* 0x00001c0001027983 */ /* 0x002ea20000100800 */
[----:B0-----:R-:W-:Y:S01]  /*19150*/  IMAD R0, R19, 0x8, R18 ;  /* 0x0000000813007824 */ /* 0x001fe200078e0212 */
[----:B--2---:R-:W-:-:S04]  /*19160*/  SHF.L.U32 R2, R2, 0x1f, RZ ;  /* 0x0000001f02027819 */ /* 0x004fc800000006ff */
[----:B------:R-:W0:Y:S02]  /*19170*/  SYNCS.PHASECHK.TRANS64.TRYWAIT P0, [R0+URZ+0x38840], R2 ;  /* 0x03884002000075a7 */ /* 0x000e24000800017f */
[----:B0-----:R-:W-:Y:S05]  /*19180*/  @!P0 BRA `(.L_x_1520) ;  /* 0x0000006c00c88947 */ /* 0x001fea0003800000 */
.L_x_1672:
        /* <DEDUP_REMOVED lines=11> */
.L_x_1521:
        /* <DEDUP_REMOVED lines=24> */
.L_x_1517:
[----:B0-----:R-:W2:Y:S04]  /*193c0*/  LDL.LU R4, [R1+0x30] ;  /* 0x0000300001047983 */ /* 0x001ea80000300800 */
[----:B------:R-:W3:Y:S04]  /*193d0*/  LDL.LU R3, [R1+0x50] ;  /* 0x0000500001037983 */ /* 0x000ee80000300800 */
[----:B-1----:R-:W4:Y:S01]  /*193e0*/  LDL R2, [R1+0x38] ;  /* 0x0000380001027983 */ /* 0x002f220000100800 */
        /* <DEDUP_REMOVED lines=10> */
[----:B------:R4:W-:Y:S02]  /*19490*/  STL [R1+0x3c], R0 ;  /* 0x00003c0001007387 */ /* 0x0009e40000100800 */
        /* <DEDUP_REMOVED lines=8> */
[----:B------:R-:W-:Y:S02]  /*19520*/  IMAD.U32 R4, RZ, RZ, UR4 ;  /* 0x00000004ff047e24 */ /* 0x000fe4000f8e00ff */
[----:B0-----:R-:W0:Y:S01]  /*19530*/  LDC.64 R2, c[0x4][R2] ;  /* 0x0100000002027b82 */ /* 0x001e220000000a00 */
        /* <DEDUP_REMOVED lines=10> */
.L_x_1523:
[----:B------:R-:W-:Y:S05]  /*195e0*/  BSYNC B6 ;  /* 0x0000000000067941 */ /* 0x000fea0003800000 */
.L_x_1522:
[----:B------:R-:W2:Y:S01]  /*195f0*/  LDL R10, [R1+0x4] ;  /* 0x00000400010a7983 */ /* 0x000ea20000100800 */
[----:B------:R-:W1:Y:S01]  /*19600*/  LDC R7, c[0x0][0x448] ;  /* 0x00011200ff077b82 */ /* 0x000e620000000800 */
[----:B------:R-:W-:Y:S01]  /*19610*/  ULDC.64 UR4, c[0x0][0x298] ;  /* 0x0000a60000047ab9 */ /* 0x000fe20000000a00 */
[----:B------:R-:W-:Y:S01]  /*19620*/  ULDC.64 UR6, c[0x0][0x280] ;  /* 0x0000a00000067ab9 */ /* 0x000fe20000000a00 */
[----:B------:R-:W3:Y:S04]  /*19630*/  LDL R4, [R1+0x58] ;  /* 0x0000580001047983 */ /* 0x000ee80000100800 */
[----:B------:R-:W4:Y:S04]  /*19640*/  LDL R9, [R1+0x38] ;  /* 0x0000380001097983 */ /* 0x000f280000100800 */
[----:B------:R-:W4:Y:S01]  /*19650*/  LDL R8, [R1+0x60] ;  /* 0x0000600001087983 */ /* 0x000f220000100800 */
[----:B------:R-:W1:Y:S01]  /*19660*/  S2R R2, SR_TID.X ;  /* 0x0000000000027919 */ /* 0x000e620000002100 */
[----:B0-----:R-:W0:Y:S02]  /*19670*/  S2R R0, SR_TID.X ;  /* 0x0000000000007919 */ /* 0x001e240000002100 */
[----:B------:R-:W4:Y:S01]  /*19680*/  LDL R6, [R1+0x3c] ;  /* 0x00003c0001067983 */ /* 0x000f220000100800 */
[----:B-1----:R-:W-:-:S13]  /*19690*/  ISETP.NE.AND P0, PT, R7, 0x1, PT ;  /* 0x000000010700780c */ /* 0x002fda0003f05270 */
[----:B------:R-:W1:Y:S01]  /*196a0*/  @P0 LDC R3, c[0x0][0x450] ;  /* 0x00011400ff030b82 */ /* 0x000e620000000800 */
[----:B------:R-:W-:-:S04]  /*196b0*/  LOP3.LUT R2, R2, 0x7f, RZ, 0xc0, !PT ;  /* 0x0000007f02027812 */ /* 0x000fc800078ec0ff */
[----:B------:R-:W-:Y:S01]  /*196c0*/  SHF.R.U32.HI R2, RZ, 0x3, R2 ;  /* 0x00000003ff027819 */ /* 0x000fe20000011602 */
[----:B0-----:R-:W-:-:S05]  /*196d0*/  IMAD.SHL.U32 R0, R0, 0x10, RZ ;  /* 0x0000001000007824 */ /* 0x001fca00078e00ff */
[----:B------:R-:W-:Y:S02]  /*196e0*/  LOP3.LUT R0, R2, 0x70, R0, 0xf8, !PT ;  /* 0x0000007002007812 */ /* 0x000fe400078ef800 */
[----:B------:R-:W0:Y:S03]  /*196f0*/  @P0 LDC R2, c[0x0][0x44c] ;  /* 0x00011300ff020b82 */ /* 0x000e260000000800 */
[----:B--2---:R-:W-:-:S04]  /*19700*/  IMAD R5, R10, 0x40, R0 ;  /* 0x000000400a057824 */ /* 0x004fc800078e0200 */
[----:B0-----:R-:W-:-:S04]  /*19710*/  @P0 IMAD.HI.U32 R2, R5, R2, RZ ;  /* 0x0000000205020227 */ /* 0x001fc800078e00ff */
[----:B------:R-:W-:Y:S01]  /*19720*/  IMAD.MOV.U32 R0, RZ, RZ, R5 ;  /* 0x000000ffff007224 */ /* 0x000fe200078e0005 */
[----:B-1----:R-:W-:Y:S01]  /*19730*/  @P0 SHF.R.U32.HI R0, RZ, R3, R2 ;  /* 0x00000003ff000219 */ /* 0x002fe20000011602 */
[----:B---3--:R-:W-:-:S04]  /*19740*/  IMAD R2, R4, UR4, RZ ;  /* 0x0000000404027c24 */ /* 0x008fc8000f8e02ff */
        /* <DEDUP_REMOVED lines=76> */
.L_x_1681:
        /* <DEDUP_REMOVED lines=12> */
.L_x_1525:
        /* <DEDUP_REMOVED lines=37> */
.L_x_1527:
[----:B------:R-:W-:Y:S05]  /*19f20*/  BSYNC B6 ;  /* 0x0000000000067941 */ /* 0x000fea0003800000 */
.L_x_1526:
[----:B-1----:R-:W2:Y:S01]  /*19f30*/  LDL.LU R5, [R1+0x38] ;  /* 0x0000380001057983 */ /* 0x002ea20000300800 */
[----:B------:R-:W0:Y:S01]  /*19f40*/  LDC R7, c[0x0][0x448] ;  /* 0x00011200ff077b82 */ /* 0x000e220000000800 */
[----:B------:R-:W-:Y:S02]  /*19f50*/  ULDC.64 UR4, c[0x0][0x3d8] ;  /* 0x0000f60000047ab9 */ /* 0x000fe40000000a00 */
[----:B------:R-:W2:Y:S04]  /*19f60*/  LDL.LU.64 R2, [R1+0x58] ;  /* 0x0000580001027983 */ /* 0x000ea80000300a00 */
[----:B------:R-:W3:Y:S04]  /*19f70*/  LDL.LU R0, [R1+0x60] ;  /* 0x0000600001007983 */ /* 0x000ee80000300800 */
[----:B------:R-:W4:Y:S04]  /*19f80*/  LDL.LU R4, [R1+0x3c] ;  /* 0x00003c0001047983 */ /* 0x000f280000300800 */
[----:B------:R-:W5:Y:S04]  /*19f90*/  LDL.LU R6, [R1+0x30] ;  /* 0x0000300001067983 */ /* 0x000f680000300800 */
[----:B------:R-:W5:Y:S01]  /*19fa0*/  LDL.LU R8, [R1+0x14] ;  /* 0x0000140001087983 */ /* 0x000f620000300800 */
[----:B0-----:R-:W-:Y:S01]  /*19fb0*/  ISETP.NE.AND P0, PT, R7, 0x1, PT ;  /* 0x000000010700780c */ /* 0x001fe20003f05270 */
[----:B------:R-:W0:Y:S02]  /*19fc0*/  S2R R10, SR_TID.X ;  /* 0x00000000000a7919 */ /* 0x000e240000002100 */
[----:B0-----:R-:W-:-:S05]  /*19fd0*/  IMAD.SHL.U32 R10, R10, 0x8, RZ ;  /* 0x000000080a0a7824 */ /* 0x001fca00078e00ff */
[----:B------:R-:W-:Y:S01]  /*19fe0*/  LOP3.LUT R10, R10, 0x38, RZ, 0xc0, !PT ;  /* 0x000000380a0a7812 */ /* 0x000fe200078ec0ff */
[----:B--2---:R-:W-:-:S04]  /*19ff0*/  IMAD.MOV.U32 R3, RZ, RZ, R5 ;  /* 0x000000ffff037224 */ /* 0x004fc800078e0005 */
        /* <DEDUP_REMOVED lines=8> */
[----:B------:R-:W1:Y:S02]  /*1a080*/  @P0 LDC R4, c[0x0][0x44c] ;  /* 0x00011300ff040b82 */ /* 0x000e640000000800 */
[----:B------:R-:W-:Y:S02]  /*1a090*/  IMAD.IADD R3, R3, 0x1, R0 ;  /* 0x0000000103037824 */ /* 0x000fe400078e0200 */
[----:B-----5:R-:W-:Y:S02]  /*1a0a0*/  IMAD.MOV.U32 R0, RZ, RZ, R6 ;  /* 0x000000ffff007224 */ /* 0x020fe400078e0006 */
[----:B-1----:R-:W-:-:S05]  /*1a0b0*/  @P0 IMAD.HI.U32 R4, R6, R4, RZ ;  /* 0x0000000406040227 */ /* 0x002fca00078e00ff */
[----:B0-----:R-:W-:-:S05]  /*1a0c0*/  @P0 SHF.R.U32.HI R0, RZ, R5, R4 ;  /* 0x00000005ff000219 */ /* 0x001fca0000011604 */
[----:B------:R-:W-:-:S04]  /*1a0d0*/  IMAD.MOV R4, RZ, RZ, -R0 ;  /* 0x000000ffff047224 */ /* 0x000fc800078e0a00 */
[----:B------:R-:W-:Y:S02]  /*1a0e0*/  IMAD R4, R7, R4, R6 ;  /* 0x0000000407047224 */ /* 0x000fe400078e0206 */
[----:B------:R-:W0:Y:S01]  /*1a0f0*/  S2R R6, SR_TID.X ;  /* 0x0000000000067919 */ /* 0x000e220000002100 */
[----:B------:R-:W-:Y:S01]  /*1a100*/  SHF.R.S32.HI R5, RZ, 0x1f, R0 ;  /* 0x0000001fff057819 */ /* 0x000fe20000011400 */
[----:B------:R-:W-:-:S04]  /*1a110*/  IMAD.WIDE.U32 R2, R0, UR4, R2 ;  /* 0x0000000400027c25 */ /* 0x000fc8000f8e0002 */
[----:B------:R-:W-:-:S04]  /*1a120*/  IMAD R5, R5, UR4, RZ ;  /* 0x0000000405057c24 */ /* 0x000fc8000f8e02ff */
[----:B------:R-:W-:Y:S01]  /*1a130*/  IMAD R0, R0, UR5, R5 ;  /* 0x0000000500007c24 */ /* 0x000fe2000f8e0205 */
[----:B------:R-:W-:-:S03]  /*1a140*/  ULDC.64 UR4, c[0x0][0x3c8] ;  /* 0x0000f20000047ab9 */ /* 0x000fc60000000a00 */
[----:B------:R-:W-:Y:S01]  /*1a150*/  IMAD.IADD R3, R3, 0x1, R0 ;  /* 0x0000000103037824 */ /* 0x000fe200078e0200 */
[----:B------:R-:W-:Y:S01]  /*1a160*/  SHF.R.S32.HI R0, RZ, 0x1f, R4 ;  /* 0x0000001fff007819 */ /* 0x000fe20000011404 */
[----:B------:R-:W-:-:S04]  /*1a170*/  IMAD.WIDE.U32 R2, R4, UR4, R2 ;  /* 0x0000000404027c25 */ /* 0x000fc8000f8e0002 */
[----:B------:R-:W-:Y:S02]  /*1a180*/  IMAD R0, R0, UR4, RZ ;  /* 0x0000000400007c24 */ /* 0x000fe4000f8e02ff */
[----:B0-----:R-:W-:-:S05]  /*1a190*/  IMAD.SHL.U32 R6, R6, 0x8, RZ ;  /* 0x0000000806067824 */ /* 0x001fca00078e00ff */
[----:B------:R-:W-:Y:S01]  /*1a1a0*/  LOP3.LUT R6, R6, 0x38, RZ, 0xc0, !PT ;  /* 0x0000003806067812 */ /* 0x000fe200078ec0ff */
[----:B------:R-:W-:Y:S01]  /*1a1b0*/  IMAD R4, R4, UR5, R0 ;  /* 0x0000000504047c24 */ /* 0x000fe2000f8e0200 */
[----:B------:R-:W-:Y:S02]  /*1a1c0*/  ULDC.64 UR4, c[0x0][0x390] ;  /* 0x0000e40000047ab9 */ /* 0x000fe40000000a00 */
[C---:B------:R-:W-:Y:S02]  /*1a1d0*/  LOP3.LUT R9, R6.reuse, 0x80, RZ, 0xfc, !PT ;  /* 0x0000008006097812 */ /* 0x040fe400078efcff */
[----:B------:R-:W-:Y:S02]  /*1a1e0*/  LOP3.LUT R6, R6, 0x40, RZ, 0xfc, !PT ;  /* 0x0000004006067812 */ /* 0x000fe400078efcff */
[----:B------:R-:W-:Y:S01]  /*1a1f0*/  LEA R0, P0, R2, UR4, 0x1 ;  /* 0x0000000402007c11 */ /* 0x000fe2000f8008ff */
[----:B------:R-:W-:Y:S02]  /*1a200*/  ULDC UR4, c[0x0][0x3b8] ;  /* 0x0000ee0000047ab9 */ /* 0x000fe40000000800 */
[----:B------:R-:W-:-:S02]  /*1a210*/  ISETP.GE.AND P1, PT, R6, UR4, PT ;  /* 0x0000000406007c0c */ /* 0x000fc4000bf26270 */
[----:B------:R-:W0:Y:S01]  /*1a220*/  S2R R6, SR_TID.X ;  /* 0x0000000000067919 */ /* 0x000e220000002100 */
[----:B------:R-:W-:Y:S02]  /*1a230*/  ISETP.GE.AND P3, PT, R10, UR4, PT ;  /* 0x000000040a007c0c */ /* 0x000fe4000bf66270 */
[----:B------:R-:W-:Y:S02]  /*1a240*/  ISETP.GE.AND P2, PT, R9, UR4, PT ;  /* 0x0000000409007c0c */ /* 0x000fe4000bf46270 */
[----:B------:R-:W-:-:S09]  /*1a250*/  LOP3.LUT R8, R8, 0xfffffff7, RZ, 0xc0, !PT ;  /* 0xfffffff708087812 */ /* 0x000fd200078ec0ff */
[----:B------:R-:W-:-:S04]  /*1a260*/  @P3 LOP3.LUT R8, R8, 0x8, RZ, 0xfc, !PT ;  /* 0x0000000808083812 */ /* 0x000fc800078efcff */
[----:B------:R-:W-:-:S04]  /*1a270*/  LOP3.LUT R8, R8, 0xfffffffd, RZ, 0xc0, !PT ;  /* 0xfffffffd08087812 */ /* 0x000fc800078ec0ff */
[----:B------:R-:W-:-:S04]  /*1a280*/  @P2 LOP3.LUT R8, R8, 0x2, RZ, 0xfc, !PT ;  /* 0x0000000208082812 */ /* 0x000fc800078efcff */
[----:B------:R-:W-:Y:S01]  /*1a290*/  LOP3.LUT R8, R8, 0xfffffffb, RZ, 0xc0, !PT ;  /* 0xfffffffb08087812 */ /* 0x000fe200078ec0ff */
[----:B0-----:R-:W-:-:S03]  /*1a2a0*/  IMAD.SHL.U32 R6, R6, 0x8, RZ ;  /* 0x0000000806067824 */ /* 0x001fc600078e00ff */
[----:B------:R-:W-:Y:S01]  /*1a2b0*/  @P1 LOP3.LUT R8, R8, 0x4, RZ, 0xfc, !PT ;  /* 0x0000000408081812 */ /* 0x000fe200078efcff */
[----:B------:R-:W-:Y:S01]  /*1a2c0*/  IMAD.IADD R4, R3, 0x1, R4 ;  /* 0x0000000103047824 */ /* 0x000fe200078e0204 */
[----:B------:R-:W-:-:S03]  /*1a2d0*/  LOP3.LUT R6, R6, 0x38, RZ, 0xc0, !PT ;  /* 0x0000003806067812 */ /* 0x000fc600078ec0ff */
[----:B------:R0:W-:Y:S01]  /*1a2e0*/  STL [R1+0x14], R8 ;  /* 0x0000140801007387 */ /* 0x0001e20000100800 */
[----:B------:R-:W-:Y:S02]  /*1a2f0*/  LEA.HI.X R4, R2, UR5, R4, 0x1, P0 ;  /* 0x0000000502047c11 */ /* 0x000fe400080f0c04 */
[C---:B0-----:R-:W-:Y:S02]  /*1a300*/  LOP3.LUT R8, R6.reuse, 0x100, RZ, 0xfc, !PT ;  /* 0x0000010006087812 */ /* 0x041fe400078efcff */
[----:B------:R-:W-:Y:S02]  /*1a310*/  LOP3.LUT R6, R6, 0xc0, RZ, 0xfc, !PT ;  /* 0x000000c006067812 */ /* 0x000fe400078efcff */
[----:B------:R-:W-:Y:S02]  /*1a320*/  ISETP.GE.AND P0, PT, R8, UR4, PT ;  /* 0x0000000408007c0c */ /* 0x000fe4000bf06270 */
[----:B------:R-:W0:Y:S01]  /*1a330*/  S2R R8, SR_TID.X ;  /* 0x0000000000087919 */ /* 0x000e220000002100 */
[----:B------:R-:W-:-:S02]  /*1a340*/  ISETP.GE.AND P5, PT, R6, UR4, PT ;  /* 0x0000000406007c0c */ /* 0x000fc4000bfa6270 */
[----:B------:R-:W1:Y:S01]  /*1a350*/  S2R R6, SR_TID.X ;  /* 0x0000000000067919 */ /* 0x000e620000002100 */
[----:B------:R-:W-:Y:S02]  /*1a360*/  SEL R5, RZ, 0x1, P3 ;  /* 0x00000001ff057807 */ /* 0x000fe40001800000 */
[----:B------:R-:W-:Y:S02]  /*1a370*/  SEL R3, RZ, 0x4, P2 ;  /* 0x00000004ff037807 */ /* 0x000fe40001000000 */
[----:B------:R-:W-:-:S04]  /*1a380*/  SEL R2, RZ, 0x2, P1 ;  /* 0x00000002ff027807 */ /* 0x000fc80000800000 */
[----:B------:R-:W-:Y:S02]  /*1a390*/  IADD3 R2, R3, R2, R5 ;  /* 0x0000000203027210 */ /* 0x000fe40007ffe005 */
[----:B------:R-:W-:Y:S02]  /*1a3a0*/  SEL R5, RZ, 0x10, P0 ;  /* 0x00000010ff057807 */ /* 0x000fe40000000000 */
[----:B------:R-:W-:Y:S01]  /*1a3b0*/  SEL R3, RZ, 0x8, P5 ;  /* 0x00000008ff037807 */ /* 0x000fe20002800000 */
[----:B0-----:R-:W-:Y:S02]  /*1a3c0*/  IMAD.SHL.U32 R8, R8, 0x8, RZ ;  /* 0x0000000808087824 */ /* 0x001fe400078e00ff */
[----:B-1----:R-:W-:-:S03]  /*1a3d0*/  IMAD.SHL.U32 R6, R6, 0x8, RZ ;  /* 0x0000000806067824 */ /* 0x002fc600078e00ff */
[----:B------:R-:W-:-:S04]  /*1a3e0*/  LOP3.LUT R8, R8, 0x38, RZ, 0xc0, !PT ;  /* 0x0000003808087812 */ /* 0x000fc800078ec0ff */
[----:B------:R-:W-:Y:S02]  /*1a3f0*/  LOP3.LUT R9, R8, 0x180, RZ, 0xfc, !PT ;  /* 0x0000018008097812 */ /* 0x000fe400078efcff */
[----:B------:R-:W-:Y:S02]  /*1a400*/  LOP3.LUT R6, R6, 0x38, RZ, 0xc0, !PT ;  /* 0x0000003806067812 */ /* 0x000fe400078ec0ff */
[----:B------:R-:W-:Y:S02]  /*1a410*/  ISETP.GE.AND P1, PT, R9, UR4, PT ;  /* 0x0000000409007c0c */ /* 0x000fe4000bf26270 */
[----:B------:R-:W-:Y:S02]  /*1a420*/  LOP3.LUT R8, R6, 0x140, RZ, 0xfc, !PT ;  /* 0x0000014006087812 */ /* 0x000fe400078efcff */
[----:B------:R-:W-:Y:S02]  /*1a430*/  IADD3 R2, R5, R2, R3 ;  /* 0x0000000205027210 */ /* 0x000fe40007ffe003 */
[----:B------:R-:W-:-:S02]  /*1a440*/  SEL R5, RZ, 0x40, P1 ;  /* 0x00000040ff057807 */ /* 0x000fc40000800000 */
[----:B------:R-:W-:Y:S02]  /*1a450*/  LOP3.LUT R6, R6, 0x1c0, RZ, 0xfc, !PT ;  /* 0x000001c006067812 */ /* 0x000fe400078efcff */
[----:B------:R-:W-:Y:S02]  /*1a460*/  ISETP.GE.AND P1, PT, R8, UR4, PT ;  /* 0x0000000408007c0c */ /* 0x000fe4000bf26270 */
[----:B------:R-:W-:Y:S02]  /*1a470*/  ISETP.GE.AND P2, PT, R6, UR4, PT ;  /* 0x0000000406007c0c */ /* 0x000fe4000bf46270 */
[----:B------:R-:W-:Y:S01]  /*1a480*/  SEL R3, RZ, 0x20, P1 ;  /* 0x00000020ff037807 */ /* 0x000fe20000800000 */
[----:B------:R-:W-:Y:S01]  /*1a490*/  UMOV UR4, 0xffffffff ;  /* 0xffffffff00047882 */ /* 0x000fe20000000000 */
[----:B------:R-:W-:Y:S02]  /*1a4a0*/  SEL R6, RZ, 0x80, P2 ;  /* 0x00000080ff067807 */ /* 0x000fe40001000000 */
[----:B------:R-:W-:-:S05]  /*1a4b0*/  IADD3 R5, R5, R2, R3 ;  /* 0x0000000205057210 */ /* 0x000fca0007ffe003 */
[----:B------:R-:W-:Y:S01]  /*1a4c0*/  IMAD.IADD R6, R5, 0x1, R6 ;  /* 0x0000000105067824 */ /* 0x000fe200078e0206 */
[----:B------:R-:W-:Y:S06]  /*1a4d0*/  BRA.DIV UR4, `(.L_x_1528) ;  /* 0x0000006204687947 */ /* 0x000fec000b800000 */
[----:B------:R-:W2:Y:S04]  /*1a4e0*/  LDL.LU R8, [R1+0x4c] ;  /* 0x00004c0001087983 */ /* 0x000ea80000300800 */
[----:B------:R-:W3:Y:S04]  /*1a4f0*/  LDL.LU R3, [R1+0x4] ;  /* 0x0000040001037983 */ /* 0x000ee80000300800 */
[----:B------:R-:W4:Y:S04]  /*1a500*/  LDL.LU R2, [R1+0x50] ;  /* 0x0000500001027983 */ /* 0x000f280000300800 */
[----:B------:R-:W5:Y:S04]  /*1a510*/  LDL.LU R12, [R1+0x14] ;  /* 0x00001400010c7983 */ /* 0x000f680000300800 */
[----:B------:R-:W5:Y:S04]  /*1a520*/  LDL R11, [R1+0x18] ;  /* 0x00001800010b7983 */ /* 0x000f680000100800 */
[----:B------:R-:W5:Y:S01]  /*1a530*/  LDL.LU R10, [R1+0x64] ;  /* 0x00006400010a7983 */ /* 0x000f620000300800 */
[----:B------:R-:W0:Y:S02]  /*1a540*/  S2R R13, SR_TID.X ;  /* 0x00000000000d7919 */ /* 0x000e240000002100 */
[----:B0-----:R-:W-:-:S05]  /*1a550*/  IMAD.SHL.U32 R13, R13, 0x8, RZ ;  /* 0x000000080d0d7824 */ /* 0x001fca00078e00ff */
[----:B------:R-:W-:Y:S01]  /*1a560*/  LOP3.LUT R13, R13, 0x38, RZ, 0xc0, !PT ;  /* 0x000000380d0d7812 */ /* 0x000fe200078ec0ff */
[----:B------:R-:W-:Y:S04]  /*1a570*/  SHFL.IDX PT, R14, R0, 0x1, 0x181f ;  /* 0x00381f00000e7f89 */ /* 0x000fe800000e0000 */
[----:B------:R-:W-:Y:S01]  /*1a580*/  SHFL.IDX PT, R9, R4, 0x1, 0x181f ;  /* 0x00381f0004097f89 */ /* 0x000fe200000e0000 */
[----:B--2---:R-:W-:-:S05]  /*1a590*/  IMAD R7, R8, R7, RZ ;  /* 0x0000000708077224 */ /* 0x004fca00078e02ff */
[-C--:B---3--:R-:W-:Y:S02]  /*1a5a0*/  ISETP.GE.AND P2, PT, R3, R7.reuse, PT ;  /* 0x000000070300720c */ /* 0x088fe40003f46270 */
[----:B----4-:R-:W-:Y:S02]  /*1a5b0*/  ISETP.GE.AND P3, PT, R2, R7, PT ;  /* 0x000000070200720c */ /* 0x010fe40003f66270 */
[----:B-----5:R-:W-:-:S04]  /*1a5c0*/  LOP3.LUT R12, R12, 0xfffffbff, RZ, 0xc0, !PT ;  /* 0xfffffbff0c0c7812 */ /* 0x020fc800078ec0ff */
[----:B------:R-:W-:-:S05]  /*1a5d0*/  @P1 LOP3.LUT R12, R12, 0x400, RZ, 0xfc, !PT ;  /* 0x000004000c0c1812 */ /* 0x000fca00078efcff */
[----:B------:R-:W-:Y:S02]  /*1a5e0*/  @!P2 LOP3.LUT R2, R5, 0x40, RZ, 0xc0, !PT ;  /* 0x000000400502a812 */ /* 0x000fe400078ec0ff */
[C---:B------:R-:W-:Y:S02]  /*1a5f0*/  LOP3.LUT P1, RZ, R12.reuse, 0x8, RZ, 0xc0, !PT ;  /* 0x000000080cff7812 */ /* 0x040fe4000782c0ff */
[C---:B------:R-:W-:Y:S02]  /*1a600*/  LOP3.LUT P4, RZ, R12.reuse, 0x2, RZ, 0xc0, !PT ;  /* 0x000000020cff7812 */ /* 0x040fe4000788c0ff */
[----:B------:R-:W-:Y:S02]  /*1a610*/  LOP3.LUT R12, R12, 0xfffffeff, RZ, 0xc0, !PT ;  /* 0xfffffeff0c0c7812 */ /* 0x000fe400078ec0ff */
[----:B------:R-:W-:Y:S02]  /*1a620*/  @!P2 SHF.R.U32.HI R2, RZ, 0x2, R2 ;  /* 0x00000002ff02a819 */ /* 0x000fe40000011602 */
[----:B------:R-:W-:-:S02]  /*1a630*/  @P3 LOP3.LUT R12, R12, 0x100, RZ, 0xfc, !PT ;  /* 0x000001000c0c3812 */ /* 0x000fc400078efcff */
[----:B------:R-:W-:Y:S02]  /*1a640*/  @!P2 ISETP.NE.U32.AND P3, PT, R2, RZ, PT ;  /* 0x000000ff0200a20c */ /* 0x000fe40003f65070 */
[----:B------:R-:W-:Y:S02]  /*1a650*/  @!P2 LOP3.LUT R2, R6, 0x80, RZ, 0xc0, !PT ;  /* 0x000000800602a812 */ /* 0x000fe400078ec0ff */
[----:B------:R-:W-:Y:S02]  /*1a660*/  LOP3.LUT R12, R12, 0xffffffdf, RZ, 0xc0, !PT ;  /* 0xffffffdf0c0c7812 */ /* 0x000fe400078ec0ff */
[----:B------:R-:W-:-:S07]  /*1a670*/  @!P2 SHF.R.U32.HI R2, RZ, 0x3, R2 ;  /* 0x00000003ff02a819 */ /* 0x000fce0000011602 */
[----:B------:R-:W-:Y:S02]  /*1a680*/  @P3 LOP3.LUT R12, R12, 0x20, RZ, 0xfc, !PT ;  /* 0x000000200c0c3812 */ /* 0x000fe400078efcff */
[----:B------:R-:W-:Y:S02]  /*1a690*/  @!P2 ISETP.NE.U32.AND P3, PT, R2, RZ, PT ;  /* 0x000000ff0200a20c */ /* 0x000fe40003f65070 */
[----:B------:R-:W0:Y:S04]  /*1a6a0*/  SHFL.IDX PT, R2, R0, RZ, 0x181f ;  /* 0x00181fff00027589 */ /* 0x000e2800000e0000 */
[----:B------:R-:W1:Y:S01]  /*1a6b0*/  SHFL.IDX PT, R8, R4, RZ, 0x181f ;  /* 0x00181fff04087589 */ /* 0x000e6200000e0000 */
[----:B------:R-:W-:Y:S02]  /*1a6c0*/  LOP3.LUT R12, R12, 0xfffffdff, RZ, 0xc0, !PT ;  /* 0xfffffdff0c0c7812 */ /* 0x000fe400078ec0ff */
[----:B0-----:R-:W-:-:S05]  /*1a6d0*/  @!P2 LEA R3, P6, R13, R2, 0x1 ;  /* 0x000000020d03a211 */ /* 0x001fca00078c08ff */
[----:B-1----:R-:W-:-:S05]  /*1a6e0*/  @!P2 IMAD.X R2, RZ, RZ, R8, P6 ;  /* 0x000000ffff02a224 */ /* 0x002fca00030e0608 */
[-C--:B------:R-:W-:Y:S02]  /*1a6f0*/  @!P2 LOP3.LUT R3, R3, R2.reuse, RZ, 0x3c, !PT ;  /* 0x000000020303a212 */ /* 0x080fe400078e3cff */
[----:B------:R-:W-:Y:S02]  /*1a700*/  @P3 LOP3.LUT R12, R12, 0x200, RZ, 0xfc, !PT ;  /* 0x000002000c0c3812 */ /* 0x000fe400078efcff */
[C---:B------:R-:W-:Y:S02]  /*1a710*/  @!P2 LOP3.LUT R2, R3.reuse, R2, RZ, 0x3c, !PT ;  /* 0x000000020302a212 */ /* 0x040fe400078e3cff */
[C---:B------:R-:W-:Y:S02]  /*1a720*/  LOP3.LUT P6, RZ, R12.reuse, 0x4, RZ, 0xc0, !PT ;  /* 0x000000040cff7812 */ /* 0x040fe400078cc0ff */
[----:B------:R-:W-:Y:S02]  /*1a730*/  @!P2 LOP3.LUT R3, R3, R2, RZ, 0x3c, !PT ;  /* 0x000000020303a212 */ /* 0x000fe400078e3cff */
[----:B------:R-:W-:-:S03]  /*1a740*/  LOP3.LUT P3, RZ, R12, 0x20, RZ, 0xc0, !PT ;  /* 0x000000200cff7812 */ /* 0x000fc6000786c0ff */
[----:B------:R-:W-:Y:S01]  /*1a750*/  @!P2 LDGSTS.E.BYPASS.LTC128B.128 [R11+0x26400], desc[UR40][R2.64], !P1 ;  /* 0x26400000020bafae */ /* 0x000fe2000c901d68 */
[----:B------:R-:W-:-:S05]  /*1a760*/  LOP3.LUT P1, RZ, R12, 0x400, RZ, 0xc0, !PT ;  /* 0x000004000cff7812 */ /* 0x000fca000782c0ff */
[----:B------:R-:W-:Y:S04]  /*1a770*/  @!P2 LDGSTS.E.BYPASS.LTC128B.128 [R11+0x28400], desc[UR40][R2.64+0x80], !P6 ;  /* 0x28400080020bafae */ /* 0x000fe8000f101d68 */
[----:B------:R-:W-:Y:S04]  /*1a780*/  @!P2 LDGSTS.E.BYPASS.LTC128B.128 [R11+0x2a400], desc[UR40][R2.64+0x100], !P4 ;  /* 0x2a400100020bafae */ /* 0x000fe8000e101d68 */
[----:B------:R-:W-:Y:S04]  /*1a790*/  @!P2 LDGSTS.E.BYPASS.LTC128B.128 [R11+0x2c400], desc[UR40][R2.64+0x180], !P5 ;  /* 0x2c400180020bafae */ /* 0x000fe8000e901d68 */
[----:B------:R-:W-:Y:S04]  /*1a7a0*/  @!P2 LDGSTS.E.BYPASS.LTC128B.128 [R11+0x2e400], desc[UR40][R2.64+0x200], !P0 ;  /* 0x2e400200020bafae */ /* 0x000fe8000c101d68 */
[----:B------:R-:W-:Y:S04]  /*1a7b0*/  @!P2 LDGSTS.E.BYPASS.LTC128B.128 [R11+0x30400], desc[UR40][R2.64+0x280], !P1 ;  /* 0x30400280020bafae */ /* 0x000fe8000c901d68 */
[----:B------:R-:W-:Y:S01]  /*1a7c0*/  @!P2 LDGSTS.E.BYPASS.LTC128B.128 [R11+0x32400], desc[UR40][R2.64+0x300], P3 ;  /* 0x32400300020bafae */ /* 0x000fe20009901d68 */
[----:B------:R-:W-:-:S13]  /*1a7d0*/  LOP3.LUT P3, RZ, R12, 0x200, RZ, 0xc0, !PT ;  /* 0x000002000cff7812 */ /* 0x000fda000786c0ff */
[----:B------:R0:W-:Y:S01]  /*1a7e0*/  @!P2 LDGSTS.E.BYPASS.LTC128B.128 [R11+0x34400], desc[UR40][R2.64+0x380], P3 ;  /* 0x34400380020bafae */ /* 0x0001e20009901d68 */
[----:B------:R-:W-:-:S13]  /*1a7f0*/  LOP3.LUT P3, RZ, R12, 0x100, RZ, 0xc0, !PT ;  /* 0x000001000cff7812 */ /* 0x000fda000786c0ff */
[----:B------:R-:W-:-:S05]  /*1a800*/  @!P3 LEA R14, P2, R13, R14, 0x1 ;  /* 0x0000000e0d0eb211 */ /* 0x000fca00078408ff */
[----:B------:R-:W-:Y:S01]  /*1a810*/  @!P3 IMAD.X R9, RZ, RZ, R9, P2 ;  /* 0x000000ffff09b224 */ /* 0x000fe200010e0609 */
[----:B------:R-:W-:Y:S02]  /*1a820*/  LOP3.LUT P2, RZ, R12, 0x8, RZ, 0xc0, !PT ;  /* 0x000000080cff7812 */ /* 0x000fe4000784c0ff */
[----:B------:R-:W-:Y:S01]  /*1a830*/  @!P3 LOP3.LUT R8, R5, 0x40, RZ, 0xc0, !PT ;  /* 0x000000400508b812 */ /* 0x000fe200078ec0ff */
[----:B0-----:R-:W-:Y:S02]  /*1a840*/  @!P3 IMAD.MOV.U32 R2, RZ, RZ, R14 ;  /* 0x000000ffff02b224 */ /* 0x001fe400078e000e */
        /* <DEDUP_REMOVED lines=37> */
[----:B------:R0:W-:Y:S04]  /*1aaa0*/  STL [R1+0x14], R12 ;  /* 0x0000140c01007387 */ /* 0x0001e80000100800 */
[----:B------:R0:W-:Y:S04]  /*1aab0*/  @!P2 LDGSTS.E.BYPASS.LTC128B.128 [R11+0x35400], desc[UR40][R2.64+0x380], P3 ;  /* 0x35400380020bafae */ /* 0x0001e80009901d68 */
[----:B------:R-:W1:Y:S04]  /*1aac0*/  SHFL.IDX PT, R4, R4, 0x3, 0x181f ;  /* 0x00781f0004047f89 */ /* 0x000e6800000e0000 */
[----:B------:R-:W2:Y:S02]  /*1aad0*/  SHFL.IDX PT, R0, R0, 0x3, 0x181f ;  /* 0x00781f0000007f89 */ /* 0x000ea400000e0000 */
.L_x_1691:
[----:B0-----:R-:W3:Y:S01]  /*1aae0*/  LDL.LU R2, [R1+0x68] ;  /* 0x0000680001027983 */ /* 0x001ee20000300800 */
[----:B------:R-:W-:Y:S01]  /*1aaf0*/  BSSY B0, `(.L_x_1529) ;  /* 0x000001e000007945 */ /* 0x000fe20003800000 */
[----:B---3--:R-:W-:-:S13]  /*1ab00*/  ISETP.GE.AND P2, PT, R2, R7, PT ;  /* 0x000000070200720c */ /* 0x008fda0003f46270 */
[----:B------:R-:W-:Y:S05]  /*1ab10*/  @P2 BRA `(.L_x_1530) ;  /* 0x00000000006c2947 */ /* 0x000fea0003800000 */
[----:B------:R-:W3:Y:S04]  /*1ab20*/  LDL R3, [R1+0x14] ;  /* 0x0000140001037983 */ /* 0x000ee80000100800 */
[----:B------:R-:W4:Y:S01]  /*1ab30*/  LDL R8, [R1+0x18] ;  /* 0x0000180001087983 */ /* 0x000f220000100800 */
[----:B------:R-:W-:Y:S02]  /*1ab40*/  LOP3.LUT R5, R5, 0x40, RZ, 0xc0, !PT ;  /* 0x0000004005057812 */ /* 0x000fe400078ec0ff */
[----:B------:R-:W-:Y:S01]  /*1ab50*/  LOP3.LUT R6, R6, 0x80, RZ, 0xc0, !PT ;  /* 0x0000008006067812 */ /* 0x000fe200078ec0ff */
[----:B------:R-:W0:Y:S01]  /*1ab60*/  S2R R2, SR_TID.X ;  /* 0x0000000000027919 */ /* 0x000e220000002100 */
[----:B------:R-:W-:Y:S02]  /*1ab70*/  SHF.R.U32.HI R5, RZ, 0x2, R5 ;  /* 0x00000002ff057819 */ /* 0x000fe40000011605 */
[----:B------:R-:W-:Y:S01]  /*1ab80*/  SHF.R.U32.HI R6, RZ, 0x3, R6 ;  /* 0x00000003ff067819 */ /* 0x000fe20000011606 */
[----:B0-----:R-:W-:-:S05]  /*1ab90*/  IMAD.SHL.U32 R2, R2, 0x8, RZ ;  /* 0x0000000802027824 */ /* 0x001fca00078e00ff */
[----:B------:R-:W-:-:S04]  /*1aba0*/  LOP3.LUT R2, R2, 0x38, RZ, 0xc0, !PT ;  /* 0x0000003802027812 */ /* 0x000fc800078ec0ff */
[----:B--2---:R-:W-:Y:S02]  /*1abb0*/  LEA R2, P2, R2, R0, 0x1 ;  /* 0x0000000002027211 */ /* 0x004fe400078408ff */
[C---:B---3--:R-:W-:Y:S02]  /*1abc0*/  LOP3.LUT P6, RZ, R3.reuse, 0x8, RZ, 0xc0, !PT ;  /* 0x0000000803ff7812 */ /* 0x048fe400078cc0ff */
[C---:B------:R-:W-:Y:S02]  /*1abd0*/  LOP3.LUT P4, RZ, R3.reuse, 0x4, RZ, 0xc0, !PT ;  /* 0x0000000403ff7812 */ /* 0x040fe4000788c0ff */
[----:B------:R-:W-:Y:S01]  /*1abe0*/  LOP3.LUT P3, RZ, R3, 0x2, RZ, 0xc0, !PT ;  /* 0x0000000203ff7812 */ /* 0x000fe2000786c0ff */
[----:B-1----:R-:W-:Y:S01]  /*1abf0*/  IMAD.X R3, RZ, RZ, R4, P2 ;  /* 0x000000ffff037224 */ /* 0x002fe200010e0604 */
[----:B------:R-:W-:-:S07]  /*1ac00*/  ISETP.NE.U32.AND P2, PT, R5, RZ, PT ;  /* 0x000000ff0500720c */ /* 0x000fce0003f45070 */
[----:B------:R-:W-:Y:S01]  /*1ac10*/  @!PT LDS RZ, [RZ] ;  /* 0x00000000fffff984 */ /* 0x000fe20000000800 */
[----:B------:R-:W-:Y:S01]  /*1ac20*/  @!PT LDS RZ, [RZ] ;  /* 0x00000000fffff984 */ /* 0x000fe20000000800 */
[----:B------:R-:W-:Y:S01]  /*1ac30*/  @!PT LDS RZ, [RZ] ;  /* 0x00000000fffff984 */ /* 0x000fe20000000800 */
[----:B----4-:R0:W-:Y:S04]  /*1ac40*/  LDGSTS.E.BYPASS.LTC128B.128 [R8+0x27c00], desc[UR40][R2.64], !P6 ;  /* 0x27c0000002087fae */ /* 0x0101e8000f101d68 */
        /* <DEDUP_REMOVED lines=8> */
.L_x_1530:
[----:B------:R-:W-:Y:S05]  /*1acd0*/  BSYNC B0 ;  /* 0x0000000000007941 */ /* 0x000fea0003800000 */
.L_x_1529:
[----:B------:R-:W-:Y:S01]  /*1ace0*/  NOP ;  /* 0x0000000000007918 */ /* 0x000fe20000000000 */
[----:B------:R-:W-:-:S13]  /*1acf0*/  PLOP3.LUT P0, PT, PT, PT, PT, 0x80, 0x0 ;  /* 0x000000000000781c */ /* 0x000fda0003f0f070 */
.L_x_1531:
        /* <DEDUP_REMOVED lines=18> */
.L_x_1692:
[----:B------:R-:W-:Y:S05]  /*1ae20*/  BSYNC B0 ;  /* 0x0000000000007941 */ /* 0x000fea0003800000 */
.L_x_1532:
        /* <DEDUP_REMOVED lines=13> */
.L_x_1693:
[----:B------:R-:W-:Y:S05]  /*1af00*/  BSYNC B1 ;  /* 0x0000000000017941 */ /* 0x000fea0003800000 */
.L_x_1536:
        /* <DEDUP_REMOVED lines=9> */
.L_x_1539:
[----:B------:R-:W-:Y:S05]  /*1afa0*/  BSYNC B1 ;  /* 0x0000000000017941 */ /* 0x000fea0003800000 */
.L_x_1538:
        /* <DEDUP_REMOVED lines=11> */
[----:B-1----:R-:W-:-:S07]  /*1b060*/  VIADD R4, R2, 0x400 ;  /* 0x0000040002047836 */ /* 0x002fce0000000000 */
.L_x_1540:
        /* <DEDUP_REMOVED lines=15> */
.L_x_1541:
        /* <DEDUP_REMOVED lines=15> */
.L_x_1542:
        /* <DEDUP_REMOVED lines=15> */
.L_x_1543:
        /* <DEDUP_REMOVED lines=15> */
.L_x_1544:
        /* <DEDUP_REMOVED lines=15> */
.L_x_1545:
        /* <DEDUP_REMOVED lines=15> */
.L_x_1546:
        /* <DEDUP_REMOVED lines=15> */
.L_x_1547:
        /* <DEDUP_REMOVED lines=10> */
.L_x_1535:
[----:B------:R-:W-:Y:S05]  /*1b7a0*/  BSYNC B0 ;  /* 0x0000000000007941 */ /* 0x000fea0003800000 */
.L_x_1534:
        /* <DEDUP_REMOVED lines=54> */
.L_x_1554:
        /* <DEDUP_REMOVED lines=8> */
.L_x_1694:
[----:B------:R-:W-:Y:S05]  /*1bb90*/  BSYNC B3 ;  /* 0x0000000000037941 */ /* 0x000fea0003800000 */
.L_x_1555:
        /* <DEDUP_REMOVED lines=9> */
.L_x_1558:
[----:B------:R-:W-:Y:S05]  /*1bc30*/  BSYNC B3 ;  /* 0x0000000000037941 */ /* 0x000fea0003800000 */
.L_x_1557:
        /* <DEDUP_REMOVED lines=12> */
.L_x_1559:
        /* <DEDUP_REMOVED lines=13> */
.L_x_1695:
[----:B------:R-:W-:Y:S05]  /*1bdd0*/  BSYNC B3 ;  /* 0x0000000000037941 */ /* 0x000fea0003800000 */
.L_x_1560:
        /* <DEDUP_REMOVED lines=11> */
.L_x_1563:
[----:B------:R-:W-:Y:S05]  /*1be90*/  BSYNC B3 ;  /* 0x0000000000037941 */ /* 0x000fea0003800000 */
.L_x_1562:
        /* <DEDUP_REMOVED lines=9> */
.L_x_1564:
        /* <DEDUP_REMOVED lines=15> */
.L_x_1565:
        /* <DEDUP_REMOVED lines=15> */
.L_x_1566:
        /* <DEDUP_REMOVED lines=15> */
.L_x_1567:
        /* <DEDUP_REMOVED lines=15> */
.L_x_1568:
        /* <DEDUP_REMOVED lines=15> */
.L_x_1569:
        /* <DEDUP_REMOVED lines=15> */
.L_x_1570:
        /* <DEDUP_REMOVED lines=15> */
.L_x_1571:
        /* <DEDUP_REMOVED lines=10> */
.L_x_1553:
[----:B------:R-:W-:Y:S05]  /*1c660*/  BSYNC B1 ;  /* 0x0000000000017941 */ /* 0x000fea0003800000 */
.L_x_1552:
[----:B------:R-:W2:Y:S02]  /*1c670*/  LDL.LU R5, [R1+0x48] ;  /* 0x0000480001057983 */ /* 0x000ea40000300800 */
[----:B--2---:R-:W-:-:S07]  /*1c680*/  VIADD R0, R5, 0xfffffffd ;  /* 0xfffffffd05007836 */ /* 0x004fce0000000000 */
.L_x_1551:
[----:B------:R-:W-:Y:S05]  /*1c690*/  BSYNC B2 ;  /* 0x0000000000027941 */ /* 0x000fea0003800000 */
.L_x_1550:
[----:B------:R-:W-:Y:S01]  /*1c6a0*/  VIADD R8, R8, 0xfffffffe ;  /* 0xfffffffe08087836 */ /* 0x000fe20000000000 */
[----:B------:R-:W-:-:S04]  /*1c6b0*/  LOP3.LUT R4, RZ, R4, RZ, 0x33, !PT ;  /* 0x00000004ff047212 */ /* 0x000fc800078e33ff */
[----:B------:R-:W-:-:S13]  /*1c6c0*/  ISETP.NE.AND P0, PT, R8, R4, PT ;  /* 0x000000040800720c */ /* 0x000fda0003f05270 */
[----:B------:R-:W-:Y:S05]  /*1c6d0*/  @!P0 BRA `(.L_x_1549) ;  /* 0x0000001800d88947 */ /* 0x000fea0003800000 */
.L_x_1612:
        /* <DEDUP_REMOVED lines=35> */
.L_x_1574:
        /* <DEDUP_REMOVED lines=8> */
.L_x_1696:
[----:B------:R-:W-:Y:S05]  /*1c990*/  BSYNC B2 ;  /* 0x0000000000027941 */ /* 0x000fea0003800000 */
.L_x_1575:
        /* <DEDUP_REMOVED lines=9> */
.L_x_1578:
[----:B------:R-:W-:Y:S05]  /*1ca30*/  BSYNC B2 ;  /* 0x0000000000027941 */ /* 0x000fea0003800000 */
.L_x_1577:
        /* <DEDUP_REMOVED lines=12> */
.L_x_1579:
        /* <DEDUP_REMOVED lines=13> */
.L_x_1697:
[----:B------:R-:W-:Y:S05]  /*1cbd0*/  BSYNC B2 ;  /* 0x0000000000027941 */ /* 0x000fea0003800000 */
.L_x_1580:
        /* <DEDUP_REMOVED lines=11> */
.L_x_1583:
[----:B------:R-:W-:Y:S05]  /*1cc90*/  BSYNC B2 ;  /* 0x0000000000027941 */ /* 0x000fea0003800000 */
.L_x_1582:
        /* <DEDUP_REMOVED lines=9> */
.L_x_1584:
        /* <DEDUP_REMOVED lines=15> */
.L_x_1585:
        /* <DEDUP_REMOVED lines=15> */
.L_x_1586:
        /* <DEDUP_REMOVED lines=15> */
.L_x_1587:
        /* <DEDUP_REMOVED lines=15> */
.L_x_1588:
        /* <DEDUP_REMOVED lines=15> */
.L_x_1589:
        /* <DEDUP_REMOVED lines=15> */
.L_x_1590:
        /* <DEDUP_REMOVED lines=15> */
.L_x_1591:
        /* <DEDUP_REMOVED lines=10> */
.L_x_1573:
[----:B------:R-:W-:Y:S05]  /*1d460*/  BSYNC B1 ;  /* 0x0000000000017941 */ /* 0x000fea0003800000 */
.L_x_1572:
        /* <DEDUP_REMOVED lines=35> */
.L_x_1594:
        /* <DEDUP_REMOVED lines=8> */
.L_x_1698:
[----:B------:R-:W-:Y:S05]  /*1d720*/  BSYNC B2 ;  /* 0x0000000000027941 */ /* 0x000fea0003800000 */
.L_x_1595:
        /* <DEDUP_REMOVED lines=9> */
.L_x_1598:
[----:B------:R-:W-:Y:S05]  /*1d7c0*/  BSYNC B2 ;  /* 0x0000000000027941 */ /* 0x000fea0003800000 */
.L_x_1597:
        /* <DEDUP_REMOVED lines=12> */
.L_x_1599:
        /* <DEDUP_REMOVED lines=13> */
.L_x_1699:
[----:B------:R-:W-:Y:S05]  /*1d960*/  BSYNC B2 ;  /* 0x0000000000027941 */ /* 0x000fea0003800000 */
.L_x_1600:
        /* <DEDUP_REMOVED lines=11> */
.L_x_1603:
[----:B------:R-:W-:Y:S05]  /*1da20*/  BSYNC B2 ;  /* 0x0000000000027941 */ /* 0x000fea0003800000 */
.L_x_1602:
        /* <DEDUP_REMOVED lines=9> */
.L_x_1604:
        /* <DEDUP_REMOVED lines=15> */
.L_x_1605:
        /* <DEDUP_REMOVED lines=15> */
.L_x_1606:
        /* <DEDUP_REMOVED lines=15> */
.L_x_1607:
        /* <DEDUP_REMOVED lines=15> */
.L_x_1608:
        /* <DEDUP_REMOVED lines=15> */
.L_x_1609:
        /* <DEDUP_REMOVED lines=15> */
.L_x_1610:
        /* <DEDUP_REMOVED lines=15> */
.L_x_1611:
        /* <DEDUP_REMOVED lines=10> */
.L_x_1593:
[----:B------:R-:W-:Y:S05]  /*1e1f0*/  BSYNC B1 ;  /* 0x0000000000017941 */ /* 0x000fea0003800000 */
.L_x_1592:
[----:B------:R-:W2:Y:S01]  /*1e200*/  LDL R5, [R1+0x2c] ;  /* 0x00002c0001057983 */ /* 0x000ea20000100800 */
[----:B------:R-:W-:Y:S01]  /*1e210*/  VIADD R0, R0, 0xfffffffe ;  /* 0xfffffffe00007836 */ /* 0x000fe20000000000 */
[----:B--2---:R-:W-:-:S13]  /*1e220*/  ISETP.GT.AND P0, PT, R6, R5, PT ;  /* 0x000000050600720c */ /* 0x004fda0003f04270 */
[----:B------:R-:W-:Y:S05]  /*1e230*/  @P0 BRA `(.L_x_1612) ;  /* 0xffffffe400280947 */ /* 0x000fea000383ffff */
.L_x_1549:
[----:B------:R-:W-:Y:S05]  /*1e240*/  BSYNC B0 ;  /* 0x0000000000007941 */ /* 0x000fea0003800000 */
.L_x_1548:
        /* <DEDUP_REMOVED lines=11> */
[----:B-1----:R-:W1:Y:S01]  /*1e300*/  S2R R2, SR_LANEID ;  /* 0x0000000000027919 */ /* 0x002e620000000000 */
[----:B------:R-:W-:Y:S01]  /*1e310*/  VOTEU.ANY UR4, UPT, PT ;  /* 0x0000000000047886 */ /* 0x000fe200038e0100 */
[----:B------:R-:W2:Y:S01]  /*1e320*/  LDC.64 R4, c[0x0][0xd60] ;  /* 0x00035800ff047b82 */ /* 0x000ea20000000a00 */
[----:B------:R-:W1:Y:S02]  /*1e330*/  FLO.U32 R0, UR4 ;  /* 0x0000000400007d00 */ /* 0x000e6400080e0000 */
[----:B-1----:R-:W-:-:S06]  /*1e340*/  ISETP.EQ.U32.AND P1, PT, R0, R2, PT ;  /* 0x000000020000720c */ /* 0x002fcc0003f22070 */
[----:B------:R-:W2:Y:S07]  /*1e350*/  POPC R2, UR4 ;  /* 0x0000000400027d09 */ /* 0x000eae0008000000 */
[----:B--2---:R-:W2:Y:S04]  /*1e360*/  @P1 ATOMG.E.ADD.STRONG.GPU PT, R2, desc[UR40][R4.64], R2 ;  /* 0x00000002040219a8 */ /* 0x004ea800081ee1e8 */
[----:B--2---:R1:W2:Y:S02]  /*1e370*/  SHFL.IDX PT, R2, R2, R0, 0x1f ;  /* 0x00001f0002027589 */ /* 0x0042a400000e0000 */
[----:B-1----:R-:W1:Y:S02]  /*1e380*/  S2R R0, SR_LTMASK ;  /* 0x0000000000007919 */ /* 0x002e640000003900 */
[----:B-1----:R-:W-:-:S06]  /*1e390*/  LOP3.LUT R0, R0, UR4, RZ, 0xc0, !PT ;  /* 0x0000000400007c12 */ /* 0x002fcc000f8ec0ff */
[----:B------:R-:W2:Y:S02]  /*1e3a0*/  POPC R0, R0 ;  /* 0x0000000000007309 */ /* 0x000ea40000000000 */
[----:B--2---:R-:W-:-:S05]  /*1e3b0*/  IADD3 R0, R2, UR36, R0 ;  /* 0x0000002402007c10 */ /* 0x004fca000fffe000 */
[----:B------:R2:W-:Y:S02]  /*1e3c0*/  STL [R1], R0 ;  /* 0x0000000001007387 */ /* 0x0005e40000100800 */
.L_x_1614:
[----:B------:R-:W-:Y:S05]  /*1e3d0*/  BSYNC B0 ;  /* 0x0000000000007941 */ /* 0x000fea0003800000 */
.L_x_1613:
[----:B------:R-:W-:-:S07]  /*1e3e0*/  SEL R19, R19, RZ, P0 ;  /* 0x000000ff13137207 */ /* 0x000fce0000000000 */
.L_x_1510:
[----:B------:R-:W-:Y:S05]  /*1e3f0*/  BSYNC B7 ;  /* 0x0000000000077941 */ /* 0x000fea0003800000 */
.L_x_1508:
[----:B--2-4-:R-:W2:Y:S02]  /*1e400*/  LDL R0, [R1+0x14] ;  /* 0x0000140001007983 */ /* 0x014ea40000100800 */
[----:B--2---:R-:W-:-:S13]  /*1e410*/  LOP3.LUT P0, RZ, R0, 0x40, RZ, 0xc0, !PT ;  /* 0x0000004000ff7812 */ /* 0x004fda000780c0ff */
[----:B------:R-:W-:Y:S05]  /*1e420*/  @!P0 BRA `(.L_x_1615) ;  /* 0x00000000002c8947 */ /* 0x000fea0003800000 */
[----:B------:R-:W-:Y:S05]  /*1e430*/  WARPSYNC.ALL ;  /* 0x0000000000007948 */ /* 0x000fea0003800000 */
[----:B------:R-:W2:Y:S08]  /*1e440*/  S2UR UR5, SR_CgaCtaId ;  /* 0x00000000000579c3 */ /* 0x000eb00000008800 */
[----:B------:R-:W-:Y:S06]  /*1e450*/  BAR.SYNC.DEFER_BLOCKING 0x5, 0x180 ;  /* 0x0146000000007b1d */ /* 0x000fec0000010000 */
[----:B------:R-:W-:-:S02]  /*1e460*/  UMOV UR4, 0x400 ;  /* 0x0000040000047882 */ /* 0x000fc40000000000 */
[----:B--2---:R-:W-:-:S06]  /*1e470*/  ULEA UR4, UR5, UR4, 0x18 ;  /* 0x0000000405047291 */ /* 0x004fcc000f8ec03f */
[----:B------:R-:W-:-:S05]  /*1e480*/  IMAD.U32 R18, RZ, RZ, UR4 ;  /* 0x00000004ff127e24 */ /* 0x000fca000f8e00ff */
[----:B01----:R-:W0:Y:S04]  /*1e490*/  LDS.128 R4, [R18+0x388d0] ;  /* 0x0388d00012047984 */ /* 0x003e280000000c00 */
[----:B0-----:R1:W-:Y:S04]  /*1e4a0*/  STL.64 [R1], R4 ;  /* 0x0000000401007387 */ /* 0x0013e80000100a00 */
[----:B------:R1:W-:Y:S01]  /*1e4b0*/  STL.64 [R1+0x8], R6 ;  /* 0x0000080601007387 */ /* 0x0003e20000100a00 */
[----:B------:R-:W-:Y:S06]  /*1e4c0*/  BAR.ARV 0x4, 0x180 ;  /* 0x0106000000007b1d */ /* 0x000fec0000002000 */
[----:B------:R-:W-:Y:S05]  /*1e4d0*/  BRA `(.L_x_1616) ;  /* 0x0000000c00247947 */ /* 0x000fea0003800000 */
.L_x_1615:
[----:B------:R-:W2:Y:S01]  /*1e4e0*/  S2R R16, SR_TID.X ;  /* 0x0000000000107919 */ /* 0x000ea20000002100 */
[----:B------:R-:W-:Y:S01]  /*1e4f0*/  UMOV UR4, 0xffffffff ;  /* 0xffffffff00047882 */ /* 0x000fe20000000000 */
[----:B--2---:R-:W-:-:S04]  /*1e500*/  LOP3.LUT R16, R16, 0x1f, RZ, 0xc0, !PT ;  /* 0x0000001f10107812 */ /* 0x004fc800078ec0ff */
[----:B------:R-:W-:Y:S01]  /*1e510*/  ISETP.NE.AND P0, PT, R16, 0x1f, PT ;  /* 0x0000001f1000780c */ /* 0x000fe20003f05270 */
[----:B------:R-:W-:-:S12]  /*1e520*/  BRA.DIV UR4, `(.L_x_1617) ;  /* 0x0000002e04d87947 */ /* 0x000fd8000b800000 */
[----:B-1----:R-:W2:Y:S01]  /*1e530*/  LDL.LU R2, [R1] ;  /* 0x0000000001027983 */ /* 0x002ea20000300800 */
[----:B------:R-:W-:-:S03]  /*1e540*/  ULDC UR4, c[0x0][0xd3c] ;  /* 0x00034f0000047ab9 */ /* 0x000fc60000000800 */
[----:B------:R-:W4:Y:S01]  /*1e550*/  LDL R3, [R1+0xc] ;  /* 0x00000c0001037983 */ /* 0x000f220000100800 */
[----:B--2---:R-:W-:Y:S02]  /*1e560*/  IMAD.MOV.U32 R10, RZ, RZ, R2 ;  /* 0x000000ffff0a7224 */ /* 0x004fe400078e0002 */
[----:B----4-:R-:W-:-:S05]  /*1e570*/  IMAD.IADD R0, R3, 0x1, R16 ;  /* 0x0000000103007824 */ /* 0x010fca00078e0210 */
[----:B------:R-:W-:-:S13]  /*1e580*/  ISETP.GE.OR P1, PT, R0, UR4, !P0 ;  /* 0x0000000400007c0c */ /* 0x000fda000c726670 */
[----:B------:R-:W1:Y:S08]  /*1e590*/  @!P1 LDC.64 R2, c[0x0][0xd80] ;  /* 0x00036000ff029b82 */ /* 0x000e700000000a00 */
[----:B0-----:R-:W0:Y:S01]  /*1e5a0*/  @!P1 LDC.64 R6, c[0x0][0xd78] ;  /* 0x00035e00ff069b82 */ /* 0x001e220000000a00 */
[----:B-1----:R-:W-:-:S05]  /*1e5b0*/  @!P1 IMAD.WIDE R2, R0, 0x4, R2 ;  /* 0x0000000400029825 */ /* 0x002fca00078e0202 */
[----:B------:R0:W2:Y:S02]  /*1e5c0*/  @!P1 LDG.E R8, desc[UR40][R2.64] ;  /* 0x0000002802089981 */ /* 0x0000a4000c1e1900 */
[----:B0-----:R-:W-:-:S06]  /*1e5d0*/  @!P1 IMAD.WIDE R2, R0, 0x4, R6 ;  /* 0x0000000400029825 */ /* 0x001fcc00078e0206 */
[----:B------:R-:W4:Y:S01]  /*1e5e0*/  @!P1 LDG.E R2, desc[UR40][R2.64] ;  /* 0x0000002802029981 */ /* 0x000f22000c1e1900 */
[----:B------:R-:W-:Y:S01]  /*1e5f0*/  IMAD.MOV.U32 R0, RZ, RZ, RZ ;  /* 0x000000ffff007224 */ /* 0x000fe200078e00ff */
[C---:B------:R-:W-:Y:S01]  /*1e600*/  ISETP.GE.U32.AND P2, PT, R16.reuse, 0x2, PT ;  /* 0x000000021000780c */ /* 0x040fe20003f46070 */
[----:B------:R-:W-:Y:S01]  /*1e610*/  IMAD.MOV.U32 R6, RZ, RZ, RZ ;  /* 0x000000ffff067224 */ /* 0x000fe200078e00ff */
[C---:B------:R-:W-:Y:S01]  /*1e620*/  ISETP.GE.U32.AND P3, PT, R16.reuse, 0x4, PT ;  /* 0x000000041000780c */ /* 0x040fe20003f66070 */
[----:B------:R-:W-:Y:S01]  /*1e630*/  SHFL.IDX PT, R5, R10, RZ, 0x1f ;  /* 0x00001fff0a057589 */ /* 0x000fe200000e0000 */
[C---:B------:R-:W-:Y:S02]  /*1e640*/  ISETP.GE.U32.AND P4, PT, R16.reuse, 0x8, PT ;  /* 0x000000081000780c */ /* 0x040fe40003f86070 */
[----:B------:R-:W-:Y:S01]  /*1e650*/  ISETP.GE.U32.AND P5, PT, R16, 0x10, PT ;  /* 0x000000101000780c */ /* 0x000fe20003fa6070 */
[----:B------:R-:W-:Y:S01]  /*1e660*/  SHFL.IDX PT, R4, R10, 0x1, 0x1f ;  /* 0x00201f000a047f89 */ /* 0x000fe200000e0000 */
[----:B--2---:R-:W-:-:S02]  /*1e670*/  @!P1 IMAD.MOV.U32 R0, RZ, RZ, R8 ;  /* 0x000000ffff009224 */ /* 0x004fc400078e0008 */
[----:B------:R-:W-:Y:S02]  /*1e680*/  IMAD.MOV.U32 R8, RZ, RZ, RZ ;  /* 0x000000ffff087224 */ /* 0x000fe400078e00ff */
[----:B----4-:R-:W-:Y:S01]  /*1e690*/  @!P1 IMAD.MOV.U32 R6, RZ, RZ, R2 ;  /* 0x000000ffff069224 */ /* 0x010fe200078e0002 */
        /* <DEDUP_REMOVED lines=18> */
.L_x_1709:
[----:B------:R-:W-:Y:S02]  /*1e7c0*/  ULDC UR4, c[0x0][0xd38] ;  /* 0x00034e0000047ab9 */ /* 0x000fe40000000800 */
[----:B------:R-:W-:-:S04]  /*1e7d0*/  IMAD.U32 R3, RZ, RZ, UR4 ;  /* 0x00000004ff037e24 */ /* 0x000fc8000f8e00ff */
[----:B-1----:R-:W-:-:S04]  /*1e7e0*/  IMAD R9, R9, R3, RZ ;  /* 0x0000000309097224 */ /* 0x002fc800078e02ff */
[----:B------:R-:W-:-:S05]  /*1e7f0*/  IMAD.IADD R4, R4, 0x1, R9 ;  /* 0x0000000104047824 */ /* 0x000fca00078e0209 */
[----:B------:R-:W-:-:S13]  /*1e800*/  ISETP.GT.AND P6, PT, R4, R5, PT ;  /* 0x000000050400720c */ /* 0x000fda0003fc4270 */
[----:B------:R-:W-:Y:S05]  /*1e810*/  @P6 BRA `(.L_x_1618) ;  /* 0x0000000000ac6947 */ /* 0x000fea0003800000 */
.L_x_1621:
[----:B------:R-:W2:Y:S01]  /*1e820*/  LDL.LU R2, [R1+0xc] ;  /* 0x00000c0001027983 */ /* 0x000ea20000300800 */
[----:B------:R-:W1:Y:S01]  /*1e830*/  LDC R0, c[0x0][0xd3c] ;  /* 0x00034f00ff007b82 */ /* 0x000e620000000800 */
[----:B--2---:R-:W-:-:S05]  /*1e840*/  VIADD R2, R2, 0x1f ;  /* 0x0000001f02027836 */ /* 0x004fca0000000000 */
[----:B-1----:R-:W-:-:S13]  /*1e850*/  ISETP.GE.AND P6, PT, R2, R0, PT ;  /* 0x000000000200720c */ /* 0x002fda0003fc6270 */
[----:B------:R-:W-:Y:S05]  /*1e860*/  @P6 BRA `(.L_x_1619) ;  /* 0x0000000400d86947 */ /* 0x000fea0003800000 */
[----:B------:R-:W1:Y:S01]  /*1e870*/  S2R R3, SR_TID.X ;  /* 0x0000000000037919 */ /* 0x000e620000002100 */
[----:B------:R2:W-:Y:S01]  /*1e880*/  STL [R1+0xc], R2 ;  /* 0x00000c0201007387 */ /* 0x0005e20000100800 */
[----:B-1----:R-:W-:-:S05]  /*1e890*/  LOP3.LUT R3, R3, 0x1f, RZ, 0xc0, !PT ;  /* 0x0000001f03037812 */ /* 0x002fca00078ec0ff */
[----:B------:R-:W-:-:S05]  /*1e8a0*/  IMAD.IADD R6, R2, 0x1, R3 ;  /* 0x0000000102067824 */ /* 0x000fca00078e0203 */
[----:B------:R-:W-:Y:S01]  /*1e8b0*/  ISETP.GE.OR P6, PT, R6, R0, !P0 ;  /* 0x000000000600720c */ /* 0x000fe200047c6670 */
[----:B------:R-:W-:-:S12]  /*1e8c0*/  IMAD.MOV.U32 R0, RZ, RZ, RZ ;  /* 0x000000ffff007224 */ /* 0x000fd800078e00ff */
[----:B--2---:R-:W1:Y:S02]  /*1e8d0*/  @!P6 LDC.64 R2, c[0x0][0xd80] ;  /* 0x00036000ff02eb82 */ /* 0x004e640000000a00 */
[----:B-1----:R-:W-:-:S05]  /*1e8e0*/  @!P6 IMAD.WIDE R2, R6, 0x4, R2 ;  /* 0x000000040602e825 */ /* 0x002fca00078e0202 */
[----:B------:R1:W2:Y:S02]  /*1e8f0*/  @!P6 LDG.E R0, desc[UR40][R2.64] ;  /* 0x000000280200e981 */ /* 0x0002a4000c1e1900 */
[----:B-1----:R-:W1:Y:S02]  /*1e900*/  @!P6 LDC.64 R2, c[0x0][0xd78] ;  /* 0x00035e00ff02eb82 */ /* 0x002e640000000a00 */
[----:B-1----:R-:W-:-:S04]  /*1e910*/  @!P6 IMAD.WIDE R2, R6, 0x4, R2 ;  /* 0x000000040602e825 */ /* 0x002fc800078e0202 */
[----:B------:R-:W-:-:S06]  /*1e920*/  IMAD.MOV.U32 R6, RZ, RZ, RZ ;  /* 0x000000ffff067224 */ /* 0x000fcc00078e00ff */
[----:B------:R-:W2:Y:S01]  /*1e930*/  @!P6 LDG.E R6, desc[UR40][R2.64] ;  /* 0x000000280206e981 */ /* 0x000ea2000c1e1900 */
[----:B------:R-:W-:Y:S01]  /*1e940*/  UMOV UR4, 0xffffffff ;  /* 0xffffffff00047882 */ /* 0x000fe20000000000 */
[----:B--2---:R-:W-:Y:S02]  /*1e950*/  IMAD R2, R6, R0, RZ ;  /* 0x0000000006027224 */ /* 0x004fe400078e02ff */
[----:B------:R-:W-:Y:S05]  /*1e960*/  BRA.DIV UR4, `(.L_x_1620) ;  /* 0x0000003204287947 */ /* 0x000fea000b800000 */
        /* <DEDUP_REMOVED lines=14> */
[----:B0-----:R-:W-:-:S05]  /*1ea50*/  IMAD.IADD R7, R2, 0x1, R3 ;  /* 0x0000000102077824 */ /* 0x001fca00078e0203 */
[----:B------:R0:W1:Y:S02]  /*1ea60*/  SHFL.IDX PT, R9, R7, 0x1f, 0x1f ;  /* 0x03e01f0007097f89 */ /* 0x00006400000e0000 */
.L_x_1717:
[----:B------:R-:W-:Y:S02]  /*1ea70*/  ULDC UR4, c[0x0][0xd38] ;  /* 0x00034e0000047ab9 */ /* 0x000fe40000000800 */
[----:B------:R-:W-:-:S04]  /*1ea80*/  IMAD.U32 R3, RZ, RZ, UR4 ;  /* 0x00000004ff037e24 */ /* 0x000fc8000f8e00ff */
[----:B-1----:R-:W-:-:S04]  /*1ea90*/  IMAD R9, R9, R3, RZ ;  /* 0x0000000309097224 */ /* 0x002fc800078e02ff */
[----:B------:R-:W-:-:S05]  /*1eaa0*/  IMAD.IADD R4, R9, 0x1, R4 ;  /* 0x0000000109047824 */ /* 0x000fca00078e0204 */
[----:B------:R-:W-:-:S13]  /*1eab0*/  ISETP.GT.AND P6, PT, R4, R5, PT ;  /* 0x000000050400720c */ /* 0x000fda0003fc4270 */
[----:B------:R-:W-:Y:S05]  /*1eac0*/  @!P6 BRA `(.L_x_1621) ;  /* 0xfffffffc0054e947 */ /* 0x000fea000383ffff */
.L_x_1618:
        /* <DEDUP_REMOVED lines=8> */
[----:B------:R1:W4:Y:S02]  /*1eb50*/  SHFL.IDX PT, R6, R6, R2, 0x1f ;  /* 0x00001f0206067589 */ /* 0x00032400000e0000 */
.L_x_1722:
[----:B------:R-:W-:-:S13]  /*1eb60*/  ISETP.NE.AND P0, PT, R4, RZ, PT ;  /* 0x000000ff0400720c */ /* 0x000fda0003f05270 */
[----:B------:R-:W-:Y:S05]  /*1eb70*/  @!P0 BRA `(.L_x_1623) ;  /* 0x0000000000148947 */ /* 0x000fea0003800000 */
[----:B------:R-:W-:Y:S01]  /*1eb80*/  UMOV UR4, 0xffffffff ;  /* 0xffffffff00047882 */ /* 0x000fe20000000000 */
[----:B---3--:R-:W-:Y:S02]  /*1eb90*/  VIADD R12, R2, 0xffffffff ;  /* 0xffffffff020c7836 */ /* 0x008fe40000000000 */
[----:B------:R-:W-:Y:S05]  /*1eba0*/  BRA.DIV UR4, `(.L_x_1624) ;  /* 0x0000003204cc7947 */ /* 0x000fea000b800000 */
[----:B0-----:R0:W3:Y:S02]  /*1ebb0*/  SHFL.IDX PT, R7, R7, R12, 0x1f ;  /* 0x00001f0c07077589 */ /* 0x0010e400000e0000 */
.L_x_1725:
[----:B---3--:R-:W-:-:S07]  /*1ebc0*/  IMAD.MOV.U32 R8, RZ, RZ, R7 ;  /* 0x000000ffff087224 */ /* 0x008fce00078e0007 */
.L_x_1623:
[----:B0-----:R-:W5:Y:S01]  /*1ebd0*/  LDL.LU R7, [R1+0xc] ;  /* 0x00000c0001077983 */ /* 0x001f620000300800 */
[----:B--2---:R-:W-:Y:S01]  /*1ebe0*/  IABS R4, R0 ;  /* 0x0000000000047213 */ /* 0x004fe20000000000 */
[----:B------:R-:W-:Y:S02]  /*1ebf0*/  IMAD R10, R8, R3, R9 ;  /* 0x00000003080a7224 */ /* 0x000fe400078e0209 */
[----:B------:R-:W-:Y:S01]  /*1ec00*/  IMAD.MOV.U32 R8, RZ, RZ, RZ ;  /* 0x000000ffff087224 */ /* 0x000fe200078e00ff */
[----:B------:R-:W0:Y:S02]  /*1ec10*/  I2F.RP R3, R4 ;  /* 0x0000000400037306 */ /* 0x000e240000209400 */
[----:B------:R5:W-:Y:S06]  /*1ec20*/  STL [R1], R10 ;  /* 0x0000000a01007387 */ /* 0x000bec0000100800 */
[----:B0-----:R-:W0:Y:S02]  /*1ec30*/  MUFU.RCP R3, R3 ;  /* 0x0000000300037308 */ /* 0x001e240000001000 */
[----:B0-----:R-:W-:-:S06]  /*1ec40*/  VIADD R3, R3, 0xffffffe ;  /* 0x0ffffffe03037836 */ /* 0x001fcc0000000000 */
[----:B------:R-:W0:Y:S02]  /*1ec50*/  F2I.FTZ.U32.TRUNC.NTZ R9, R3 ;  /* 0x0000000300097305 */ /* 0x000e24000021f000 */
[----:B0-----:R-:W-:-:S04]  /*1ec60*/  IMAD.MOV R3, RZ, RZ, -R9 ;  /* 0x000000ffff037224 */ /* 0x001fc800078e0a09 */
[----:B------:R-:W-:-:S04]  /*1ec70*/  IMAD R3, R3, R4, RZ ;  /* 0x0000000403037224 */ /* 0x000fc800078e02ff */
[----:B------:R-:W-:-:S04]  /*1ec80*/  IMAD.HI.U32 R8, R9, R3, R8 ;  /* 0x0000000309087227 */ /* 0x000fc800078e0008 */
[----:B------:R-:W-:-:S05]  /*1ec90*/  IMAD.IADD R3, R5, 0x1, -R10 ;  /* 0x0000000105037824 */ /* 0x000fca00078e0a0a */
[----:B------:R-:W-:-:S05]  /*1eca0*/  IABS R5, R3 ;  /* 0x0000000300057213 */ /* 0x000fca0000000000 */
[----:B------:R-:W-:-:S04]  /*1ecb0*/  IMAD.HI.U32 R8, R8, R5, RZ ;  /* 0x0000000508087227 */ /* 0x000fc800078e00ff */
[----:B-----5:R-:W-:Y:S01]  /*1ecc0*/  IMAD.MOV.U32 R10, RZ, RZ, R7 ;  /* 0x000000ffff0a7224 */ /* 0x020fe200078e0007 */
[----:B------:R-:W-:-:S03]  /*1ecd0*/  IABS R7, R0 ;  /* 0x0000000000077213 */ /* 0x000fc60000000000 */
[----:B------:R-:W-:Y:S02]  /*1ece0*/  IMAD.IADD R10, R2, 0x1, R10 ;  /* 0x00000001020a7824 */ /* 0x000fe400078e020a */
[----:B------:R-:W-:-:S04]  /*1ecf0*/  IMAD.MOV R7, RZ, RZ, -R7 ;  /* 0x000000ffff077224 */ /* 0x000fc800078e0a07 */
[----:B------:R-:W-:Y:S01]  /*1ed00*/  IMAD R5, R8, R7, R5 ;  /* 0x0000000708057224 */ /* 0x000fe200078e0205 */
[----:B----4-:R-:W-:-:S04]  /*1ed10*/  IABS R7, R6 ;  /* 0x0000000600077213 */ /* 0x010fc80000000000 */
[----:B------:R-:W-:-:S13]  /*1ed20*/  ISETP.GT.U32.AND P1, PT, R4, R5, PT ;  /* 0x000000050400720c */ /* 0x000fda0003f24070 */
[----:B------:R-:W-:Y:S02]  /*1ed30*/  @!P1 IMAD.IADD R5, R5, 0x1, -R4 ;  /* 0x0000000105059824 */ /* 0x000fe400078e0a04 */
[----:B------:R-:W-:Y:S01]  /*1ed40*/  @!P1 VIADD R8, R8, 0x1 ;  /* 0x0000000108089836 */ /* 0x000fe20000000000 */
[----:B------:R-:W-:Y:S02]  /*1ed50*/  ISETP.NE.AND P1, PT, R0, RZ, PT ;  /* 0x000000ff0000720c */ /* 0x000fe40003f25270 */
[----:B------:R-:W-:Y:S02]  /*1ed60*/  ISETP.GE.U32.AND P0, PT, R5, R4, PT ;  /* 0x000000040500720c */ /* 0x000fe40003f06070 */
[----:B------:R-:W0:Y:S11]  /*1ed70*/  I2F.RP R4, R7 ;  /* 0x0000000700047306 */ /* 0x000e360000209400 */
        /* <DEDUP_REMOVED lines=17> */
[----:B------:R-:W-:Y:S02]  /*1ee90*/  IMAD R5, R4, R9, R5 ;  /* 0x0000000904057224 */ /* 0x000fe400078e0205 */
[----:B-1----:R-:W-:-:S03]  /*1eea0*/  IMAD.IADD R2, R3, 0x1, -R0 ;  /* 0x0000000103027824 */ /* 0x002fc600078e0a00 */
        /* <DEDUP_REMOVED lines=14> */
[----:B------:R2:W-:Y:S04]  /*1ef90*/  STL [R1+0x8], R0 ;  /* 0x0000080001007387 */ /* 0x0005e80000100800 */
[----:B------:R2:W-:Y:S04]  /*1efa0*/  STL [R1+0xc], R10 ;  /* 0x00000c0a01007387 */ /* 0x0005e80000100800 */
[----:B------:R2:W-:Y:S01]  /*1efb0*/  STL [R1+0x4], R2 ;  /* 0x0000040201007387 */ /* 0x0005e20000100800 */
[----:B------:R-:W-:Y:S05]  /*1efc0*/  BRA `(.L_x_1625) ;  /* 0x0000000000287947 */ /* 0x000fea0003800000 */
.L_x_1619:
[----:B------:R-:W-:Y:S01]  /*1efd0*/  UMOV UR4, URZ ;  /* 0x0000003f00047c82 */ /* 0x000fe20008000000 */
[----:B------:R-:W-:Y:S01]  /*1efe0*/  ULDC UR6, c[0x0][0xd3c] ;  /* 0x00034f0000067ab9 */ /* 0x000fe20000000800 */
[----:B------:R-:W-:Y:S01]  /*1eff0*/  UMOV UR5, URZ ;  /* 0x0000003f00057c82 */ /* 0x000fe20008000000 */
[----:B------:R-:W-:Y:S01]  /*1f000*/  IMAD.U32 R3, RZ, RZ, UR4 ;  /* 0x00000004ff037e24 */ /* 0x000fe2000f8e00ff */
[----:B------:R1:W-:Y:S01]  /*1f010*/  STL [R1], R5 ;  /* 0x0000000501007387 */ /* 0x0003e20000100800 */
[----:B------:R-:W-:Y:S02]  /*1f020*/  IMAD.U32 R0, RZ, RZ, UR6 ;  /* 0x00000006ff007e24 */ /* 0x000fe4000f8e00ff */
[----:B------:R-:W-:Y:S01]  /*1f030*/  IMAD.U32 R2, RZ, RZ, UR5 ;  /* 0x00000005ff027e24 */ /* 0x000fe2000f8e00ff */
[----:B------:R1:W-:Y:S04]  /*1f040*/  STL [R1+0x4], R3 ;  /* 0x0000040301007387 */ /* 0x0003e80000100800 */
[----:B------:R1:W-:Y:S04]  /*1f050*/  STL [R1+0xc], R0 ;  /* 0x00000c0001007387 */ /* 0x0003e80000100800 */
[----:B------:R1:W-:Y:S02]  /*1f060*/  STL [R1+0x8], R2 ;  /* 0x0000080201007387 */ /* 0x0003e40000100800 */
.L_x_1625:
[----:B-12---:R-:W0:Y:S04]  /*1f070*/  LDL R2, [R1+0xc] ;  /* 0x00000c0001027983 */ /* 0x006e280000100800 */
[----:B------:R-:W2:Y:S04]  /*1f080*/  LDL R3, [R1+0x8] ;  /* 0x0000080001037983 */ /* 0x000ea80000100800 */
[----:B------:R-:W4:Y:S04]  /*1f090*/  LDL R5, [R1+0x4] ;  /* 0x0000040001057983 */ /* 0x000f280000100800 */
[----:B------:R-:W4:Y:S01]  /*1f0a0*/  LDL R4, [R1] ;  /* 0x0000000001047983 */ /* 0x000f220000100800 */
[----:B------:R-:W1:Y:S01]  /*1f0b0*/  S2R R0, SR_TID.X ;  /* 0x0000000000007919 */ /* 0x000e620000002100 */
[----:B------:R-:W-:Y:S05]  /*1f0c0*/  WARPSYNC.ALL ;  /* 0x0000000000007948 */ /* 0x000fea0003800000 */
[----:B-1----:R-:W-:Y:S01]  /*1f0d0*/  LOP3.LUT R0, R0, 0x1f, RZ, 0xc0, !PT ;  /* 0x0000001f00007812 */ /* 0x002fe200078ec0ff */
[----:B------:R-:W-:Y:S03]  /*1f0e0*/  BAR.SYNC.DEFER_BLOCKING 0x4, 0x180 ;  /* 0x0106000000007b1d */ /* 0x000fe60000010000 */
[----:B------:R-:W-:-:S13]  /*1f0f0*/  ISETP.NE.AND P0, PT, R0, RZ, PT ;  /* 0x000000ff0000720c */ /* 0x000fda0003f05270 */
[----:B------:R-:W1:Y:S01]  /*1f100*/  @!P0 S2R R0, SR_CgaCtaId ;  /* 0x0000000000008919 */ /* 0x000e620000008800 */
[----:B0-----:R-:W-:Y:S01]  /*1f110*/  IMAD.MOV.U32 R7, RZ, RZ, R2 ;  /* 0x000000ffff077224 */ /* 0x001fe200078e0002 */
[----:B------:R-:W-:Y:S01]  /*1f120*/  @!P0 MOV R2, 0x400 ;  /* 0x0000040000028802 */ /* 0x000fe20000000f00 */
[----:B--2---:R-:W-:-:S03]  /*1f130*/  IMAD.MOV.U32 R6, RZ, RZ, R3 ;  /* 0x000000ffff067224 */ /* 0x004fc600078e0003 */
[----:B-1----:R-:W-:-:S05]  /*1f140*/  @!P0 LEA R18, R0, R2, 0x18 ;  /* 0x0000000200128211 */ /* 0x002fca00078ec0ff */
[----:B----4-:R0:W-:Y:S01]  /*1f150*/  @!P0 STS.128 [R18+0x388d0], R4 ;  /* 0x0388d00412008388 */ /* 0x0101e20000000c00 */
[----:B------:R-:W-:Y:S06]  /*1f160*/  BAR.ARV 0x5, 0x180 ;  /* 0x0146000000007b1d */ /* 0x000fec0000002000 */
.L_x_1616:
[----:B------:R-:W2:Y:S01]  /*1f170*/  LDL R0, [R1+0xc] ;  /* 0x00000c0001007983 */ /* 0x000ea20000100800 */
[----:B------:R-:W-:Y:S02]  /*1f180*/  ULDC UR4, c[0x0][0xd3c] ;  /* 0x00034f0000047ab9 */ /* 0x000fe40000000800 */
[----:B--2---:R-:W-:-:S13]  /*1f190*/  ISETP.GE.AND P0, PT, R0, UR4, PT ;  /* 0x0000000400007c0c */ /* 0x004fda000bf06270 */
[----:B------:R-:W-:Y:S05]  /*1f1a0*/  @!P0 BRA `(.L_x_1626) ;  /* 0xffffff70001c8947 */ /* 0x000fea000383ffff */
[----:B------:R-:W-:Y:S05]  /*1f1b0*/  BSYNC B8 ;  /* 0x0000000000087941 */ /* 0x000fea0003800000 */
.L_x_1454:
        /* <DEDUP_REMOVED lines=12> */
.L_x_1726:
[----:B------:R-:W-:Y:S05]  /*1f280*/  BSYNC B0 ;  /* 0x0000000000007941 */ /* 0x000fea0003800000 */
.L_x_1627:
[----:B------:R-:W-:-:S03]  /*1f290*/  UMOV UR4, 0xffffffff ;  /* 0xffffffff00047882 */ /* 0x000fc60000000000 */
[----:B------:R-:W-:Y:S05]  /*1f2a0*/  BRA.DIV UR4, `(.L_x_1629) ;  /* 0x0000002e04487947 */ /* 0x000fea000b800000 */
[----:B------:R-:W1:Y:S02]  /*1f2b0*/  S2R R2, SR_TID.X ;  /* 0x0000000000027919 */ /* 0x000e640000002100 */
[----:B-1----:R-:W-:-:S04]  /*1f2c0*/  SHF.R.U32.HI R2, RZ, 0x5, R2 ;  /* 0x00000005ff027819 */ /* 0x002fc80000011602 */
[----:B------:R-:W-:-:S05]  /*1f2d0*/  LOP3.LUT R2, R2, 0x3, RZ, 0xc0, !PT ;  /* 0x0000000302027812 */ /* 0x000fca00078ec0ff */
[----:B---3--:R1:W2:Y:S02]  /*1f2e0*/  SHFL.IDX PT, R14, R2, RZ, 0x1f ;  /* 0x00001fff020e7589 */ /* 0x0082a400000e0000 */
.L_x_1729:
[----:B--2---:R-:W-:-:S13]  /*1f2f0*/  ISETP.NE.AND P0, PT, R14, RZ, PT ;  /* 0x000000ff0e00720c */ /* 0x004fda0003f05270 */
[----:B------:R-:W-:Y:S05]  /*1f300*/  @P0 BRA `(.L_x_1324) ;  /* 0x00000000008c0947 */ /* 0x000fea0003800000 */
[----:B------:R-:W-:-:S03]  /*1f310*/  UMOV UR4, 0xffffffff ;  /* 0xffffffff00047882 */ /* 0x000fc60000000000 */
[----:B------:R-:W-:Y:S05]  /*1f320*/  BRA.DIV UR4, `(.L_x_1630) ;  /* 0x0000002e045c7947 */ /* 0x000fea000b800000 */
[----:B------:R-:W-:-:S13]  /*1f330*/  ELECT P6, URZ, PT ;  /* 0x00000000003f782f */ /* 0x000fda00038c0000 */
.L_x_1732:
[----:B------:R-:W-:Y:S05]  /*1f340*/  @!P6 BRA `(.L_x_1324) ;  /* 0x00000000007ce947 */ /* 0x000fea0003800000 */
[----:B-1----:R-:W2:Y:S02]  /*1f350*/  LDL.LU R2, [R1+0x74] ;  /* 0x0000740001027983 */ /* 0x002ea40000300800 */
[----:B--2---:R-:W-:-:S04]  /*1f360*/  LOP3.LUT R2, R2, 0x2, RZ, 0xfc, !PT ;  /* 0x0000000202027812 */ /* 0x004fc800078efcff */
[----:B------:R-:W-:-:S13]  /*1f370*/  ISETP.NE.AND P2, PT, R2, 0x3, PT ;  /* 0x000000030200780c */ /* 0x000fda0003f45270 */
[----:B------:R-:W-:Y:S05]  /*1f380*/  @!P2 BRA `(.L_x_1631) ;  /* 0x000000000004a947 */ /* 0x000fea0003800000 */
[----:B------:R-:W-:Y:S01]  /*1f390*/  BPT.TRAP 0x1 ;  /* 0x000000040000795c */ /* 0x000fe20000300000 */
.L_x_1631:
        /* <DEDUP_REMOVED lines=13> */
.L_x_1733:
[----:B------:R-:W1:Y:S02]  /*1f470*/  SYNCS.PHASECHK.TRANS64.TRYWAIT P0, [R7+URZ], R2 ;  /* 0x00000002070075a7 */ /* 0x000e64000800017f */
[----:B-1----:R-:W-:Y:S05]  /*1f480*/  @!P0 BRA `(.L_x_1633) ;  /* 0x0000002c00388947 */ /* 0x002fea0003800000 */
.L_x_1734:
[----:B------:R-:W-:Y:S05]  /*1f490*/  @!P2 BRA `(.L_x_1634) ;  /* 0x000000000004a947 */ /* 0x000fea0003800000 */
[----:B------:R-:W-:Y:S01]  /*1f4a0*/  BPT.TRAP 0x1 ;  /* 0x000000040000795c */ /* 0x000fe20000300000 */
.L_x_1634:
[----:B------:R-:W-:-:S04]  /*1f4b0*/  VIADD R0, R0, 0x38860 ;  /* 0x0003886000007836 */ /* 0x000fc80000000000 */
[----:B------:R-:W-:-:S04]  /*1f4c0*/  IMAD R4, R19, 0x8, R0 ;  /* 0x0000000813047824 */ /* 0x000fc800078e0200 */
[----:B------:R-:W2:Y:S02]  /*1f4d0*/  SYNCS.PHASECHK.TRANS64.TRYWAIT P0, [R4+URZ], R5 ;  /* 0x00000005040075a7 */ /* 0x000ea4000800017f */
[----:B--2---:R-:W-:Y:S05]  /*1f4e0*/  @!P0 BRA `(.L_x_1635) ;  /* 0x0000002c00348947 */ /* 0x004fea0003800000 */
.L_x_1735:
[----:B------:R-:W-:-:S07]  /*1f4f0*/  IMAD R3, R3, 0x8, R0 ;  /* 0x0000000803037824 */ /* 0x000fce00078e0200 */
.L_x_1636:
[----:B---3--:R3:W4:Y:S02]  /*1f500*/  SYNCS.PHASECHK.TRANS64.TRYWAIT P0, [R3+URZ], R2 ;  /* 0x00000002030075a7 */ /* 0x008724000800017f */
[----:B----4-:R-:W-:Y:S05]  /*1f510*/  @!P0 NANOSLEEP.SYNCS 0x989680 ;  /* 0x009896800000895d */ /* 0x010fea0003900000 */
[----:B------:R-:W4:Y:S02]  /*1f520*/  @!P0 SYNCS.PHASECHK.TRANS64 P0, [R3+URZ], R2 ;  /* 0x00000002030085a7 */ /* 0x000f24000800007f */
[----:B----4-:R-:W-:Y:S05]  /*1f530*/  @!P0 BRA `(.L_x_1636) ;  /* 0xfffffffc00f08947 */ /* 0x010fea000383ffff */
.L_x_1324:
[----:B------:R-:W-:Y:S05]  /*1f540*/  BSYNC B9 ;  /* 0x0000000000097941 */ /* 0x000fea0003800000 */
.L_x_1321:
[----:B------:R-:W-:Y:S05]  /*1f550*/  EXIT ;  /* 0x000000000000794d */ /* 0x000fea0003800000 */
.L_x_1342:
[----:B0-----:R0:W1:Y:S02]  /*1f560*/  SYNCS.PHASECHK.TRANS64.TRYWAIT P5, [R73+URZ+0x38890], R76 ;  /* 0x0388904c490075a7 */ /* 0x00106400080a017f */
[----:B-1----:R-:W-:Y:S05]  /*1f570*/  @!P5 NANOSLEEP.SYNCS 0x989680 ;  /* 0x009896800000d95d */ /* 0x002fea0003900000 */
[----:B------:R-:W1:Y:S02]  /*1f580*/  @!P5 SYNCS.PHASECHK.TRANS64 P5, [R73+URZ+0x38890], R76 ;  /* 0x0388904c4900d5a7 */ /* 0x000e6400080a007f */
[----:B-1----:R-:W-:Y:S05]  /*1f590*/  @!P5 BRA `(.L_x_1342) ;  /* 0xfffffffc00f0d947 */ /* 0x002fea000383ffff */
[----:B------:R-:W-:Y:S05]  /*1f5a0*/  BRA `(.L_x_1637) ;  /* 0xfffffe3400f07947 */ /* 0x000fea000383ffff */
.L_x_1352:
[----:B0-----:R0:W1:Y:S02]  /*1f5b0*/  SYNCS.PHASECHK.TRANS64.TRYWAIT P5, [R73+URZ+0x38890], R76 ;  /* 0x0388904c490075a7 */ /* 0x00106400080a017f */
[----:B-1----:R-:W-:Y:S05]  /*1f5c0*/  @!P5 NANOSLEEP.SYNCS 0x989680 ;  /* 0x009896800000d95d */ /* 0x002fea0003900000 */
[----:B------:R-:W1:Y:S02]  /*1f5d0*/  @!P5 SYNCS.PHASECHK.TRANS64 P5, [R73+URZ+0x38890], R76 ;  /* 0x0388904c4900d5a7 */ /* 0x000e6400080a007f */
[----:B-1----:R-:W-:Y:S05]  /*1f5e0*/  @!P5 BRA `(.L_x_1352) ;  /* 0xfffffffc00f0d947 */ /* 0x002fea000383ffff */
[----:B------:R-:W-:Y:S05]  /*1f5f0*/  BRA `(.L_x_1638) ;  /* 0xfffffe40005c7947 */ /* 0x000fea000383ffff */
.L_x_1357:
[----:B0-----:R0:W1:Y:S02]  /*1f600*/  SYNCS.PHASECHK.TRANS64.TRYWAIT P4, [R73+URZ+0x38890], R76 ;  /* 0x0388904c490075a7 */ /* 0x001064000808017f */
[----:B-1----:R-:W-:Y:S05]  /*1f610*/  @!P4 NANOSLEEP.SYNCS 0x989680 ;  /* 0x009896800000c95d */ /* 0x002fea0003900000 */
[----:B------:R-:W1:Y:S02]  /*1f620*/  @!P4 SYNCS.PHASECHK.TRANS64 P4, [R73+URZ+0x38890], R76 ;  /* 0x0388904c4900c5a7 */ /* 0x000e64000808007f */
[----:B-1----:R-:W-:Y:S05]  /*1f630*/  @!P4 BRA `(.L_x_1357) ;  /* 0xfffffffc00f0c947 */ /* 0x002fea000383ffff */
[----:B------:R-:W-:Y:S05]  /*1f640*/  BRA `(.L_x_1639) ;  /* 0xfffffe48008c7947 */ /* 0x000fea000383ffff */
.L_x_1361:
[----:B--2---:R2:W0:Y:S02]  /*1f650*/  SYNCS.PHASECHK.TRANS64.TRYWAIT P3, [R73+URZ+0x388b0], R76 ;  /* 0x0388b04c490075a7 */ /* 0x004424000806017f */
[----:B0-----:R-:W-:Y:S05]  /*1f660*/  @!P3 NANOSLEEP.SYNCS 0x989680 ;  /* 0x009896800000b95d */ /* 0x001fea0003900000 */
[----:B------:R-:W0:Y:S02]  /*1f670*/  @!P3 SYNCS.PHASECHK.TRANS64 P3, [R73+URZ+0x388b0], R76 ;  /* 0x0388b04c4900b5a7 */ /* 0x000e24000806007f */
[----:B0-----:R-:W-:Y:S05]  /*1f680*/  @!P3 BRA `(.L_x_1361) ;  /* 0xfffffffc00f0b947 */ /* 0x001fea000383ffff */
[----:B------:R-:W-:Y:S05]  /*1f690*/  BRA `(.L_x_1640) ;  /* 0xfffffe4c00087947 */ /* 0x000fea000383ffff */
.L_x_1388:
        /* <DEDUP_REMOVED lines=8> */
.L_x_1642:
[----:B------:R-:W-:Y:S05]  /*1f720*/  BSYNC B1 ;  /* 0x0000000000017941 */ /* 0x000fea0003800000 */
.L_x_1641:
        /* <DEDUP_REMOVED lines=8> */
.L_x_1643:
[----:B------:R-:W-:Y:S02]  /*1f7b0*/  IMAD.MOV.U32 R13, RZ, RZ, R24 ;  /* 0x000000ffff0d7224 */ /* 0x000fe400078e0018 */
[----:B------:R-:W-:-:S07]  /*1f7c0*/  IMAD.MOV.U32 R20, RZ, RZ, R14 ;  /* 0x000000ffff147224 */ /* 0x000fce00078e000e */
[----:B------:R-:W-:Y:S05]  /*1f7d0*/  WARPSYNC.COLLECTIVE R15, `(.L_x_1644) ;  /* 0x000000000f087348 */ /* 0x000fea0003c00000 */
[----:B------:R0:W1:Y:S02]  /*1f7e0*/  SHFL.IDX P6, R14, R13, R12, R11 ;  /* 0x0000000c0d0e7389 */ /* 0x00006400000c000b */
[----:B01----:R-:W-:Y:S01]  /*1f7f0*/  ENDCOLLECTIVE ;  /* 0x000000000000791b */ /* 0x003fe20003800000 */
.L_x_1644:
[----:B------:R-:W-:Y:S02]  /*1f800*/  IMAD.MOV.U32 R13, RZ, RZ, R27 ;  /* 0x000000ffff0d7224 */ /* 0x000fe400078e001b */
[----:B------:R-:W-:-:S07]  /*1f810*/  IMAD.MOV.U32 R24, RZ, RZ, R14 ;  /* 0x000000ffff187224 */ /* 0x000fce00078e000e */
[----:B------:R-:W-:Y:S05]  /*1f820*/  WARPSYNC.COLLECTIVE R15, `(.L_x_1645) ;  /* 0x000000000f087348 */ /* 0x000fea0003c00000 */
[----:B------:R0:W1:Y:S02]  /*1f830*/  SHFL.IDX P6, R14, R13, R12, R11 ;  /* 0x0000000c0d0e7389 */ /* 0x00006400000c000b */
[----:B01----:R-:W-:Y:S01]  /*1f840*/  ENDCOLLECTIVE ;  /* 0x000000000000791b */ /* 0x003fe20003800000 */
.L_x_1645:
[----:B------:R-:W-:Y:S01]  /*1f850*/  IMAD.MOV.U32 R21, RZ, RZ, R14 ;  /* 0x000000ffff157224 */ /* 0x000fe200078e000e */
[----:B------:R-:W-:Y:S06]  /*1f860*/  BRA `(.L_x_1646) ;  /* 0xfffffe7c005c7947 */ /* 0x000fec000383ffff */
.L_x_1392:
[----:B0-----:R0:W1:Y:S02]  /*1f870*/  SYNCS.PHASECHK.TRANS64.TRYWAIT P0, [R2+URZ+0x38800], R25 ;  /* 0x03880019020075a7 */ /* 0x001064000800017f */
[----:B-1----:R-:W-:Y:S05]  /*1f880*/  @!P0 NANOSLEEP.SYNCS 0x989680 ;  /* 0x009896800000895d */ /* 0x002fea0003900000 */
[----:B------:R-:W1:Y:S02]  /*1f890*/  @!P0 SYNCS.PHASECHK.TRANS64 P0, [R2+URZ+0x38800], R25 ;  /* 0x03880019020085a7 */ /* 0x000e64000800007f */
[----:B-1----:R-:W-:Y:S05]  /*1f8a0*/  @!P0 BRA `(.L_x_1392) ;  /* 0xfffffffc00f08947 */ /* 0x002fea000383ffff */
[----:B------:R-:W-:Y:S05]  /*1f8b0*/  BRA `(.L_x_1647) ;  /* 0xfffffe8000747947 */ /* 0x000fea000383ffff */
.L_x_1400:
        /* <DEDUP_REMOVED lines=8> */
.L_x_1649:
[----:B------:R-:W-:Y:S05]  /*1f940*/  BSYNC B1 ;  /* 0x0000000000017941 */ /* 0x000fea0003800000 */
.L_x_1648:
        /* <DEDUP_REMOVED lines=8> */
.L_x_1650:
[----:B------:R-:W-:Y:S02]  /*1f9d0*/  IMAD.MOV.U32 R13, RZ, RZ, R24 ;  /* 0x000000ffff0d7224 */ /* 0x000fe400078e0018 */
[----:B------:R-:W-:-:S07]  /*1f9e0*/  IMAD.MOV.U32 R3, RZ, RZ, R14 ;  /* 0x000000ffff037224 */ /* 0x000fce00078e000e */
[----:B------:R-:W-:Y:S05]  /*1f9f0*/  WARPSYNC.COLLECTIVE R15, `(.L_x_1651) ;  /* 0x000000000f087348 */ /* 0x000fea0003c00000 */
[----:B------:R0:W1:Y:S02]  /*1fa00*/  SHFL.IDX P6, R14, R13, R12, R11 ;  /* 0x0000000c0d0e7389 */ /* 0x00006400000c000b */
[----:B01----:R-:W-:Y:S01]  /*1fa10*/  ENDCOLLECTIVE ;  /* 0x000000000000791b */ /* 0x003fe20003800000 */
.L_x_1651:
[----:B------:R-:W-:Y:S02]  /*1fa20*/  IMAD.MOV.U32 R13, RZ, RZ, R27 ;  /* 0x000000ffff0d7224 */ /* 0x000fe400078e001b */
[----:B------:R-:W-:-:S07]  /*1fa30*/  IMAD.MOV.U32 R4, RZ, RZ, R14 ;  /* 0x000000ffff047224 */ /* 0x000fce00078e000e */
[----:B------:R-:W-:Y:S05]  /*1fa40*/  WARPSYNC.COLLECTIVE R15, `(.L_x_1652) ;  /* 0x000000000f087348 */ /* 0x000fea0003c00000 */
[----:B------:R0:W1:Y:S02]  /*1fa50*/  SHFL.IDX P6, R14, R13, R12, R11 ;  /* 0x0000000c0d0e7389 */ /* 0x00006400000c000b */
[----:B01----:R-:W-:Y:S01]  /*1fa60*/  ENDCOLLECTIVE ;  /* 0x000000000000791b */ /* 0x003fe20003800000 */
.L_x_1652:
[----:B------:R-:W-:Y:S02]  /*1fa70*/  IMAD.MOV.U32 R12, RZ, RZ, R3 ;  /* 0x000000ffff0c7224 */ /* 0x000fe400078e0003 */
[----:B------:R-:W-:Y:S01]  /*1fa80*/  IMAD.MOV.U32 R13, RZ, RZ, R0 ;  /* 0x000000ffff0d7224 */ /* 0x000fe200078e0000 */
[----:B------:R-:W-:Y:S06]  /*1fa90*/  BRA `(.L_x_1653) ;  /* 0xfffffe8800e47947 */ /* 0x000fec000383ffff */
.L_x_1404:
[----:B0-----:R0:W1:Y:S02]  /*1faa0*/  SYNCS.PHASECHK.TRANS64.TRYWAIT P1, [R2+URZ+0x38800], R27 ;  /* 0x0388001b020075a7 */ /* 0x001064000802017f */
[----:B-1----:R-:W-:Y:S05]  /*1fab0*/  @!P1 NANOSLEEP.SYNCS 0x989680 ;  /* 0x009896800000995d */ /* 0x002fea0003900000 */
[----:B------:R-:W1:Y:S02]  /*1fac0*/  @!P1 SYNCS.PHASECHK.TRANS64 P1, [R2+URZ+0x38800], R27 ;  /* 0x0388001b020095a7 */ /* 0x000e64000802007f */
[----:B-1----:R-:W-:Y:S05]  /*1fad0*/  @!P1 BRA `(.L_x_1404) ;  /* 0xfffffffc00f09947 */ /* 0x002fea000383ffff */
[----:B------:R-:W-:Y:S05]  /*1fae0*/  BRA `(.L_x_1654) ;  /* 0xfffffe8c00b47947 */ /* 0x000fea000383ffff */
.L_x_1410:
[----:B0-----:R0:W1:Y:S02]  /*1faf0*/  SYNCS.PHASECHK.TRANS64.TRYWAIT P1, [R14+URZ+0x38830], R15 ;  /* 0x0388300f0e0075a7 */ /* 0x001064000802017f */
[----:B-1----:R-:W-:Y:S05]  /*1fb00*/  @!P1 NANOSLEEP.SYNCS 0x989680 ;  /* 0x009896800000995d */ /* 0x002fea0003900000 */
[----:B------:R-:W1:Y:S02]  /*1fb10*/  @!P1 SYNCS.PHASECHK.TRANS64 P1, [R14+URZ+0x38830], R15 ;  /* 0x0388300f0e0095a7 */ /* 0x000e64000802007f */
[----:B-1----:R-:W-:Y:S05]  /*1fb20*/  @!P1 BRA `(.L_x_1410) ;  /* 0xfffffffc00f09947 */ /* 0x002fea000383ffff */
[----:B------:R-:W-:Y:S05]  /*1fb30*/  BRA `(.L_x_1409) ;  /* 0xfffffe9800e47947 */ /* 0x000fea000383ffff */
.L_x_1412:
[----:B-1----:R1:W2:Y:S02]  /*1fb40*/  SYNCS.PHASECHK.TRANS64.TRYWAIT P1, [R2+URZ+0x38810], R11 ;  /* 0x0388100b020075a7 */ /* 0x0022a4000802017f */
[----:B--2---:R-:W-:Y:S05]  /*1fb50*/  @!P1 NANOSLEEP.SYNCS 0x989680 ;  /* 0x009896800000995d */ /* 0x004fea0003900000 */
[----:B------:R-:W2:Y:S02]  /*1fb60*/  @!P1 SYNCS.PHASECHK.TRANS64 P1, [R2+URZ+0x38810], R11 ;  /* 0x0388100b020095a7 */ /* 0x000ea4000802007f */
[----:B--2---:R-:W-:Y:S05]  /*1fb70*/  @!P1 BRA `(.L_x_1412) ;  /* 0xfffffffc00f09947 */ /* 0x004fea000383ffff */
[----:B------:R-:W-:Y:S05]  /*1fb80*/  BRA `(.L_x_1655) ;  /* 0xfffffe9c00947947 */ /* 0x000fea000383ffff */
.L_x_1417:
[----:B-1----:R1:W3:Y:S02]  /*1fb90*/  SYNCS.PHASECHK.TRANS64.TRYWAIT P1, [R14+URZ+0x38850], R15 ;  /* 0x0388500f0e0075a7 */ /* 0x0022e4000802017f */
[----:B---3--:R-:W-:Y:S05]  /*1fba0*/  @!P1 NANOSLEEP.SYNCS 0x989680 ;  /* 0x009896800000995d */ /* 0x008fea0003900000 */
[----:B------:R-:W3:Y:S02]  /*1fbb0*/  @!P1 SYNCS.PHASECHK.TRANS64 P1, [R14+URZ+0x38850], R15 ;  /* 0x0388500f0e0095a7 */ /* 0x000ee4000802007f */
[----:B---3--:R-:W-:Y:S05]  /*1fbc0*/  @!P1 BRA `(.L_x_1417) ;  /* 0xfffffffc00f09947 */ /* 0x008fea000383ffff */
[----:B------:R-:W-:Y:S05]  /*1fbd0*/  BRA `(.L_x_1416) ;  /* 0xfffffe9c00c47947 */ /* 0x000fea000383ffff */
.L_x_1424:
[----:B-1----:R1:W2:Y:S02]  /*1fbe0*/  SYNCS.PHASECHK.TRANS64.TRYWAIT P3, [R14+URZ+0x38830], R199 ;  /* 0x038830c70e0075a7 */ /* 0x0022a4000806017f */
[----:B--2---:R-:W-:Y:S05]  /*1fbf0*/  @!P3 NANOSLEEP.SYNCS 0x989680 ;  /* 0x009896800000b95d */ /* 0x004fea0003900000 */
[----:B------:R-:W2:Y:S02]  /*1fc00*/  @!P3 SYNCS.PHASECHK.TRANS64 P3, [R14+URZ+0x38830], R199 ;  /* 0x038830c70e00b5a7 */ /* 0x000ea4000806007f */
[----:B--2---:R-:W-:Y:S05]  /*1fc10*/  @!P3 BRA `(.L_x_1424) ;  /* 0xfffffffc00f0b947 */ /* 0x004fea000383ffff */
[----:B------:R-:W-:Y:S05]  /*1fc20*/  BRA `(.L_x_1423) ;  /* 0xfffffecc00687947 */ /* 0x000fea000383ffff */
.L_x_1429:
[----:B---3--:R3:W4:Y:S02]  /*1fc30*/  SYNCS.PHASECHK.TRANS64.TRYWAIT P3, [R14+URZ+0x38850], R199 ;  /* 0x038850c70e0075a7 */ /* 0x008724000806017f */
[----:B----4-:R-:W-:Y:S05]  /*1fc40*/  @!P3 NANOSLEEP.SYNCS 0x989680 ;  /* 0x009896800000b95d */ /* 0x010fea0003900000 */
[----:B------:R-:W4:Y:S02]  /*1fc50*/  @!P3 SYNCS.PHASECHK.TRANS64 P3, [R14+URZ+0x38850], R199 ;  /* 0x038850c70e00b5a7 */ /* 0x000f24000806007f */
[----:B----4-:R-:W-:Y:S05]  /*1fc60*/  @!P3 BRA `(.L_x_1429) ;  /* 0xfffffffc00f0b947 */ /* 0x010fea000383ffff */
[----:B------:R-:W-:Y:S05]  /*1fc70*/  BRA `(.L_x_1428) ;  /* 0xfffffed000047947 */ /* 0x000fea000383ffff */
.L_x_1462:
[----:B------:R-:W0:Y:S01]  /*1fc80*/  S2R R3, SR_TID.X ;  /* 0x0000000000037919 */ /* 0x000e220000002100 */
[----:B------:R-:W-:Y:S01]  /*1fc90*/  BSSY B1, `(.L_x_1656) ;  /* 0x000000a000017945 */ /* 0x000fe20003800000 */
[----:B---3--:R-:W-:Y:S02]  /*1fca0*/  IMAD.MOV.U32 R12, RZ, RZ, RZ ;  /* 0x000000ffff0c7224 */ /* 0x008fe400078e00ff */
[----:B------:R-:W-:Y:S02]  /*1fcb0*/  IMAD.MOV.U32 R11, RZ, RZ, 0x1f ;  /* 0x0000001fff0b7424 */ /* 0x000fe400078e00ff */
[----:B------:R-:W-:Y:S01]  /*1fcc0*/  IMAD.MOV.U32 R15, RZ, RZ, -0x1 ;  /* 0xffffffffff0f7424 */ /* 0x000fe200078e00ff */
[----:B0-----:R-:W-:-:S04]  /*1fcd0*/  SHF.R.U32.HI R3, RZ, 0x5, R3 ;  /* 0x00000005ff037819 */ /* 0x001fc80000011603 */
[----:B------:R-:W-:-:S05]  /*1fce0*/  LOP3.LUT R3, R3, 0x3, RZ, 0xc0, !PT ;  /* 0x0000000303037812 */ /* 0x000fca00078ec0ff */
[----:B------:R-:W-:-:S07]  /*1fcf0*/  IMAD.MOV.U32 R13, RZ, RZ, R3 ;  /* 0x000000ffff0d7224 */ /* 0x000fce00078e0003 */
[----:B------:R-:W-:Y:S05]  /*1fd00*/  WARPSYNC.COLLECTIVE R15, `(.L_x_1657) ;  /* 0x000000000f087348 */ /* 0x000fea0003c00000 */
[----:B------:R0:W1:Y:S02]  /*1fd10*/  SHFL.IDX P6, R14, R13, R12, R11 ;  /* 0x0000000c0d0e7389 */ /* 0x00006400000c000b */
[----:B01----:R-:W-:Y:S01]  /*1fd20*/  ENDCOLLECTIVE ;  /* 0x000000000000791b */ /* 0x003fe20003800000 */
.L_x_1657:
[----:B------:R-:W-:Y:S05]  /*1fd30*/  BSYNC B1 ;  /* 0x0000000000017941 */ /* 0x000fea0003800000 */
.L_x_1656:
[----:B------:R-:W-:Y:S05]  /*1fd40*/  BRA `(.L_x_1658) ;  /* 0xffffff6c00a47947 */ /* 0x000fea000383ffff */
.L_x_1464:
[----:B------:R-:W-:Y:S01]  /*1fd50*/  BSSY B1, `(.L_x_1659) ;  /* 0x0000006000017945 */ /* 0x000fe20003800000 */
[----:B------:R-:W-:-:S07]  /*1fd60*/  IMAD.MOV.U32 R15, RZ, RZ, -0x1 ;  /* 0xffffffffff0f7424 */ /* 0x000fce00078e00ff */
[----:B0-----:R-:W-:Y:S05]  /*1fd70*/  WARPSYNC.COLLECTIVE R15, `(.L_x_1660) ;  /* 0x000000000f0c7348 */ /* 0x001fea0003c00000 */
[----:B------:R-:W-:Y:S02]  /*1fd80*/  ELECT P6, UR62, PT ;  /* 0x00000000003e782f */ /* 0x000fe400038c0000 */
[----:B------:R-:W-:Y:S01]  /*1fd90*/  MOV R14, UR62 ;  /* 0x0000003e000e7c02 */ /* 0x000fe20008000f00 */
[----:B0-----:R-:W-:Y:S10]  /*1fda0*/  ENDCOLLECTIVE ;  /* 0x000000000000791b */ /* 0x001ff40003800000 */
.L_x_1660:
[----:B------:R-:W-:Y:S05]  /*1fdb0*/  BSYNC B1 ;  /* 0x0000000000017941 */ /* 0x000fea0003800000 */
.L_x_1659:
[----:B------:R-:W-:Y:S05]  /*1fdc0*/  BRA `(.L_x_1463) ;  /* 0xffffff6c009c7947 */ /* 0x000fea000383ffff */
.L_x_1466:
[----:B0-----:R0:W1:Y:S02]  /*1fdd0*/  SYNCS.PHASECHK.TRANS64.TRYWAIT P0, [R18+URZ+0x38820], R3 ;  /* 0x03882003120075a7 */ /* 0x001064000800017f */
[----:B-1----:R-:W-:Y:S05]  /*1fde0*/  @!P0 NANOSLEEP.SYNCS 0x989680 ;  /* 0x009896800000895d */ /* 0x002fea0003900000 */
[----:B------:R-:W1:Y:S02]  /*1fdf0*/  @!P0 SYNCS.PHASECHK.TRANS64 P0, [R18+URZ+0x38820], R3 ;  /* 0x03882003120085a7 */ /* 0x000e64000800007f */
[----:B-1----:R-:W-:Y:S05]  /*1fe00*/  @!P0 BRA `(.L_x_1466) ;  /* 0xfffffffc00f08947 */ /* 0x002fea000383ffff */
[----:B------:R-:W-:Y:S05]  /*1fe10*/  BRA `(.L_x_1661) ;  /* 0xffffff6c00ac7947 */ /* 0x000fea000383ffff */
.L_x_1470:
[----:B-1----:R1:W2:Y:S02]  /*1fe20*/  SYNCS.PHASECHK.TRANS64.TRYWAIT P0, [R4+URZ+0x388a0], R8 ;  /* 0x0388a008040075a7 */ /* 0x0022a4000800017f */
[----:B--2---:R-:W-:Y:S05]  /*1fe30*/  @!P0 NANOSLEEP.SYNCS 0x989680 ;  /* 0x009896800000895d */ /* 0x004fea0003900000 */
[----:B------:R-:W2:Y:S02]  /*1fe40*/  @!P0 SYNCS.PHASECHK.TRANS64 P0, [R4+URZ+0x388a0], R8 ;  /* 0x0388a008040085a7 */ /* 0x000ea4000800007f */
[----:B--2---:R-:W-:Y:S05]  /*1fe50*/  @!P0 BRA `(.L_x_1470) ;  /* 0xfffffffc00f08947 */ /* 0x004fea000383ffff */
[----:B------:R-:W-:Y:S05]  /*1fe60*/  BRA `(.L_x_1662) ;  /* 0xffffff6c00cc7947 */ /* 0x000fea000383ffff */
.L_x_1475:
[----:B0-----:R0:W2:Y:S02]  /*1fe70*/  SYNCS.PHASECHK.TRANS64.TRYWAIT P0, [R4+URZ+0x388c0], R8 ;  /* 0x0388c008040075a7 */ /* 0x0010a4000800017f */
[----:B--2---:R-:W-:Y:S05]  /*1fe80*/  @!P0 NANOSLEEP.SYNCS 0x989680 ;  /* 0x009896800000895d */ /* 0x004fea0003900000 */
[----:B------:R-:W2:Y:S02]  /*1fe90*/  @!P0 SYNCS.PHASECHK.TRANS64 P0, [R4+URZ+0x388c0], R8 ;  /* 0x0388c008040085a7 */ /* 0x000ea4000800007f */
[----:B--2---:R-:W-:Y:S05]  /*1fea0*/  @!P0 BRA `(.L_x_1475) ;  /* 0xfffffffc00f08947 */ /* 0x004fea000383ffff */
[----:B------:R-:W-:Y:S05]  /*1feb0*/  BRA `(.L_x_1663) ;  /* 0xffffff70004c7947 */ /* 0x000fea000383ffff */
.L_x_1489:
[----:B0-----:R0:W1:Y:S02]  /*1fec0*/  SYNCS.PHASECHK.TRANS64.TRYWAIT P2, [R4+URZ+0x388a0], R5 ;  /* 0x0388a005040075a7 */ /* 0x001064000804017f */
[----:B-1----:R-:W-:Y:S05]  /*1fed0*/  @!P2 NANOSLEEP.SYNCS 0x989680 ;  /* 0x009896800000a95d */ /* 0x002fea0003900000 */
[----:B------:R-:W1:Y:S02]  /*1fee0*/  @!P2 SYNCS.PHASECHK.TRANS64 P2, [R4+URZ+0x388a0], R5 ;  /* 0x0388a0050400a5a7 */ /* 0x000e64000804007f */
[----:B-1----:R-:W-:Y:S05]  /*1fef0*/  @!P2 BRA `(.L_x_1489) ;  /* 0xfffffffc00f0a947 */ /* 0x002fea000383ffff */
[----:B------:R-:W-:Y:S05]  /*1ff00*/  BRA `(.L_x_1664) ;  /* 0xffffff7800cc7947 */ /* 0x000fea000383ffff */
.L_x_1494:
[----:B-1----:R1:W2:Y:S02]  /*1ff10*/  SYNCS.PHASECHK.TRANS64.TRYWAIT P2, [R4+URZ+0x388c0], R5 ;  /* 0x0388c005040075a7 */ /* 0x0022a4000804017f */
[----:B--2---:R-:W-:Y:S05]  /*1ff20*/  @!P2 NANOSLEEP.SYNCS 0x989680 ;  /* 0x009896800000a95d */ /* 0x004fea0003900000 */
[----:B------:R-:W2:Y:S02]  /*1ff30*/  @!P2 SYNCS.PHASECHK.TRANS64 P2, [R4+URZ+0x388c0], R5 ;  /* 0x0388c0050400a5a7 */ /* 0x000ea4000804007f */
[----:B--2---:R-:W-:Y:S05]  /*1ff40*/  @!P2 BRA `(.L_x_1494) ;  /* 0xfffffffc00f0a947 */ /* 0x004fea000383ffff */
[----:B------:R-:W-:Y:S05]  /*1ff50*/  BRA `(.L_x_1665) ;  /* 0xffffff7c00487947 */ /* 0x000fea000383ffff */
.L_x_1516:
        /* <DEDUP_REMOVED lines=11> */
.L_x_1667:
[----:B------:R-:W-:Y:S05]  /*20010*/  BSYNC B0 ;  /* 0x0000000000007941 */ /* 0x000fea0003800000 */
.L_x_1666:
[----:B------:R-:W-:Y:S05]  /*20020*/  BRA `(.L_x_1668) ;  /* 0xffffff8c00b87947 */ /* 0x000fea000383ffff */
.L_x_1518:
[----:B------:R-:W-:Y:S01]  /*20030*/  BSSY B0, `(.L_x_1669) ;  /* 0x0000006000007945 */ /* 0x000fe20003800000 */
[----:B------:R-:W-:-:S07]  /*20040*/  IMAD.MOV.U32 R15, RZ, RZ, -0x1 ;  /* 0xffffffffff0f7424 */ /* 0x000fce00078e00ff */
[----:B0-----:R-:W-:Y:S05]  /*20050*/  WARPSYNC.COLLECTIVE R15, `(.L_x_1670) ;  /* 0x000000000f0c7348 */ /* 0x001fea0003c00000 */
[----:B------:R-:W-:Y:S02]  /*20060*/  ELECT P6, UR62, PT ;  /* 0x00000000003e782f */ /* 0x000fe400038c0000 */
[----:B------:R-:W-:Y:S01]  /*20070*/  MOV R14, UR62 ;  /* 0x0000003e000e7c02 */ /* 0x000fe20008000f00 */
[----:B0-----:R-:W-:Y:S10]  /*20080*/  ENDCOLLECTIVE ;  /* 0x000000000000791b */ /* 0x001ff40003800000 */
.L_x_1670:
[----:B------:R-:W-:Y:S05]  /*20090*/  BSYNC B0 ;  /* 0x0000000000007941 */ /* 0x000fea0003800000 */
.L_x_1669:
[----:B------:R-:W-:Y:S05]  /*200a0*/  BRA `(.L_x_1671) ;  /* 0xffffff8c00c47947 */ /* 0x000fea000383ffff */
.L_x_1520:
[----:B0-----:R0:W1:Y:S02]  /*200b0*/  SYNCS.PHASECHK.TRANS64.TRYWAIT P0, [R0+URZ+0x38840], R2 ;  /* 0x03884002000075a7 */ /* 0x001064000800017f */
[----:B-1----:R-:W-:Y:S05]  /*200c0*/  @!P0 NANOSLEEP.SYNCS 0x989680 ;  /* 0x009896800000895d */ /* 0x002fea0003900000 */
[----:B------:R-:W1:Y:S02]  /*200d0*/  @!P0 SYNCS.PHASECHK.TRANS64 P0, [R0+URZ+0x38840], R2 ;  /* 0x03884002000085a7 */ /* 0x000e64000800007f */
[----:B-1----:R-:W-:Y:S05]  /*200e0*/  @!P0 BRA `(.L_x_1520) ;  /* 0xfffffffc00f08947 */ /* 0x002fea000383ffff */
[----:B------:R-:W-:Y:S05]  /*200f0*/  BRA `(.L_x_1672) ;  /* 0xffffff9000247947 */ /* 0x000fea000383ffff */
.L_x_1524:
        /* <DEDUP_REMOVED lines=9> */
.L_x_1673:
[----:B------:R-:W-:Y:S02]  /*20190*/  IMAD.MOV.U32 R13, RZ, RZ, R3 ;  /* 0x000000ffff0d7224 */ /* 0x000fe400078e0003 */
[----:B------:R-:W-:Y:S01]  /*201a0*/  IMAD.MOV.U32 R4, RZ, RZ, R14 ;  /* 0x000000ffff047224 */ /* 0x000fe200078e000e */
[----:B------:R-:W-:-:S07]  /*201b0*/  LOP3.LUT R6, R6, 0x7f, RZ, 0xc0, !PT ;  /* 0x0000007f06067812 */ /* 0x000fce00078ec0ff */
[----:B------:R-:W-:Y:S05]  /*201c0*/  WARPSYNC.COLLECTIVE R15, `(.L_x_1674) ;  /* 0x000000000f087348 */ /* 0x000fea0003c00000 */
[----:B------:R0:W1:Y:S02]  /*201d0*/  SHFL.IDX P6, R14, R13, R12, R11 ;  /* 0x0000000c0d0e7389 */ /* 0x00006400000c000b */
[----:B01----:R-:W-:Y:S01]  /*201e0*/  ENDCOLLECTIVE ;  /* 0x000000000000791b */ /* 0x003fe20003800000 */
.L_x_1674:
        /* <DEDUP_REMOVED lines=9> */
.L_x_1675:
[----:B------:R-:W-:Y:S02]  /*20280*/  IMAD.MOV.U32 R13, RZ, RZ, R3 ;  /* 0x000000ffff0d7224 */ /* 0x000fe400078e0003 */
[----:B------:R-:W-:-:S07]  /*20290*/  IMAD.MOV.U32 R6, RZ, RZ, R14 ;  /* 0x000000ffff067224 */ /* 0x000fce00078e000e */
[----:B------:R-:W-:Y:S05]  /*202a0*/  WARPSYNC.COLLECTIVE R15, `(.L_x_1676) ;  /* 0x000000000f087348 */ /* 0x000fea0003c00000 */
[----:B------:R0:W1:Y:S02]  /*202b0*/  SHFL.IDX P6, R14, R13, R12, R11 ;  /* 0x0000000c0d0e7389 */ /* 0x00006400000c000b */
[----:B01----:R-:W-:Y:S01]  /*202c0*/  ENDCOLLECTIVE ;  /* 0x000000000000791b */ /* 0x003fe20003800000 */
.L_x_1676:
        /* <DEDUP_REMOVED lines=22> */
.L_x_1677:
        /* <DEDUP_REMOVED lines=10> */
.L_x_1678:
        /* <DEDUP_REMOVED lines=11> */
.L_x_1679:
        /* <DEDUP_REMOVED lines=14> */
.L_x_1680:
[----:B------:R-:W-:Y:S01]  /*20660*/  IMAD.MOV.U32 R3, RZ, RZ, R14 ;  /* 0x000000ffff037224 */ /* 0x000fe200078e000e */
[----:B------:R-:W-:Y:S06]  /*20670*/  BRA `(.L_x_1681) ;  /* 0xffffff9400647947 */ /* 0x000fec000383ffff */
.L_x_1528:
[----:B------:R-:W2:Y:S04]  /*20680*/  LDL.LU R13, [R1+0x4c] ;  /* 0x00004c00010d7983 */ /* 0x000ea80000300800 */
[----:B------:R-:W3:Y:S04]  /*20690*/  LDL.LU R12, [R1+0x4] ;  /* 0x00000400010c7983 */ /* 0x000ee80000300800 */
[----:B------:R-:W4:Y:S04]  /*206a0*/  LDL.LU R11, [R1+0x50] ;  /* 0x00005000010b7983 */ /* 0x000f280000300800 */
[----:B------:R-:W5:Y:S04]  /*206b0*/  LDL.LU R9, [R1+0x64] ;  /* 0x0000640001097983 */ /* 0x000f680000300800 */
[----:B------:R-:W5:Y:S01]  /*206c0*/  LDL.LU R8, [R1+0x14] ;  /* 0x0000140001087983 */ /* 0x000f620000300800 */
[----:B------:R-:W-:Y:S01]  /*206d0*/  BSSY B0, `(.L_x_1682) ;  /* 0x0000017000007945 */ /* 0x000fe20003800000 */
[----:B------:R-:W-:-:S02]  /*206e0*/  IMAD.MOV.U32 R15, RZ, RZ, -0x1 ;  /* 0xffffffffff0f7424 */ /* 0x000fc400078e00ff */
[----:B--2---:R-:W-:Y:S02]  /*206f0*/  IMAD R7, R13, R7, RZ ;  /* 0x000000070d077224 */ /* 0x004fe400078e02ff */
[----:B------:R-:W-:-:S03]  /*20700*/  IMAD.MOV.U32 R13, RZ, RZ, R4 ;  /* 0x000000ffff0d7224 */ /* 0x000fc600078e0004 */
[-C--:B---3--:R-:W-:Y:S01]  /*20710*/  ISETP.GE.AND P2, PT, R12, R7.reuse, PT ;  /* 0x000000070c00720c */ /* 0x088fe20003f46270 */
[----:B------:R-:W-:Y:S01]  /*20720*/  IMAD.MOV.U32 R12, RZ, RZ, RZ ;  /* 0x000000ffff0c7224 */ /* 0x000fe200078e00ff */
[-C--:B----4-:R-:W-:Y:S01]  /*20730*/  ISETP.GE.AND P3, PT, R11, R7.reuse, PT ;  /* 0x000000070b00720c */ /* 0x090fe20003f66270 */
[----:B------:R-:W-:Y:S01]  /*20740*/  IMAD.MOV.U32 R11, RZ, RZ, 0x181f ;  /* 0x0000181fff0b7424 */ /* 0x000fe200078e00ff */
[----:B-----5:R-:W-:Y:S02]  /*20750*/  ISETP.GE.AND P4, PT, R9, R7, PT ;  /* 0x000000070900720c */ /* 0x020fe40003f86270 */
[----:B------:R-:W-:-:S07]  /*20760*/  LOP3.LUT R8, R8, 0xffffffdf, RZ, 0xc0, !PT ;  /* 0xffffffdf08087812 */ /* 0x000fce00078ec0ff */
        /* <DEDUP_REMOVED lines=8> */
[----:B------:R-:W-:-:S05]  /*207f0*/  @P6 LOP3.LUT R8, R8, 0x10, RZ, 0xfc, !PT ;  /* 0x0000001008086812 */ /* 0x000fca00078efcff */
[----:B------:R0:W-:Y:S02]  /*20800*/  STL [R1+0x14], R8 ;  /* 0x0000140801007387 */ /* 0x0001e40000100800 */
[----:B0-----:R-:W-:Y:S05]  /*20810*/  WARPSYNC.COLLECTIVE R15, `(.L_x_1683) ;  /* 0x000000000f087348 */ /* 0x001fea0003c00000 */
[----:B------:R1:W2:Y:S02]  /*20820*/  SHFL.IDX P6, R14, R13, R12, R11 ;  /* 0x0000000c0d0e7389 */ /* 0x0002a400000c000b */
[----:B012---:R-:W-:Y:S01]  /*20830*/  ENDCOLLECTIVE ;  /* 0x000000000000791b */ /* 0x007fe20003800000 */
.L_x_1683:
[----:B------:R-:W-:Y:S05]  /*20840*/  BSYNC B0 ;  /* 0x0000000000007941 */ /* 0x000fea0003800000 */
.L_x_1682:
[----:B------:R0:W-:Y:S04]  /*20850*/  STL [R1+0x90], R16 ;  /* 0x0000901001007387 */ /* 0x0001e80000100800 */
[----:B0-----:R0:W5:Y:S04]  /*20860*/  LDL.LU R16, [R1+0x14] ;  /* 0x0000140001107983 */ /* 0x0011680000300800 */
[----:B------:R1:W-:Y:S04]  /*20870*/  STL [R1+0x8c], R7 ;  /* 0x00008c0701007387 */ /* 0x0003e80000100800 */
[----:B-1----:R0:W5:Y:S01]  /*20880*/  LDL R7, [R1+0x18] ;  /* 0x0000180001077983 */ /* 0x0021620000100800 */
[----:B------:R-:W-:-:S02]  /*20890*/  IMAD.MOV.U32 R13, RZ, RZ, R0 ;  /* 0x000000ffff0d7224 */ /* 0x000fc400078e0000 */
[----:B------:R-:W-:Y:S02]  /*208a0*/  IMAD.MOV.U32 R12, RZ, RZ, RZ ;  /* 0x000000ffff0c7224 */ /* 0x000fe400078e00ff */
[----:B------:R-:W-:Y:S02]  /*208b0*/  IMAD.MOV.U32 R11, RZ, RZ, 0x181f ;  /* 0x0000181fff0b7424 */ /* 0x000fe400078e00ff */
[----:B------:R-:W-:Y:S02]  /*208c0*/  IMAD.MOV.U32 R15, RZ, RZ, -0x1 ;  /* 0xffffffffff0f7424 */ /* 0x000fe400078e00ff */
[----:B0-----:R-:W-:-:S07]  /*208d0*/  IMAD.MOV.U32 R8, RZ, RZ, R14 ;  /* 0x000000ffff087224 */ /* 0x001fce00078e000e */
[----:B-----5:R-:W-:Y:S05]  /*208e0*/  WARPSYNC.COLLECTIVE R15, `(.L_x_1684) ;  /* 0x000000000f087348 */ /* 0x020fea0003c00000 */
[----:B------:R0:W1:Y:S02]  /*208f0*/  SHFL.IDX P6, R14, R13, R12, R11 ;  /* 0x0000000c0d0e7389 */ /* 0x00006400000c000b */
[----:B01---5:R-:W-:Y:S01]  /*20900*/  ENDCOLLECTIVE ;  /* 0x000000000000791b */ /* 0x023fe20003800000 */
.L_x_1684:
[----:B------:R-:W-:Y:S02]  /*20910*/  IMAD.MOV.U32 R13, RZ, RZ, R4 ;  /* 0x000000ffff0d7224 */ /* 0x000fe400078e0004 */
[----:B------:R-:W-:Y:S02]  /*20920*/  IMAD.MOV.U32 R12, RZ, RZ, 0x1 ;  /* 0x00000001ff0c7424 */ /* 0x000fe400078e00ff */
[----:B------:R-:W-:-:S05]  /*20930*/  IMAD.MOV.U32 R2, RZ, RZ, R14 ;  /* 0x000000ffff027224 */ /* 0x000fca00078e000e */
[----:B------:R-:W-:-:S05]  /*20940*/  @!P2 LEA R3, P6, R10, R2, 0x1 ;  /* 0x000000020a03a211 */ /* 0x000fca00078c08ff */
[----:B------:R-:W-:-:S05]  /*20950*/  @!P2 IMAD.X R2, RZ, RZ, R8, P6 ;  /* 0x000000ffff02a224 */ /* 0x000fca00030e0608 */
[----:B------:R-:W-:-:S04]  /*20960*/  @!P2 LOP3.LUT R3, R3, R2, RZ, 0x3c, !PT ;  /* 0x000000020303a212 */ /* 0x000fc800078e3cff */
[----:B------:R-:W-:-:S04]  /*20970*/  @!P2 LOP3.LUT R2, R3, R2, RZ, 0x3c, !PT ;  /* 0x000000020302a212 */ /* 0x000fc800078e3cff */
[----:B------:R-:W-:Y:S02]  /*20980*/  @!P2 LOP3.LUT R3, R3, R2, RZ, 0x3c, !PT ;  /* 0x000000020303a212 */ /* 0x000fe400078e3cff */
[----:B------:R-:W-:-:S04]  /*20990*/  LOP3.LUT R16, R16, 0xffff7fff, RZ, 0xc0, !PT ;  /* 0xffff7fff10107812 */ /* 0x000fc800078ec0ff */
[----:B------:R-:W-:-:S04]  /*209a0*/  @P0 LOP3.LUT R16, R16, 0x8000, RZ, 0xfc, !PT ;  /* 0x0000800010100812 */ /* 0x000fc800078efcff */
[C---:B------:R-:W-:Y:S02]  /*209b0*/  LOP3.LUT P0, RZ, R16.reuse, 0x8, RZ, 0xc0, !PT ;  /* 0x0000000810ff7812 */ /* 0x040fe4000780c0ff */
[----:B------:R-:W-:-:S04]  /*209c0*/  LOP3.LUT R16, R16, 0xffffbfff, RZ, 0xc0, !PT ;  /* 0xffffbfff10107812 */ /* 0x000fc800078ec0ff */
[----:B------:R-:W-:-:S04]  /*209d0*/  @P1 LOP3.LUT R16, R16, 0x4000, RZ, 0xfc, !PT ;  /* 0x0000400010101812 */ /* 0x000fc800078efcff */
[C---:B------:R-:W-:Y:S02]  /*209e0*/  LOP3.LUT P1, RZ, R16.reuse, 0x4, RZ, 0xc0, !PT ;  /* 0x0000000410ff7812 */ /* 0x040fe4000782c0ff */
[----:B------:R-:W-:Y:S01]  /*209f0*/  LOP3.LUT R16, R16, 0xffffdfff, RZ, 0xc0, !PT ;  /* 0xffffdfff10107812 */ /* 0x000fe200078ec0ff */
[----:B------:R-:W-:Y:S01]  /*20a00*/  @!PT LDS RZ, [RZ] ;  /* 0x00000000fffff984 */ /* 0x000fe20000000800 */
[----:B------:R-:W-:Y:S01]  /*20a10*/  @!PT LDS RZ, [RZ] ;  /* 0x00000000fffff984 */ /* 0x000fe20000000800 */
[----:B------:R-:W-:Y:S01]  /*20a20*/  @!PT LDS RZ, [RZ] ;  /* 0x00000000fffff984 */ /* 0x000fe20000000800 */
[----:B------:R0:W-:Y:S03]  /*20a30*/  @!P2 LDGSTS.E.BYPASS.LTC128B.128 [R7+0x26400], desc[UR40][R2.64], !P0 ;  /* 0x264000000207afae */ /* 0x0001e6000c101d68 */
[----:B------:R-:W-:-:S04]  /*20a40*/  @P3 LOP3.LUT R16, R16, 0x2000, RZ, 0xfc, !PT ;  /* 0x0000200010103812 */ /* 0x000fc800078efcff */
[C---:B------:R-:W-:Y:S02]  /*20a50*/  LOP3.LUT P3, RZ, R16.reuse, 0x2, RZ, 0xc0, !PT ;  /* 0x0000000210ff7812 */ /* 0x040fe4000786c0ff */
[----:B------:R-:W-:Y:S01]  /*20a60*/  LOP3.LUT R16, R16, 0xfffffbff, RZ, 0xc0, !PT ;  /* 0xfffffbff10107812 */ /* 0x000fe200078ec0ff */
[----:B------:R0:W-:Y:S03]  /*20a70*/  @!P2 LDGSTS.E.BYPASS.LTC128B.128 [R7+0x28400], desc[UR40][R2.64+0x80], !P1 ;  /* 0x284000800207afae */ /* 0x0001e6000c901d68 */
[----:B------:R-:W-:-:S04]  /*20a80*/  @P4 LOP3.LUT R16, R16, 0x400, RZ, 0xfc, !PT ;  /* 0x0000040010104812 */ /* 0x000fc800078efcff */
[C---:B------:R-:W-:Y:S02]  /*20a90*/  LOP3.LUT P0, RZ, R16.reuse, 0x8000, RZ, 0xc0, !PT ;  /* 0x0000800010ff7812 */ /* 0x040fe4000780c0ff */
[C---:B------:R-:W-:Y:S01]  /*20aa0*/  LOP3.LUT P1, RZ, R16.reuse, 0x4000, RZ, 0xc0, !PT ;  /* 0x0000400010ff7812 */ /* 0x040fe2000782c0ff */
[----:B------:R0:W-:Y:S01]  /*20ab0*/  @!P2 LDGSTS.E.BYPASS.LTC128B.128 [R7+0x2a400], desc[UR40][R2.64+0x100], !P3 ;  /* 0x2a4001000207afae */ /* 0x0001e2000d901d68 */
[C---:B------:R-:W-:Y:S02]  /*20ac0*/  LOP3.LUT P6, RZ, R16.reuse, 0x20, RZ, 0xc0, !PT ;  /* 0x0000002010ff7812 */ /* 0x040fe400078cc0ff */
[C---:B------:R-:W-:Y:S01]  /*20ad0*/  LOP3.LUT P3, RZ, R16.reuse, 0x2000, RZ, 0xc0, !PT ;  /* 0x0000200010ff7812 */ /* 0x040fe2000786c0ff */
[----:B------:R0:W-:Y:S01]  /*20ae0*/  @!P2 LDGSTS.E.BYPASS.LTC128B.128 [R7+0x2c400], desc[UR40][R2.64+0x180], !P5 ;  /* 0x2c4001800207afae */ /* 0x0001e2000e901d68 */
[C---:B------:R-:W-:Y:S02]  /*20af0*/  LOP3.LUT P4, RZ, R16.reuse, 0x10, RZ, 0xc0, !PT ;  /* 0x0000001010ff7812 */ /* 0x040fe4000788c0ff */
[----:B------:R-:W-:-:S03]  /*20b00*/  LOP3.LUT R16, R16, 0xfffff7ff, RZ, 0xc0, !PT ;  /* 0xfffff7ff10107812 */ /* 0x000fc600078ec0ff */
[----:B------:R0:W-:Y:S01]  /*20b10*/  @!P2 LDGSTS.E.BYPASS.LTC128B.128 [R7+0x2e400], desc[UR40][R2.64+0x200], !P0 ;  /* 0x2e4002000207afae */ /* 0x0001e2000c101d68 */
[----:B------:R-:W-:-:S03]  /*20b20*/  @P5 LOP3.LUT R16, R16, 0x800, RZ, 0xfc, !PT ;  /* 0x0000080010105812 */ /* 0x000fc600078efcff */
[----:B------:R0:W-:Y:S01]  /*20b30*/  @!P2 LDGSTS.E.BYPASS.LTC128B.128 [R7+0x30400], desc[UR40][R2.64+0x280], !P1 ;  /* 0x304002800207afae */ /* 0x0001e2000c901d68 */
[C---:B------:R-:W-:Y:S02]  /*20b40*/  LOP3.LUT P5, RZ, R16.reuse, 0x4, RZ, 0xc0, !PT ;  /* 0x0000000410ff7812 */ /* 0x040fe400078ac0ff */
[----:B------:R-:W-:Y:S01]  /*20b50*/  @!P3 LOP3.LUT R8, R5, 0x40, RZ, 0xc0, !PT ;  /* 0x000000400508b812 */ /* 0x000fe200078ec0ff */
[----:B------:R0:W-:Y:S01]  /*20b60*/  @!P2 LDGSTS.E.BYPASS.LTC128B.128 [R7+0x32400], desc[UR40][R2.64+0x300], P6 ;  /* 0x324003000207afae */ /* 0x0001e2000b101d68 */
[----:B------:R-:W-:Y:S02]  /*20b70*/  LOP3.LUT R16, R16, 0xffffefff, RZ, 0xc0, !PT ;  /* 0xffffefff10107812 */ /* 0x000fe400078ec0ff */
[----:B------:R-:W-:-:S07]  /*20b80*/  @!P3 SHF.R.U32.HI R8, RZ, 0x2, R8 ;  /* 0x00000002ff08b819 */ /* 0x000fce0000011608 */
[----:B0-----:R-:W-:Y:S05]  /*20b90*/  WARPSYNC.COLLECTIVE R15, `(.L_x_1685) ;  /* 0x000000000f087348 */ /* 0x001fea0003c00000 */
[----:B------:R1:W2:Y:S02]  /*20ba0*/  SHFL.IDX P6, R14, R13, R12, R11 ;  /* 0x0000000c0d0e7389 */ /* 0x0002a400000c000b */
[----:B012---:R-:W-:Y:S01]  /*20bb0*/  ENDCOLLECTIVE ;  /* 0x000000000000791b */ /* 0x007fe20003800000 */
.L_x_1685:
[----:B------:R-:W-:Y:S01]  /*20bc0*/  @!PT LDS RZ, [RZ] ;  /* 0x00000000fffff984 */ /* 0x000fe20000000800 */
[----:B------:R-:W-:Y:S01]  /*20bd0*/  @!PT LDS RZ, [RZ] ;  /* 0x00000000fffff984 */ /* 0x000fe20000000800 */
[----:B------:R-:W-:Y:S01]  /*20be0*/  @!PT LDS RZ, [RZ] ;  /* 0x00000000fffff984 */ /* 0x000fe20000000800 */
[----:B------:R0:W-:Y:S01]  /*20bf0*/  @!P2 LDGSTS.E.BYPASS.LTC128B.128 [R7+0x34400], desc[UR40][R2.64+0x380], P4 ;  /* 0x344003800207afae */ /* 0x0001e2000a101d68 */
[----:B------:R-:W-:Y:S02]  /*20c00*/  @!P3 ISETP.NE.U32.AND P2, PT, R8, RZ, PT ;  /* 0x000000ff0800b20c */ /* 0x000fe40003f45070 */
[----:B------:R-:W-:Y:S02]  /*20c10*/  @P5 LOP3.LUT R16, R16, 0x1000, RZ, 0xfc, !PT ;  /* 0x0000100010105812 */ /* 0x000fe400078efcff */
[----:B------:R-:W-:Y:S02]  /*20c20*/  @!P3 LOP3.LUT R8, R6, 0x80, RZ, 0xc0, !PT ;  /* 0x000000800608b812 */ /* 0x000fe400078ec0ff */
[C---:B------:R-:W-:Y:S02]  /*20c30*/  LOP3.LUT P5, RZ, R16.reuse, 0x8, RZ, 0xc0, !PT ;  /* 0x0000000810ff7812 */ /* 0x040fe400078ac0ff */
[----:B------:R-:W-:Y:S01]  /*20c40*/  LOP3.LUT R16, R16, 0xffffffdf, RZ, 0xc0, !PT ;  /* 0xffffffdf10107812 */ /* 0x000fe200078ec0ff */
[----:B------:R-:W-:Y:S01]  /*20c50*/  IMAD.MOV.U32 R13, RZ, RZ, R0 ;  /* 0x000000ffff0d7224 */ /* 0x000fe200078e0000 */
[----:B------:R-:W-:-:S03]  /*20c60*/  @!P3 SHF.R.U32.HI R8, RZ, 0x3, R8 ;  /* 0x00000003ff08b819 */ /* 0x000fc60000011608 */
[----:B------:R-:W-:Y:S02]  /*20c70*/  @P2 LOP3.LUT R16, R16, 0x20, RZ, 0xfc, !PT ;  /* 0x0000002010102812 */ /* 0x000fe400078efcff */
[----:B------:R-:W-:Y:S01]  /*20c80*/  @!P3 ISETP.NE.U32.AND P4, PT, R8, RZ, PT ;  /* 0x000000ff0800b20c */ /* 0x000fe20003f85070 */
[----:B0-----:R-:W-:-:S12]  /*20c90*/  IMAD.MOV.U32 R9, RZ, RZ, R14 ;  /* 0x000000ffff097224 */ /* 0x001fd800078e000e */
[----:B------:R-:W-:Y:S05]  /*20ca0*/  WARPSYNC.COLLECTIVE R15, `(.L_x_1686) ;  /* 0x000000000f087348 */ /* 0x000fea0003c00000 */
[----:B------:R0:W1:Y:S02]  /*20cb0*/  SHFL.IDX P6, R14, R13, R12, R11 ;  /* 0x0000000c0d0e7389 */ /* 0x00006400000c000b */
[----:B01----:R-:W-:Y:S01]  /*20cc0*/  ENDCOLLECTIVE ;  /* 0x000000000000791b */ /* 0x003fe20003800000 */
.L_x_1686:
        /* <DEDUP_REMOVED lines=29> */
.L_x_1687:
        /* <DEDUP_REMOVED lines=8> */
[----:B------:R0:W-:Y:S01]  /*20f20*/  STL [R1+0x14], R16 ;  /* 0x0000141001007387 */ /* 0x0001e20000100800 */
[----:B------:R-:W-:-:S11]  /*20f30*/  IMAD.MOV.U32 R10, RZ, RZ, R14 ;  /* 0x000000ffff0a7224 */ /* 0x000fd600078e000e */
[----:B0-----:R-:W-:Y:S05]  /*20f40*/  WARPSYNC.COLLECTIVE R15, `(.L_x_1688) ;  /* 0x000000000f087348 */ /* 0x001fea0003c00000 */
[----:B------:R1:W2:Y:S02]  /*20f50*/  SHFL.IDX P6, R14, R13, R12, R11 ;  /* 0x0000000c0d0e7389 */ /* 0x0002a400000c000b */
[----:B012---:R-:W-:Y:S01]  /*20f60*/  ENDCOLLECTIVE ;  /* 0x000000000000791b */ /* 0x007fe20003800000 */
.L_x_1688:
        /* <DEDUP_REMOVED lines=20> */
[----:B------:R-:W-:-:S03]  /*210b0*/  LOP3.LUT P2, RZ, R16, 0x80, RZ, 0xc0, !PT ;  /* 0x0000008010ff7812 */ /* 0x000fc6000784c0ff */
[----:B------:R0:W5:Y:S10]  /*210c0*/  LDL.LU R16, [R1+0x90] ;  /* 0x0000900001107983 */ /* 0x0001740000300800 */
        /* <DEDUP_REMOVED lines=13> */
.L_x_1689:
[----:B------:R-:W-:Y:S02]  /*211a0*/  IMAD.MOV.U32 R13, RZ, RZ, R0 ;  /* 0x000000ffff0d7224 */ /* 0x000fe400078e0000 */
[----:B------:R-:W-:-:S07]  /*211b0*/  IMAD.MOV.U32 R4, RZ, RZ, R14 ;  /* 0x000000ffff047224 */ /* 0x000fce00078e000e */
[----:B------:R-:W-:Y:S05]  /*211c0*/  WARPSYNC.COLLECTIVE R15, `(.L_x_1690) ;  /* 0x000000000f087348 */ /* 0x000fea0003c00000 */
[----:B------:R0:W1:Y:S02]  /*211d0*/  SHFL.IDX P6, R14, R13, R12, R11 ;  /* 0x0000000c0d0e7389 */ /* 0x00006400000c000b */
[----:B01----:R-:W-:Y:S01]  /*211e0*/  ENDCOLLECTIVE ;  /* 0x000000000000791b */ /* 0x003fe20003800000 */
.L_x_1690:
[----:B------:R-:W-:Y:S01]  /*211f0*/  IMAD.MOV.U32 R0, RZ, RZ, R14 ;  /* 0x000000ffff007224 */ /* 0x000fe200078e000e */
[----:B------:R-:W-:Y:S06]  /*21200*/  BRA `(.L_x_1691) ;  /* 0xffffff9800347947 */ /* 0x000fec000383ffff */
.L_x_1533:
[----:B0-----:R0:W2:Y:S02]  /*21210*/  SYNCS.PHASECHK.TRANS64.TRYWAIT P0, [R18+URZ+0x38820], R0 ;  /* 0x03882000120075a7 */ /* 0x0010a4000800017f */
[----:B--2---:R-:W-:Y:S05]  /*21220*/  @!P0 NANOSLEEP.SYNCS 0x989680 ;  /* 0x009896800000895d */ /* 0x004fea0003900000 */
[----:B------:R-:W2:Y:S02]  /*21230*/  @!P0 SYNCS.PHASECHK.TRANS64 P0, [R18+URZ+0x38820], R0 ;  /* 0x03882000120085a7 */ /* 0x000ea4000800007f */
[----:B--2---:R-:W-:Y:S05]  /*21240*/  @!P0 BRA `(.L_x_1533) ;  /* 0xfffffffc00f08947 */ /* 0x004fea000383ffff */
[----:B------:R-:W-:Y:S05]  /*21250*/  BRA `(.L_x_1692) ;  /* 0xffffff9800f07947 */ /* 0x000fea000383ffff */
.L_x_1537:
[----:B0-----:R0:W2:Y:S02]  /*21260*/  SYNCS.PHASECHK.TRANS64.TRYWAIT P0, [R0+URZ+0x38860], R2 ;  /* 0x03886002000075a7 */ /* 0x0010a4000800017f */
[----:B--2---:R-:W-:Y:S05]  /*21270*/  @!P0 NANOSLEEP.SYNCS 0x989680 ;  /* 0x009896800000895d */ /* 0x004fea0003900000 */
[----:B------:R-:W2:Y:S02]  /*21280*/  @!P0 SYNCS.PHASECHK.TRANS64 P0, [R0+URZ+0x38860], R2 ;  /* 0x03886002000085a7 */ /* 0x000ea4000800007f */
[----:B--2---:R-:W-:Y:S05]  /*21290*/  @!P0 BRA `(.L_x_1537) ;  /* 0xfffffffc00f08947 */ /* 0x004fea000383ffff */
[----:B------:R-:W-:Y:S05]  /*212a0*/  BRA `(.L_x_1693) ;  /* 0xffffff9c00147947 */ /* 0x000fea000383ffff */
.L_x_1556:
[----:B-1----:R1:W2:Y:S02]  /*212b0*/  SYNCS.PHASECHK.TRANS64.TRYWAIT P0, [R2+URZ+0x38840], R6 ;  /* 0x03884006020075a7 */ /* 0x0022a4000800017f */
[----:B--2---:R-:W-:Y:S05]  /*212c0*/  @!P0 NANOSLEEP.SYNCS 0x989680 ;  /* 0x009896800000895d */ /* 0x004fea0003900000 */
[----:B------:R-:W2:Y:S02]  /*212d0*/  @!P0 SYNCS.PHASECHK.TRANS64 P0, [R2+URZ+0x38840], R6 ;  /* 0x03884006020085a7 */ /* 0x000ea4000800007f */
[----:B--2---:R-:W-:Y:S05]  /*212e0*/  @!P0 BRA `(.L_x_1556) ;  /* 0xfffffffc00f08947 */ /* 0x004fea000383ffff */
[----:B------:R-:W-:Y:S05]  /*212f0*/  BRA `(.L_x_1694) ;  /* 0xffffffa800247947 */ /* 0x000fea000383ffff */
.L_x_1561:
[----:B0-----:R0:W2:Y:S02]  /*21300*/  SYNCS.PHASECHK.TRANS64.TRYWAIT P0, [R2+URZ+0x38860], R6 ;  /* 0x03886006020075a7 */ /* 0x0010a4000800017f */
[----:B--2---:R-:W-:Y:S05]  /*21310*/  @!P0 NANOSLEEP.SYNCS 0x989680 ;  /* 0x009896800000895d */ /* 0x004fea0003900000 */
[----:B------:R-:W2:Y:S02]  /*21320*/  @!P0 SYNCS.PHASECHK.TRANS64 P0, [R2+URZ+0x38860], R6 ;  /* 0x03886006020085a7 */ /* 0x000ea4000800007f */
[----:B--2---:R-:W-:Y:S05]  /*21330*/  @!P0 BRA `(.L_x_1561) ;  /* 0xfffffffc00f08947 */ /* 0x004fea000383ffff */
[----:B------:R-:W-:Y:S05]  /*21340*/  BRA `(.L_x_1695) ;  /* 0xffffffa800a07947 */ /* 0x000fea000383ffff */
.L_x_1576:
[----:B-1----:R1:W2:Y:S02]  /*21350*/  SYNCS.PHASECHK.TRANS64.TRYWAIT P0, [R3+URZ+0x38840], R2 ;  /* 0x03884002030075a7 */ /* 0x0022a4000800017f */
[----:B--2---:R-:W-:Y:S05]  /*21360*/  @!P0 NANOSLEEP.SYNCS 0x989680 ;  /* 0x009896800000895d */ /* 0x004fea0003900000 */
[----:B------:R-:W2:Y:S02]  /*21370*/  @!P0 SYNCS.PHASECHK.TRANS64 P0, [R3+URZ+0x38840], R2 ;  /* 0x03884002030085a7 */ /* 0x000ea4000800007f */
[----:B--2---:R-:W-:Y:S05]  /*21380*/  @!P0 BRA `(.L_x_1576) ;  /* 0xfffffffc00f08947 */ /* 0x004fea000383ffff */
[----:B------:R-:W-:Y:S05]  /*21390*/  BRA `(.L_x_1696) ;  /* 0xffffffb4007c7947 */ /* 0x000fea000383ffff */
.L_x_1581:
[----:B--2---:R2:W3:Y:S02]  /*213a0*/  SYNCS.PHASECHK.TRANS64.TRYWAIT P0, [R3+URZ+0x38860], R2 ;  /* 0x03886002030075a7 */ /* 0x0044e4000800017f */
[----:B---3--:R-:W-:Y:S05]  /*213b0*/  @!P0 NANOSLEEP.SYNCS 0x989680 ;  /* 0x009896800000895d */ /* 0x008fea0003900000 */
[----:B------:R-:W3:Y:S02]  /*213c0*/  @!P0 SYNCS.PHASECHK.TRANS64 P0, [R3+URZ+0x38860], R2 ;  /* 0x03886002030085a7 */ /* 0x000ee4000800007f */
[----:B---3--:R-:W-:Y:S05]  /*213d0*/  @!P0 BRA `(.L_x_1581) ;  /* 0xfffffffc00f08947 */ /* 0x008fea000383ffff */
[----:B------:R-:W-:Y:S05]  /*213e0*/  BRA `(.L_x_1697) ;  /* 0xffffffb400f87947 */ /* 0x000fea000383ffff */
.L_x_1596:
[----:B-1----:R1:W2:Y:S02]  /*213f0*/  SYNCS.PHASECHK.TRANS64.TRYWAIT P0, [R3+URZ+0x38840], R2 ;  /* 0x03884002030075a7 */ /* 0x0022a4000800017f */
[----:B--2---:R-:W-:Y:S05]  /*21400*/  @!P0 NANOSLEEP.SYNCS 0x989680 ;  /* 0x009896800000895d */ /* 0x004fea0003900000 */
[----:B------:R-:W2:Y:S02]  /*21410*/  @!P0 SYNCS.PHASECHK.TRANS64 P0, [R3+URZ+0x38840], R2 ;  /* 0x03884002030085a7 */ /* 0x000ea4000800007f */
[----:B--2---:R-:W-:Y:S05]  /*21420*/  @!P0 BRA `(.L_x_1596) ;  /* 0xfffffffc00f08947 */ /* 0x004fea000383ffff */
[----:B------:R-:W-:Y:S05]  /*21430*/  BRA `(.L_x_1698) ;  /* 0xffffffc000b87947 */ /* 0x000fea000383ffff */
.L_x_1601:
[----:B--2---:R2:W3:Y:S02]  /*21440*/  SYNCS.PHASECHK.TRANS64.TRYWAIT P0, [R3+URZ+0x38860], R2 ;  /* 0x03886002030075a7 */ /* 0x0044e4000800017f */
[----:B---3--:R-:W-:Y:S05]  /*21450*/  @!P0 NANOSLEEP.SYNCS 0x989680 ;  /* 0x009896800000895d */ /* 0x008fea0003900000 */
[----:B------:R-:W3:Y:S02]  /*21460*/  @!P0 SYNCS.PHASECHK.TRANS64 P0, [R3+URZ+0x38860], R2 ;  /* 0x03886002030085a7 */ /* 0x000ee4000800007f */
[----:B---3--:R-:W-:Y:S05]  /*21470*/  @!P0 BRA `(.L_x_1601) ;  /* 0xfffffffc00f08947 */ /* 0x008fea000383ffff */
[----:B------:R-:W-:Y:S05]  /*21480*/  BRA `(.L_x_1699) ;  /* 0xffffffc400347947 */ /* 0x000fea000383ffff */
.L_x_1617:
[----:B-1----:R-:W2:Y:S01]  /*21490*/  LDL R2, [R1] ;  /* 0x0000000001027983 */ /* 0x002ea20000100800 */
[----:B------:R-:W-:Y:S01]  /*214a0*/  BSSY B0, `(.L_x_1700) ;  /* 0x0000008000007945 */ /* 0x000fe20003800000 */
[----:B---3--:R-:W-:Y:S02]  /*214b0*/  IMAD.MOV.U32 R12, RZ, RZ, RZ ;  /* 0x000000ffff0c7224 */ /* 0x008fe400078e00ff */
[----:B------:R-:W-:Y:S02]  /*214c0*/  IMAD.MOV.U32 R11, RZ, RZ, 0x1f ;  /* 0x0000001fff0b7424 */ /* 0x000fe400078e00ff */
[----:B------:R-:W-:Y:S02]  /*214d0*/  IMAD.MOV.U32 R15, RZ, RZ, -0x1 ;  /* 0xffffffffff0f7424 */ /* 0x000fe400078e00ff */
[----:B--2---:R-:W-:-:S07]  /*214e0*/  IMAD.MOV.U32 R13, RZ, RZ, R2 ;  /* 0x000000ffff0d7224 */ /* 0x004fce00078e0002 */
[----:B0-----:R-:W-:Y:S05]  /*214f0*/  WARPSYNC.COLLECTIVE R15, `(.L_x_1701) ;  /* 0x000000000f087348 */ /* 0x001fea0003c00000 */
[----:B------:R1:W2:Y:S02]  /*21500*/  SHFL.IDX P6, R14, R13, R12, R11 ;  /* 0x0000000c0d0e7389 */ /* 0x0002a400000c000b */
[----:B012---:R-:W-:Y:S01]  /*21510*/  ENDCOLLECTIVE ;  /* 0x000000000000791b */ /* 0x007fe20003800000 */
.L_x_1701:
[----:B------:R-:W-:Y:S05]  /*21520*/  BSYNC B0 ;  /* 0x0000000000007941 */ /* 0x000fea0003800000 */
.L_x_1700:
        /* <DEDUP_REMOVED lines=9> */
.L_x_1702:
        /* <DEDUP_REMOVED lines=26> */
.L_x_1703:
        /* <DEDUP_REMOVED lines=8> */
.L_x_1704:
        /* <DEDUP_REMOVED lines=8> */
.L_x_1705:
        /* <DEDUP_REMOVED lines=8> */
.L_x_1706:
        /* <DEDUP_REMOVED lines=8> */
.L_x_1707:
        /* <DEDUP_REMOVED lines=9> */
.L_x_1708:
[----:B------:R-:W-:Y:S01]  /*219f0*/  IMAD.MOV.U32 R9, RZ, RZ, R14 ;  /* 0x000000ffff097224 */ /* 0x000fe200078e000e */
[----:B------:R-:W-:Y:S06]  /*21a00*/  BRA `(.L_x_1709) ;  /* 0xffffffcc006c7947 */ /* 0x000fec000383ffff */
.L_x_1620:
[----:B------:R-:W-:Y:S01]  /*21a10*/  BSSY B0, `(.L_x_1710) ;  /* 0x0000008000007945 */ /* 0x000fe20003800000 */
[----:B------:R-:W-:Y:S02]  /*21a20*/  IMAD.MOV.U32 R13, RZ, RZ, R2 ;  /* 0x000000ffff0d7224 */ /* 0x000fe400078e0002 */
[----:B---3--:R-:W-:Y:S02]  /*21a30*/  IMAD.MOV.U32 R12, RZ, RZ, 0x1 ;  /* 0x00000001ff0c7424 */ /* 0x008fe400078e00ff */
[----:B------:R-:W-:Y:S02]  /*21a40*/  IMAD.MOV.U32 R11, RZ, RZ, RZ ;  /* 0x000000ffff0b7224 */ /* 0x000fe400078e00ff */
[----:B------:R-:W-:-:S07]  /*21a50*/  IMAD.MOV.U32 R15, RZ, RZ, -0x1 ;  /* 0xffffffffff0f7424 */ /* 0x000fce00078e00ff */
[----:B0-----:R-:W-:Y:S05]  /*21a60*/  WARPSYNC.COLLECTIVE R15, `(.L_x_1711) ;  /* 0x000000000f087348 */ /* 0x001fea0003c00000 */
[----:B------:R1:W2:Y:S02]  /*21a70*/  SHFL.UP P6, R14, R13, R12, R11 ;  /* 0x0400000c0d0e7389 */ /* 0x0002a400000c000b */
[----:B012---:R-:W-:Y:S01]  /*21a80*/  ENDCOLLECTIVE ;  /* 0x000000000000791b */ /* 0x007fe20003800000 */
.L_x_1711:
[----:B------:R-:W-:Y:S05]  /*21a90*/  BSYNC B0 ;  /* 0x0000000000007941 */ /* 0x000fea0003800000 */
.L_x_1710:
        /* <DEDUP_REMOVED lines=10> */
.L_x_1712:
        /* <DEDUP_REMOVED lines=8> */
.L_x_1713:
        /* <DEDUP_REMOVED lines=8> */
.L_x_1714:
        /* <DEDUP_REMOVED lines=8> */
.L_x_1715:
        /* <DEDUP_REMOVED lines=9> */
.L_x_1716:
[----:B------:R-:W-:Y:S01]  /*21d50*/  IMAD.MOV.U32 R9, RZ, RZ, R14 ;  /* 0x000000ffff097224 */ /* 0x000fe200078e000e */
[----:B------:R-:W-:Y:S06]  /*21d60*/  BRA `(.L_x_1717) ;  /* 0xffffffcc00407947 */ /* 0x000fec000383ffff */
.L_x_1622:
[----:B------:R-:W-:Y:S01]  /*21d70*/  BSSY B0, `(.L_x_1718) ;  /* 0x0000006000007945 */ /* 0x000fe20003800000 */
[----:B------:R-:W-:Y:S01]  /*21d80*/  PLOP3.LUT P6, PT, P6, PT, PT, 0x8, 0x0 ;  /* 0x000000000000781c */ /* 0x000fe200037ce170 */
[----:B------:R-:W-:-:S12]  /*21d90*/  IMAD.MOV.U32 R15, RZ, RZ, -0x1 ;  /* 0xffffffffff0f7424 */ /* 0x000fd800078e00ff */
[----:B0--3--:R-:W-:Y:S05]  /*21da0*/  WARPSYNC.COLLECTIVE R15, `(.L_x_1719) ;  /* 0x000000000f087348 */ /* 0x009fea0003c00000 */
[----:B---3--:R-:W-:Y:S01]  /*21db0*/  VOTE.ANY R14, PT, P6 ;  /* 0x00000000000e7806 */ /* 0x008fe200030e0100 */
[----:B0-----:R-:W-:Y:S06]  /*21dc0*/  ENDCOLLECTIVE ;  /* 0x000000000000791b */ /* 0x001fec0003800000 */
.L_x_1719:
[----:B------:R-:W-:Y:S05]  /*21dd0*/  BSYNC B0 ;  /* 0x0000000000007941 */ /* 0x000fea0003800000 */
.L_x_1718:
        /* <DEDUP_REMOVED lines=9> */
.L_x_1720:
[----:B------:R-:W-:Y:S02]  /*21e70*/  IMAD.MOV.U32 R13, RZ, RZ, R6 ;  /* 0x000000ffff0d7224 */ /* 0x000fe400078e0006 */
[----:B------:R-:W-:-:S07]  /*21e80*/  IMAD.MOV.U32 R0, RZ, RZ, R14 ;  /* 0x000000ffff007224 */ /* 0x000fce00078e000e */
[----:B------:R-:W-:Y:S05]  /*21e90*/  WARPSYNC.COLLECTIVE R15, `(.L_x_1721) ;  /* 0x000000000f087348 */ /* 0x000fea0003c00000 */
[----:B------:R0:W1:Y:S02]  /*21ea0*/  SHFL.IDX P6, R14, R13, R12, R11 ;  /* 0x0000000c0d0e7389 */ /* 0x00006400000c000b */
[----:B01----:R-:W-:Y:S01]  /*21eb0*/  ENDCOLLECTIVE ;  /* 0x000000000000791b */ /* 0x003fe20003800000 */
.L_x_1721:
[----:B------:R-:W-:Y:S01]  /*21ec0*/  IMAD.MOV.U32 R6, RZ, RZ, R14 ;  /* 0x000000ffff067224 */ /* 0x000fe200078e000e */
[----:B------:R-:W-:Y:S06]  /*21ed0*/  BRA `(.L_x_1722) ;  /* 0xffffffcc00207947 */ /* 0x000fec000383ffff */
.L_x_1624:
[----:B------:R-:W-:Y:S01]  /*21ee0*/  BSSY B0, `(.L_x_1723) ;  /* 0x0000007000007945 */ /* 0x000fe20003800000 */
[----:B------:R-:W-:Y:S02]  /*21ef0*/  IMAD.MOV.U32 R13, RZ, RZ, R7 ;  /* 0x000000ffff0d7224 */ /* 0x000fe400078e0007 */
[----:B------:R-:W-:Y:S02]  /*21f00*/  IMAD.MOV.U32 R11, RZ, RZ, 0x1f ;  /* 0x0000001fff0b7424 */ /* 0x000fe400078e00ff */
[----:B------:R-:W-:-:S07]  /*21f10*/  IMAD.MOV.U32 R15, RZ, RZ, -0x1 ;  /* 0xffffffffff0f7424 */ /* 0x000fce00078e00ff */
[----:B012-4-:R-:W-:Y:S05]  /*21f20*/  WARPSYNC.COLLECTIVE R15, `(.L_x_1724) ;  /* 0x000000000f087348 */ /* 0x017fea0003c00000 */
[----:B------:R3:W0:Y:S02]  /*21f30*/  SHFL.IDX P6, R14, R13, R12, R11 ;  /* 0x0000000c0d0e7389 */ /* 0x00062400000c000b */
[----:B01234-:R-:W-:Y:S01]  /*21f40*/  ENDCOLLECTIVE ;  /* 0x000000000000791b */ /* 0x01ffe20003800000 */
.L_x_1724:
[----:B------:R-:W-:Y:S05]  /*21f50*/  BSYNC B0 ;  /* 0x0000000000007941 */ /* 0x000fea0003800000 */
.L_x_1723:
[----:B------:R-:W-:Y:S01]  /*21f60*/  IMAD.MOV.U32 R7, RZ, RZ, R14 ;  /* 0x000000ffff077224 */ /* 0x000fe200078e000e */
[----:B------:R-:W-:Y:S06]  /*21f70*/  BRA `(.L_x_1725) ;  /* 0xffffffcc00107947 */ /* 0x000fec000383ffff */
.L_x_1628:
[----:B0-----:R0:W1:Y:S02]  /*21f80*/  SYNCS.PHASECHK.TRANS64.TRYWAIT P0, [R0+URZ+0x38820], R3 ;  /* 0x03882003000075a7 */ /* 0x001064000800017f */
[----:B-1----:R-:W-:Y:S05]  /*21f90*/  @!P0 NANOSLEEP.SYNCS 0x989680 ;  /* 0x009896800000895d */ /* 0x002fea0003900000 */
[----:B------:R-:W1:Y:S02]  /*21fa0*/  @!P0 SYNCS.PHASECHK.TRANS64 P0, [R0+URZ+0x38820], R3 ;  /* 0x03882003000085a7 */ /* 0x000e64000800007f */
[----:B-1----:R-:W-:Y:S05]  /*21fb0*/  @!P0 BRA `(.L_x_1628) ;  /* 0xfffffffc00f08947 */ /* 0x002fea000383ffff */
[----:B------:R-:W-:Y:S05]  /*21fc0*/  BRA `(.L_x_1726) ;  /* 0xffffffd000ac7947 */ /* 0x000fea000383ffff */
.L_x_1629:
        /* <DEDUP_REMOVED lines=11> */
.L_x_1728:
[----:B------:R-:W-:Y:S05]  /*22080*/  BSYNC B0 ;  /* 0x0000000000007941 */ /* 0x000fea0003800000 */
.L_x_1727:
[----:B------:R-:W-:Y:S05]  /*22090*/  BRA `(.L_x_1729) ;  /* 0xffffffd000947947 */ /* 0x000fea000383ffff */
.L_x_1630:
[----:B------:R-:W-:Y:S01]  /*220a0*/  BSSY B0, `(.L_x_1730) ;  /* 0x0000006000007945 */ /* 0x000fe20003800000 */
[----:B------:R-:W-:-:S07]  /*220b0*/  IMAD.MOV.U32 R15, RZ, RZ, -0x1 ;  /* 0xffffffffff0f7424 */ /* 0x000fce00078e00ff */
[----:B01----:R-:W-:Y:S05]  /*220c0*/  WARPSYNC.COLLECTIVE R15, `(.L_x_1731) ;  /* 0x000000000f0c7348 */ /* 0x003fea0003c00000 */
[----:B------:R-:W-:Y:S02]  /*220d0*/  ELECT P6, UR62, PT ;  /* 0x00000000003e782f */ /* 0x000fe400038c0000 */
[----:B------:R-:W-:Y:S01]  /*220e0*/  MOV R14, UR62 ;  /* 0x0000003e000e7c02 */ /* 0x000fe20008000f00 */
[----:B01----:R-:W-:Y:S10]  /*220f0*/  ENDCOLLECTIVE ;  /* 0x000000000000791b */ /* 0x003ff40003800000 */
.L_x_1731:
[----:B------:R-:W-:Y:S05]  /*22100*/  BSYNC B0 ;  /* 0x0000000000007941 */ /* 0x000fea0003800000 */
.L_x_1730:
[----:B------:R-:W-:Y:S05]  /*22110*/  BRA `(.L_x_1732) ;  /* 0xffffffd000887947 */ /* 0x000fea000383ffff */
.L_x_1632:
[----:B0-----:R0:W1:Y:S02]  /*22120*/  SYNCS.PHASECHK.TRANS64.TRYWAIT P0, [R6+URZ], R5 ;  /* 0x00000005060075a7 */ /* 0x001064000800017f */
[----:B-1----:R-:W-:Y:S05]  /*22130*/  @!P0 NANOSLEEP.SYNCS 0x989680 ;  /* 0x009896800000895d */ /* 0x002fea0003900000 */
[----:B------:R-:W1:Y:S02]  /*22140*/  @!P0 SYNCS.PHASECHK.TRANS64 P0, [R6+URZ], R5 ;  /* 0x00000005060085a7 */ /* 0x000e64000800007f */
[----:B-1----:R-:W-:Y:S05]  /*22150*/  @!P0 BRA `(.L_x_1632) ;  /* 0xfffffffc00f08947 */ /* 0x002fea000383ffff */
[----:B------:R-:W-:Y:S05]  /*22160*/  BRA `(.L_x_1733) ;  /* 0xffffffd000c07947 */ /* 0x000fea000383ffff */
.L_x_1633:
[----:B-1----:R1:W2:Y:S02]  /*22170*/  SYNCS.PHASECHK.TRANS64.TRYWAIT P0, [R7+URZ], R2 ;  /* 0x00000002070075a7 */ /* 0x0022a4000800017f */
[----:B--2---:R-:W-:Y:S05]  /*22180*/  @!P0 NANOSLEEP.SYNCS 0x989680 ;  /* 0x009896800000895d */ /* 0x004fea0003900000 */
[----:B------:R-:W2:Y:S02]  /*22190*/  @!P0 SYNCS.PHASECHK.TRANS64 P0, [R7+URZ], R2 ;  /* 0x00000002070085a7 */ /* 0x000ea4000800007f */
[----:B--2---:R-:W-:Y:S05]  /*221a0*/  @!P0 BRA `(.L_x_1633) ;  /* 0xfffffffc00f08947 */ /* 0x004fea000383ffff */
[----:B------:R-:W-:Y:S05]  /*221b0*/  BRA `(.L_x_1734) ;  /* 0xffffffd000b47947 */ /* 0x000fea000383ffff */
.L_x_1635:
[----:B--2---:R2:W3:Y:S02]  /*221c0*/  SYNCS.PHASECHK.TRANS64.TRYWAIT P0, [R4+URZ], R5 ;  /* 0x00000005040075a7 */ /* 0x0044e4000800017f */
[----:B---3--:R-:W-:Y:S05]  /*221d0*/  @!P0 NANOSLEEP.SYNCS 0x989680 ;  /* 0x009896800000895d */ /* 0x008fea0003900000 */
[----:B------:R-:W3:Y:S02]  /*221e0*/  @!P0 SYNCS.PHASECHK.TRANS64 P0, [R4+URZ], R5 ;  /* 0x00000005040085a7 */ /* 0x000ee4000800007f */
[----:B---3--:R-:W-:Y:S05]  /*221f0*/  @!P0 BRA `(.L_x_1635) ;  /* 0xfffffffc00f08947 */ /* 0x008fea000383ffff */
[----:B------:R-:W-:Y:S05]  /*22200*/  BRA `(.L_x_1735) ;  /* 0xffffffd000b87947 */ /* 0x000fea000383ffff */
.L_x_1736:
        /* <DEDUP_REMOVED lines=15> */
.L_x_6043:


//--------------------- .text._ZN7cutlass13device_kernelIN5flash11enable_sm90INS1_16FlashAttnFwdSm90INS1_25CollectiveMainloopFwdSm90ILi2EN4cute5tupleIJNS5_1CILi1EEES8_S8_EEENS6_IJNS7_ILi64EEESA_SA_EEELi512ENS_10bfloat16_tEfNS_4arch4Sm90ELb0ELb1ELb1ELb0ELb0ELb0ELb0ELb0ELb0ELb1ELb1ELb0EEENS1_21CollectiveEpilogueFwdINS6_IJSA_NS7_ILi512EEESA_EEES9_SC_SE_Li256ELb0ELb1ELb1ELb0EEENS1_19SingleTileSchedulerILb0ELb1ELb1ELi64EEEEEEEEEvNT_6ParamsE --------------------------
	.section	.text._ZN7cutlass13device_kernelIN5flash11enable_sm90INS1_16FlashAttnFwdSm90INS1_25CollectiveMainloopFwdSm90ILi2EN4cute5tupleIJNS5_1CILi1EEES8_S8_EEENS6_IJNS7_ILi64EEESA_SA_EEELi512ENS_10bfloat16_tEfNS_4arch4Sm90ELb0ELb1ELb1ELb0ELb0ELb0ELb0ELb0ELb0ELb1ELb1ELb0EEENS1_21CollectiveEpilogueFwdINS6_IJSA_NS7_ILi512EEESA_EEES9_SC_SE_Li256ELb0ELb1ELb1ELb0EEENS1_19SingleTileSchedulerILb0ELb1ELb1ELi64EEEEEEEEEvNT_6ParamsE,"ax",@progbits
	.align	128
.text._ZN7cutlass13device_kernelIN5flash11enable_sm90INS1_16FlashAttnFwdSm90INS1_25CollectiveMainloopFwdSm90ILi2EN4cute5tupleIJNS5_1CILi1EEES8_S8_EEENS6_IJNS7_ILi64EEESA_SA_EEELi512ENS_10bfloat16_tEfNS_4arch4Sm90ELb0ELb1ELb1ELb0ELb0ELb0ELb0ELb0ELb0ELb1ELb1ELb0EEENS1_21CollectiveEpilogueFwdINS6_IJSA_NS7_ILi512EEESA_EEES9_SC_SE_Li256ELb0ELb1ELb1ELb0EEENS1_19SingleTileSchedulerILb0ELb1ELb1ELi64EEEEEEEEEvNT_6ParamsE:
        .type           _ZN7cutlass13device_kernelIN5flash11enable_sm90INS1_16FlashAttnFwdSm90INS1_25CollectiveMainloopFwdSm90ILi2EN4cute5tupleIJNS5_1CILi1EEES8_S8_EEENS6_IJNS7_ILi64EEESA_SA_EEELi512ENS_10bfloat16_tEfNS_4arch4Sm90ELb0ELb1ELb1ELb0ELb0ELb0ELb0ELb0ELb0ELb1ELb1ELb0EEENS1_21CollectiveEpilogueFwdINS6_IJSA_NS7_ILi512EEESA_EEES9_SC_SE_Li256ELb0ELb1ELb1ELb0EEENS1_19SingleTileSchedulerILb0ELb1ELb1ELi64EEEEEEEEEvNT_6ParamsE,@function
        .size           _ZN7cutlass13device_kernelIN5flash11enable_sm90INS1_16FlashAttnFwdSm90INS1_25CollectiveMainloopFwdSm90ILi2EN4cute5tupleIJNS5_1CILi1EEES8_S8_EEENS6_IJNS7_ILi64EEESA_SA_EEELi512ENS_10bfloat16_tEfNS_4arch4Sm90ELb0ELb1ELb1ELb0ELb0ELb0ELb0ELb0ELb0ELb1ELb1ELb0EEENS1_21CollectiveEpilogueFwdINS6_IJSA_NS7_ILi512EEESA_EEES9_SC_SE_Li256ELb0ELb1ELb1ELb0EEENS1_19SingleTileSchedulerILb0ELb1ELb1ELi64EEEEEEEEEvNT_6ParamsE,(.L_x_6044 - _ZN7cutlass13device_kernelIN5flash11enable_sm90INS1_16FlashAttnFwdSm90INS1_25CollectiveMainloopFwdSm90ILi2EN4cute5tupleIJNS5_1CILi1EEES8_S8_EEENS6_IJNS7_ILi64EEESA_SA_EEELi512ENS_10bfloat16_tEfNS_4arch4Sm90ELb0ELb1ELb1ELb0ELb0ELb0ELb0ELb0ELb0ELb1ELb1ELb0EEENS1_21CollectiveEpilogueFwdINS6_IJSA_NS7_ILi512EEESA_EEES9_SC_SE_Li256ELb0ELb1ELb1ELb0EEENS1_19SingleTileSchedulerILb0ELb1ELb1ELi64EEEEEEEEEvNT_6ParamsE)
        .other          _ZN7cutlass13device_kernelIN5flash11enable_sm90INS1_16FlashAttnFwdSm90INS1_25CollectiveMainloopFwdSm90ILi2EN4cute5tupleIJNS5_1CILi1EEES8_S8_EEENS6_IJNS7_ILi64EEESA_SA_EEELi512ENS_10bfloat16_tEfNS_4arch4Sm90ELb0ELb1ELb1ELb0ELb0ELb0ELb0ELb0ELb0ELb1ELb1ELb0EEENS1_21CollectiveEpilogueFwdINS6_IJSA_NS7_ILi512EEESA_EEES9_SC_SE_Li256ELb0ELb1ELb1ELb0EEENS1_19SingleTileSchedulerILb0ELb1ELb1ELi64EEEEEEEEEvNT_6ParamsE,@"STO_CUDA_ENTRY STV_DEFAULT"
_ZN7cutlass13device_kernelIN5flash11enable_sm90INS1_16FlashAttnFwdSm90INS1_25CollectiveMainloopFwdSm90ILi2EN4cute5tupleIJNS5_1CILi1EEES8_S8_EEENS6_IJNS7_ILi64EEESA_SA_EEELi512ENS_10bfloat16_tEfNS_4arch4Sm90ELb0ELb1ELb1ELb0ELb0ELb0ELb0ELb0ELb0ELb1ELb1ELb0EEENS1_21CollectiveEpilogueFwdINS6_IJSA_NS7_ILi512EEESA_EEES9_SC_SE_Li256ELb0ELb1ELb1ELb0EEENS1_19SingleTileSchedulerILb0ELb1ELb1ELi64EEEEEEEEEvNT_6ParamsE:
        /* <DEDUP_REMOVED lines=18> */
.L_x_1738:
[----:B------:R-:W-:Y:S05]  /*0120*/  BSYNC B0 ;  /* 0x0000000000007941 */ /* 0x000fea0003800000 */
.L_x_1737:
        /* <DEDUP_REMOVED lines=37> */
.L_x_1739:
        /* <DEDUP_REMOVED lines=22> */
.L_x_1740:
        /* <DEDUP_REMOVED lines=18> */
.L_x_1741:
        /* <DEDUP_REMOVED lines=22> */
.L_x_1742:
        /* <DEDUP_REMOVED lines=22> */
.L_x_1743:
[----:B------:R-:W-:Y:S01]  /*08c0*/  PLOP3.LUT P0, PT, PT, PT, UP0, 0x80, 0x0 ;  /* 0x000000000000781c */ /* 0x000fe20003f0f008 */
[----:B------:R-:W-:Y:S01]  /*08d0*/  UMOV UR45, 0x1 ;  /* 0x00000001002d7882 */ /* 0x000fe20000000000 */
[----:B------:R-:W-:Y:S01]  /*08e0*/  NOP ;  /* 0x0000000000007918 */ /* 0x000fe20000000000 */
[----:B------:R-:W-:Y:S01]  /*08f0*/  USEL UR45, UR45, 0x2, !UP0 ;  /* 0x000000022d2d7887 */ /* 0x000fe2000c000000 */
[----:B------:R-:W-:Y:S01]  /*0900*/  BSSY B6, `(.L_x_1744) ;  /* 0x000149f000067945 */ /* 0x000fe20003800000 */
[----:B------:R-:W-:Y:S01]  /*0910*/  ULDC.64 UR48, c[0x0][0x208] ;  /* 0x0000820000307ab9 */ /* 0x000fe20000000a00 */
[----:B012-4-:R-:W-:Y:S07]  /*0920*/  BAR.SYNC.DEFER_BLOCKING 0x0 ;  /* 0x0000000000007b1d */ /* 0x017fee0000010000 */
[----:B------:R-:W-:Y:S05]  /*0930*/  @!P0 BRA `(.L_x_1745) ;  /* 0x000000fc00c48947 */ /* 0x000fea0003800000 */
.L_x_1746:
[----:B------:R-:W-:-:S08]  /*0940*/  NOP ;  /* 0x0000000000007918 */ /* 0x000fd00000000000 */
[----:B------:R-:W0:Y:S02]  /*0950*/  USETMAXREG.TRY_ALLOC.CTAPOOL UP0, 0xf0 ;  /* 0x000000f0000079c8 */ /* 0x000e240008000600 */
[----:B0-----:R-:W-:-:S13]  /*0960*/  PLOP3.LUT P0, PT, PT, PT, UP0, 0x80, 0x0 ;  /* 0x000000000000781c */ /* 0x001fda0003f0f008 */
[----:B------:R-:W-:Y:S05]  /*0970*/  @!P0 BRA `(.L_x_1746) ;  /* 0xfffffffc00f08947 */ /* 0x000fea000383ffff */
[----:B------:R-:W0:Y:S01]  /*0980*/  S2R R2, SR_TID.X ;  /* 0x0000000000027919 */ /* 0x000e220000002100 */
[----:B------:R-:W1:Y:S01]  /*0990*/  S2UR UR6, SR_CTAID.Y ;  /* 0x00000000000679c3 */ /* 0x000e620000002600 */
[----:B------:R-:W-:Y:S02]  /*09a0*/  ULDC UR7, c[0x0][0xc50] ;  /* 0x0003140000077ab9 */ /* 0x000fe40000000800 */
[----:B------:R-:W-:-:S05]  /*09b0*/  UISETP.NE.AND UP0, UPT, UR7, 0x1, UPT ;  /* 0x000000010700788c */ /* 0x000fca000bf05270 */
[----:B------:R-:W2:Y:S06]  /*09c0*/  S2UR UR8, SR_CTAID.Z ;  /* 0x00000000000879c3 */ /* 0x000eac0000002700 */
[----:B------:R-:W-:Y:S01]  /*09d0*/  @UP0 ULDC UR4, c[0x0][0xc54] ;  /* 0x0003150000040ab9 */ /* 0x000fe20000000800 */
[----:B------:R-:W-:Y:S01]  /*09e0*/  @UP0 ULDC UR10, c[0x0][0xc58] ;  /* 0x00031600000a0ab9 */ /* 0x000fe20000000800 */
[----:B-1----:R-:W-:Y:S02]  /*09f0*/  UIMAD.WIDE.U32 UR4, UR6, UR4, URZ ;  /* 0x00000004060472a5 */ /* 0x002fe4000f8e003f */
[----:B------:R-:W-:-:S02]  /*0a00*/  UMOV UR40, UR6 ;  /* 0x0000000600287c82 */ /* 0x000fc40008000000 */
[----:B------:R-:W-:Y:S01]  /*0a10*/  @UP0 USHF.R.U32.HI UR40, URZ, UR10, UR5 ;  /* 0x0000000a3f280299 */ /* 0x000fe20008011605 */
[----:B0-----:R-:W-:-:S03]  /*0a20*/  LOP3.LUT R0, R2, 0xffffff80, RZ, 0xc0, !PT ;  /* 0xffffff8002007812 */ /* 0x001fc600078ec0ff */
[----:B------:R-:W-:Y:S01]  /*0a30*/  UIADD3 UR4, -UR40, URZ, URZ ;  /* 0x0000003f28047290 */ /* 0x000fe2000fffe13f */
[----:B------:R-:W-:-:S03]  /*0a40*/  ISETP.NE.AND P0, PT, R0, 0x80, PT ;  /* 0x000000800000780c */ /* 0x000fc60003f05270 */
[----:B------:R-:W-:-:S10]  /*0a50*/  UIMAD UR4, UR7, UR4, UR6 ;  /* 0x00000004070472a4 */ /* 0x000fd4000f8e0206 */
[----:B------:R-:W-:Y:S06]  /*0a60*/  @!P0 BAR.ARV 0x8, 0x100 ;  /* 0x0204000000008b1d */ /* 0x000fec0000002000 */
[----:B------:R-:W-:-:S13]  /*0a70*/  ISETP.GE.U32.AND P0, PT, R2, 0x100, PT ;  /* 0x000001000200780c */ /* 0x000fda0003f06070 */
[----:B------:R-:W-:Y:S06]  /*0a80*/  @P0 BAR.ARV 0xf, 0x100 ;  /* 0x03c4000000000b1d */ /* 0x000fec0000002000 */
[----:B--2---:R-:W-:-:S13]  /*0a90*/  ISETP.LE.AND P0, PT, RZ, UR8, PT ;  /* 0x00000008ff007c0c */ /* 0x004fda000bf03270 */
[----:B------:R-:W-:Y:S05]  /*0aa0*/  @!P0 BRA `(.L_x_1747) ;  /* 0x0000014800108947 */ /* 0x000fea0003800000 */
[----:B------:R-:W-:Y:S01]  /*0ab0*/  ULDC.64 UR6, c[0x0][0x418] ;  /* 0x0001060000067ab9 */ /* 0x000fe20000000a00 */
[----:B------:R-:W0:Y:S01]  /*0ac0*/  S2UR UR41, SR_CTAID.X ;  /* 0x00000000002979c3 */ /* 0x000e220000002500 */
[----:B------:R-:W-:Y:S01]  /*0ad0*/  UISETP.NE.U32.AND UP0, UPT, UR6, URZ, UPT ;  /* 0x0000003f0600728c */ /* 0x000fe2000bf05070 */
[----:B------:R-:W-:Y:S01]  /*0ae0*/  VIADD R16, R2, 0xffffff80 ;  /* 0xffffff8002107836 */ /* 0x000fe20000000000 */
[----:B------:R-:W-:Y:S01]  /*0af0*/  ULDC UR39, c[0x0][0x424] ;  /* 0x0001090000277ab9 */ /* 0x000fe20000000800 */
[----:B------:R-:W-:Y:S01]  /*0b00*/  ULDC UR8, c[0x0][0x2f0] ;  /* 0x0000bc0000087ab9 */ /* 0x000fe20000000800 */
[----:B------:R-:W-:-:S04]  /*0b10*/  UISETP.NE.AND.EX UP0, UPT, UR7, URZ, UPT, UP0 ;  /* 0x0000003f0700728c */ /* 0x000fc8000bf05300 */
[----:B------:R-:W-:Y:S02]  /*0b20*/  USEL UR39, UR39, 0x1, UP0 ;  /* 0x0000000127277887 */ /* 0x000fe40008000000 */
[----:B------:R-:W-:Y:S02]  /*0b30*/  UISETP.NE.AND UP0, UPT, UR9, 0x1, UPT ;  /* 0x000000010900788c */ /* 0x000fe4000bf05270 */
[----:B------:R-:W-:-:S04]  /*0b40*/  UIMAD UR5, UR39, UR8, 0x3f ;  /* 0x0000003f270574a4 */ /* 0x000fc8000f8e0208 */
[----:B------:R-:W-:Y:S01]  /*0b50*/  PLOP3.LUT P0, PT, PT, PT, UP0, 0x80, 0x0 ;  /* 0x000000000000781c */ /* 0x000fe20003f0f008 */
[----:B------:R-:W-:-:S04]  /*0b60*/  USHF.R.S32.HI UR6, URZ, 0x1f, UR5 ;  /* 0x0000001f3f067899 */ /* 0x000fc80008011405 */
[----:B------:R-:W-:Y:S02]  /*0b70*/  ULEA.HI UR5, UR6, UR5, URZ, 0x6 ;  /* 0x0000000506057291 */ /* 0x000fe4000f8f303f */
[----:B0-----:R-:W-:Y:S02]  /*0b80*/  USHF.L.U32 UR41, UR41, 0x6, URZ ;  /* 0x0000000629297899 */ /* 0x001fe4000800063f */
[----:B------:R-:W-:-:S04]  /*0b90*/  USHF.R.S32.HI UR5, URZ, 0x6, UR5 ;  /* 0x000000063f057899 */ /* 0x000fc80008011405 */
[----:B------:R-:W-:Y:S08]  /*0ba0*/  @!P0 BRA `(.L_x_1748) ;  /* 0x0000002400148947 */ /* 0x000ff00003800000 */
[----:B------:R-:W-:Y:S01]  /*0bb0*/  ULDC UR6, c[0x0][0x448] ;  /* 0x0001120000067ab9 */ /* 0x000fe20000000800 */
[----:B------:R-:W-:Y:S02]  /*0bc0*/  UIADD3 UR9, UR41, 0x3f, URZ ;  /* 0x0000003f29097890 */ /* 0x000fe4000fffe03f */
[----:B------:R-:W-:Y:S01]  /*0bd0*/  UISETP.NE.AND UP1, UPT, UR6, 0x1, UPT ;  /* 0x000000010600788c */ /* 0x000fe2000bf25270 */
[----:B------:R-:W-:Y:S02]  /*0be0*/  ULDC UR13, c[0x0][0x288] ;  /* 0x0000a200000d7ab9 */ /* 0x000fe40000000800 */
[----:B------:R-:W-:Y:S01]  /*0bf0*/  ULDC.64 UR6, c[0x0][0x9e0] ;  /* 0x0002780000067ab9 */ /* 0x000fe20000000a00 */
[----:B------:R-:W-:Y:S02]  /*0c00*/  UIADD3 UR12, -UR13, 0x1, URZ ;  /* 0x000000010d0c7890 */ /* 0x000fe4000fffe13f */
[----:B------:R-:W-:Y:S02]  /*0c10*/  UISETP.GE.AND UP0, UPT, UR7, 0x1, UPT ;  /* 0x000000010700788c */ /* 0x000fe4000bf06270 */
[----:B------:R-:W-:-:S03]  /*0c20*/  UIMAD UR12, UR39, UR8, UR12 ;  /* 0x00000008270c72a4 */ /* 0x000fc6000f8e020c */
[----:B------:R-:W-:Y:S01]  /*0c30*/  @UP1 ULDC UR10, c[0x0][0x44c] ;  /* 0x00011300000a1ab9 */ /* 0x000fe20000000800 */
[----:B------:R-:W-:Y:S01]  /*0c40*/  PLOP3.LUT P1, PT, PT, PT, UP0, 0x80, 0x0 ;  /* 0x000000000000781c */ /* 0x000fe20003f2f008 */
[----:B------:R-:W-:Y:S01]  /*0c50*/  UIMAD.WIDE.U32 UR10, UR9, UR10, URZ ;  /* 0x0000000a090a72a5 */ /* 0x000fe2000f8e003f */
[----:B------:R-:W-:-:S03]  /*0c60*/  @UP1 ULDC UR14, c[0x0][0x450] ;  /* 0x00011400000e1ab9 */ /* 0x000fc60000000800 */
[----:B------:R-:W-:-:S04]  /*0c70*/  @UP1 USHF.R.U32.HI UR9, URZ, UR14, UR11 ;  /* 0x0000000e3f091299 */ /* 0x000fc8000801160b */
[----:B------:R-:W-:-:S04]  /*0c80*/  UIADD3 UR12, UR12, UR9, URZ ;  /* 0x000000090c0c7290 */ /* 0x000fc8000fffe03f */
[----:B------:R-:W-:Y:S01]  /*0c90*/  UIADD3 UR6, UR12, UR6, URZ ;  /* 0x000000060c067290 */ /* 0x000fe2000fffe03f */
[----:B------:R-:W-:Y:S11]  /*0ca0*/  @!P1 BRA `(.L_x_1749) ;  /* 0x0000000000449947 */ /* 0x000ff60003800000 */
[----:B------:R-:W-:Y:S01]  /*0cb0*/  ISETP.LT.AND P0, PT, RZ, UR12, PT ;  /* 0x0000000cff007c0c */ /* 0x000fe2000bf01270 */
[----:B------:R-:W-:-:S12]  /*0cc0*/  UIADD3 UR9, UR12, -0x1, URZ ;  /* 0xffffffff0c097890 */ /* 0x000fd8000fffe03f */
[----:B------:R-:W-:Y:S05]  /*0cd0*/  @P0 BRA `(.L_x_1750) ;  /* 0x00000000001c0947 */ /* 0x000fea0003800000 */
[----:B------:R-:W-:Y:S02]  /*0ce0*/  UISETP.NE.AND UP0, UPT, UR7, 0x1, UPT ;  /* 0x000000010700788c */ /* 0x000fe4000bf05270 */
[----:B------:R-:W-:-:S09]  /*0cf0*/  UIADD3 UR9, -UR12, URZ, URZ ;  /* 0x0000003f0c097290 */ /* 0x000fd2000fffe13f */
[----:B------:R-:W-:Y:S02]  /*0d00*/  @UP0 ULDC.64 UR14, c[0x0][0x9e8] ;  /* 0x00027a00000e0ab9 */ /* 0x000fe40000000a00 */
[----:B------:R-:W-:-:S04]  /*0d10*/  UIMAD.WIDE.U32 UR10, UR9, UR14, URZ ;  /* 0x0000000e090a72a5 */ /* 0x000fc8000f8e003f */
[----:B------:R-:W-:-:S04]  /*0d20*/  @UP0 USHF.R.U32.HI UR9, URZ, UR15, UR11 ;  /* 0x0000000f3f090299 */ /* 0x000fc8000801160b */
[----:B------:R-:W-:Y:S01]  /*0d30*/  ULOP3.LUT UR9, URZ, UR9, URZ, 0x33, !UPT ;  /* 0x000000093f097292 */ /* 0x000fe2000f8e333f */
[----:B------:R-:W-:Y:S11]  /*0d40*/  BRA `(.L_x_1751) ;  /* 0x0000000000107947 */ /* 0x000ff60003800000 */
.L_x_1750:
[----:B------:R-:W-:-:S11]  /*0d50*/  UISETP.NE.AND UP0, UPT, UR7, 0x1, UPT ;  /* 0x000000010700788c */ /* 0x000fd6000bf05270 */
[----:B------:R-:W-:Y:S02]  /*0d60*/  @UP0 ULDC.64 UR14, c[0x0][0x9e8] ;  /* 0x00027a00000e0ab9 */ /* 0x000fe40000000a00 */
[----:B------:R-:W-:-:S04]  /*0d70*/  UIMAD.WIDE.U32 UR10, UR9, UR14, URZ ;  /* 0x0000000e090a72a5 */ /* 0x000fc8000f8e003f */
[----:B------:R-:W-:-:S12]  /*0d80*/  @UP0 USHF.R.U32.HI UR9, URZ, UR15, UR11 ;  /* 0x0000000f3f090299 */ /* 0x000fd8000801160b */
.L_x_1751:
[----:B------:R-:W-:-:S04]  /*0d90*/  UIMAD UR9, UR9, UR7, UR7 ;  /* 0x00000007090972a4 */ /* 0x000fc8000f8e0207 */
[----:B------:R-:W-:-:S04]  /*0da0*/  UISETP.LT.AND UP0, UPT, UR6, UR9, UPT ;  /* 0x000000090600728c */ /* 0x000fc8000bf01270 */
[----:B------:R-:W-:-:S12]  /*0db0*/  USEL UR6, UR6, UR9, UP0 ;  /* 0x0000000906067287 */ /* 0x000fd80008000000 */
.L_x_1749:
[----:B------:R-:W-:Y:S01]  /*0dc0*/  UIADD3 UR6, UR6, 0x3f, URZ ;  /* 0x0000003f06067890 */ /* 0x000fe2000fffe03f */
[----:B------:R-:W-:Y:S01]  /*0dd0*/  @UP1 ULDC UR10, c[0x0][0x44c] ;  /* 0x00011300000a1ab9 */ /* 0x000fe20000000800 */
[----:B------:R-:W-:Y:S01]  /*0de0*/  @UP1 ULDC UR12, c[0x0][0x450] ;  /* 0x00011400000c1ab9 */ /* 0x000fe20000000800 */
[----:B------:R-:W-:Y:S02]  /*0df0*/  UIMAD.WIDE.U32 UR10, UR41, UR10, URZ ;  /* 0x0000000a290a72a5 */ /* 0x000fe4000f8e003f */
[----:B------:R-:W-:Y:S02]  /*0e00*/  USHF.R.S32.HI UR9, URZ, 0x1f, UR6 ;  /* 0x0000001f3f097899 */ /* 0x000fe40008011406 */
[----:B------:R-:W-:Y:S02]  /*0e10*/  UIMAD UR8, UR39, UR8, -UR13 ;  /* 0x00000008270872a4 */ /* 0x000fe4000f8e0a0d */
[----:B------:R-:W-:Y:S02]  /*0e20*/  @UP1 USHF.R.U32.HI UR41, URZ, UR12, UR11 ;  /* 0x0000000c3f291299 */ /* 0x000fe4000801160b */
[----:B------:R-:W-:-:S02]  /*0e30*/  ULEA.HI UR9, UR9, UR6, URZ, 0x6 ;  /* 0x0000000609097291 */ /* 0x000fc4000f8f303f */
[----:B------:R-:W-:Y:S02]  /*0e40*/  UIADD3 UR8, UR8, UR41, URZ ;  /* 0x0000002908087290 */ /* 0x000fe4000fffe03f */
[----:B------:R-:W-:Y:S01]  /*0e50*/  USHF.R.S32.HI UR9, URZ, 0x6, UR9 ;  /* 0x000000063f097899 */ /* 0x000fe20008011409 */
[----:B------:R-:W-:Y:S02]  /*0e60*/  ULDC UR6, c[0x0][0x9dc] ;  /* 0x0002770000067ab9 */ /* 0x000fe40000000800 */
[----:B------:R-:W-:Y:S02]  /*0e70*/  UIADD3 UR6, UR8, -UR6, URZ ;  /* 0x8000000608067290 */ /* 0x000fe4000fffe03f */
[----:B------:R-:W-:-:S04]  /*0e80*/  UISETP.LT.AND UP0, UPT, UR5, UR9, UPT ;  /* 0x000000090500728c */ /* 0x000fc8000bf01270 */
[----:B------:R-:W-:Y:S01]  /*0e90*/  USEL UR10, UR5, UR9, UP0 ;  /* 0x00000009050a7287 */ /* 0x000fe20008000000 */
[----:B------:R-:W-:Y:S01]  /*0ea0*/  IMAD.U32 R0, RZ, RZ, UR6 ;  /* 0x00000006ff007e24 */ /* 0x000fe2000f8e00ff */
[----:B------:R-:W-:Y:S10]  /*0eb0*/  @!P1 BRA `(.L_x_1752) ;  /* 0x0000000000449947 */ /* 0x000ff40003800000 */
[----:B------:R-:W-:Y:S02]  /*0ec0*/  UMOV UR5, UR8 ;  /* 0x0000000800057c82 */ /* 0x000fe40008000000 */
[----:B------:R-:W-:-:S06]  /*0ed0*/  UISETP.GT.AND UP0, UPT, UR5, -0x1, UPT ;  /* 0xffffffff0500788c */ /* 0x000fcc000bf04270 */
[----:B------:R-:W-:-:S13]  /*0ee0*/  PLOP3.LUT P0, PT, PT, PT, UP0, 0x80, 0x0 ;  /* 0x000000000000781c */ /* 0x000fda0003f0f008 */
[----:B------:R-:W-:Y:S05]  /*0ef0*/  @P0 BRA `(.L_x_1753) ;  /* 0x00000000001c0947 */ /* 0x000fea0003800000 */
[----:B------:R-:W-:Y:S02]  /*0f00*/  UISETP.NE.AND UP0, UPT, UR7, 0x1, UPT ;  /* 0x000000010700788c */ /* 0x000fe4000bf05270 */
[----:B------:R-:W-:-:S09]  /*0f10*/  ULOP3.LUT UR5, URZ, UR5, URZ, 0x33, !UPT ;  /* 0x000000053f057292 */ /* 0x000fd2000f8e333f */
[----:B------:R-:W-:Y:S02]  /*0f20*/  @UP0 ULDC.64 UR12, c[0x0][0x9e8] ;  /* 0x00027a00000c0ab9 */ /* 0x000fe40000000a00 */
[----:B------:R-:W-:-:S04]  /*0f30*/  UIMAD.WIDE.U32 UR8, UR5, UR12, URZ ;  /* 0x0000000c050872a5 */ /* 0x000fc8000f8e003f */
[----:B------:R-:W-:-:S04]  /*0f40*/  @UP0 USHF.R.U32.HI UR5, URZ, UR13, UR9 ;  /* 0x0000000d3f050299 */ /* 0x000fc80008011609 */
[----:B------:R-:W-:Y:S01]  /*0f50*/  ULOP3.LUT UR5, URZ, UR5, URZ, 0x33, !UPT ;  /* 0x000000053f057292 */ /* 0x000fe2000f8e333f */
[----:B------:R-:W-:Y:S11]  /*0f60*/  BRA `(.L_x_1754) ;  /* 0x0000000000107947 */ /* 0x000ff60003800000 */
.L_x_1753:
[----:B------:R-:W-:-:S11]  /*0f70*/  UISETP.NE.AND UP0, UPT, UR7, 0x1, UPT ;  /* 0x000000010700788c */ /* 0x000fd6000bf05270 */
[----:B------:R-:W-:Y:S02]  /*0f80*/  @UP0 ULDC.64 UR12, c[0x0][0x9e8] ;  /* 0x00027a00000c0ab9 */ /* 0x000fe40000000a00 */
[----:B------:R-:W-:-:S04]  /*0f90*/  UIMAD.WIDE.U32 UR8, UR5, UR12, URZ ;  /* 0x0000000c050872a5 */ /* 0x000fc8000f8e003f */
[----:B------:R-:W-:-:S12]  /*0fa0*/  @UP0 USHF.R.U32.HI UR5, URZ, UR13, UR9 ;  /* 0x0000000d3f050299 */ /* 0x000fd80008011609 */
.L_x_1754:
[----:B------:R-:W-:-:S06]  /*0fb0*/  UIMAD UR5, UR5, UR7, URZ ;  /* 0x00000007050572a4 */ /* 0x000fcc000f8e023f */
[----:B------:R-:W-:-:S07]  /*0fc0*/  VIMNMX R0, R0, UR5, !PT ;  /* 0x0000000500007c48 */ /* 0x000fce000ffe0100 */
.L_x_1752:
[----:B------:R-:W-:Y:S01]  /*0fd0*/  SHF.R.S32.HI R3, RZ, 0x1f, R0 ;  /* 0x0000001fff037819 */ /* 0x000fe20000011400 */
[----:B------:R-:W-:Y:S01]  /*0fe0*/  USHF.R.U32.HI UR5, URZ, 0x10, UR4 ;  /* 0x000000103f057899 */ /* 0x000fe20008011604 */
[----:B------:R-:W-:Y:S01]  /*0ff0*/  PLOP3.LUT P0, PT, PT, PT, PT, 0x80, 0x0 ;  /* 0x000000000000781c */ /* 0x000fe20003f0f070 */
[----:B------:R-:W-:Y:S01]  /*1000*/  ULOP3.LUT UR4, UR4, 0xffff, URZ, 0xc0, !UPT ;  /* 0x0000ffff04047892 */ /* 0x000fe2000f8ec03f */
[----:B------:R-:W-:Y:S01]  /*1010*/  LEA.HI R3, R3, R0, RZ, 0x6 ;  /* 0x0000000003037211 */ /* 0x000fe200078f30ff */
[----:B------:R-:W-:Y:S01]  /*1020*/  UISETP.NE.AND UP0, UPT, UR5, URZ, UPT ;  /* 0x0000003f0500728c */ /* 0x000fe2000bf05270 */
[----:B------:R-:W-:Y:S02]  /*1030*/  CS2R R4, SRZ ;  /* 0x0000000000047805 */ /* 0x000fe4000001ff00 */
[----:B------:R-:W-:Y:S02]  /*1040*/  MOV R2, RZ ;  /* 0x000000ff00027202 */ /* 0x000fe40000000f00 */
[----:B------:R-:W-:-:S02]  /*1050*/  CS2R R150, SRZ ;  /* 0x0000000000967805 */ /* 0x000fc4000001ff00 */
[----:B------:R-:W-:Y:S02]  /*1060*/  SHF.R.S32.HI R3, RZ, 0x6, R3 ;  /* 0x00000006ff037819 */ /* 0x000fe40000011403 */
[----:B------:R-:W-:Y:S02]  /*1070*/  CS2R R148, SRZ ;  /* 0x0000000000947805 */ /* 0x000fe4000001ff00 */
[----:B------:R-:W-:Y:S02]  /*1080*/  CS2R R146, SRZ ;  /* 0x0000000000927805 */ /* 0x000fe4000001ff00 */
[----:B------:R-:W-:Y:S02]  /*1090*/  CS2R R144, SRZ ;  /* 0x0000000000907805 */ /* 0x000fe4000001ff00 */
[----:B------:R-:W-:Y:S02]  /*10a0*/  VIMNMX R10, RZ, R3, !PT ;  /* 0x00000003ff0a7248 */ /* 0x000fe40007fe0100 */
[----:B------:R-:W-:-:S02]  /*10b0*/  CS2R R142, SRZ ;  /* 0x00000000008e7805 */ /* 0x000fc4000001ff00 */
[----:B------:R-:W-:Y:S01]  /*10c0*/  CS2R R140, SRZ ;  /* 0x00000000008c7805 */ /* 0x000fe2000001ff00 */
[----:B------:R-:W-:Y:S01]  /*10d0*/  @!UP0 ULDC UR5, c[0x0][0x9f0] ;  /* 0x00027c0000058ab9 */ /* 0x000fe20000000800 */
        /* <DEDUP_REMOVED lines=52> */
[----:B------:R-:W-:Y:S01]  /*1420*/  IMAD.MOV.U32 R37, RZ, RZ, RZ ;  /* 0x000000ffff257224 */ /* 0x000fe200078e00ff */
[----:B------:R-:W-:Y:S06]  /*1430*/  @!P1 BRA `(.L_x_1755) ;  /* 0x0000000000749947 */ /* 0x000fec0003800000 */
[----:B------:R-:W-:Y:S01]  /*1440*/  IMAD.U32 R5, RZ, RZ, UR5 ;  /* 0x00000005ff057e24 */ /* 0x000fe2000f8e00ff */
[----:B------:R-:W-:-:S04]  /*1450*/  UIADD3 UR6, UR5, -0x1, UR10 ;  /* 0xffffffff05067890 */ /* 0x000fc8000fffe00a */
[-C--:B------:R-:W-:Y:S02]  /*1460*/  IABS R8, R5.reuse ;  /* 0x0000000500087213 */ /* 0x080fe40000000000 */
[----:B------:R-:W-:Y:S02]  /*1470*/  IADD3 R0, -R10, UR6, RZ ;  /* 0x000000060a007c10 */ /* 0x000fe4000fffe1ff */
[----:B------:R-:W0:Y:S01]  /*1480*/  I2F.RP R3, R8 ;  /* 0x0000000800037306 */ /* 0x000e220000209400 */
[----:B------:R-:W-:-:S07]  /*1490*/  IABS R11, R5 ;  /* 0x00000005000b7213 */ /* 0x000fce0000000000 */
[----:B0-----:R-:W0:Y:S02]  /*14a0*/  MUFU.RCP R3, R3 ;  /* 0x0000000300037308 */ /* 0x001e240000001000 */
[----:B0-----:R-:W-:Y:S02]  /*14b0*/  VIADD R6, R3, 0xffffffe ;  /* 0x0ffffffe03067836 */ /* 0x001fe40000000000 */
[----:B------:R-:W-:-:S04]  /*14c0*/  IMAD.MOV R3, RZ, RZ, -R11 ;  /* 0x000000ffff037224 */ /* 0x000fc800078e0a0b */
[----:B------:R0:W1:Y:S02]  /*14d0*/  F2I.FTZ.U32.TRUNC.NTZ R7, R6 ;  /* 0x0000000600077305 */ /* 0x000064000021f000 */
[----:B0-----:R-:W-:Y:S01]  /*14e0*/  IMAD.MOV.U32 R6, RZ, RZ, RZ ;  /* 0x000000ffff067224 */ /* 0x001fe200078e00ff */
[----:B-1----:R-:W-:-:S05]  /*14f0*/  IADD3 R9, RZ, -R7, RZ ;  /* 0x80000007ff097210 */ /* 0x002fca0007ffe0ff */
[----:B------:R-:W-:Y:S01]  /*1500*/  IMAD R5, R9, R8, RZ ;  /* 0x0000000809057224 */ /* 0x000fe200078e02ff */
[----:B------:R-:W-:Y:S02]  /*1510*/  IABS R9, R0 ;  /* 0x0000000000097213 */ /* 0x000fe40000000000 */
[----:B------:R-:W-:Y:S01]  /*1520*/  LOP3.LUT R0, R0, UR5, RZ, 0x3c, !PT ;  /* 0x0000000500007c12 */ /* 0x000fe2000f8e3cff */
[----:B------:R-:W-:-:S03]  /*1530*/  IMAD.HI.U32 R7, R7, R5, R6 ;  /* 0x0000000507077227 */ /* 0x000fc600078e0006 */
[----:B------:R-:W-:Y:S01]  /*1540*/  ISETP.GE.AND P3, PT, R0, RZ, PT ;  /* 0x000000ff0000720c */ /* 0x000fe20003f66270 */
[----:B------:R-:W-:-:S04]  /*1550*/  IMAD.MOV.U32 R6, RZ, RZ, R9 ;  /* 0x000000ffff067224 */ /* 0x000fc800078e0009 */
[----:B------:R-:W-:-:S04]  /*1560*/  IMAD.HI.U32 R7, R7, R6, RZ ;  /* 0x0000000607077227 */ /* 0x000fc800078e00ff */
[----:B------:R-:W-:-:S05]  /*1570*/  IMAD R3, R7, R3, R6 ;  /* 0x0000000307037224 */ /* 0x000fca00078e0206 */
[----:B------:R-:W-:-:S13]  /*1580*/  ISETP.GT.U32.AND P2, PT, R8, R3, PT ;  /* 0x000000030800720c */ /* 0x000fda0003f44070 */
[-C--:B------:R-:W-:Y:S01]  /*1590*/  @!P2 IADD3 R3, R3, -R8.reuse, RZ ;  /* 0x800000080303a210 */ /* 0x080fe20007ffe0ff */
[----:B------:R-:W-:Y:S01]  /*15a0*/  @!P2 VIADD R7, R7, 0x1 ;  /* 0x000000010707a836 */ /* 0x000fe20000000000 */
[----:B------:R-:W-:Y:S02]  /*15b0*/  ISETP.NE.AND P2, PT, RZ, UR5, PT ;  /* 0x00000005ff007c0c */ /* 0x000fe4000bf45270 */
[----:B------:R-:W-:-:S13]  /*15c0*/  ISETP.GE.U32.AND P1, PT, R3, R8, PT ;  /* 0x000000080300720c */ /* 0x000fda0003f26070 */
[----:B------:R-:W-:-:S04]  /*15d0*/  @P1 VIADD R7, R7, 0x1 ;  /* 0x0000000107071836 */ /* 0x000fc80000000000 */
[----:B------:R-:W-:-:S05]  /*15e0*/  IMAD.MOV.U32 R5, RZ, RZ, R7 ;  /* 0x000000ffff057224 */ /* 0x000fca00078e0007 */
[----:B------:R-:W-:Y:S02]  /*15f0*/  @!P3 IADD3 R5, -R5, RZ, RZ ;  /* 0x000000ff0505b210 */ /* 0x000fe40007ffe1ff */
[----:B------:R-:W-:-:S07]  /*1600*/  @!P2 LOP3.LUT R5, RZ, UR5, RZ, 0x33, !PT ;  /* 0x00000005ff05ac12 */ /* 0x000fce000f8e33ff */
.L_x_1755:
[----:B------:R-:W-:Y:S01]  /*1610*/  IMAD R0, R5, UR4, R10 ;  /* 0x0000000405007c24 */ /* 0x000fe2000f8e020a */
        /* <DEDUP_REMOVED lines=29> */
[----:B0-----:R-:W-:Y:S02]  /*17f0*/  ULEA UR5, UR8, UR7, 0x18 ;  /* 0x0000000708057291 */ /* 0x001fe4000f8ec03f */
[----:B------:R-:W-:Y:S01]  /*1800*/  UIADD3 UR6, UR4, -UR6, URZ ;  /* 0x8000000604067290 */ /* 0x000fe2000fffe03f */
[----:B------:R-:W-:Y:S01]  /*1810*/  IMAD.IADD R7, R6, 0x1, -R7 ;  /* 0x0000000106077824 */ /* 0x000fe200078e0a07 */
[----:B------:R-:W-:Y:S02]  /*1820*/  ULOP3.LUT UR4, UR45, 0x1, URZ, 0xfc, !UPT ;  /* 0x000000012d047892 */ /* 0x000fe4000f8efc3f */
[----:B------:R-:W-:Y:S02]  /*1830*/  ULEA UR6, UR6, UR5, 0xf ;  /* 0x0000000506067291 */ /* 0x000fe4000f8e783f */
[----:B------:R-:W-:Y:S01]  /*1840*/  UISETP.NE.AND UP0, UPT, UR4, 0x3, UPT ;  /* 0x000000030400788c */ /* 0x000fe2000bf05270 */
[----:B------:R-:W-:Y:S01]  /*1850*/  LEA R4, R4, R7, 0x4 ;  /* 0x0000000704047211 */ /* 0x000fe200078e20ff */
[----:B------:R-:W-:-:S04]  /*1860*/  UIADD3 UR6, UR6, 0x400, URZ ;  /* 0x0000040006067890 */ /* 0x000fc8000fffe03f */
[----:B------:R-:W-:Y:S01]  /*1870*/  PLOP3.LUT P0, PT, PT, PT, UP0, 0x80, 0x0 ;  /* 0x000000000000781c */ /* 0x000fe20003f0f008 */
[----:B------:R-:W-:-:S04]  /*1880*/  USHF.R.U32.HI UR6, URZ, 0x4, UR6 ;  /* 0x000000043f067899 */ /* 0x000fc80008011606 */
[----:B------:R-:W-:-:S04]  /*1890*/  ULOP3.LUT UR6, UR6, 0x3fff, URZ, 0xc0, !UPT ;  /* 0x00003fff06067892 */ /* 0x000fc8000f8ec03f */
[----:B------:R-:W-:-:S04]  /*18a0*/  ULOP3.LUT UR6, UR6, 0x2000000, URZ, 0xfc, !UPT ;  /* 0x0200000006067892 */ /* 0x000fc8000f8efc3f */
[----:B------:R-:W-:Y:S08]  /*18b0*/  @!P0 BRA `(.L_x_1757) ;  /* 0x0000000000048947 */ /* 0x000ff00003800000 */
[----:B------:R-:W-:Y:S01]  /*18c0*/  BPT.TRAP 0x1 ;  /* 0x000000040000795c */ /* 0x000fe20000300000 */
.L_x_1757:
[----:B------:R-:W-:-:S04]  /*18d0*/  SHF.L.U32 R2, RZ, 0x1f, RZ ;  /* 0x0000001fff027819 */ /* 0x000fc800000006ff */
[----:B------:R-:W0:Y:S02]  /*18e0*/  SYNCS.PHASECHK.TRANS64.TRYWAIT P1, [UR5+0x28c50], R2 ;  /* 0x028c5002ff0075a7 */ /* 0x000e240008020145 */
[----:B0-----:R-:W-:Y:S05]  /*18f0*/  @!P1 BRA `(.L_x_1758) ;  /* 0x0000013800849947 */ /* 0x001fea0003800000 */
.L_x_1952:
        /* <DEDUP_REMOVED lines=47> */
[----:B------:R-:W-:Y:S01]  /*1bf0*/  MOV R7, RZ ;  /* 0x000000ff00077202 */ /* 0x000fe20000000f00 */
[----:B------:R-:W-:-:S06]  /*1c00*/  UMOV UR4, URZ ;  /* 0x0000003f00047c82 */ /* 0x000fcc0008000000 */
.L_x_1764:
[----:B------:R-:W-:Y:S01]  /*1c10*/  BAR.SYNC.DEFER_BLOCKING 0xe, 0x100 ;  /* 0x0384000000007b1d */ /* 0x000fe20000010000 */
[----:B------:R-:W-:Y:S01]  /*1c20*/  IMAD.U32 R5, RZ, RZ, UR4 ;  /* 0x00000004ff057e24 */ /* 0x000fe2000f8e00ff */
[----:B------:R-:W-:Y:S01]  /*1c30*/  UIADD3 UR4, UR4, 0x1, URZ ;  /* 0x0000000104047890 */ /* 0x000fe2000fffe03f */
[C---:B------:R-:W-:Y:S01]  /*1c40*/  ISETP.GT.AND P3, PT, R3.reuse, R0, PT ;  /* 0x000000000300720c */ /* 0x040fe20003f64270 */
[----:B------:R-:W-:Y:S02]  /*1c50*/  VIADD R3, R3, 0xffffffff ;  /* 0xffffffff03037836 */ /* 0x000fe40000000000 */
[----:B01----:R-:W-:Y:S01]  /*1c60*/  IMAD R2, R5, 0x40, R4 ;  /* 0x0000004005027824 */ /* 0x003fe200078e0204 */
        /* <DEDUP_REMOVED lines=137> */
.L_x_1760:
[----:B------:R-:W-:Y:S01]  /*2500*/  ULEA UR7, UR4, UR5, 0x3 ;  /* 0x0000000504077291 */ /* 0x000fe2000f8e183f */
[----:B------:R-:W-:-:S08]  /*2510*/  SHF.L.U32 R2, R7, 0x1f, RZ ;  /* 0x0000001f07027819 */ /* 0x000fd000000006ff */
[----:B------:R0:W1:Y:S01]  /*2520*/  SYNCS.PHASECHK.TRANS64.TRYWAIT P1, [UR7+0x28c50], R2 ;  /* 0x028c5002ff0075a7 */ /* 0x0000620008020147 */
[----:B------:R-:W-:Y:S05]  /*2530*/  @!P0 BRA `(.L_x_1761) ;  /* 0x0000000000048947 */ /* 0x000fea0003800000 */
[----:B------:R-:W-:Y:S01]  /*2540*/  BPT.TRAP 0x1 ;  /* 0x000000040000795c */ /* 0x000fe20000300000 */
.L_x_1761:
[----:B-1----:R-:W-:Y:S05]  /*2550*/  @P1 BRA `(.L_x_1762) ;  /* 0x0000000000081947 */ /* 0x002fea0003800000 */
[----:B------:R-:W1:Y:S02]  /*2560*/  SYNCS.PHASECHK.TRANS64.TRYWAIT P1, [UR7+0x28c50], R2 ;  /* 0x028c5002ff0075a7 */ /* 0x000e640008020147 */
[----:B-1----:R-:W-:Y:S05]  /*2570*/  @!P1 BRA `(.L_x_1763) ;  /* 0x0000012c007c9947 */ /* 0x002fea0003800000 */
.L_x_1762:
[----:B------:R-:W-:Y:S01]  /*2580*/  ULEA UR10, UR4, UR6, 0xc ;  /* 0x00000006040a7291 */ /* 0x000fe2000f8e603f */
[----:B------:R-:W-:Y:S01]  /*2590*/  WARPGROUP.ARRIVE ;  /* 0x00000000000079c5 */ /* 0x000fe20000000000 */
[----:B------:R-:W-:Y:S01]  /*25a0*/  UMOV UR11, 0x40000040 ;  /* 0x40000040000b7882 */ /* 0x000fe20000000000 */
[----:B------:R-:W-:Y:S01]  /*25b0*/  UMOV UR15, 0x40000040 ;  /* 0x40000040000f7882 */ /* 0x000fe20000000000 */
[----:B------:R-:W-:Y:S01]  /*25c0*/  UIADD3 UR14, UR10, 0x80, URZ ;  /* 0x000000800a0e7890 */ /* 0x000fe2000fffe03f */
[----:B01----:R-:W-:Y:S01]  /*25d0*/  MOV R2, UR7 ;  /* 0x0000000700027c02 */ /* 0x003fe20008000f00 */
        /* <DEDUP_REMOVED lines=24> */
.L_x_1759:
[----:B------:R-:W-:Y:S01]  /*2760*/  BAR.SYNC.DEFER_BLOCKING 0xe, 0x100 ;  /* 0x0384000000007b1d */ /* 0x000fe20000010000 */
[----:B------:R-:W-:Y:S01]  /*2770*/  VIADD R4, R4, UR4 ;  /* 0x0000000404047c36 */ /* 0x000fe20008000000 */
[----:B------:R-:W-:-:S04]  /*2780*/  PLOP3.LUT P0, PT, PT, PT, PT, 0x8, 0x0 ;  /* 0x000000000000781c */ /* 0x000fc80003f0e170 */
[----:B------:R-:W-:-:S05]  /*2790*/  LEA R4, R4, UR5, 0x2 ;  /* 0x0000000504047c11 */ /* 0x000fca000f8e10ff */
[----:B01----:R-:W0:Y:S04]  /*27a0*/  LDS R2, [R4+0x28800] ;  /* 0x0288000004027984 */ /* 0x003e280000000800 */
[----:B------:R1:W2:Y:S02]  /*27b0*/  LDS R0, [R4+0x28820] ;  /* 0x0288200004007984 */ /* 0x0002a40000000800 */
[----:B-1----:R-:W-:Y:S01]  /*27c0*/  MOV R4, RZ ;  /* 0x000000ff00047202 */ /* 0x002fe20000000f00 */
        /* <DEDUP_REMOVED lines=131> */
.L_x_1748:
        /* <DEDUP_REMOVED lines=26> */
.L_x_1766:
[----:B------:R-:W-:-:S11]  /*31a0*/  UISETP.NE.AND UP1, UPT, UR7, 0x1, UPT ;  /* 0x000000010700788c */ /* 0x000fd6000bf25270 */
[----:B------:R-:W-:Y:S02]  /*31b0*/  @UP1 ULDC.64 UR14, c[0x0][0x9e8] ;  /* 0x00027a00000e1ab9 */ /* 0x000fe40000000a00 */
[----:B------:R-:W-:-:S04]  /*31c0*/  UIMAD.WIDE.U32 UR10, UR9, UR14, URZ ;  /* 0x0000000e090a72a5 */ /* 0x000fc8000f8e003f */
[----:B------:R-:W-:-:S12]  /*31d0*/  @UP1 USHF.R.U32.HI UR9, URZ, UR15, UR11 ;  /* 0x0000000f3f091299 */ /* 0x000fd8000801160b */
.L_x_1767:
[----:B------:R-:W-:-:S04]  /*31e0*/  UIMAD UR9, UR9, UR7, UR7 ;  /* 0x00000007090972a4 */ /* 0x000fc8000f8e0207 */
[----:B------:R-:W-:-:S04]  /*31f0*/  UISETP.LT.AND UP1, UPT, UR6, UR9, UPT ;  /* 0x000000090600728c */ /* 0x000fc8000bf21270 */
[----:B------:R-:W-:-:S12]  /*3200*/  USEL UR6, UR6, UR9, UP1 ;  /* 0x0000000906067287 */ /* 0x000fd80008800000 */
.L_x_1765:
[----:B------:R-:W-:Y:S01]  /*3210*/  UIADD3 UR6, UR6, 0x3f, URZ ;  /* 0x0000003f06067890 */ /* 0x000fe2000fffe03f */
[----:B------:R-:W-:Y:S01]  /*3220*/  @UP0 ULDC UR10, c[0x0][0x44c] ;  /* 0x00011300000a0ab9 */ /* 0x000fe20000000800 */
[----:B------:R-:W-:Y:S02]  /*3230*/  @UP0 ULDC UR13, c[0x0][0x450] ;  /* 0x00011400000d0ab9 */ /* 0x000fe40000000800 */
[----:B------:R-:W-:Y:S02]  /*3240*/  USHF.R.S32.HI UR9, URZ, 0x1f, UR6 ;  /* 0x0000001f3f097899 */ /* 0x000fe40008011406 */
[----:B------:R-:W-:Y:S02]  /*3250*/  UIMAD.WIDE.U32 UR10, UR41, UR10, URZ ;  /* 0x0000000a290a72a5 */ /* 0x000fe4000f8e003f */
[----:B------:R-:W-:Y:S02]  /*3260*/  ULEA.HI UR9, UR9, UR6, URZ, 0x6 ;  /* 0x0000000609097291 */ /* 0x000fe4000f8f303f */
[----:B------:R-:W-:Y:S01]  /*3270*/  UIMAD UR8, UR39, UR8, -UR12 ;  /* 0x00000008270872a4 */ /* 0x000fe2000f8e0a0c */
[----:B------:R-:W-:Y:S01]  /*3280*/  UMOV UR6, UR41 ;  /* 0x0000002900067c82 */ /* 0x000fe20008000000 */
[----:B------:R-:W-:-:S02]  /*3290*/  USHF.R.S32.HI UR9, URZ, 0x6, UR9 ;  /* 0x000000063f097899 */ /* 0x000fc40008011409 */
[----:B------:R-:W-:Y:S02]  /*32a0*/  @UP0 USHF.R.U32.HI UR6, URZ, UR13, UR11 ;  /* 0x0000000d3f060299 */ /* 0x000fe4000801160b */
[----:B------:R-:W-:Y:S02]  /*32b0*/  UISETP.LT.AND UP0, UPT, UR5, UR9, UPT ;  /* 0x000000090500728c */ /* 0x000fe4000bf01270 */
[----:B------:R-:W-:Y:S02]  /*32c0*/  UIADD3 UR6, UR8, UR6, URZ ;  /* 0x0000000608067290 */ /* 0x000fe4000fffe03f */
[----:B------:R-:W-:Y:S01]  /*32d0*/  USEL UR10, UR5, UR9, UP0 ;  /* 0x00000009050a7287 */ /* 0x000fe20008000000 */
[----:B------:R-:W-:Y:S02]  /*32e0*/  ULDC UR8, c[0x0][0x9dc] ;  /* 0x0002770000087ab9 */ /* 0x000fe40000000800 */
[----:B------:R-:W-:Y:S01]  /*32f0*/  UIADD3 UR5, UR6, -UR8, URZ ;  /* 0x8000000806057290 */ /* 0x000fe2000fffe03f */
[----:B------:R-:W-:Y:S11]  /*3300*/  @!P1 BRA `(.L_x_1768) ;  /* 0x0000000000449947 */ /* 0x000ff60003800000 */
        /* <DEDUP_REMOVED lines=10> */
.L_x_1769:
[----:B------:R-:W-:-:S11]  /*33b0*/  UISETP.NE.AND UP0, UPT, UR7, 0x1, UPT ;  /* 0x000000010700788c */ /* 0x000fd6000bf05270 */
[----:B------:R-:W-:Y:S02]  /*33c0*/  @UP0 ULDC.64 UR12, c[0x0][0x9e8] ;  /* 0x00027a00000c0ab9 */ /* 0x000fe40000000a00 */
[----:B------:R-:W-:-:S04]  /*33d0*/  UIMAD.WIDE.U32 UR8, UR6, UR12, URZ ;  /* 0x0000000c060872a5 */ /* 0x000fc8000f8e003f */
[----:B------:R-:W-:-:S12]  /*33e0*/  @UP0 USHF.R.U32.HI UR6, URZ, UR13, UR9 ;  /* 0x0000000d3f060299 */ /* 0x000fd80008011609 */
.L_x_1770:
[----:B------:R-:W-:-:S04]  /*33f0*/  UIMAD UR6, UR6, UR7, URZ ;  /* 0x00000007060672a4 */ /* 0x000fc8000f8e023f */
[----:B------:R-:W-:-:S04]  /*3400*/  UISETP.LT.AND UP0, UPT, UR5, UR6, UPT ;  /* 0x000000060500728c */ /* 0x000fc8000bf01270 */
[----:B------:R-:W-:-:S12]  /*3410*/  USEL UR5, UR5, UR6, !UP0 ;  /* 0x0000000605057287 */ /* 0x000fd8000c000000 */
.L_x_1768:
[----:B------:R-:W-:Y:S02]  /*3420*/  USHF.R.S32.HI UR6, URZ, 0x1f, UR5 ;  /* 0x0000001f3f067899 */ /* 0x000fe40008011405 */
[----:B------:R-:W-:Y:S02]  /*3430*/  USHF.R.U32.HI UR12, URZ, 0x10, UR4 ;  /* 0x000000103f0c7899 */ /* 0x000fe40008011604 */
[----:B------:R-:W-:Y:S02]  /*3440*/  ULEA.HI UR6, UR6, UR5, URZ, 0x6 ;  /* 0x0000000506067291 */ /* 0x000fe4000f8f303f */
[----:B------:R-:W-:Y:S02]  /*3450*/  UISETP.NE.AND UP1, UPT, UR12, URZ, UPT ;  /* 0x0000003f0c00728c */ /* 0x000fe4000bf25270 */
[----:B------:R-:W-:Y:S02]  /*3460*/  USHF.R.S32.HI UR6, URZ, 0x6, UR6 ;  /* 0x000000063f067899 */ /* 0x000fe40008011406 */
[----:B------:R-:W-:-:S02]  /*3470*/  ULOP3.LUT UR9, UR4, 0xffff, URZ, 0xc0, !UPT ;  /* 0x0000ffff04097892 */ /* 0x000fc4000f8ec03f */
[----:B------:R-:W-:Y:S01]  /*3480*/  UISETP.LT.AND UP0, UPT, URZ, UR6, UPT ;  /* 0x000000063f00728c */ /* 0x000fe2000bf01270 */
[----:B------:R-:W-:-:S03]  /*3490*/  UMOV UR4, URZ ;  /* 0x0000003f00047c82 */ /* 0x000fc60008000000 */
[----:B------:R-:W-:Y:S01]  /*34a0*/  USEL UR38, URZ, UR6, !UP0 ;  /* 0x000000063f267287 */ /* 0x000fe2000c000000 */
[----:B------:R-:W-:-:S03]  /*34b0*/  @!UP1 ULDC UR12, c[0x0][0x9f0] ;  /* 0x00027c00000c9ab9 */ /* 0x000fc60000000800 */
[----:B------:R-:W-:-:S06]  /*34c0*/  UISETP.GT.AND UP0, UPT, UR10, UR38, UPT ;  /* 0x000000260a00728c */ /* 0x000fcc000bf04270 */
[----:B------:R-:W-:-:S13]  /*34d0*/  PLOP3.LUT P0, PT, PT, PT, UP0, 0x80, 0x0 ;  /* 0x000000000000781c */ /* 0x000fda0003f0f008 */
[----:B------:R-:W-:Y:S05]  /*34e0*/  @!P0 BRA `(.L_x_1771) ;  /* 0x0000000000888947 */ /* 0x000fea0003800000 */
[----:B------:R-:W-:Y:S01]  /*34f0*/  IMAD.U32 R3, RZ, RZ, UR12 ;  /* 0x0000000cff037e24 */ /* 0x000fe2000f8e00ff */
[----:B------:R-:W-:-:S04]  /*3500*/  UIADD3 UR4, UR12, -0x1, UR10 ;  /* 0xffffffff0c047890 */ /* 0x000fc8000fffe00a */
[-C--:B------:R-:W-:Y:S01]  /*3510*/  IABS R0, R3.reuse ;  /* 0x0000000300007213 */ /* 0x080fe20000000000 */
[----:B------:R-:W-:Y:S01]  /*3520*/  UIADD3 UR6, -UR38, UR4, URZ ;  /* 0x0000000426067290 */ /* 0x000fe2000fffe13f */
[----:B------:R-:W-:Y:S02]  /*3530*/  IABS R5, R3 ;  /* 0x0000000300057213 */ /* 0x000fe40000000000 */
[----:B------:R-:W-:Y:S01]  /*3540*/  R2UR UR11, R0 ;  /* 0x00000000000b72ca */ /* 0x000fe200000e0000 */
[----:B------:R-:W-:Y:S02]  /*3550*/  UMOV UR4, URZ ;  /* 0x0000003f00047c82 */ /* 0x000fe40008000000 */
[----:B------:R-:W-:Y:S01]  /*3560*/  IMAD.U32 R4, RZ, RZ, UR6 ;  /* 0x00000006ff047e24 */ /* 0x000fe2000f8e00ff */
[----:B------:R-:W-:-:S04]  /*3570*/  ULOP3.LUT UR6, UR6, UR12, URZ, 0x3c, !UPT ;  /* 0x0000000c06067292 */ /* 0x000fc8000f8e3c3f */
[----:B------:R-:W-:-:S04]  /*3580*/  IABS R4, R4 ;  /* 0x0000000400047213 */ /* 0x000fc80000000000 */
[----:B------:R-:W-:Y:S01]  /*3590*/  MOV R3, R4 ;  /* 0x0000000400037202 */ /* 0x000fe20000000f00 */
[----:B------:R-:W0:Y:S03]  /*35a0*/  I2F.RP R0, UR11 ;  /* 0x0000000b00007d06 */ /* 0x000e260008209400 */
[----:B------:R-:W-:-:S05]  /*35b0*/  R2UR UR8, R3 ;  /* 0x00000000030872ca */ /* 0x000fca00000e0000 */
[----:B0-----:R-:W0:Y:S02]  /*35c0*/  MUFU.RCP R0, R0 ;  /* 0x0000000000007308 */ /* 0x001e240000001000 */
[----:B0-----:R-:W-:Y:S02]  /*35d0*/  VIADD R2, R0, 0xffffffe ;  /* 0x0ffffffe00027836 */ /* 0x001fe40000000000 */
        /* <DEDUP_REMOVED lines=19> */
.L_x_1771:
[----:B------:R-:W-:Y:S01]  /*3710*/  UIMAD UR38, UR9, UR4, UR38 ;  /* 0x00000004092672a4 */ /* 0x000fe2000f8e0226 */
[----:B------:R-:W-:Y:S01]  /*3720*/  IMAD.U32 R0, RZ, RZ, UR10 ;  /* 0x0000000aff007e24 */ /* 0x000fe2000f8e00ff */
[----:B------:R-:W-:Y:S01]  /*3730*/  PLOP3.LUT P0, PT, PT, PT, PT, 0x80, 0x0 ;  /* 0x000000000000781c */ /* 0x000fe20003f0f070 */
[----:B------:R-:W-:Y:S01]  /*3740*/  IMAD.U32 R3, RZ, RZ, UR4 ;  /* 0x00000004ff037e24 */ /* 0x000fe2000f8e00ff */
[----:B------:R-:W-:Y:S01]  /*3750*/  MOV R2, RZ ;  /* 0x000000ff00027202 */ /* 0x000fe20000000f00 */
[----:B------:R-:W-:Y:S01]  /*3760*/  IMAD.MOV.U32 R4, RZ, RZ, RZ ;  /* 0x000000ffff047224 */ /* 0x000fe200078e00ff */
[----:B------:R-:W-:Y:S02]  /*3770*/  CS2R R150, SRZ ;  /* 0x0000000000967805 */ /* 0x000fe4000001ff00 */
        /* <DEDUP_REMOVED lines=85> */
[----:B------:R-:W-:-:S04]  /*3cd0*/  ULOP3.LUT UR5, UR5, 0x3fff, URZ, 0xc0, !UPT ;  /* 0x00003fff05057892 */ /* 0x000fc8000f8ec03f */
[----:B------:R-:W-:-:S04]  /*3ce0*/  ULOP3.LUT UR36, UR5, 0x2000000, URZ, 0xfc, !UPT ;  /* 0x0200000005247892 */ /* 0x000fc8000f8efc3f */
[----:B------:R-:W-:Y:S08]  /*3cf0*/  @!P0 BRA `(.L_x_1772) ;  /* 0x0000000000408947 */ /* 0x000ff00003800000 */
        /* <DEDUP_REMOVED lines=10> */
[----:B------:R-:W-:Y:S01]  /*3da0*/  MOV R8, 0x70 ;  /* 0x0000007000087802 */ /* 0x000fe20000000f00 */
[----:B------:R-:W-:-:S02]  /*3db0*/  IMAD.U32 R11, RZ, RZ, UR7 ;  /* 0x00000007ff0b7e24 */ /* 0x000fc4000f8e00ff */
[----:B------:R-:W-:Y:S02]  /*3dc0*/  IMAD.MOV.U32 R12, RZ, RZ, 0x1 ;  /* 0x00000001ff0c7424 */ /* 0x000fe400078e00ff */
[----:B0-----:R-:W-:-:S07]  /*3dd0*/  IMAD.MOV.U32 R13, RZ, RZ, RZ ;  /* 0x000000ffff0d7224 */ /* 0x001fce00078e00ff */
[----:B------:R-:W-:-:S07]  /*3de0*/  LEPC R20, `(.L_x_1772) ;  /* 0x000000001014794e */ /* 0x000fce0000000000 */
[----:B-1----:R-:W-:Y:S05]  /*3df0*/  CALL.ABS.NOINC R2 ;  /* 0x0000000002007343 */ /* 0x002fea0003c00000 */
.L_x_1772:
[----:B------:R-:W-:Y:S02]  /*3e00*/  SHF.L.U32 R14, RZ, 0x1f, RZ ;  /* 0x0000001fff0e7819 */ /* 0x000fe400000006ff */
[----:B------:R-:W-:Y:S02]  /*3e10*/  LOP3.LUT R3, R18, 0xffffff80, RZ, 0xc0, !PT ;  /* 0xffffff8012037812 */ /* 0x000fe400078ec0ff */
[----:B------:R-:W0:Y:S01]  /*3e20*/  SYNCS.PHASECHK.TRANS64.TRYWAIT P0, [UR37+0x28c00], R14 ;  /* 0x028c000eff0075a7 */ /* 0x000e220008000165 */
        /* <DEDUP_REMOVED lines=8> */
.L_x_1953:
[----:B------:R-:W-:Y:S01]  /*3eb0*/  ULOP3.LUT UR4, UR45, 0x1, URZ, 0xfc, !UPT ;  /* 0x000000012d047892 */ /* 0x000fe2000f8efc3f */
[----:B------:R-:W-:Y:S02]  /*3ec0*/  LOP3.LUT R0, R3, 0x7ffffffc, RZ, 0xc0, !PT ;  /* 0x7ffffffc03007812 */ /* 0x000fe400078ec0ff */
[----:B------:R-:W-:Y:S02]  /*3ed0*/  IADD3 R3, -R2, R19, RZ ;  /* 0x0000001302037210 */ /* 0x000fe40007ffe1ff */
[----:B------:R-:W-:Y:S01]  /*3ee0*/  LEA.HI R7, R7, R6, RZ, 0x3 ;  /* 0x0000000607077211 */ /* 0x000fe200078f18ff */
[----:B------:R-:W-:Y:S01]  /*3ef0*/  IMAD.U32 R2, RZ, RZ, UR4 ;  /* 0x00000004ff027e24 */ /* 0x000fe2000f8e00ff */
[----:B------:R-:W-:Y:S01]  /*3f00*/  LEA.HI R4, R4, R5, RZ, 0x5 ;  /* 0x0000000504047211 */ /* 0x000fe200078f28ff */
[----:B------:R-:W-:Y:S01]  /*3f10*/  IMAD.IADD R0, R5, 0x1, -R0 ;  /* 0x0000000105007824 */ /* 0x000fe200078e0a00 */
[----:B------:R-:W-:Y:S02]  /*3f20*/  LOP3.LUT R7, R7, 0xfffffff8, RZ, 0xc0, !PT ;  /* 0xfffffff807077812 */ /* 0x000fe400078ec0ff */
[----:B------:R-:W-:-:S02]  /*3f30*/  ISETP.NE.AND P5, PT, R2, 0x3, PT ;  /* 0x000000030200780c */ /* 0x000fc40003fa5270 */
[----:B------:R-:W-:Y:S01]  /*3f40*/  SHF.L.U32 R0, R0, 0x1, RZ ;  /* 0x0000000100007819 */ /* 0x000fe200000006ff */
[----:B------:R-:W-:Y:S01]  /*3f50*/  IMAD.IADD R7, R6, 0x1, -R7 ;  /* 0x0000000106077824 */ /* 0x000fe200078e0a07 */
[----:B------:R-:W-:-:S03]  /*3f60*/  SHF.R.S32.HI R2, RZ, 0x5, R4 ;  /* 0x00000005ff027819 */ /* 0x000fc60000011404 */
[----:B------:R-:W-:Y:S02]  /*3f70*/  IMAD R3, R3, 0x100, R0 ;  /* 0x0000010003037824 */ /* 0x000fe400078e0200 */
[----:B------:R-:W-:-:S04]  /*3f80*/  IMAD R2, R2, 0x10, R7 ;  /* 0x0000001002027824 */ /* 0x000fc800078e0207 */
[----:B------:R-:W-:Y:S05]  /*3f90*/  @!P5 BRA `(.L_x_1774) ;  /* 0x000000000004d947 */ /* 0x000fea0003800000 */
[----:B------:R-:W-:Y:S01]  /*3fa0*/  BPT.TRAP 0x1 ;  /* 0x000000040000795c */ /* 0x000fe20000300000 */
.L_x_1774:
[----:B------:R1:W2:Y:S01]  /*3fb0*/  SYNCS.PHASECHK.TRANS64.TRYWAIT P0, [UR37+0x28c30], R14 ;  /* 0x028c300eff0075a7 */ /* 0x0002a20008000165 */
[----:B------:R-:W-:Y:S05]  /*3fc0*/  @!P5 BRA `(.L_x_1775) ;  /* 0x000000000004d947 */ /* 0x000fea0003800000 */
[----:B------:R-:W-:Y:S01]  /*3fd0*/  BPT.TRAP 0x1 ;  /* 0x000000040000795c */ /* 0x000fe20000300000 */
.L_x_1775:
[----:B------:R-:W3:Y:S02]  /*3fe0*/  S2R R4, SR_TID.X ;  /* 0x0000000000047919 */ /* 0x000ee40000002100 */
[----:B---3--:R-:W-:-:S04]  /*3ff0*/  LOP3.LUT R4, R4, 0x7f, RZ, 0xc0, !PT ;  /* 0x0000007f04047812 */ /* 0x008fc800078ec0ff */
[----:B------:R-:W-:Y:S01]  /*4000*/  ISETP.NE.AND P6, PT, R4, RZ, PT ;  /* 0x000000ff0400720c */ /* 0x000fe20003fc5270 */
[----:B--2---:R-:W-:-:S12]  /*4010*/  @P0 BRA `(.L_x_1776) ;  /* 0x0000000000080947 */ /* 0x004fd80003800000 */
[----:B------:R-:W2:Y:S02]  /*4020*/  SYNCS.PHASECHK.TRANS64.TRYWAIT P0, [UR37+0x28c30], R14 ;  /* 0x028c300eff0075a7 */ /* 0x000ea40008000165 */
[----:B--2---:R-:W-:Y:S05]  /*4030*/  @!P0 BRA `(.L_x_1777) ;  /* 0x0000011000fc8947 */ /* 0x004fea0003800000 */
.L_x_1776:
[----:B------:R-:W-:Y:S05]  /*4040*/  WARPSYNC.ALL ;  /* 0x0000000000007948 */ /* 0x000fea0003800000 */
[----:B------:R-:W-:Y:S01]  /*4050*/  UIADD3 UR4, UR37, 0x20400, URZ ;  /* 0x0002040025047890 */ /* 0x000fe2000fffe03f */
[----:B------:R-:W-:Y:S01]  /*4060*/  WARPGROUP.ARRIVE ;  /* 0x00000000000079c5 */ /* 0x000fe20000000000 */
[----:B------:R-:W-:Y:S01]  /*4070*/  UIADD3 UR5, UR37, 0x22400, URZ ;  /* 0x0002240025057890 */ /* 0x000fe2000fffe03f */
[----:B------:R-:W-:Y:S01]  /*4080*/  LEA.HI R4, R17, R16, RZ, 0x2 ;  /* 0x0000001011047211 */ /* 0x000fe200078f10ff */
[----:B------:R-:W-:Y:S01]  /*4090*/  USHF.R.U32.HI UR4, URZ, 0x4, UR4 ;  /* 0x000000043f047899 */ /* 0x000fe20008011604 */
[----:B------:R-:W-:Y:S01]  /*40a0*/  MOV R13, UR37 ;  /* 0x00000025000d7c02 */ /* 0x000fe20008000f00 */
[----:B------:R-:W-:Y:S01]  /*40b0*/  USHF.R.U32.HI UR5, URZ, 0x4, UR5 ;  /* 0x000000043f057899 */ /* 0x000fe20008011605 */
[----:B--2---:R-:W-:Y:S01]  /*40c0*/  LOP3.LUT R5, R4, 0xfffffffc, RZ, 0xc0, !PT ;  /* 0xfffffffc04057812 */ /* 0x004fe200078ec0ff */
[----:B------:R-:W-:-:S02]  /*40d0*/  ULOP3.LUT UR4, UR4, 0x3fff, URZ, 0xc0, !UPT ;  /* 0x00003fff04047892 */ /* 0x000fc4000f8ec03f */
[----:B------:R-:W-:Y:S02]  /*40e0*/  ULOP3.LUT UR5, UR5, 0x3fff, URZ, 0xc0, !UPT ;  /* 0x00003fff05057892 */ /* 0x000fe4000f8ec03f */
[----:B------:R-:W-:Y:S01]  /*40f0*/  ULOP3.LUT UR20, UR4, 0x10000, URZ, 0xfc, !UPT ;  /* 0x0001000004147892 */ /* 0x000fe2000f8efc3f */
[----:B------:R-:W-:Y:S01]  /*4100*/  IMAD.IADD R5, R16, 0x1, -R5 ;  /* 0x0000000110057824 */ /* 0x000fe200078e0a05 */
[----:B------:R-:W-:Y:S01]  /*4110*/  ULOP3.LUT UR6, UR5, 0x10000, URZ, 0xfc, !UPT ;  /* 0x0001000005067892 */ /* 0x000fe2000f8efc3f */
[----:B------:R-:W-:Y:S01]  /*4120*/  UMOV UR21, 0x40000040 ;  /* 0x4000004000157882 */ /* 0x000fe20000000000 */
[----:B------:R-:W-:Y:S01]  /*4130*/  UMOV UR7, 0x40000040 ;  /* 0x4000004000077882 */ /* 0x000fe20000000000 */
[----:B------:R-:W-:Y:S02]  /*4140*/  UMOV UR5, UR21 ;  /* 0x0000001500057c82 */ /* 0x000fe40008000000 */
[----:B------:R-:W-:Y:S01]  /*4150*/  UMOV UR4, UR20 ;  /* 0x0000001400047c82 */ /* 0x000fe20008000000 */
[----:B------:R-:W-:Y:S01]  /*4160*/  UIADD3 UR8, UR20, 0x2, URZ ;  /* 0x0000000214087890 */ /* 0x000fe2000fffe03f */
[----:B------:R-:W-:Y:S01]  /*4170*/  LEA.HI R4, R5, R5, RZ, 0x1 ;  /* 0x0000000505047211 */ /* 0x000fe200078f08ff */
[----:B------:R-:W-:-:S02]  /*4180*/  UIADD3 UR10, UR6, 0x2, URZ ;  /* 0x00000002060a7890 */ /* 0x000fc4000fffe03f */
[----:B------:R-:W-:Y:S01]  /*4190*/  HGMMA.64x64x16.F32.BF16 R24, gdesc[UR4], RZ, !UPT, gsb0 ;  /* 0x00e00000041879f0 */ /* 0x000fe2000c0018ff */
[----:B------:R-:W-:Y:S01]  /*41a0*/  UMOV UR9, 0x40000040 ;  /* 0x4000004000097882 */ /* 0x000fe20000000000 */
[----:B------:R-:W-:Y:S01]  /*41b0*/  UMOV UR11, 0x40000040 ;  /* 0x40000040000b7882 */ /* 0x000fe20000000000 */
[----:B------:R-:W-:Y:S01]  /*41c0*/  UIADD3 UR12, UR20, 0x4, URZ ;  /* 0x00000004140c7890 */ /* 0x000fe2000fffe03f */
[----:B------:R-:W-:Y:S01]  /*41d0*/  LOP3.LUT R4, R4, 0x1ffffffe, RZ, 0xc0, !PT ;  /* 0x1ffffffe04047812 */ /* 0x000fe200078ec0ff */
[----:B------:R-:W-:Y:S01]  /*41e0*/  UIADD3 UR14, UR6, 0x4, URZ ;  /* 0x00000004060e7890 */ /* 0x000fe2000fffe03f */
[----:B------:R-:W-:Y:S01]  /*41f0*/  UMOV UR13, 0x40000040 ;  /* 0x40000040000d7882 */ /* 0x000fe20000000000 */
[----:B------:R-:W-:Y:S01]  /*4200*/  UMOV UR15, 0x40000040 ;  /* 0x40000040000f7882 */ /* 0x000fe20000000000 */
[----:B------:R-:W-:Y:S01]  /*4210*/  UIADD3 UR16, UR20, 0x6, URZ ;  /* 0x0000000614107890 */ /* 0x000fe2000fffe03f */
[----:B------:R-:W-:Y:S01]  /*4220*/  IADD3 R4, R5, -R4, RZ ;  /* 0x8000000405047210 */ /* 0x000fe20007ffe0ff */
[----:B------:R-:W-:Y:S01]  /*4230*/  UIADD3 UR18, UR6, 0x6, URZ ;  /* 0x0000000606127890 */ /* 0x000fe2000fffe03f */
[----:B------:R-:W-:Y:S01]  /*4240*/  VIADD R5, R2, UR41 ;  /* 0x0000002902057c36 */ /* 0x000fe20008000000 */
[----:B------:R-:W-:Y:S01]  /*4250*/  UMOV UR17, 0x40000040 ;  /* 0x4000004000117882 */ /* 0x000fe20000000000 */
[----:B------:R-:W-:Y:S01]  /*4260*/  UMOV UR19, 0x40000040 ;  /* 0x4000004000137882 */ /* 0x000fe20000000000 */
[----:B------:R-:W-:Y:S01]  /*4270*/  ULDC UR4, c[0x0][0x448] ;  /* 0x0001120000047ab9 */ /* 0x000fe20000000800 */
[----:B------:R-:W-:Y:S01]  /*4280*/  IMAD R4, R4, 0x8, R5 ;  /* 0x0000000804047824 */ /* 0x000fe200078e0205 */
[----:B------:R-:W-:-:S02]  /*4290*/  UISETP.NE.AND UP0, UPT, UR4, 0x1, UPT ;  /* 0x000000010400788c */ /* 0x000fc4000bf05270 */
[----:B------:R-:W-:Y:S01]  /*42a0*/  ULEA UR22, UR42, 0xffffffc0, 0x6 ;  /* 0xffffffc02a167891 */ /* 0x000fe2000f8e303f */
[----:B------:R-:W-:-:S03]  /*42b0*/  IMAD.MOV.U32 R6, RZ, RZ, R4 ;  /* 0x000000ffff067224 */ /* 0x000fc600078e0004 */
[----:B------:R-:W-:Y:S02]  /*42c0*/  PLOP3.LUT P0, PT, PT, PT, UP0, 0x80, 0x0 ;  /* 0x000000000000781c */ /* 0x000fe40003f0f008 */
[----:B------:R-:W-:-:S03]  /*42d0*/  PLOP3.LUT P1, PT, PT, PT, UP0, 0x80, 0x0 ;  /* 0x000000000000781c */ /* 0x000fc60003f2f008 */
[----:B------:R-:W-:-:S08]  /*42e0*/  @UP0 ULDC UR4, c[0x0][0x44c] ;  /* 0x0001130000040ab9 */ /* 0x000fd00000000800 */
[----:B------:R-:W-:Y:S01]  /*42f0*/  @P0 IMAD.HI.U32 R5, R4, UR4, RZ ;  /* 0x0000000404050c27 */ /* 0x000fe2000f8e00ff */
[----:B------:R-:W-:-:S04]  /*4300*/  @UP0 ULDC UR4, c[0x0][0x450] ;  /* 0x0001140000040ab9 */ /* 0x000fc80000000800 */
[----:B------:R-:W-:Y:S01]  /*4310*/  @P1 SHF.R.U32.HI R6, RZ, UR4, R5 ;  /* 0x00000004ff061c19 */ /* 0x000fe20008011605 */
[----:B------:R-:W-:Y:S01]  /*4320*/  @!P6 VIADD R5, R13, 0x28c40 ;  /* 0x00028c400d05e836 */ /* 0x000fe20000000000 */
[----:B------:R-:W-:Y:S02]  /*4330*/  ULDC.64 UR4, c[0x0][0x9e0] ;  /* 0x0002780000047ab9 */ /* 0x000fe40000000a00 */
[----:B------:R-:W-:Y:S01]  /*4340*/  UISETP.GE.AND UP1, UPT, UR5, 0x1, UPT ;  /* 0x000000010500788c */ /* 0x000fe2000bf26270 */
[----:B------:R-:W2:Y:S01]  /*4350*/  SHFL.IDX PT, R8, R6, RZ, 0x1c1f ;  /* 0x001c1fff06087589 */ /* 0x000ea200000e0000 */
[----:B------:R-:W-:-:S04]  /*4360*/  @!P6 PRMT R5, RZ, 0x654, R5 ;  /* 0x00000654ff05e816 */ /* 0x000fc80000000005 */
[----:B------:R-:W-:Y:S01]  /*4370*/  PLOP3.LUT P0, PT, PT, PT, UP1, 0x40, 0x0 ;  /* 0x000000000000781c */ /* 0x000fe20003f0e818 */
[----:B------:R-:W-:Y:S02]  /*4380*/  WARPGROUP.DEPBAR.LE gsb0, 0x0 ;  /* 0x00008000000079c5 */ /* 0x000fe40000010000 */
[----:B------:R-:W-:-:S06]  /*4390*/  WARPGROUP.ARRIVE ;  /* 0x00000000000079c5 */ /* 0x000fcc0000000000 */
[----:B------:R-:W-:Y:S01]  /*43a0*/  HGMMA.64x64x16.F32.BF16 R24, gdesc[UR8], R24, gsb0 ;  /* 0x00e00000081879f0 */ /* 0x000fe20008001818 */
[----:B------:R-:W-:Y:S01]  /*43b0*/  UMOV UR10, 0xffffffc0 ;  /* 0xffffffc0000a7882 */ /* 0x000fe20000000000 */
[----:B------:R-:W-:Y:S01]  /*43c0*/  ULDC UR11, c[0x0][0x2f0] ;  /* 0x0000bc00000b7ab9 */ /* 0x000fe20000000800 */
[----:B------:R-:W-:-:S04]  /*43d0*/  UIMAD UR7, UR42, UR10, 0x41 ;  /* 0x000000412a0774a4 */ /* 0x000fc8000f8e020a */
[----:B------:R-:W-:Y:S01]  /*43e0*/  UIMAD UR7, UR39, UR11, UR7 ;  /* 0x0000000b270772a4 */ /* 0x000fe2000f8e0207 */
[----:B------:R-:W-:Y:S02]  /*43f0*/  WARPGROUP.DEPBAR.LE gsb0, 0x0 ;  /* 0x00008000000079c5 */ /* 0x000fe40000010000 */
[----:B------:R-:W-:-:S06]  /*4400*/  WARPGROUP.ARRIVE ;  /* 0x00000000000079c5 */ /* 0x000fcc0000000000 */
[----:B------:R-:W-:Y:S01]  /*4410*/  HGMMA.64x64x16.F32.BF16 R24, gdesc[UR12], R24, gsb0 ;  /* 0x00e000000c1879f0 */ /* 0x000fe20008001818 */
[----:B------:R-:W-:Y:S01]  /*4420*/  ULDC UR14, c[0x0][0x9dc] ;  /* 0x00027700000e7ab9 */ /* 0x000fe20000000800 */
[----:B------:R-:W-:-:S06]  /*4430*/  UIMAD UR15, UR39, UR11, -UR22 ;  /* 0x0000000b270f72a4 */ /* 0x000fcc000f8e0a16 */
[----:B------:R-:W-:Y:S01]  /*4440*/  IADD3 R11, -R0, UR15, RZ ;  /* 0x0000000f000b7c10 */ /* 0x000fe2000fffe1ff */
[----:B------:R-:W-:Y:S02]  /*4450*/  WARPGROUP.DEPBAR.LE gsb0, 0x0 ;  /* 0x00008000000079c5 */ /* 0x000fe40000010000 */
[----:B------:R-:W-:-:S06]  /*4460*/  WARPGROUP.ARRIVE ;  /* 0x00000000000079c5 */ /* 0x000fcc0000000000 */
[----:B------:R-:W-:Y:S01]  /*4470*/  HGMMA.64x64x16.F32.BF16 R24, gdesc[UR16], R24, gsb0 ;  /* 0x00e00000101879f0 */ /* 0x000fe20008001818 */
[----:B------:R-:W-:Y:S01]  /*4480*/  ULDC UR19, c[0x0][0x9d8] ;  /* 0x0002760000137ab9 */ /* 0x000fe20000000800 */
[----:B------:R-:W-:Y:S01]  /*4490*/  ULDC UR18, c[0x0][0x288] ;  /* 0x0000a20000127ab9 */ /* 0x000fe20000000800 */
[----:B------:R-:W-:Y:S02]  /*44a0*/  WARPGROUP.DEPBAR.LE gsb0, 0x0 ;  /* 0x00008000000079c5 */ /* 0x000fe40000010000 */
[----:B------:R-:W-:Y:S01]  /*44b0*/  FMUL.FTZ R24, R24, UR19 ;  /* 0x0000001318187c20 */ /* 0x000fe20008410000 */
        /* <DEDUP_REMOVED lines=29> */
[----:B------:R3:W-:Y:S01]  /*4690*/  @!P6 SYNCS.ARRIVE.TRANS64.RED.A1T0 RZ, [R5+URZ], RZ ;  /* 0x000000ff05ffe9a7 */ /* 0x0007e2000810043f */
[----:B------:R-:W4:Y:S01]  /*46a0*/  MUFU.TANH R24, R24 ;  /* 0x0000001800187308 */ /* 0x000f220000002400 */
[----:B------:R-:W-:Y:S01]  /*46b0*/  FMUL.FTZ R28, R28, UR19 ;  /* 0x000000131c1c7c20 */ /* 0x000fe20008410000 */
[----:B------:R-:W-:Y:S01]  /*46c0*/  FMUL.FTZ R29, R29, UR19 ;  /* 0x000000131d1d7c20 */ /* 0x000fe20008410000 */
[----:B---3--:R-:W-:-:S05]  /*46d0*/  IMAD.U32 R5, RZ, RZ, UR7 ;  /* 0x00000007ff057e24 */ /* 0x008fca000f8e00ff */
[----:B------:R-:W3:Y:S01]  /*46e0*/  MUFU.TANH R25, R25 ;  /* 0x0000001900197308 */ /* 0x000ee20000002400 */
[----:B------:R-:W-:Y:S01]  /*46f0*/  ULOP3.LUT UR7, URZ, UR14, URZ, 0x33, !UPT ;  /* 0x0000000e3f077292 */ /* 0x000fe2000f8e333f */
[----:B------:R-:W-:-:S06]  /*4700*/  IADD3 R5, R5, -UR18, -R0 ;  /* 0x8000001205057c10 */ /* 0x000fcc000fffe800 */
[----:B------:R-:W0:Y:S08]  /*4710*/  MUFU.TANH R26, R26 ;  /* 0x0000001a001a7308 */ /* 0x000e300000002400 */
        /* <DEDUP_REMOVED lines=27> */
[----:B------:R5:W0:Y:S08]  /*48d0*/  MUFU.TANH R10, R28 ;  /* 0x0000001c000a7308 */ /* 0x000a300000002400 */
[----:B------:R1:W0:Y:S01]  /*48e0*/  MUFU.TANH R12, R29 ;  /* 0x0000001d000c7308 */ /* 0x0002220000002400 */
[C---:B-----5:R-:W-:Y:S01]  /*48f0*/  VIADD R28, R5.reuse, UR4 ;  /* 0x00000004051c7c36 */ /* 0x060fe20008000000 */
[----:B-1----:R-:W-:-:S04]  /*4900*/  IADD3 R29, R5, UR7, RZ ;  /* 0x00000007051d7c10 */ /* 0x002fc8000fffe0ff */
[----:B--2---:R-:W-:Y:S01]  /*4910*/  VIADDMNMX R5, R8, R28, R11, PT ;  /* 0x0000001c08057246 */ /* 0x004fe2000380010b */
[----:B------:R-:W-:Y:S01]  /*4920*/  IMAD.IADD R7, R29, 0x1, R8 ;  /* 0x000000011d077824 */ /* 0x000fe200078e0208 */
[----:B---34-:R-:W-:Y:S06]  /*4930*/  @P0 BRA `(.L_x_1778) ;  /* 0x0000000000640947 */ /* 0x018fec0003800000 */
[----:B0-----:R-:W-:Y:S01]  /*4940*/  IMAD.U32 R9, RZ, RZ, UR11 ;  /* 0x0000000bff097e24 */ /* 0x001fe2000f8e00ff */
[----:B------:R-:W-:Y:S03]  /*4950*/  BSSY B0, `(.L_x_1779) ;  /* 0x0000012000007945 */ /* 0x000fe60003800000 */
[----:B------:R-:W-:-:S04]  /*4960*/  IMAD R8, R9, UR39, R8 ;  /* 0x0000002709087c24 */ /* 0x000fc8000f8e0208 */
[----:B------:R-:W-:-:S05]  /*4970*/  VIADD R8, R8, -UR18 ;  /* 0x8000001208087c36 */ /* 0x000fca0008000000 */
[----:B------:R-:W-:-:S13]  /*4980*/  ISETP.GT.AND P0, PT, R8, -0x1, PT ;  /* 0xffffffff0800780c */ /* 0x000fda0003f04270 */
[----:B------:R-:W-:Y:S05]  /*4990*/  @P0 BRA `(.L_x_1780) ;  /* 0x0000000000200947 */ /* 0x000fea0003800000 */
[----:B------:R-:W-:Y:S01]  /*49a0*/  UISETP.NE.AND UP2, UPT, UR5, 0x1, UPT ;  /* 0x000000010500788c */ /* 0x000fe2000bf45270 */
[----:B------:R-:W-:-:S05]  /*49b0*/  LOP3.LUT R8, RZ, R8, RZ, 0x33, !PT ;  /* 0x00000008ff087212 */ /* 0x000fca00078e33ff */
[----:B------:R-:W-:-:S05]  /*49c0*/  PLOP3.LUT P0, PT, PT, PT, UP2, 0x80, 0x0 ;  /* 0x000000000000781c */ /* 0x000fca0003f0f028 */
[----:B------:R-:W-:-:S08]  /*49d0*/  @UP2 ULDC.64 UR14, c[0x0][0x9e8] ;  /* 0x00027a00000e2ab9 */ /* 0x000fd00000000a00 */
[----:B------:R-:W-:-:S05]  /*49e0*/  @P0 IMAD.HI.U32 R9, R8, UR14, RZ ;  /* 0x0000000e08090c27 */ /* 0x000fca000f8e00ff */
[----:B------:R-:W-:-:S04]  /*49f0*/  @P0 SHF.R.U32.HI R8, RZ, UR15, R9 ;  /* 0x0000000fff080c19 */ /* 0x000fc80008011609 */
[----:B------:R-:W-:Y:S01]  /*4a00*/  LOP3.LUT R8, RZ, R8, RZ, 0x33, !PT ;  /* 0x00000008ff087212 */ /* 0x000fe200078e33ff */
[----:B------:R-:W-:Y:S06]  /*4a10*/  BRA `(.L_x_1781) ;  /* 0x0000000000147947 */ /* 0x000fec0003800000 */
.L_x_1780:
[----:B------:R-:W-:-:S06]  /*4a20*/  UISETP.NE.AND UP2, UPT, UR5, 0x1, UPT ;  /* 0x000000010500788c */ /* 0x000fcc000bf45270 */
[----:B------:R-:W-:-:S05]  /*4a30*/  PLOP3.LUT P0, PT, PT, PT, UP2, 0x80, 0x0 ;  /* 0x000000000000781c */ /* 0x000fca0003f0f028 */
[----:B------:R-:W-:-:S08]  /*4a40*/  @UP2 ULDC.64 UR14, c[0x0][0x9e8] ;  /* 0x00027a00000e2ab9 */ /* 0x000fd00000000a00 */
[----:B------:R-:W-:-:S05]  /*4a50*/  @P0 IMAD.HI.U32 R9, R8, UR14, RZ ;  /* 0x0000000e08090c27 */ /* 0x000fca000f8e00ff */
[----:B------:R-:W-:-:S07]  /*4a60*/  @P0 SHF.R.U32.HI R8, RZ, UR15, R9 ;  /* 0x0000000fff080c19 */ /* 0x000fce0008011609 */
.L_x_1781:
[----:B------:R-:W-:Y:S05]  /*4a70*/  BSYNC B0 ;  /* 0x0000000000007941 */ /* 0x000fea0003800000 */
.L_x_1779:
[----:B------:R-:W-:-:S05]  /*4a80*/  MOV R9, UR22 ;  /* 0x0000001600097c02 */ /* 0x000fca0008000f00 */
[----:B------:R-:W-:-:S04]  /*4a90*/  IMAD R9, R8, UR5, -R9 ;  /* 0x0000000508097c24 */ /* 0x000fc8000f8e0a09 */
[----:B------:R-:W-:-:S05]  /*4aa0*/  IMAD.IADD R8, R9, 0x1, -R0 ;  /* 0x0000000109087824 */ /* 0x000fca00078e0a00 */
[----:B------:R-:W-:Y:S02]  /*4ab0*/  VIMNMX R7, R7, R8, !PT ;  /* 0x0000000807077248 */ /* 0x000fe40007fe0100 */
[----:B------:R-:W-:-:S07]  /*4ac0*/  VIADDMNMX R5, R8, UR5, R5, PT ;  /* 0x0000000508057c46 */ /* 0x000fce000b800105 */
.L_x_1778:
[----:B------:R-:W1:Y:S01]  /*4ad0*/  SHFL.IDX PT, R6, R6, 0x1, 0x1c1f ;  /* 0x003c1f0006067f89 */ /* 0x000e6200000e0000 */
[----:B------:R-:W-:Y:S02]  /*4ae0*/  PLOP3.LUT P0, PT, PT, PT, UP1, 0x40, 0x0 ;  /* 0x000000000000781c */ /* 0x000fe40003f0e818 */
[----:B-1----:R-:W-:Y:S01]  /*4af0*/  VIADDMNMX R8, R6, R28, R11, PT ;  /* 0x0000001c06087246 */ /* 0x002fe2000380010b */
[----:B0-----:R-:W-:-:S10]  /*4b00*/  IMAD.IADD R9, R29, 0x1, R6 ;  /* 0x000000011d097824 */ /* 0x001fd400078e0206 */
[----:B------:R-:W-:Y:S05]  /*4b10*/  @P0 BRA `(.L_x_1782) ;  /* 0x0000000000640947 */ /* 0x000fea0003800000 */
[----:B------:R-:W-:Y:S01]  /*4b20*/  IMAD.U32 R11, RZ, RZ, UR11 ;  /* 0x0000000bff0b7e24 */ /* 0x000fe2000f8e00ff */
[----:B------:R-:W-:Y:S03]  /*4b30*/  BSSY B0, `(.L_x_1783) ;  /* 0x0000012000007945 */ /* 0x000fe60003800000 */
[----:B------:R-:W-:-:S05]  /*4b40*/  IMAD R6, R11, UR39, R6 ;  /* 0x000000270b067c24 */ /* 0x000fca000f8e0206 */
[----:B------:R-:W-:-:S04]  /*4b50*/  IADD3 R6, R6, -UR18, RZ ;  /* 0x8000001206067c10 */ /* 0x000fc8000fffe0ff */
        /* <DEDUP_REMOVED lines=10> */
.L_x_1784:
[----:B------:R-:W-:-:S06]  /*4c00*/  UISETP.NE.AND UP2, UPT, UR5, 0x1, UPT ;  /* 0x000000010500788c */ /* 0x000fcc000bf45270 */
[----:B------:R-:W-:-:S05]  /*4c10*/  PLOP3.LUT P0, PT, PT, PT, UP2, 0x80, 0x0 ;  /* 0x000000000000781c */ /* 0x000fca0003f0f028 */
[----:B------:R-:W-:-:S08]  /*4c20*/  @UP2 ULDC.64 UR14, c[0x0][0x9e8] ;  /* 0x00027a00000e2ab9 */ /* 0x000fd00000000a00 */
[----:B------:R-:W-:-:S05]  /*4c30*/  @P0 IMAD.HI.U32 R11, R6, UR14, RZ ;  /* 0x0000000e060b0c27 */ /* 0x000fca000f8e00ff */
[----:B------:R-:W-:-:S07]  /*4c40*/  @P0 SHF.R.U32.HI R6, RZ, UR15, R11 ;  /* 0x0000000fff060c19 */ /* 0x000fce000801160b */
.L_x_1785:
[----:B------:R-:W-:Y:S05]  /*4c50*/  BSYNC B0 ;  /* 0x0000000000007941 */ /* 0x000fea0003800000 */
.L_x_1783:
[----:B------:R-:W-:-:S04]  /*4c60*/  IMAD.U32 R11, RZ, RZ, UR22 ;  /* 0x00000016ff0b7e24 */ /* 0x000fc8000f8e00ff */
[----:B------:R-:W-:-:S04]  /*4c70*/  IMAD R11, R6, UR5, -R11 ;  /* 0x00000005060b7c24 */ /* 0x000fc8000f8e0a0b */
[----:B------:R-:W-:-:S05]  /*4c80*/  IMAD.IADD R11, R11, 0x1, -R0 ;  /* 0x000000010b0b7824 */ /* 0x000fca00078e0a00 */
[----:B------:R-:W-:Y:S02]  /*4c90*/  VIMNMX R9, R9, R11, !PT ;  /* 0x0000000b09097248 */ /* 0x000fe40007fe0100 */
[----:B------:R-:W-:-:S07]  /*4ca0*/  VIADDMNMX R8, R11, UR5, R8, PT ;  /* 0x000000050b087c46 */ /* 0x000fce000b800108 */
.L_x_1782:
[----:B------:R-:W-:Y:S01]  /*4cb0*/  UIMAD UR10, UR42, UR10, 0x40 ;  /* 0x000000402a0a74a4 */ /* 0x000fe2000f8e020a */
[----:B------:R-:W-:Y:S01]  /*4cc0*/  BAR.SYNC.DEFER_BLOCKING 0xf, 0x100 ;  /* 0x03c4000000007b1d */ /* 0x000fe20000010000 */
[----:B------:R-:W-:Y:S02]  /*4cd0*/  UP2UR UR14, UPR, URZ, 0x1 ;  /* 0x000000013f0e7883 */ /* 0x000fe40008000000 */
[----:B------:R-:W-:Y:S02]  /*4ce0*/  UISETP.GE.AND UP6, UPT, UR10, 0x1, UPT ;  /* 0x000000010a00788c */ /* 0x000fe4000bfc6270 */
[----:B------:R-:W-:Y:S02]  /*4cf0*/  UISETP.GE.AND UP2, UPT, UR10, 0x2, UPT ;  /* 0x000000020a00788c */ /* 0x000fe4000bf46270 */
[----:B------:R-:W-:Y:S02]  /*4d00*/  UISETP.GE.AND UP3, UPT, UR10, 0x9, UPT ;  /* 0x000000090a00788c */ /* 0x000fe4000bf66270 */
[----:B------:R-:W-:Y:S01]  /*4d10*/  PLOP3.LUT P4, PT, PT, PT, UP6, 0x40, 0x0 ;  /* 0x000000000000781c */ /* 0x000fe20003f8e868 */
[----:B------:R-:W-:Y:S01]  /*4d20*/  UISETP.GE.AND UP4, UPT, UR10, 0xa, UPT ;  /* 0x0000000a0a00788c */ /* 0x000fe2000bf86270 */
[----:B------:R-:W-:Y:S01]  /*4d30*/  PLOP3.LUT P0, PT, PT, PT, UP2, 0x40, 0x0 ;  /* 0x000000000000781c */ /* 0x000fe20003f0e828 */
[----:B------:R-:W-:Y:S01]  /*4d40*/  UISETP.GE.AND UP5, UPT, UR10, 0x11, UPT ;  /* 0x000000110a00788c */ /* 0x000fe2000bfa6270 */
[----:B------:R-:W-:Y:S01]  /*4d50*/  ISETP.GT.AND P4, PT, R9, RZ, P4 ;  /* 0x000000ff0900720c */ /* 0x000fe20002784270 */
[----:B------:R-:W-:Y:S01]  /*4d60*/  UISETP.GE.AND UP0, UPT, UR10, 0x29, UPT ;  /* 0x000000290a00788c */ /* 0x000fe2000bf06270 */
[----:B------:R-:W-:-:S02]  /*4d70*/  PLOP3.LUT P3, PT, PT, PT, UP3, 0x40, 0x0 ;  /* 0x000000000000781c */ /* 0x000fc40003f6e838 */
[----:B------:R-:W-:Y:S02]  /*4d80*/  ISETP.LT.OR P4, PT, R8, 0x1, P4 ;  /* 0x000000010800780c */ /* 0x000fe40002781670 */
[C---:B------:R-:W-:Y:S02]  /*4d90*/  ISETP.GT.AND P0, PT, R7.reuse, 0x1, P0 ;  /* 0x000000010700780c */ /* 0x040fe40000704270 */
[----:B------:R-:W-:Y:S02]  /*4da0*/  ISETP.GT.AND P3, PT, R7, 0x8, P3 ;  /* 0x000000080700780c */ /* 0x000fe40001f64270 */
[----:B------:R-:W-:Y:S01]  /*4db0*/  PLOP3.LUT P1, PT, PT, PT, UP6, 0x40, 0x0 ;  /* 0x000000000000781c */ /* 0x000fe20003f2e868 */
[----:B------:R-:W-:Y:S01]  /*4dc0*/  UISETP.GE.AND UP6, UPT, UR10, 0x12, UPT ;  /* 0x000000120a00788c */ /* 0x000fe2000bfc6270 */
[----:B------:R-:W-:Y:S02]  /*4dd0*/  FSEL R28, R26, -INF , !P4 ;  /* 0xff8000001a1c7808 */ /* 0x000fe40006000000 */
[----:B------:R-:W-:-:S02]  /*4de0*/  PLOP3.LUT P4, PT, PT, PT, UP4, 0x40, 0x0 ;  /* 0x000000000000781c */ /* 0x000fc40003f8e848 */
[C---:B------:R-:W-:Y:S02]  /*4df0*/  ISETP.LT.OR P0, PT, R5.reuse, 0x2, P0 ;  /* 0x000000020500780c */ /* 0x040fe40000701670 */
[----:B------:R-:W-:Y:S02]  /*4e00*/  ISETP.LT.OR P3, PT, R5, 0x9, P3 ;  /* 0x000000090500780c */ /* 0x000fe40001f61670 */
[C---:B------:R-:W-:Y:S02]  /*4e10*/  ISETP.GT.AND P1, PT, R7.reuse, RZ, P1 ;  /* 0x000000ff0700720c */ /* 0x040fe40000f24270 */
[----:B------:R-:W-:Y:S02]  /*4e20*/  ISETP.GT.AND P4, PT, R7, 0x9, P4 ;  /* 0x000000090700780c */ /* 0x000fe40002784270 */
[----:B------:R-:W-:Y:S02]  /*4e30*/  FSEL R11, R25, -INF , !P0 ;  /* 0xff800000190b7808 */ /* 0x000fe40004000000 */
[----:B------:R-:W-:-:S02]  /*4e40*/  FSEL R10, R10, -INF , !P3 ;  /* 0xff8000000a0a7808 */ /* 0x000fc40005800000 */
[----:B------:R-:W-:Y:S01]  /*4e50*/  PLOP3.LUT P2, PT, PT, PT, UP2, 0x40, 0x0 ;  /* 0x000000000000781c */ /* 0x000fe20003f4e828 */
[----:B------:R-:W-:Y:S01]  /*4e60*/  UISETP.GE.AND UP2, UPT, UR10, 0x19, UPT ;  /* 0x000000190a00788c */ /* 0x000fe2000bf46270 */
[----:B------:R-:W-:Y:S01]  /*4e70*/  PLOP3.LUT P0, PT, PT, PT, UP4, 0x40, 0x0 ;  /* 0x000000000000781c */ /* 0x000fe20003f0e848 */
[----:B------:R-:W-:Y:S01]  /*4e80*/  UISETP.GE.AND UP4, UPT, UR10, 0x21, UPT ;  /* 0x000000210a00788c */ /* 0x000fe2000bf86270 */
[----:B------:R-:W-:Y:S02]  /*4e90*/  PLOP3.LUT P3, PT, PT, PT, UP5, 0x40, 0x0 ;  /* 0x000000000000781c */ /* 0x000fe40003f6e858 */
[C---:B------:R-:W-:Y:S02]  /*4ea0*/  ISETP.LT.OR P1, PT, R5.reuse, 0x1, P1 ;  /* 0x000000010500780c */ /* 0x040fe40000f21670 */
[----:B------:R-:W-:Y:S02]  /*4eb0*/  ISETP.LT.OR P4, PT, R5, 0xa, P4 ;  /* 0x0000000a0500780c */ /* 0x000fe40002781670 */
[----:B------:R-:W-:-:S02]  /*4ec0*/  ISETP.GT.AND P2, PT, R9, 0x1, P2 ;  /* 0x000000010900780c */ /* 0x000fc40001744270 */
[C---:B------:R-:W-:Y:S02]  /*4ed0*/  ISETP.GT.AND P0, PT, R9.reuse, 0x9, P0 ;  /* 0x000000090900780c */ /* 0x040fe40000704270 */
[----:B------:R-:W-:Y:S02]  /*4ee0*/  ISETP.GT.AND P3, PT, R9, 0x10, P3 ;  /* 0x000000100900780c */ /* 0x000fe40001f64270 */
[----:B------:R-:W-:Y:S02]  /*4ef0*/  FSEL R6, R24, -INF , !P1 ;  /* 0xff80000018067808 */ /* 0x000fe40004800000 */
[----:B------:R-:W-:Y:S01]  /*4f00*/  PLOP3.LUT P1, PT, PT, PT, UP3, 0x40, 0x0 ;  /* 0x000000000000781c */ /* 0x000fe20003f2e838 */
[----:B------:R-:W-:Y:S01]  /*4f10*/  UISETP.GE.AND UP3, UPT, UR10, 0x1a, UPT ;  /* 0x0000001a0a00788c */ /* 0x000fe2000bf66270 */
[----:B------:R-:W-:Y:S02]  /*4f20*/  FSEL R12, R12, -INF , !P4 ;  /* 0xff8000000c0c7808 */ /* 0x000fe40006000000 */
[----:B------:R-:W-:-:S02]  /*4f30*/  PLOP3.LUT P4, PT, PT, PT, UP6, 0x40, 0x0 ;  /* 0x000000000000781c */ /* 0x000fc40003f8e868 */
[C---:B------:R-:W-:Y:S02]  /*4f40*/  ISETP.LT.OR P2, PT, R8.reuse, 0x2, P2 ;  /* 0x000000020800780c */ /* 0x040fe40001741670 */
[C---:B------:R-:W-:Y:S02]  /*4f50*/  ISETP.LT.OR P0, PT, R8.reuse, 0xa, P0 ;  /* 0x0000000a0800780c */ /* 0x040fe40000701670 */
[----:B------:R-:W-:Y:S02]  /*4f60*/  ISETP.LT.OR P3, PT, R8, 0x11, P3 ;  /* 0x000000110800780c */ /* 0x000fe40001f61670 */
[C---:B------:R-:W-:Y:S02]  /*4f70*/  ISETP.GT.AND P1, PT, R9.reuse, 0x8, P1 ;  /* 0x000000080900780c */ /* 0x040fe40000f24270 */
[----:B------:R-:W-:Y:S02]  /*4f80*/  ISETP.GT.AND P4, PT, R9, 0x11, P4 ;  /* 0x000000110900780c */ /* 0x000fe40002784270 */
[----:B------:R-:W-:-:S02]  /*4f90*/  FSEL R29, R27, -INF , !P2 ;  /* 0xff8000001b1d7808 */ /* 0x000fc40005000000 */
[----:B------:R-:W-:Y:S02]  /*4fa0*/  FSEL R31, R31, -INF , !P0 ;  /* 0xff8000001f1f7808 */ /* 0x000fe40004000000 */
[----:B------:R-:W-:Y:S02]  /*4fb0*/  FSEL R32, R34, -INF , !P3 ;  /* 0xff80000022207808 */ /* 0x000fe40005800000 */
[----:B------:R-:W-:Y:S01]  /*4fc0*/  PLOP3.LUT P2, PT, PT, PT, UP5, 0x40, 0x0 ;  /* 0x000000000000781c */ /* 0x000fe20003f4e858 */
[----:B------:R-:W-:Y:S01]  /*4fd0*/  UISETP.GE.AND UP5, UPT, UR10, 0x22, UPT ;  /* 0x000000220a00788c */ /* 0x000fe2000bfa6270 */
[----:B------:R-:W-:Y:S02]  /*4fe0*/  PLOP3.LUT P0, PT, PT, PT, UP2, 0x40, 0x0 ;  /* 0x000000000000781c */ /* 0x000fe40003f0e828 */
[----:B------:R-:W-:Y:S02]  /*4ff0*/  PLOP3.LUT P3, PT, PT, PT, UP3, 0x40, 0x0 ;  /* 0x000000000000781c */ /* 0x000fe40003f6e838 */
[----:B------:R-:W-:-:S02]  /*5000*/  ISETP.LT.OR P1, PT, R8, 0x9, P1 ;  /* 0x000000090800780c */ /* 0x000fc40000f21670 */
[----:B------:R-:W-:Y:S02]  /*5010*/  ISETP.LT.OR P4, PT, R8, 0x12, P4 ;  /* 0x000000120800780c */ /* 0x000fe40002781670 */
[C---:B------:R-:W-:Y:S02]  /*5020*/  ISETP.GT.AND P2, PT, R7.reuse, 0x10, P2 ;  /* 0x000000100700780c */ /* 0x040fe40001744270 */
[C---:B------:R-:W-:Y:S02]  /*5030*/  ISETP.GT.AND P0, PT, R7.reuse, 0x18, P0 ;  /* 0x000000180700780c */ /* 0x040fe40000704270 */
[----:B------:R-:W-:Y:S02]  /*5040*/  ISETP.GT.AND P3, PT, R7, 0x19, P3 ;  /* 0x000000190700780c */ /* 0x000fe40001f64270 */
[----:B------:R-:W-:Y:S02]  /*5050*/  FSEL R30, R30, -INF , !P1 ;  /* 0xff8000001e1e7808 */ /* 0x000fe40004800000 */
[----:B------:R-:W-:Y:S01]  /*5060*/  PLOP3.LUT P1, PT, PT, PT, UP6, 0x40, 0x0 ;  /* 0x000000000000781c */ /* 0x000fe20003f2e868 */
[----:B------:R-:W-:Y:S01]  /*5070*/  UISETP.GE.AND UP6, UPT, UR10, 0x3a, UPT ;  /* 0x0000003a0a00788c */ /* 0x000fe2000bfc6270 */
[----:B------:R-:W-:-:S02]  /*5080*/  FSEL R33, R35, -INF , !P4 ;  /* 0xff80000023217808 */ /* 0x000fc40006000000 */
[----:B------:R-:W-:Y:S02]  /*5090*/  PLOP3.LUT P4, PT, PT, PT, UP4, 0x40, 0x0 ;  /* 0x000000000000781c */ /* 0x000fe40003f8e848 */
[C---:B------:R-:W-:Y:S02]  /*50a0*/  ISETP.LT.OR P2, PT, R5.reuse, 0x11, P2 ;  /* 0x000000110500780c */ /* 0x040fe40001741670 */
[C---:B------:R-:W-:Y:S02]  /*50b0*/  ISETP.LT.OR P0, PT, R5.reuse, 0x19, P0 ;  /* 0x000000190500780c */ /* 0x040fe40000701670 */
[----:B------:R-:W-:Y:S02]  /*50c0*/  ISETP.LT.OR P3, PT, R5, 0x1a, P3 ;  /* 0x0000001a0500780c */ /* 0x000fe40001f61670 */
[C---:B------:R-:W-:Y:S02]  /*50d0*/  ISETP.GT.AND P1, PT, R7.reuse, 0x11, P1 ;  /* 0x000000110700780c */ /* 0x040fe40000f24270 */
[----:B------:R-:W-:-:S02]  /*50e0*/  ISETP.GT.AND P4, PT, R7, 0x20, P4 ;  /* 0x000000200700780c */ /* 0x000fc40002784270 */
[----:B------:R-:W-:Y:S02]  /*50f0*/  FSEL R15, R15, -INF , !P2 ;  /* 0xff8000000f0f7808 */ /* 0x000fe40005000000 */
[----:B------:R-:W-:Y:S02]  /*5100*/  FSEL R19, R19, -INF , !P0 ;  /* 0xff80000013137808 */ /* 0x000fe40004000000 */
[----:B------:R-:W-:Y:S02]  /*5110*/  FSEL R20, R20, -INF , !P3 ;  /* 0xff80000014147808 */ /* 0x000fe40005800000 */
[----:B------:R-:W-:Y:S01]  /*5120*/  PLOP3.LUT P2, PT, PT, PT, UP2, 0x40, 0x0 ;  /* 0x000000000000781c */ /* 0x000fe20003f4e828 */
[----:B------:R-:W-:Y:S01]  /*5130*/  UISETP.GE.AND UP2, UPT, UR10, 0x2a, UPT ;  /* 0x0000002a0a00788c */ /* 0x000fe2000bf46270 */
[----:B------:R-:W-:Y:S02]  /*5140*/  PLOP3.LUT P0, PT, PT, PT, UP5, 0x40, 0x0 ;  /* 0x000000000000781c */ /* 0x000fe40003f0e858 */
[----:B------:R-:W-:-:S02]  /*5150*/  PLOP3.LUT P3, PT, PT, PT, UP0, 0x40, 0x0 ;  /* 0x000000000000781c */ /* 0x000fc40003f6e808 */
[C---:B------:R-:W-:Y:S02]  /*5160*/  ISETP.LT.OR P1, PT, R5.reuse, 0x12, P1 ;  /* 0x000000120500780c */ /* 0x040fe40000f21670 */
[----:B------:R-:W-:Y:S02]  /*5170*/  ISETP.LT.OR P4, PT, R5, 0x21, P4 ;  /* 0x000000210500780c */ /* 0x000fe40002781670 */
        /* <DEDUP_REMOVED lines=8> */
[----:B------:R-:W-:Y:S02]  /*5200*/  ISETP.LT.OR P3, PT, R5, 0x29, P3 ;  /* 0x000000290500780c */ /* 0x000fe40001f61670 */
[----:B------:R-:W-:Y:S02]  /*5210*/  ISETP.GT.AND P4, PT, R7, 0x29, P4 ;  /* 0x000000290700780c */ /* 0x000fe40002784270 */
[----:B------:R-:W-:Y:S02]  /*5220*/  FSEL R22, R22, -INF , !P0 ;  /* 0xff80000016167808 */ /* 0x000fe40004000000 */
[----:B------:R-:W-:-:S02]  /*5230*/  FSEL R23, R23, -INF , !P3 ;  /* 0xff80000017177808 */ /* 0x000fc40005800000 */
[----:B------:R-:W-:Y:S01]  /*5240*/  PLOP3.LUT P0, PT, PT, PT, UP4, 0x40, 0x0 ;  /* 0x000000000000781c */ /* 0x000fe20003f0e848 */
[----:B------:R-:W-:Y:S01]  /*5250*/  UISETP.GE.AND UP4, UPT, UR10, 0x32, UPT ;  /* 0x000000320a00788c */ /* 0x000fe2000bf86270 */
[----:B------:R-:W-:Y:S02]  /*5260*/  PLOP3.LUT P3, PT, PT, PT, UP3, 0x40, 0x0 ;  /* 0x000000000000781c */ /* 0x000fe40003f6e838 */
[----:B------:R-:W-:Y:S02]  /*5270*/  ISETP.LT.OR P4, PT, R5, 0x2a, P4 ;  /* 0x0000002a0500780c */ /* 0x000fe40002781670 */
[----:B------:R-:W-:Y:S02]  /*5280*/  ISETP.GT.AND P3, PT, R7, 0x30, P3 ;  /* 0x000000300700780c */ /* 0x000fe40001f64270 */
[----:B------:R-:W-:Y:S02]  /*5290*/  FSEL R24, R45, -INF , !P4 ;  /* 0xff8000002d187808 */ /* 0x000fe40006000000 */
[----:B------:R-:W-:-:S02]  /*52a0*/  PLOP3.LUT P4, PT, PT, PT, UP4, 0x40, 0x0 ;  /* 0x000000000000781c */ /* 0x000fc40003f8e848 */
[----:B------:R-:W-:Y:S02]  /*52b0*/  ISETP.LT.OR P3, PT, R5, 0x31, P3 ;  /* 0x000000310500780c */ /* 0x000fe40001f61670 */
[----:B------:R-:W-:Y:S02]  /*52c0*/  ISETP.GT.AND P4, PT, R7, 0x31, P4 ;  /* 0x000000310700780c */ /* 0x000fe40002784270 */
[----:B------:R-:W-:Y:S02]  /*52d0*/  FSEL R25, R48, -INF , !P3 ;  /* 0xff80000030197808 */ /* 0x000fe40005800000 */
[----:B------:R-:W-:Y:S01]  /*52e0*/  PLOP3.LUT P3, PT, PT, PT, UP5, 0x40, 0x0 ;  /* 0x000000000000781c */ /* 0x000fe20003f6e858 */
[----:B------:R-:W-:Y:S01]  /*52f0*/  UISETP.GE.AND UP5, UPT, UR10, 0x39, UPT ;  /* 0x000000390a00788c */ /* 0x000fe2000bfa6270 */
[----:B------:R-:W-:Y:S02]  /*5300*/  ISETP.LT.OR P4, PT, R5, 0x32, P4 ;  /* 0x000000320500780c */ /* 0x000fe40002781670 */
[----:B------:R-:W-:Y:S01]  /*5310*/  FMNMX.FTZ R35, R28, R29, !PT ;  /* 0x0000001d1c237209 */ /* 0x000fe20007810000 */
[----:B------:R-:W-:Y:S01]  /*5320*/  ULDC UR10, c[0x0][0x988] ;  /* 0x00026200000a7ab9 */ /* 0x000fe20000000800 */
[----:B------:R-:W-:-:S02]  /*5330*/  FSEL R26, R49, -INF , !P4 ;  /* 0xff800000311a7808 */ /* 0x000fc40006000000 */
[----:B------:R-:W-:Y:S02]  /*5340*/  PLOP3.LUT P4, PT, PT, PT, UP5, 0x40, 0x0 ;  /* 0x000000000000781c */ /* 0x000fe40003f8e858 */
[----:B------:R-:W-:Y:S02]  /*5350*/  ISETP.GT.AND P2, PT, R9, 0x18, P2 ;  /* 0x000000180900780c */ /* 0x000fe40001744270 */
[----:B------:R-:W-:Y:S02]  /*5360*/  ISETP.GT.AND P4, PT, R7, 0x38, P4 ;  /* 0x000000380700780c */ /* 0x000fe40002784270 */
[----:B------:R-:W-:Y:S02]  /*5370*/  ISETP.GT.AND P1, PT, R9, 0x19, P1 ;  /* 0x000000190900780c */ /* 0x000fe40000f24270 */
[----:B------:R-:W-:Y:S02]  /*5380*/  ISETP.LT.OR P4, PT, R5, 0x39, P4 ;  /* 0x000000390500780c */ /* 0x000fe40002781670 */
[----:B------:R-:W-:-:S02]  /*5390*/  ISETP.LT.OR P2, PT, R8, 0x19, P2 ;  /* 0x000000190800780c */ /* 0x000fc40001741670 */
[----:B------:R-:W-:Y:S02]  /*53a0*/  FSEL R27, R52, -INF , !P4 ;  /* 0xff800000341b7808 */ /* 0x000fe40006000000 */
[----:B------:R-:W-:Y:S02]  /*53b0*/  PLOP3.LUT P4, PT, PT, PT, UP6, 0x40, 0x0 ;  /* 0x000000000000781c */ /* 0x000fe40003f8e868 */
[----:B------:R-:W-:Y:S02]  /*53c0*/  ISETP.LT.OR P1, PT, R8, 0x1a, P1 ;  /* 0x0000001a0800780c */ /* 0x000fe40000f21670 */
[----:B------:R-:W-:Y:S02]  /*53d0*/  ISETP.GT.AND P4, PT, R7, 0x39, P4 ;  /* 0x000000390700780c */ /* 0x000fe40002784270 */
[----:B------:R-:W-:Y:S02]  /*53e0*/  ISETP.GT.AND P0, PT, R9, 0x20, P0 ;  /* 0x000000200900780c */ /* 0x000fe40000704270 */
[----:B------:R-:W-:-:S02]  /*53f0*/  ISETP.LT.OR P4, PT, R5, 0x3a, P4 ;  /* 0x0000003a0500780c */ /* 0x000fc40002781670 */
[----:B------:R-:W-:Y:S02]  /*5400*/  FMNMX.FTZ R5, R6, R11, !PT ;  /* 0x0000000b06057209 */ /* 0x000fe40007810000 */
[----:B------:R-:W-:Y:S02]  /*5410*/  FSEL R7, R53, -INF , !P4 ;  /* 0xff80000035077808 */ /* 0x000fe40006000000 */
[----:B------:R-:W-:Y:S02]  /*5420*/  FMNMX.FTZ R5, R10, R5, !PT ;  /* 0x000000050a057209 */ /* 0x000fe40007810000 */
[----:B------:R-:W-:Y:S01]  /*5430*/  PLOP3.LUT P4, PT, PT, PT, UP0, 0x40, 0x0 ;  /* 0x000000000000781c */ /* 0x000fe20003f8e808 */
[----:B------:R-:W-:Y:S01]  /*5440*/  UISETP.NE.AND UP0, UPT, UR14, URZ, UPT ;  /* 0x0000003f0e00728c */ /* 0x000fe2000bf05270 */
[----:B------:R-:W-:Y:S02]  /*5450*/  FMNMX.FTZ R34, R12, R5, !PT ;  /* 0x000000050c227209 */ /* 0x000fe40007810000 */
[----:B------:R-:W-:-:S02]  /*5460*/  ISETP.GT.AND P3, PT, R9, 0x21, P3 ;  /* 0x000000210900780c */ /* 0x000fc40001f64270 */
[----:B------:R-:W-:Y:S02]  /*5470*/  FMNMX.FTZ R5, R15, R34, !PT ;  /* 0x000000220f057209 */ /* 0x000fe40007810000 */
[----:B------:R-:W-:Y:S02]  /*5480*/  ISETP.LT.OR P0, PT, R8, 0x21, P0 ;  /* 0x000000210800780c */ /* 0x000fe40000701670 */
[----:B------:R-:W-:Y:S02]  /*5490*/  FMNMX.FTZ R34, R18, R5, !PT ;  /* 0x0000000512227209 */ /* 0x000fe40007810000 */
[----:B------:R-:W-:Y:S02]  /*54a0*/  ISETP.GT.AND P4, PT, R9, 0x28, P4 ;  /* 0x000000280900780c */ /* 0x000fe40002784270 */
[----:B------:R-:W-:Y:S02]  /*54b0*/  FMNMX.FTZ R5, R19, R34, !PT ;  /* 0x0000002213057209 */ /* 0x000fe40007810000 */
[----:B------:R-:W-:-:S02]  /*54c0*/  ISETP.LT.OR P3, PT, R8, 0x22, P3 ;  /* 0x000000220800780c */ /* 0x000fc40001f61670 */
[----:B------:R-:W-:Y:S02]  /*54d0*/  FMNMX.FTZ R34, R20, R5, !PT ;  /* 0x0000000514227209 */ /* 0x000fe40007810000 */
[----:B------:R-:W-:Y:S02]  /*54e0*/  ISETP.LT.OR P4, PT, R8, 0x29, P4 ;  /* 0x000000290800780c */ /* 0x000fe40002781670 */
[----:B------:R-:W-:-:S04]  /*54f0*/  FMNMX.FTZ R5, R21, R34, !PT ;  /* 0x0000002215057209 */ /* 0x000fc80007810000 */
[----:B------:R-:W-:-:S04]  /*5500*/  FMNMX.FTZ R34, R22, R5, !PT ;  /* 0x0000000516227209 */ /* 0x000fc80007810000 */
[----:B------:R-:W-:-:S04]  /*5510*/  FMNMX.FTZ R5, R23, R34, !PT ;  /* 0x0000002217057209 */ /* 0x000fc80007810000 */
[----:B------:R-:W-:-:S04]  /*5520*/  FMNMX.FTZ R34, R24, R5, !PT ;  /* 0x0000000518227209 */ /* 0x000fc80007810000 */
[----:B------:R-:W-:-:S04]  /*5530*/  FMNMX.FTZ R5, R25, R34, !PT ;  /* 0x0000002219057209 */ /* 0x000fc80007810000 */
[----:B------:R-:W-:-:S04]  /*5540*/  FMNMX.FTZ R34, R26, R5, !PT ;  /* 0x000000051a227209 */ /* 0x000fc80007810000 */
[----:B------:R-:W-:-:S04]  /*5550*/  FMNMX.FTZ R34, R27, R34, !PT ;  /* 0x000000221b227209 */ /* 0x000fc80007810000 */
[----:B------:R-:W-:-:S05]  /*5560*/  FMNMX.FTZ R36, R7, R34, !PT ;  /* 0x0000002207247209 */ /* 0x000fca0007810000 */
[----:B------:R-:W0:Y:S02]  /*5570*/  SHFL.BFLY PT, R5, R36, 0x2, 0x1f ;  /* 0x0c401f0024057f89 */ /* 0x000e2400000e0000 */
[----:B0-----:R-:W-:Y:S02]  /*5580*/  FMNMX.FTZ R37, R36, R5, !PT ;  /* 0x0000000524257209 */ /* 0x001fe40007810000 */
[----:B------:R-:W-:Y:S02]  /*5590*/  FMNMX.FTZ R36, R30, R35, !PT ;  /* 0x000000231e247209 */ /* 0x000fe40007810000 */
[----:B------:R-:W-:Y:S01]  /*55a0*/  FSEL R35, R39, -INF , !P1 ;  /* 0xff80000027237808 */ /* 0x000fe20004800000 */
[----:B------:R-:W0:Y:S01]  /*55b0*/  SHFL.BFLY PT, R34, R37, 0x1, 0x1f ;  /* 0x0c201f0025227f89 */ /* 0x000e2200000e0000 */
[----:B------:R-:W-:-:S04]  /*55c0*/  PLOP3.LUT P1, PT, PT, PT, UP3, 0x40, 0x0 ;  /* 0x000000000000781c */ /* 0x000fc80003f2e838 */
[----:B------:R-:W-:-:S04]  /*55d0*/  ISETP.GT.AND P1, PT, R9, 0x30, P1 ;  /* 0x000000300900780c */ /* 0x000fc80000f24270 */
[----:B------:R-:W-:Y:S02]  /*55e0*/  ISETP.LT.OR P1, PT, R8, 0x31, P1 ;  /* 0x000000310800780c */ /* 0x000fe40000f21670 */
[----:B0-----:R-:W-:Y:S02]  /*55f0*/  FMNMX.FTZ R5, R37, R34, !PT ;  /* 0x0000002225057209 */ /* 0x001fe40007810000 */
[----:B------:R-:W-:Y:S02]  /*5600*/  FMNMX.FTZ R37, R31, R36, !PT ;  /* 0x000000241f257209 */ /* 0x000fe40007810000 */
[----:B------:R-:W-:Y:S02]  /*5610*/  FSEL R34, R38, -INF , !P2 ;  /* 0xff80000026227808 */ /* 0x000fe40005000000 */
[----:B------:R-:W-:Y:S02]  /*5620*/  FMNMX.FTZ R38, R32, R37, !PT ;  /* 0x0000002520267209 */ /* 0x000fe40007810000 */
[----:B------:R-:W-:-:S02]  /*5630*/  PLOP3.LUT P2, PT, PT, PT, UP2, 0x40, 0x0 ;  /* 0x000000000000781c */ /* 0x000fc40003f4e828 */
[----:B------:R-:W-:Y:S02]  /*5640*/  FMNMX.FTZ R39, R33, R38, !PT ;  /* 0x0000002621277209 */ /* 0x000fe40007810000 */
[----:B------:R-:W-:Y:S02]  /*5650*/  ISETP.GT.AND P2, PT, R9, 0x29, P2 ;  /* 0x000000290900780c */ /* 0x000fe40001744270 */
[----:B------:R-:W-:Y:S02]  /*5660*/  FMNMX.FTZ R40, R34, R39, !PT ;  /* 0x0000002722287209 */ /* 0x000fe40007810000 */
[----:B------:R-:W-:Y:S01]  /*5670*/  FSEL R36, R42, -INF , !P0 ;  /* 0xff8000002a247808 */ /* 0x000fe20004000000 */
[----:B------:R-:W-:Y:S01]  /*5680*/  FMUL.FTZ R42, R5, UR10 ;  /* 0x0000000a052a7c20 */ /* 0x000fe20008410000 */
[----:B------:R-:W-:Y:S02]  /*5690*/  FMNMX.FTZ R41, R35, R40, !PT ;  /* 0x0000002823297209 */ /* 0x000fe40007810000 */
[----:B------:R-:W-:-:S02]  /*56a0*/  ISETP.LT.OR P2, PT, R8, 0x2a, P2 ;  /* 0x0000002a0800780c */ /* 0x000fc40001741670 */
[----:B------:R-:W-:Y:S02]  /*56b0*/  FSEL R37, R43, -INF , !P3 ;  /* 0xff8000002b257808 */ /* 0x000fe40005800000 */
[----:B------:R-:W-:Y:S02]  /*56c0*/  FMNMX.FTZ R40, R36, R41, !PT ;  /* 0x0000002924287209 */ /* 0x000fe40007810000 */
[----:B------:R-:W-:Y:S02]  /*56d0*/  FSEL R39, R47, -INF , !P2 ;  /* 0xff8000002f277808 */ /* 0x000fe40005000000 */
[----:B------:R-:W-:Y:S02]  /*56e0*/  FSETP.NEU.FTZ.AND P2, PT, R5, -INF , PT ;  /* 0xff8000000500780b */ /* 0x000fe40003f5d000 */
[----:B------:R-:W-:Y:S02]  /*56f0*/  PLOP3.LUT P0, PT, PT, PT, UP4, 0x40, 0x0 ;  /* 0x000000000000781c */ /* 0x000fe40003f0e848 */
[----:B------:R-:W-:-:S02]  /*5700*/  FSEL R38, R46, -INF , !P4 ;  /* 0xff8000002e267808 */ /* 0x000fc40006000000 */
[----:B------:R-:W-:Y:S02]  /*5710*/  FMNMX.FTZ R41, R37, R40, !PT ;  /* 0x0000002825297209 */ /* 0x000fe40007810000 */
[----:B------:R-:W-:Y:S02]  /*5720*/  PLOP3.LUT P3, PT, PT, PT, UP5, 0x40, 0x0 ;  /* 0x000000000000781c */ /* 0x000fe40003f6e858 */
[----:B------:R-:W-:Y:S02]  /*5730*/  PLOP3.LUT P4, PT, PT, PT, UP6, 0x40, 0x0 ;  /* 0x000000000000781c */ /* 0x000fe40003f8e868 */
[----:B------:R-:W-:Y:S02]  /*5740*/  FSEL R43, R42, RZ, P2 ;  /* 0x000000ff2a2b7208 */ /* 0x000fe40001000000 */
[C---:B------:R-:W-:Y:S02]  /*5750*/  ISETP.GT.AND P0, PT, R9.reuse, 0x31, P0 ;  /* 0x000000310900780c */ /* 0x040fe40000704270 */
[----:B------:R-:W-:Y:S01]  /*5760*/  FMNMX.FTZ R42, R38, R41, !PT ;  /* 0x00000029262a7209 */ /* 0x000fe20007810000 */
[--C-:B------:R-:W-:Y:S01]  /*5770*/  FFMA.FTZ R44, R6, UR10, -R43.reuse ;  /* 0x0000000a062c7c23 */ /* 0x100fe2000801082b */
[----:B------:R-:W-:Y:S01]  /*5780*/  ISETP.GT.AND P3, PT, R9, 0x38, P3 ;  /* 0x000000380900780c */ /* 0x000fe20001f64270 */
[--C-:B------:R-:W-:Y:S01]  /*5790*/  FFMA.FTZ R7, R7, UR10, -R43.reuse ;  /* 0x0000000a07077c23 */ /* 0x100fe2000801082b */
[----:B------:R-:W-:Y:S01]  /*57a0*/  ISETP.GT.AND P4, PT, R9, 0x39, P4 ;  /* 0x000000390900780c */ /* 0x000fe20002784270 */
[--C-:B------:R-:W-:Y:S01]  /*57b0*/  FFMA.FTZ R12, R12, UR10, -R43.reuse ;  /* 0x0000000a0c0c7c23 */ /* 0x100fe2000801082b */
[----:B------:R-:W-:Y:S01]  /*57c0*/  ISETP.LT.OR P0, PT, R8, 0x32, P0 ;  /* 0x000000320800780c */ /* 0x000fe20000701670 */
[----:B------:R0:W-:Y:S01]  /*57d0*/  MUFU.EX2 R46, R7 ;  /* 0x00000007002e7308 */ /* 0x0001e20000000800 */
[----:B------:R-:W-:Y:S01]  /*57e0*/  FSEL R40, R50, -INF , !P1 ;  /* 0xff80000032287808 */ /* 0x000fe20004800000 */
[--C-:B------:R-:W-:Y:S01]  /*57f0*/  FFMA.FTZ R10, R10, UR10, -R43.reuse ;  /* 0x0000000a0a0a7c23 */ /* 0x100fe2000801082b */
[----:B------:R-:W-:Y:S01]  /*5800*/  FMNMX.FTZ R9, R39, R42, !PT ;  /* 0x0000002a27097209 */ /* 0x000fe20007810000 */
[--C-:B------:R-:W-:Y:S01]  /*5810*/  FFMA.FTZ R15, R15, UR10, -R43.reuse ;  /* 0x0000000a0f0f7c23 */ /* 0x100fe2000801082b */
[----:B------:R-:W-:Y:S01]  /*5820*/  ISETP.LT.OR P3, PT, R8, 0x39, P3 ;  /* 0x000000390800780c */ /* 0x000fe20001f61670 */
[--C-:B------:R-:W-:Y:S01]  /*5830*/  FFMA.FTZ R18, R18, UR10, -R43.reuse ;  /* 0x0000000a12127c23 */ /* 0x100fe2000801082b */
[----:B------:R-:W-:Y:S01]  /*5840*/  FSEL R41, R51, -INF , !P0 ;  /* 0xff80000033297808 */ /* 0x000fe20004000000 */
[----:B------:R-:W-:Y:S01]  /*5850*/  MUFU.EX2 R47, R12 ;  /* 0x0000000c002f7308 */ /* 0x000fe20000000800 */
[----:B------:R-:W-:Y:S01]  /*5860*/  FMNMX.FTZ R6, R40, R9, !PT ;  /* 0x0000000928067209 */ /* 0x000fe20007810000 */
[--C-:B------:R-:W-:Y:S01]  /*5870*/  FFMA.FTZ R19, R19, UR10, -R43.reuse ;  /* 0x0000000a13137c23 */ /* 0x100fe2000801082b */
[----:B------:R-:W-:Y:S01]  /*5880*/  ISETP.LT.OR P4, PT, R8, 0x3a, P4 ;  /* 0x0000003a0800780c */ /* 0x000fe20002781670 */
[--C-:B------:R-:W-:Y:S01]  /*5890*/  FFMA.FTZ R8, R11, UR10, -R43.reuse ;  /* 0x0000000a0b087c23 */ /* 0x100fe2000801082b */
[----:B------:R-:W-:Y:S01]  /*58a0*/  FSEL R42, R54, -INF , !P3 ;  /* 0xff800000362a7808 */ /* 0x000fe20005800000 */
[--C-:B------:R-:W-:Y:S01]  /*58b0*/  FFMA.FTZ R20, R20, UR10, -R43.reuse ;  /* 0x0000000a14147c23 */ /* 0x100fe2000801082b */
[----:B------:R-:W-:Y:S01]  /*58c0*/  FMNMX.FTZ R9, R41, R6, !PT ;  /* 0x0000000629097209 */ /* 0x000fe20007810000 */
[----:B------:R-:W-:Y:S01]  /*58d0*/  MUFU.EX2 R45, R8 ;  /* 0x00000008002d7308 */ /* 0x000fe20000000800 */
[----:B------:R-:W-:Y:S01]  /*58e0*/  FSEL R11, R55, -INF , !P4 ;  /* 0xff800000370b7808 */ /* 0x000fe20006000000 */
[--C-:B------:R-:W-:Y:S01]  /*58f0*/  FFMA.FTZ R21, R21, UR10, -R43.reuse ;  /* 0x0000000a15157c23 */ /* 0x100fe2000801082b */
[----:B------:R-:W-:Y:S01]  /*5900*/  FMNMX.FTZ R6, R42, R9, !PT ;  /* 0x000000092a067209 */ /* 0x000fe20007810000 */
[--C-:B------:R-:W-:Y:S01]  /*5910*/  FFMA.FTZ R22, R22, UR10, -R43.reuse ;  /* 0x0000000a16167c23 */ /* 0x100fe2000801082b */
[----:B0-----:R-:W-:Y:S01]  /*5920*/  LEA.HI R7, R17, R16, RZ, 0x4 ;  /* 0x0000001011077211 */ /* 0x001fe200078f20ff */
[--C-:B------:R-:W-:Y:S01]  /*5930*/  FFMA.FTZ R23, R23, UR10, -R43.reuse ;  /* 0x0000000a17177c23 */ /* 0x100fe2000801082b */
[----:B------:R-:W-:Y:S01]  /*5940*/  FMNMX.FTZ R6, R11, R6, !PT ;  /* 0x000000060b067209 */ /* 0x000fe20007810000 */
[----:B------:R-:W-:Y:S01]  /*5950*/  MUFU.EX2 R154, R10 ;  /* 0x0000000a009a7308 */ /* 0x000fe20000000800 */
[--C-:B------:R-:W-:Y:S01]  /*5960*/  FFMA.FTZ R24, R24, UR10, -R43.reuse ;  /* 0x0000000a18187c23 */ /* 0x100fe2000801082b */
[--C-:B------:R-:W-:Y:S01]  /*5970*/  FFMA.FTZ R25, R25, UR10, -R43.reuse ;  /* 0x0000000a19197c23 */ /* 0x100fe2000801082b */
[--C-:B------:R-:W-:Y:S01]  /*5980*/  FFMA.FTZ R26, R26, UR10, -R43.reuse ;  /* 0x0000000a1a1a7c23 */ /* 0x100fe2000801082b */
[----:B------:R-:W0:Y:S01]  /*5990*/  SHFL.BFLY PT, R9, R6, 0x2, 0x1f ;  /* 0x0c401f0006097f89 */ /* 0x000e2200000e0000 */
[----:B------:R-:W-:-:S03]  /*59a0*/  FFMA.FTZ R27, R27, UR10, -R43 ;  /* 0x0000000a1b1b7c23 */ /* 0x000fc6000801082b */
[----:B------:R-:W1:Y:S08]  /*59b0*/  MUFU.EX2 R44, R44 ;  /* 0x0000002c002c7308 */ /* 0x000e700000000800 */
[----:B------:R-:W-:Y:S08]  /*59c0*/  MUFU.EX2 R15, R15 ;  /* 0x0000000f000f7308 */ /* 0x000ff00000000800 */
[----:B------:R-:W2:Y:S01]  /*59d0*/  MUFU.EX2 R18, R18 ;  /* 0x0000001200127308 */ /* 0x000ea20000000800 */
[----:B-1----:R-:W-:-:S02]  /*59e0*/  F2FP.BF16.F32.PACK_AB R152, R45, R44 ;  /* 0x0000002c2d98723e */ /* 0x002fc400000010ff */
[----:B0-----:R-:W-:-:S05]  /*59f0*/  FMNMX.FTZ R9, R6, R9, !PT ;  /* 0x0000000906097209 */ /* 0x001fca0007810000 */
[----:B------:R-:W-:Y:S01]  /*5a00*/  MUFU.EX2 R19, R19 ;  /* 0x0000001300137308 */ /* 0x000fe20000000800 */
[----:B------:R-:W0:Y:S07]  /*5a10*/  SHFL.BFLY PT, R6, R9, 0x1, 0x1f ;  /* 0x0c201f0009067f89 */ /* 0x000e2e00000e0000 */
[----:B------:R-:W1:Y:S01]  /*5a20*/  MUFU.EX2 R20, R20 ;  /* 0x0000001400147308 */ /* 0x000e620000000800 */
[----:B--2---:R-:W-:-:S07]  /*5a30*/  F2FP.BF16.F32.PACK_AB R156, R18, R15 ;  /* 0x0000000f129c723e */ /* 0x004fce00000010ff */
[----:B------:R-:W-:Y:S08]  /*5a40*/  MUFU.EX2 R21, R21 ;  /* 0x0000001500157308 */ /* 0x000ff00000000800 */
[----:B------:R-:W-:Y:S01]  /*5a50*/  MUFU.EX2 R22, R22 ;  /* 0x0000001600167308 */ /* 0x000fe20000000800 */
[----:B0-----:R-:W-:Y:S02]  /*5a60*/  FMNMX.FTZ R6, R9, R6, !PT ;  /* 0x0000000609067209 */ /* 0x001fe40007810000 */
[----:B------:R-:W-:-:S02]  /*5a70*/  LOP3.LUT R9, R7, 0xfffffff0, RZ, 0xc0, !PT ;  /* 0xfffffff007097812 */ /* 0x000fc400078ec0ff */
[C---:B------:R-:W-:Y:S01]  /*5a80*/  FSETP.NEU.FTZ.AND P0, PT, R6.reuse, -INF , PT ;  /* 0xff8000000600780b */ /* 0x040fe20003f1d000 */
[----:B------:R-:W-:Y:S01]  /*5a90*/  FMUL.FTZ R8, R6, UR10 ;  /* 0x0000000a06087c20 */ /* 0x000fe20008410000 */
[----:B-1----:R-:W-:Y:S01]  /*5aa0*/  F2FP.BF16.F32.PACK_AB R158, R20, R19 ;  /* 0x00000013149e723e */ /* 0x002fe200000010ff */
[----:B------:R-:W-:Y:S01]  /*5ab0*/  IMAD.IADD R9, R16, 0x1, -R9 ;  /* 0x0000000110097824 */ /* 0x000fe200078e0a09 */
[----:B------:R-:W-:Y:S01]  /*5ac0*/  LEA.HI R16, R17, R16, RZ, 0x5 ;  /* 0x0000001011107211 */ /* 0x000fe200078f28ff */
[----:B------:R-:W-:Y:S01]  /*5ad0*/  MUFU.EX2 R23, R23 ;  /* 0x0000001700177308 */ /* 0x000fe20000000800 */
[----:B------:R-:W-:Y:S02]  /*5ae0*/  FSEL R12, R8, RZ, P0 ;  /* 0x000000ff080c7208 */ /* 0x000fe40000000000 */
[----:B------:R-:W-:Y:S01]  /*5af0*/  SHF.R.S32.HI R8, RZ, 0x1f, R9 ;  /* 0x0000001fff087819 */ /* 0x000fe20000011409 */
[----:B------:R-:W-:Y:S02]  /*5b00*/  IMAD.SHL.U32 R16, R16, 0x20, RZ ;  /* 0x0000002010107824 */ /* 0x000fe400078e00ff */
[--C-:B------:R-:W-:Y:S01]  /*5b10*/  FFMA.FTZ R28, R28, UR10, -R12.reuse ;  /* 0x0000000a1c1c7c23 */ /* 0x100fe2000801080c */
[----:B------:R-:W-:Y:S01]  /*5b20*/  LEA.HI R8, R8, R9, RZ, 0x3 ;  /* 0x0000000908087211 */ /* 0x000fe200078f18ff */
[--C-:B------:R-:W-:Y:S01]  /*5b30*/  FFMA.FTZ R29, R29, UR10, -R12.reuse ;  /* 0x0000000a1d1d7c23 */ /* 0x100fe2000801080c */
[--C-:B------:R-:W-:Y:S01]  /*5b40*/  FFMA.FTZ R30, R30, UR10, -R12.reuse ;  /* 0x0000000a1e1e7c23 */ /* 0x100fe2000801080c */
[--C-:B------:R-:W-:Y:S01]  /*5b50*/  FFMA.FTZ R31, R31, UR10, -R12.reuse ;  /* 0x0000000a1f1f7c23 */ /* 0x100fe2000801080c */
[C---:B------:R-:W-:Y:S01]  /*5b60*/  LOP3.LUT R10, R8.reuse, 0xfffffff8, RZ, 0xc0, !PT ;  /* 0xfffffff8080a7812 */ /* 0x040fe200078ec0ff */
[----:B------:R-:W-:Y:S01]  /*5b70*/  MUFU.EX2 R28, R28 ;  /* 0x0000001c001c7308 */ /* 0x000fe20000000800 */
[----:B------:R-:W-:Y:S01]  /*5b80*/  SHF.L.U32 R17, R8, 0x6, RZ ;  /* 0x0000000608117819 */ /* 0x000fe200000006ff */
[--C-:B------:R-:W-:Y:S01]  /*5b90*/  FFMA.FTZ R32, R32, UR10, -R12.reuse ;  /* 0x0000000a20207c23 */ /* 0x100fe2000801080c */
[----:B------:R-:W-:Y:S01]  /*5ba0*/  IADD3 R10, R9, -R10, RZ ;  /* 0x8000000a090a7210 */ /* 0x000fe20007ffe0ff */
[--C-:B------:R-:W-:Y:S01]  /*5bb0*/  FFMA.FTZ R33, R33, UR10, -R12.reuse ;  /* 0x0000000a21217c23 */ /* 0x100fe2000801080c */
[----:B------:R-:W-:Y:S01]  /*5bc0*/  SHF.R.S32.HI R9, RZ, 0x4, R7 ;  /* 0x00000004ff097819 */ /* 0x000fe20000011407 */
[--C-:B------:R-:W-:Y:S01]  /*5bd0*/  FFMA.FTZ R34, R34, UR10, -R12.reuse ;  /* 0x0000000a22227c23 */ /* 0x100fe2000801080c */
[----:B------:R-:W-:Y:S01]  /*5be0*/  LOP3.LUT R17, R17, 0x7ffffe00, RZ, 0xc0, !PT ;  /* 0x7ffffe0011117812 */ /* 0x000fe200078ec0ff */
[----:B------:R-:W-:Y:S01]  /*5bf0*/  IMAD.SHL.U32 R7, R10, 0x40, RZ ;  /* 0x000000400a077824 */ /* 0x000fe200078e00ff */
[----:B------:R-:W0:Y:S01]  /*5c00*/  MUFU.EX2 R29, R29 ;  /* 0x0000001d001d7308 */ /* 0x000e220000000800 */
[----:B------:R-:W-:Y:S01]  /*5c10*/  IMAD.SHL.U32 R48, R9, 0x8, RZ ;  /* 0x0000000809307824 */ /* 0x000fe200078e00ff */
[----:B------:R-:W-:Y:S01]  /*5c20*/  LOP3.LUT R9, R16, 0x7ffffc00, RZ, 0xc0, !PT ;  /* 0x7ffffc0010097812 */ /* 0x000fe200078ec0ff */
[--C-:B------:R-:W-:Y:S01]  /*5c30*/  FFMA.FTZ R35, R35, UR10, -R12.reuse ;  /* 0x0000000a23237c23 */ /* 0x100fe2000801080c */
[----:B------:R-:W-:Y:S01]  /*5c40*/  LOP3.LUT R7, R7, 0x1c0, RZ, 0xc0, !PT ;  /* 0x000001c007077812 */ /* 0x000fe200078ec0ff */
[--C-:B------:R-:W-:Y:S01]  /*5c50*/  FFMA.FTZ R36, R36, UR10, -R12.reuse ;  /* 0x0000000a24247c23 */ /* 0x100fe2000801080c */
[--C-:B------:R-:W-:Y:S01]  /*5c60*/  FFMA.FTZ R37, R37, UR10, -R12.reuse ;  /* 0x0000000a25257c23 */ /* 0x100fe2000801080c */
[----:B------:R-:W-:Y:S01]  /*5c70*/  FFMA.FTZ R38, R38, UR10, -R12 ;  /* 0x0000000a26267c23 */ /* 0x000fe2000801080c */
[----:B------:R-:W-:Y:S01]  /*5c80*/  LOP3.LUT R48, R7, 0x8, R48, 0xf8, !PT ;  /* 0x0000000807307812 */ /* 0x000fe200078ef830 */
[----:B------:R-:W1:Y:S01]  /*5c90*/  MUFU.EX2 R30, R30 ;  /* 0x0000001e001e7308 */ /* 0x000e620000000800 */
[----:B------:R-:W-:Y:S01]  /*5ca0*/  SHF.R.U32.HI R7, RZ, 0x3, R7 ;  /* 0x00000003ff077819 */ /* 0x000fe20000011607 */
[--C-:B------:R-:W-:Y:S01]  /*5cb0*/  FFMA.FTZ R39, R39, UR10, -R12.reuse ;  /* 0x0000000a27277c23 */ /* 0x100fe2000801080c */
[--C-:B------:R-:W-:Y:S01]  /*5cc0*/  FFMA.FTZ R40, R40, UR10, -R12.reuse ;  /* 0x0000000a28287c23 */ /* 0x100fe2000801080c */
[--C-:B------:R-:W-:Y:S01]  /*5cd0*/  FFMA.FTZ R41, R41, UR10, -R12.reuse ;  /* 0x0000000a29297c23 */ /* 0x100fe2000801080c */
[----:B------:R-:W-:Y:S01]  /*5ce0*/  LOP3.LUT R48, R48, R7, RZ, 0x3c, !PT ;  /* 0x0000000730307212 */ /* 0x000fe200078e3cff */
[----:B------:R-:W-:Y:S01]  /*5cf0*/  FADD.FTZ R7, R44, R45 ;  /* 0x0000002d2c077221 */ /* 0x000fe20000010000 */
[----:B------:R-:W-:Y:S01]  /*5d00*/  LOP3.LUT P0, RZ, R10, 0x4, RZ, 0xc0, !PT ;  /* 0x000000040aff7812 */ /* 0x000fe2000780c0ff */
[----:B------:R-:W2:Y:S01]  /*5d10*/  MUFU.EX2 R31, R31 ;  /* 0x0000001f001f7308 */ /* 0x000ea20000000800 */
[----:B------:R-:W-:Y:S01]  /*5d20*/  IADD3 R48, R48, R17, R9 ;  /* 0x0000001130307210 */ /* 0x000fe20007ffe009 */
[----:B------:R-:W-:Y:S01]  /*5d30*/  FADD.FTZ R8, R154, R7 ;  /* 0x000000079a087221 */ /* 0x000fe20000010000 */
[----:B0-----:R-:W-:Y:S01]  /*5d40*/  FADD.FTZ R9, R28, R29 ;  /* 0x0000001d1c097221 */ /* 0x001fe20000010000 */
[----:B------:R-:W-:Y:S01]  /*5d50*/  LOP3.LUT P1, RZ, R10, 0x2, RZ, 0xc0, !PT ;  /* 0x000000020aff7812 */ /* 0x000fe2000782c0ff */
[----:B------:R-:W-:Y:S01]  /*5d60*/  FFMA.FTZ R42, R42, UR10, -R12 ;  /* 0x0000000a2a2a7c23 */ /* 0x000fe2000801080c */
[C---:B------:R-:W-:Y:S01]  /*5d70*/  FADD.FTZ R8, R47.reuse, R8 ;  /* 0x000000082f087221 */ /* 0x040fe20000010000 */
[----:B------:R-:W-:Y:S01]  /*5d80*/  F2FP.BF16.F32.PACK_AB R154, R47, R154 ;  /* 0x0000009a2f9a723e */ /* 0x000fe200000010ff */
[----:B------:R-:W0:Y:S01]  /*5d90*/  MUFU.EX2 R32, R32 ;  /* 0x0000002000207308 */ /* 0x000e220000000800 */
[----:B------:R-:W-:Y:S01]  /*5da0*/  F2FP.BF16.F32.PACK_AB R153, R29, R28 ;  /* 0x0000001c1d99723e */ /* 0x000fe200000010ff */
[----:B------:R-:W-:Y:S01]  /*5db0*/  FADD.FTZ R7, R15, R8 ;  /* 0x000000080f077221 */ /* 0x000fe20000010000 */
[----:B------:R-:W-:Y:S01]  /*5dc0*/  IMAD.MOV.U32 R15, RZ, RZ, -0x40 ;  /* 0xffffffc0ff0f7424 */ /* 0x000fe200078e00ff */
[----:B------:R-:W-:-:S02]  /*5dd0*/  F2FP.BF16.F32.PACK_AB R160, R22, R21 ;  /* 0x0000001516a0723e */ /* 0x000fc400000010ff */
[----:B------:R-:W-:Y:S01]  /*5de0*/  FADD.FTZ R8, R18, R7 ;  /* 0x0000000712087221 */ /* 0x000fe20000010000 */
[----:B------:R-:W-:Y:S01]  /*5df0*/  FFMA.FTZ R7, R11, UR10, -R12 ;  /* 0x0000000a0b077c23 */ /* 0x000fe2000801080c */
[----:B------:R-:W3:Y:S01]  /*5e00*/  MUFU.EX2 R33, R33 ;  /* 0x0000002100217308 */ /* 0x000ee20000000800 */
[----:B------:R-:W-:Y:S01]  /*5e10*/  LEA R12, R48, UR37, 0x1 ;  /* 0x00000025300c7c11 */ /* 0x000fe2000f8e08ff */
[----:B------:R-:W-:Y:S01]  /*5e20*/  FADD.FTZ R17, R19, R8 ;  /* 0x0000000813117221 */ /* 0x000fe20000010000 */
[----:B-1----:R-:W-:Y:S01]  /*5e30*/  FADD.FTZ R8, R30, R9 ;  /* 0x000000091e087221 */ /* 0x002fe20000010000 */
[C---:B--2---:R-:W-:Y:S02]  /*5e40*/  F2FP.BF16.F32.PACK_AB R155, R31.reuse, R30 ;  /* 0x0000001e1f9b723e */ /* 0x044fe400000010ff */
[----:B------:R-:W-:Y:S01]  /*5e50*/  FADD.FTZ R10, R20, R17 ;  /* 0x00000011140a7221 */ /* 0x000fe20000010000 */
[----:B------:R-:W-:Y:S01]  /*5e60*/  FADD.FTZ R9, R31, R8 ;  /* 0x000000081f097221 */ /* 0x000fe20000010000 */
[----:B------:R-:W1:Y:S01]  /*5e70*/  MUFU.EX2 R34, R34 ;  /* 0x0000002200227308 */ /* 0x000e620000000800 */
[----:B------:R2:W-:Y:S01]  /*5e80*/  STSM.16.M88.4 [R12+0x26800], R152 ;  /* 0x026800980c007844 */ /* 0x0005e20000000200 */
[----:B------:R-:W-:Y:S01]  /*5e90*/  FADD.FTZ R11, R21, R10 ;  /* 0x0000000a150b7221 */ /* 0x000fe20000010000 */
[----:B0-----:R-:W-:Y:S01]  /*5ea0*/  FADD.FTZ R8, R32, R9 ;  /* 0x0000000920087221 */ /* 0x001fe20000010000 */
[----:B------:R-:W-:-:S02]  /*5eb0*/  VIADD R10, R12, 0x26800 ;  /* 0x000268000c0a7836 */ /* 0x000fc40000000000 */
[----:B------:R-:W-:Y:S01]  /*5ec0*/  FADD.FTZ R16, R22, R11 ;  /* 0x0000000b16107221 */ /* 0x000fe20000010000 */
[----:B------:R-:W-:Y:S01]  /*5ed0*/  VIADD R11, R12, 0x26820 ;  /* 0x000268200c0b7836 */ /* 0x000fe20000000000 */
[----:B------:R-:W0:Y:S01]  /*5ee0*/  MUFU.EX2 R35, R35 ;  /* 0x0000002300237308 */ /* 0x000e220000000800 */
[----:B---3--:R-:W-:Y:S01]  /*5ef0*/  FADD.FTZ R9, R33, R8 ;  /* 0x0000000821097221 */ /* 0x008fe20000010000 */
[----:B------:R-:W-:Y:S01]  /*5f00*/  FADD.FTZ R17, R23, R16 ;  /* 0x0000001017117221 */ /* 0x000fe20000010000 */
[----:B------:R-:W-:Y:S02]  /*5f10*/  @P1 IADD3 R11, R10, -0x20, RZ ;  /* 0xffffffe00a0b1810 */ /* 0x000fe40007ffe0ff */
[----:B------:R-:W-:-:S03]  /*5f20*/  F2FP.BF16.F32.PACK_AB R157, R33, R32 ;  /* 0x00000020219d723e */ /* 0x000fc600000010ff */
[----:B------:R-:W3:Y:S01]  /*5f30*/  MUFU.EX2 R36, R36 ;  /* 0x0000002400247308 */ /* 0x000ee20000000800 */
[----:B-1----:R-:W-:-:S07]  /*5f40*/  FADD.FTZ R8, R34, R9 ;  /* 0x0000000922087221 */ /* 0x002fce0000010000 */
[----:B------:R-:W1:Y:S01]  /*5f50*/  MUFU.EX2 R37, R37 ;  /* 0x0000002500257308 */ /* 0x000e620000000800 */
[C---:B0-----:R-:W-:Y:S01]  /*5f60*/  FADD.FTZ R9, R35.reuse, R8 ;  /* 0x0000000823097221 */ /* 0x041fe20000010000 */
[----:B------:R-:W-:-:S05]  /*5f70*/  F2FP.BF16.F32.PACK_AB R159, R35, R34 ;  /* 0x00000022239f723e */ /* 0x000fca00000010ff */
[----:B------:R2:W-:Y:S01]  /*5f80*/  STSM.16.M88.4 [R11], R156 ;  /* 0x0000009c0b007844 */ /* 0x0005e20000000200 */
[----:B------:R-:W0:Y:S01]  /*5f90*/  MUFU.EX2 R38, R38 ;  /* 0x0000002600267308 */ /* 0x000e220000000800 */
[----:B---3--:R-:W-:Y:S01]  /*5fa0*/  FADD.FTZ R8, R36, R9 ;  /* 0x0000000924087221 */ /* 0x008fe20000010000 */
[----:B------:R-:W-:-:S05]  /*5fb0*/  SEL R9, R15, 0x40, P0 ;  /* 0x000000400f097807 */ /* 0x000fca0000000000 */
[----:B------:R-:W-:Y:S01]  /*5fc0*/  IMAD.IADD R10, R10, 0x1, R9 ;  /* 0x000000010a0a7824 */ /* 0x000fe200078e0209 */
[----:B------:R-:W3:Y:S01]  /*5fd0*/  MUFU.EX2 R24, R24 ;  /* 0x0000001800187308 */ /* 0x000ee20000000800 */
[C---:B-1----:R-:W-:Y:S01]  /*5fe0*/  FADD.FTZ R15, R37.reuse, R8 ;  /* 0x00000008250f7221 */ /* 0x042fe20000010000 */
[----:B------:R-:W-:Y:S01]  /*5ff0*/  F2FP.BF16.F32.PACK_AB R161, R37, R36 ;  /* 0x0000002425a1723e */ /* 0x000fe200000010ff */
[----:B------:R-:W-:-:S05]  /*6000*/  IMAD.IADD R9, R9, 0x1, R11 ;  /* 0x0000000109097824 */ /* 0x000fca00078e020b */
[----:B------:R-:W1:Y:S01]  /*6010*/  MUFU.EX2 R39, R39 ;  /* 0x0000002700277308 */ /* 0x000e620000000800 */
[----:B0-----:R-:W-:-:S07]  /*6020*/  FADD.FTZ R8, R38, R15 ;  /* 0x0000000f26087221 */ /* 0x001fce0000010000 */
[----:B------:R-:W-:Y:S01]  /*6030*/  MUFU.EX2 R25, R25 ;  /* 0x0000001900197308 */ /* 0x000fe20000000800 */
[C---:B---3--:R-:W-:Y:S01]  /*6040*/  F2FP.BF16.F32.PACK_AB R162, R24.reuse, R23 ;  /* 0x0000001718a2723e */ /* 0x048fe200000010ff */
[----:B------:R-:W-:-:S06]  /*6050*/  FADD.FTZ R24, R24, R17 ;  /* 0x0000001118187221 */ /* 0x000fcc0000010000 */
[----:B------:R-:W0:Y:S01]  /*6060*/  MUFU.EX2 R26, R26 ;  /* 0x0000001a001a7308 */ /* 0x000e220000000800 */
[C---:B-1----:R-:W-:Y:S01]  /*6070*/  F2FP.BF16.F32.PACK_AB R163, R39.reuse, R38 ;  /* 0x0000002627a3723e */ /* 0x042fe200000010ff */
[----:B------:R-:W-:-:S04]  /*6080*/  FADD.FTZ R39, R39, R8 ;  /* 0x0000000827277221 */ /* 0x000fc80000010000 */
[----:B------:R2:W-:Y:S02]  /*6090*/  STSM.16.M88.4 [R10], R160 ;  /* 0x000000a00a007844 */ /* 0x0005e40000000200 */
[----:B------:R-:W-:Y:S08]  /*60a0*/  MUFU.EX2 R40, R40 ;  /* 0x0000002800287308 */ /* 0x000ff00000000800 */
[----:B------:R-:W1:Y:S01]  /*60b0*/  MUFU.EX2 R41, R41 ;  /* 0x0000002900297308 */ /* 0x000e620000000800 */
[----:B0-----:R-:W-:Y:S01]  /*60c0*/  F2FP.BF16.F32.PACK_AB R164, R26, R25 ;  /* 0x000000191aa4723e */ /* 0x001fe200000010ff */
[----:B------:R-:W-:-:S04]  /*60d0*/  FADD.FTZ R25, R25, R24 ;  /* 0x0000001819197221 */ /* 0x000fc80000010000 */
[----:B------:R-:W-:Y:S02]  /*60e0*/  FADD.FTZ R26, R26, R25 ;  /* 0x000000191a1a7221 */ /* 0x000fe40000010000 */
[----:B------:R-:W0:Y:S08]  /*60f0*/  MUFU.EX2 R27, R27 ;  /* 0x0000001b001b7308 */ /* 0x000e300000000800 */
[----:B------:R-:W-:Y:S01]  /*6100*/  MUFU.EX2 R42, R42 ;  /* 0x0000002a002a7308 */ /* 0x000fe20000000800 */
[----:B-1----:R-:W-:Y:S01]  /*6110*/  F2FP.BF16.F32.PACK_AB R165, R41, R40 ;  /* 0x0000002829a5723e */ /* 0x002fe200000010ff */
[----:B------:R-:W-:-:S04]  /*6120*/  FADD.FTZ R40, R40, R39 ;  /* 0x0000002728287221 */ /* 0x000fc80000010000 */
[----:B------:R-:W-:Y:S02]  /*6130*/  FADD.FTZ R41, R41, R40 ;  /* 0x0000002829297221 */ /* 0x000fe40000010000 */
[----:B------:R-:W1:Y:S01]  /*6140*/  MUFU.EX2 R7, R7 ;  /* 0x0000000700077308 */ /* 0x000e620000000800 */
[----:B0-----:R-:W-:Y:S01]  /*6150*/  F2FP.BF16.F32.PACK_AB R166, R46, R27 ;  /* 0x0000001b2ea6723e */ /* 0x001fe200000010ff */
[----:B------:R-:W-:-:S04]  /*6160*/  FADD.FTZ R27, R27, R26 ;  /* 0x0000001a1b1b7221 */ /* 0x000fc80000010000 */
[----:B------:R-:W-:Y:S01]  /*6170*/  FADD.FTZ R8, R46, R27 ;  /* 0x0000001b2e087221 */ /* 0x000fe20000010000 */
[----:B-1----:R-:W-:Y:S01]  /*6180*/  F2FP.BF16.F32.PACK_AB R167, R7, R42 ;  /* 0x0000002a07a7723e */ /* 0x002fe200000010ff */
[----:B------:R-:W-:-:S04]  /*6190*/  FADD.FTZ R42, R42, R41 ;  /* 0x000000292a2a7221 */ /* 0x000fc80000010000 */
[----:B------:R2:W-:Y:S01]  /*61a0*/  STSM.16.M88.4 [R9], R164 ;  /* 0x000000a409007844 */ /* 0x0005e20000000200 */
[----:B------:R-:W-:Y:S01]  /*61b0*/  FADD.FTZ R7, R7, R42 ;  /* 0x0000002a07077221 */ /* 0x000fe20000010000 */
[----:B------:R-:W-:Y:S06]  /*61c0*/  @!P5 BRA `(.L_x_1786) ;  /* 0x000000000004d947 */ /* 0x000fec0003800000 */
[----:B------:R-:W-:Y:S01]  /*61d0*/  BPT.TRAP 0x1 ;  /* 0x000000040000795c */ /* 0x000fe20000300000 */
.L_x_1786:
[----:B------:R0:W1:Y:S01]  /*61e0*/  SYNCS.PHASECHK.TRANS64.TRYWAIT P0, [UR37+0x28c50], R14 ;  /* 0x028c500eff0075a7 */ /* 0x0000620008000165 */
[----:B------:R-:W-:Y:S05]  /*61f0*/  @!P5 BRA `(.L_x_1787) ;  /* 0x000000000004d947 */ /* 0x000fea0003800000 */
[----:B------:R-:W-:Y:S01]  /*6200*/  BPT.TRAP 0x1 ;  /* 0x000000040000795c */ /* 0x000fe20000300000 */
.L_x_1787:
[----:B-1----:R-:W-:Y:S05]  /*6210*/  @P0 BRA `(.L_x_1788) ;  /* 0x0000000000080947 */ /* 0x002fea0003800000 */
[----:B------:R-:W1:Y:S02]  /*6220*/  SYNCS.PHASECHK.TRANS64.TRYWAIT P0, [UR37+0x28c50], R14 ;  /* 0x028c500eff0075a7 */ /* 0x000e640008000165 */
[----:B-1----:R-:W-:Y:S05]  /*6230*/  @!P0 BRA `(.L_x_1789) ;  /* 0x000000f000948947 */ /* 0x002fea0003800000 */
.L_x_1788:
[----:B------:R-:W-:Y:S01]  /*6240*/  WARPGROUP.ARRIVE ;  /* 0x00000000000079c5 */ /* 0x000fe20000000000 */
[----:B------:R-:W-:Y:S01]  /*6250*/  UMOV UR14, UR36 ;  /* 0x00000024000e7c82 */ /* 0x000fe20008000000 */
[----:B------:R-:W-:Y:S01]  /*6260*/  UMOV UR15, 0x40000040 ;  /* 0x40000040000f7882 */ /* 0x000fe20000000000 */
[----:B------:R-:W-:Y:S01]  /*6270*/  PLOP3.LUT P0, PT, PT, PT, UP1, 0x40, 0x0 ;  /* 0x000000000000781c */ /* 0x000fe20003f0e818 */
[----:B------:R-:W-:Y:S01]  /*6280*/  @UP0 ULDC UR23, c[0x0][0x450] ;  /* 0x0001140000170ab9 */ /* 0x000fe20000000800 */
[----:B-1----:R-:W-:Y:S01]  /*6290*/  @!P6 VIADD R13, R13, 0x28c60 ;  /* 0x00028c600d0de836 */ /* 0x002fe20000000000 */
[----:B------:R-:W-:Y:S01]  /*62a0*/  HGMMA.64x256x16.F32.BF16 R24, R152, gdesc[UR12].tnspB, RZ, !UPT, gsb0 ;  /* 0x43e0000c98187df0 */ /* 0x000fe2000c0018ff */
[----:B------:R-:W-:Y:S01]  /*62b0*/  UIADD3 UR14, UR36, 0x80, URZ ;  /* 0x00000080240e7890 */ /* 0x000fe2000fffe03f */
[----:B------:R-:W-:Y:S01]  /*62c0*/  UMOV UR15, 0x40000040 ;  /* 0x40000040000f7882 */ /* 0x000fe20000000000 */
[----:B------:R-:W-:Y:S01]  /*62d0*/  UIMAD UR22, UR39, UR11, -UR18 ;  /* 0x0000000b271672a4 */ /* 0x000fe2000f8e0a12 */
[----:B------:R-:W-:Y:S01]  /*62e0*/  @!P6 PRMT R13, RZ, 0x654, R13 ;  /* 0x00000654ff0de816 */ /* 0x000fe2000000000d */
[----:B------:R-:W-:Y:S01]  /*62f0*/  UIADD3 UR42, UR42, -0x2, URZ ;  /* 0xfffffffe2a2a7890 */ /* 0x000fe2000fffe03f */
[----:B------:R-:W-:-:S02]  /*6300*/  WARPGROUP.DEPBAR.LE gsb0, 0x0 ;  /* 0x00008000000079c5 */ /* 0x000fc40000010000 */
        /* <DEDUP_REMOVED lines=15> */
[----:B------:R-:W1:Y:S02]  /*6400*/  S2UR UR14, SR_CTAID.X ;  /* 0x00000000000e79c3 */ /* 0x000e640000002500 */
[----:B-1----:R-:W-:-:S03]  /*6410*/  USHF.L.U32 UR19, UR14, 0x6, URZ ;  /* 0x000000060e137899 */ /* 0x002fc6000800063f */
[----:B------:R-:W-:Y:S02]  /*6420*/  @UP0 ULDC UR14, c[0x0][0x44c] ;  /* 0x00011300000e0ab9 */ /* 0x000fe40000000800 */
[----:B------:R-:W-:-:S04]  /*6430*/  UIMAD.WIDE.U32 UR14, UR19, UR14, URZ ;  /* 0x0000000e130e72a5 */ /* 0x000fc8000f8e003f */
[----:B------:R-:W-:-:S04]  /*6440*/  @UP0 USHF.R.U32.HI UR19, URZ, UR23, UR15 ;  /* 0x000000173f130299 */ /* 0x000fc8000801160f */
[----:B------:R-:W-:-:S04]  /*6450*/  UIADD3 UR14, UR22, UR19, URZ ;  /* 0x00000013160e7290 */ /* 0x000fc8000fffe03f */
[----:B------:R-:W-:Y:S01]  /*6460*/  UIADD3 UR4, UR14, UR4, URZ ;  /* 0x000000040e047290 */ /* 0x000fe2000fffe03f */
        /* <DEDUP_REMOVED lines=21> */
.L_x_1791:
[----:B------:R-:W-:-:S11]  /*65c0*/  UISETP.NE.AND UP2, UPT, UR5, 0x1, UPT ;  /* 0x000000010500788c */ /* 0x000fd6000bf45270 */
[----:B------:R-:W-:Y:S02]  /*65d0*/  @UP2 ULDC.64 UR22, c[0x0][0x9e8] ;  /* 0x00027a0000162ab9 */ /* 0x000fe40000000a00 */
[----:B------:R-:W-:-:S04]  /*65e0*/  UIMAD.WIDE.U32 UR14, UR19, UR22, URZ ;  /* 0x00000016130e72a5 */ /* 0x000fc8000f8e003f */
[----:B------:R-:W-:-:S12]  /*65f0*/  @UP2 USHF.R.U32.HI UR19, URZ, UR23, UR15 ;  /* 0x000000173f132299 */ /* 0x000fd8000801160f */
.L_x_1792:
[----:B------:R-:W-:-:S04]  /*6600*/  UIMAD UR5, UR19, UR5, UR5 ;  /* 0x00000005130572a4 */ /* 0x000fc8000f8e0205 */
[----:B------:R-:W-:-:S04]  /*6610*/  UISETP.LT.AND UP2, UPT, UR4, UR5, UPT ;  /* 0x000000050400728c */ /* 0x000fc8000bf41270 */
[----:B------:R-:W-:-:S12]  /*6620*/  USEL UR4, UR4, UR5, UP2 ;  /* 0x0000000504047287 */ /* 0x000fd80009000000 */
.L_x_1790:
[----:B------:R-:W-:-:S04]  /*6630*/  USHF.R.S32.HI UR5, URZ, 0x1f, UR4 ;  /* 0x0000001f3f057899 */ /* 0x000fc80008011404 */
[----:B------:R-:W-:-:S03]  /*6640*/  ULEA.HI UR5, UR5, UR4, URZ, 0x6 ;  /* 0x0000000405057291 */ /* 0x000fc6000f8f303f */
[----:B------:R-:W-:Y:S01]  /*6650*/  UMOV UR4, URZ ;  /* 0x0000003f00047c82 */ /* 0x000fe20008000000 */
[----:B------:R-:W-:-:S04]  /*6660*/  USHF.R.S32.HI UR5, URZ, 0x6, UR5 ;  /* 0x000000063f057899 */ /* 0x000fc80008011405 */
[----:B------:R-:W-:-:S04]  /*6670*/  UISETP.LT.AND UP2, UPT, UR38, UR5, UPT ;  /* 0x000000052600728c */ /* 0x000fc8000bf41270 */
[----:B------:R-:W-:-:S03]  /*6680*/  USEL UR25, UR38, UR5, !UP2 ;  /* 0x0000000526197287 */ /* 0x000fc6000d000000 */
[----:B------:R-:W-:Y:S01]  /*6690*/  UMOV UR5, URZ ;  /* 0x0000003f00057c82 */ /* 0x000fe20008000000 */
[----:B------:R-:W-:-:S06]  /*66a0*/  UISETP.GE.AND UP2, UPT, UR42, UR25, UPT ;  /* 0x000000192a00728c */ /* 0x000fcc000bf46270 */
[----:B------:R-:W-:-:S13]  /*66b0*/  PLOP3.LUT P0, PT, PT, PT, UP2, 0x80, 0x0 ;  /* 0x000000000000781c */ /* 0x000fda0003f0f028 */
[----:B------:R-:W-:Y:S05]  /*66c0*/  @!P0 BRA `(.L_x_1793) ;  /* 0x00000028000c8947 */ /* 0x000fea0003800000 */
[----:B------:R-:W-:Y:S01]  /*66d0*/  UMOV UR5, URZ ;  /* 0x0000003f00057c82 */ /* 0x000fe20008000000 */
[----:B------:R-:W-:Y:S01]  /*66e0*/  UMOV UR24, URZ ;  /* 0x0000003f00187c82 */ /* 0x000fe20008000000 */
[----:B------:R-:W-:Y:S01]  /*66f0*/  ULDC UR30, c[0x0][0x9e4] ;  /* 0x00027900001e7ab9 */ /* 0x000fe20000000800 */
[----:B------:R-:W-:Y:S01]  /*6700*/  ULDC UR28, c[0x0][0x288] ;  /* 0x0000a200001c7ab9 */ /* 0x000fe20000000800 */
[----:B------:R-:W-:Y:S01]  /*6710*/  ULDC UR27, c[0x0][0x2f0] ;  /* 0x0000bc00001b7ab9 */ /* 0x000fe20000000800 */
[----:B------:R-:W-:Y:S01]  /*6720*/  ULDC UR31, c[0x0][0x9d8] ;  /* 0x00027600001f7ab9 */ /* 0x000fe20000000800 */
[----:B------:R-:W-:Y:S01]  /*6730*/  ULDC UR26, c[0x0][0x988] ;  /* 0x00026200001a7ab9 */ /* 0x000fe20000000800 */
[----:B------:R-:W-:-:S05]  /*6740*/  ULDC UR29, c[0x0][0x9e0] ;  /* 0x00027800001d7ab9 */ /* 0x000fca0000000800 */
.L_x_1810:
[----:B------:R-:W-:-:S04]  /*6750*/  UIADD3 UR4, UR24, 0x1, URZ ;  /* 0x0000000118047890 */ /* 0x000fc8000fffe03f */
[----:B------:R-:W-:-:S04]  /*6760*/  UISETP.NE.AND UP2, UPT, UR4, 0x2, UPT ;  /* 0x000000020400788c */ /* 0x000fc8000bf45270 */
[----:B------:R-:W-:Y:S02]  /*6770*/  USEL UR10, URZ, 0x1, UP2 ;  /* 0x000000013f0a7887 */ /* 0x000fe40009000000 */
[----:B------:R-:W-:Y:S02]  /*6780*/  USEL UR4, UR4, URZ, UP2 ;  /* 0x0000003f04047287 */ /* 0x000fe40009000000 */
[----:B------:R-:W-:Y:S01]  /*6790*/  ULOP3.LUT UR5, UR5, UR10, URZ, 0x3c, !UPT ;  /* 0x0000000a05057292 */ /* 0x000fe2000f8e3c3f */
[----:B0--3--:R-:W-:Y:S11]  /*67a0*/  @!P5 BRA `(.L_x_1794) ;  /* 0x000000000004d947 */ /* 0x009ff60003800000 */
[----:B------:R-:W-:Y:S01]  /*67b0*/  BPT.TRAP 0x1 ;  /* 0x000000040000795c */ /* 0x000fe20000300000 */
.L_x_1794:
[----:B------:R-:W-:Y:S01]  /*67c0*/  ULEA UR32, UR4, UR37, 0x3 ;  /* 0x0000002504207291 */ /* 0x000fe2000f8e183f */
[----:B-1----:R-:W-:-:S04]  /*67d0*/  MOV R13, UR5 ;  /* 0x00000005000d7c02 */ /* 0x002fc80008000f00 */
[----:B------:R-:W-:-:S04]  /*67e0*/  SHF.L.U32 R13, R13, 0x1f, RZ ;  /* 0x0000001f0d0d7819 */ /* 0x000fc800000006ff */
[----:B------:R1:W3:Y:S01]  /*67f0*/  SYNCS.PHASECHK.TRANS64.TRYWAIT P0, [UR32+0x28c30], R13 ;  /* 0x028c300dff0075a7 */ /* 0x0002e20008000160 */
[----:B------:R-:W-:Y:S05]  /*6800*/  @!P5 BRA `(.L_x_1795) ;  /* 0x000000000004d947 */ /* 0x000fea0003800000 */
[----:B------:R-:W-:Y:S01]  /*6810*/  BPT.TRAP 0x1 ;  /* 0x000000040000795c */ /* 0x000fe20000300000 */
.L_x_1795:
[----:B---3--:R-:W-:Y:S05]  /*6820*/  @P0 BRA `(.L_x_1796) ;  /* 0x0000000000080947 */ /* 0x008fea0003800000 */
[----:B------:R-:W3:Y:S02]  /*6830*/  SYNCS.PHASECHK.TRANS64.TRYWAIT P0, [UR32+0x28c30], R13 ;  /* 0x028c300dff0075a7 */ /* 0x000ee40008000160 */
[----:B---3--:R-:W-:Y:S05]  /*6840*/  @!P0 BRA `(.L_x_1797) ;  /* 0x000000ec00248947 */ /* 0x008fea0003800000 */
.L_x_1796:
[----:B------:R-:W-:Y:S01]  /*6850*/  ULEA UR22, UR4, UR6, 0x9 ;  /* 0x0000000604167291 */ /* 0x000fe2000f8e483f */
[----:B--2---:R-:W-:Y:S01]  /*6860*/  WARPGROUP.ARRIVE ;  /* 0x00000000000079c5 */ /* 0x004fe20000000000 */
[----:B------:R-:W-:Y:S01]  /*6870*/  UMOV UR23, 0x40000040 ;  /* 0x4000004000177882 */ /* 0x000fe20000000000 */
[----:B------:R-:W-:Y:S01]  /*6880*/  UMOV UR11, 0x40000040 ;  /* 0x40000040000b7882 */ /* 0x000fe20000000000 */
[----:B------:R-:W-:Y:S01]  /*6890*/  UIADD3 UR10, UR22, 0x2, URZ ;  /* 0x00000002160a7890 */ /* 0x000fe2000fffe03f */
[----:B------:R-:W-:Y:S01]  /*68a0*/  PLOP3.LUT P0, PT, PT, PT, UP0, 0x80, 0x0 ;  /* 0x000000000000781c */ /* 0x000fe20003f0f008 */
[----:B------:R-:W-:Y:S01]  /*68b0*/  UIADD3 UR14, UR22, 0x4, URZ ;  /* 0x00000004160e7890 */ /* 0x000fe2000fffe03f */
[----:B------:R-:W-:Y:S01]  /*68c0*/  PLOP3.LUT P1, PT, PT, PT, UP0, 0x80, 0x0 ;  /* 0x000000000000781c */ /* 0x000fe20003f2f008 */
[----:B------:R-:W-:Y:S01]  /*68d0*/  UMOV UR15, 0x40000040 ;  /* 0x40000040000f7882 */ /* 0x000fe20000000000 */
[----:B------:R-:W-:Y:S01]  /*68e0*/  HGMMA.64x64x16.F32.BF16 R152, gdesc[UR20], RZ, !UPT, gsb0 ;  /* 0x00e00000149879f0 */ /* 0x000fe2000c0018ff */
[----:B------:R-:W-:Y:S01]  /*68f0*/  UIADD3 UR18, UR22, 0x6, URZ ;  /* 0x0000000616127890 */ /* 0x000fe2000fffe03f */
[----:B------:R-:W-:Y:S01]  /*6900*/  UMOV UR19, 0x40000040 ;  /* 0x4000004000137882 */ /* 0x000fe20000000000 */
[----:B------:R-:W-:-:S02]  /*6910*/  WARPGROUP.DEPBAR.LE gsb0, 0x0 ;  /* 0x00008000000079c5 */ /* 0x000fc40000010000 */
[----:B------:R-:W-:-:S06]  /*6920*/  WARPGROUP.ARRIVE ;  /* 0x00000000000079c5 */ /* 0x000fcc0000000000 */
[----:B------:R-:W-:Y:S01]  /*6930*/  HGMMA.64x64x16.F32.BF16 R152, gdesc[UR8], R152, gsb0 ;  /* 0x00e00000089879f0 */ /* 0x000fe20008001898 */
[----:B------:R-:W-:Y:S01]  /*6940*/  @UP0 ULDC UR10, c[0x0][0x44c] ;  /* 0x00011300000a0ab9 */ /* 0x000fe20000000800 */
[----:B------:R-:W-:Y:S01]  /*6950*/  UMOV UR11, UR27 ;  /* 0x0000001b000b7c82 */ /* 0x000fe20008000000 */
[----:B0-----:R-:W-:Y:S01]  /*6960*/  @P0 IMAD.HI.U32 R14, R4, UR10, RZ ;  /* 0x0000000a040e0c27 */ /* 0x001fe2000f8e00ff */
[----:B------:R-:W-:Y:S01]  /*6970*/  @UP0 ULDC UR10, c[0x0][0x450] ;  /* 0x00011400000a0ab9 */ /* 0x000fe20000000800 */
[----:B------:R-:W-:Y:S01]  /*6980*/  PLOP3.LUT P0, PT, PT, PT, UP1, 0x40, 0x0 ;  /* 0x000000000000781c */ /* 0x000fe20003f0e818 */
[----:B------:R-:W-:Y:S02]  /*6990*/  WARPGROUP.DEPBAR.LE gsb0, 0x0 ;  /* 0x00008000000079c5 */ /* 0x000fe40000010000 */
[----:B------:R-:W-:-:S06]  /*69a0*/  WARPGROUP.ARRIVE ;  /* 0x00000000000079c5 */ /* 0x000fcc0000000000 */
[----:B------:R-:W-:Y:S03]  /*69b0*/  HGMMA.64x64x16.F32.BF16 R152, gdesc[UR12], R152, gsb0 ;  /* 0x00e000000c9879f0 */ /* 0x000fe60008001898 */
[----:B------:R-:W-:Y:S02]  /*69c0*/  WARPGROUP.DEPBAR.LE gsb0, 0x0 ;  /* 0x00008000000079c5 */ /* 0x000fe40000010000 */
[----:B------:R-:W-:-:S06]  /*69d0*/  WARPGROUP.ARRIVE ;  /* 0x00000000000079c5 */ /* 0x000fcc0000000000 */
[----:B------:R-:W-:Y:S01]  /*69e0*/  HGMMA.64x64x16.F32.BF16 R152, gdesc[UR16], R152, gsb0 ;  /* 0x00e00000109879f0 */ /* 0x000fe20008001898 */
[----:B------:R-:W-:Y:S02]  /*69f0*/  UMOV UR18, UR28 ;  /* 0x0000001c00127c82 */ /* 0x000fe40008000000 */
[----:B------:R-:W-:Y:S02]  /*6a00*/  WARPGROUP.DEPBAR.LE gsb0, 0x0 ;  /* 0x00008000000079c5 */ /* 0x000fe40000010000 */
[----:B------:R-:W-:Y:S01]  /*6a10*/  FMUL.FTZ R20, R163, UR31 ;  /* 0x0000001fa3147c20 */ /* 0x000fe20008410000 */
[----:B------:R-:W-:Y:S01]  /*6a20*/  FMUL.FTZ R163, R164, UR31 ;  /* 0x0000001fa4a37c20 */ /* 0x000fe20008410000 */
[----:B------:R-:W-:Y:S01]  /*6a30*/  FMUL.FTZ R164, R165, UR31 ;  /* 0x0000001fa5a47c20 */ /* 0x000fe20008410000 */
[----:B------:R-:W-:Y:S01]  /*6a40*/  IMAD.MOV.U32 R165, RZ, RZ, R4 ;  /* 0x000000ffffa57224 */ /* 0x000fe200078e0004 */
[----:B------:R-:W-:Y:S01]  /*6a50*/  @P1 SHF.R.U32.HI R165, RZ, UR10, R14 ;  /* 0x0000000affa51c19 */ /* 0x000fe2000801160e */
[----:B------:R-:W-:-:S02]  /*6a60*/  IMAD.U32 R14, RZ, RZ, UR32 ;  /* 0x00000020ff0e7e24 */ /* 0x000fc4000f8e00ff */
[----:B------:R-:W-:Y:S01]  /*6a70*/  FMUL.FTZ R185, R161, UR31 ;  /* 0x0000001fa1b97c20 */ /* 0x000fe20008410000 */
[----:B------:R-:W-:Y:S01]  /*6a80*/  USHF.L.U32 UR10, UR42, 0x6, URZ ;  /* 0x000000062a0a7899 */ /* 0x000fe2000800063f */
[----:B------:R-:W-:Y:S01]  /*6a90*/  FMUL.FTZ R173, R173, UR31 ;  /* 0x0000001fadad7c20 */ /* 0x000fe20008410000 */
[----:B------:R-:W-:Y:S02]  /*6aa0*/  @!P6 VIADD R161, R14, 0x28c40 ;  /* 0x00028c400ea1e836 */ /* 0x000fe40000000000 */
[----:B------:R-:W-:Y:S01]  /*6ab0*/  FMUL.FTZ R21, R152, UR31 ;  /* 0x0000001f98157c20 */ /* 0x000fe20008410000 */
[----:B------:R-:W-:Y:S01]  /*6ac0*/  FMUL.FTZ R152, R167, UR31 ;  /* 0x0000001fa7987c20 */ /* 0x000fe20008410000 */
[----:B------:R-:W-:Y:S01]  /*6ad0*/  FMUL.FTZ R19, R162, UR31 ;  /* 0x0000001fa2137c20 */ /* 0x000fe20008410000 */
[----:B------:R0:W2:Y:S01]  /*6ae0*/  MUFU.TANH R187, R173 ;  /* 0x000000ad00bb7308 */ /* 0x0000a20000002400 */
[----:B------:R-:W3:Y:S01]  /*6af0*/  SHFL.IDX PT, R167, R165, RZ, 0x1c1f ;  /* 0x001c1fffa5a77589 */ /* 0x000ee200000e0000 */
[----:B------:R-:W-:Y:S01]  /*6b00*/  @!P6 PRMT R162, RZ, 0x654, R161 ;  /* 0x00000654ffa2e816 */ /* 0x000fe200000000a1 */
[----:B------:R-:W-:Y:S01]  /*6b10*/  FMUL.FTZ R22, R153, UR31 ;  /* 0x0000001f99167c20 */ /* 0x000fe20008410000 */
[----:B------:R-:W-:Y:S01]  /*6b20*/  FMUL.FTZ R15, R154, UR31 ;  /* 0x0000001f9a0f7c20 */ /* 0x000fe20008410000 */
[----:B------:R-:W-:Y:S01]  /*6b30*/  FMUL.FTZ R153, R156, UR31 ;  /* 0x0000001f9c997c20 */ /* 0x000fe20008410000 */
[----:B------:R-:W-:Y:S01]  /*6b40*/  FMUL.FTZ R23, R166, UR31 ;  /* 0x0000001fa6177c20 */ /* 0x000fe20008410000 */
[----:B------:R-:W-:Y:S01]  /*6b50*/  FMUL.FTZ R16, R155, UR31 ;  /* 0x0000001f9b107c20 */ /* 0x000fe20008410000 */
[----:B------:R-:W-:Y:S01]  /*6b60*/  FMUL.FTZ R154, R157, UR31 ;  /* 0x0000001f9d9a7c20 */ /* 0x000fe20008410000 */
[----:B0-----:R-:W-:Y:S01]  /*6b70*/  MOV R173, UR10 ;  /* 0x0000000a00ad7c02 */ /* 0x001fe20008000f00 */
[----:B------:R-:W-:Y:S01]  /*6b80*/  FMUL.FTZ R17, R158, UR31 ;  /* 0x0000001f9e117c20 */ /* 0x000fe20008410000 */
[----:B------:R-:W-:Y:S01]  /*6b90*/  FMUL.FTZ R18, R159, UR31 ;  /* 0x0000001f9f127c20 */ /* 0x000fe20008410000 */
[----:B------:R-:W-:Y:S01]  /*6ba0*/  FMUL.FTZ R184, R160, UR31 ;  /* 0x0000001fa0b87c20 */ /* 0x000fe20008410000 */
[----:B------:R-:W-:Y:S01]  /*6bb0*/  FMUL.FTZ R156, R171, UR31 ;  /* 0x0000001fab9c7c20 */ /* 0x000fe20008410000 */
[----:B------:R-:W-:Y:S01]  /*6bc0*/  IADD3 R166, -R0, 0x1, -R173 ;  /* 0x0000000100a67810 */ /* 0x000fe20007ffe9ad */
[----:B------:R0:W-:Y:S01]  /*6bd0*/  @!P6 SYNCS.ARRIVE.TRANS64.RED.A1T0 RZ, [R162+URZ], RZ ;  /* 0x000000ffa2ffe9a7 */ /* 0x0001e2000810043f */
        /* <DEDUP_REMOVED lines=9> */
[----:B------:R-:W-:-:S02]  /*6c70*/  IMAD.U32 R171, RZ, RZ, UR11 ;  /* 0x0000000bffab7e24 */ /* 0x000fc4000f8e00ff */
[----:B0-----:R-:W-:Y:S01]  /*6c80*/  FMUL.FTZ R162, R183, UR31 ;  /* 0x0000001fb7a27c20 */ /* 0x001fe20008410000 */
[----:B------:R-:W-:Y:S01]  /*6c90*/  FMUL.FTZ R172, R172, UR31 ;  /* 0x0000001facac7c20 */ /* 0x000fe20008410000 */
[----:B------:R-:W-:Y:S01]  /*6ca0*/  FMUL.FTZ R176, R176, UR31 ;  /* 0x0000001fb0b07c20 */ /* 0x000fe20008410000 */
[----:B------:R-:W-:Y:S01]  /*6cb0*/  FMUL.FTZ R182, R182, UR31 ;  /* 0x0000001fb6b67c20 */ /* 0x000fe20008410000 */
[----:B------:R-:W-:Y:S01]  /*6cc0*/  IMAD R166, R171, UR39, R166 ;  /* 0x00000027aba67c24 */ /* 0x000fe2000f8e02a6 */
[----:B------:R-:W0:Y:S01]  /*6cd0*/  MUFU.TANH R21, R21 ;  /* 0x0000001500157308 */ /* 0x000e220000002400 */
[----:B------:R-:W-:Y:S02]  /*6ce0*/  FMUL.FTZ R177, R177, UR31 ;  /* 0x0000001fb1b17c20 */ /* 0x000fe40008410000 */
[----:B------:R-:W-:-:S04]  /*6cf0*/  VIADD R166, R166, -UR18 ;  /* 0x80000012a6a67c36 */ /* 0x000fc80008000000 */
[C---:B------:R-:W-:Y:S01]  /*6d00*/  VIADD R178, R166.reuse, UR29 ;  /* 0x0000001da6b27c36 */ /* 0x040fe20008000000 */
[----:B------:R-:W4:Y:S01]  /*6d10*/  MUFU.TANH R22, R22 ;  /* 0x0000001600167308 */ /* 0x000f220000002400 */
[----:B------:R-:W-:Y:S02]  /*6d20*/  IADD3 R190, R166, UR7, RZ ;  /* 0x00000007a6be7c10 */ /* 0x000fe4000fffe0ff */
[----:B---3--:R-:W-:-:S05]  /*6d30*/  IMAD.IADD R175, R167, 0x1, R178 ;  /* 0x00000001a7af7824 */ /* 0x008fca00078e02b2 */
[----:B------:R-:W3:Y:S08]  /*6d40*/  MUFU.TANH R15, R15 ;  /* 0x0000000f000f7308 */ /* 0x000ef00000002400 */
        /* <DEDUP_REMOVED lines=27> */
[----:B------:R5:W0:Y:S02]  /*6f00*/  MUFU.TANH R189, R177 ;  /* 0x000000b100bd7308 */ /* 0x000a240000002400 */
[----:B-----5:R-:W-:Y:S01]  /*6f10*/  IMAD.IADD R177, R167, 0x1, R190 ;  /* 0x00000001a7b17824 */ /* 0x020fe200078e02be */
[----:B--234-:R-:W-:Y:S06]  /*6f20*/  @P0 BRA `(.L_x_1798) ;  /* 0x0000000000600947 */ /* 0x01cfec0003800000 */
[----:B------:R-:W-:Y:S01]  /*6f30*/  IMAD.U32 R166, RZ, RZ, UR11 ;  /* 0x0000000bffa67e24 */ /* 0x000fe2000f8e00ff */
[----:B------:R-:W-:Y:S03]  /*6f40*/  BSSY B0, `(.L_x_1799) ;  /* 0x0000012000007945 */ /* 0x000fe60003800000 */
[----:B------:R-:W-:-:S05]  /*6f50*/  IMAD R166, R166, UR39, R167 ;  /* 0x00000027a6a67c24 */ /* 0x000fca000f8e02a7 */
[----:B------:R-:W-:-:S04]  /*6f60*/  IADD3 R171, R166, -UR18, RZ ;  /* 0x80000012a6ab7c10 */ /* 0x000fc8000fffe0ff */
[----:B------:R-:W-:-:S13]  /*6f70*/  ISETP.GT.AND P0, PT, R171, -0x1, PT ;  /* 0xffffffffab00780c */ /* 0x000fda0003f04270 */
[----:B------:R-:W-:Y:S05]  /*6f80*/  @P0 BRA `(.L_x_1800) ;  /* 0x0000000000200947 */ /* 0x000fea0003800000 */
[----:B------:R-:W-:Y:S01]  /*6f90*/  IMAD.U32 R170, RZ, RZ, UR30 ;  /* 0x0000001effaa7e24 */ /* 0x000fe2000f8e00ff */
[----:B------:R-:W-:-:S04]  /*6fa0*/  LOP3.LUT R171, RZ, R171, RZ, 0x33, !PT ;  /* 0x000000abffab7212 */ /* 0x000fc800078e33ff */
[----:B------:R-:W-:-:S13]  /*6fb0*/  ISETP.NE.AND P0, PT, R170, 0x1, PT ;  /* 0x00000001aa00780c */ /* 0x000fda0003f05270 */
[----:B------:R-:W2:Y:S02]  /*6fc0*/  @P0 LDC.64 R166, c[0x0][0x9e8] ;  /* 0x00027a00ffa60b82 */ /* 0x000ea40000000a00 */
[----:B--2---:R-:W-:-:S05]  /*6fd0*/  @P0 IMAD.HI.U32 R166, R171, R166, RZ ;  /* 0x000000a6aba60227 */ /* 0x004fca00078e00ff */
[----:B------:R-:W-:-:S04]  /*6fe0*/  @P0 SHF.R.U32.HI R171, RZ, R167, R166 ;  /* 0x000000a7ffab0219 */ /* 0x000fc800000116a6 */
[----:B------:R-:W-:Y:S01]  /*6ff0*/  LOP3.LUT R171, RZ, R171, RZ, 0x33, !PT ;  /* 0x000000abffab7212 */ /* 0x000fe200078e33ff */
[----:B------:R-:W-:Y:S06]  /*7000*/  BRA `(.L_x_1801) ;  /* 0x0000000000147947 */ /* 0x000fec0003800000 */
.L_x_1800:
[----:B------:R-:W-:-:S05]  /*7010*/  IMAD.U32 R170, RZ, RZ, UR30 ;  /* 0x0000001effaa7e24 */ /* 0x000fca000f8e00ff */
[----:B------:R-:W-:-:S13]  /*7020*/  ISETP.NE.AND P0, PT, R170, 0x1, PT ;  /* 0x00000001aa00780c */ /* 0x000fda0003f05270 */
[----:B------:R-:W2:Y:S02]  /*7030*/  @P0 LDC.64 R166, c[0x0][0x9e8] ;  /* 0x00027a00ffa60b82 */ /* 0x000ea40000000a00 */
[----:B--2---:R-:W-:-:S05]  /*7040*/  @P0 IMAD.HI.U32 R166, R171, R166, RZ ;  /* 0x000000a6aba60227 */ /* 0x004fca00078e00ff */
[----:B------:R-:W-:-:S07]  /*7050*/  @P0 SHF.R.U32.HI R171, RZ, R167, R166 ;  /* 0x000000a7ffab0219 */ /* 0x000fce00000116a6 */
.L_x_1801:
[----:B------:R-:W-:Y:S05]  /*7060*/  BSYNC B0 ;  /* 0x0000000000007941 */ /* 0x000fea0003800000 */
.L_x_1799:
[----:B------:R-:W-:-:S04]  /*7070*/  IMAD R171, R171, R170, -UR10 ;  /* 0x8000000aabab7e24 */ /* 0x000fc8000f8e02aa */
[----:B------:R-:W-:-:S05]  /*7080*/  IMAD.IADD R166, R171, 0x1, -R0 ;  /* 0x00000001aba67824 */ /* 0x000fca00078e0a00 */
[----:B------:R-:W-:Y:S02]  /*7090*/  VIADDMNMX R175, R166, R170, R175, PT ;  /* 0x000000aaa6af7246 */ /* 0x000fe400038001af */
[----:B------:R-:W-:-:S07]  /*70a0*/  VIMNMX R177, R177, R166, !PT ;  /* 0x000000a6b1b17248 */ /* 0x000fce0007fe0100 */
.L_x_1798:
[----:B------:R-:W-:Y:S01]  /*70b0*/  UISETP.GT.AND UP2, UPT, UR42, -0x1, UPT ;  /* 0xffffffff2a00788c */ /* 0x000fe2000bf44270 */
[----:B------:R2:W3:Y:S05]  /*70c0*/  SHFL.IDX PT, R179, R165, 0x1, 0x1c1f ;  /* 0x003c1f00a5b37f89 */ /* 0x0004ea00000e0000 */
[----:B------:R-:W-:-:S04]  /*70d0*/  PLOP3.LUT P0, PT, PT, PT, UP2, 0x80, 0x0 ;  /* 0x000000000000781c */ /* 0x000fc80003f0f028 */
[C---:B------:R-:W-:Y:S02]  /*70e0*/  ISETP.GT.AND P3, PT, R177.reuse, RZ, P0 ;  /* 0x000000ffb100720c */ /* 0x040fe40000764270 */
[----:B------:R-:W-:Y:S02]  /*70f0*/  ISETP.GT.AND P2, PT, R177, 0x1, P0 ;  /* 0x00000001b100780c */ /* 0x000fe40000744270 */
[----:B------:R-:W-:Y:S02]  /*7100*/  ISETP.LT.OR P3, PT, R175, 0x1, P3 ;  /* 0x00000001af00780c */ /* 0x000fe40001f61670 */
[----:B------:R-:W-:Y:S02]  /*7110*/  ISETP.GT.AND P4, PT, R177, 0x8, P0 ;  /* 0x00000008b100780c */ /* 0x000fe40000784270 */
[----:B0-----:R-:W-:Y:S02]  /*7120*/  FSEL R176, R21, -INF , !P3 ;  /* 0xff80000015b07808 */ /* 0x001fe40005800000 */
[----:B------:R-:W-:-:S02]  /*7130*/  ISETP.GT.AND P3, PT, R177, 0x10, P0 ;  /* 0x00000010b100780c */ /* 0x000fc40000764270 */
[----:B------:R-:W-:Y:S02]  /*7140*/  ISETP.GT.AND P1, PT, R177, 0x9, P0 ;  /* 0x00000009b100780c */ /* 0x000fe40000724270 */
[C---:B------:R-:W-:Y:S02]  /*7150*/  ISETP.LT.OR P3, PT, R175.reuse, 0x11, P3 ;  /* 0x00000011af00780c */ /* 0x040fe40001f61670 */
[----:B------:R-:W-:Y:S02]  /*7160*/  ISETP.LT.OR P2, PT, R175, 0x2, P2 ;  /* 0x00000002af00780c */ /* 0x000fe40001741670 */
[----:B------:R-:W-:Y:S02]  /*7170*/  FSEL R167, R184, -INF , !P3 ;  /* 0xff800000b8a77808 */ /* 0x000fe40005800000 */
[----:B------:R-:W-:Y:S02]  /*7180*/  ISETP.GT.AND P3, PT, R177, 0x20, P0 ;  /* 0x00000020b100780c */ /* 0x000fe40000764270 */
[----:B------:R-:W-:-:S02]  /*7190*/  ISETP.LT.OR P4, PT, R175, 0x9, P4 ;  /* 0x00000009af00780c */ /* 0x000fc40002781670 */
[C---:B------:R-:W-:Y:S02]  /*71a0*/  ISETP.LT.OR P1, PT, R175.reuse, 0xa, P1 ;  /* 0x0000000aaf00780c */ /* 0x040fe40000f21670 */
[----:B------:R-:W-:Y:S02]  /*71b0*/  ISETP.LT.OR P3, PT, R175, 0x21, P3 ;  /* 0x00000021af00780c */ /* 0x000fe40001f61670 */
[----:B------:R-:W-:Y:S02]  /*71c0*/  FSEL R174, R22, -INF , !P2 ;  /* 0xff80000016ae7808 */ /* 0x000fe40005000000 */
[----:B------:R-:W-:Y:S02]  /*71d0*/  FSEL R173, R153, -INF , !P4 ;  /* 0xff80000099ad7808 */ /* 0x000fe40006000000 */
[----:B------:R-:W-:Y:S02]  /*71e0*/  FSEL R172, R154, -INF , !P1 ;  /* 0xff8000009aac7808 */ /* 0x000fe40004800000 */
[----:B------:R-:W-:-:S02]  /*71f0*/  ISETP.GT.AND P2, PT, R177, 0x11, P0 ;  /* 0x00000011b100780c */ /* 0x000fc40000744270 */
[C---:B------:R-:W-:Y:S02]  /*7200*/  ISETP.GT.AND P4, PT, R177.reuse, 0x18, P0 ;  /* 0x00000018b100780c */ /* 0x040fe40000784270 */
[C---:B------:R-:W-:Y:S02]  /*7210*/  ISETP.GT.AND P1, PT, R177.reuse, 0x19, P0 ;  /* 0x00000019b100780c */ /* 0x040fe40000724270 */
[----:B------:R-:W-:Y:S02]  /*7220*/  FSEL R168, R168, -INF , !P3 ;  /* 0xff800000a8a87808 */ /* 0x000fe40005800000 */
[----:B------:R-:W-:Y:S02]  /*7230*/  ISETP.GT.AND P3, PT, R177, 0x30, P0 ;  /* 0x00000030b100780c */ /* 0x000fe40000764270 */
[C---:B------:R-:W-:Y:S02]  /*7240*/  ISETP.LT.OR P2, PT, R175.reuse, 0x12, P2 ;  /* 0x00000012af00780c */ /* 0x040fe40001741670 */
        /* <DEDUP_REMOVED lines=8> */
[----:B------:R-:W-:Y:S02]  /*72d0*/  ISETP.GT.AND P1, PT, R177, 0x29, P0 ;  /* 0x00000029b100780c */ /* 0x000fe40000724270 */
[----:B------:R-:W-:Y:S02]  /*72e0*/  FSEL R153, R188, -INF , !P3 ;  /* 0xff800000bc997808 */ /* 0x000fe40005800000 */
[----:B------:R-:W-:Y:S02]  /*72f0*/  PLOP3.LUT P3, PT, PT, PT, UP1, 0x40, 0x0 ;  /* 0x000000000000781c */ /* 0x000fe40003f6e818 */
[C---:B------:R-:W-:Y:S02]  /*7300*/  ISETP.LT.OR P2, PT, R175.reuse, 0x22, P2 ;  /* 0x00000022af00780c */ /* 0x040fe40001741670 */
[----:B------:R-:W-:-:S02]  /*7310*/  ISETP.LT.OR P4, PT, R175, 0x29, P4 ;  /* 0x00000029af00780c */ /* 0x000fc40002781670 */
[----:B------:R-:W-:Y:S02]  /*7320*/  ISETP.LT.OR P1, PT, R175, 0x2a, P1 ;  /* 0x0000002aaf00780c */ /* 0x000fe40000f21670 */
[----:B------:R-:W-:Y:S02]  /*7330*/  FSEL R169, R169, -INF , !P2 ;  /* 0xff800000a9a97808 */ /* 0x000fe40005000000 */
[----:B--2---:R-:W-:Y:S02]  /*7340*/  FSEL R165, R186, -INF , !P4 ;  /* 0xff800000baa57808 */ /* 0x004fe40006000000 */
[----:B------:R-:W-:Y:S02]  /*7350*/  FSEL R163, R187, -INF , !P1 ;  /* 0xff800000bba37808 */ /* 0x000fe40004800000 */
[C---:B------:R-:W-:Y:S02]  /*7360*/  ISETP.GT.AND P2, PT, R177.reuse, 0x31, P0 ;  /* 0x00000031b100780c */ /* 0x040fe40000744270 */
[----:B------:R-:W-:-:S02]  /*7370*/  ISETP.GT.AND P4, PT, R177, 0x38, P0 ;  /* 0x00000038b100780c */ /* 0x000fc40000784270 */
[----:B------:R-:W-:Y:S02]  /*7380*/  ISETP.GT.AND P1, PT, R177, 0x39, P0 ;  /* 0x00000039b100780c */ /* 0x000fe40000724270 */
[C---:B------:R-:W-:Y:S02]  /*7390*/  ISETP.LT.OR P2, PT, R175.reuse, 0x32, P2 ;  /* 0x00000032af00780c */ /* 0x040fe40001741670 */
[C---:B------:R-:W-:Y:S02]  /*73a0*/  ISETP.LT.OR P4, PT, R175.reuse, 0x39, P4 ;  /* 0x00000039af00780c */ /* 0x040fe40002781670 */
[----:B------:R-:W-:Y:S02]  /*73b0*/  ISETP.LT.OR P1, PT, R175, 0x3a, P1 ;  /* 0x0000003aaf00780c */ /* 0x000fe40000f21670 */
[----:B---3--:R-:W-:Y:S01]  /*73c0*/  IADD3 R175, R178, R179, RZ ;  /* 0x000000b3b2af7210 */ /* 0x008fe20007ffe0ff */
[----:B------:R-:W-:Y:S01]  /*73d0*/  IMAD.IADD R178, R190, 0x1, R179 ;  /* 0x00000001beb27824 */ /* 0x000fe200078e02b3 */
[----:B------:R-:W-:-:S02]  /*73e0*/  FSEL R164, R189, -INF , !P2 ;  /* 0xff800000bda47808 */ /* 0x000fc40005000000 */
[----:B------:R-:W-:Y:S02]  /*73f0*/  FSEL R154, R180, -INF , !P4 ;  /* 0xff800000b49a7808 */ /* 0x000fe40006000000 */
[----:B------:R-:W-:Y:S01]  /*7400*/  FSEL R22, R181, -INF , !P1 ;  /* 0xff800000b5167808 */ /* 0x000fe20004800000 */
[----:B------:R-:W-:Y:S06]  /*7410*/  @P3 BRA `(.L_x_1802) ;  /* 0x0000000000603947 */ /* 0x000fec0003800000 */
[----:B------:R-:W-:Y:S01]  /*7420*/  IMAD.U32 R180, RZ, RZ, UR11 ;  /* 0x0000000bffb47e24 */ /* 0x000fe2000f8e00ff */
[----:B------:R-:W-:Y:S03]  /*7430*/  BSSY B0, `(.L_x_1803) ;  /* 0x0000012000007945 */ /* 0x000fe60003800000 */
[----:B------:R-:W-:-:S04]  /*7440*/  IMAD R21, R180, UR39, R179 ;  /* 0x00000027b4157c24 */ /* 0x000fc8000f8e02b3 */
[----:B------:R-:W-:-:S05]  /*7450*/  VIADD R21, R21, -UR18 ;  /* 0x8000001215157c36 */ /* 0x000fca0008000000 */
[----:B------:R-:W-:-:S13]  /*7460*/  ISETP.GT.AND P1, PT, R21, -0x1, PT ;  /* 0xffffffff1500780c */ /* 0x000fda0003f24270 */
[----:B------:R-:W-:Y:S05]  /*7470*/  @P1 BRA `(.L_x_1804) ;  /* 0x0000000000201947 */ /* 0x000fea0003800000 */
[----:B------:R-:W-:Y:S02]  /*7480*/  MOV R182, UR30 ;  /* 0x0000001e00b67c02 */ /* 0x000fe40008000f00 */
[----:B------:R-:W-:Y:S02]  /*7490*/  LOP3.LUT R21, RZ, R21, RZ, 0x33, !PT ;  /* 0x00000015ff157212 */ /* 0x000fe400078e33ff */
[----:B------:R-:W-:-:S13]  /*74a0*/  ISETP.NE.AND P1, PT, R182, 0x1, PT ;  /* 0x00000001b600780c */ /* 0x000fda0003f25270 */
[----:B------:R-:W0:Y:S02]  /*74b0*/  @P1 LDC.64 R180, c[0x0][0x9e8] ;  /* 0x00027a00ffb41b82 */ /* 0x000e240000000a00 */
[----:B0-----:R-:W-:-:S05]  /*74c0*/  @P1 IMAD.HI.U32 R180, R21, R180, RZ ;  /* 0x000000b415b41227 */ /* 0x001fca00078e00ff */
[----:B------:R-:W-:-:S04]  /*74d0*/  @P1 SHF.R.U32.HI R21, RZ, R181, R180 ;  /* 0x000000b5ff151219 */ /* 0x000fc800000116b4 */
[----:B------:R-:W-:Y:S01]  /*74e0*/  LOP3.LUT R21, RZ, R21, RZ, 0x33, !PT ;  /* 0x00000015ff157212 */ /* 0x000fe200078e33ff */
[----:B------:R-:W-:Y:S06]  /*74f0*/  BRA `(.L_x_1805) ;  /* 0x0000000000147947 */ /* 0x000fec0003800000 */
.L_x_1804:
[----:B------:R-:W-:-:S05]  /*7500*/  IMAD.U32 R182, RZ, RZ, UR30 ;  /* 0x0000001effb67e24 */ /* 0x000fca000f8e00ff */
[----:B------:R-:W-:-:S13]  /*7510*/  ISETP.NE.AND P1, PT, R182, 0x1, PT ;  /* 0x00000001b600780c */ /* 0x000fda0003f25270 */
[----:B------:R-:W0:Y:S02]  /*7520*/  @P1 LDC.64 R180, c[0x0][0x9e8] ;  /* 0x00027a00ffb41b82 */ /* 0x000e240000000a00 */
[----:B0-----:R-:W-:-:S05]  /*7530*/  @P1 IMAD.HI.U32 R180, R21, R180, RZ ;  /* 0x000000b415b41227 */ /* 0x001fca00078e00ff */
[----:B------:R-:W-:-:S07]  /*7540*/  @P1 SHF.R.U32.HI R21, RZ, R181, R180 ;  /* 0x000000b5ff151219 */ /* 0x000fce00000116b4 */
.L_x_1805:
[----:B------:R-:W-:Y:S05]  /*7550*/  BSYNC B0 ;  /* 0x0000000000007941 */ /* 0x000fea0003800000 */
.L_x_1803:
[----:B------:R-:W-:-:S04]  /*7560*/  IMAD R21, R21, R182, -UR10 ;  /* 0x8000000a15157e24 */ /* 0x000fc8000f8e02b6 */
[----:B------:R-:W-:-:S05]  /*7570*/  IMAD.IADD R21, R21, 0x1, -R0 ;  /* 0x0000000115157824 */ /* 0x000fca00078e0a00 */
[----:B------:R-:W-:Y:S02]  /*7580*/  VIADDMNMX R175, R21, R182, R175, PT ;  /* 0x000000b615af7246 */ /* 0x000fe400038001af */
[----:B------:R-:W-:-:S07]  /*7590*/  VIMNMX R178, R178, R21, !PT ;  /* 0x00000015b2b27248 */ /* 0x000fce0007fe0100 */
.L_x_1802:
[----:B------:R-:W-:Y:S01]  /*75a0*/  FMNMX.FTZ R21, R176, R5, !PT ;  /* 0x00000005b0157209 */ /* 0x000fe20007810000 */
[----:B------:R-:W-:Y:S01]  /*75b0*/  UMOV UR10, UR26 ;  /* 0x0000001a000a7c82 */ /* 0x000fe20008000000 */
[----:B------:R-:W-:Y:S02]  /*75c0*/  ISETP.GT.AND P2, PT, R178, RZ, P0 ;  /* 0x000000ffb200720c */ /* 0x000fe40000744270 */
[----:B------:R-:W-:Y:S02]  /*75d0*/  FMNMX.FTZ R180, R174, R21, !PT ;  /* 0x00000015aeb47209 */ /* 0x000fe40007810000 */
[----:B------:R-:W-:Y:S02]  /*75e0*/  ISETP.GT.AND P1, PT, R178, 0x1, P0 ;  /* 0x00000001b200780c */ /* 0x000fe40000724270 */
[----:B------:R-:W-:Y:S02]  /*75f0*/  FMNMX.FTZ R21, R173, R180, !PT ;  /* 0x000000b4ad157209 */ /* 0x000fe40007810000 */
[----:B------:R-:W-:-:S02]  /*7600*/  ISETP.LT.OR P2, PT, R175, 0x1, P2 ;  /* 0x00000001af00780c */ /* 0x000fc40001741670 */
[----:B------:R-:W-:Y:S02]  /*7610*/  FMNMX.FTZ R180, R172, R21, !PT ;  /* 0x00000015acb47209 */ /* 0x000fe40007810000 */
[----:B------:R-:W-:Y:S02]  /*7620*/  ISETP.GT.AND P3, PT, R178, 0x8, P0 ;  /* 0x00000008b200780c */ /* 0x000fe40000764270 */
[----:B------:R-:W-:Y:S02]  /*7630*/  FMNMX.FTZ R180, R167, R180, !PT ;  /* 0x000000b4a7b47209 */ /* 0x000fe40007810000 */
[----:B------:R-:W-:Y:S02]  /*7640*/  ISETP.LT.OR P1, PT, R175, 0x2, P1 ;  /* 0x00000002af00780c */ /* 0x000fe40000f21670 */
[----:B------:R-:W-:Y:S02]  /*7650*/  FMNMX.FTZ R21, R171, R180, !PT ;  /* 0x000000b4ab157209 */ /* 0x000fe40007810000 */
[----:B------:R-:W-:-:S02]  /*7660*/  FSEL R15, R15, -INF , !P2 ;  /* 0xff8000000f0f7808 */ /* 0x000fc40005000000 */
        /* <DEDUP_REMOVED lines=15> */
[----:B------:R-:W-:Y:S02]  /*7760*/  FSEL R18, R18, -INF , !P4 ;  /* 0xff80000012127808 */ /* 0x000fe40006000000 */
[----:B------:R-:W-:Y:S02]  /*7770*/  FMNMX.FTZ R21, R154, R21, !PT ;  /* 0x000000159a157209 */ /* 0x000fe40007810000 */
[----:B------:R-:W-:-:S02]  /*7780*/  ISETP.LT.OR P1, PT, R175, 0x11, P1 ;  /* 0x00000011af00780c */ /* 0x000fc40000f21670 */
[----:B------:R-:W-:Y:S02]  /*7790*/  FMNMX.FTZ R177, R22, R21, !PT ;  /* 0x0000001516b17209 */ /* 0x000fe40007810000 */
[C---:B------:R-:W-:Y:S02]  /*77a0*/  ISETP.GT.AND P2, PT, R178.reuse, 0x19, P0 ;  /* 0x00000019b200780c */ /* 0x040fe40000744270 */
[----:B------:R-:W-:Y:S01]  /*77b0*/  ISETP.GT.AND P4, PT, R178, 0x18, P0 ;  /* 0x00000018b200780c */ /* 0x000fe20000784270 */
[----:B------:R-:W0:Y:S01]  /*77c0*/  SHFL.BFLY PT, R180, R177, 0x2, 0x1f ;  /* 0x0c401f00b1b47f89 */ /* 0x000e2200000e0000 */
[----:B------:R-:W-:Y:S02]  /*77d0*/  ISETP.LT.OR P3, PT, R175, 0x12, P3 ;  /* 0x00000012af00780c */ /* 0x000fe40001f61670 */
[----:B------:R-:W-:Y:S02]  /*77e0*/  FSEL R19, R19, -INF , !P1 ;  /* 0xff80000013137808 */ /* 0x000fe40004800000 */
[----:B------:R-:W-:-:S02]  /*77f0*/  ISETP.LT.OR P2, PT, R175, 0x1a, P2 ;  /* 0x0000001aaf00780c */ /* 0x000fc40001741670 */
[----:B------:R-:W-:Y:S02]  /*7800*/  ISETP.LT.OR P4, PT, R175, 0x19, P4 ;  /* 0x00000019af00780c */ /* 0x000fe40002781670 */
[----:B------:R-:W-:Y:S02]  /*7810*/  FSEL R20, R20, -INF , !P3 ;  /* 0xff80000014147808 */ /* 0x000fe40005800000 */
[----:B------:R-:W-:Y:S02]  /*7820*/  FSEL R152, R152, -INF , !P2 ;  /* 0xff80000098987808 */ /* 0x000fe40005000000 */
[C---:B------:R-:W-:Y:S02]  /*7830*/  ISETP.GT.AND P1, PT, R178.reuse, 0x20, P0 ;  /* 0x00000020b200780c */ /* 0x040fe40000724270 */
[----:B------:R-:W-:Y:S02]  /*7840*/  FSEL R23, R23, -INF , !P4 ;  /* 0xff80000017177808 */ /* 0x000fe40006000000 */
[----:B------:R-:W-:-:S02]  /*7850*/  ISETP.GT.AND P3, PT, R178, 0x21, P0 ;  /* 0x00000021b200780c */ /* 0x000fc40000764270 */
[C---:B------:R-:W-:Y:S02]  /*7860*/  ISETP.LT.OR P1, PT, R175.reuse, 0x21, P1 ;  /* 0x00000021af00780c */ /* 0x040fe40000f21670 */
[C---:B------:R-:W-:Y:S02]  /*7870*/  ISETP.GT.AND P4, PT, R178.reuse, 0x28, P0 ;  /* 0x00000028b200780c */ /* 0x040fe40000784270 */
[----:B------:R-:W-:Y:S02]  /*7880*/  ISETP.LT.OR P3, PT, R175, 0x22, P3 ;  /* 0x00000022af00780c */ /* 0x000fe40001f61670 */
[----:B0-----:R-:W-:Y:S02]  /*7890*/  FMNMX.FTZ R180, R177, R180, !PT ;  /* 0x000000b4b1b47209 */ /* 0x001fe40007810000 */
[----:B------:R-:W-:Y:S02]  /*78a0*/  FMNMX.FTZ R177, R15, R6, !PT ;  /* 0x000000060fb17209 */ /* 0x000fe40007810000 */
[----:B------:R-:W-:Y:S01]  /*78b0*/  FSEL R155, R155, -INF , !P1 ;  /* 0xff8000009b9b7808 */ /* 0x000fe20004800000 */
[----:B------:R-:W0:Y:S01]  /*78c0*/  SHFL.BFLY PT, R21, R180, 0x1, 0x1f ;  /* 0x0c201f00b4157f89 */ /* 0x000e2200000e0000 */
[----:B------:R-:W-:-:S02]  /*78d0*/  ISETP.GT.AND P1, PT, R178, 0x29, P0 ;  /* 0x00000029b200780c */ /* 0x000fc40000724270 */
[----:B------:R-:W-:Y:S02]  /*78e0*/  FSEL R156, R156, -INF , !P3 ;  /* 0xff8000009c9c7808 */ /* 0x000fe40005800000 */
[C---:B------:R-:W-:Y:S02]  /*78f0*/  ISETP.LT.OR P4, PT, R175.reuse, 0x29, P4 ;  /* 0x00000029af00780c */ /* 0x040fe40002781670 */
[C---:B------:R-:W-:Y:S02]  /*7900*/  ISETP.GT.AND P3, PT, R178.reuse, 0x30, P0 ;  /* 0x00000030b200780c */ /* 0x040fe40000764270 */
[----:B------:R-:W-:Y:S02]  /*7910*/  ISETP.LT.OR P1, PT, R175, 0x2a, P1 ;  /* 0x0000002aaf00780c */ /* 0x000fe40000f21670 */
[----:B------:R-:W-:Y:S02]  /*7920*/  FSEL R157, R157, -INF , !P4 ;  /* 0xff8000009d9d7808 */ /* 0x000fe40006000000 */
[----:B------:R-:W-:-:S02]  /*7930*/  ISETP.GT.AND P4, PT, R178, 0x31, P0 ;  /* 0x00000031b200780c */ /* 0x000fc40000784270 */
[----:B------:R-:W-:Y:S02]  /*7940*/  FSEL R158, R158, -INF , !P1 ;  /* 0xff8000009e9e7808 */ /* 0x000fe40004800000 */
[C---:B------:R-:W-:Y:S02]  /*7950*/  ISETP.LT.OR P3, PT, R175.reuse, 0x31, P3 ;  /* 0x00000031af00780c */ /* 0x040fe40001f61670 */
[----:B------:R-:W-:Y:S02]  /*7960*/  ISETP.GT.AND P1, PT, R178, 0x38, P0 ;  /* 0x00000038b200780c */ /* 0x000fe40000724270 */
[----:B------:R-:W-:Y:S02]  /*7970*/  ISETP.LT.OR P4, PT, R175, 0x32, P4 ;  /* 0x00000032af00780c */ /* 0x000fe40002781670 */
[----:B------:R-:W-:Y:S02]  /*7980*/  FSEL R159, R159, -INF , !P3 ;  /* 0xff8000009f9f7808 */ /* 0x000fe40005800000 */
[----:B0-----:R-:W-:-:S02]  /*7990*/  FMNMX.FTZ R21, R180, R21, !PT ;  /* 0x00000015b4157209 */ /* 0x001fc40007810000 */
[----:B------:R-:W-:Y:S02]  /*79a0*/  FMNMX.FTZ R180, R16, R177, !PT ;  /* 0x000000b110b47209 */ /* 0x000fe40007810000 */
[C---:B------:R-:W-:Y:S01]  /*79b0*/  FSETP.NEU.FTZ.AND P2, PT, R21.reuse, -INF , PT ;  /* 0xff8000001500780b */ /* 0x040fe20003f5d000 */
[----:B------:R-:W-:Y:S01]  /*79c0*/  FMUL.FTZ R179, R21, UR10 ;  /* 0x0000000a15b37c20 */ /* 0x000fe20008410000 */
[----:B------:R-:W-:Y:S02]  /*79d0*/  FMNMX.FTZ R177, R17, R180, !PT ;  /* 0x000000b411b17209 */ /* 0x000fe40007810000 */
[----:B------:R-:W-:Y:S02]  /*79e0*/  ISETP.GT.AND P0, PT, R178, 0x39, P0 ;  /* 0x00000039b200780c */ /* 0x000fe40000704270 */
[----:B------:R-:W-:Y:S02]  /*79f0*/  FMNMX.FTZ R180, R18, R177, !PT ;  /* 0x000000b112b47209 */ /* 0x000fe40007810000 */
[----:B------:R-:W-:-:S02]  /*7a00*/  FSEL R181, R179, RZ, P2 ;  /* 0x000000ffb3b57208 */ /* 0x000fc40001000000 */
[----:B------:R-:W-:Y:S02]  /*7a10*/  FMNMX.FTZ R177, R19, R180, !PT ;  /* 0x000000b413b17209 */ /* 0x000fe40007810000 */
[----:B------:R-:W-:Y:S01]  /*7a20*/  ISETP.LT.OR P1, PT, R175, 0x39, P1 ;  /* 0x00000039af00780c */ /* 0x000fe20000f21670 */
[--C-:B------:R-:W-:Y:S01]  /*7a30*/  FFMA.FTZ R178, R173, UR10, -R181.reuse ;  /* 0x0000000aadb27c23 */ /* 0x100fe200080108b5 */
[----:B------:R-:W-:Y:S01]  /*7a40*/  FMNMX.FTZ R180, R20, R177, !PT ;  /* 0x000000b114b47209 */ /* 0x000fe20007810000 */
[--C-:B------:R-:W-:Y:S01]  /*7a50*/  FFMA.FTZ R174, R174, UR10, -R181.reuse ;  /* 0x0000000aaeae7c23 */ /* 0x100fe200080108b5 */
[----:B------:R-:W-:Y:S01]  /*7a60*/  FSEL R173, R160, -INF , !P4 ;  /* 0xff800000a0ad7808 */ /* 0x000fe20006000000 */
[--C-:B------:R-:W-:Y:S01]  /*7a70*/  FFMA.FTZ R167, R167, UR10, -R181.reuse ;  /* 0x0000000aa7a77c23 */ /* 0x100fe200080108b5 */
[----:B------:R-:W-:Y:S01]  /*7a80*/  FMNMX.FTZ R177, R23, R180, !PT ;  /* 0x000000b417b17209 */ /* 0x000fe20007810000 */
[--C-:B------:R-:W-:Y:S01]  /*7a90*/  FFMA.FTZ R180, R176, UR10, -R181.reuse ;  /* 0x0000000ab0b47c23 */ /* 0x100fe200080108b5 */
[----:B------:R-:W-:Y:S01]  /*7aa0*/  ISETP.LT.OR P0, PT, R175, 0x3a, P0 ;  /* 0x0000003aaf00780c */ /* 0x000fe20000701670 */
[----:B------:R0:W-:Y:S01]  /*7ab0*/  MUFU.EX2 R160, R178 ;  /* 0x000000b200a07308 */ /* 0x0001e20000000800 */
[----:B------:R-:W-:Y:S01]  /*7ac0*/  FMNMX.FTZ R176, R152, R177, !PT ;  /* 0x000000b198b07209 */ /* 0x000fe20007810000 */
[--C-:B------:R-:W-:Y:S01]  /*7ad0*/  FFMA.FTZ R175, R172, UR10, -R181.reuse ;  /* 0x0000000aacaf7c23 */ /* 0x100fe200080108b5 */
[----:B------:R-:W-:Y:S01]  /*7ae0*/  FSEL R161, R161, -INF , !P1 ;  /* 0xff800000a1a17808 */ /* 0x000fe20004800000 */
[--C-:B------:R-:W-:Y:S01]  /*7af0*/  FFMA.FTZ R172, R171, UR10, -R181.reuse ;  /* 0x0000000aabac7c23 */ /* 0x100fe200080108b5 */
[----:B------:R-:W-:Y:S01]  /*7b00*/  FMNMX.FTZ R179, R155, R176, !PT ;  /* 0x000000b09bb37209 */ /* 0x000fe20007810000 */
[--C-:B------:R-:W-:Y:S01]  /*7b10*/  FFMA.FTZ R171, R170, UR10, -R181.reuse ;  /* 0x0000000aaaab7c23 */ /* 0x100fe200080108b5 */
[----:B------:R-:W-:Y:S01]  /*7b20*/  FSEL R162, R162, -INF , !P0 ;  /* 0xff800000a2a27808 */ /* 0x000fe20004000000 */
[----:B------:R-:W-:Y:S01]  /*7b30*/  MUFU.EX2 R177, R180 ;  /* 0x000000b400b17308 */ /* 0x000fe20000000800 */
[----:B------:R-:W-:Y:S01]  /*7b40*/  FMNMX.FTZ R176, R156, R179, !PT ;  /* 0x000000b39cb07209 */ /* 0x000fe20007810000 */
[--C-:B------:R-:W-:Y:S01]  /*7b50*/  FFMA.FTZ R166, R166, UR10, -R181.reuse ;  /* 0x0000000aa6a67c23 */ /* 0x100fe200080108b5 */
[----:B------:R-:W-:Y:S01]  /*7b60*/  FSEL R170, R21, RZ, P2 ;  /* 0x000000ff15aa7208 */ /* 0x000fe20001000000 */
[--C-:B------:R-:W-:Y:S01]  /*7b70*/  FFMA.FTZ R169, R169, UR10, -R181.reuse ;  /* 0x0000000aa9a97c23 */ /* 0x100fe200080108b5 */
[----:B------:R-:W-:Y:S01]  /*7b80*/  FMNMX.FTZ R179, R157, R176, !PT ;  /* 0x000000b09db37209 */ /* 0x000fe20007810000 */
[--C-:B------:R-:W-:Y:S01]  /*7b90*/  FFMA.FTZ R165, R165, UR10, -R181.reuse ;  /* 0x0000000aa5a57c23 */ /* 0x100fe200080108b5 */
[----:B------:R-:W-:Y:S01]  /*7ba0*/  FFMA.FTZ R153, R153, UR10, -R181 ;  /* 0x0000000a99997c23 */ /* 0x000fe200080108b5 */
[----:B------:R-:W-:Y:S01]  /*7bb0*/  FADD.FTZ R170, -R170, R5 ;  /* 0x00000005aaaa7221 */ /* 0x000fe20000010100 */
[----:B------:R-:W-:Y:S01]  /*7bc0*/  FMNMX.FTZ R176, R158, R179, !PT ;  /* 0x000000b39eb07209 */ /* 0x000fe20007810000 */
[----:B------:R-:W-:Y:S01]  /*7bd0*/  MUFU.EX2 R174, R174 ;  /* 0x000000ae00ae7308 */ /* 0x000fe20000000800 */
[--C-:B------:R-:W-:Y:S01]  /*7be0*/  FFMA.FTZ R164, R164, UR10, -R181.reuse ;  /* 0x0000000aa4a47c23 */ /* 0x100fe200080108b5 */
[----:B------:R-:W-:Y:S01]  /*7bf0*/  FMUL.FTZ R170, R170, UR10 ;  /* 0x0000000aaaaa7c20 */ /* 0x000fe20008410000 */
[----:B------:R-:W-:Y:S01]  /*7c00*/  FMNMX.FTZ R176, R159, R176, !PT ;  /* 0x000000b09fb07209 */ /* 0x000fe20007810000 */
[----:B------:R-:W-:Y:S01]  /*7c10*/  FFMA.FTZ R154, R154, UR10, -R181 ;  /* 0x0000000a9a9a7c23 */ /* 0x000fe200080108b5 */
[----:B------:R-:W-:-:S02]  /*7c20*/  ISETP.NE.AND P0, PT, R3, RZ, PT ;  /* 0x000000ff0300720c */ /* 0x000fc40003f05270 */
[----:B------:R-:W-:Y:S01]  /*7c30*/  FMNMX.FTZ R176, R173, R176, !PT ;  /* 0x000000b0adb07209 */ /* 0x000fe20007810000 */
[----:B------:R-:W2:Y:S03]  /*7c40*/  MUFU.EX2 R170, R170 ;  /* 0x000000aa00aa7308 */ /* 0x000ea60000000800 */
[----:B------:R-:W-:Y:S01]  /*7c50*/  FMNMX.FTZ R179, R161, R176, !PT ;  /* 0x000000b0a1b37209 */ /* 0x000fe20007810000 */
[----:B------:R-:W-:-:S03]  /*7c60*/  FFMA.FTZ R176, R168, UR10, -R181 ;  /* 0x0000000aa8b07c23 */ /* 0x000fc600080108b5 */
[----:B------:R-:W-:Y:S01]  /*7c70*/  FMNMX.FTZ R179, R162, R179, !PT ;  /* 0x000000b3a2b37209 */ /* 0x000fe20007810000 */
[----:B------:R-:W3:Y:S04]  /*7c80*/  MUFU.EX2 R175, R175 ;  /* 0x000000af00af7308 */ /* 0x000ee80000000800 */
[----:B0-----:R-:W0:Y:S04]  /*7c90*/  SHFL.BFLY PT, R178, R179, 0x2, 0x1f ;  /* 0x0c401f00b3b27f89 */ /* 0x001e2800000e0000 */
[----:B------:R-:W4:Y:S01]  /*7ca0*/  MUFU.EX2 R167, R167 ;  /* 0x000000a700a77308 */ /* 0x000f220000000800 */
[----:B--2---:R-:W-:Y:S01]  /*7cb0*/  FFMA.FTZ R183, R170, R8, R177 ;  /* 0x00000008aab77223 */ /* 0x004fe200000100b1 */
[-C--:B------:R-:W-:Y:S01]  /*7cc0*/  FMUL.FTZ R24, R24, R170.reuse ;  /* 0x000000aa18187220 */ /* 0x080fe20000410000 */
[-C--:B------:R-:W-:Y:S01]  /*7cd0*/  FMUL.FTZ R25, R25, R170.reuse ;  /* 0x000000aa19197220 */ /* 0x080fe20000410000 */
[-C--:B------:R-:W-:Y:S01]  /*7ce0*/  FMUL.FTZ R28, R28, R170.reuse ;  /* 0x000000aa1c1c7220 */ /* 0x080fe20000410000 */
[----:B------:R-:W-:Y:S01]  /*7cf0*/  FADD.FTZ R183, R174, R183 ;  /* 0x000000b7aeb77221 */ /* 0x000fe20000010000 */
[-C--:B------:R-:W-:Y:S01]  /*7d00*/  FMUL.FTZ R29, R29, R170.reuse ;  /* 0x000000aa1d1d7220 */ /* 0x080fe20000410000 */
[-C--:B------:R-:W-:Y:S01]  /*7d10*/  FMUL.FTZ R32, R32, R170.reuse ;  /* 0x000000aa20207220 */ /* 0x080fe20000410000 */
[----:B------:R-:W2:Y:S01]  /*7d20*/  MUFU.EX2 R172, R172 ;  /* 0x000000ac00ac7308 */ /* 0x000ea20000000800 */
[----:B------:R-:W-:Y:S01]  /*7d30*/  FADD.FTZ R8, R160, R183 ;  /* 0x000000b7a0087221 */ /* 0x000fe20000010000 */
[-C--:B------:R-:W-:Y:S01]  /*7d40*/  FMUL.FTZ R33, R33, R170.reuse ;  /* 0x000000aa21217220 */ /* 0x080fe20000410000 */
[-C--:B------:R-:W-:Y:S01]  /*7d50*/  FMUL.FTZ R36, R36, R170.reuse ;  /* 0x000000aa24247220 */ /* 0x080fe20000410000 */
[-C--:B------:R-:W-:Y:S01]  /*7d60*/  FMUL.FTZ R37, R37, R170.reuse ;  /* 0x000000aa25257220 */ /* 0x080fe20000410000 */
[----:B---3--:R-:W-:Y:S01]  /*7d70*/  FADD.FTZ R8, R175, R8 ;  /* 0x00000008af087221 */ /* 0x008fe20000010000 */
[-C--:B------:R-:W-:Y:S01]  /*7d80*/  FMUL.FTZ R40, R40, R170.reuse ;  /* 0x000000aa28287220 */ /* 0x080fe20000410000 */
[-C--:B------:R-:W-:Y:S01]  /*7d90*/  FMUL.FTZ R41, R41, R170.reuse ;  /* 0x000000aa29297220 */ /* 0x080fe20000410000 */
[----:B------:R-:W3:Y:S01]  /*7da0*/  MUFU.EX2 R166, R166 ;  /* 0x000000a600a67308 */ /* 0x000ee20000000800 */
[-C--:B------:R-:W-:Y:S01]  /*7db0*/  FMUL.FTZ R44, R44, R170.reuse ;  /* 0x000000aa2c2c7220 */ /* 0x080fe20000410000 */
[-C--:B------:R-:W-:Y:S01]  /*7dc0*/  FMUL.FTZ R45, R45, R170.reuse ;  /* 0x000000aa2d2d7220 */ /* 0x080fe20000410000 */
[----:B------:R-:W-:Y:S01]  /*7dd0*/  FMUL.FTZ R48, R48, R170 ;  /* 0x000000aa30307220 */ /* 0x000fe20000410000 */
[----:B0-----:R-:W-:Y:S01]  /*7de0*/  FMNMX.FTZ R168, R179, R178, !PT ;  /* 0x000000b2b3a87209 */ /* 0x001fe20007810000 */
[--C-:B------:R-:W-:Y:S01]  /*7df0*/  FFMA.FTZ R178, R163, UR10, -R181.reuse ;  /* 0x0000000aa3b27c23 */ /* 0x100fe200080108b5 */
[----:B------:R-:W-:Y:S01]  /*7e00*/  FFMA.FTZ R181, R22, UR10, -R181 ;  /* 0x0000000a16b57c23 */ /* 0x000fe200080108b5 */
[-C--:B------:R-:W-:Y:S01]  /*7e10*/  FMUL.FTZ R49, R49, R170.reuse ;  /* 0x000000aa31317220 */ /* 0x080fe20000410000 */
[----:B------:R-:W0:Y:S01]  /*7e20*/  MUFU.EX2 R171, R171 ;  /* 0x000000ab00ab7308 */ /* 0x000e220000000800 */
[----:B------:R-:W5:Y:S01]  /*7e30*/  SHFL.BFLY PT, R179, R168, 0x1, 0x1f ;  /* 0x0c201f00a8b37f89 */ /* 0x000f6200000e0000 */
[-C--:B------:R-:W-:Y:S01]  /*7e40*/  FMUL.FTZ R52, R52, R170.reuse ;  /* 0x000000aa34347220 */ /* 0x080fe20000410000 */
        /* <DEDUP_REMOVED lines=21> */
[----:B------:R4:W-:Y:S01]  /*7fa0*/  MUFU.EX2 R163, R153 ;  /* 0x0000009900a37308 */ /* 0x0009e20000000800 */
[----:B-----5:R-:W-:Y:S01]  /*7fb0*/  FMNMX.FTZ R168, R168, R179, !PT ;  /* 0x000000b3a8a87209 */ /* 0x020fe20007810000 */
[-C--:B------:R-:W-:Y:S01]  /*7fc0*/  FMUL.FTZ R92, R92, R170.reuse ;  /* 0x000000aa5c5c7220 */ /* 0x080fe20000410000 */
[-C--:B------:R-:W-:Y:S01]  /*7fd0*/  FMUL.FTZ R93, R93, R170.reuse ;  /* 0x000000aa5d5d7220 */ /* 0x080fe20000410000 */
[-C--:B------:R-:W-:Y:S01]  /*7fe0*/  FMUL.FTZ R96, R96, R170.reuse ;  /* 0x000000aa60607220 */ /* 0x080fe20000410000 */
[C---:B------:R-:W-:Y:S01]  /*7ff0*/  FSETP.NEU.FTZ.AND P1, PT, R168.reuse, -INF , PT ;  /* 0xff800000a800780b */ /* 0x040fe20003f3d000 */
[----:B------:R-:W-:Y:S01]  /*8000*/  FMUL.FTZ R5, R168, UR10 ;  /* 0x0000000aa8057c20 */ /* 0x000fe20008410000 */
[----:B------:R-:W-:Y:S01]  /*8010*/  FMUL.FTZ R97, R97, R170 ;  /* 0x000000aa61617220 */ /* 0x000fe20000410000 */
[----:B------:R-:W5:Y:S01]  /*8020*/  MUFU.EX2 R165, R165 ;  /* 0x000000a500a57308 */ /* 0x000f620000000800 */
[----:B----4-:R-:W-:-:S02]  /*8030*/  IMAD.U32 R153, RZ, RZ, UR24 ;  /* 0x00000018ff997e24 */ /* 0x010fc4000f8e00ff */
[-C--:B------:R-:W-:Y:S01]  /*8040*/  FMUL.FTZ R100, R100, R170.reuse ;  /* 0x000000aa64647220 */ /* 0x080fe20000410000 */
[----:B------:R-:W-:Y:S01]  /*8050*/  FSEL R182, R5, RZ, P1 ;  /* 0x000000ff05b67208 */ /* 0x000fe20000800000 */
[-C--:B------:R-:W-:Y:S01]  /*8060*/  FMUL.FTZ R101, R101, R170.reuse ;  /* 0x000000aa65657220 */ /* 0x080fe20000410000 */
[----:B------:R-:W-:Y:S01]  /*8070*/  FSEL R5, R168, RZ, P1 ;  /* 0x000000ffa8057208 */ /* 0x000fe20000800000 */
[-C--:B------:R-:W-:Y:S01]  /*8080*/  FMUL.FTZ R104, R104, R170.reuse ;  /* 0x000000aa68687220 */ /* 0x080fe20000410000 */
[----:B------:R-:W-:Y:S01]  /*8090*/  FMUL.FTZ R105, R105, R170 ;  /* 0x000000aa69697220 */ /* 0x000fe20000410000 */
[----:B------:R-:W-:Y:S01]  /*80a0*/  FFMA.FTZ R22, R15, UR10, -R182 ;  /* 0x0000000a0f167c23 */ /* 0x000fe200080108b6 */
[----:B------:R-:W-:Y:S01]  /*80b0*/  FADD.FTZ R15, R167, R8 ;  /* 0x00000008a70f7221 */ /* 0x000fe20000010000 */
[----:B------:R-:W-:Y:S01]  /*80c0*/  FADD.FTZ R5, -R5, R6 ;  /* 0x0000000605057221 */ /* 0x000fe20000010100 */
[----:B------:R-:W4:Y:S01]  /*80d0*/  MUFU.EX2 R178, R178 ;  /* 0x000000b200b27308 */ /* 0x000f220000000800 */
[----:B------:R-:W-:Y:S01]  /*80e0*/  @!P0 LEA R8, R153, R2, 0x6 ;  /* 0x0000000299088211 */ /* 0x000fe200078e30ff */
[----:B--2---:R-:W-:Y:S01]  /*80f0*/  FADD.FTZ R15, R172, R15 ;  /* 0x0000000fac0f7221 */ /* 0x004fe20000010000 */
[----:B------:R-:W-:Y:S01]  /*8100*/  FMUL.FTZ R5, R5, UR10 ;  /* 0x0000000a05057c20 */ /* 0x000fe20008410000 */
[--C-:B------:R-:W-:Y:S01]  /*8110*/  FFMA.FTZ R153, R16, UR10, -R182.reuse ;  /* 0x0000000a10997c23 */ /* 0x100fe200080108b6 */
[--C-:B------:R-:W-:Y:S01]  /*8120*/  FFMA.FTZ R17, R17, UR10, -R182.reuse ;  /* 0x0000000a11117c23 */ /* 0x100fe200080108b6 */
[----:B---3--:R-:W-:Y:S01]  /*8130*/  FADD.FTZ R6, R166, R15 ;  /* 0x0000000fa6067221 */ /* 0x008fe20000010000 */
[--C-:B------:R-:W-:Y:S01]  /*8140*/  FFMA.FTZ R18, R18, UR10, -R182.reuse ;  /* 0x0000000a12127c23 */ /* 0x100fe200080108b6 */
[----:B------:R-:W-:Y:S01]  /*8150*/  MUFU.EX2 R22, R22 ;  /* 0x0000001600167308 */ /* 0x000fe20000000800 */
[----:B------:R-:W-:Y:S01]  /*8160*/  FFMA.FTZ R19, R19, UR10, -R182 ;  /* 0x0000000a13137c23 */ /* 0x000fe200080108b6 */
[----:B0-----:R-:W-:Y:S01]  /*8170*/  FADD.FTZ R15, R171, R6 ;  /* 0x00000006ab0f7221 */ /* 0x001fe20000010000 */
[--C-:B------:R-:W-:Y:S01]  /*8180*/  FFMA.FTZ R20, R20, UR10, -R182.reuse ;  /* 0x0000000a14147c23 */ /* 0x100fe200080108b6 */
[--C-:B------:R-:W-:Y:S01]  /*8190*/  FFMA.FTZ R183, R161, UR10, -R182.reuse ;  /* 0x0000000aa1b77c23 */ /* 0x100fe200080108b6 */
[--C-:B------:R-:W-:Y:S01]  /*81a0*/  FFMA.FTZ R23, R23, UR10, -R182.reuse ;  /* 0x0000000a17177c23 */ /* 0x100fe200080108b6 */
[----:B-1----:R-:W-:Y:S01]  /*81b0*/  FADD.FTZ R16, R176, R15 ;  /* 0x0000000fb0107221 */ /* 0x002fe20000010000 */
[----:B------:R-:W-:Y:S01]  /*81c0*/  FFMA.FTZ R15, R156, UR10, -R182 ;  /* 0x0000000a9c0f7c23 */ /* 0x000fe200080108b6 */
[----:B------:R-:W0:Y:S01]  /*81d0*/  MUFU.EX2 R5, R5 ;  /* 0x0000000500057308 */ /* 0x000e220000000800 */
[----:B------:R-:W-:Y:S01]  /*81e0*/  F2FP.BF16.F32.PACK_AB R156, R172, R167 ;  /* 0x000000a7ac9c723e */ /* 0x000fe200000010ff */
[----:B------:R-:W-:Y:S01]  /*81f0*/  FADD.FTZ R16, R169, R16 ;  /* 0x00000010a9107221 */ /* 0x000fe20000010000 */
[--C-:B------:R-:W-:Y:S01]  /*8200*/  FFMA.FTZ R6, R152, UR10, -R182.reuse ;  /* 0x0000000a98067c23 */ /* 0x100fe200080108b6 */
[----:B------:R-:W-:Y:S01]  /*8210*/  @!P0 LEA R8, R8, UR37, 0x2 ;  /* 0x0000002508088c11 */ /* 0x000fe2000f8e10ff */
[----:B------:R-:W-:Y:S01]  /*8220*/  FFMA.FTZ R155, R155, UR10, -R182 ;  /* 0x0000000a9b9b7c23 */ /* 0x000fe200080108b6 */
[----:B-----5:R-:W-:Y:S01]  /*8230*/  FADD.FTZ R185, R165, R16 ;  /* 0x00000010a5b97221 */ /* 0x020fe20000010000 */
[----:B------:R-:W-:Y:S01]  /*8240*/  F2FP.BF16.F32.PACK_AB R152, R174, R177 ;  /* 0x000000b1ae98723e */ /* 0x000fe200000010ff */
[----:B------:R-:W1:Y:S01]  /*8250*/  MUFU.EX2 R153, R153 ;  /* 0x0000009900997308 */ /* 0x000e620000000800 */
[----:B------:R-:W-:Y:S01]  /*8260*/  @!P0 STS [R8+0x28800], R170 ;  /* 0x028800aa08008388 */ /* 0x000fe20000000800 */
[----:B----4-:R-:W-:Y:S01]  /*8270*/  FADD.FTZ R16, R178, R185 ;  /* 0x000000b9b2107221 */ /* 0x010fe20000010000 */
[--C-:B------:R-:W-:Y:S01]  /*8280*/  FFMA.FTZ R157, R157, UR10, -R182.reuse ;  /* 0x0000000a9d9d7c23 */ /* 0x100fe200080108b6 */
[--C-:B------:R-:W-:Y:S01]  /*8290*/  FFMA.FTZ R159, R159, UR10, -R182.reuse ;  /* 0x0000000a9f9f7c23 */ /* 0x100fe200080108b6 */
[----:B------:R-:W-:Y:S01]  /*82a0*/  FFMA.FTZ R173, R173, UR10, -R182 ;  /* 0x0000000aadad7c23 */ /* 0x000fe200080108b6 */
[----:B------:R-:W-:Y:S01]  /*82b0*/  FADD.FTZ R161, R163, R16 ;  /* 0x00000010a3a17221 */ /* 0x000fe20000010000 */
[-C--:B------:R-:W-:Y:S01]  /*82c0*/  FMUL.FTZ R108, R108, R170.reuse ;  /* 0x000000aa6c6c7220 */ /* 0x080fe20000410000 */
[----:B------:R-:W2:Y:S01]  /*82d0*/  MUFU.EX2 R164, R164 ;  /* 0x000000a400a47308 */ /* 0x000ea20000000800 */
[----:B0-----:R-:W-:Y:S01]  /*82e0*/  FFMA.FTZ R172, R5, R7, R22 ;  /* 0x0000000705ac7223 */ /* 0x001fe20000010016 */
[----:B------:R0:W-:Y:S01]  /*82f0*/  @!P0 STS [R8+0x28820], R5 ;  /* 0x0288200508008388 */ /* 0x0001e20000000800 */
[-C--:B------:R-:W-:Y:S01]  /*8300*/  FMUL.FTZ R109, R109, R170.reuse ;  /* 0x000000aa6d6d7220 */ /* 0x080fe20000410000 */
[-C--:B------:R-:W-:Y:S01]  /*8310*/  FMUL.FTZ R112, R112, R170.reuse ;  /* 0x000000aa70707220 */ /* 0x080fe20000410000 */
[-C--:B------:R-:W-:Y:S01]  /*8320*/  FMUL.FTZ R113, R113, R170.reuse ;  /* 0x000000aa71717220 */ /* 0x080fe20000410000 */
[-C--:B------:R-:W-:Y:S01]  /*8330*/  FMUL.FTZ R116, R116, R170.reuse ;  /* 0x000000aa74747220 */ /* 0x080fe20000410000 */
[----:B------:R-:W-:Y:S01]  /*8340*/  FMUL.FTZ R117, R117, R170 ;  /* 0x000000aa75757220 */ /* 0x000fe20000410000 */
[----:B------:R-:W3:Y:S01]  /*8350*/  MUFU.EX2 R17, R17 ;  /* 0x0000001100117308 */ /* 0x000ee20000000800 */
[C---:B-1----:R-:W-:Y:S01]  /*8360*/  FADD.FTZ R172, R153.reuse, R172 ;  /* 0x000000ac99ac7221 */ /* 0x042fe20000010000 */
[----:B------:R-:W-:Y:S01]  /*8370*/  F2FP.BF16.F32.PACK_AB R153, R153, R22 ;  /* 0x000000169999723e */ /* 0x000fe200000010ff */
[-C--:B------:R-:W-:Y:S01]  /*8380*/  FMUL.FTZ R120, R120, R170.reuse ;  /* 0x000000aa78787220 */ /* 0x080fe20000410000 */
[-C--:B------:R-:W-:Y:S01]  /*8390*/  FMUL.FTZ R121, R121, R170.reuse ;  /* 0x000000aa79797220 */ /* 0x080fe20000410000 */
[-C--:B------:R-:W-:Y:S01]  /*83a0*/  FMUL.FTZ R124, R124, R170.reuse ;  /* 0x000000aa7c7c7220 */ /* 0x080fe20000410000 */
[-C--:B------:R-:W-:Y:S01]  /*83b0*/  FMUL.FTZ R125, R125, R170.reuse ;  /* 0x000000aa7d7d7220 */ /* 0x080fe20000410000 */
[-C--:B------:R-:W-:Y:S01]  /*83c0*/  FMUL.FTZ R128, R128, R170.reuse ;  /* 0x000000aa80807220 */ /* 0x080fe20000410000 */
[----:B------:R1:W4:Y:S01]  /*83d0*/  MUFU.EX2 R179, R154 ;  /* 0x0000009a00b37308 */ /* 0x0003220000000800 */
[C---:B--2---:R-:W-:Y:S01]  /*83e0*/  FADD.FTZ R16, R164.reuse, R161 ;  /* 0x000000a1a4107221 */ /* 0x044fe20000010000 */
[----:B------:R-:W-:Y:S01]  /*83f0*/  F2FP.BF16.F32.PACK_AB R164, R164, R163 ;  /* 0x000000a3a4a4723e */ /* 0x000fe200000010ff */
[-C--:B------:R-:W-:Y:S01]  /*8400*/  FMUL.FTZ R129, R129, R170.reuse ;  /* 0x000000aa81817220 */ /* 0x080fe20000410000 */
[-C--:B------:R-:W-:Y:S01]  /*8410*/  FMUL.FTZ R132, R132, R170.reuse ;  /* 0x000000aa84847220 */ /* 0x080fe20000410000 */
[-C--:B------:R-:W-:Y:S01]  /*8420*/  FMUL.FTZ R133, R133, R170.reuse ;  /* 0x000000aa85857220 */ /* 0x080fe20000410000 */
[-C--:B------:R-:W-:Y:S01]  /*8430*/  FMUL.FTZ R136, R136, R170.reuse ;  /* 0x000000aa88887220 */ /* 0x080fe20000410000 */
[----:B------:R-:W-:Y:S01]  /*8440*/  FMUL.FTZ R137, R137, R170 ;  /* 0x000000aa89897220 */ /* 0x000fe20000410000 */
[----:B------:R-:W2:Y:S01]  /*8450*/  MUFU.EX2 R18, R18 ;  /* 0x0000001200127308 */ /* 0x000ea20000000800 */
[----:B---3--:R-:W-:Y:S01]  /*8460*/  FADD.FTZ R7, R17, R172 ;  /* 0x000000ac11077221 */ /* 0x008fe20000010000 */
[----:B-1----:R-:W-:Y:S01]  /*8470*/  F2FP.BF16.F32.PACK_AB R154, R175, R160 ;  /* 0x000000a0af9a723e */ /* 0x002fe200000010ff */
[----:B------:R-:W-:Y:S01]  /*8480*/  FMUL.FTZ R140, R140, R170 ;  /* 0x000000aa8c8c7220 */ /* 0x000fe20000410000 */
[----:B------:R-:W-:Y:S01]  /*8490*/  F2FP.BF16.F32.PACK_AB R160, R169, R176 ;  /* 0x000000b0a9a0723e */ /* 0x000fe200000010ff */
[-C--:B------:R-:W-:Y:S01]  /*84a0*/  FMUL.FTZ R141, R141, R170.reuse ;  /* 0x000000aa8d8d7220 */ /* 0x080fe20000410000 */
[-C--:B------:R-:W-:Y:S01]  /*84b0*/  FMUL.FTZ R144, R144, R170.reuse ;  /* 0x000000aa90907220 */ /* 0x080fe20000410000 */
[-C--:B------:R-:W-:Y:S01]  /*84c0*/  FMUL.FTZ R145, R145, R170.reuse ;  /* 0x000000aa91917220 */ /* 0x080fe20000410000 */
[----:B------:R1:W0:Y:S01]  /*84d0*/  MUFU.EX2 R180, R181 ;  /* 0x000000b500b47308 */ /* 0x0002220000000800 */
[----:B----4-:R-:W-:Y:S01]  /*84e0*/  FADD.FTZ R161, R179, R16 ;  /* 0x00000010b3a17221 */ /* 0x010fe20000010000 */
[-C--:B------:R-:W-:Y:S01]  /*84f0*/  FMUL.FTZ R148, R148, R170.reuse ;  /* 0x000000aa94947220 */ /* 0x080fe20000410000 */
[----:B------:R-:W-:Y:S01]  /*8500*/  FMUL.FTZ R149, R149, R170 ;  /* 0x000000aa95957220 */ /* 0x000fe20000410000 */
[-C--:B------:R-:W-:Y:S01]  /*8510*/  FMUL.FTZ R26, R26, R5.reuse ;  /* 0x000000051a1a7220 */ /* 0x080fe20000410000 */
[-C--:B------:R-:W-:Y:S01]  /*8520*/  FMUL.FTZ R27, R27, R5.reuse ;  /* 0x000000051b1b7220 */ /* 0x080fe20000410000 */
[-C--:B------:R-:W-:Y:S01]  /*8530*/  FMUL.FTZ R30, R30, R5.reuse ;  /* 0x000000051e1e7220 */ /* 0x080fe20000410000 */
[----:B------:R-:W-:Y:S01]  /*8540*/  FMUL.FTZ R31, R31, R5 ;  /* 0x000000051f1f7220 */ /* 0x000fe20000410000 */
[----:B------:R-:W3:Y:S01]  /*8550*/  MUFU.EX2 R19, R19 ;  /* 0x0000001300137308 */ /* 0x000ee20000000800 */
[----:B--2---:R-:W-:Y:S01]  /*8560*/  FADD.FTZ R174, R18, R7 ;  /* 0x0000000712ae7221 */ /* 0x004fe20000010000 */
[--C-:B-1----:R-:W-:Y:S01]  /*8570*/  FFMA.FTZ R181, R158, UR10, -R182.reuse ;  /* 0x0000000a9eb57c23 */ /* 0x102fe200080108b6 */
[----:B------:R-:W-:Y:S01]  /*8580*/  FFMA.FTZ R182, R162, UR10, -R182 ;  /* 0x0000000aa2b67c23 */ /* 0x000fe200080108b6 */
[----:B------:R-:W-:Y:S01]  /*8590*/  F2FP.BF16.F32.PACK_AB R162, R178, R165 ;  /* 0x000000a5b2a2723e */ /* 0x000fe200000010ff */
[-C--:B------:R-:W-:Y:S01]  /*85a0*/  FMUL.FTZ R34, R34, R5.reuse ;  /* 0x0000000522227220 */ /* 0x080fe20000410000 */
[----:B------:R-:W-:Y:S01]  /*85b0*/  F2FP.BF16.F32.PACK_AB R158, R171, R166 ;  /* 0x000000a6ab9e723e */ /* 0x000fe200000010ff */
[----:B------:R-:W-:Y:S01]  /*85c0*/  FMUL.FTZ R35, R35, R5 ;  /* 0x0000000523237220 */ /* 0x000fe20000410000 */
[----:B------:R-:W1:Y:S01]  /*85d0*/  MUFU.EX2 R20, R20 ;  /* 0x0000001400147308 */ /* 0x000e620000000800 */
[C---:B0-----:R-:W-:Y:S01]  /*85e0*/  FADD.FTZ R8, R180.reuse, R161 ;  /* 0x000000a1b4087221 */ /* 0x041fe20000010000 */
[----:B------:R-:W-:Y:S01]  /*85f0*/  F2FP.BF16.F32.PACK_AB R166, R180, R179 ;  /* 0x000000b3b4a6723e */ /* 0x000fe200000010ff */
[-C--:B------:R-:W-:Y:S01]  /*8600*/  FMUL.FTZ R38, R38, R5.reuse ;  /* 0x0000000526267220 */ /* 0x080fe20000410000 */
[-C--:B------:R-:W-:Y:S01]  /*8610*/  FMUL.FTZ R39, R39, R5.reuse ;  /* 0x0000000527277220 */ /* 0x080fe20000410000 */
[-C--:B------:R-:W-:Y:S01]  /*8620*/  FMUL.FTZ R42, R42, R5.reuse ;  /* 0x000000052a2a7220 */ /* 0x080fe20000410000 */
[-C--:B------:R-:W-:Y:S01]  /*8630*/  FMUL.FTZ R43, R43, R5.reuse ;  /* 0x000000052b2b7220 */ /* 0x080fe20000410000 */
[-C--:B------:R-:W-:Y:S01]  /*8640*/  FMUL.FTZ R46, R46, R5.reuse ;  /* 0x000000052e2e7220 */ /* 0x080fe20000410000 */
[----:B------:R-:W0:Y:S01]  /*8650*/  MUFU.EX2 R23, R23 ;  /* 0x0000001700177308 */ /* 0x000e220000000800 */
[----:B---3--:R-:W-:Y:S01]  /*8660*/  FADD.FTZ R7, R19, R174 ;  /* 0x000000ae13077221 */ /* 0x008fe20000010000 */
        /* <DEDUP_REMOVED lines=14> */
[----:B------:R1:W3:Y:S01]  /*8750*/  MUFU.EX2 R161, R155 ;  /* 0x0000009b00a17308 */ /* 0x0002e20000000800 */
[----:B0-----:R-:W-:Y:S01]  /*8760*/  FADD.FTZ R7, R23, R174 ;  /* 0x000000ae17077221 */ /* 0x001fe20000010000 */
[-C--:B------:R-:W-:Y:S01]  /*8770*/  FMUL.FTZ R71, R71, R5.reuse ;  /* 0x0000000547477220 */ /* 0x080fe20000410000 */
[-C--:B------:R-:W-:Y:S01]  /*8780*/  FMUL.FTZ R74, R74, R5.reuse ;  /* 0x000000054a4a7220 */ /* 0x080fe20000410000 */
[-C--:B------:R-:W-:Y:S01]  /*8790*/  FMUL.FTZ R75, R75, R5.reuse ;  /* 0x000000054b4b7220 */ /* 0x080fe20000410000 */
[-C--:B------:R-:W-:Y:S01]  /*87a0*/  FMUL.FTZ R78, R78, R5.reuse ;  /* 0x000000054e4e7220 */ /* 0x080fe20000410000 */
[-C--:B------:R-:W-:Y:S01]  /*87b0*/  FMUL.FTZ R79, R79, R5.reuse ;  /* 0x000000054f4f7220 */ /* 0x080fe20000410000 */
[----:B------:R-:W-:Y:S01]  /*87c0*/  FMUL.FTZ R82, R82, R5 ;  /* 0x0000000552527220 */ /* 0x000fe20000410000 */
[----:B------:R-:W0:Y:S01]  /*87d0*/  MUFU.EX2 R16, R15 ;  /* 0x0000000f00107308 */ /* 0x000e220000000800 */
[----:B--2---:R-:W-:Y:S01]  /*87e0*/  FADD.FTZ R176, R6, R7 ;  /* 0x0000000706b07221 */ /* 0x004fe20000010000 */
[----:B-1----:R-:W-:Y:S01]  /*87f0*/  F2FP.BF16.F32.PACK_AB R155, R18, R17 ;  /* 0x00000011129b723e */ /* 0x002fe200000010ff */
[----:B------:R-:W-:Y:S01]  /*8800*/  BAR.SYNC.DEFER_BLOCKING 0xf, 0x100 ;  /* 0x03c4000000007b1d */ /* 0x000fe20000010000 */
[-C--:B------:R-:W-:Y:S01]  /*8810*/  FMUL.FTZ R83, R83, R5.reuse ;  /* 0x0000000553537220 */ /* 0x080fe20000410000 */
[-C--:B------:R-:W-:Y:S01]  /*8820*/  FMUL.FTZ R86, R86, R5.reuse ;  /* 0x0000000556567220 */ /* 0x080fe20000410000 */
[-C--:B------:R-:W-:Y:S01]  /*8830*/  FMUL.FTZ R87, R87, R5.reuse ;  /* 0x0000000557577220 */ /* 0x080fe20000410000 */
[-C--:B------:R-:W-:Y:S01]  /*8840*/  FMUL.FTZ R90, R90, R5.reuse ;  /* 0x000000055a5a7220 */ /* 0x080fe20000410000 */
[-C--:B------:R-:W-:Y:S01]  /*8850*/  FMUL.FTZ R91, R91, R5.reuse ;  /* 0x000000055b5b7220 */ /* 0x080fe20000410000 */
[----:B------:R1:W2:Y:S01]  /*8860*/  MUFU.EX2 R163, R157 ;  /* 0x0000009d00a37308 */ /* 0x0002a20000000800 */
        /* <DEDUP_REMOVED lines=8> */
[----:B0-----:R-:W-:Y:S01]  /*88f0*/  FADD.FTZ R176, R16, R7 ;  /* 0x0000000710b07221 */ /* 0x001fe20000010000 */
[----:B-1----:R-:W-:Y:S01]  /*8900*/  F2FP.BF16.F32.PACK_AB R157, R20, R19 ;  /* 0x00000013149d723e */ /* 0x002fe200000010ff */
[----:B------:R-:W-:Y:S01]  /*8910*/  FMUL.FTZ R106, R106, R5 ;  /* 0x000000056a6a7220 */ /* 0x000fe20000410000 */
[----:B------:R-:W-:Y:S01]  /*8920*/  F2FP.BF16.F32.PACK_AB R161, R16, R161 ;  /* 0x000000a110a1723e */ /* 0x000fe200000010ff */
[-C--:B------:R-:W-:Y:S01]  /*8930*/  FMUL.FTZ R107, R107, R5.reuse ;  /* 0x000000056b6b7220 */ /* 0x080fe20000410000 */
[-C--:B------:R-:W-:Y:S01]  /*8940*/  FMUL.FTZ R110, R110, R5.reuse ;  /* 0x000000056e6e7220 */ /* 0x080fe20000410000 */
[-C--:B------:R-:W-:Y:S01]  /*8950*/  FMUL.FTZ R111, R111, R5.reuse ;  /* 0x000000056f6f7220 */ /* 0x080fe20000410000 */
[----:B------:R0:W1:Y:S01]  /*8960*/  MUFU.EX2 R165, R159 ;  /* 0x0000009f00a57308 */ /* 0x0000620000000800 */
[----:B--2---:R-:W-:Y:S01]  /*8970*/  FADD.FTZ R7, R163, R176 ;  /* 0x000000b0a3077221 */ /* 0x004fe20000010000 */
[----:B------:R2:W-:Y:S01]  /*8980*/  STSM.16.M88.4 [R12+0x26800], R152 ;  /* 0x026800980c007844 */ /* 0x0005e20000000200 */
[-C--:B------:R-:W-:Y:S01]  /*8990*/  FMUL.FTZ R114, R114, R5.reuse ;  /* 0x0000000572727220 */ /* 0x080fe20000410000 */
[-C--:B------:R-:W-:Y:S01]  /*89a0*/  FMUL.FTZ R115, R115, R5.reuse ;  /* 0x0000000573737220 */ /* 0x080fe20000410000 */
[-C--:B------:R-:W-:Y:S01]  /*89b0*/  FMUL.FTZ R118, R118, R5.reuse ;  /* 0x0000000576767220 */ /* 0x080fe20000410000 */
[-C--:B------:R-:W-:Y:S01]  /*89c0*/  FMUL.FTZ R119, R119, R5.reuse ;  /* 0x0000000577777220 */ /* 0x080fe20000410000 */
[----:B------:R-:W-:Y:S01]  /*89d0*/  FMUL.FTZ R122, R122, R5 ;  /* 0x000000057a7a7220 */ /* 0x000fe20000410000 */
[----:B------:R-:W4:Y:S01]  /*89e0*/  MUFU.EX2 R174, R173 ;  /* 0x000000ad00ae7308 */ /* 0x000f220000000800 */
[----:B---3--:R-:W-:Y:S01]  /*89f0*/  FADD.FTZ R176, R172, R7 ;  /* 0x00000007acb07221 */ /* 0x008fe20000010000 */
[----:B0-----:R-:W-:Y:S01]  /*8a00*/  F2FP.BF16.F32.PACK_AB R159, R6, R23 ;  /* 0x00000017069f723e */ /* 0x001fe200000010ff */
[----:B------:R-:W-:Y:S01]  /*8a10*/  FMUL.FTZ R123, R123, R5 ;  /* 0x000000057b7b7220 */ /* 0x000fe20000410000 */
[----:B------:R-:W-:Y:S01]  /*8a20*/  F2FP.BF16.F32.PACK_AB R163, R172, R163 ;  /* 0x000000a3aca3723e */ /* 0x000fe200000010ff */
[-C--:B------:R-:W-:Y:S01]  /*8a30*/  FMUL.FTZ R126, R126, R5.reuse ;  /* 0x000000057e7e7220 */ /* 0x080fe20000410000 */
[-C--:B------:R-:W-:Y:S01]  /*8a40*/  FMUL.FTZ R127, R127, R5.reuse ;  /* 0x000000057f7f7220 */ /* 0x080fe20000410000 */
[----:B------:R2:W-:Y:S01]  /*8a50*/  STSM.16.M88.4 [R11], R156 ;  /* 0x0000009c0b007844 */ /* 0x0005e20000000200 */
[----:B------:R-:W0:Y:S01]  /*8a60*/  MUFU.EX2 R167, R183 ;  /* 0x000000b700a77308 */ /* 0x000e220000000800 */
[----:B-1----:R-:W-:Y:S01]  /*8a70*/  FADD.FTZ R7, R165, R176 ;  /* 0x000000b0a5077221 */ /* 0x002fe20000010000 */
[-C--:B------:R-:W-:Y:S01]  /*8a80*/  FMUL.FTZ R130, R130, R5.reuse ;  /* 0x0000000582827220 */ /* 0x080fe20000410000 */
[----:B------:R2:W-:Y:S01]  /*8a90*/  STSM.16.M88.4 [R10], R160 ;  /* 0x000000a00a007844 */ /* 0x0005e20000000200 */
[-C--:B------:R-:W-:Y:S01]  /*8aa0*/  FMUL.FTZ R131, R131, R5.reuse ;  /* 0x0000000583837220 */ /* 0x080fe20000410000 */
[-C--:B------:R-:W-:Y:S01]  /*8ab0*/  FMUL.FTZ R134, R134, R5.reuse ;  /* 0x0000000586867220 */ /* 0x080fe20000410000 */
[-C--:B------:R-:W-:Y:S01]  /*8ac0*/  FMUL.FTZ R135, R135, R5.reuse ;  /* 0x0000000587877220 */ /* 0x080fe20000410000 */
[----:B------:R-:W-:Y:S01]  /*8ad0*/  FMUL.FTZ R138, R138, R5 ;  /* 0x000000058a8a7220 */ /* 0x000fe20000410000 */
[----:B------:R-:W1:Y:S01]  /*8ae0*/  MUFU.EX2 R182, R182 ;  /* 0x000000b600b67308 */ /* 0x000e620000000800 */
[C---:B----4-:R-:W-:Y:S01]  /*8af0*/  FADD.FTZ R22, R174.reuse, R7 ;  /* 0x00000007ae167221 */ /* 0x050fe20000010000 */
[----:B------:R-:W-:Y:S01]  /*8b00*/  F2FP.BF16.F32.PACK_AB R165, R174, R165 ;  /* 0x000000a5aea5723e */ /* 0x000fe200000010ff */
[-C--:B------:R-:W-:Y:S01]  /*8b10*/  FMUL.FTZ R139, R139, R5.reuse ;  /* 0x000000058b8b7220 */ /* 0x080fe20000410000 */
[-C--:B------:R-:W-:Y:S01]  /*8b20*/  FMUL.FTZ R142, R142, R5.reuse ;  /* 0x000000058e8e7220 */ /* 0x080fe20000410000 */
[-C--:B------:R-:W-:Y:S01]  /*8b30*/  FMUL.FTZ R143, R143, R5.reuse ;  /* 0x000000058f8f7220 */ /* 0x080fe20000410000 */
[-C--:B------:R-:W-:Y:S01]  /*8b40*/  FMUL.FTZ R146, R146, R5.reuse ;  /* 0x0000000592927220 */ /* 0x080fe20000410000 */
[-C--:B------:R-:W-:Y:S01]  /*8b50*/  FMUL.FTZ R147, R147, R5.reuse ;  /* 0x0000000593937220 */ /* 0x080fe20000410000 */
[-C--:B------:R-:W-:Y:S01]  /*8b60*/  FMUL.FTZ R150, R150, R5.reuse ;  /* 0x0000000596967220 */ /* 0x080fe20000410000 */
[----:B0-----:R-:W-:Y:S01]  /*8b70*/  FADD.FTZ R7, R167, R22 ;  /* 0x00000016a7077221 */ /* 0x001fe20000010000 */
[----:B------:R-:W-:Y:S01]  /*8b80*/  FMUL.FTZ R151, R151, R5 ;  /* 0x0000000597977220 */ /* 0x000fe20000410000 */
[----:B-1----:R-:W-:-:S02]  /*8b90*/  F2FP.BF16.F32.PACK_AB R167, R182, R167 ;  /* 0x000000a7b6a7723e */ /* 0x002fc400000010ff */
[----:B------:R-:W-:-:S03]  /*8ba0*/  FADD.FTZ R7, R182, R7 ;  /* 0x00000007b6077221 */ /* 0x000fc60000010000 */
[----:B------:R2:W-:Y:S01]  /*8bb0*/  STSM.16.M88.4 [R9], R164 ;  /* 0x000000a409007844 */ /* 0x0005e20000000200 */
[----:B------:R-:W-:Y:S05]  /*8bc0*/  @!P5 BRA `(.L_x_1806) ;  /* 0x000000000004d947 */ /* 0x000fea0003800000 */
[----:B------:R-:W-:Y:S01]  /*8bd0*/  BPT.TRAP 0x1 ;  /* 0x000000040000795c */ /* 0x000fe20000300000 */
.L_x_1806:
[----:B------:R0:W1:Y:S01]  /*8be0*/  SYNCS.PHASECHK.TRANS64.TRYWAIT P0, [UR32+0x28c50], R13 ;  /* 0x028c500dff0075a7 */ /* 0x0000620008000160 */
[----:B------:R-:W-:Y:S05]  /*8bf0*/  @!P5 BRA `(.L_x_1807) ;  /* 0x000000000004d947 */ /* 0x000fea0003800000 */
[----:B------:R-:W-:Y:S01]  /*8c00*/  BPT.TRAP 0x1 ;  /* 0x000000040000795c */ /* 0x000fe20000300000 */
.L_x_1807:
[----:B-1----:R-:W-:Y:S05]  /*8c10*/  @P0 BRA `(.L_x_1808) ;  /* 0x0000000000080947 */ /* 0x002fea0003800000 */
[----:B------:R-:W1:Y:S02]  /*8c20*/  SYNCS.PHASECHK.TRANS64.TRYWAIT P0, [UR32+0x28c50], R13 ;  /* 0x028c500dff0075a7 */ /* 0x000e640008000160 */
[----:B-1----:R-:W-:Y:S05]  /*8c30*/  @!P0 BRA `(.L_x_1809) ;  /* 0x000000c800408947 */ /* 0x002fea0003800000 */
.L_x_1808:
[----:B------:R-:W-:Y:S01]  /*8c40*/  ULEA UR19, UR4, UR36, 0xc ;  /* 0x0000002404137291 */ /* 0x000fe2000f8e603f */
[----:B------:R-:W-:Y:S01]  /*8c50*/  WARPGROUP.ARRIVE ;  /* 0x00000000000079c5 */ /* 0x000fe20000000000 */
[----:B------:R-:W-:Y:S01]  /*8c60*/  UMOV UR15, 0x40000040 ;  /* 0x40000040000f7882 */ /* 0x000fe20000000000 */
[----:B------:R-:W-:Y:S01]  /*8c70*/  UISETP.GT.AND UP2, UPT, UR42, UR25, UPT ;  /* 0x000000192a00728c */ /* 0x000fe2000bf44270 */
[----:B-1----:R-:W-:Y:S01]  /*8c80*/  @!P6 VIADD R14, R14, 0x28c60 ;  /* 0x00028c600e0ee836 */ /* 0x002fe20000000000 */
[----:B------:R-:W-:Y:S01]  /*8c90*/  UIADD3 UR42, UR42, -0x1, URZ ;  /* 0xffffffff2a2a7890 */ /* 0x000fe2000fffe03f */
[----:B------:R-:W-:Y:S01]  /*8ca0*/  IMAD.MOV.U32 R6, RZ, RZ, R168 ;  /* 0x000000ffff067224 */ /* 0x000fe200078e00a8 */
[----:B------:R-:W-:Y:S01]  /*8cb0*/  UMOV UR14, UR19 ;  /* 0x00000013000e7c82 */ /* 0x000fe20008000000 */
[----:B------:R-:W-:Y:S01]  /*8cc0*/  UMOV UR24, UR4 ;  /* 0x0000000400187c82 */ /* 0x000fe20008000000 */
[----:B------:R-:W-:Y:S01]  /*8cd0*/  HGMMA.64x256x16.F32.BF16 R24, R152, gdesc[UR12].tnspB, R24, gsb0 ;  /* 0x43e0000c98187df0 */ /* 0x000fe20008001818 */
[----:B------:R-:W-:Y:S01]  /*8ce0*/  UIADD3 UR14, UR19, 0x80, URZ ;  /* 0x00000080130e7890 */ /* 0x000fe2000fffe03f */
[----:B------:R-:W-:Y:S01]  /*8cf0*/  PLOP3.LUT P0, PT, PT, PT, UP2, 0x80, 0x0 ;  /* 0x000000000000781c */ /* 0x000fe20003f0f028 */
[----:B------:R-:W-:Y:S01]  /*8d00*/  UMOV UR15, 0x40000040 ;  /* 0x40000040000f7882 */ /* 0x000fe20000000000 */
[----:B------:R-:W-:Y:S01]  /*8d10*/  @!P6 PRMT R14, RZ, 0x654, R14 ;  /* 0x00000654ff0ee816 */ /* 0x000fe2000000000e */
[----:B------:R-:W-:Y:S01]  /*8d20*/  IMAD.MOV.U32 R5, RZ, RZ, R21 ;  /* 0x000000ffff057224 */ /* 0x000fe200078e0015 */
        /* <DEDUP_REMOVED lines=27> */
[----:B------:R-:W-:Y:S01]  /*8ee0*/  MOV R6, R168 ;  /* 0x000000a800067202 */ /* 0x000fe20000000f00 */
[----:B------:R-:W-:-:S07]  /*8ef0*/  IMAD.MOV.U32 R5, RZ, RZ, R21 ;  /* 0x000000ffff057224 */ /* 0x000fce00078e0015 */
.L_x_1793:
[----:B------:R-:W4:Y:S01]  /*8f00*/  S2UR UR19, SR_CTAID.X ;  /* 0x00000000001379c3 */ /* 0x000f220000002500 */
[----:B------:R-:W-:Y:S01]  /*8f10*/  ULDC UR14, c[0x0][0x448] ;  /* 0x00011200000e7ab9 */ /* 0x000fe20000000800 */
[----:B------:R-:W-:Y:S01]  /*8f20*/  ULDC UR22, c[0x0][0x9e4] ;  /* 0x0002790000167ab9 */ /* 0x000fe20000000800 */
[----:B------:R-:W-:Y:S02]  /*8f30*/  UISETP.NE.AND UP0, UPT, UR14, 0x1, UPT ;  /* 0x000000010e00788c */ /* 0x000fe4000bf05270 */
[----:B------:R-:W-:Y:S02]  /*8f40*/  UISETP.GE.AND UP1, UPT, UR22, 0x1, UPT ;  /* 0x000000011600788c */ /* 0x000fe4000bf26270 */
[----:B------:R-:W-:-:S04]  /*8f50*/  UIADD3 UR18, -UR18, 0x1, URZ ;  /* 0x0000000112127890 */ /* 0x000fc8000fffe13f */
[----:B------:R-:W-:Y:S01]  /*8f60*/  PLOP3.LUT P4, PT, PT, PT, UP1, 0x80, 0x0 ;  /* 0x000000000000781c */ /* 0x000fe20003f8f018 */
[----:B------:R-:W-:Y:S02]  /*8f70*/  UIMAD UR18, UR39, UR11, UR18 ;  /* 0x0000000b271272a4 */ /* 0x000fe4000f8e0212 */
[----:B------:R-:W-:Y:S01]  /*8f80*/  @UP0 ULDC UR14, c[0x0][0x44c] ;  /* 0x00011300000e0ab9 */ /* 0x000fe20000000800 */
[----:B------:R-:W-:Y:S01]  /*8f90*/  @UP0 ULDC UR11, c[0x0][0x450] ;  /* 0x00011400000b0ab9 */ /* 0x000fe20000000800 */
[----:B----4-:R-:W-:-:S04]  /*8fa0*/  ULEA UR19, UR19, 0x3f, 0x6 ;  /* 0x0000003f13137891 */ /* 0x010fc8000f8e303f */
[----:B------:R-:W-:-:S04]  /*8fb0*/  UIMAD.WIDE.U32 UR14, UR19, UR14, URZ ;  /* 0x0000000e130e72a5 */ /* 0x000fc8000f8e003f */
[----:B------:R-:W-:-:S03]  /*8fc0*/  @UP0 USHF.R.U32.HI UR19, URZ, UR11, UR15 ;  /* 0x0000000b3f130299 */ /* 0x000fc6000801160f */
[----:B------:R-:W-:Y:S01]  /*8fd0*/  ULDC UR11, c[0x0][0x9dc] ;  /* 0x00027700000b7ab9 */ /* 0x000fe20000000800 */
[----:B------:R-:W-:-:S04]  /*8fe0*/  UIADD3 UR19, UR18, UR19, URZ ;  /* 0x0000001312137290 */ /* 0x000fc8000fffe03f */
        /* <DEDUP_REMOVED lines=12> */
.L_x_1812:
[----:B------:R-:W-:-:S11]  /*90b0*/  UISETP.NE.AND UP1, UPT, UR22, 0x1, UPT ;  /* 0x000000011600788c */ /* 0x000fd6000bf25270 */
[----:B------:R-:W-:Y:S02]  /*90c0*/  @UP1 ULDC.64 UR24, c[0x0][0x9e8] ;  /* 0x00027a0000181ab9 */ /* 0x000fe40000000a00 */
[----:B------:R-:W-:-:S04]  /*90d0*/  UIMAD.WIDE.U32 UR14, UR19, UR24, URZ ;  /* 0x00000018130e72a5 */ /* 0x000fc8000f8e003f */
[----:B------:R-:W-:-:S12]  /*90e0*/  @UP1 USHF.R.U32.HI UR19, URZ, UR25, UR15 ;  /* 0x000000193f131299 */ /* 0x000fd8000801160f */
.L_x_1813:
[----:B------:R-:W-:-:S04]  /*90f0*/  UIMAD UR19, UR19, UR22, URZ ;  /* 0x00000016131372a4 */ /* 0x000fc8000f8e023f */
[----:B------:R-:W-:-:S04]  /*9100*/  UISETP.LT.AND UP1, UPT, UR11, UR19, UPT ;  /* 0x000000130b00728c */ /* 0x000fc8000bf21270 */
[----:B------:R-:W-:-:S12]  /*9110*/  USEL UR11, UR11, UR19, !UP1 ;  /* 0x000000130b0b7287 */ /* 0x000fd8000c800000 */
.L_x_1811:
[----:B------:R-:W-:-:S04]  /*9120*/  UIADD3 UR11, UR11, 0x3f, URZ ;  /* 0x0000003f0b0b7890 */ /* 0x000fc8000fffe03f */
[----:B------:R-:W-:-:S04]  /*9130*/  USHF.R.S32.HI UR14, URZ, 0x1f, UR11 ;  /* 0x0000001f3f0e7899 */ /* 0x000fc8000801140b */
[----:B------:R-:W-:-:S04]  /*9140*/  ULEA.HI UR14, UR14, UR11, URZ, 0x6 ;  /* 0x0000000b0e0e7291 */ /* 0x000fc8000f8f303f */
[----:B------:R-:W-:-:S04]  /*9150*/  USHF.R.S32.HI UR14, URZ, 0x6, UR14 ;  /* 0x000000063f0e7899 */ /* 0x000fc8000801140e */
[----:B------:R-:W-:-:S04]  /*9160*/  UISETP.LT.AND UP1, UPT, UR38, UR14, UPT ;  /* 0x0000000e2600728c */ /* 0x000fc8000bf21270 */
[----:B------:R-:W-:-:S04]  /*9170*/  USEL UR24, UR38, UR14, !UP1 ;  /* 0x0000000e26187287 */ /* 0x000fc8000c800000 */
[----:B------:R-:W-:-:S06]  /*9180*/  UISETP.GE.AND UP1, UPT, UR42, UR24, UPT ;  /* 0x000000182a00728c */ /* 0x000fcc000bf26270 */
[----:B------:R-:W-:-:S13]  /*9190*/  PLOP3.LUT P0, PT, PT, PT, UP1, 0x80, 0x0 ;  /* 0x000000000000781c */ /* 0x000fda0003f0f018 */
[----:B------:R-:W-:Y:S05]  /*91a0*/  @!P0 BRA `(.L_x_1814) ;  /* 0x0000001c00348947 */ /* 0x000fea0003800000 */
[----:B------:R-:W-:Y:S01]  /*91b0*/  IMAD.MOV.U32 R15, RZ, RZ, R6 ;  /* 0x000000ffff0f7224 */ /* 0x000fe200078e0006 */
[----:B------:R-:W-:Y:S01]  /*91c0*/  UMOV UR27, UR4 ;  /* 0x00000004001b7c82 */ /* 0x000fe20008000000 */
[----:B------:R-:W-:Y:S01]  /*91d0*/  IMAD.MOV.U32 R20, RZ, RZ, R5 ;  /* 0x000000ffff147224 */ /* 0x000fe200078e0005 */
[----:B------:R-:W-:Y:S01]  /*91e0*/  ULDC UR28, c[0x0][0x9d8] ;  /* 0x00027600001c7ab9 */ /* 0x000fe20000000800 */
[----:B------:R-:W-:-:S05]  /*91f0*/  ULDC UR26, c[0x0][0x988] ;  /* 0x00026200001a7ab9 */ /* 0x000fca0000000800 */
.L_x_1823:
[----:B------:R-:W-:Y:S01]  /*9200*/  UIADD3 UR4, UR27, 0x1, URZ ;  /* 0x000000011b047890 */ /* 0x000fe2000fffe03f */
[----:B------:R-:W-:Y:S01]  /*9210*/  MOV R5, UR42 ;  /* 0x0000002a00057c02 */ /* 0x000fe20008000f00 */
[----:B------:R-:W-:Y:S02]  /*9220*/  UIADD3 UR25, UR42, -0x1, URZ ;  /* 0xffffffff2a197890 */ /* 0x000fe4000fffe03f */
[----:B------:R-:W-:Y:S01]  /*9230*/  UISETP.NE.AND UP1, UPT, UR4, 0x2, UPT ;  /* 0x000000020400788c */ /* 0x000fe2000bf25270 */
[----:B------:R-:W-:-:S03]  /*9240*/  ISETP.GT.AND P0, PT, R5, UR24, PT ;  /* 0x0000001805007c0c */ /* 0x000fc6000bf04270 */
[----:B------:R-:W-:Y:S02]  /*9250*/  USEL UR10, URZ, 0x1, UP1 ;  /* 0x000000013f0a7887 */ /* 0x000fe40008800000 */
[----:B------:R-:W-:Y:S02]  /*9260*/  USEL UR4, UR4, URZ, UP1 ;  /* 0x0000003f04047287 */ /* 0x000fe40008800000 */
[----:B------:R-:W-:Y:S01]  /*9270*/  ULOP3.LUT UR5, UR5, UR10, URZ, 0x3c, !UPT ;  /* 0x0000000a05057292 */ /* 0x000fe2000f8e3c3f */
[----:B------:R-:W-:Y:S01]  /*9280*/  UMOV UR42, UR25 ;  /* 0x00000019002a7c82 */ /* 0x000fe20008000000 */
[----:B-1--4-:R-:W-:Y:S10]  /*9290*/  @!P5 BRA `(.L_x_1815) ;  /* 0x000000000004d947 */ /* 0x012ff40003800000 */
[----:B------:R-:W-:Y:S01]  /*92a0*/  BPT.TRAP 0x1 ;  /* 0x000000040000795c */ /* 0x000fe20000300000 */
.L_x_1815:
[----:B------:R-:W-:Y:S01]  /*92b0*/  ULEA UR29, UR4, UR37, 0x3 ;  /* 0x00000025041d7291 */ /* 0x000fe2000f8e183f */
[----:B01----:R-:W-:-:S05]  /*92c0*/  IMAD.U32 R13, RZ, RZ, UR5 ;  /* 0x00000005ff0d7e24 */ /* 0x003fca000f8e00ff */
[----:B------:R-:W-:-:S04]  /*92d0*/  SHF.L.U32 R13, R13, 0x1f, RZ ;  /* 0x0000001f0d0d7819 */ /* 0x000fc800000006ff */
[----:B------:R0:W1:Y:S01]  /*92e0*/  SYNCS.PHASECHK.TRANS64.TRYWAIT P1, [UR29+0x28c30], R13 ;  /* 0x028c300dff0075a7 */ /* 0x000062000802015d */
[----:B------:R-:W-:Y:S05]  /*92f0*/  @!P5 BRA `(.L_x_1816) ;  /* 0x000000000004d947 */ /* 0x000fea0003800000 */
[----:B------:R-:W-:Y:S01]  /*9300*/  BPT.TRAP 0x1 ;  /* 0x000000040000795c */ /* 0x000fe20000300000 */
.L_x_1816:
[----:B-1----:R-:W-:Y:S05]  /*9310*/  @P1 BRA `(.L_x_1817) ;  /* 0x0000000000081947 */ /* 0x002fea0003800000 */
[----:B------:R-:W1:Y:S02]  /*9320*/  SYNCS.PHASECHK.TRANS64.TRYWAIT P1, [UR29+0x28c30], R13 ;  /* 0x028c300dff0075a7 */ /* 0x000e64000802015d */
[----:B-1----:R-:W-:Y:S05]  /*9330*/  @!P1 BRA `(.L_x_1818) ;  /* 0x000000c000949947 */ /* 0x002fea0003800000 */
.L_x_1817:
[----:B------:R-:W-:Y:S01]  /*9340*/  ULEA UR22, UR4, UR6, 0x9 ;  /* 0x0000000604167291 */ /* 0x000fe2000f8e483f */
[----:B--2---:R-:W-:Y:S01]  /*9350*/  WARPGROUP.ARRIVE ;  /* 0x00000000000079c5 */ /* 0x004fe20000000000 */
[----:B------:R-:W-:Y:S01]  /*9360*/  UMOV UR23, 0x40000040 ;  /* 0x4000004000177882 */ /* 0x000fe20000000000 */
[----:B------:R-:W-:Y:S01]  /*9370*/  UMOV UR11, 0x40000040 ;  /* 0x40000040000b7882 */ /* 0x000fe20000000000 */
[----:B------:R-:W-:Y:S01]  /*9380*/  UIADD3 UR10, UR22, 0x2, URZ ;  /* 0x00000002160a7890 */ /* 0x000fe2000fffe03f */
[----:B------:R-:W-:Y:S01]  /*9390*/  IMAD.U32 R192, RZ, RZ, UR29 ;  /* 0x0000001dffc07e24 */ /* 0x000fe2000f8e00ff */
[----:B------:R-:W-:Y:S01]  /*93a0*/  UIADD3 UR14, UR22, 0x4, URZ ;  /* 0x00000004160e7890 */ /* 0x000fe2000fffe03f */
[----:B------:R-:W-:Y:S01]  /*93b0*/  ISETP.NE.AND P1, PT, R3, RZ, PT ;  /* 0x000000ff0300720c */ /* 0x000fe20003f25270 */
[----:B------:R-:W-:Y:S01]  /*93c0*/  UMOV UR15, 0x40000040 ;  /* 0x40000040000f7882 */ /* 0x000fe20000000000 */
[----:B------:R-:W-:Y:S01]  /*93d0*/  HGMMA.64x64x16.F32.BF16 R152, gdesc[UR20], RZ, !UPT, gsb0 ;  /* 0x00e00000149879f0 */ /* 0x000fe2000c0018ff */
[----:B------:R-:W-:Y:S01]  /*93e0*/  UIADD3 UR18, UR22, 0x6, URZ ;  /* 0x0000000616127890 */ /* 0x000fe2000fffe03f */
[----:B------:R-:W-:Y:S01]  /*93f0*/  UMOV UR19, 0x40000040 ;  /* 0x4000004000137882 */ /* 0x000fe20000000000 */
[----:B------:R-:W-:-:S02]  /*9400*/  WARPGROUP.DEPBAR.LE gsb0, 0x0 ;  /* 0x00008000000079c5 */ /* 0x000fc40000010000 */
[----:B------:R-:W-:-:S06]  /*9410*/  WARPGROUP.ARRIVE ;  /* 0x00000000000079c5 */ /* 0x000fcc0000000000 */
[----:B------:R-:W-:Y:S01]  /*9420*/  HGMMA.64x64x16.F32.BF16 R152, gdesc[UR8], R152, gsb0 ;  /* 0x00e00000089879f0 */ /* 0x000fe20008001898 */
[----:B------:R-:W-:Y:S02]  /*9430*/  UMOV UR10, UR26 ;  /* 0x0000001a000a7c82 */ /* 0x000fe40008000000 */
        /* <DEDUP_REMOVED lines=8> */
[----:B-1----:R-:W-:Y:S01]  /*94c0*/  FMUL.FTZ R6, R153, UR28 ;  /* 0x0000001c99067c20 */ /* 0x002fe20008410000 */
[----:B------:R-:W-:Y:S01]  /*94d0*/  FMUL.FTZ R21, R156, UR28 ;  /* 0x0000001c9c157c20 */ /* 0x000fe20008410000 */
[----:B------:R-:W-:Y:S01]  /*94e0*/  FMUL.FTZ R22, R157, UR28 ;  /* 0x0000001c9d167c20 */ /* 0x000fe20008410000 */
[----:B------:R-:W-:Y:S01]  /*94f0*/  FMUL.FTZ R23, R160, UR28 ;  /* 0x0000001ca0177c20 */ /* 0x000fe20008410000 */
[----:B------:R-:W-:Y:S01]  /*9500*/  FMUL.FTZ R152, R161, UR28 ;  /* 0x0000001ca1987c20 */ /* 0x000fe20008410000 */
[----:B------:R-:W1:Y:S01]  /*9510*/  MUFU.TANH R19, R19 ;  /* 0x0000001300137308 */ /* 0x000e620000002400 */
[----:B------:R-:W-:Y:S01]  /*9520*/  FMUL.FTZ R153, R164, UR28 ;  /* 0x0000001ca4997c20 */ /* 0x000fe20008410000 */
[----:B---3--:R-:W-:Y:S01]  /*9530*/  FMUL.FTZ R14, R154, UR28 ;  /* 0x0000001c9a0e7c20 */ /* 0x008fe20008410000 */
        /* <DEDUP_REMOVED lines=22> */
[----:B--2---:R-:W-:-:S07]  /*96a0*/  FMNMX.FTZ R160, R6, R5, !PT ;  /* 0x0000000506a07209 */ /* 0x004fce0007810000 */
[----:B------:R-:W2:Y:S01]  /*96b0*/  MUFU.TANH R23, R23 ;  /* 0x0000001700177308 */ /* 0x000ea20000002400 */
[----:B---3--:R-:W-:-:S07]  /*96c0*/  FMNMX.FTZ R5, R21, R160, !PT ;  /* 0x000000a015057209 */ /* 0x008fce0007810000 */
[----:B------:R-:W3:Y:S01]  /*96d0*/  MUFU.TANH R152, R152 ;  /* 0x0000009800987308 */ /* 0x000ee20000002400 */
[----:B-1----:R-:W-:-:S07]  /*96e0*/  FMNMX.FTZ R160, R22, R5, !PT ;  /* 0x0000000516a07209 */ /* 0x002fce0007810000 */
[----:B------:R-:W1:Y:S01]  /*96f0*/  MUFU.TANH R153, R153 ;  /* 0x0000009900997308 */ /* 0x000e620000002400 */
[----:B--2---:R-:W-:Y:S01]  /*9700*/  FMNMX.FTZ R5, R23, R160, !PT ;  /* 0x000000a017057209 */ /* 0x004fe20007810000 */
[----:B------:R-:W-:-:S06]  /*9710*/  FMUL.FTZ R160, R177, UR28 ;  /* 0x0000001cb1a07c20 */ /* 0x000fcc0008410000 */
[----:B------:R-:W2:Y:S01]  /*9720*/  MUFU.TANH R154, R154 ;  /* 0x0000009a009a7308 */ /* 0x000ea20000002400 */
[----:B---3--:R-:W-:-:S07]  /*9730*/  FMNMX.FTZ R164, R152, R5, !PT ;  /* 0x0000000598a47209 */ /* 0x008fce0007810000 */
[----:B------:R-:W3:Y:S01]  /*9740*/  MUFU.TANH R155, R155 ;  /* 0x0000009b009b7308 */ /* 0x000ee20000002400 */
[----:B-1----:R-:W-:-:S07]  /*9750*/  FMNMX.FTZ R5, R153, R164, !PT ;  /* 0x000000a499057209 */ /* 0x002fce0007810000 */
[----:B------:R-:W1:Y:S01]  /*9760*/  MUFU.TANH R156, R156 ;  /* 0x0000009c009c7308 */ /* 0x000e620000002400 */
[----:B--2---:R-:W-:-:S07]  /*9770*/  FMNMX.FTZ R164, R154, R5, !PT ;  /* 0x000000059aa47209 */ /* 0x004fce0007810000 */
[----:B------:R-:W2:Y:S01]  /*9780*/  MUFU.TANH R157, R157 ;  /* 0x0000009d009d7308 */ /* 0x000ea20000002400 */
[----:B---3--:R-:W-:Y:S01]  /*9790*/  FMNMX.FTZ R5, R155, R164, !PT ;  /* 0x000000a49b057209 */ /* 0x008fe20007810000 */
[----:B------:R-:W-:-:S06]  /*97a0*/  FMUL.FTZ R164, R181, UR28 ;  /* 0x0000001cb5a47c20 */ /* 0x000fcc0008410000 */
        /* <DEDUP_REMOVED lines=12> */
[----:B------:R-:W-:Y:S01]  /*9870*/  FMUL.FTZ R168, R171, UR28 ;  /* 0x0000001caba87c20 */ /* 0x000fe20008410000 */
[----:B------:R-:W-:-:S05]  /*9880*/  FMUL.FTZ R171, R179, UR28 ;  /* 0x0000001cb3ab7c20 */ /* 0x000fca0008410000 */
[----:B------:R-:W3:Y:S01]  /*9890*/  MUFU.TANH R16, R16 ;  /* 0x0000001000107308 */ /* 0x000ee20000002400 */
[----:B-1----:R-:W-:-:S05]  /*98a0*/  FMNMX.FTZ R5, R164, R5, !PT ;  /* 0x00000005a4057209 */ /* 0x002fca0007810000 */
[----:B------:R-:W1:Y:S02]  /*98b0*/  SHFL.BFLY PT, R172, R5, 0x2, 0x1f ;  /* 0x0c401f0005ac7f89 */ /* 0x000e6400000e0000 */
[----:B------:R-:W4:Y:S08]  /*98c0*/  MUFU.TANH R17, R17 ;  /* 0x0000001100117308 */ /* 0x000f300000002400 */
[----:B------:R-:W5:Y:S08]  /*98d0*/  MUFU.TANH R18, R18 ;  /* 0x0000001200127308 */ /* 0x000f700000002400 */
[----:B------:R-:W0:Y:S01]  /*98e0*/  MUFU.TANH R162, R162 ;  /* 0x000000a200a27308 */ /* 0x000e220000002400 */
[----:B-1----:R-:W-:Y:S01]  /*98f0*/  FMNMX.FTZ R177, R5, R172, !PT ;  /* 0x000000ac05b17209 */ /* 0x002fe20007810000 */
[----:B------:R-:W-:Y:S01]  /*9900*/  FMUL.FTZ R172, R178, UR28 ;  /* 0x0000001cb2ac7c20 */ /* 0x000fe20008410000 */
[----:B--2---:R-:W-:-:S05]  /*9910*/  FMNMX.FTZ R5, R14, R15, !PT ;  /* 0x0000000f0e057209 */ /* 0x004fca0007810000 */
[----:B------:R-:W1:Y:S01]  /*9920*/  MUFU.TANH R163, R163 ;  /* 0x000000a300a37308 */ /* 0x000e620000002400 */
[----:B------:R-:W2:Y:S01]  /*9930*/  SHFL.BFLY PT, R180, R177, 0x1, 0x1f ;  /* 0x0c201f00b1b47f89 */ /* 0x000ea200000e0000 */
[----:B---3--:R-:W-:-:S04]  /*9940*/  FMNMX.FTZ R174, R16, R5, !PT ;  /* 0x0000000510ae7209 */ /* 0x008fc80007810000 */
[----:B----4-:R-:W-:Y:S02]  /*9950*/  FMNMX.FTZ R5, R17, R174, !PT ;  /* 0x000000ae11057209 */ /* 0x010fe40007810000 */
[----:B------:R-:W3:Y:S01]  /*9960*/  MUFU.TANH R165, R165 ;  /* 0x000000a500a57308 */ /* 0x000ee20000002400 */
[----:B------:R-:W-:Y:S01]  /*9970*/  FMUL.FTZ R174, R183, UR28 ;  /* 0x0000001cb7ae7c20 */ /* 0x000fe20008410000 */
[----:B-----5:R-:W-:-:S04]  /*9980*/  FMNMX.FTZ R5, R18, R5, !PT ;  /* 0x0000000512057209 */ /* 0x020fc80007810000 */
[----:B0-----:R-:W-:Y:S02]  /*9990*/  FMNMX.FTZ R176, R162, R5, !PT ;  /* 0x00000005a2b07209 */ /* 0x001fe40007810000 */
[----:B------:R-:W0:Y:S02]  /*99a0*/  MUFU.TANH R166, R166 ;  /* 0x000000a600a67308 */ /* 0x000e240000002400 */
[----:B-1----:R-:W-:-:S06]  /*99b0*/  FMNMX.FTZ R176, R163, R176, !PT ;  /* 0x000000b0a3b07209 */ /* 0x002fcc0007810000 */
[----:B------:R-:W1:Y:S01]  /*99c0*/  MUFU.TANH R167, R167 ;  /* 0x000000a700a77308 */ /* 0x000e620000002400 */
[----:B---3--:R-:W-:Y:S02]  /*99d0*/  FMNMX.FTZ R175, R165, R176, !PT ;  /* 0x000000b0a5af7209 */ /* 0x008fe40007810000 */
[----:B--2---:R-:W-:-:S05]  /*99e0*/  FMNMX.FTZ R5, R177, R180, !PT ;  /* 0x000000b4b1057209 */ /* 0x004fca0007810000 */
[----:B------:R-:W2:Y:S01]  /*99f0*/  MUFU.TANH R168, R168 ;  /* 0x000000a800a87308 */ /* 0x000ea20000002400 */
[C---:B------:R-:W-:Y:S01]  /*9a00*/  FADD.FTZ R20, -R5.reuse, R20 ;  /* 0x0000001405147221 */ /* 0x040fe20000010100 */
[----:B------:R-:W-:-:S03]  /*9a10*/  FMUL.FTZ R179, R5, UR10 ;  /* 0x0000000a05b37c20 */ /* 0x000fc60008410000 */
[----:B------:R-:W-:Y:S01]  /*9a20*/  FMUL.FTZ R178, R20, UR10 ;  /* 0x0000000a14b27c20 */ /* 0x000fe20008410000 */
[----:B0-----:R-:W-:Y:S01]  /*9a30*/  FMNMX.FTZ R20, R166, R175, !PT ;  /* 0x000000afa6147209 */ /* 0x001fe20007810000 */
[--C-:B------:R-:W-:Y:S01]  /*9a40*/  FFMA.FTZ R21, R21, UR10, -R179.reuse ;  /* 0x0000000a15157c23 */ /* 0x100fe200080108b3 */
[----:B------:R-:W0:Y:S01]  /*9a50*/  MUFU.TANH R169, R169 ;  /* 0x000000a900a97308 */ /* 0x000e220000002400 */
[--C-:B------:R-:W-:Y:S01]  /*9a60*/  FFMA.FTZ R22, R22, UR10, -R179.reuse ;  /* 0x0000000a16167c23 */ /* 0x100fe200080108b3 */
[----:B-1----:R-:W-:Y:S01]  /*9a70*/  FMNMX.FTZ R177, R167, R20, !PT ;  /* 0x00000014a7b17209 */ /* 0x002fe20007810000 */
[--C-:B------:R-:W-:Y:S01]  /*9a80*/  FFMA.FTZ R20, R19, UR10, -R179.reuse ;  /* 0x0000000a13147c23 */ /* 0x100fe200080108b3 */
[--C-:B------:R-:W-:Y:S01]  /*9a90*/  FFMA.FTZ R23, R23, UR10, -R179.reuse ;  /* 0x0000000a17177c23 */ /* 0x100fe200080108b3 */
[--C-:B------:R-:W-:Y:S01]  /*9aa0*/  FFMA.FTZ R153, R153, UR10, -R179.reuse ;  /* 0x0000000a99997c23 */ /* 0x100fe200080108b3 */
[--C-:B------:R-:W-:Y:S01]  /*9ab0*/  FFMA.FTZ R155, R155, UR10, -R179.reuse ;  /* 0x0000000a9b9b7c23 */ /* 0x100fe200080108b3 */
[--C-:B------:R-:W-:Y:S01]  /*9ac0*/  FFMA.FTZ R180, R156, UR10, -R179.reuse ;  /* 0x0000000a9cb47c23 */ /* 0x100fe200080108b3 */
[----:B------:R-:W1:Y:S01]  /*9ad0*/  MUFU.TANH R170, R170 ;  /* 0x000000aa00aa7308 */ /* 0x000e620000002400 */
[----:B--2---:R-:W-:Y:S01]  /*9ae0*/  FMNMX.FTZ R176, R168, R177, !PT ;  /* 0x000000b1a8b07209 */ /* 0x004fe20007810000 */
[--C-:B------:R-:W-:Y:S01]  /*9af0*/  FFMA.FTZ R157, R157, UR10, -R179.reuse ;  /* 0x0000000a9d9d7c23 */ /* 0x100fe200080108b3 */
[--C-:B------:R-:W-:Y:S01]  /*9b00*/  FFMA.FTZ R182, R158, UR10, -R179.reuse ;  /* 0x0000000a9eb67c23 */ /* 0x100fe200080108b3 */
[--C-:B------:R-:W-:Y:S01]  /*9b10*/  FFMA.FTZ R159, R159, UR10, -R179.reuse ;  /* 0x0000000a9f9f7c23 */ /* 0x100fe200080108b3 */
[--C-:B------:R-:W-:Y:S01]  /*9b20*/  FFMA.FTZ R186, R160, UR10, -R179.reuse ;  /* 0x0000000aa0ba7c23 */ /* 0x100fe200080108b3 */
[--C-:B------:R-:W-:Y:S01]  /*9b30*/  FFMA.FTZ R161, R161, UR10, -R179.reuse ;  /* 0x0000000aa1a17c23 */ /* 0x100fe200080108b3 */
[--C-:B------:R-:W-:Y:S01]  /*9b40*/  FFMA.FTZ R188, R164, UR10, -R179.reuse ;  /* 0x0000000aa4bc7c23 */ /* 0x100fe200080108b3 */
[----:B------:R-:W2:Y:S01]  /*9b50*/  MUFU.TANH R172, R172 ;  /* 0x000000ac00ac7308 */ /* 0x000ea20000002400 */
[----:B0-----:R-:W-:Y:S01]  /*9b60*/  FMNMX.FTZ R19, R169, R176, !PT ;  /* 0x000000b0a9137209 */ /* 0x001fe20007810000 */
[----:B------:R-:W-:-:S06]  /*9b70*/  FFMA.FTZ R176, R6, UR10, -R179 ;  /* 0x0000000a06b07c23 */ /* 0x000fcc00080108b3 */
[----:B------:R-:W0:Y:S01]  /*9b80*/  MUFU.TANH R171, R171 ;  /* 0x000000ab00ab7308 */ /* 0x000e220000002400 */
[----:B-1----:R-:W-:-:S07]  /*9b90*/  FMNMX.FTZ R177, R170, R19, !PT ;  /* 0x00000013aab17209 */ /* 0x002fce0007810000 */
[----:B------:R-:W1:Y:S01]  /*9ba0*/  MUFU.TANH R173, R173 ;  /* 0x000000ad00ad7308 */ /* 0x000e620000002400 */
[----:B--2---:R-:W-:-:S07]  /*9bb0*/  FMNMX.FTZ R6, R172, R177, !PT ;  /* 0x000000b1ac067209 */ /* 0x004fce0007810000 */
[----:B------:R-:W2:Y:S01]  /*9bc0*/  MUFU.TANH R174, R174 ;  /* 0x000000ae00ae7308 */ /* 0x000ea20000002400 */
[----:B0-----:R-:W-:-:S07]  /*9bd0*/  FMNMX.FTZ R6, R171, R6, !PT ;  /* 0x00000006ab067209 */ /* 0x001fce0007810000 */
[----:B------:R0:W-:Y:S01]  /*9be0*/  MUFU.EX2 R19, R176 ;  /* 0x000000b000137308 */ /* 0x0001e20000000800 */
[----:B-1----:R-:W-:-:S07]  /*9bf0*/  FMNMX.FTZ R177, R173, R6, !PT ;  /* 0x00000006adb17209 */ /* 0x002fce0007810000 */
[----:B------:R1:W3:Y:S01]  /*9c00*/  MUFU.EX2 R175, R178 ;  /* 0x000000b200af7308 */ /* 0x0002e20000000800 */
[----:B--2---:R-:W-:Y:S01]  /*9c10*/  FMNMX.FTZ R177, R174, R177, !PT ;  /* 0x000000b1aeb17209 */ /* 0x004fe20007810000 */
[----:B0-----:R-:W-:-:S04]  /*9c20*/  FFMA.FTZ R176, R152, UR10, -R179 ;  /* 0x0000000a98b07c23 */ /* 0x001fc800080108b3 */
[----:B------:R-:W0:Y:S02]  /*9c30*/  SHFL.BFLY PT, R6, R177, 0x2, 0x1f ;  /* 0x0c401f00b1067f89 */ /* 0x000e2400000e0000 */
[----:B------:R-:W2:Y:S01]  /*9c40*/  MUFU.EX2 R20, R20 ;  /* 0x0000001400147308 */ /* 0x000ea20000000800 */
[----:B-1----:R-:W-:Y:S01]  /*9c50*/  FFMA.FTZ R178, R154, UR10, -R179 ;  /* 0x0000000a9ab27c23 */ /* 0x002fe200080108b3 */
[----:B------:R-:W-:-:S04]  /*9c60*/  IMAD.U32 R179, RZ, RZ, UR27 ;  /* 0x0000001bffb37e24 */ /* 0x000fc8000f8e00ff */
[----:B------:R-:W-:Y:S02]  /*9c70*/  @!P1 IMAD R154, R179, 0x40, R2 ;  /* 0x00000040b39a9824 */ /* 0x000fe400078e0202 */
[----:B------:R-:W-:Y:S01]  /*9c80*/  MUFU.EX2 R21, R21 ;  /* 0x0000001500157308 */ /* 0x000fe20000000800 */
[-C--:B---3--:R-:W-:Y:S01]  /*9c90*/  FMUL.FTZ R24, R24, R175.reuse ;  /* 0x000000af18187220 */ /* 0x088fe20000410000 */
[-C--:B------:R-:W-:Y:S01]  /*9ca0*/  FMUL.FTZ R25, R25, R175.reuse ;  /* 0x000000af19197220 */ /* 0x080fe20000410000 */
[----:B------:R-:W-:Y:S01]  /*9cb0*/  @!P1 LEA R154, R154, UR37, 0x2 ;  /* 0x000000259a9a9c11 */ /* 0x000fe2000f8e10ff */
[-C--:B------:R-:W-:Y:S01]  /*9cc0*/  FMUL.FTZ R28, R28, R175.reuse ;  /* 0x000000af1c1c7220 */ /* 0x080fe20000410000 */
[-C--:B------:R-:W-:Y:S01]  /*9cd0*/  FMUL.FTZ R29, R29, R175.reuse ;  /* 0x000000af1d1d7220 */ /* 0x080fe20000410000 */
[-C--:B------:R-:W-:Y:S01]  /*9ce0*/  FMUL.FTZ R32, R32, R175.reuse ;  /* 0x000000af20207220 */ /* 0x080fe20000410000 */
[-C--:B------:R-:W-:Y:S01]  /*9cf0*/  FMUL.FTZ R33, R33, R175.reuse ;  /* 0x000000af21217220 */ /* 0x080fe20000410000 */
[----:B------:R-:W-:Y:S01]  /*9d00*/  MUFU.EX2 R22, R22 ;  /* 0x0000001600167308 */ /* 0x000fe20000000800 */
[----:B--2---:R-:W-:Y:S01]  /*9d10*/  FFMA.FTZ R8, R175, R8, R20 ;  /* 0x00000008af087223 */ /* 0x004fe20000010014 */
[-C--:B------:R-:W-:Y:S01]  /*9d20*/  FMUL.FTZ R36, R36, R175.reuse ;  /* 0x000000af24247220 */ /* 0x080fe20000410000 */
[-C--:B------:R-:W-:Y:S01]  /*9d30*/  FMUL.FTZ R37, R37, R175.reuse ;  /* 0x000000af25257220 */ /* 0x080fe20000410000 */
[-C--:B------:R-:W-:Y:S01]  /*9d40*/  FMUL.FTZ R40, R40, R175.reuse ;  /* 0x000000af28287220 */ /* 0x080fe20000410000 */
[----:B------:R-:W-:Y:S01]  /*9d50*/  FADD.FTZ R8, R19, R8 ;  /* 0x0000000813087221 */ /* 0x000fe20000010000 */
[----:B0-----:R-:W-:Y:S01]  /*9d60*/  FMNMX.FTZ R152, R177, R6, !PT ;  /* 0x00000006b1987209 */ /* 0x001fe20007810000 */
[-C--:B------:R-:W-:Y:S01]  /*9d70*/  FMUL.FTZ R41, R41, R175.reuse ;  /* 0x000000af29297220 */ /* 0x080fe20000410000 */
[----:B------:R-:W-:Y:S01]  /*9d80*/  MUFU.EX2 R23, R23 ;  /* 0x0000001700177308 */ /* 0x000fe20000000800 */
[-C--:B------:R-:W-:Y:S01]  /*9d90*/  FMUL.FTZ R44, R44, R175.reuse ;  /* 0x000000af2c2c7220 */ /* 0x080fe20000410000 */
[-C--:B------:R-:W-:Y:S01]  /*9da0*/  FMUL.FTZ R45, R45, R175.reuse ;  /* 0x000000af2d2d7220 */ /* 0x080fe20000410000 */
[----:B------:R-:W0:Y:S01]  /*9db0*/  SHFL.BFLY PT, R177, R152, 0x1, 0x1f ;  /* 0x0c201f0098b17f89 */ /* 0x000e2200000e0000 */
        /* <DEDUP_REMOVED lines=20> */
[----:B------:R-:W2:Y:S01]  /*9f00*/  MUFU.EX2 R178, R178 ;  /* 0x000000b200b27308 */ /* 0x000ea20000000800 */
[----:B-1----:R-:W-:Y:S01]  /*9f10*/  F2FP.BF16.F32.PACK_AB R156, R176, R23 ;  /* 0x00000017b09c723e */ /* 0x002fe200000010ff */
[----:B------:R-:W-:Y:S01]  /*9f20*/  FMUL.FTZ R84, R84, R175 ;  /* 0x000000af54547220 */ /* 0x000fe20000410000 */
[----:B0-----:R-:W-:Y:S01]  /*9f30*/  FMNMX.FTZ R6, R152, R177, !PT ;  /* 0x000000b198067209 */ /* 0x001fe20007810000 */
[-C--:B------:R-:W-:Y:S01]  /*9f40*/  FMUL.FTZ R85, R85, R175.reuse ;  /* 0x000000af55557220 */ /* 0x080fe20000410000 */
[----:B------:R-:W-:Y:S01]  /*9f50*/  @!P6 IADD3 R152, R192, 0x28c40, RZ ;  /* 0x00028c40c098e810 */ /* 0x000fe20007ffe0ff */
[-C--:B------:R-:W-:Y:S01]  /*9f60*/  FMUL.FTZ R88, R88, R175.reuse ;  /* 0x000000af58587220 */ /* 0x080fe20000410000 */
[----:B------:R-:W-:Y:S01]  /*9f70*/  FMUL.FTZ R89, R89, R175 ;  /* 0x000000af59597220 */ /* 0x000fe20000410000 */
[C---:B------:R-:W-:Y:S01]  /*9f80*/  FADD.FTZ R15, -R6.reuse, R15 ;  /* 0x0000000f060f7221 */ /* 0x040fe20000010100 */
[----:B------:R-:W-:Y:S01]  /*9f90*/  FMUL.FTZ R177, R6, UR10 ;  /* 0x0000000a06b17c20 */ /* 0x000fe20008410000 */
[----:B------:R-:W-:Y:S01]  /*9fa0*/  MUFU.EX2 R155, R155 ;  /* 0x0000009b009b7308 */ /* 0x000fe20000000800 */
[----:B------:R-:W-:Y:S01]  /*9fb0*/  @!P6 PRMT R152, RZ, 0x654, R152 ;  /* 0x00000654ff98e816 */ /* 0x000fe20000000098 */
[----:B------:R-:W-:Y:S01]  /*9fc0*/  FMUL.FTZ R184, R15, UR10 ;  /* 0x0000000a0fb87c20 */ /* 0x000fe20008410000 */
[--C-:B------:R-:W-:Y:S01]  /*9fd0*/  FFMA.FTZ R15, R14, UR10, -R177.reuse ;  /* 0x0000000a0e0f7c23 */ /* 0x100fe200080108b1 */
[--C-:B------:R-:W-:Y:S01]  /*9fe0*/  FFMA.FTZ R14, R16, UR10, -R177.reuse ;  /* 0x0000000a100e7c23 */ /* 0x100fe200080108b1 */
[--C-:B------:R-:W-:Y:S01]  /*9ff0*/  FFMA.FTZ R16, R17, UR10, -R177.reuse ;  /* 0x0000000a11107c23 */ /* 0x100fe200080108b1 */
[--C-:B------:R-:W-:Y:S01]  /*a000*/  FFMA.FTZ R17, R18, UR10, -R177.reuse ;  /* 0x0000000a12117c23 */ /* 0x100fe200080108b1 */
[--C-:B------:R-:W-:Y:S01]  /*a010*/  FFMA.FTZ R18, R162, UR10, -R177.reuse ;  /* 0x0000000aa2127c23 */ /* 0x100fe200080108b1 */
        /* <DEDUP_REMOVED lines=12> */
[----:B------:R-:W-:Y:S01]  /*a0e0*/  FFMA.FTZ R174, R174, UR10, -R177 ;  /* 0x0000000aaeae7c23 */ /* 0x000fe200080108b1 */
[----:B------:R-:W-:Y:S01]  /*a0f0*/  FADD.FTZ R177, R21, R8 ;  /* 0x0000000815b17221 */ /* 0x000fe20000010000 */
[----:B------:R3:W-:Y:S01]  /*a100*/  @!P6 SYNCS.ARRIVE.TRANS64.RED.A1T0 RZ, [R152+URZ], RZ ;  /* 0x000000ff98ffe9a7 */ /* 0x0007e2000810043f */
[----:B------:R-:W-:Y:S01]  /*a110*/  @!P1 STS [R154+0x28800], R175 ;  /* 0x028800af9a009388 */ /* 0x000fe20000000800 */
[----:B------:R-:W4:Y:S01]  /*a120*/  MUFU.EX2 R14, R14 ;  /* 0x0000000e000e7308 */ /* 0x000f220000000800 */
[----:B------:R-:W-:Y:S01]  /*a130*/  FADD.FTZ R8, R22, R177 ;  /* 0x000000b116087221 */ /* 0x000fe20000010000 */
[----:B--2---:R-:W-:Y:S01]  /*a140*/  F2FP.BF16.F32.PACK_AB R158, R178, R153 ;  /* 0x00000099b29e723e */ /* 0x004fe200000010ff */
[----:B0-----:R0:W-:Y:S01]  /*a150*/  @!P1 STS [R154+0x28820], R184 ;  /* 0x028820b89a009388 */ /* 0x0011e20000000800 */
[-C--:B------:R-:W-:Y:S01]  /*a160*/  FMUL.FTZ R92, R92, R175.reuse ;  /* 0x000000af5c5c7220 */ /* 0x080fe20000410000 */
[----:B------:R-:W-:Y:S01]  /*a170*/  FADD.FTZ R177, R23, R8 ;  /* 0x0000000817b17221 */ /* 0x000fe20000010000 */
[-C--:B------:R-:W-:Y:S01]  /*a180*/  FMUL.FTZ R93, R93, R175.reuse ;  /* 0x000000af5d5d7220 */ /* 0x080fe20000410000 */
[----:B------:R-:W-:Y:S01]  /*a190*/  FMUL.FTZ R96, R96, R175 ;  /* 0x000000af60607220 */ /* 0x000fe20000410000 */
[----:B------:R-:W2:Y:S01]  /*a1a0*/  MUFU.EX2 R16, R16 ;  /* 0x0000001000107308 */ /* 0x000ea20000000800 */
[----:B-1----:R-:W-:Y:S01]  /*a1b0*/  FFMA.FTZ R7, R184, R7, R15 ;  /* 0x00000007b8077223 */ /* 0x002fe2000001000f */
[----:B---3--:R-:W-:Y:S01]  /*a1c0*/  FADD.FTZ R152, R176, R177 ;  /* 0x000000b1b0987221 */ /* 0x008fe20000010000 */
[-C--:B------:R-:W-:Y:S01]  /*a1d0*/  FMUL.FTZ R97, R97, R175.reuse ;  /* 0x000000af61617220 */ /* 0x080fe20000410000 */
[----:B------:R-:W-:Y:S01]  /*a1e0*/  FMUL.FTZ R100, R100, R175 ;  /* 0x000000af64647220 */ /* 0x000fe20000410000 */
[----:B0-----:R-:W-:Y:S01]  /*a1f0*/  F2FP.BF16.F32.PACK_AB R154, R22, R21 ;  /* 0x00000015169a723e */ /* 0x001fe200000010ff */
[----:B------:R-:W-:Y:S01]  /*a200*/  FADD.FTZ R177, R153, R152 ;  /* 0x0000009899b17221 */ /* 0x000fe20000010000 */
[----:B------:R-:W-:Y:S01]  /*a210*/  FMUL.FTZ R101, R101, R175 ;  /* 0x000000af65657220 */ /* 0x000fe20000410000 */
[----:B------:R-:W0:Y:S01]  /*a220*/  MUFU.EX2 R17, R17 ;  /* 0x0000001100117308 */ /* 0x000e220000000800 */
[----:B----4-:R-:W-:Y:S01]  /*a230*/  FADD.FTZ R7, R14, R7 ;  /* 0x000000070e077221 */ /* 0x010fe20000010000 */
[----:B------:R-:W-:Y:S01]  /*a240*/  FADD.FTZ R152, R178, R177 ;  /* 0x000000b1b2987221 */ /* 0x000fe20000010000 */
[----:B------:R-:W-:Y:S01]  /*a250*/  F2FP.BF16.F32.PACK_AB R153, R14, R15 ;  /* 0x0000000f0e99723e */ /* 0x000fe200000010ff */
[-C--:B------:R-:W-:Y:S01]  /*a260*/  FMUL.FTZ R104, R104, R175.reuse ;  /* 0x000000af68687220 */ /* 0x080fe20000410000 */
[-C--:B------:R-:W-:Y:S01]  /*a270*/  FMUL.FTZ R105, R105, R175.reuse ;  /* 0x000000af69697220 */ /* 0x080fe20000410000 */
[----:B------:R-:W-:Y:S01]  /*a280*/  FADD.FTZ R177, R155, R152 ;  /* 0x000000989bb17221 */ /* 0x000fe20000010000 */
        /* <DEDUP_REMOVED lines=17> */
[----:B------:R-:W0:Y:S01]  /*a3a0*/  MUFU.EX2 R165, R165 ;  /* 0x000000a500a57308 */ /* 0x000e220000000800 */
        /* <DEDUP_REMOVED lines=8> */
[----:B--2---:R-:W-:Y:S01]  /*a430*/  FADD.FTZ R8, R163, R8 ;  /* 0x00000008a3087221 */ /* 0x004fe20000010000 */
[-C--:B------:R-:W-:Y:S01]  /*a440*/  FMUL.FTZ R145, R145, R175.reuse ;  /* 0x000000af91917220 */ /* 0x080fe20000410000 */
[-C--:B------:R-:W-:Y:S01]  /*a450*/  FMUL.FTZ R148, R148, R175.reuse ;  /* 0x000000af94947220 */ /* 0x080fe20000410000 */
[----:B------:R-:W-:Y:S01]  /*a460*/  FMUL.FTZ R149, R149, R175 ;  /* 0x000000af95957220 */ /* 0x000fe20000410000 */
        /* <DEDUP_REMOVED lines=36> */
[----:B-1----:R-:W-:Y:S01]  /*a6b0*/  FADD.FTZ R177, R157, R152 ;  /* 0x000000989db17221 */ /* 0x002fe20000010000 */
[----:B------:R-:W-:Y:S01]  /*a6c0*/  F2FP.BF16.F32.PACK_AB R152, R19, R20 ;  /* 0x000000141398723e */ /* 0x000fe200000010ff */
[----:B------:R-:W-:Y:S01]  /*a6d0*/  BAR.SYNC.DEFER_BLOCKING 0xf, 0x100 ;  /* 0x03c4000000007b1d */ /* 0x000fe20000010000 */
        /* <DEDUP_REMOVED lines=14> */
[C---:B0-----:R-:W-:Y:S01]  /*a7c0*/  FADD.FTZ R20, R182.reuse, R177 ;  /* 0x000000b1b6147221 */ /* 0x041fe20000010000 */
[----:B------:R-:W-:Y:S01]  /*a7d0*/  F2FP.BF16.F32.PACK_AB R162, R182, R157 ;  /* 0x0000009db6a2723e */ /* 0x000fe200000010ff */
[----:B------:R-:W-:Y:S01]  /*a7e0*/  FMUL.FTZ R98, R98, R184 ;  /* 0x000000b862627220 */ /* 0x000fe20000410000 */
[----:B------:R-:W-:Y:S01]  /*a7f0*/  F2FP.BF16.F32.PACK_AB R157, R163, R18 ;  /* 0x00000012a39d723e */ /* 0x000fe200000010ff */
[-C--:B------:R-:W-:Y:S01]  /*a800*/  FMUL.FTZ R99, R99, R184.reuse ;  /* 0x000000b863637220 */ /* 0x080fe20000410000 */
[-C--:B------:R-:W-:Y:S01]  /*a810*/  FMUL.FTZ R102, R102, R184.reuse ;  /* 0x000000b866667220 */ /* 0x080fe20000410000 */
[-C--:B------:R-:W-:Y:S01]  /*a820*/  FMUL.FTZ R103, R103, R184.reuse ;  /* 0x000000b867677220 */ /* 0x080fe20000410000 */
[----:B------:R-:W0:Y:S01]  /*a830*/  MUFU.EX2 R170, R170 ;  /* 0x000000aa00aa7308 */ /* 0x000e220000000800 */
[----:B-1----:R-:W-:Y:S01]  /*a840*/  FADD.FTZ R7, R169, R8 ;  /* 0x00000008a9077221 */ /* 0x002fe20000010000 */
[----:B------:R1:W-:Y:S01]  /*a850*/  STSM.16.M88.4 [R12+0x26800], R152 ;  /* 0x026800980c007844 */ /* 0x0003e20000000200 */
        /* <DEDUP_REMOVED lines=22> */
[C---:B---3--:R-:W-:Y:S01]  /*a9c0*/  FADD.FTZ R8, R186.reuse, R19 ;  /* 0x00000013ba087221 */ /* 0x048fe20000010000 */
[----:B------:R-:W-:Y:S01]  /*a9d0*/  F2FP.BF16.F32.PACK_AB R164, R186, R159 ;  /* 0x0000009fbaa4723e */ /* 0x000fe200000010ff */
[-C--:B------:R-:W-:Y:S01]  /*a9e0*/  FMUL.FTZ R138, R138, R184.reuse ;  /* 0x000000b88a8a7220 */ /* 0x080fe20000410000 */
[----:B------:R-:W-:Y:S01]  /*a9f0*/  F2FP.BF16.F32.PACK_AB R159, R190, R165 ;  /* 0x000000a5be9f723e */ /* 0x000fe200000010ff */
[-C--:B------:R-:W-:Y:S01]  /*aa00*/  FMUL.FTZ R139, R139, R184.reuse ;  /* 0x000000b88b8b7220 */ /* 0x080fe20000410000 */
[-C--:B------:R-:W-:Y:S01]  /*aa10*/  FMUL.FTZ R142, R142, R184.reuse ;  /* 0x000000b88e8e7220 */ /* 0x080fe20000410000 */
[-C--:B------:R-:W-:Y:S01]  /*aa20*/  FMUL.FTZ R143, R143, R184.reuse ;  /* 0x000000b88f8f7220 */ /* 0x080fe20000410000 */
[----:B------:R-:W3:Y:S01]  /*aa30*/  MUFU.EX2 R188, R188 ;  /* 0x000000bc00bc7308 */ /* 0x000ee20000000800 */
[----:B--2---:R-:W-:Y:S01]  /*aa40*/  FADD.FTZ R20, R172, R7 ;  /* 0x00000007ac147221 */ /* 0x004fe20000010000 */
[----:B------:R1:W-:Y:S01]  /*aa50*/  STSM.16.M88.4 [R11], R156 ;  /* 0x0000009c0b007844 */ /* 0x0003e20000000200 */
[-C--:B------:R-:W-:Y:S01]  /*aa60*/  FMUL.FTZ R146, R146, R184.reuse ;  /* 0x000000b892927220 */ /* 0x080fe20000410000 */
[-C--:B------:R-:W-:Y:S01]  /*aa70*/  FMUL.FTZ R147, R147, R184.reuse ;  /* 0x000000b893937220 */ /* 0x080fe20000410000 */
[-C--:B------:R-:W-:Y:S01]  /*aa80*/  FMUL.FTZ R150, R150, R184.reuse ;  /* 0x000000b896967220 */ /* 0x080fe20000410000 */
[----:B------:R-:W-:-:S02]  /*aa90*/  FMUL.FTZ R151, R151, R184 ;  /* 0x000000b897977220 */ /* 0x000fc40000410000 */
[----:B------:R-:W2:Y:S01]  /*aaa0*/  MUFU.EX2 R171, R171 ;  /* 0x000000ab00ab7308 */ /* 0x000ea20000000800 */
[----:B0-----:R-:W-:-:S07]  /*aab0*/  FADD.FTZ R19, R161, R8 ;  /* 0x00000008a1137221 */ /* 0x001fce0000010000 */
[----:B------:R-:W0:Y:S01]  /*aac0*/  MUFU.EX2 R173, R173 ;  /* 0x000000ad00ad7308 */ /* 0x000e220000000800 */
[C---:B---3--:R-:W-:Y:S01]  /*aad0*/  F2FP.BF16.F32.PACK_AB R166, R188.reuse, R161 ;  /* 0x000000a1bca6723e */ /* 0x048fe200000010ff */
[----:B------:R-:W-:Y:S01]  /*aae0*/  FADD.FTZ R8, R188, R19 ;  /* 0x00000013bc087221 */ /* 0x000fe20000010000 */
[----:B------:R-:W-:-:S05]  /*aaf0*/  F2FP.BF16.F32.PACK_AB R161, R168, R167 ;  /* 0x000000a7a8a1723e */ /* 0x000fca00000010ff */
[----:B------:R-:W3:Y:S01]  /*ab00*/  MUFU.EX2 R174, R174 ;  /* 0x000000ae00ae7308 */ /* 0x000ee20000000800 */
[C---:B--2---:R-:W-:Y:S01]  /*ab10*/  FADD.FTZ R20, R171.reuse, R20 ;  /* 0x00000014ab147221 */ /* 0x044fe20000010000 */
[----:B------:R-:W-:Y:S01]  /*ab20*/  F2FP.BF16.F32.PACK_AB R165, R171, R172 ;  /* 0x000000acaba5723e */ /* 0x000fe200000010ff */
[----:B------:R1:W-:Y:S02]  /*ab30*/  STSM.16.M88.4 [R10], R160 ;  /* 0x000000a00a007844 */ /* 0x0003e40000000200 */
[----:B0-----:R-:W-:Y:S01]  /*ab40*/  FADD.FTZ R7, R173, R20 ;  /* 0x00000014ad077221 */ /* 0x001fe20000010000 */
[----:B---3--:R-:W-:-:S03]  /*ab50*/  F2FP.BF16.F32.PACK_AB R167, R174, R173 ;  /* 0x000000adaea7723e */ /* 0x008fc600000010ff */
[----:B------:R-:W-:Y:S02]  /*ab60*/  FADD.FTZ R7, R174, R7 ;  /* 0x00000007ae077221 */ /* 0x000fe40000010000 */
[----:B------:R1:W-:Y:S01]  /*ab70*/  STSM.16.M88.4 [R9], R164 ;  /* 0x000000a409007844 */ /* 0x0003e20000000200 */
[----:B------:R-:W-:Y:S05]  /*ab80*/  @!P5 BRA `(.L_x_1819) ;  /* 0x000000000004d947 */ /* 0x000fea0003800000 */
[----:B------:R-:W-:Y:S01]  /*ab90*/  BPT.TRAP 0x1 ;  /* 0x000000040000795c */ /* 0x000fe20000300000 */
.L_x_1819:
[----:B------:R0:W2:Y:S01]  /*aba0*/  SYNCS.PHASECHK.TRANS64.TRYWAIT P1, [UR29+0x28c50], R13 ;  /* 0x028c500dff0075a7 */ /* 0x0000a2000802015d */
[----:B------:R-:W-:Y:S05]  /*abb0*/  @!P5 BRA `(.L_x_1820) ;  /* 0x000000000004d947 */ /* 0x000fea0003800000 */
[----:B------:R-:W-:Y:S01]  /*abc0*/  BPT.TRAP 0x1 ;  /* 0x000000040000795c */ /* 0x000fe20000300000 */
.L_x_1820:
[----:B--2---:R-:W-:Y:S05]  /*abd0*/  @P1 BRA `(.L_x_1821) ;  /* 0x0000000000081947 */ /* 0x004fea0003800000 */
[----:B------:R-:W2:Y:S02]  /*abe0*/  SYNCS.PHASECHK.TRANS64.TRYWAIT P1, [UR29+0x28c50], R13 ;  /* 0x028c500dff0075a7 */ /* 0x000ea4000802015d */
[----:B--2---:R-:W-:Y:S05]  /*abf0*/  @!P1 BRA `(.L_x_1822) ;  /* 0x000000a8007c9947 */ /* 0x004fea0003800000 */
.L_x_1821:
[----:B------:R-:W-:Y:S01]  /*ac00*/  ULEA UR11, UR4, UR36, 0xc ;  /* 0x00000024040b7291 */ /* 0x000fe2000f8e603f */
[----:B------:R-:W-:Y:S01]  /*ac10*/  WARPGROUP.ARRIVE ;  /* 0x00000000000079c5 */ /* 0x000fe20000000000 */
[----:B------:R-:W-:Y:S01]  /*ac20*/  UMOV UR15, 0x40000040 ;  /* 0x40000040000f7882 */ /* 0x000fe20000000000 */
[----:B0-2---:R-:W-:Y:S01]  /*ac30*/  @!P6 VIADD R13, R192, 0x28c60 ;  /* 0x00028c60c00de836 */ /* 0x005fe20000000000 */
[----:B------:R-:W-:Y:S01]  /*ac40*/  UMOV UR27, UR4 ;  /* 0x00000004001b7c82 */ /* 0x000fe20008000000 */
[----:B------:R-:W-:Y:S01]  /*ac50*/  IMAD.MOV.U32 R15, RZ, RZ, R6 ;  /* 0x000000ffff0f7224 */ /* 0x000fe200078e0006 */
[----:B------:R-:W-:Y:S01]  /*ac60*/  MOV R20, R5 ;  /* 0x0000000500147202 */ /* 0x000fe20000000f00 */
[----:B------:R-:W-:Y:S01]  /*ac70*/  UMOV UR14, UR11 ;  /* 0x0000000b000e7c82 */ /* 0x000fe20008000000 */
[----:B------:R-:W-:Y:S01]  /*ac80*/  @!P6 PRMT R13, RZ, 0x654, R13 ;  /* 0x00000654ff0de816 */ /* 0x000fe2000000000d */
[----:B------:R-:W-:Y:S01]  /*ac90*/  HGMMA.64x256x16.F32.BF16 R24, R152, gdesc[UR12].tnspB, R24, gsb0 ;  /* 0x43e0000c98187df0 */ /* 0x000fe20008001818 */
[----:B------:R-:W-:Y:S01]  /*aca0*/  UIADD3 UR14, UR11, 0x80, URZ ;  /* 0x000000800b0e7890 */ /* 0x000fe2000fffe03f */
[----:B------:R-:W-:Y:S01]  /*acb0*/  UMOV UR15, 0x40000040 ;  /* 0x40000040000f7882 */ /* 0x000fe20000000000 */
[----:B------:R-:W-:-:S02]  /*acc0*/  WARPGROUP.DEPBAR.LE gsb0, 0x0 ;  /* 0x00008000000079c5 */ /* 0x000fc40000010000 */
        /* <DEDUP_REMOVED lines=26> */
[----:B------:R-:W-:-:S05]  /*ae70*/  UMOV UR42, UR25 ;  /* 0x00000019002a7c82 */ /* 0x000fca0008000000 */
.L_x_1814:
[----:B------:R-:W-:-:S06]  /*ae80*/  UISETP.GE.AND UP1, UPT, UR42, UR38, UPT ;  /* 0x000000262a00728c */ /* 0x000fcc000bf26270 */
[----:B------:R-:W-:-:S13]  /*ae90*/  PLOP3.LUT P0, PT, PT, PT, UP1, 0x80, 0x0 ;  /* 0x000000000000781c */ /* 0x000fda0003f0f018 */
[----:B------:R-:W-:Y:S05]  /*aea0*/  @!P0 BRA `(.L_x_1824) ;  /* 0x0000002400ec8947 */ /* 0x000fea0003800000 */
[----:B0--3--:R-:W-:Y:S01]  /*aeb0*/  IMAD.MOV.U32 R14, RZ, RZ, R6 ;  /* 0x000000ffff0e7224 */ /* 0x009fe200078e0006 */
[----:B------:R-:W-:Y:S01]  /*aec0*/  UMOV UR25, UR4 ;  /* 0x0000000400197c82 */ /* 0x000fe20008000000 */
[----:B------:R-:W-:Y:S01]  /*aed0*/  IMAD.MOV.U32 R15, RZ, RZ, R5 ;  /* 0x000000ffff0f7224 */ /* 0x000fe200078e0005 */
[----:B------:R-:W-:Y:S01]  /*aee0*/  ULDC UR26, c[0x0][0x9e4] ;  /* 0x00027900001a7ab9 */ /* 0x000fe20000000800 */
[----:B------:R-:W-:Y:S01]  /*aef0*/  ULDC UR27, c[0x0][0x288] ;  /* 0x0000a200001b7ab9 */ /* 0x000fe20000000800 */
[----:B------:R-:W-:Y:S01]  /*af00*/  ULDC UR28, c[0x0][0x2f0] ;  /* 0x0000bc00001c7ab9 */ /* 0x000fe20000000800 */
[----:B------:R-:W-:Y:S01]  /*af10*/  ULDC UR29, c[0x0][0x9d8] ;  /* 0x00027600001d7ab9 */ /* 0x000fe20000000800 */
[----:B------:R-:W-:Y:S01]  /*af20*/  ULDC UR24, c[0x0][0x988] ;  /* 0x0002620000187ab9 */ /* 0x000fe20000000800 */
[----:B------:R-:W-:-:S05]  /*af30*/  ULDC UR30, c[0x0][0x9e0] ;  /* 0x00027800001e7ab9 */ /* 0x000fca0000000800 */
.L_x_1841:
[----:B------:R-:W-:-:S04]  /*af40*/  UIADD3 UR4, UR25, 0x1, URZ ;  /* 0x0000000119047890 */ /* 0x000fc8000fffe03f */
[----:B------:R-:W-:-:S04]  /*af50*/  UISETP.NE.AND UP1, UPT, UR4, 0x2, UPT ;  /* 0x000000020400788c */ /* 0x000fc8000bf25270 */
[----:B------:R-:W-:Y:S02]  /*af60*/  USEL UR10, URZ, 0x1, UP1 ;  /* 0x000000013f0a7887 */ /* 0x000fe40008800000 */
[----:B------:R-:W-:Y:S02]  /*af70*/  USEL UR4, UR4, URZ, UP1 ;  /* 0x0000003f04047287 */ /* 0x000fe40008800000 */
[----:B------:R-:W-:Y:S01]  /*af80*/  ULOP3.LUT UR5, UR5, UR10, URZ, 0x3c, !UPT ;  /* 0x0000000a05057292 */ /* 0x000fe2000f8e3c3f */
[----:B01----:R-:W-:Y:S11]  /*af90*/  @!P5 BRA `(.L_x_1825) ;  /* 0x000000000004d947 */ /* 0x003ff60003800000 */
[----:B------:R-:W-:Y:S01]  /*afa0*/  BPT.TRAP 0x1 ;  /* 0x000000040000795c */ /* 0x000fe20000300000 */
.L_x_1825:
[----:B------:R-:W-:Y:S01]  /*afb0*/  ULEA UR31, UR4, UR37, 0x3 ;  /* 0x00000025041f7291 */ /* 0x000fe2000f8e183f */
[----:B-1--4-:R-:W-:-:S05]  /*afc0*/  IMAD.U32 R13, RZ, RZ, UR5 ;  /* 0x00000005ff0d7e24 */ /* 0x012fca000f8e00ff */
[----:B------:R-:W-:-:S04]  /*afd0*/  SHF.L.U32 R13, R13, 0x1f, RZ ;  /* 0x0000001f0d0d7819 */ /* 0x000fc800000006ff */
[----:B------:R0:W1:Y:S01]  /*afe0*/  SYNCS.PHASECHK.TRANS64.TRYWAIT P0, [UR31+0x28c30], R13 ;  /* 0x028c300dff0075a7 */ /* 0x000062000800015f */
[----:B------:R-:W-:Y:S05]  /*aff0*/  @!P5 BRA `(.L_x_1826) ;  /* 0x000000000004d947 */ /* 0x000fea0003800000 */
[----:B------:R-:W-:Y:S01]  /*b000*/  BPT.TRAP 0x1 ;  /* 0x000000040000795c */ /* 0x000fe20000300000 */
.L_x_1826:
[----:B-1----:R-:W-:Y:S05]  /*b010*/  @P0 BRA `(.L_x_1827) ;  /* 0x0000000000080947 */ /* 0x002fea0003800000 */
[----:B------:R-:W1:Y:S02]  /*b020*/  SYNCS.PHASECHK.TRANS64.TRYWAIT P0, [UR31+0x28c30], R13 ;  /* 0x028c300dff0075a7 */ /* 0x000e64000800015f */
[----:B-1----:R-:W-:Y:S05]  /*b030*/  @!P0 BRA `(.L_x_1828) ;  /* 0x000000a400808947 */ /* 0x002fea0003800000 */
.L_x_1827:
[----:B------:R-:W-:Y:S01]  /*b040*/  ULEA UR22, UR4, UR6, 0x9 ;  /* 0x0000000604167291 */ /* 0x000fe2000f8e483f */
[----:B--2---:R-:W-:Y:S01]  /*b050*/  WARPGROUP.ARRIVE ;  /* 0x00000000000079c5 */ /* 0x004fe20000000000 */
[----:B------:R-:W-:Y:S01]  /*b060*/  UMOV UR23, 0x40000040 ;  /* 0x4000004000177882 */ /* 0x000fe20000000000 */
[----:B------:R-:W-:Y:S01]  /*b070*/  UMOV UR11, 0x40000040 ;  /* 0x40000040000b7882 */ /* 0x000fe20000000000 */
[----:B------:R-:W-:Y:S01]  /*b080*/  UIADD3 UR10, UR22, 0x2, URZ ;  /* 0x00000002160a7890 */ /* 0x000fe2000fffe03f */
[----:B------:R-:W-:Y:S01]  /*b090*/  PLOP3.LUT P0, PT, PT, PT, UP0, 0x80, 0x0 ;  /* 0x000000000000781c */ /* 0x000fe20003f0f008 */
[----:B------:R-:W-:Y:S01]  /*b0a0*/  UIADD3 UR14, UR22, 0x4, URZ ;  /* 0x00000004160e7890 */ /* 0x000fe2000fffe03f */
[----:B------:R-:W-:Y:S01]  /*b0b0*/  MOV R193, UR28 ;  /* 0x0000001c00c17c02 */ /* 0x000fe20008000f00 */
[----:B------:R-:W-:Y:S01]  /*b0c0*/  UMOV UR15, 0x40000040 ;  /* 0x40000040000f7882 */ /* 0x000fe20000000000 */
[----:B------:R-:W-:Y:S01]  /*b0d0*/  HGMMA.64x64x16.F32.BF16 R152, gdesc[UR20], RZ, !UPT, gsb0 ;  /* 0x00e00000149879f0 */ /* 0x000fe2000c0018ff */
[----:B------:R-:W-:Y:S01]  /*b0e0*/  UIADD3 UR18, UR22, 0x6, URZ ;  /* 0x0000000616127890 */ /* 0x000fe2000fffe03f */
[----:B------:R-:W-:Y:S01]  /*b0f0*/  UMOV UR19, 0x40000040 ;  /* 0x4000004000137882 */ /* 0x000fe20000000000 */
[----:B------:R-:W-:-:S02]  /*b100*/  WARPGROUP.DEPBAR.LE gsb0, 0x0 ;  /* 0x00008000000079c5 */ /* 0x000fc40000010000 */
[----:B------:R-:W-:-:S06]  /*b110*/  WARPGROUP.ARRIVE ;  /* 0x00000000000079c5 */ /* 0x000fcc0000000000 */
[----:B------:R-:W-:Y:S01]  /*b120*/  HGMMA.64x64x16.F32.BF16 R152, gdesc[UR8], R152, gsb0 ;  /* 0x00e00000089879f0 */ /* 0x000fe20008001898 */
[----:B------:R-:W-:Y:S02]  /*b130*/  @UP0 ULDC UR10, c[0x0][0x44c] ;  /* 0x00011300000a0ab9 */ /* 0x000fe40000000800 */
[----:B------:R-:W-:Y:S01]  /*b140*/  @P0 IMAD.HI.U32 R16, R4, UR10, RZ ;  /* 0x0000000a04100c27 */ /* 0x000fe2000f8e00ff */
[----:B------:R-:W-:Y:S01]  /*b150*/  @UP0 ULDC UR10, c[0x0][0x450] ;  /* 0x00011400000a0ab9 */ /* 0x000fe20000000800 */
        /* <DEDUP_REMOVED lines=9> */
[----:B------:R-:W-:Y:S01]  /*b1f0*/  MOV R175, R4 ;  /* 0x0000000400af7202 */ /* 0x000fe20000000f00 */
[----:B------:R-:W-:Y:S01]  /*b200*/  FMUL.FTZ R185, R161, UR29 ;  /* 0x0000001da1b97c20 */ /* 0x000fe20008410000 */
[----:B------:R-:W-:Y:S01]  /*b210*/  @P0 SHF.R.U32.HI R175, RZ, UR10, R16 ;  /* 0x0000000affaf0c19 */ /* 0x000fe20008011610 */
[----:B------:R-:W-:Y:S01]  /*b220*/  IMAD.U32 R16, RZ, RZ, UR31 ;  /* 0x0000001fff107e24 */ /* 0x000fe2000f8e00ff */
[----:B------:R-:W-:Y:S01]  /*b230*/  USHF.L.U32 UR10, UR42, 0x6, URZ ;  /* 0x000000062a0a7899 */ /* 0x000fe2000800063f */
[----:B------:R-:W-:Y:S01]  /*b240*/  FMUL.FTZ R21, R163, UR29 ;  /* 0x0000001da3157c20 */ /* 0x000fe20008410000 */
[----:B------:R-:W-:Y:S01]  /*b250*/  FMUL.FTZ R163, R164, UR29 ;  /* 0x0000001da4a37c20 */ /* 0x000fe20008410000 */
[----:B------:R-:W-:-:S02]  /*b260*/  @!P6 VIADD R161, R16, 0x28c40 ;  /* 0x00028c4010a1e836 */ /* 0x000fc40000000000 */
[----:B------:R-:W-:Y:S01]  /*b270*/  FMUL.FTZ R23, R166, UR29 ;  /* 0x0000001da6177c20 */ /* 0x000fe20008410000 */
[----:B------:R-:W-:Y:S01]  /*b280*/  FMUL.FTZ R20, R162, UR29 ;  /* 0x0000001da2147c20 */ /* 0x000fe20008410000 */
[----:B------:R-:W-:Y:S01]  /*b290*/  FMUL.FTZ R164, R165, UR29 ;  /* 0x0000001da5a47c20 */ /* 0x000fe20008410000 */
[----:B------:R-:W2:Y:S01]  /*b2a0*/  SHFL.IDX PT, R166, R175, RZ, 0x1c1f ;  /* 0x001c1fffafa67589 */ /* 0x000ea200000e0000 */
[----:B------:R-:W-:Y:S01]  /*b2b0*/  IMAD.U32 R165, RZ, RZ, UR10 ;  /* 0x0000000affa57e24 */ /* 0x000fe2000f8e00ff */
[----:B------:R-:W-:Y:S01]  /*b2c0*/  @!P6 PRMT R162, RZ, 0x654, R161 ;  /* 0x00000654ffa2e816 */ /* 0x000fe200000000a1 */
[----:B------:R-:W-:Y:S01]  /*b2d0*/  FMUL.FTZ R22, R153, UR29 ;  /* 0x0000001d99167c20 */ /* 0x000fe20008410000 */
[----:B-1----:R-:W-:Y:S01]  /*b2e0*/  FMUL.FTZ R6, R154, UR29 ;  /* 0x0000001d9a067c20 */ /* 0x002fe20008410000 */
[----:B------:R-:W-:Y:S01]  /*b2f0*/  FMUL.FTZ R5, R152, UR29 ;  /* 0x0000001d98057c20 */ /* 0x000fe20008410000 */
[----:B------:R-:W-:Y:S01]  /*b300*/  FMUL.FTZ R17, R155, UR29 ;  /* 0x0000001d9b117c20 */ /* 0x000fe20008410000 */
[----:B------:R-:W-:Y:S01]  /*b310*/  FMUL.FTZ R153, R156, UR29 ;  /* 0x0000001d9c997c20 */ /* 0x000fe20008410000 */
[----:B------:R-:W-:Y:S01]  /*b320*/  FMUL.FTZ R154, R157, UR29 ;  /* 0x0000001d9d9a7c20 */ /* 0x000fe20008410000 */
[----:B------:R-:W-:Y:S01]  /*b330*/  FMUL.FTZ R19, R159, UR29 ;  /* 0x0000001d9f137c20 */ /* 0x000fe20008410000 */
[----:B------:R-:W-:Y:S01]  /*b340*/  FMUL.FTZ R184, R160, UR29 ;  /* 0x0000001da0b87c20 */ /* 0x000fe20008410000 */
        /* <DEDUP_REMOVED lines=11> */
[----:B------:R-:W-:Y:S01]  /*b400*/  IADD3 R165, -R0, 0x1, -R165 ;  /* 0x0000000100a57810 */ /* 0x000fe20007ffe9a5 */
[----:B-1----:R-:W-:Y:S01]  /*b410*/  FMUL.FTZ R162, R183, UR29 ;  /* 0x0000001db7a27c20 */ /* 0x002fe20008410000 */
[----:B------:R-:W-:Y:S01]  /*b420*/  FMUL.FTZ R172, R172, UR29 ;  /* 0x0000001dacac7c20 */ /* 0x000fe20008410000 */
[----:B------:R-:W-:Y:S01]  /*b430*/  FMUL.FTZ R173, R173, UR29 ;  /* 0x0000001dadad7c20 */ /* 0x000fe20008410000 */
[----:B------:R-:W-:Y:S01]  /*b440*/  FMUL.FTZ R176, R176, UR29 ;  /* 0x0000001db0b07c20 */ /* 0x000fe20008410000 */
[----:B------:R-:W-:Y:S01]  /*b450*/  FMUL.FTZ R182, R182, UR29 ;  /* 0x0000001db6b67c20 */ /* 0x000fe20008410000 */
[----:B------:R-:W-:Y:S01]  /*b460*/  IMAD R165, R193, UR39, R165 ;  /* 0x00000027c1a57c24 */ /* 0x000fe2000f8e02a5 */
[----:B------:R-:W1:Y:S01]  /*b470*/  MUFU.TANH R5, R5 ;  /* 0x0000000500057308 */ /* 0x000e620000002400 */
[----:B------:R-:W-:-:S02]  /*b480*/  FMUL.FTZ R177, R177, UR29 ;  /* 0x0000001db1b17c20 */ /* 0x000fc40008410000 */
[----:B------:R-:W-:-:S04]  /*b490*/  VIADD R165, R165, -UR27 ;  /* 0x8000001ba5a57c36 */ /* 0x000fc80008000000 */
[C---:B------:R-:W-:Y:S01]  /*b4a0*/  VIADD R179, R165.reuse, UR30 ;  /* 0x0000001ea5b37c36 */ /* 0x040fe20008000000 */
[----:B------:R-:W3:Y:S01]  /*b4b0*/  MUFU.TANH R22, R22 ;  /* 0x0000001600167308 */ /* 0x000ee20000002400 */
[----:B------:R-:W-:-:S04]  /*b4c0*/  VIADD R183, R165, UR7 ;  /* 0x00000007a5b77c36 */ /* 0x000fc80008000000 */
[----:B--2---:R-:W-:-:S03]  /*b4d0*/  IMAD.IADD R178, R183, 0x1, R166 ;  /* 0x00000001b7b27824 */ /* 0x004fc600078e02a6 */
[----:B------:R-:W2:Y:S08]  /*b4e0*/  MUFU.TANH R6, R6 ;  /* 0x0000000600067308 */ /* 0x000eb00000002400 */
[----:B------:R-:W4:Y:S08]  /*b4f0*/  MUFU.TANH R17, R17 ;  /* 0x0000001100117308 */ /* 0x000f300000002400 */
        /* <DEDUP_REMOVED lines=28> */
[----:B-----5:R-:W-:Y:S01]  /*b6c0*/  IADD3 R177, R179, R166, RZ ;  /* 0x000000a6b3b17210 */ /* 0x020fe20007ffe0ff */
[----:B-1234-:R-:W-:Y:S06]  /*b6d0*/  @!P4 BRA `(.L_x_1829) ;  /* 0x00000000005cc947 */ /* 0x01efec0003800000 */
[----:B------:R-:W-:Y:S01]  /*b6e0*/  IMAD R165, R193, UR39, R166 ;  /* 0x00000027c1a57c24 */ /* 0x000fe2000f8e02a6 */
[----:B------:R-:W-:Y:S03]  /*b6f0*/  BSSY B0, `(.L_x_1830) ;  /* 0x0000011000007945 */ /* 0x000fe60003800000 */
[----:B------:R-:W-:-:S05]  /*b700*/  VIADD R165, R165, -UR27 ;  /* 0x8000001ba5a57c36 */ /* 0x000fca0008000000 */
[----:B------:R-:W-:-:S13]  /*b710*/  ISETP.GT.AND P0, PT, R165, -0x1, PT ;  /* 0xffffffffa500780c */ /* 0x000fda0003f04270 */
[----:B------:R-:W-:Y:S05]  /*b720*/  @P0 BRA `(.L_x_1831) ;  /* 0x0000000000200947 */ /* 0x000fea0003800000 */
[----:B------:R-:W-:Y:S01]  /*b730*/  IMAD.U32 R168, RZ, RZ, UR26 ;  /* 0x0000001affa87e24 */ /* 0x000fe2000f8e00ff */
[----:B------:R-:W-:-:S04]  /*b740*/  LOP3.LUT R165, RZ, R165, RZ, 0x33, !PT ;  /* 0x000000a5ffa57212 */ /* 0x000fc800078e33ff */
[----:B------:R-:W-:-:S13]  /*b750*/  ISETP.NE.AND P0, PT, R168, 0x1, PT ;  /* 0x00000001a800780c */ /* 0x000fda0003f05270 */
[----:B------:R-:W1:Y:S02]  /*b760*/  @P0 LDC.64 R166, c[0x0][0x9e8] ;  /* 0x00027a00ffa60b82 */ /* 0x000e640000000a00 */
[----:B-1----:R-:W-:-:S05]  /*b770*/  @P0 IMAD.HI.U32 R166, R165, R166, RZ ;  /* 0x000000a6a5a60227 */ /* 0x002fca00078e00ff */
[----:B------:R-:W-:-:S04]  /*b780*/  @P0 SHF.R.U32.HI R165, RZ, R167, R166 ;  /* 0x000000a7ffa50219 */ /* 0x000fc800000116a6 */
[----:B------:R-:W-:Y:S01]  /*b790*/  LOP3.LUT R165, RZ, R165, RZ, 0x33, !PT ;  /* 0x000000a5ffa57212 */ /* 0x000fe200078e33ff */
[----:B------:R-:W-:Y:S06]  /*b7a0*/  BRA `(.L_x_1832) ;  /* 0x0000000000147947 */ /* 0x000fec0003800000 */
.L_x_1831:
[----:B------:R-:W-:-:S04]  /*b7b0*/  MOV R168, UR26 ;  /* 0x0000001a00a87c02 */ /* 0x000fc80008000f00 */
[----:B------:R-:W-:-:S13]  /*b7c0*/  ISETP.NE.AND P0, PT, R168, 0x1, PT ;  /* 0x00000001a800780c */ /* 0x000fda0003f05270 */
[----:B------:R-:W1:Y:S02]  /*b7d0*/  @P0 LDC.64 R166, c[0x0][0x9e8] ;  /* 0x00027a00ffa60b82 */ /* 0x000e640000000a00 */
[----:B-1----:R-:W-:-:S05]  /*b7e0*/  @P0 IMAD.HI.U32 R166, R165, R166, RZ ;  /* 0x000000a6a5a60227 */ /* 0x002fca00078e00ff */
[----:B------:R-:W-:-:S07]  /*b7f0*/  @P0 SHF.R.U32.HI R165, RZ, R167, R166 ;  /* 0x000000a7ffa50219 */ /* 0x000fce00000116a6 */
.L_x_1832:
[----:B------:R-:W-:Y:S05]  /*b800*/  BSYNC B0 ;  /* 0x0000000000007941 */ /* 0x000fea0003800000 */
.L_x_1830:
[----:B------:R-:W-:-:S04]  /*b810*/  IMAD R165, R165, R168, -UR10 ;  /* 0x8000000aa5a57e24 */ /* 0x000fc8000f8e02a8 */
[----:B------:R-:W-:-:S05]  /*b820*/  IMAD.IADD R165, R165, 0x1, -R0 ;  /* 0x00000001a5a57824 */ /* 0x000fca00078e0a00 */
[----:B------:R-:W-:Y:S02]  /*b830*/  VIADDMNMX R177, R165, R168, R177, PT ;  /* 0x000000a8a5b17246 */ /* 0x000fe400038001b1 */
[----:B------:R-:W-:-:S07]  /*b840*/  VIMNMX R178, R178, R165, !PT ;  /* 0x000000a5b2b27248 */ /* 0x000fce0007fe0100 */
.L_x_1829:
[----:B------:R-:W-:Y:S01]  /*b850*/  UISETP.GT.AND UP1, UPT, UR42, -0x1, UPT ;  /* 0xffffffff2a00788c */ /* 0x000fe2000bf24270 */
[----:B------:R-:W1:Y:S05]  /*b860*/  SHFL.IDX PT, R182, R175, 0x1, 0x1c1f ;  /* 0x003c1f00afb67f89 */ /* 0x000e6a00000e0000 */
[----:B------:R-:W-:-:S04]  /*b870*/  PLOP3.LUT P0, PT, PT, PT, UP1, 0x80, 0x0 ;  /* 0x000000000000781c */ /* 0x000fc80003f0f018 */
[C---:B------:R-:W-:Y:S02]  /*b880*/  ISETP.GT.AND P1, PT, R178.reuse, RZ, P0 ;  /* 0x000000ffb200720c */ /* 0x040fe40000724270 */
[C---:B------:R-:W-:Y:S02]  /*b890*/  ISETP.GT.AND P3, PT, R178.reuse, 0x1, P0 ;  /* 0x00000001b200780c */ /* 0x040fe40000764270 */
[----:B------:R-:W-:Y:S02]  /*b8a0*/  ISETP.LT.OR P2, PT, R177, 0x1, P1 ;  /* 0x00000001b100780c */ /* 0x000fe40000f41670 */
[C---:B------:R-:W-:Y:S02]  /*b8b0*/  ISETP.GT.AND P1, PT, R178.reuse, 0x8, P0 ;  /* 0x00000008b200780c */ /* 0x040fe40000724270 */
[----:B------:R-:W-:Y:S02]  /*b8c0*/  FSEL R176, R5, -INF , !P2 ;  /* 0xff80000005b07808 */ /* 0x000fe40005000000 */
[----:B------:R-:W-:-:S02]  /*b8d0*/  ISETP.GT.AND P2, PT, R178, 0x9, P0 ;  /* 0x00000009b200780c */ /* 0x000fc40000744270 */
[C---:B------:R-:W-:Y:S02]  /*b8e0*/  ISETP.LT.OR P3, PT, R177.reuse, 0x2, P3 ;  /* 0x00000002b100780c */ /* 0x040fe40001f61670 */
[C---:B------:R-:W-:Y:S02]  /*b8f0*/  ISETP.LT.OR P1, PT, R177.reuse, 0x9, P1 ;  /* 0x00000009b100780c */ /* 0x040fe40000f21670 */
[----:B------:R-:W-:Y:S02]  /*b900*/  ISETP.LT.OR P2, PT, R177, 0xa, P2 ;  /* 0x0000000ab100780c */ /* 0x000fe40001741670 */
[----:B------:R-:W-:Y:S02]  /*b910*/  FSEL R174, R22, -INF , !P3 ;  /* 0xff80000016ae7808 */ /* 0x000fe40005800000 */
[----:B0-----:R-:W-:Y:S02]  /*b920*/  FSEL R173, R153, -INF , !P1 ;  /* 0xff80000099ad7808 */ /* 0x001fe40004800000 */
[----:B------:R-:W-:-:S02]  /*b930*/  FSEL R169, R154, -INF , !P2 ;  /* 0xff8000009aa97808 */ /* 0x000fc40005000000 */
[C---:B------:R-:W-:Y:S02]  /*b940*/  ISETP.GT.AND P3, PT, R178.reuse, 0x10, P0 ;  /* 0x00000010b200780c */ /* 0x040fe40000764270 */
[C---:B------:R-:W-:Y:S02]  /*b950*/  ISETP.GT.AND P1, PT, R178.reuse, 0x11, P0 ;  /* 0x00000011b200780c */ /* 0x040fe40000724270 */
[----:B------:R-:W-:Y:S02]  /*b960*/  ISETP.GT.AND P2, PT, R178, 0x18, P0 ;  /* 0x00000018b200780c */ /* 0x000fe40000744270 */
[C---:B------:R-:W-:Y:S02]  /*b970*/  ISETP.LT.OR P3, PT, R177.reuse, 0x11, P3 ;  /* 0x00000011b100780c */ /* 0x040fe40001f61670 */
[C---:B------:R-:W-:Y:S02]  /*b980*/  ISETP.LT.OR P1, PT, R177.reuse, 0x12, P1 ;  /* 0x00000012b100780c */ /* 0x040fe40000f21670 */
[----:B------:R-:W-:-:S02]  /*b990*/  ISETP.LT.OR P2, PT, R177, 0x19, P2 ;  /* 0x00000019b100780c */ /* 0x000fc40001741670 */
[----:B------:R-:W-:Y:S02]  /*b9a0*/  FSEL R166, R184, -INF , !P3 ;  /* 0xff800000b8a67808 */ /* 0x000fe40005800000 */
[----:B------:R-:W-:Y:S02]  /*b9b0*/  FSEL R168, R185, -INF , !P1 ;  /* 0xff800000b9a87808 */ /* 0x000fe40004800000 */
[----:B------:R-:W-:Y:S02]  /*b9c0*/  FSEL R165, R163, -INF , !P2 ;  /* 0xff800000a3a57808 */ /* 0x000fe40005000000 */
[C---:B------:R-:W-:Y:S02]  /*b9d0*/  ISETP.GT.AND P3, PT, R178.reuse, 0x19, P0 ;  /* 0x00000019b200780c */ /* 0x040fe40000764270 */
[C---:B------:R-:W-:Y:S02]  /*b9e0*/  ISETP.GT.AND P1, PT, R178.reuse, 0x20, P0 ;  /* 0x00000020b200780c */ /* 0x040fe40000724270 */
[----:B------:R-:W-:-:S02]  /*b9f0*/  ISETP.GT.AND P2, PT, R178, 0x21, P0 ;  /* 0x00000021b200780c */ /* 0x000fc40000744270 */
[C---:B------:R-:W-:Y:S02]  /*ba00*/  ISETP.LT.OR P3, PT, R177.reuse, 0x1a, P3 ;  /* 0x0000001ab100780c */ /* 0x040fe40001f61670 */
[C---:B------:R-:W-:Y:S02]  /*ba10*/  ISETP.LT.OR P1, PT, R177.reuse, 0x21, P1 ;  /* 0x00000021b100780c */ /* 0x040fe40000f21670 */
[----:B------:R-:W-:Y:S02]  /*ba20*/  ISETP.LT.OR P2, PT, R177, 0x22, P2 ;  /* 0x00000022b100780c */ /* 0x000fe40001741670 */
[----:B------:R-:W-:Y:S02]  /*ba30*/  FSEL R172, R164, -INF , !P3 ;  /* 0xff800000a4ac7808 */ /* 0x000fe40005800000 */
[----:B------:R-:W-:Y:S02]  /*ba40*/  FSEL R170, R186, -INF , !P1 ;  /* 0xff800000baaa7808 */ /* 0x000fe40004800000 */
        /* <DEDUP_REMOVED lines=12> */
[----:B------:R-:W-:Y:S01]  /*bb10*/  ISETP.GT.AND P2, PT, R178, 0x39, P0 ;  /* 0x00000039b200780c */ /* 0x000fe20000744270 */
[--C-:B-1----:R-:W-:Y:S01]  /*bb20*/  IMAD.IADD R178, R179, 0x1, R182.reuse ;  /* 0x00000001b3b27824 */ /* 0x102fe200078e02b6 */
[----:B------:R-:W-:Y:S01]  /*bb30*/  ISETP.LT.OR P3, PT, R177, 0x32, P3 ;  /* 0x00000032b100780c */ /* 0x000fe20001f61670 */
[----:B------:R-:W-:Y:S01]  /*bb40*/  IMAD.IADD R179, R183, 0x1, R182 ;  /* 0x00000001b7b37824 */ /* 0x000fe200078e02b6 */
[----:B------:R-:W-:-:S02]  /*bb50*/  ISETP.LT.OR P1, PT, R177, 0x39, P1 ;  /* 0x00000039b100780c */ /* 0x000fc40000f21670 */
[----:B------:R-:W-:Y:S02]  /*bb60*/  ISETP.LT.OR P2, PT, R177, 0x3a, P2 ;  /* 0x0000003ab100780c */ /* 0x000fe40001741670 */
[----:B------:R-:W-:Y:S02]  /*bb70*/  FSEL R164, R191, -INF , !P3 ;  /* 0xff800000bfa47808 */ /* 0x000fe40005800000 */
[----:B------:R-:W-:Y:S02]  /*bb80*/  FSEL R154, R180, -INF , !P1 ;  /* 0xff800000b49a7808 */ /* 0x000fe40004800000 */
[----:B------:R-:W-:Y:S01]  /*bb90*/  FSEL R153, R181, -INF , !P2 ;  /* 0xff800000b5997808 */ /* 0x000fe20005000000 */
[----:B------:R-:W-:Y:S06]  /*bba0*/  @!P4 BRA `(.L_x_1833) ;  /* 0x00000000005cc947 */ /* 0x000fec0003800000 */
[----:B------:R-:W-:Y:S01]  /*bbb0*/  IMAD R5, R193, UR39, R182 ;  /* 0x00000027c1057c24 */ /* 0x000fe2000f8e02b6 */
[----:B------:R-:W-:Y:S04]  /*bbc0*/  BSSY B0, `(.L_x_1834) ;  /* 0x0000011000007945 */ /* 0x000fe80003800000 */
[----:B------:R-:W-:-:S04]  /*bbd0*/  IADD3 R5, R5, -UR27, RZ ;  /* 0x8000001b05057c10 */ /* 0x000fc8000fffe0ff */
[----:B------:R-:W-:-:S13]  /*bbe0*/  ISETP.GT.AND P1, PT, R5, -0x1, PT ;  /* 0xffffffff0500780c */ /* 0x000fda0003f24270 */
[----:B------:R-:W-:Y:S05]  /*bbf0*/  @P1 BRA `(.L_x_1835) ;  /* 0x0000000000201947 */ /* 0x000fea0003800000 */
[----:B------:R-:W-:Y:S01]  /*bc00*/  IMAD.U32 R182, RZ, RZ, UR26 ;  /* 0x0000001affb67e24 */ /* 0x000fe2000f8e00ff */
[----:B------:R-:W-:-:S04]  /*bc10*/  LOP3.LUT R5, RZ, R5, RZ, 0x33, !PT ;  /* 0x00000005ff057212 */ /* 0x000fc800078e33ff */
[----:B------:R-:W-:-:S13]  /*bc20*/  ISETP.NE.AND P1, PT, R182, 0x1, PT ;  /* 0x00000001b600780c */ /* 0x000fda0003f25270 */
[----:B------:R-:W0:Y:S02]  /*bc30*/  @P1 LDC.64 R180, c[0x0][0x9e8] ;  /* 0x00027a00ffb41b82 */ /* 0x000e240000000a00 */
[----:B0-----:R-:W-:-:S05]  /*bc40*/  @P1 IMAD.HI.U32 R180, R5, R180, RZ ;  /* 0x000000b405b41227 */ /* 0x001fca00078e00ff */
[----:B------:R-:W-:-:S04]  /*bc50*/  @P1 SHF.R.U32.HI R5, RZ, R181, R180 ;  /* 0x000000b5ff051219 */ /* 0x000fc800000116b4 */
[----:B------:R-:W-:Y:S01]  /*bc60*/  LOP3.LUT R5, RZ, R5, RZ, 0x33, !PT ;  /* 0x00000005ff057212 */ /* 0x000fe200078e33ff */
[----:B------:R-:W-:Y:S06]  /*bc70*/  BRA `(.L_x_1836) ;  /* 0x0000000000147947 */ /* 0x000fec0003800000 */
.L_x_1835:
[----:B------:R-:W-:-:S05]  /*bc80*/  IMAD.U32 R182, RZ, RZ, UR26 ;  /* 0x0000001affb67e24 */ /* 0x000fca000f8e00ff */
[----:B------:R-:W-:-:S13]  /*bc90*/  ISETP.NE.AND P1, PT, R182, 0x1, PT ;  /* 0x00000001b600780c */ /* 0x000fda0003f25270 */
[----:B------:R-:W0:Y:S02]  /*bca0*/  @P1 LDC.64 R180, c[0x0][0x9e8] ;  /* 0x00027a00ffb41b82 */ /* 0x000e240000000a00 */
[----:B0-----:R-:W-:-:S05]  /*bcb0*/  @P1 IMAD.HI.U32 R180, R5, R180, RZ ;  /* 0x000000b405b41227 */ /* 0x001fca00078e00ff */
[----:B------:R-:W-:-:S07]  /*bcc0*/  @P1 SHF.R.U32.HI R5, RZ, R181, R180 ;  /* 0x000000b5ff051219 */ /* 0x000fce00000116b4 */
.L_x_1836:
[----:B------:R-:W-:Y:S05]  /*bcd0*/  BSYNC B0 ;  /* 0x0000000000007941 */ /* 0x000fea0003800000 */
.L_x_1834:
[----:B------:R-:W-:-:S04]  /*bce0*/  IMAD R5, R5, R182, -UR10 ;  /* 0x8000000a05057e24 */ /* 0x000fc8000f8e02b6 */
[----:B------:R-:W-:-:S05]  /*bcf0*/  IMAD.IADD R5, R5, 0x1, -R0 ;  /* 0x0000000105057824 */ /* 0x000fca00078e0a00 */
[----:B------:R-:W-:Y:S02]  /*bd00*/  VIADDMNMX R178, R5, R182, R178, PT ;  /* 0x000000b605b27246 */ /* 0x000fe400038001b2 */
[----:B------:R-:W-:-:S07]  /*bd10*/  VIMNMX R179, R179, R5, !PT ;  /* 0x00000005b3b37248 */ /* 0x000fce0007fe0100 */
.L_x_1833:
[----:B------:R-:W-:Y:S01]  /*bd20*/  FMNMX.FTZ R5, R176, R15, !PT ;  /* 0x0000000fb0057209 */ /* 0x000fe20007810000 */
[----:B------:R-:W-:Y:S01]  /*bd30*/  UMOV UR10, UR24 ;  /* 0x00000018000a7c82 */ /* 0x000fe20008000000 */
[----:B------:R-:W-:Y:S02]  /*bd40*/  ISETP.GT.AND P1, PT, R179, 0x1, P0 ;  /* 0x00000001b300780c */ /* 0x000fe40000724270 */
[----:B------:R-:W-:Y:S02]  /*bd50*/  FMNMX.FTZ R180, R174, R5, !PT ;  /* 0x00000005aeb47209 */ /* 0x000fe40007810000 */
[----:B------:R-:W-:Y:S02]  /*bd60*/  ISETP.LT.OR P1, PT, R178, 0x2, P1 ;  /* 0x00000002b200780c */ /* 0x000fe40000f21670 */
[----:B------:R-:W-:Y:S02]  /*bd70*/  FMNMX.FTZ R180, R173, R180, !PT ;  /* 0x000000b4adb47209 */ /* 0x000fe40007810000 */
[----:B------:R-:W-:-:S02]  /*bd80*/  FSEL R17, R17, -INF , !P1 ;  /* 0xff80000011117808 */ /* 0x000fc40004800000 */
[----:B------:R-:W-:Y:S02]  /*bd90*/  FMNMX.FTZ R5, R169, R180, !PT ;  /* 0x000000b4a9057209 */ /* 0x000fe40007810000 */
[C---:B------:R-:W-:Y:S02]  /*bda0*/  ISETP.GT.AND P1, PT, R179.reuse, RZ, P0 ;  /* 0x000000ffb300720c */ /* 0x040fe40000724270 */
[----:B------:R-:W-:Y:S02]  /*bdb0*/  FMNMX.FTZ R5, R166, R5, !PT ;  /* 0x00000005a6057209 */ /* 0x000fe40007810000 */
[----:B------:R-:W-:Y:S02]  /*bdc0*/  ISETP.LT.OR P1, PT, R178, 0x1, P1 ;  /* 0x00000001b200780c */ /* 0x000fe40000f21670 */
[----:B------:R-:W-:Y:S02]  /*bdd0*/  FMNMX.FTZ R180, R168, R5, !PT ;  /* 0x00000005a8b47209 */ /* 0x000fe40007810000 */
[----:B------:R-:W-:-:S02]  /*bde0*/  ISETP.GT.AND P2, PT, R179, 0x8, P0 ;  /* 0x00000008b300780c */ /* 0x000fc40000744270 */
[----:B------:R-:W-:Y:S02]  /*bdf0*/  FMNMX.FTZ R5, R165, R180, !PT ;  /* 0x000000b4a5057209 */ /* 0x000fe40007810000 */
[----:B------:R-:W-:Y:S02]  /*be00*/  ISETP.LT.OR P2, PT, R178, 0x9, P2 ;  /* 0x00000009b200780c */ /* 0x000fe40001741670 */
[----:B------:R-:W-:Y:S02]  /*be10*/  FMNMX.FTZ R5, R172, R5, !PT ;  /* 0x00000005ac057209 */ /* 0x000fe40007810000 */
[----:B------:R-:W-:Y:S02]  /*be20*/  ISETP.GT.AND P3, PT, R179, 0x9, P0 ;  /* 0x00000009b300780c */ /* 0x000fe40000764270 */
[----:B------:R-:W-:Y:S02]  /*be30*/  FMNMX.FTZ R180, R170, R5, !PT ;  /* 0x00000005aab47209 */ /* 0x000fe40007810000 */
[----:B------:R-:W-:-:S02]  /*be40*/  FSEL R18, R18, -INF , !P2 ;  /* 0xff80000012127808 */ /* 0x000fc40005000000 */
        /* <DEDUP_REMOVED lines=13> */
[C---:B------:R-:W-:Y:S02]  /*bf20*/  ISETP.LT.OR P3, PT, R178.reuse, 0x12, P3 ;  /* 0x00000012b200780c */ /* 0x040fe40001f61670 */
[----:B------:R-:W-:Y:S01]  /*bf30*/  ISETP.GT.AND P2, PT, R179, 0x19, P0 ;  /* 0x00000019b300780c */ /* 0x000fe20000744270 */
[----:B------:R-:W0:Y:S01]  /*bf40*/  SHFL.BFLY PT, R5, R180, 0x2, 0x1f ;  /* 0x0c401f00b4057f89 */ /* 0x000e2200000e0000 */
[----:B------:R-:W-:Y:S02]  /*bf50*/  FSEL R21, R21, -INF , !P3 ;  /* 0xff80000015157808 */ /* 0x000fe40005800000 */
[----:B------:R-:W-:Y:S02]  /*bf60*/  ISETP.GT.AND P3, PT, R179, 0x20, P0 ;  /* 0x00000020b300780c */ /* 0x000fe40000764270 */
[----:B------:R-:W-:-:S02]  /*bf70*/  ISETP.LT.OR P2, PT, R178, 0x1a, P2 ;  /* 0x0000001ab200780c */ /* 0x000fc40001741670 */
[----:B------:R-:W-:Y:S02]  /*bf80*/  ISETP.LT.OR P3, PT, R178, 0x21, P3 ;  /* 0x00000021b200780c */ /* 0x000fe40001f61670 */
[----:B------:R-:W-:Y:S02]  /*bf90*/  FSEL R152, R152, -INF , !P2 ;  /* 0xff80000098987808 */ /* 0x000fe40005000000 */
[----:B------:R-:W-:Y:S02]  /*bfa0*/  ISETP.GT.AND P2, PT, R179, 0x28, P0 ;  /* 0x00000028b300780c */ /* 0x000fe40000744270 */
[----:B------:R-:W-:Y:S02]  /*bfb0*/  FSEL R155, R155, -INF , !P3 ;  /* 0xff8000009b9b7808 */ /* 0x000fe40005800000 */
[----:B------:R-:W-:-:S04]  /*bfc0*/  ISETP.LT.OR P2, PT, R178, 0x29, P2 ;  /* 0x00000029b200780c */ /* 0x000fc80001741670 */
[----:B------:R-:W-:Y:S02]  /*bfd0*/  FSEL R157, R157, -INF , !P2 ;  /* 0xff8000009d9d7808 */ /* 0x000fe40005000000 */
[----:B------:R-:W-:Y:S02]  /*bfe0*/  ISETP.GT.AND P2, PT, R179, 0x30, P0 ;  /* 0x00000030b300780c */ /* 0x000fe40000744270 */
[----:B0-----:R-:W-:Y:S02]  /*bff0*/  FMNMX.FTZ R175, R180, R5, !PT ;  /* 0x00000005b4af7209 */ /* 0x001fe40007810000 */
[----:B------:R-:W-:-:S03]  /*c000*/  ISETP.LT.OR P2, PT, R178, 0x31, P2 ;  /* 0x00000031b200780c */ /* 0x000fc60001741670 */
[----:B------:R-:W0:Y:S01]  /*c010*/  SHFL.BFLY PT, R182, R175, 0x1, 0x1f ;  /* 0x0c201f00afb67f89 */ /* 0x000e2200000e0000 */
[----:B------:R-:W-:Y:S02]  /*c020*/  FSEL R159, R159, -INF , !P2 ;  /* 0xff8000009f9f7808 */ /* 0x000fe40005000000 */
[----:B------:R-:W-:-:S04]  /*c030*/  ISETP.GT.AND P2, PT, R179, 0x38, P0 ;  /* 0x00000038b300780c */ /* 0x000fc80000744270 */
[----:B------:R-:W-:-:S04]  /*c040*/  ISETP.LT.OR P2, PT, R178, 0x39, P2 ;  /* 0x00000039b200780c */ /* 0x000fc80001741670 */
[----:B------:R-:W-:Y:S02]  /*c050*/  FSEL R161, R161, -INF , !P2 ;  /* 0xff800000a1a17808 */ /* 0x000fe40005000000 */
[----:B0-----:R-:W-:Y:S02]  /*c060*/  FMNMX.FTZ R5, R175, R182, !PT ;  /* 0x000000b6af057209 */ /* 0x001fe40007810000 */
[----:B------:R-:W-:Y:S02]  /*c070*/  FSEL R175, R6, -INF , !P1 ;  /* 0xff80000006af7808 */ /* 0x000fe40004800000 */
[----:B------:R-:W-:Y:S01]  /*c080*/  ISETP.GT.AND P1, PT, R179, 0x18, P0 ;  /* 0x00000018b300780c */ /* 0x000fe20000724270 */
[----:B------:R-:W-:Y:S01]  /*c090*/  FMUL.FTZ R183, R5, UR10 ;  /* 0x0000000a05b77c20 */ /* 0x000fe20008410000 */
[----:B------:R-:W-:Y:S02]  /*c0a0*/  FMNMX.FTZ R6, R175, R14, !PT ;  /* 0x0000000eaf067209 */ /* 0x000fe40007810000 */
[----:B------:R-:W-:-:S02]  /*c0b0*/  ISETP.LT.OR P1, PT, R178, 0x19, P1 ;  /* 0x00000019b200780c */ /* 0x000fc40000f21670 */
[----:B------:R-:W-:Y:S02]  /*c0c0*/  FMNMX.FTZ R177, R17, R6, !PT ;  /* 0x0000000611b17209 */ /* 0x000fe40007810000 */
[----:B------:R-:W-:Y:S02]  /*c0d0*/  FSEL R23, R23, -INF , !P1 ;  /* 0xff80000017177808 */ /* 0x000fe40004800000 */
[----:B------:R-:W-:Y:S02]  /*c0e0*/  FMNMX.FTZ R6, R18, R177, !PT ;  /* 0x000000b112067209 */ /* 0x000fe40007810000 */
[----:B------:R-:W-:Y:S02]  /*c0f0*/  ISETP.GT.AND P1, PT, R179, 0x21, P0 ;  /* 0x00000021b300780c */ /* 0x000fe40000724270 */
[----:B------:R-:W-:Y:S02]  /*c100*/  FMNMX.FTZ R177, R19, R6, !PT ;  /* 0x0000000613b17209 */ /* 0x000fe40007810000 */
[----:B------:R-:W-:-:S02]  /*c110*/  ISETP.LT.OR P1, PT, R178, 0x22, P1 ;  /* 0x00000022b200780c */ /* 0x000fc40000f21670 */
[----:B------:R-:W-:Y:S02]  /*c120*/  FMNMX.FTZ R6, R20, R177, !PT ;  /* 0x000000b114067209 */ /* 0x000fe40007810000 */
[----:B------:R-:W-:Y:S02]  /*c130*/  FSEL R156, R156, -INF , !P1 ;  /* 0xff8000009c9c7808 */ /* 0x000fe40004800000 */
[----:B------:R-:W-:Y:S02]  /*c140*/  FMNMX.FTZ R6, R21, R6, !PT ;  /* 0x0000000615067209 */ /* 0x000fe40007810000 */
[----:B------:R-:W-:Y:S02]  /*c150*/  ISETP.GT.AND P1, PT, R179, 0x29, P0 ;  /* 0x00000029b300780c */ /* 0x000fe40000724270 */
[----:B------:R-:W-:Y:S02]  /*c160*/  FMNMX.FTZ R177, R23, R6, !PT ;  /* 0x0000000617b17209 */ /* 0x000fe40007810000 */
[----:B------:R-:W-:-:S02]  /*c170*/  FSETP.NEU.FTZ.AND P3, PT, R5, -INF , PT ;  /* 0xff8000000500780b */ /* 0x000fc40003f7d000 */
[----:B------:R-:W-:Y:S02]  /*c180*/  FMNMX.FTZ R6, R152, R177, !PT ;  /* 0x000000b198067209 */ /* 0x000fe40007810000 */
[----:B------:R-:W-:Y:S02]  /*c190*/  ISETP.LT.OR P1, PT, R178, 0x2a, P1 ;  /* 0x0000002ab200780c */ /* 0x000fe40000f21670 */
[----:B------:R-:W-:Y:S02]  /*c1a0*/  FMNMX.FTZ R181, R155, R6, !PT ;  /* 0x000000069bb57209 */ /* 0x000fe40007810000 */
[----:B------:R-:W-:Y:S02]  /*c1b0*/  FSEL R183, R183, RZ, P3 ;  /* 0x000000ffb7b77208 */ /* 0x000fe40001800000 */
[----:B------:R-:W-:Y:S02]  /*c1c0*/  FMNMX.FTZ R6, R156, R181, !PT ;  /* 0x000000b59c067209 */ /* 0x000fe40007810000 */
[----:B------:R-:W-:Y:S01]  /*c1d0*/  FSEL R158, R158, -INF , !P1 ;  /* 0xff8000009e9e7808 */ /* 0x000fe20004800000 */
[--C-:B------:R-:W-:Y:S01]  /*c1e0*/  FFMA.FTZ R176, R176, UR10, -R183.reuse ;  /* 0x0000000ab0b07c23 */ /* 0x100fe200080108b7 */
[----:B------:R-:W-:Y:S01]  /*c1f0*/  ISETP.GT.AND P1, PT, R179, 0x31, P0 ;  /* 0x00000031b300780c */ /* 0x000fe20000724270 */
[--C-:B------:R-:W-:Y:S01]  /*c200*/  FFMA.FTZ R174, R174, UR10, -R183.reuse ;  /* 0x0000000aaeae7c23 */ /* 0x100fe200080108b7 */
[----:B------:R-:W-:Y:S01]  /*c210*/  FMNMX.FTZ R181, R157, R6, !PT ;  /* 0x000000069db57209 */ /* 0x000fe20007810000 */
[----:B------:R0:W-:Y:S01]  /*c220*/  MUFU.EX2 R177, R176 ;  /* 0x000000b000b17308 */ /* 0x0001e20000000800 */
[----:B------:R-:W-:Y:S01]  /*c230*/  ISETP.LT.OR P1, PT, R178, 0x32, P1 ;  /* 0x00000032b200780c */ /* 0x000fe20000f21670 */
[--C-:B------:R-:W-:Y:S01]  /*c240*/  FFMA.FTZ R169, R169, UR10, -R183.reuse ;  /* 0x0000000aa9a97c23 */ /* 0x100fe200080108b7 */
[----:B------:R-:W-:Y:S01]  /*c250*/  FMNMX.FTZ R6, R158, R181, !PT ;  /* 0x000000b59e067209 */ /* 0x000fe20007810000 */
[--C-:B------:R-:W-:Y:S01]  /*c260*/  FFMA.FTZ R166, R166, UR10, -R183.reuse ;  /* 0x0000000aa6a67c23 */ /* 0x100fe200080108b7 */
[----:B------:R-:W-:Y:S01]  /*c270*/  ISETP.GT.AND P0, PT, R179, 0x39, P0 ;  /* 0x00000039b300780c */ /* 0x000fe20000704270 */
[--C-:B------:R-:W-:Y:S01]  /*c280*/  FFMA.FTZ R165, R165, UR10, -R183.reuse ;  /* 0x0000000aa5a57c23 */ /* 0x100fe200080108b7 */
[----:B------:R-:W-:Y:S01]  /*c290*/  FMNMX.FTZ R6, R159, R6, !PT ;  /* 0x000000069f067209 */ /* 0x000fe20007810000 */
[----:B------:R-:W-:Y:S01]  /*c2a0*/  MUFU.EX2 R174, R174 ;  /* 0x000000ae00ae7308 */ /* 0x000fe20000000800 */
[--C-:B0-----:R-:W-:Y:S01]  /*c2b0*/  FFMA.FTZ R176, R173, UR10, -R183.reuse ;  /* 0x0000000aadb07c23 */ /* 0x101fe200080108b7 */
[----:B------:R-:W-:Y:S01]  /*c2c0*/  FSEL R173, R160, -INF , !P1 ;  /* 0xff800000a0ad7808 */ /* 0x000fe20004800000 */
[--C-:B------:R-:W-:Y:S01]  /*c2d0*/  FFMA.FTZ R172, R172, UR10, -R183.reuse ;  /* 0x0000000aacac7c23 */ /* 0x100fe200080108b7 */
[----:B------:R-:W-:Y:S01]  /*c2e0*/  ISETP.LT.OR P0, PT, R178, 0x3a, P0 ;  /* 0x0000003ab200780c */ /* 0x000fe20000701670 */
[--C-:B------:R-:W-:Y:S01]  /*c2f0*/  FFMA.FTZ R22, R22, UR10, -R183.reuse ;  /* 0x0000000a16167c23 */ /* 0x100fe200080108b7 */
[----:B------:R-:W-:Y:S01]  /*c300*/  FMNMX.FTZ R6, R173, R6, !PT ;  /* 0x00000006ad067209 */ /* 0x000fe20007810000 */
[--C-:B------:R-:W-:Y:S01]  /*c310*/  FFMA.FTZ R170, R170, UR10, -R183.reuse ;  /* 0x0000000aaaaa7c23 */ /* 0x100fe200080108b7 */
[----:B------:R-:W-:Y:S01]  /*c320*/  FSEL R162, R162, -INF , !P0 ;  /* 0xff800000a2a27808 */ /* 0x000fe20004000000 */
[----:B------:R0:W-:Y:S01]  /*c330*/  MUFU.EX2 R160, R176 ;  /* 0x000000b000a07308 */ /* 0x0001e20000000800 */
[----:B------:R-:W-:Y:S01]  /*c340*/  FMNMX.FTZ R179, R161, R6, !PT ;  /* 0x00000006a1b37209 */ /* 0x000fe20007810000 */
[--C-:B------:R-:W-:Y:S01]  /*c350*/  FFMA.FTZ R154, R154, UR10, -R183.reuse ;  /* 0x0000000a9a9a7c23 */ /* 0x100fe200080108b7 */
[--C-:B------:R-:W-:Y:S01]  /*c360*/  FFMA.FTZ R171, R171, UR10, -R183.reuse ;  /* 0x0000000aabab7c23 */ /* 0x100fe200080108b7 */
[--C-:B------:R-:W-:Y:S01]  /*c370*/  FFMA.FTZ R167, R167, UR10, -R183.reuse ;  /* 0x0000000aa7a77c23 */ /* 0x100fe200080108b7 */
[----:B------:R-:W-:Y:S01]  /*c380*/  FMNMX.FTZ R6, R162, R179, !PT ;  /* 0x000000b3a2067209 */ /* 0x000fe20007810000 */
[--C-:B------:R-:W-:Y:S01]  /*c390*/  FFMA.FTZ R179, R168, UR10, -R183.reuse ;  /* 0x0000000aa8b37c23 */ /* 0x100fe200080108b7 */
[----:B------:R-:W-:Y:S01]  /*c3a0*/  FSEL R168, R5, RZ, P3 ;  /* 0x000000ff05a87208 */ /* 0x000fe20001800000 */
[----:B------:R-:W-:Y:S01]  /*c3b0*/  MUFU.EX2 R169, R169 ;  /* 0x000000a900a97308 */ /* 0x000fe20000000800 */
[--C-:B0-----:R-:W-:Y:S01]  /*c3c0*/  FFMA.FTZ R176, R163, UR10, -R183.reuse ;  /* 0x0000000aa3b07c23 */ /* 0x101fe200080108b7 */
[----:B------:R-:W0:Y:S01]  /*c3d0*/  SHFL.BFLY PT, R181, R6, 0x2, 0x1f ;  /* 0x0c401f0006b57f89 */ /* 0x000e2200000e0000 */
[----:B------:R-:W-:Y:S01]  /*c3e0*/  FFMA.FTZ R153, R153, UR10, -R183 ;  /* 0x0000000a99997c23 */ /* 0x000fe200080108b7 */
[----:B------:R-:W-:Y:S01]  /*c3f0*/  FADD.FTZ R168, -R168, R15 ;  /* 0x0000000fa8a87221 */ /* 0x000fe20000010100 */
[----:B------:R-:W-:Y:S01]  /*c400*/  ISETP.NE.AND P1, PT, R3, RZ, PT ;  /* 0x000000ff0300720c */ /* 0x000fe20003f25270 */
[----:B------:R-:W-:Y:S01]  /*c410*/  FFMA.FTZ R164, R164, UR10, -R183 ;  /* 0x0000000aa4a47c23 */ /* 0x000fe200080108b7 */
[----:B------:R-:W-:Y:S01]  /*c420*/  MOV R183, UR25 ;  /* 0x0000001900b77c02 */ /* 0x000fe20008000f00 */
[----:B------:R-:W-:Y:S01]  /*c430*/  FMUL.FTZ R168, R168, UR10 ;  /* 0x0000000aa8a87c20 */ /* 0x000fe20008410000 */
[----:B------:R-:W-:Y:S08]  /*c440*/  MUFU.EX2 R166, R166 ;  /* 0x000000a600a67308 */ /* 0x000ff00000000800 */
[----:B------:R-:W1:Y:S08]  /*c450*/  MUFU.EX2 R168, R168 ;  /* 0x000000a800a87308 */ /* 0x000e700000000800 */
[----:B------:R-:W2:Y:S01]  /*c460*/  MUFU.EX2 R179, R179 ;  /* 0x000000b300b37308 */ /* 0x000ea20000000800 */
[----:B0-----:R-:W-:-:S05]  /*c470*/  FMNMX.FTZ R181, R6, R181, !PT ;  /* 0x000000b506b57209 */ /* 0x001fca0007810000 */
[----:B------:R-:W0:Y:S02]  /*c480*/  SHFL.BFLY PT, R6, R181, 0x1, 0x1f ;  /* 0x0c201f00b5067f89 */ /* 0x000e2400000e0000 */
[----:B------:R-:W3:Y:S01]  /*c490*/  MUFU.EX2 R165, R165 ;  /* 0x000000a500a57308 */ /* 0x000ee20000000800 */
[----:B-1----:R-:W-:Y:S01]  /*c4a0*/  FFMA.FTZ R15, R168, R8, R177 ;  /* 0x00000008a80f7223 */ /* 0x002fe200000100b1 */
[-C--:B------:R-:W-:Y:S01]  /*c4b0*/  FMUL.FTZ R24, R24, R168.reuse ;  /* 0x000000a818187220 */ /* 0x080fe20000410000 */
[-C--:B------:R-:W-:Y:S01]  /*c4c0*/  FMUL.FTZ R25, R25, R168.reuse ;  /* 0x000000a819197220 */ /* 0x080fe20000410000 */
[-C--:B------:R-:W-:Y:S01]  /*c4d0*/  FMUL.FTZ R28, R28, R168.reuse ;  /* 0x000000a81c1c7220 */ /* 0x080fe20000410000 */
[----:B------:R-:W-:Y:S01]  /*c4e0*/  FADD.FTZ R15, R174, R15 ;  /* 0x0000000fae0f7221 */ /* 0x000fe20000010000 */
[-C--:B------:R-:W-:Y:S01]  /*c4f0*/  FMUL.FTZ R29, R29, R168.reuse ;  /* 0x000000a81d1d7220 */ /* 0x080fe20000410000 */
[-C--:B------:R-:W-:Y:S01]  /*c500*/  FMUL.FTZ R32, R32, R168.reuse ;  /* 0x000000a820207220 */ /* 0x080fe20000410000 */
[----:B------:R1:W-:Y:S01]  /*c510*/  MUFU.EX2 R163, R22 ;  /* 0x0000001600a37308 */ /* 0x0003e20000000800 */
[----:B------:R-:W-:Y:S01]  /*c520*/  FADD.FTZ R8, R160, R15 ;  /* 0x0000000fa0087221 */ /* 0x000fe20000010000 */
[-C--:B------:R-:W-:Y:S01]  /*c530*/  FMUL.FTZ R33, R33, R168.reuse ;  /* 0x000000a821217220 */ /* 0x080fe20000410000 */
[-C--:B------:R-:W-:Y:S01]  /*c540*/  FMUL.FTZ R36, R36, R168.reuse ;  /* 0x000000a824247220 */ /* 0x080fe20000410000 */
[-C--:B------:R-:W-:Y:S01]  /*c550*/  FMUL.FTZ R37, R37, R168.reuse ;  /* 0x000000a825257220 */ /* 0x080fe20000410000 */
[-C--:B------:R-:W-:Y:S01]  /*c560*/  FMUL.FTZ R40, R40, R168.reuse ;  /* 0x000000a828287220 */ /* 0x080fe20000410000 */
[-C--:B------:R-:W-:Y:S01]  /*c570*/  FMUL.FTZ R41, R41, R168.reuse ;  /* 0x000000a829297220 */ /* 0x080fe20000410000 */
[-C--:B------:R-:W-:Y:S01]  /*c580*/  FMUL.FTZ R44, R44, R168.reuse ;  /* 0x000000a82c2c7220 */ /* 0x080fe20000410000 */
[----:B------:R-:W4:Y:S01]  /*c590*/  MUFU.EX2 R172, R172 ;  /* 0x000000ac00ac7308 */ /* 0x000f220000000800 */
[-C--:B------:R-:W-:Y:S01]  /*c5a0*/  FMUL.FTZ R45, R45, R168.reuse ;  /* 0x000000a82d2d7220 */ /* 0x080fe20000410000 */
[-C--:B------:R-:W-:Y:S01]  /*c5b0*/  FMUL.FTZ R48, R48, R168.reuse ;  /* 0x000000a830307220 */ /* 0x080fe20000410000 */
[-C--:B------:R-:W-:Y:S01]  /*c5c0*/  FMUL.FTZ R49, R49, R168.reuse ;  /* 0x000000a831317220 */ /* 0x080fe20000410000 */
[-C--:B------:R-:W-:Y:S01]  /*c5d0*/  FMUL.FTZ R52, R52, R168.reuse ;  /* 0x000000a834347220 */ /* 0x080fe20000410000 */
[----:B------:R-:W-:Y:S01]  /*c5e0*/  FMUL.FTZ R53, R53, R168 ;  /* 0x000000a835357220 */ /* 0x000fe20000410000 */
[----:B0-----:R-:W-:Y:S01]  /*c5f0*/  FMNMX.FTZ R6, R181, R6, !PT ;  /* 0x00000006b5067209 */ /* 0x001fe20007810000 */
[-C--:B------:R-:W-:Y:S01]  /*c600*/  FMUL.FTZ R56, R56, R168.reuse ;  /* 0x000000a838387220 */ /* 0x080fe20000410000 */
[----:B------:R-:W0:Y:S01]  /*c610*/  MUFU.EX2 R170, R170 ;  /* 0x000000aa00aa7308 */ /* 0x000e220000000800 */
[-C--:B------:R-:W-:Y:S01]  /*c620*/  FMUL.FTZ R57, R57, R168.reuse ;  /* 0x000000a839397220 */ /* 0x080fe20000410000 */
[C---:B------:R-:W-:Y:S01]  /*c630*/  FSETP.NEU.FTZ.AND P0, PT, R6.reuse, -INF , PT ;  /* 0xff8000000600780b */ /* 0x040fe20003f1d000 */
[----:B------:R-:W-:Y:S01]  /*c640*/  FMUL.FTZ R180, R6, UR10 ;  /* 0x0000000a06b47c20 */ /* 0x000fe20008410000 */
[-C--:B------:R-:W-:Y:S01]  /*c650*/  FMUL.FTZ R60, R60, R168.reuse ;  /* 0x000000a83c3c7220 */ /* 0x080fe20000410000 */
[-C--:B------:R-:W-:Y:S01]  /*c660*/  FMUL.FTZ R61, R61, R168.reuse ;  /* 0x000000a83d3d7220 */ /* 0x080fe20000410000 */
[----:B------:R-:W-:Y:S01]  /*c670*/  FSEL R15, R6, RZ, P0 ;  /* 0x000000ff060f7208 */ /* 0x000fe20000000000 */
[-C--:B------:R-:W-:Y:S01]  /*c680*/  FMUL.FTZ R64, R64, R168.reuse ;  /* 0x000000a840407220 */ /* 0x080fe20000410000 */
[----:B------:R-:W-:Y:S01]  /*c690*/  FSEL R180, R180, RZ, P0 ;  /* 0x000000ffb4b47208 */ /* 0x000fe20000000000 */
[----:B------:R5:W-:Y:S01]  /*c6a0*/  MUFU.EX2 R178, R154 ;  /* 0x0000009a00b27308 */ /* 0x000be20000000800 */
[-C--:B------:R-:W-:Y:S01]  /*c6b0*/  FMUL.FTZ R65, R65, R168.reuse ;  /* 0x000000a841417220 */ /* 0x080fe20000410000 */
[----:B------:R-:W-:Y:S01]  /*c6c0*/  FADD.FTZ R15, -R15, R14 ;  /* 0x0000000e0f0f7221 */ /* 0x000fe20000010100 */
[----:B------:R-:W-:Y:S01]  /*c6d0*/  FMUL.FTZ R68, R68, R168 ;  /* 0x000000a844447220 */ /* 0x000fe20000410000 */
[----:B-1----:R-:W-:Y:S01]  /*c6e0*/  FFMA.FTZ R22, R175, UR10, -R180 ;  /* 0x0000000aaf167c23 */ /* 0x002fe200080108b4 */
[----:B------:R-:W-:Y:S01]  /*c6f0*/  FADD.FTZ R175, R169, R8 ;  /* 0x00000008a9af7221 */ /* 0x000fe20000010000 */
[----:B------:R-:W-:Y:S01]  /*c700*/  FMUL.FTZ R15, R15, UR10 ;  /* 0x0000000a0f0f7c20 */ /* 0x000fe20008410000 */
[--C-:B------:R-:W-:Y:S01]  /*c710*/  FFMA.FTZ R17, R17, UR10, -R180.reuse ;  /* 0x0000000a11117c23 */ /* 0x100fe200080108b4 */
[----:B------:R-:W1:Y:S01]  /*c720*/  MUFU.EX2 R171, R171 ;  /* 0x000000ab00ab7308 */ /* 0x000e620000000800 */
[----:B-----5:R-:W-:Y:S01]  /*c730*/  FADD.FTZ R154, R166, R175 ;  /* 0x000000afa69a7221 */ /* 0x020fe20000010000 */
[--C-:B------:R-:W-:Y:S01]  /*c740*/  FFMA.FTZ R18, R18, UR10, -R180.reuse ;  /* 0x0000000a12127c23 */ /* 0x100fe200080108b4 */
[--C-:B------:R-:W-:Y:S01]  /*c750*/  FFMA.FTZ R19, R19, UR10, -R180.reuse ;  /* 0x0000000a13137c23 */ /* 0x100fe200080108b4 */
[----:B------:R-:W-:Y:S01]  /*c760*/  FFMA.FTZ R20, R20, UR10, -R180 ;  /* 0x0000000a14147c23 */ /* 0x000fe200080108b4 */
[----:B--2---:R-:W-:Y:S01]  /*c770*/  FADD.FTZ R154, R179, R154 ;  /* 0x0000009ab39a7221 */ /* 0x004fe20000010000 */
[----:B------:R-:W-:-:S02]  /*c780*/  @!P1 IMAD R8, R183, 0x40, R2 ;  /* 0x00000040b7089824 */ /* 0x000fc400078e0202 */
[----:B------:R-:W-:Y:S01]  /*c790*/  FFMA.FTZ R21, R21, UR10, -R180 ;  /* 0x0000000a15157c23 */ /* 0x000fe200080108b4 */
[----:B------:R-:W2:Y:S01]  /*c7a0*/  MUFU.EX2 R167, R167 ;  /* 0x000000a700a77308 */ /* 0x000ea20000000800 */
[----:B---3--:R-:W-:Y:S01]  /*c7b0*/  FADD.FTZ R175, R165, R154 ;  /* 0x0000009aa5af7221 */ /* 0x008fe20000010000 */
[--C-:B------:R-:W-:Y:S01]  /*c7c0*/  FFMA.FTZ R14, R152, UR10, -R180.reuse ;  /* 0x0000000a980e7c23 */ /* 0x100fe200080108b4 */
[--C-:B------:R-:W-:Y:S01]  /*c7d0*/  FFMA.FTZ R23, R23, UR10, -R180.reuse ;  /* 0x0000000a17177c23 */ /* 0x100fe200080108b4 */
[--C-:B------:R-:W-:Y:S01]  /*c7e0*/  FFMA.FTZ R182, R161, UR10, -R180.reuse ;  /* 0x0000000aa1b67c23 */ /* 0x100fe200080108b4 */
[----:B----4-:R-:W-:Y:S01]  /*c7f0*/  FADD.FTZ R175, R172, R175 ;  /* 0x000000afacaf7221 */ /* 0x010fe20000010000 */
[--C-:B------:R-:W-:Y:S01]  /*c800*/  FFMA.FTZ R155, R155, UR10, -R180.reuse ;  /* 0x0000000a9b9b7c23 */ /* 0x100fe200080108b4 */
[--C-:B------:R-:W-:Y:S01]  /*c810*/  FFMA.FTZ R157, R157, UR10, -R180.reuse ;  /* 0x0000000a9d9d7c23 */ /* 0x100fe200080108b4 */
[----:B------:R-:W-:Y:S01]  /*c820*/  MUFU.EX2 R22, R22 ;  /* 0x0000001600167308 */ /* 0x000fe20000000800 */
[----:B0-----:R-:W-:Y:S01]  /*c830*/  FADD.FTZ R154, R170, R175 ;  /* 0x000000afaa9a7221 */ /* 0x001fe20000010000 */
[--C-:B------:R-:W-:Y:S01]  /*c840*/  FFMA.FTZ R175, R158, UR10, -R180.reuse ;  /* 0x0000000a9eaf7c23 */ /* 0x100fe200080108b4 */
[----:B------:R-:W-:Y:S01]  /*c850*/  F2FP.BF16.F32.PACK_AB R158, R172, R165 ;  /* 0x000000a5ac9e723e */ /* 0x000fe200000010ff */
[----:B------:R-:W-:Y:S01]  /*c860*/  FFMA.FTZ R159, R159, UR10, -R180 ;  /* 0x0000000a9f9f7c23 */ /* 0x000fe200080108b4 */
[----:B-1----:R-:W-:Y:S01]  /*c870*/  FADD.FTZ R154, R171, R154 ;  /* 0x0000009aab9a7221 */ /* 0x002fe20000010000 */
[----:B------:R-:W-:Y:S01]  /*c880*/  FFMA.FTZ R173, R173, UR10, -R180 ;  /* 0x0000000aadad7c23 */ /* 0x000fe200080108b4 */
[----:B------:R-:W-:Y:S01]  /*c890*/  @!P1 LEA R8, R8, UR37, 0x2 ;  /* 0x0000002508089c11 */ /* 0x000fe2000f8e10ff */
[----:B------:R-:W0:Y:S01]  /*c8a0*/  MUFU.EX2 R15, R15 ;  /* 0x0000000f000f7308 */ /* 0x000e220000000800 */
[----:B--2---:R-:W-:Y:S01]  /*c8b0*/  FADD.FTZ R183, R167, R154 ;  /* 0x0000009aa7b77221 */ /* 0x004fe20000010000 */
[----:B------:R-:W-:Y:S01]  /*c8c0*/  F2FP.BF16.F32.PACK_AB R154, R169, R160 ;  /* 0x000000a0a99a723e */ /* 0x000fe200000010ff */
[----:B------:R-:W-:Y:S01]  /*c8d0*/  FMUL.FTZ R69, R69, R168 ;  /* 0x000000a845457220 */ /* 0x000fe20000410000 */
[----:B------:R-:W-:Y:S01]  /*c8e0*/  F2FP.BF16.F32.PACK_AB R160, R171, R170 ;  /* 0x000000aaaba0723e */ /* 0x000fe200000010ff */
[----:B------:R-:W-:Y:S01]  /*c8f0*/  @!P1 STS [R8+0x28800], R168 ;  /* 0x028800a808009388 */ /* 0x000fe20000000800 */
        /* <DEDUP_REMOVED lines=11> */
[----:B0-----:R-:W-:Y:S01]  /*c9b0*/  FFMA.FTZ R172, R15, R7, R22 ;  /* 0x000000070fac7223 */ /* 0x001fe20000010016 */
[----:B------:R0:W-:Y:S01]  /*c9c0*/  @!P1 STS [R8+0x28820], R15 ;  /* 0x0288200f08009388 */ /* 0x0001e20000000800 */
        /* <DEDUP_REMOVED lines=10> */
[----:B------:R-:W-:Y:S01]  /*ca70*/  FADD.FTZ R161, R163, R152 ;  /* 0x00000098a3a17221 */ /* 0x000fe20000010000 */
[----:B------:R-:W-:Y:S01]  /*ca80*/  F2FP.BF16.F32.PACK_AB R152, R174, R177 ;  /* 0x000000b1ae98723e */ /* 0x000fe200000010ff */
[----:B------:R-:W-:Y:S01]  /*ca90*/  FMUL.FTZ R105, R105, R168 ;  /* 0x000000a869697220 */ /* 0x000fe20000410000 */
[----:B------:R-:W1:Y:S01]  /*caa0*/  MUFU.EX2 R18, R18 ;  /* 0x0000001200127308 */ /* 0x000e620000000800 */
[--C-:B--2---:R-:W-:Y:S01]  /*cab0*/  FFMA.FTZ R17, R156, UR10, -R180.reuse ;  /* 0x0000000a9c117c23 */ /* 0x104fe200080108b4 */
[----:B------:R-:W-:Y:S01]  /*cac0*/  F2FP.BF16.F32.PACK_AB R156, R179, R166 ;  /* 0x000000a6b39c723e */ /* 0x000fe200000010ff */
[----:B------:R-:W-:Y:S01]  /*cad0*/  FFMA.FTZ R180, R162, UR10, -R180 ;  /* 0x0000000aa2b47c23 */ /* 0x000fe200080108b4 */
[----:B------:R-:W-:Y:S01]  /*cae0*/  F2FP.BF16.F32.PACK_AB R162, R176, R167 ;  /* 0x000000a7b0a2723e */ /* 0x000fe200000010ff */
[-C--:B------:R-:W-:Y:S01]  /*caf0*/  FMUL.FTZ R108, R108, R168.reuse ;  /* 0x000000a86c6c7220 */ /* 0x080fe20000410000 */
[-C--:B------:R-:W-:Y:S01]  /*cb00*/  FMUL.FTZ R109, R109, R168.reuse ;  /* 0x000000a86d6d7220 */ /* 0x080fe20000410000 */
[----:B------:R-:W-:Y:S01]  /*cb10*/  FMUL.FTZ R112, R112, R168 ;  /* 0x000000a870707220 */ /* 0x000fe20000410000 */
[----:B------:R-:W2:Y:S01]  /*cb20*/  MUFU.EX2 R164, R164 ;  /* 0x000000a400a47308 */ /* 0x000ea20000000800 */
[C---:B---3--:R-:W-:Y:S01]  /*cb30*/  FADD.FTZ R7, R153.reuse, R172 ;  /* 0x000000ac99077221 */ /* 0x048fe20000010000 */
[----:B------:R-:W-:Y:S01]  /*cb40*/  F2FP.BF16.F32.PACK_AB R153, R153, R22 ;  /* 0x000000169999723e */ /* 0x000fe200000010ff */
[-C--:B------:R-:W-:Y:S01]  /*cb50*/  FMUL.FTZ R113, R113, R168.reuse ;  /* 0x000000a871717220 */ /* 0x080fe20000410000 */
[-C--:B------:R-:W-:Y:S01]  /*cb60*/  FMUL.FTZ R116, R116, R168.reuse ;  /* 0x000000a874747220 */ /* 0x080fe20000410000 */
[-C--:B------:R-:W-:Y:S01]  /*cb70*/  FMUL.FTZ R117, R117, R168.reuse ;  /* 0x000000a875757220 */ /* 0x080fe20000410000 */
[-C--:B------:R-:W-:Y:S01]  /*cb80*/  FMUL.FTZ R120, R120, R168.reuse ;  /* 0x000000a878787220 */ /* 0x080fe20000410000 */
[-C--:B------:R-:W-:Y:S01]  /*cb90*/  FMUL.FTZ R121, R121, R168.reuse ;  /* 0x000000a879797220 */ /* 0x080fe20000410000 */
[----:B------:R-:W3:Y:S01]  /*cba0*/  MUFU.EX2 R19, R19 ;  /* 0x0000001300137308 */ /* 0x000ee20000000800 */
        /* <DEDUP_REMOVED lines=10> */
[-C--:B------:R-:W-:Y:S01]  /*cc50*/  FMUL.FTZ R136, R136, R168.reuse ;  /* 0x000000a888887220 */ /* 0x080fe20000410000 */
[-C--:B------:R-:W-:Y:S01]  /*cc60*/  FMUL.FTZ R137, R137, R168.reuse ;  /* 0x000000a889897220 */ /* 0x080fe20000410000 */
[----:B------:R-:W-:Y:S01]  /*cc70*/  FADD.FTZ R166, R178, R161 ;  /* 0x000000a1b2a67221 */ /* 0x000fe20000010000 */
[-C--:B------:R-:W-:Y:S01]  /*cc80*/  FMUL.FTZ R140, R140, R168.reuse ;  /* 0x000000a88c8c7220 */ /* 0x080fe20000410000 */
[----:B------:R-:W-:Y:S01]  /*cc90*/  FMUL.FTZ R141, R141, R168 ;  /* 0x000000a88d8d7220 */ /* 0x000fe20000410000 */
[----:B------:R-:W2:Y:S01]  /*cca0*/  MUFU.EX2 R21, R21 ;  /* 0x0000001500157308 */ /* 0x000ea20000000800 */
[----:B---3--:R-:W-:Y:S01]  /*ccb0*/  FADD.FTZ R7, R19, R174 ;  /* 0x000000ae13077221 */ /* 0x008fe20000010000 */
[C---:B0-----:R-:W-:Y:S01]  /*ccc0*/  FADD.FTZ R8, R181.reuse, R166 ;  /* 0x000000a6b5087221 */ /* 0x041fe20000010000 */
[----:B------:R-:W-:Y:S01]  /*ccd0*/  F2FP.BF16.F32.PACK_AB R166, R181, R178 ;  /* 0x000000b2b5a6723e */ /* 0x000fe200000010ff */
[-C--:B------:R-:W-:Y:S01]  /*cce0*/  FMUL.FTZ R144, R144, R168.reuse ;  /* 0x000000a890907220 */ /* 0x080fe20000410000 */
[-C--:B------:R-:W-:Y:S01]  /*ccf0*/  FMUL.FTZ R145, R145, R168.reuse ;  /* 0x000000a891917220 */ /* 0x080fe20000410000 */
[-C--:B------:R-:W-:Y:S01]  /*cd00*/  FMUL.FTZ R148, R148, R168.reuse ;  /* 0x000000a894947220 */ /* 0x080fe20000410000 */
[----:B------:R-:W-:Y:S01]  /*cd10*/  FMUL.FTZ R149, R149, R168 ;  /* 0x000000a895957220 */ /* 0x000fe20000410000 */
        /* <DEDUP_REMOVED lines=26> */
[----:B--2---:R-:W-:Y:S01]  /*cec0*/  F2FP.BF16.F32.PACK_AB R155, R19, R18 ;  /* 0x00000012139b723e */ /* 0x004fe200000010ff */
        /* <DEDUP_REMOVED lines=15> */
[C---:B0-----:R-:W-:Y:S01]  /*cfc0*/  FADD.FTZ R176, R170.reuse, R7 ;  /* 0x00000007aab07221 */ /* 0x041fe20000010000 */
        /* <DEDUP_REMOVED lines=40> */
[-C--:B------:R-:W-:Y:S01]  /*d250*/  FMUL.FTZ R130, R130, R15.reuse ;  /* 0x0000000f82827220 */ /* 0x080fe20000410000 */
[-C--:B------:R-:W-:Y:S01]  /*d260*/  FMUL.FTZ R131, R131, R15.reuse ;  /* 0x0000000f83837220 */ /* 0x080fe20000410000 */
[-C--:B------:R-:W-:Y:S01]  /*d270*/  FMUL.FTZ R134, R134, R15.reuse ;  /* 0x0000000f86867220 */ /* 0x080fe20000410000 */
[-C--:B------:R-:W-:Y:S01]  /*d280*/  FMUL.FTZ R135, R135, R15.reuse ;  /* 0x0000000f87877220 */ /* 0x080fe20000410000 */
[-C--:B------:R-:W-:Y:S01]  /*d290*/  FMUL.FTZ R138, R138, R15.reuse ;  /* 0x0000000f8a8a7220 */ /* 0x080fe20000410000 */
[-C--:B------:R-:W-:Y:S01]  /*d2a0*/  FMUL.FTZ R139, R139, R15.reuse ;  /* 0x0000000f8b8b7220 */ /* 0x080fe20000410000 */
[----:B------:R-:W-:Y:S01]  /*d2b0*/  FMUL.FTZ R142, R142, R15 ;  /* 0x0000000f8e8e7220 */ /* 0x000fe20000410000 */
[C---:B-1----:R-:W-:Y:S01]  /*d2c0*/  F2FP.BF16.F32.PACK_AB R167, R180.reuse, R167 ;  /* 0x000000a7b4a7723e */ /* 0x042fe200000010ff */
[----:B------:R-:W-:Y:S01]  /*d2d0*/  FADD.FTZ R7, R180, R7 ;  /* 0x00000007b4077221 */ /* 0x000fe20000010000 */
[-C--:B------:R-:W-:Y:S01]  /*d2e0*/  FMUL.FTZ R143, R143, R15.reuse ;  /* 0x0000000f8f8f7220 */ /* 0x080fe20000410000 */
[-C--:B------:R-:W-:Y:S01]  /*d2f0*/  FMUL.FTZ R146, R146, R15.reuse ;  /* 0x0000000f92927220 */ /* 0x080fe20000410000 */
[-C--:B------:R-:W-:Y:S01]  /*d300*/  FMUL.FTZ R147, R147, R15.reuse ;  /* 0x0000000f93937220 */ /* 0x080fe20000410000 */
[----:B------:R2:W-:Y:S01]  /*d310*/  STSM.16.M88.4 [R9], R164 ;  /* 0x000000a409007844 */ /* 0x0005e20000000200 */
[-C--:B------:R-:W-:Y:S01]  /*d320*/  FMUL.FTZ R150, R150, R15.reuse ;  /* 0x0000000f96967220 */ /* 0x080fe20000410000 */
[----:B------:R-:W-:Y:S01]  /*d330*/  FMUL.FTZ R151, R151, R15 ;  /* 0x0000000f97977220 */ /* 0x000fe20000410000 */
[----:B------:R-:W-:Y:S06]  /*d340*/  @!P5 BRA `(.L_x_1837) ;  /* 0x000000000004d947 */ /* 0x000fec0003800000 */
[----:B------:R-:W-:Y:S01]  /*d350*/  BPT.TRAP 0x1 ;  /* 0x000000040000795c */ /* 0x000fe20000300000 */
.L_x_1837:
[----:B------:R0:W1:Y:S01]  /*d360*/  SYNCS.PHASECHK.TRANS64.TRYWAIT P0, [UR31+0x28c50], R13 ;  /* 0x028c500dff0075a7 */ /* 0x000062000800015f */
[----:B------:R-:W-:Y:S05]  /*d370*/  @!P5 BRA `(.L_x_1838) ;  /* 0x000000000004d947 */ /* 0x000fea0003800000 */
[----:B------:R-:W-:Y:S01]  /*d380*/  BPT.TRAP 0x1 ;  /* 0x000000040000795c */ /* 0x000fe20000300000 */
.L_x_1838:
[----:B-1----:R-:W-:Y:S05]  /*d390*/  @P0 BRA `(.L_x_1839) ;  /* 0x0000000000080947 */ /* 0x002fea0003800000 */
[----:B------:R-:W1:Y:S02]  /*d3a0*/  SYNCS.PHASECHK.TRANS64.TRYWAIT P0, [UR31+0x28c50], R13 ;  /* 0x028c500dff0075a7 */ /* 0x000e64000800015f */
[----:B-1----:R-:W-:Y:S05]  /*d3b0*/  @!P0 BRA `(.L_x_1840) ;  /* 0x0000008000b88947 */ /* 0x002fea0003800000 */
.L_x_1839:
        /* <DEDUP_REMOVED lines=13> */
[----:B------:R-:W-:-:S02]  /*d490*/  @!P6 PRMT R16, RZ, 0x654, R16 ;  /* 0x00000654ff10e816 */ /* 0x000fc40000000010 */
[----:B------:R-:W-:Y:S01]  /*d4a0*/  MOV R15, R5 ;  /* 0x00000005000f7202 */ /* 0x000fe20000000f00 */
[----:B------:R-:W-:Y:S02]  /*d4b0*/  WARPGROUP.DEPBAR.LE gsb0, 0x0 ;  /* 0x00008000000079c5 */ /* 0x000fe40000010000 */
[----:B------:R-:W-:-:S15]  /*d4c0*/  WARPGROUP.ARRIVE ;  /* 0x00000000000079c5 */ /* 0x000fde0000000000 */
[----:B------:R-:W-:-:S04]  /*d4d0*/  NOP ;  /* 0x0000000000007918 */ /* 0x000fc80000000000 */
        /* <DEDUP_REMOVED lines=24> */
.L_x_1824:
[----:B-12---:R-:W1:Y:S01]  /*d660*/  SHFL.BFLY PT, R9, R8, 0x2, 0x1f ;  /* 0x0c401f0008097f89 */ /* 0x006e6200000e0000 */
[----:B------:R-:W-:Y:S01]  /*d670*/  IMAD.MOV.U32 R10, RZ, RZ, RZ ;  /* 0x000000ffff0a7224 */ /* 0x000fe200078e00ff */
[----:B------:R-:W-:Y:S08]  /*d680*/  BAR.ARV 0x8, 0x100 ;  /* 0x0204000000007b1d */ /* 0x000ff00000002000 */
[----:B------:R-:W-:Y:S01]  /*d690*/  BAR.SYNC.DEFER_BLOCKING 0xf, 0x100 ;  /* 0x03c4000000007b1d */ /* 0x000fe20000010000 */
[----:B------:R-:W-:-:S05]  /*d6a0*/  ISETP.NE.AND P0, PT, R3, RZ, PT ;  /* 0x000000ff0300720c */ /* 0x000fca0003f05270 */
[----:B------:R-:W2:Y:S01]  /*d6b0*/  SHFL.BFLY PT, R4, R7, 0x2, 0x1f ;  /* 0x0c401f0007047f89 */ /* 0x000ea200000e0000 */
[----:B-1----:R-:W-:Y:S01]  /*d6c0*/  FADD.FTZ R9, R9, R8 ;  /* 0x0000000809097221 */ /* 0x002fe20000010000 */
[----:B------:R-:W-:-:S04]  /*d6d0*/  IMAD.U32 R8, RZ, RZ, UR10 ;  /* 0x0000000aff087e24 */ /* 0x000fc8000f8e00ff */
[----:B------:R-:W1:Y:S01]  /*d6e0*/  SHFL.BFLY PT, R0, R9, 0x1, 0x1f ;  /* 0x0c201f0009007f89 */ /* 0x000e6200000e0000 */
[----:B--2---:R-:W-:-:S05]  /*d6f0*/  FADD.FTZ R4, R4, R7 ;  /* 0x0000000704047221 */ /* 0x004fca0000010000 */
[----:B------:R-:W2:Y:S01]  /*d700*/  SHFL.BFLY PT, R11, R4, 0x1, 0x1f ;  /* 0x0c201f00040b7f89 */ /* 0x000ea200000e0000 */
[----:B-1----:R-:W-:Y:S01]  /*d710*/  FADD.FTZ R12, R9, R0 ;  /* 0x00000000090c7221 */ /* 0x002fe20000010000 */
[----:B------:R-:W-:Y:S02]  /*d720*/  IMAD.MOV.U32 R0, RZ, RZ, RZ ;  /* 0x000000ffff007224 */ /* 0x000fe400078e00ff */
[----:B------:R-:W-:Y:S02]  /*d730*/  IMAD.U32 R9, RZ, RZ, UR4 ;  /* 0x00000004ff097e24 */ /* 0x000fe4000f8e00ff */
[----:B------:R-:W-:-:S03]  /*d740*/  FSETP.NE.FTZ.AND P1, PT, R12, RZ, PT ;  /* 0x000000ff0c00720b */ /* 0x000fc60003f35000 */
[----:B------:R-:W-:Y:S01]  /*d750*/  LEA R9, R9, R2, 0x6 ;  /* 0x0000000209097211 */ /* 0x000fe200078e30ff */
[----:B------:R-:W-:-:S03]  /*d760*/  IMAD.MOV.U32 R2, RZ, RZ, -0x800000 ;  /* 0xff800000ff027424 */ /* 0x000fc600078e00ff */
[----:B------:R-:W-:-:S06]  /*d770*/  @!P0 LEA R9, R9, UR37, 0x2 ;  /* 0x0000002509098c11 */ /* 0x000fcc000f8e10ff */
[----:B------:R-:W1:Y:S01]  /*d780*/  @P1 MUFU.RCP R10, R12 ;  /* 0x0000000c000a1308 */ /* 0x000e620000001000 */
[----:B------:R-:W-:Y:S01]  /*d790*/  @P1 FMUL.FTZ R8, R8, 0.69314718246459960938 ;  /* 0x3f31721808081820 */ /* 0x000fe20000410000 */
[----:B--2---:R-:W-:Y:S01]  /*d7a0*/  FADD.FTZ R11, R4, R11 ;  /* 0x0000000b040b7221 */ /* 0x004fe20000010000 */
[----:B------:R-:W-:-:S04]  /*d7b0*/  MOV R4, 0xff800000 ;  /* 0xff80000000047802 */ /* 0x000fc80000000f00 */
[----:B------:R-:W-:Y:S01]  /*d7c0*/  FSETP.NE.FTZ.AND P2, PT, R11, RZ, PT ;  /* 0x000000ff0b00720b */ /* 0x000fe20003f55000 */
[----:B------:R-:W-:Y:S01]  /*d7d0*/  @P1 MUFU.LG2 R3, R12 ;  /* 0x0000000c00031308 */ /* 0x000fe20000000c00 */
[----:B-1----:R1:W-:Y:S01]  /*d7e0*/  @!P0 STS [R9+0x28800], R10 ;  /* 0x0288000a09008388 */ /* 0x0023e20000000800 */
[-C--:B------:R-:W-:Y:S01]  /*d7f0*/  FMUL.FTZ R24, R24, R10.reuse ;  /* 0x0000000a18187220 */ /* 0x080fe20000410000 */
[----:B------:R-:W-:-:S09]  /*d800*/  FMUL.FTZ R25, R25, R10 ;  /* 0x0000000a19197220 */ /* 0x000fd20000410000 */
[----:B------:R-:W2:Y:S01]  /*d810*/  @P2 MUFU.RCP R0, R11 ;  /* 0x0000000b00002308 */ /* 0x000ea20000001000 */
[-C--:B------:R-:W-:Y:S01]  /*d820*/  FMUL.FTZ R28, R28, R10.reuse ;  /* 0x0000000a1c1c7220 */ /* 0x080fe20000410000 */
[-C--:B------:R-:W-:Y:S01]  /*d830*/  FMUL.FTZ R29, R29, R10.reuse ;  /* 0x0000000a1d1d7220 */ /* 0x080fe20000410000 */
[-C--:B------:R-:W-:Y:S01]  /*d840*/  FMUL.FTZ R32, R32, R10.reuse ;  /* 0x0000000a20207220 */ /* 0x080fe20000410000 */
[-C--:B------:R-:W-:Y:S01]  /*d850*/  FMUL.FTZ R33, R33, R10.reuse ;  /* 0x0000000a21217220 */ /* 0x080fe20000410000 */
[-C--:B------:R-:W-:Y:S01]  /*d860*/  FMUL.FTZ R36, R36, R10.reuse ;  /* 0x0000000a24247220 */ /* 0x080fe20000410000 */
[-C--:B------:R-:W-:Y:S01]  /*d870*/  FMUL.FTZ R37, R37, R10.reuse ;  /* 0x0000000a25257220 */ /* 0x080fe20000410000 */
[-C--:B------:R-:W-:Y:S01]  /*d880*/  FMUL.FTZ R40, R40, R10.reuse ;  /* 0x0000000a28287220 */ /* 0x080fe20000410000 */
[----:B------:R-:W5:Y:S01]  /*d890*/  @P2 MUFU.LG2 R7, R11 ;  /* 0x0000000b00072308 */ /* 0x000f620000000c00 */
        /* <DEDUP_REMOVED lines=8> */
[----:B--2---:R2:W-:Y:S01]  /*d920*/  @!P0 STS [R9+0x28820], R0 ;  /* 0x0288200009008388 */ /* 0x0045e20000000800 */
        /* <DEDUP_REMOVED lines=47> */
[----:B-1----:R-:W-:-:S02]  /*dc20*/  IMAD.U32 R10, RZ, RZ, UR10 ;  /* 0x0000000aff0a7e24 */ /* 0x002fc4000f8e00ff */
[----:B------:R-:W-:Y:S01]  /*dc30*/  @P1 FMUL.FTZ R3, R3, 0.69314718246459960938 ;  /* 0x3f31721803031820 */ /* 0x000fe20000410000 */
[----:B-----5:R-:W-:Y:S01]  /*dc40*/  @P2 FMUL.FTZ R7, R7, 0.69314718246459960938 ;  /* 0x3f31721807072820 */ /* 0x020fe20000410000 */
[----:B------:R-:W-:Y:S01]  /*dc50*/  PLOP3.LUT P0, PT, PT, PT, PT, 0x8, 0x0 ;  /* 0x000000000000781c */ /* 0x000fe20003f0e170 */
        /* <DEDUP_REMOVED lines=67> */
[----:B--2---:R-:W-:Y:S06]  /*e090*/  BAR.ARV 0xe, 0x100 ;  /* 0x0384000000007b1d */ /* 0x004fec0000002000 */
.L_x_1756:
[----:B------:R-:W-:Y:S05]  /*e0a0*/  @P0 BRA `(.L_x_1842) ;  /* 0x0000002000f80947 */ /* 0x000fea0003800000 */
[----:B------:R-:W1:Y:S01]  /*e0b0*/  S2R R0, SR_TID.X ;  /* 0x0000000000007919 */ /* 0x000e620000002100 */
[----:B------:R-:W2:Y:S01]  /*e0c0*/  S2UR UR5, SR_CgaCtaId ;  /* 0x00000000000579c3 */ /* 0x000ea20000008800 */
[----:B------:R-:W-:Y:S01]  /*e0d0*/  UMOV UR4, 0x400 ;  /* 0x0000040000047882 */ /* 0x000fe20000000000 */
[----:B------:R-:W-:-:S06]  /*e0e0*/  IMAD R3, RZ, RZ, -UR40 ;  /* 0x80000028ff037e24 */ /* 0x000fcc000f8e02ff */
[----:B------:R-:W-:Y:S08]  /*e0f0*/  BAR.SYNC.DEFER_BLOCKING 0x1, 0x100 ;  /* 0x0044000000007b1d */ /* 0x000ff00000010000 */
[----:B------:R-:W5:Y:S08]  /*e100*/  S2UR UR6, SR_CTAID.Y ;  /* 0x00000000000679c3 */ /* 0x000f700000002600 */
[----:B------:R-:W5:Y:S01]  /*e110*/  LDC R10, c[0x0][0xc50] ;  /* 0x00031400ff0a7b82 */ /* 0x000f620000000800 */
[----:B--2---:R-:W-:-:S07]  /*e120*/  ULEA UR4, UR5, UR4, 0x18 ;  /* 0x0000000405047291 */ /* 0x004fce000f8ec03f */
[----:B------:R-:W2:Y:S01]  /*e130*/  LDC R6, c[0x0][0xbe8] ;  /* 0x0002fa00ff067b82 */ /* 0x000ea20000000800 */
[----:B------:R-:W-:Y:S01]  /*e140*/  UIADD3 UR4, UR4, 0x28c20, URZ ;  /* 0x00028c2004047890 */ /* 0x000fe2000fffe03f */
[----:B-1----:R-:W-:-:S03]  /*e150*/  VIADD R20, R0, 0xffffff80 ;  /* 0xffffff8000147836 */ /* 0x002fc60000000000 */
[----:B------:R-:W-:Y:S02]  /*e160*/  UPRMT UR4, URZ, 0x654, UR4 ;  /* 0x000006543f047896 */ /* 0x000fe40008000004 */
[----:B------:R-:W-:-:S04]  /*e170*/  SHF.R.S32.HI R21, RZ, 0x1f, R20 ;  /* 0x0000001fff157819 */ /* 0x000fc80000011414 */
[----:B------:R-:W-:Y:S01]  /*e180*/  LEA.HI R9, R21, R20, RZ, 0x7 ;  /* 0x0000001415097211 */ /* 0x000fe200078f38ff */
[----:B-----5:R-:W-:Y:S01]  /*e190*/  IMAD R3, R10, R3, UR6 ;  /* 0x000000060a037e24 */ /* 0x020fe2000f8e0203 */
[----:B------:R-:W-:Y:S01]  /*e1a0*/  USHF.R.S32.HI UR6, URZ, 0x1f, UR40 ;  /* 0x0000001f3f067899 */ /* 0x000fe20008011428 */
[----:B------:R-:W-:Y:S01]  /*e1b0*/  SYNCS.ARRIVE.TRANS64.RED.A1T0 RZ, [UR4], RZ ;  /* 0x000000ffffff79a7 */ /* 0x000fe20008100404 */
[----:B------:R-:W-:Y:S02]  /*e1c0*/  SHF.R.S32.HI R0, RZ, 0x7, R9 ;  /* 0x00000007ff007819 */ /* 0x000fe40000011409 */
[----:B------:R-:W-:-:S03]  /*e1d0*/  LOP3.LUT R5, R9, 0xffffff80, RZ, 0xc0, !PT ;  /* 0xffffff8009057812 */ /* 0x000fc600078ec0ff */
[----:B------:R-:W1:Y:S01]  /*e1e0*/  SHFL.IDX PT, R7, R0, RZ, 0x1f ;  /* 0x00001fff00077589 */ /* 0x000e6200000e0000 */
[----:B--2---:R-:W-:Y:S01]  /*e1f0*/  ISETP.NE.AND P1, PT, R6, 0x1, PT ;  /* 0x000000010600780c */ /* 0x004fe20003f25270 */
[----:B------:R-:W-:Y:S01]  /*e200*/  IMAD.IADD R8, R20, 0x1, -R5 ;  /* 0x0000000114087824 */ /* 0x000fe200078e0a05 */
[----:B------:R-:W-:-:S04]  /*e210*/  SHF.R.S32.HI R5, RZ, 0x1f, R3 ;  /* 0x0000001fff057819 */ /* 0x000fc80000011403 */
[----:B------:R-:W-:Y:S02]  /*e220*/  SHF.R.S32.HI R155, RZ, 0x1f, R8 ;  /* 0x0000001fff9b7819 */ /* 0x000fe40000011408 */
[----:B-1----:R-:W-:Y:S02]  /*e230*/  ISETP.NE.AND P0, PT, R7, RZ, PT ;  /* 0x000000ff0700720c */ /* 0x002fe40003f05270 */
[----:B------:R-:W-:-:S04]  /*e240*/  LEA.HI R7, R155, R8, RZ, 0x2 ;  /* 0x000000089b077211 */ /* 0x000fc800078f10ff */
[----:B------:R-:W-:-:S07]  /*e250*/  SHF.R.S32.HI R154, RZ, 0x2, R7 ;  /* 0x00000002ff9a7819 */ /* 0x000fce0000011407 */
[----:B------:R-:W-:Y:S05]  /*e260*/  @P0 BRA `(.L_x_1843) ;  /* 0x0000000400440947 */ /* 0x000fea0003800000 */
[----:B------:R-:W1:Y:S01]  /*e270*/  LDC R16, c[0x0][0xbe8] ;  /* 0x0002fa00ff107b82 */ /* 0x000e620000000800 */
[----:B------:R-:W-:Y:S01]  /*e280*/  LOP3.LUT R9, R9, 0xffffff80, RZ, 0xc0, !PT ;  /* 0xffffff8009097812 */ /* 0x000fe200078ec0ff */
[----:B------:R-:W2:Y:S01]  /*e290*/  S2R R22, SR_CTAID.X ;  /* 0x0000000000167919 */ /* 0x000ea20000002500 */
[----:B------:R-:W-:Y:S01]  /*e2a0*/  LEA.HI R11, R21, R20, RZ, 0x2 ;  /* 0x00000014150b7211 */ /* 0x000fe200078f10ff */
[----:B------:R-:W-:Y:S01]  /*e2b0*/  ULDC.64 UR4, c[0x0][0xbd0] ;  /* 0x0002f40000047ab9 */ /* 0x000fe20000000a00 */
[----:B------:R-:W-:Y:S01]  /*e2c0*/  IADD3 R23, R20, -R9, RZ ;  /* 0x8000000914177210 */ /* 0x000fe20007ffe0ff */
[----:B------:R-:W-:Y:S01]  /*e2d0*/  UIMAD.WIDE.U32 UR8, UR40, UR4, URZ ;  /* 0x00000004280872a5 */ /* 0x000fe2000f8e003f */
[----:B------:R-:W-:Y:S01]  /*e2e0*/  LOP3.LUT R11, R11, 0xfffffffc, RZ, 0xc0, !PT ;  /* 0xfffffffc0b0b7812 */ /* 0x000fe200078ec0ff */
[----:B------:R-:W5:Y:S01]  /*e2f0*/  S2UR UR7, SR_CTAID.Z ;  /* 0x00000000000779c3 */ /* 0x000f620000002700 */
[----:B------:R-:W-:Y:S01]  /*e300*/  SHF.R.S32.HI R10, RZ, 0x1f, R23 ;  /* 0x0000001fff0a7819 */ /* 0x000fe20000011417 */
[----:B------:R-:W-:-:S02]  /*e310*/  UIMAD UR4, UR6, UR4, URZ ;  /* 0x00000004060472a4 */ /* 0x000fc4000f8e023f */
[----:B------:R-:W-:Y:S01]  /*e320*/  IMAD.IADD R11, R20, 0x1, -R11 ;  /* 0x00000001140b7824 */ /* 0x000fe200078e0a0b */
[CC--:B------:R-:W-:Y:S01]  /*e330*/  LEA.HI R152, R10.reuse, R23.reuse, RZ, 0x2 ;  /* 0x000000170a987211 */ /* 0x0c0fe200078f10ff */
[----:B------:R-:W-:Y:S01]  /*e340*/  UIMAD UR4, UR40, UR5, UR4 ;  /* 0x00000005280472a4 */ /* 0x000fe2000f8e0204 */
[----:B------:R-:W-:Y:S01]  /*e350*/  LEA.HI R10, R10, R23, RZ, 0x5 ;  /* 0x000000170a0a7211 */ /* 0x000fe200078f28ff */
[----:B------:R-:W4:Y:S01]  /*e360*/  LDC.64 R18, c[0x0][0xbd8] ;  /* 0x0002f600ff127b82 */ /* 0x000f220000000a00 */
[--C-:B------:R-:W-:Y:S01]  /*e370*/  SHF.R.S32.HI R9, RZ, 0x2, R152.reuse ;  /* 0x00000002ff097819 */ /* 0x100fe20000011498 */
[----:B------:R-:W-:Y:S01]  /*e380*/  UIADD3 UR4, UR9, UR4, URZ ;  /* 0x0000000409047290 */ /* 0x000fe2000fffe03f */
[----:B------:R-:W-:Y:S02]  /*e390*/  SHF.R.S32.HI R12, RZ, 0x1f, R152 ;  /* 0x0000001fff0c7819 */ /* 0x000fe40000011498 */
[----:B------:R-:W-:Y:S02]  /*e3a0*/  SHF.R.S32.HI R10, RZ, 0x5, R10 ;  /* 0x00000005ff0a7819 */ /* 0x000fe4000001140a */
[----:B------:R-:W-:-:S02]  /*e3b0*/  LEA.HI R12, R12, R9, RZ, 0x3 ;  /* 0x000000090c0c7211 */ /* 0x000fc400078f18ff */
[----:B-1----:R-:W-:Y:S02]  /*e3c0*/  ISETP.NE.AND P0, PT, R16, 0x1, PT ;  /* 0x000000011000780c */ /* 0x002fe40003f05270 */
[----:B------:R-:W-:Y:S02]  /*e3d0*/  LOP3.LUT R12, R12, 0xfffffff8, RZ, 0xc0, !PT ;  /* 0xfffffff80c0c7812 */ /* 0x000fe400078ec0ff */
[----:B------:R-:W-:-:S03]  /*e3e0*/  LOP3.LUT R152, R152, 0x7ffffffc, RZ, 0xc0, !PT ;  /* 0x7ffffffc98987812 */ /* 0x000fc600078ec0ff */
[----:B------:R-:W-:Y:S01]  /*e3f0*/  IMAD.IADD R9, R9, 0x1, -R12 ;  /* 0x0000000109097824 */ /* 0x000fe200078e0a0c */
[----:B------:R-:W-:Y:S01]  /*e400*/  LEA.HI R12, R11, R11, RZ, 0x1 ;  /* 0x0000000b0b0c7211 */ /* 0x000fe200078f08ff */
[----:B-----5:R-:W-:Y:S01]  /*e410*/  USHF.R.S32.HI UR5, URZ, 0x1f, UR7 ;  /* 0x0000001f3f057899 */ /* 0x020fe20008011407 */
[----:B------:R-:W-:Y:S02]  /*e420*/  IMAD.IADD R152, R23, 0x1, -R152 ;  /* 0x0000000117987824 */ /* 0x000fe400078e0a98 */
[----:B------:R-:W-:Y:S01]  /*e430*/  LOP3.LUT R12, R12, 0x1ffffffe, RZ, 0xc0, !PT ;  /* 0x1ffffffe0c0c7812 */ /* 0x000fe200078ec0ff */
[----:B0--3--:R-:W0:Y:S01]  /*e440*/  @P0 LDC R14, c[0x0][0xbec] ;  /* 0x0002fb00ff0e0b82 */ /* 0x009e220000000800 */
[----:B------:R-:W-:Y:S01]  /*e450*/  LEA R153, R10, R9, 0x4 ;  /* 0x000000090a997211 */ /* 0x000fe200078e20ff */
[----:B------:R-:W-:Y:S02]  /*e460*/  IMAD.U32 R10, RZ, RZ, UR8 ;  /* 0x00000008ff0a7e24 */ /* 0x000fe4000f8e00ff */
[----:B------:R-:W-:-:S02]  /*e470*/  IMAD.IADD R12, R11, 0x1, -R12 ;  /* 0x000000010b0c7824 */ /* 0x000fc400078e0a0c */
[----:B------:R-:W-:Y:S01]  /*e480*/  IMAD.U32 R11, RZ, RZ, UR9 ;  /* 0x00000009ff0b7e24 */ /* 0x000fe2000f8e00ff */
[----:B------:R-:W-:Y:S01]  /*e490*/  MOV R11, UR4 ;  /* 0x00000004000b7c02 */ /* 0x000fe20008000f00 */
[----:B------:R-:W1:Y:S01]  /*e4a0*/  @P0 LDC R17, c[0x0][0xbf0] ;  /* 0x0002fc00ff110b82 */ /* 0x000e620000000800 */
[----:B------:R-:W-:Y:S02]  /*e4b0*/  IMAD R9, R12, 0x8, R153 ;  /* 0x000000080c097824 */ /* 0x000fe400078e0299 */
[----:B----4-:R-:W-:Y:S01]  /*e4c0*/  IMAD R12, R18, UR5, RZ ;  /* 0x00000005120c7c24 */ /* 0x010fe2000f8e02ff */
[----:B------:R-:W-:Y:S01]  /*e4d0*/  ULDC.64 UR4, c[0x0][0xbe0] ;  /* 0x0002f80000047ab9 */ /* 0x000fe20000000a00 */
[----:B--2---:R-:W-:Y:S02]  /*e4e0*/  IMAD R9, R22, 0x40, R9 ;  /* 0x0000004016097824 */ /* 0x004fe400078e0209 */
[----:B------:R-:W-:Y:S02]  /*e4f0*/  IMAD R15, R19, UR7, R12 ;  /* 0x00000007130f7c24 */ /* 0x000fe4000f8e020c */
[----:B------:R-:W-:-:S02]  /*e500*/  IMAD.MOV.U32 R13, RZ, RZ, R9 ;  /* 0x000000ffff0d7224 */ /* 0x000fc400078e0009 */
[----:B------:R-:W-:-:S04]  /*e510*/  IMAD.WIDE.U32 R10, R18, UR7, R10 ;  /* 0x00000007120a7c25 */ /* 0x000fc8000f8e000a */
[----:B------:R-:W-:Y:S02]  /*e520*/  IMAD.IADD R11, R11, 0x1, R15 ;  /* 0x000000010b0b7824 */ /* 0x000fe400078e020f */
[----:B0-----:R-:W-:-:S04]  /*e530*/  @P0 IMAD.HI.U32 R12, R9, R14, RZ ;  /* 0x0000000e090c0227 */ /* 0x001fc800078e00ff */
[----:B------:R-:W-:Y:S01]  /*e540*/  IMAD.WIDE.U32 R10, R3, UR4, R10 ;  /* 0x00000004030a7c25 */ /* 0x000fe2000f8e000a */
[----:B-1----:R-:W-:-:S03]  /*e550*/  @P0 SHF.R.U32.HI R13, RZ, R17, R12 ;  /* 0x00000011ff0d0219 */ /* 0x002fc6000001160c */
[----:B------:R-:W-:Y:S02]  /*e560*/  IMAD R12, R5, UR4, RZ ;  /* 0x00000004050c7c24 */ /* 0x000fe4000f8e02ff */
[----:B------:R-:W-:Y:S01]  /*e570*/  IMAD.SHL.U32 R152, R152, 0x2, RZ ;  /* 0x0000000298987824 */ /* 0x000fe200078e00ff */
[C---:B------:R-:W-:Y:S02]  /*e580*/  IADD3 R14, -R13.reuse, RZ, RZ ;  /* 0x000000ff0d0e7210 */ /* 0x040fe40007ffe1ff */
[----:B------:R-:W-:Y:S02]  /*e590*/  SHF.R.S32.HI R15, RZ, 0x1f, R13 ;  /* 0x0000001fff0f7819 */ /* 0x000fe4000001140d */
[----:B------:R-:W-:Y:S01]  /*e5a0*/  IADD3 R10, P0, R13, R10, RZ ;  /* 0x0000000a0d0a7210 */ /* 0x000fe20007f1e0ff */
[----:B------:R-:W-:Y:S02]  /*e5b0*/  IMAD R9, R16, R14, R9 ;  /* 0x0000000e10097224 */ /* 0x000fe400078e0209 */
[----:B------:R-:W-:Y:S01]  /*e5c0*/  IMAD R14, R3, UR5, R12 ;  /* 0x00000005030e7c24 */ /* 0x000fe2000f8e020c */
[----:B------:R-:W-:-:S02]  /*e5d0*/  ULDC.64 UR4, c[0x0][0xbc8] ;  /* 0x0002f20000047ab9 */ /* 0x000fc40000000a00 */
        /* <DEDUP_REMOVED lines=10> */
[----:B------:R-:W-:Y:S01]  /*e680*/  LOP3.LUT R11, R12, 0xfffffe, RZ, 0xc0, !PT ;  /* 0x00fffffe0c0b7812 */ /* 0x000fe200078ec0ff */
[----:B------:R-:W-:Y:S01]  /*e690*/  IMAD R14, R16, UR4, RZ ;  /* 0x00000004100e7c24 */ /* 0x000fe2000f8e02ff */
[----:B------:R-:W-:Y:S01]  /*e6a0*/  LEA.HI.X R18, R10, UR5, R9, 0x2, P0 ;  /* 0x000000050a127c11 */ /* 0x000fe200080f1409 */
[----:B------:R-:W-:Y:S01]  /*e6b0*/  SHFL.IDX PT, R12, R17, 0x1, 0x1c1f ;  /* 0x003c1f00110c7f89 */ /* 0x000fe200000e0000 */
[----:B------:R-:W-:Y:S01]  /*e6c0*/  LEA R9, R22, R153, 0x6 ;  /* 0x0000009916097211 */ /* 0x000fe200078e30ff */
[----:B------:R-:W-:-:S02]  /*e6d0*/  IMAD.IADD R15, R0, 0x1, -R11 ;  /* 0x00000001000f7824 */ /* 0x000fc400078e0a0b */
[----:B------:R-:W-:Y:S02]  /*e6e0*/  SHFL.IDX PT, R10, R17, RZ, 0x1c1f ;  /* 0x001c1fff110a7589 */ /* 0x000fe400000e0000 */
[----:B------:R-:W-:Y:S02]  /*e6f0*/  IMAD.U32 R15, R15, -0x100, RZ ;  /* 0xffffff000f0f7824 */ /* 0x000fe400078e00ff */
[----:B------:R-:W0:Y:S03]  /*e700*/  SHFL.IDX PT, R11, R18, RZ, 0x1c1f ;  /* 0x001c1fff120b7589 */ /* 0x000e2600000e0000 */
[----:B------:R-:W-:Y:S01]  /*e710*/  ISETP.NE.AND P0, PT, R152, R15, PT ;  /* 0x0000000f9800720c */ /* 0x000fe20003f05270 */
[----:B------:R-:W1:Y:S01]  /*e720*/  SHFL.IDX PT, R13, R18, 0x1, 0x1c1f ;  /* 0x003c1f00120d7f89 */ /* 0x000e6200000e0000 */
[C---:B------:R-:W-:Y:S02]  /*e730*/  VIADD R15, R9.reuse, 0x8 ;  /* 0x00000008090f7836 */ /* 0x040fe40000000000 */
[----:B------:R-:W-:-:S03]  /*e740*/  ISETP.GE.OR P2, PT, R9, R14, P0 ;  /* 0x0000000e0900720c */ /* 0x000fc60000746670 */
[----:B------:R-:W-:-:S10]  /*e750*/  ISETP.GE.OR P0, PT, R15, R14, P0 ;  /* 0x0000000e0f00720c */ /* 0x000fd40000706670 */
[----:B0-----:R2:W-:Y:S04]  /*e760*/  @!P2 ST.E desc[UR48][R10.64], R2 ;  /* 0x000000020a00a985 */ /* 0x0015e8000c101930 */
[----:B-1----:R2:W-:Y:S02]  /*e770*/  @!P0 ST.E desc[UR48][R12.64], R4 ;  /* 0x000000040c008985 */ /* 0x0025e4000c101930 */
.L_x_1843:
[----:B0--3--:R-:W0:Y:S01]  /*e780*/  S2R R14, SR_CTAID.X ;  /* 0x00000000000e7919 */ /* 0x009e220000002500 */
[----:B------:R-:W-:Y:S01]  /*e790*/  LEA.HI R21, R21, R20, RZ, 0x2 ;  /* 0x0000001415157211 */ /* 0x000fe200078f10ff */
[----:B------:R-:W1:Y:S01]  /*e7a0*/  S2UR UR7, SR_CTAID.Z ;  /* 0x00000000000779c3 */ /* 0x000e620000002700 */
[----:B------:R-:W-:Y:S01]  /*e7b0*/  SHF.R.S32.HI R9, RZ, 0x1f, R7 ;  /* 0x0000001fff097819 */ /* 0x000fe20000011407 */
[----:B------:R-:W-:Y:S01]  /*e7c0*/  ULDC.64 UR8, c[0x0][0xb38] ;  /* 0x0002ce0000087ab9 */ /* 0x000fe20000000a00 */
[----:B------:R-:W-:Y:S01]  /*e7d0*/  LOP3.LUT R21, R21, 0xfffffffc, RZ, 0xc0, !PT ;  /* 0xfffffffc15157812 */ /* 0x000fe200078ec0ff */
[----:B------:R-:W-:Y:S01]  /*e7e0*/  UIMAD UR6, UR6, UR8, URZ ;  /* 0x00000008060672a4 */ /* 0x000fe2000f8e023f */
[----:B------:R-:W-:Y:S01]  /*e7f0*/  LEA.HI R9, R9, R154, RZ, 0x3 ;  /* 0x0000009a09097211 */ /* 0x000fe200078f18ff */
[----:B------:R-:W-:Y:S01]  /*e800*/  UIMAD.WIDE.U32 UR4, UR40, UR8, URZ ;  /* 0x00000008280472a5 */ /* 0x000fe2000f8e003f */
[----:B------:R-:W-:Y:S01]  /*e810*/  IADD3 R21, R20, -R21, RZ ;  /* 0x8000001514157210 */ /* 0x000fe20007ffe0ff */
[----:B--2-4-:R-:W2:Y:S01]  /*e820*/  LDC.64 R12, c[0x0][0xb40] ;  /* 0x0002d000ff0c7b82 */ /* 0x014ea20000000a00 */
[----:B------:R-:W-:Y:S01]  /*e830*/  LOP3.LUT R9, R9, 0xfffffff8, RZ, 0xc0, !PT ;  /* 0xfffffff809097812 */ /* 0x000fe200078ec0ff */
[----:B------:R-:W-:Y:S01]  /*e840*/  UIMAD UR6, UR40, UR9, UR6 ;  /* 0x00000009280672a4 */ /* 0x000fe2000f8e0206 */
[----:B------:R-:W-:Y:S01]  /*e850*/  LEA.HI R2, R21, R21, RZ, 0x1 ;  /* 0x0000001515027211 */ /* 0x000fe200078f08ff */
[----:B------:R-:W-:Y:S01]  /*e860*/  IMAD.U32 R11, RZ, RZ, UR5 ;  /* 0x00000005ff0b7e24 */ /* 0x000fe2000f8e00ff */
[----:B------:R-:W-:Y:S01]  /*e870*/  LEA.HI R155, R155, R8, RZ, 0x5 ;  /* 0x000000089b9b7211 */ /* 0x000fe200078f28ff */
[----:B------:R-:W-:Y:S01]  /*e880*/  IMAD.IADD R154, R154, 0x1, -R9 ;  /* 0x000000019a9a7824 */ /* 0x000fe200078e0a09 */
[----:B------:R-:W-:Y:S01]  /*e890*/  LOP3.LUT R2, R2, 0x1ffffffe, RZ, 0xc0, !PT ;  /* 0x1ffffffe02027812 */ /* 0x000fe200078ec0ff */
[----:B------:R-:W3:Y:S01]  /*e8a0*/  @P1 LDC R4, c[0x0][0xbec] ;  /* 0x0002fb00ff041b82 */ /* 0x000ee20000000800 */
[----:B------:R-:W-:Y:S01]  /*e8b0*/  SHF.R.S32.HI R155, RZ, 0x5, R155 ;  /* 0x00000005ff9b7819 */ /* 0x000fe2000001149b */
[----:B------:R-:W-:Y:S01]  /*e8c0*/  UIADD3 UR6, UR5, UR6, URZ ;  /* 0x0000000605067290 */ /* 0x000fe2000fffe03f */
[----:B------:R-:W-:Y:S01]  /*e8d0*/  IMAD.U32 R10, RZ, RZ, UR4 ;  /* 0x00000004ff0a7e24 */ /* 0x000fe2000f8e00ff */
[----:B------:R-:W-:Y:S01]  /*e8e0*/  BSSY B0, `(.L_x_1844) ;  /* 0x00000f3000007945 */ /* 0x000fe20003800000 */
[----:B------:R-:W-:Y:S01]  /*e8f0*/  IMAD.IADD R2, R21, 0x1, -R2 ;  /* 0x0000000115027824 */ /* 0x000fe200078e0a02 */
[----:B------:R-:W-:Y:S01]  /*e900*/  ULDC.64 UR4, c[0x0][0xb48] ;  /* 0x0002d20000047ab9 */ /* 0x000fe20000000a00 */
[----:B------:R-:W-:Y:S01]  /*e910*/  IMAD R155, R155, 0x10, R154 ;  /* 0x000000109b9b7824 */ /* 0x000fe200078e029a */
[----:B------:R-:W4:Y:S01]  /*e920*/  @P1 LDC R17, c[0x0][0xbf0] ;  /* 0x0002fc00ff111b82 */ /* 0x000f220000000800 */
[----:B-1----:R-:W-:Y:S01]  /*e930*/  USHF.R.S32.HI UR8, URZ, 0x1f, UR7 ;  /* 0x0000001f3f087899 */ /* 0x002fe20008011407 */
[----:B------:R-:W-:-:S02]  /*e940*/  IMAD.U32 R11, RZ, RZ, UR6 ;  /* 0x00000006ff0b7e24 */ /* 0x000fc4000f8e00ff */
[----:B------:R-:W-:-:S04]  /*e950*/  LEA R9, R2, R155, 0x3 ;  /* 0x0000009b02097211 */ /* 0x000fc800078e18ff */
[----:B0-----:R-:W-:Y:S01]  /*e960*/  LEA R15, R14, R9, 0x6 ;  /* 0x000000090e0f7211 */ /* 0x001fe200078e30ff */
[C---:B--2---:R-:W-:Y:S02]  /*e970*/  IMAD R2, R12.reuse, UR8, RZ ;  /* 0x000000080c027c24 */ /* 0x044fe4000f8e02ff */
[----:B------:R-:W-:-:S04]  /*e980*/  IMAD.WIDE.U32 R10, R12, UR7, R10 ;  /* 0x000000070c0a7c25 */ /* 0x000fc8000f8e000a */
[----:B------:R-:W-:Y:S02]  /*e990*/  IMAD R13, R13, UR7, R2 ;  /* 0x000000070d0d7c24 */ /* 0x000fe4000f8e0202 */
[----:B---3--:R-:W-:-:S04]  /*e9a0*/  @P1 IMAD.HI.U32 R4, R15, R4, RZ ;  /* 0x000000040f041227 */ /* 0x008fc800078e00ff */
[----:B------:R-:W-:Y:S02]  /*e9b0*/  IMAD.MOV.U32 R9, RZ, RZ, R15 ;  /* 0x000000ffff097224 */ /* 0x000fe400078e000f */
[----:B------:R-:W-:Y:S01]  /*e9c0*/  IMAD R2, R5, UR4, RZ ;  /* 0x0000000405027c24 */ /* 0x000fe2000f8e02ff */
[----:B----4-:R-:W-:Y:S01]  /*e9d0*/  @P1 SHF.R.U32.HI R9, RZ, R17, R4 ;  /* 0x00000011ff091219 */ /* 0x010fe20000011604 */
[----:B------:R-:W-:Y:S02]  /*e9e0*/  IMAD.IADD R11, R11, 0x1, R13 ;  /* 0x000000010b0b7824 */ /* 0x000fe400078e020d */
[C---:B------:R-:W-:Y:S01]  /*e9f0*/  IMAD R13, R3.reuse, UR5, R2 ;  /* 0x00000005030d7c24 */ /* 0x040fe2000f8e0202 */
[--C-:B------:R-:W-:Y:S01]  /*ea00*/  SHF.R.S32.HI R4, RZ, 0x1f, R9.reuse ;  /* 0x0000001fff047819 */ /* 0x100fe20000011409 */
[----:B------:R-:W-:Y:S02]  /*ea10*/  IMAD.MOV R5, RZ, RZ, -R9 ;  /* 0x000000ffff057224 */ /* 0x000fe400078e0a09 */
[----:B------:R-:W-:Y:S01]  /*ea20*/  IMAD.WIDE.U32 R2, R3, UR4, R10 ;  /* 0x0000000403027c25 */ /* 0x000fe2000f8e000a */
[----:B------:R-:W-:-:S03]  /*ea30*/  ULDC.64 UR4, c[0x0][0xb30] ;  /* 0x0002cc0000047ab9 */ /* 0x000fc60000000a00 */
[----:B------:R-:W-:Y:S01]  /*ea40*/  IMAD R5, R6, R5, R15 ;  /* 0x0000000506057224 */ /* 0x000fe200078e020f */
[----:B------:R-:W-:Y:S01]  /*ea50*/  IADD3 R3, R3, R13, RZ ;  /* 0x0000000d03037210 */ /* 0x000fe20007ffe0ff */
[----:B------:R-:W-:-:S04]  /*ea60*/  IMAD R4, R4, UR4, RZ ;  /* 0x0000000404047c24 */ /* 0x000fc8000f8e02ff */
[C---:B------:R-:W-:Y:S01]  /*ea70*/  IMAD R11, R9.reuse, UR5, R4 ;  /* 0x00000005090b7c24 */ /* 0x040fe2000f8e0204 */
[----:B------:R-:W-:Y:S01]  /*ea80*/  SHF.R.S32.HI R4, RZ, 0x1f, R5 ;  /* 0x0000001fff047819 */ /* 0x000fe20000011405 */
        /* <DEDUP_REMOVED lines=8> */
[-C--:B------:R-:W-:Y:S02]  /*eb10*/  LEA.HI R9, R0, R0.reuse, RZ, 0x1 ;  /* 0x0000000000097211 */ /* 0x080fe400078f08ff */
[----:B------:R-:W-:Y:S01]  /*eb20*/  LEA R4, P0, R2, UR4, 0x2 ;  /* 0x0000000402047c11 */ /* 0x000fe2000f8010ff */
[----:B------:R-:W-:Y:S01]  /*eb30*/  ULDC UR4, c[0x0][0xa88] ;  /* 0x0002a20000047ab9 */ /* 0x000fe20000000800 */
[----:B------:R-:W-:Y:S01]  /*eb40*/  LOP3.LUT R11, R9, 0xfffffe, RZ, 0xc0, !PT ;  /* 0x00fffffe090b7812 */ /* 0x000fe200078ec0ff */
[----:B------:R-:W-:Y:S01]  /*eb50*/  IMAD R6, R6, UR4, RZ ;  /* 0x0000000406067c24 */ /* 0x000fe2000f8e02ff */
[----:B------:R-:W-:Y:S01]  /*eb60*/  LOP3.LUT R9, R7, 0x7ffffffc, RZ, 0xc0, !PT ;  /* 0x7ffffffc07097812 */ /* 0x000fe200078ec0ff */
[----:B------:R-:W-:Y:S01]  /*eb70*/  IMAD R7, R14, 0x40, R155 ;  /* 0x000000400e077824 */ /* 0x000fe200078e029b */
[----:B------:R-:W-:Y:S02]  /*eb80*/  LEA.HI.X R5, R2, UR5, R5, 0x2, P0 ;  /* 0x0000000502057c11 */ /* 0x000fe400080f1405 */
[----:B------:R-:W-:Y:S01]  /*eb90*/  IADD3 R11, -R11, R0, RZ ;  /* 0x000000000b0b7210 */ /* 0x000fe20007ffe1ff */
[----:B------:R-:W-:Y:S01]  /*eba0*/  IMAD.IADD R0, R8, 0x1, -R9 ;  /* 0x0000000108007824 */ /* 0x000fe200078e0a09 */
[----:B------:R-:W-:Y:S01]  /*ebb0*/  ISETP.GE.AND P0, PT, R7, R6, PT ;  /* 0x000000060700720c */ /* 0x000fe20003f06270 */
[----:B------:R0:W1:Y:S02]  /*ebc0*/  SHFL.IDX PT, R2, R4, RZ, 0x1c1f ;  /* 0x001c1fff04027589 */ /* 0x00006400000e0000 */
[----:B------:R-:W-:-:S02]  /*ebd0*/  IMAD R0, R11, 0x80, R0 ;  /* 0x000000800b007824 */ /* 0x000fc400078e0200 */
[----:B------:R0:W2:Y:S02]  /*ebe0*/  SHFL.IDX PT, R3, R5, RZ, 0x1c1f ;  /* 0x001c1fff05037589 */ /* 0x0000a400000e0000 */
[----:B------:R-:W-:-:S06]  /*ebf0*/  IMAD.SHL.U32 R0, R0, 0x2, RZ ;  /* 0x0000000200007824 */ /* 0x000fcc00078e00ff */
[----:B0-----:R-:W-:Y:S05]  /*ec00*/  @P0 BRA `(.L_x_1845) ;  /* 0x0000000c00000947 */ /* 0x001fea0003800000 */
[C---:B------:R-:W-:Y:S01]  /*ec10*/  IADD3 R9, R0.reuse, 0x8, RZ ;  /* 0x0000000800097810 */ /* 0x040fe20007ffe0ff */
        /* <DEDUP_REMOVED lines=14> */
[----:B------:R-:W-:Y:S01]  /*ed00*/  VIADD R23, R0, 0x58 ;  /* 0x0000005800177836 */ /* 0x000fe20000000000 */
[----:B------:R-:W-:-:S02]  /*ed10*/  ISETP.GE.AND P1, PT, R17, UR4, PT ;  /* 0x0000000411007c0c */ /* 0x000fc4000bf26270 */
[----:B------:R-:W-:Y:S02]  /*ed20*/  @!P2 LEA.HI R8, R0, R0, RZ, 0x1 ;  /* 0x000000000008a211 */ /* 0x000fe400078f08ff */
[----:B------:R-:W-:Y:S02]  /*ed30*/  @!P3 LEA.HI R10, R9, R9, RZ, 0x1 ;  /* 0x00000009090ab211 */ /* 0x000fe400078f08ff */
[----:B------:R-:W-:Y:S02]  /*ed40*/  @!P4 LEA.HI R12, R11, R11, RZ, 0x1 ;  /* 0x0000000b0b0cc211 */ /* 0x000fe400078f08ff */
[----:B------:R-:W-:Y:S02]  /*ed50*/  @!P5 LEA.HI R14, R13, R13, RZ, 0x1 ;  /* 0x0000000d0d0ed211 */ /* 0x000fe400078f08ff */
[----:B------:R-:W-:Y:S02]  /*ed60*/  @!P2 LOP3.LUT R9, R8, 0xfffffffe, RZ, 0xc0, !PT ;  /* 0xfffffffe0809a812 */ /* 0x000fe400078ec0ff */
[----:B------:R-:W-:-:S02]  /*ed70*/  @!P3 LOP3.LUT R11, R10, 0xfffffffe, RZ, 0xc0, !PT ;  /* 0xfffffffe0a0bb812 */ /* 0x000fc400078ec0ff */
[----:B------:R-:W-:Y:S01]  /*ed80*/  @!P4 LOP3.LUT R13, R12, 0xfffffffe, RZ, 0xc0, !PT ;  /* 0xfffffffe0c0dc812 */ /* 0x000fe200078ec0ff */
[--C-:B-12---:R-:W-:Y:S01]  /*ed90*/  @!P2 IMAD.WIDE R8, R9, 0x4, R2.reuse ;  /* 0x000000040908a825 */ /* 0x106fe200078e0202 */
[----:B------:R-:W-:Y:S02]  /*eda0*/  @!P5 LOP3.LUT R15, R14, 0xfffffffe, RZ, 0xc0, !PT ;  /* 0xfffffffe0e0fd812 */ /* 0x000fe400078ec0ff */
[----:B------:R-:W-:Y:S01]  /*edb0*/  IADD3 R21, R0, 0x48, RZ ;  /* 0x0000004800157810 */ /* 0x000fe20007ffe0ff */
        /* <DEDUP_REMOVED lines=9> */
[----:B------:R-:W-:Y:S01]  /*ee50*/  ISETP.GE.AND P6, PT, R22, UR4, PT ;  /* 0x0000000416007c0c */ /* 0x000fe2000bfc6270 */
[----:B------:R3:W-:Y:S01]  /*ee60*/  @!P5 ST.E.64 desc[UR48][R14.64], R36 ;  /* 0x000000240e00d985 */ /* 0x0007e2000c101b30 */
[----:B------:R-:W-:Y:S01]  /*ee70*/  ISETP.GE.AND P5, PT, R21, UR4, PT ;  /* 0x0000000415007c0c */ /* 0x000fe2000bfa6270 */
[----:B0-----:R-:W-:Y:S01]  /*ee80*/  VIADD R24, R0, 0x60 ;  /* 0x0000006000187836 */ /* 0x001fe20000000000 */
[----:B------:R-:W-:Y:S02]  /*ee90*/  @!P0 LEA.HI R16, R16, R16, RZ, 0x1 ;  /* 0x0000001010108211 */ /* 0x000fe400078f08ff */
        /* <DEDUP_REMOVED lines=14> */
[----:B---3--:R-:W-:Y:S01]  /*ef80*/  @!P4 LOP3.LUT R15, R20, 0xfffffffe, RZ, 0xc0, !PT ;  /* 0xfffffffe140fc812 */ /* 0x008fe200078ec0ff */
[----:B------:R-:W-:Y:S01]  /*ef90*/  VIADD R20, R0, 0x78 ;  /* 0x0000007800147836 */ /* 0x000fe20000000000 */
[----:B------:R-:W-:Y:S02]  /*efa0*/  @!P5 LOP3.LUT R21, R21, 0xfffffffe, RZ, 0xc0, !PT ;  /* 0xfffffffe1515d812 */ /* 0x000fe400078ec0ff */
[----:B------:R-:W-:Y:S02]  /*efb0*/  @!P6 LOP3.LUT R17, R22, 0xfffffffe, RZ, 0xc0, !PT ;  /* 0xfffffffe1611e812 */ /* 0x000fe400078ec0ff */
[----:B------:R-:W-:Y:S01]  /*efc0*/  ISETP.GE.AND P1, PT, R23, UR4, PT ;  /* 0x0000000417007c0c */ /* 0x000fe2000bf26270 */
[----:B0-----:R-:W-:Y:S01]  /*efd0*/  @!P2 IMAD.WIDE R8, R13, 0x4, R2 ;  /* 0x000000040d08a825 */ /* 0x001fe200078e0202 */
[----:B------:R-:W-:-:S02]  /*efe0*/  ISETP.GE.AND P0, PT, R24, UR4, PT ;  /* 0x0000000418007c0c */ /* 0x000fc4000bf06270 */
[C---:B------:R-:W-:Y:S01]  /*eff0*/  IADD3 R18, R0.reuse, 0x68, RZ ;  /* 0x0000006800127810 */ /* 0x040fe20007ffe0ff */
        /* <DEDUP_REMOVED lines=18> */
[----:B------:R-:W-:Y:S02]  /*f120*/  @!P0 LEA.HI R24, R24, R24, RZ, 0x1 ;  /* 0x0000001818188211 */ /* 0x000fe400078f08ff */
        /* <DEDUP_REMOVED lines=42> */
[----:B0-----:R-:W-:Y:S02]  /*f3d0*/  @!P0 LOP3.LUT R9, R23, 0xfffffffe, RZ, 0xc0, !PT ;  /* 0xfffffffe17098812 */ /* 0x001fe400078ec0ff */
[----:B------:R-:W-:Y:S02]  /*f3e0*/  @!P2 LEA.HI R18, R18, R18, RZ, 0x1 ;  /* 0x000000121212a211 */ /* 0x000fe400078f08ff */
[----:B-1----:R-:W-:Y:S01]  /*f3f0*/  @!P1 LOP3.LUT R11, R24, 0xfffffffe, RZ, 0xc0, !PT ;  /* 0xfffffffe180b9812 */ /* 0x002fe200078ec0ff */
[--C-:B------:R-:W-:Y:S01]  /*f400*/  @!P0 IMAD.WIDE R8, R9, 0x4, R2.reuse ;  /* 0x0000000409088825 */ /* 0x100fe200078e0202 */
[----:B------:R-:W-:Y:S02]  /*f410*/  @!P3 LEA.HI R19, R19, R19, RZ, 0x1 ;  /* 0x000000131313b211 */ /* 0x000fe400078f08ff */
[----:B------:R-:W-:Y:S01]  /*f420*/  @!P4 LEA.HI R20, R20, R20, RZ, 0x1 ;  /* 0x000000141414c211 */ /* 0x000fe200078f08ff */
[----:B------:R-:W-:Y:S01]  /*f430*/  @!P1 IMAD.WIDE R10, R11, 0x4, R2 ;  /* 0x000000040b0a9825 */ /* 0x000fe200078e0202 */
[----:B--2---:R-:W-:Y:S01]  /*f440*/  @!P2 LOP3.LUT R13, R18, 0xfffffffe, RZ, 0xc0, !PT ;  /* 0xfffffffe120da812 */ /* 0x004fe200078ec0ff */
[----:B------:R0:W-:Y:S01]  /*f450*/  @!P0 ST.E.64 desc[UR48][R8.64], R96 ;  /* 0x0000006008008985 */ /* 0x0001e2000c101b30 */
[----:B------:R-:W-:-:S02]  /*f460*/  @!P5 LEA.HI R21, R21, R21, RZ, 0x1 ;  /* 0x000000151515d211 */ /* 0x000fc400078f08ff */
[----:B------:R-:W-:Y:S01]  /*f470*/  @!P3 LOP3.LUT R19, R19, 0xfffffffe, RZ, 0xc0, !PT ;  /* 0xfffffffe1313b812 */ /* 0x000fe200078ec0ff */
[--C-:B------:R-:W-:Y:S01]  /*f480*/  @!P2 IMAD.WIDE R12, R13, 0x4, R2.reuse ;  /* 0x000000040d0ca825 */ /* 0x100fe200078e0202 */
[----:B------:R-:W-:Y:S01]  /*f490*/  @!P6 LEA.HI R22, R22, R22, RZ, 0x1 ;  /* 0x000000161616e211 */ /* 0x000fe200078f08ff */
[----:B------:R1:W-:Y:S01]  /*f4a0*/  @!P1 ST.E.64 desc[UR48][R10.64], R100 ;  /* 0x000000640a009985 */ /* 0x0003e2000c101b30 */
[----:B---3--:R-:W-:Y:S01]  /*f4b0*/  @!P4 LOP3.LUT R15, R20, 0xfffffffe, RZ, 0xc0, !PT ;  /* 0xfffffffe140fc812 */ /* 0x008fe200078ec0ff */
[----:B------:R-:W-:Y:S01]  /*f4c0*/  VIADD R20, R0, 0xd8 ;  /* 0x000000d800147836 */ /* 0x000fe20000000000 */
[----:B------:R-:W-:Y:S01]  /*f4d0*/  @!P5 LOP3.LUT R21, R21, 0xfffffffe, RZ, 0xc0, !PT ;  /* 0xfffffffe1515d812 */ /* 0x000fe200078ec0ff */
[----:B------:R2:W-:Y:S01]  /*f4e0*/  @!P2 ST.E.64 desc[UR48][R12.64], R104 ;  /* 0x000000680c00a985 */ /* 0x0005e2000c101b30 */
[----:B----4-:R-:W-:Y:S02]  /*f4f0*/  @!P6 LOP3.LUT R17, R22, 0xfffffffe, RZ, 0xc0, !PT ;  /* 0xfffffffe1611e812 */ /* 0x010fe400078ec0ff */
[----:B------:R-:W-:Y:S01]  /*f500*/  IADD3 R18, R0, 0xc8, RZ ;  /* 0x000000c800127810 */ /* 0x000fe20007ffe0ff */
[----:B0-----:R-:W-:Y:S01]  /*f510*/  @!P3 IMAD.WIDE R8, R19, 0x4, R2 ;  /* 0x000000041308b825 */ /* 0x001fe200078e0202 */
[----:B------:R-:W-:-:S02]  /*f520*/  ISETP.GE.AND P2, PT, R20, UR4, PT ;  /* 0x0000000414007c0c */ /* 0x000fc4000bf46270 */
[----:B------:R-:W-:Y:S01]  /*f530*/  ISETP.GE.AND P0, PT, R18, UR4, PT ;  /* 0x0000000412007c0c */ /* 0x000fe2000bf06270 */
[----:B------:R-:W-:Y:S01]  /*f540*/  VIADD R19, R0, 0xd0 ;  /* 0x000000d000137836 */ /* 0x000fe20000000000 */
[----:B------:R0:W-:Y:S01]  /*f550*/  @!P3 ST.E.64 desc[UR48][R8.64], R108 ;  /* 0x0000006c0800b985 */ /* 0x0001e2000c101b30 */
[----:B-1----:R-:W-:-:S03]  /*f560*/  @!P4 IMAD.WIDE R10, R15, 0x4, R2 ;  /* 0x000000040f0ac825 */ /* 0x002fc600078e0202 */
[----:B------:R-:W-:Y:S01]  /*f570*/  ISETP.GE.AND P1, PT, R19, UR4, PT ;  /* 0x0000000413007c0c */ /* 0x000fe2000bf26270 */
[--C-:B------:R-:W-:Y:S01]  /*f580*/  @!P5 IMAD.WIDE R14, R21, 0x4, R2.reuse ;  /* 0x00000004150ed825 */ /* 0x100fe200078e0202 */
[----:B------:R1:W-:Y:S01]  /*f590*/  @!P4 ST.E.64 desc[UR48][R10.64], R112 ;  /* 0x000000700a00c985 */ /* 0x0003e2000c101b30 */
[----:B--2---:R-:W-:Y:S02]  /*f5a0*/  IADD3 R12, R0, 0xe8, RZ ;  /* 0x000000e8000c7810 */ /* 0x004fe40007ffe0ff */
[----:B------:R-:W-:Y:S01]  /*f5b0*/  @!P6 IMAD.WIDE R16, R17, 0x4, R2 ;  /* 0x000000041110e825 */ /* 0x000fe200078e0202 */
[----:B------:R2:W-:Y:S01]  /*f5c0*/  @!P5 ST.E.64 desc[UR48][R14.64], R116 ;  /* 0x000000740e00d985 */ /* 0x0005e2000c101b30 */
[----:B------:R-:W-:Y:S02]  /*f5d0*/  ISETP.GE.AND P4, PT, R12, UR4, PT ;  /* 0x000000040c007c0c */ /* 0x000fe4000bf86270 */
[C---:B------:R-:W-:Y:S01]  /*f5e0*/  VIADD R21, R0.reuse, 0xe0 ;  /* 0x000000e000157836 */ /* 0x040fe20000000000 */
[----:B------:R3:W-:Y:S01]  /*f5f0*/  @!P6 ST.E.64 desc[UR48][R16.64], R120 ;  /* 0x000000781000e985 */ /* 0x0007e2000c101b30 */
[----:B0-----:R-:W-:Y:S01]  /*f600*/  VIADD R9, R0, 0xf8 ;  /* 0x000000f800097836 */ /* 0x001fe20000000000 */
[----:B------:R-:W-:Y:S01]  /*f610*/  @!P0 LEA.HI R18, R18, R18, RZ, 0x1 ;  /* 0x0000001212128211 */ /* 0x000fe200078f08ff */
[----:B------:R-:W-:Y:S01]  /*f620*/  VIADD R13, R0, 0xf0 ;  /* 0x000000f0000d7836 */ /* 0x000fe20000000000 */
[----:B------:R-:W-:-:S02]  /*f630*/  ISETP.GE.AND P3, PT, R21, UR4, PT ;  /* 0x0000000415007c0c */ /* 0x000fc4000bf66270 */
[----:B------:R-:W-:Y:S02]  /*f640*/  ISETP.GE.AND P6, PT, R9, UR4, PT ;  /* 0x0000000409007c0c */ /* 0x000fe4000bfc6270 */
[----:B------:R-:W-:Y:S02]  /*f650*/  ISETP.GE.AND P5, PT, R13, UR4, PT ;  /* 0x000000040d007c0c */ /* 0x000fe4000bfa6270 */
[----:B------:R-:W-:Y:S02]  /*f660*/  @!P1 LEA.HI R19, R19, R19, RZ, 0x1 ;  /* 0x0000001313139211 */ /* 0x000fe400078f08ff */
[----:B------:R-:W-:Y:S02]  /*f670*/  @!P2 LEA.HI R20, R20, R20, RZ, 0x1 ;  /* 0x000000141414a211 */ /* 0x000fe400078f08ff */
[----:B------:R-:W-:Y:S02]  /*f680*/  @!P4 LEA.HI R12, R12, R12, RZ, 0x1 ;  /* 0x0000000c0c0cc211 */ /* 0x000fe400078f08ff */
[----:B-1----:R-:W-:-:S02]  /*f690*/  @!P1 LOP3.LUT R11, R19, 0xfffffffe, RZ, 0xc0, !PT ;  /* 0xfffffffe130b9812 */ /* 0x002fc400078ec0ff */
[----:B------:R-:W-:Y:S02]  /*f6a0*/  @!P3 LEA.HI R21, R21, R21, RZ, 0x1 ;  /* 0x000000151515b211 */ /* 0x000fe400078f08ff */
[----:B------:R-:W-:Y:S02]  /*f6b0*/  @!P6 LEA.HI R10, R9, R9, RZ, 0x1 ;  /* 0x00000009090ae211 */ /* 0x000fe400078f08ff */
[----:B------:R-:W-:Y:S02]  /*f6c0*/  @!P5 LEA.HI R8, R13, R13, RZ, 0x1 ;  /* 0x0000000d0d08d211 */ /* 0x000fe400078f08ff */
[----:B------:R-:W-:Y:S02]  /*f6d0*/  @!P0 LOP3.LUT R9, R18, 0xfffffffe, RZ, 0xc0, !PT ;  /* 0xfffffffe12098812 */ /* 0x000fe400078ec0ff */
[----:B------:R-:W-:Y:S02]  /*f6e0*/  @!P2 LOP3.LUT R13, R20, 0xfffffffe, RZ, 0xc0, !PT ;  /* 0xfffffffe140da812 */ /* 0x000fe400078ec0ff */
[----:B--2---:R-:W-:-:S02]  /*f6f0*/  @!P3 LOP3.LUT R15, R21, 0xfffffffe, RZ, 0xc0, !PT ;  /* 0xfffffffe150fb812 */ /* 0x004fc400078ec0ff */
        /* <DEDUP_REMOVED lines=17> */
.L_x_1845:
[----:B------:R-:W-:Y:S05]  /*f810*/  BSYNC B0 ;  /* 0x0000000000007941 */ /* 0x000fea0003800000 */
.L_x_1844:
[----:B------:R-:W-:Y:S01]  /*f820*/  VIADD R7, R7, 0x8 ;  /* 0x0000000807077836 */ /* 0x000fe20000000000 */
[----:B0-2---:R2:W0:Y:S04]  /*f830*/  SHFL.IDX PT, R3, R5, 0x1, 0x1c1f ;  /* 0x003c1f0005037f89 */ /* 0x00542800000e0000 */
[----:B------:R-:W-:Y:S01]  /*f840*/  ISETP.GE.AND P0, PT, R7, R6, PT ;  /* 0x000000060700720c */ /* 0x000fe20003f06270 */
[----:B-1----:R2:W1:-:S12]  /*f850*/  SHFL.IDX PT, R2, R4, 0x1, 0x1c1f ;  /* 0x003c1f0004027f89 */ /* 0x00245800000e0000 */
[----:B--2---:R-:W-:Y:S05]  /*f860*/  @P0 BRA `(.L_x_1747) ;  /* 0x0000005800a00947 */ /* 0x004fea0003800000 */
        /* <DEDUP_REMOVED lines=18> */
[----:B------:R-:W-:-:S02]  /*f990*/  @!P0 LEA.HI R4, R0, R0, RZ, 0x1 ;  /* 0x0000000000048211 */ /* 0x000fc400078f08ff */
[----:B------:R-:W-:Y:S02]  /*f9a0*/  @!P1 LEA.HI R6, R5, R5, RZ, 0x1 ;  /* 0x0000000505069211 */ /* 0x000fe400078f08ff */
[----:B------:R-:W-:Y:S02]  /*f9b0*/  @!P2 LEA.HI R8, R7, R7, RZ, 0x1 ;  /* 0x000000070708a211 */ /* 0x000fe400078f08ff */
[----:B------:R-:W-:Y:S02]  /*f9c0*/  @!P0 LOP3.LUT R5, R4, 0xfffffffe, RZ, 0xc0, !PT ;  /* 0xfffffffe04058812 */ /* 0x000fe400078ec0ff */
[----:B------:R-:W-:Y:S02]  /*f9d0*/  @!P1 LOP3.LUT R7, R6, 0xfffffffe, RZ, 0xc0, !PT ;  /* 0xfffffffe06079812 */ /* 0x000fe400078ec0ff */
[----:B------:R-:W-:Y:S01]  /*f9e0*/  @!P2 LOP3.LUT R9, R8, 0xfffffffe, RZ, 0xc0, !PT ;  /* 0xfffffffe0809a812 */ /* 0x000fe200078ec0ff */
[----:B01----:R-:W-:Y:S01]  /*f9f0*/  @!P0 IMAD.WIDE R4, R5, 0x4, R2 ;  /* 0x0000000405048825 */ /* 0x003fe200078e0202 */
        /* <DEDUP_REMOVED lines=41> */
[----:B------:R-:W-:-:S02]  /*fc90*/  IADD3 R15, R0, 0x68, RZ ;  /* 0x00000068000f7810 */ /* 0x000fc40007ffe0ff */
[----:B------:R-:W-:Y:S01]  /*fca0*/  @!P4 IMAD.WIDE R12, R17, 0x4, R2 ;  /* 0x00000004110cc825 */ /* 0x000fe200078e0202 */
[----:B------:R3:W-:Y:S01]  /*fcb0*/  @!P3 ST.E.64 desc[UR48][R10.64], R58 ;  /* 0x0000003a0a00b985 */ /* 0x0007e2000c101b30 */
[----:B------:R-:W-:Y:S02]  /*fcc0*/  ISETP.GE.AND P3, PT, R15, UR4, PT ;  /* 0x000000040f007c0c */ /* 0x000fe4000bf66270 */
[----:B------:R-:W-:Y:S01]  /*fcd0*/  VIADD R17, R0, 0x78 ;  /* 0x0000007800117836 */ /* 0x000fe20000000000 */
[----:B------:R4:W-:Y:S01]  /*fce0*/  @!P4 ST.E.64 desc[UR48][R12.64], R62 ;  /* 0x0000003e0c00c985 */ /* 0x0009e2000c101b30 */
[----:B------:R-:W-:Y:S02]  /*fcf0*/  ISETP.GE.AND P4, PT, R14, UR4, PT ;  /* 0x000000040e007c0c */ /* 0x000fe4000bf86270 */
[----:B------:R-:W-:Y:S02]  /*fd00*/  ISETP.GE.AND P2, PT, R16, UR4, PT ;  /* 0x0000000410007c0c */ /* 0x000fe4000bf46270 */
[----:B------:R-:W-:-:S02]  /*fd10*/  ISETP.GE.AND P1, PT, R17, UR4, PT ;  /* 0x0000000411007c0c */ /* 0x000fc4000bf26270 */
[----:B------:R-:W-:Y:S02]  /*fd20*/  @!P6 LEA.HI R19, R19, R19, RZ, 0x1 ;  /* 0x000000131313e211 */ /* 0x000fe400078f08ff */
[----:B0-----:R-:W-:Y:S02]  /*fd30*/  @!P5 LOP3.LUT R5, R18, 0xfffffffe, RZ, 0xc0, !PT ;  /* 0xfffffffe1205d812 */ /* 0x001fe400078ec0ff */
        /* <DEDUP_REMOVED lines=14> */
[----:B---3--:R-:W-:Y:S02]  /*fe20*/  @!P2 LOP3.LUT R11, R16, 0xfffffffe, RZ, 0xc0, !PT ;  /* 0xfffffffe100ba812 */ /* 0x008fe400078ec0ff */
[----:B------:R-:W-:Y:S02]  /*fe30*/  @!P1 LOP3.LUT R17, R17, 0xfffffffe, RZ, 0xc0, !PT ;  /* 0xfffffffe11119812 */ /* 0x000fe400078ec0ff */
[----:B----4-:R-:W-:Y:S01]  /*fe40*/  @!P0 LOP3.LUT R13, R20, 0xfffffffe, RZ, 0xc0, !PT ;  /* 0xfffffffe140d8812 */ /* 0x010fe200078ec0ff */
[C---:B------:R-:W-:Y:S01]  /*fe50*/  VIADD R20, R0.reuse, 0xb8 ;  /* 0x000000b800147836 */ /* 0x040fe20000000000 */
[----:B------:R-:W-:Y:S01]  /*fe60*/  IADD3 R18, R0, 0x88, RZ ;  /* 0x0000008800127810 */ /* 0x000fe20007ffe0ff */
[----:B0-----:R-:W-:Y:S01]  /*fe70*/  @!P4 IMAD.WIDE R4, R9, 0x4, R2 ;  /* 0x000000040904c825 */ /* 0x001fe200078e0202 */
[----:B------:R-:W-:-:S02]  /*fe80*/  ISETP.GE.AND P5, PT, R19, UR4, PT ;  /* 0x0000000413007c0c */ /* 0x000fc4000bfa6270 */
[----:B------:R-:W-:Y:S01]  /*fe90*/  ISETP.GE.AND P6, PT, R18, UR4, PT ;  /* 0x0000000412007c0c */ /* 0x000fe2000bfc6270 */
[--C-:B-1----:R-:W-:Y:S01]  /*fea0*/  @!P3 IMAD.WIDE R6, R15, 0x4, R2.reuse ;  /* 0x000000040f06b825 */ /* 0x102fe200078e0202 */
[----:B------:R-:W-:Y:S01]  /*feb0*/  @!P4 ST.E.64 desc[UR48][R4.64], R74 ;  /* 0x0000004a0400c985 */ /* 0x000fe2000c101b30 */
[----:B------:R-:W-:Y:S02]  /*fec0*/  IADD3 R16, R0, 0xa8, RZ ;  /* 0x000000a800107810 */ /* 0x000fe40007ffe0ff */
        /* <DEDUP_REMOVED lines=12> */
[----:B------:R-:W-:Y:S02]  /*ff90*/  ISETP.GE.AND P0, PT, R14, UR4, PT ;  /* 0x000000040e007c0c */ /* 0x000fe4000bf06270 */
[----:B------:R-:W-:Y:S02]  /*ffa0*/  ISETP.GE.AND P4, PT, R15, UR4, PT ;  /* 0x000000040f007c0c */ /* 0x000fe4000bf86270 */
[----:B------:R-:W-:-:S02]  /*ffb0*/  ISETP.GE.AND P2, PT, R17, UR4, PT ;  /* 0x0000000411007c0c */ /* 0x000fc4000bf46270 */
[----:B------:R-:W-:Y:S02]  /*ffc0*/  @!P6 LEA.HI R18, R18, R18, RZ, 0x1 ;  /* 0x000000121212e211 */ /* 0x000fe400078f08ff */
[----:B0-----:R-:W-:Y:S02]  /*ffd0*/  @!P5 LOP3.LUT R7, R19, 0xfffffffe, RZ, 0xc0, !PT ;  /* 0xfffffffe1307d812 */ /* 0x001fe400078ec0ff */
[----:B------:R-:W-:Y:S01]  /*ffe0*/  @!P6 LOP3.LUT R5, R18, 0xfffffffe, RZ, 0xc0, !PT ;  /* 0xfffffffe1205e812 */ /* 0x000fe200078ec0ff */
[----:B------:R-:W-:Y:S01]  /*fff0*/  VIADD R18, R0, 0xc0 ;  /* 0x000000c000127836 */ /* 0x000fe20000000000 */
[----:B------:R-:W-:Y:S01]  /*10000*/  @!P3 LEA.HI R16, R16, R16, RZ, 0x1 ;  /* 0x000000101010b211 */ /* 0x000fe200078f08ff */
[--C-:B------:R-:W-:Y:S01]  /*10010*/  @!P5 IMAD.WIDE R6, R7, 0x4, R2.reuse ;  /* 0x000000040706d825 */ /* 0x100fe200078e0202 */
[----:B------:R-:W-:Y:S02]  /*10020*/  @!P0 LEA.HI R14, R14, R14, RZ, 0x1 ;  /* 0x0000000e0e0e8211 */ /* 0x000fe400078f08ff */
[----:B------:R-:W-:Y:S01]  /*10030*/  @!P4 LEA.HI R15, R15, R15, RZ, 0x1 ;  /* 0x0000000f0f0fc211 */ /* 0x000fe200078f08ff */
[----:B------:R-:W-:Y:S01]  /*10040*/  @!P6 IMAD.WIDE R4, R5, 0x4, R2 ;  /* 0x000000040504e825 */ /* 0x000fe200078e0202 */
[----:B------:R-:W-:-:S02]  /*10050*/  @!P2 LEA.HI R17, R17, R17, RZ, 0x1 ;  /* 0x000000111111a211 */ /* 0x000fc400078f08ff */
[----:B------:R-:W-:Y:S02]  /*10060*/  @!P1 LEA.HI R20, R20, R20, RZ, 0x1 ;  /* 0x0000001414149211 */ /* 0x000fe400078f08ff */
[----:B-1----:R-:W-:Y:S01]  /*10070*/  @!P0 LOP3.LUT R9, R14, 0xfffffffe, RZ, 0xc0, !PT ;  /* 0xfffffffe0e098812 */ /* 0x002fe200078ec0ff */
[----:B------:R0:W-:Y:S01]  /*10080*/  @!P6 ST.E.64 desc[UR48][R4.64], R94 ;  /* 0x0000005e0400e985 */ /* 0x0001e2000c101b30 */
[----:B------:R-:W-:Y:S01]  /*10090*/  @!P4 LOP3.LUT R15, R15, 0xfffffffe, RZ, 0xc0, !PT ;  /* 0xfffffffe0f0fc812 */ /* 0x000fe200078ec0ff */
[----:B------:R-:W-:Y:S01]  /*100a0*/  VIADD R14, R0, 0xd0 ;  /* 0x000000d0000e7836 */ /* 0x000fe20000000000 */
[----:B--2---:R-:W-:Y:S01]  /*100b0*/  @!P3 LOP3.LUT R11, R16, 0xfffffffe, RZ, 0xc0, !PT ;  /* 0xfffffffe100bb812 */ /* 0x004fe200078ec0ff */
[----:B------:R1:W-:Y:S01]  /*100c0*/  @!P5 ST.E.64 desc[UR48][R6.64], R98 ;  /* 0x000000620600d985 */ /* 0x0003e2000c101b30 */
[----:B------:R-:W-:Y:S01]  /*100d0*/  @!P2 LOP3.LUT R17, R17, 0xfffffffe, RZ, 0xc0, !PT ;  /* 0xfffffffe1111a812 */ /* 0x000fe200078ec0ff */
[----:B------:R-:W-:Y:S01]  /*100e0*/  VIADD R16, R0, 0xe0 ;  /* 0x000000e000107836 */ /* 0x000fe20000000000 */
[----:B---3--:R-:W-:Y:S01]  /*100f0*/  @!P1 LOP3.LUT R13, R20, 0xfffffffe, RZ, 0xc0, !PT ;  /* 0xfffffffe140d9812 */ /* 0x008fe200078ec0ff */
[C---:B------:R-:W-:Y:S01]  /*10100*/  VIADD R20, R0.reuse, 0xf0 ;  /* 0x000000f000147836 */ /* 0x040fe20000000000 */
[----:B------:R-:W-:-:S02]  /*10110*/  IADD3 R19, R0, 0xc8, RZ ;  /* 0x000000c800137810 */ /* 0x000fc40007ffe0ff */
[----:B------:R-:W-:Y:S01]  /*10120*/  ISETP.GE.AND P5, PT, R18, UR4, PT ;  /* 0x0000000412007c0c */ /* 0x000fe2000bfa6270 */
[----:B------:R-:W-:Y:S01]  /*10130*/  @!P1 IMAD.WIDE R12, R13, 0x4, R2 ;  /* 0x000000040d0c9825 */ /* 0x000fe200078e0202 */
[----:B------:R-:W-:-:S03]  /*10140*/  ISETP.GE.AND P6, PT, R19, UR4, PT ;  /* 0x0000000413007c0c */ /* 0x000fc6000bfc6270 */
[----:B0-----:R-:W-:-:S04]  /*10150*/  @!P0 IMAD.WIDE R4, R9, 0x4, R2 ;  /* 0x0000000409048825 */ /* 0x001fc800078e0202 */
        /* <DEDUP_REMOVED lines=8> */
[----:B------:R-:W-:-:S02]  /*101e0*/  IADD3 R17, R0, 0xe8, RZ ;  /* 0x000000e800117810 */ /* 0x000fc40007ffe0ff */
[----:B------:R-:W-:Y:S01]  /*101f0*/  VIADD R15, R0, 0xd8 ;  /* 0x000000d8000f7836 */ /* 0x000fe20000000000 */
[----:B------:R3:W-:Y:S01]  /*10200*/  @!P2 ST.E.64 desc[UR48][R10.64], R114 ;  /* 0x000000720a00a985 */ /* 0x0007e2000c101b30 */
[----:B------:R-:W-:Y:S01]  /*10210*/  ISETP.GE.AND P2, PT, R16, UR4, PT ;  /* 0x0000000410007c0c */ /* 0x000fe2000bf46270 */
[----:B------:R-:W-:Y:S01]  /*10220*/  VIADD R0, R0, 0xf8 ;  /* 0x000000f800007836 */ /* 0x000fe20000000000 */
[----:B------:R-:W-:Y:S01]  /*10230*/  ISETP.GE.AND P3, PT, R17, UR4, PT ;  /* 0x0000000411007c0c */ /* 0x000fe2000bf66270 */
[----:B------:R4:W-:Y:S01]  /*10240*/  @!P1 ST.E.64 desc[UR48][R12.64], R118 ;  /* 0x000000760c009985 */ /* 0x0009e2000c101b30 */
[----:B------:R-:W-:Y:S02]  /*10250*/  ISETP.GE.AND P1, PT, R15, UR4, PT ;  /* 0x000000040f007c0c */ /* 0x000fe4000bf26270 */
[----:B------:R-:W-:Y:S02]  /*10260*/  @!P5 LEA.HI R18, R18, R18, RZ, 0x1 ;  /* 0x000000121212d211 */ /* 0x000fe400078f08ff */
[----:B------:R-:W-:-:S02]  /*10270*/  @!P6 LEA.HI R19, R19, R19, RZ, 0x1 ;  /* 0x000000131313e211 */ /* 0x000fc400078f08ff */
        /* <DEDUP_REMOVED lines=15> */
[----:B----4-:R-:W-:Y:S01]  /*10370*/  @!P4 LOP3.LUT R13, R20, 0xfffffffe, RZ, 0xc0, !PT ;  /* 0xfffffffe140dc812 */ /* 0x010fe200078ec0ff */
        /* <DEDUP_REMOVED lines=13> */
[----:B--2---:R-:W-:-:S05]  /*10450*/  LOP3.LUT R5, R0, 0xfffffffe, RZ, 0xc0, !PT ;  /* 0xfffffffe00057812 */ /* 0x004fca00078ec0ff */
[----:B------:R-:W-:-:S05]  /*10460*/  IMAD.WIDE R2, R5, 0x4, R2 ;  /* 0x0000000405027825 */ /* 0x000fca00078e0202 */
[----:B------:R0:W-:Y:S01]  /*10470*/  ST.E.64 desc[UR48][R2.64], R150 ;  /* 0x0000009602007985 */ /* 0x0001e2000c101b30 */
[----:B------:R-:W-:Y:S05]  /*10480*/  BRA `(.L_x_1747) ;  /* 0x0000004c00987947 */ /* 0x000fea0003800000 */
.L_x_1842:
[----:B------:R-:W1:Y:S02]  /*10490*/  S2R R0, SR_TID.X ;  /* 0x0000000000007919 */ /* 0x000e640000002100 */
[----:B-1----:R-:W-:-:S05]  /*104a0*/  VIADD R2, R0, 0xffffff80 ;  /* 0xffffff8000027836 */ /* 0x002fca0000000000 */
[----:B------:R-:W-:-:S13]  /*104b0*/  ISETP.GT.AND P0, PT, R2, 0x3f, PT ;  /* 0x0000003f0200780c */ /* 0x000fda0003f04270 */
[----:B------:R-:W-:Y:S05]  /*104c0*/  @P0 BRA `(.L_x_1747) ;  /* 0x0000004c00880947 */ /* 0x000fea0003800000 */
[----:B------:R-:W1:Y:S01]  /*104d0*/  S2R R3, SR_CTAID.X ;  /* 0x0000000000037919 */ /* 0x000e620000002500 */
[----:B------:R-:W2:Y:S01]  /*104e0*/  LDC R6, c[0x0][0xbe8] ;  /* 0x0002fa00ff067b82 */ /* 0x000ea20000000800 */
[----:B------:R-:W-:Y:S01]  /*104f0*/  ULDC UR4, c[0x0][0xa88] ;  /* 0x0002a20000047ab9 */ /* 0x000fe20000000800 */
[----:B-1----:R-:W-:Y:S01]  /*10500*/  LEA R0, R3, R0, 0x6 ;  /* 0x0000000003007211 */ /* 0x002fe200078e30ff */
[----:B--2---:R-:W-:-:S04]  /*10510*/  IMAD R3, R6, UR4, RZ ;  /* 0x0000000406037c24 */ /* 0x004fc8000f8e02ff */
[----:B------:R-:W-:-:S05]  /*10520*/  VIADD R0, R0, 0xffffff80 ;  /* 0xffffff8000007836 */ /* 0x000fca0000000000 */
[----:B------:R-:W-:-:S13]  /*10530*/  ISETP.GE.AND P0, PT, R0, R3, PT ;  /* 0x000000030000720c */ /* 0x000fda0003f06270 */
[----:B------:R-:W-:Y:S05]  /*10540*/  @P0 BRA `(.L_x_1747) ;  /* 0x0000004c00680947 */ /* 0x000fea0003800000 */
[----:B------:R-:W-:Y:S01]  /*10550*/  ISETP.NE.AND P0, PT, R6, 0x1, PT ;  /* 0x000000010600780c */ /* 0x000fe20003f05270 */
[----:B------:R-:W1:Y:S01]  /*10560*/  S2UR UR7, SR_CTAID.Z ;  /* 0x00000000000779c3 */ /* 0x000e620000002700 */
[----:B------:R-:W-:Y:S01]  /*10570*/  USHF.R.S32.HI UR6, URZ, 0x1f, UR40 ;  /* 0x0000001f3f067899 */ /* 0x000fe20008011428 */
[----:B------:R-:W-:Y:S01]  /*10580*/  IMAD.MOV.U32 R5, RZ, RZ, R0 ;  /* 0x000000ffff057224 */ /* 0x000fe200078e0000 */
[----:B------:R-:W-:Y:S02]  /*10590*/  ULDC.64 UR8, c[0x0][0xbd0] ;  /* 0x0002f40000087ab9 */ /* 0x000fe40000000a00 */
[----:B------:R-:W-:Y:S02]  /*105a0*/  UIMAD UR6, UR6, UR8, URZ ;  /* 0x00000008060672a4 */ /* 0x000fe4000f8e023f */
[----:B------:R-:W-:Y:S01]  /*105b0*/  UIMAD.WIDE.U32 UR4, UR40, UR8, URZ ;  /* 0x00000008280472a5 */ /* 0x000fe2000f8e003f */
[----:B------:R-:W2:Y:S01]  /*105c0*/  LDC.64 R10, c[0x0][0xbd8] ;  /* 0x0002f600ff0a7b82 */ /* 0x000ea20000000a00 */
[----:B------:R-:W-:-:S04]  /*105d0*/  UIMAD UR6, UR40, UR9, UR6 ;  /* 0x00000009280672a4 */ /* 0x000fc8000f8e0206 */
[----:B------:R-:W-:Y:S02]  /*105e0*/  UIADD3 UR6, UR5, UR6, URZ ;  /* 0x0000000605067290 */ /* 0x000fe4000fffe03f */
[----:B------:R-:W-:Y:S01]  /*105f0*/  MOV R3, UR5 ;  /* 0x0000000500037c02 */ /* 0x000fe20008000f00 */
[----:B------:R-:W-:Y:S01]  /*10600*/  IMAD.U32 R2, RZ, RZ, UR4 ;  /* 0x00000004ff027e24 */ /* 0x000fe2000f8e00ff */
[----:B------:R-:W5:Y:S01]  /*10610*/  @P0 LDC R7, c[0x0][0xbec] ;  /* 0x0002fb00ff070b82 */ /* 0x000f620000000800 */
[----:B------:R-:W-:Y:S01]  /*10620*/  ULDC.64 UR4, c[0x0][0xbe0] ;  /* 0x0002f80000047ab9 */ /* 0x000fe20000000a00 */
[----:B------:R-:W-:-:S06]  /*10630*/  IMAD.U32 R3, RZ, RZ, UR6 ;  /* 0x00000006ff037e24 */ /* 0x000fcc000f8e00ff */
[----:B------:R-:W0:Y:S01]  /*10640*/  @P0 LDC R9, c[0x0][0xbf0] ;  /* 0x0002fc00ff090b82 */ /* 0x000e220000000800 */
[----:B-1----:R-:W-:-:S07]  /*10650*/  USHF.R.S32.HI UR8, URZ, 0x1f, UR7 ;  /* 0x0000001f3f087899 */ /* 0x002fce0008011407 */
[----:B------:R-:W1:Y:S01]  /*10660*/  S2UR UR10, SR_CTAID.Y ;  /* 0x00000000000a79c3 */ /* 0x000e620000002600 */
[C---:B--2---:R-:W-:Y:S02]  /*10670*/  IMAD R12, R10.reuse, UR8, RZ ;  /* 0x000000080a0c7c24 */ /* 0x044fe4000f8e02ff */
[----:B------:R-:W-:-:S04]  /*10680*/  IMAD.WIDE.U32 R2, R10, UR7, R2 ;  /* 0x000000070a027c25 */ /* 0x000fc8000f8e0002 */
[----:B------:R-:W-:Y:S01]  /*10690*/  IMAD R11, R11, UR7, R12 ;  /* 0x000000070b0b7c24 */ /* 0x000fe2000f8e020c */
[----:B------:R-:W1:Y:S01]  /*106a0*/  LDC R8, c[0x0][0xc50] ;  /* 0x00031400ff087b82 */ /* 0x000e620000000800 */
[----:B-----5:R-:W-:-:S03]  /*106b0*/  @P0 IMAD.HI.U32 R4, R0, R7, RZ ;  /* 0x0000000700040227 */ /* 0x020fc600078e00ff */
[----:B------:R-:W-:Y:S01]  /*106c0*/  IADD3 R3, R11, R3, RZ ;  /* 0x000000030b037210 */ /* 0x000fe20007ffe0ff */
[----:B------:R-:W-:Y:S01]  /*106d0*/  IMAD R7, RZ, RZ, -UR40 ;  /* 0x80000028ff077e24 */ /* 0x000fe2000f8e02ff */
[----:B0-----:R-:W-:-:S03]  /*106e0*/  @P0 SHF.R.U32.HI R5, RZ, R9, R4 ;  /* 0x00000009ff050219 */ /* 0x001fc60000011604 */
[----:B-1----:R-:W-:Y:S02]  /*106f0*/  IMAD R9, R8, R7, UR10 ;  /* 0x0000000a08097e24 */ /* 0x002fe4000f8e0207 */
[----:B------:R-:W-:Y:S02]  /*10700*/  IMAD.MOV R7, RZ, RZ, -R5 ;  /* 0x000000ffff077224 */ /* 0x000fe400078e0a05 */
[----:B------:R-:W-:Y:S01]  /*10710*/  IMAD.WIDE.U32 R2, R9, UR4, R2 ;  /* 0x0000000409027c25 */ /* 0x000fe2000f8e0002 */
[----:B------:R-:W-:-:S03]  /*10720*/  SHF.R.S32.HI R4, RZ, 0x1f, R9 ;  /* 0x0000001fff047819 */ /* 0x000fc60000011409 */
[----:B------:R-:W-:Y:S01]  /*10730*/  IMAD R7, R6, R7, R0 ;  /* 0x0000000706077224 */ /* 0x000fe200078e0200 */
[----:B------:R-:W-:Y:S01]  /*10740*/  IADD3 R2, P0, R5, R2, RZ ;  /* 0x0000000205027210 */ /* 0x000fe20007f1e0ff */
[----:B------:R-:W-:-:S03]  /*10750*/  IMAD R4, R4, UR4, RZ ;  /* 0x0000000404047c24 */ /* 0x000fc6000f8e02ff */
[----:B------:R-:W-:Y:S01]  /*10760*/  SHF.R.S32.HI R0, RZ, 0x1f, R7 ;  /* 0x0000001fff007819 */ /* 0x000fe20000011407 */
[----:B------:R-:W-:Y:S01]  /*10770*/  IMAD R4, R9, UR5, R4 ;  /* 0x0000000509047c24 */ /* 0x000fe2000f8e0204 */
[----:B------:R-:W-:Y:S01]  /*10780*/  SHF.R.S32.HI R9, RZ, 0x1f, R5 ;  /* 0x0000001fff097819 */ /* 0x000fe20000011405 */
[----:B------:R-:W-:Y:S02]  /*10790*/  ULDC.64 UR4, c[0x0][0xbc8] ;  /* 0x0002f20000047ab9 */ /* 0x000fe40000000a00 */
[----:B------:R-:W-:Y:S01]  /*107a0*/  IMAD R0, R0, UR4, RZ ;  /* 0x0000000400007c24 */ /* 0x000fe2000f8e02ff */
[----:B------:R-:W-:-:S03]  /*107b0*/  IADD3.X R3, R9, R3, R4, P0, !PT ;  /* 0x0000000309037210 */ /* 0x000fc600007fe404 */
        /* <DEDUP_REMOVED lines=9> */
.L_x_1745:
[----:B------:R-:W-:-:S08]  /*10850*/  NOP ;  /* 0x0000000000007918 */ /* 0x000fd00000000000 */
[----:B------:R-:W0:-:S00]  /*10860*/  USETMAXREG.DEALLOC.CTAPOOL 0x18 ;  /* 0x00000018000079c8 */ /* 0x000e0000080e0500 */
        /* <DEDUP_REMOVED lines=16> */
.L_x_1846:
[----:B------:R-:W-:Y:S01]  /*10970*/  ULDC UR7, c[0x0][0xc50] ;  /* 0x0003140000077ab9 */ /* 0x000fe20000000800 */
[----:B------:R-:W-:Y:S01]  /*10980*/  UMOV UR36, UR6 ;  /* 0x0000000600247c82 */ /* 0x000fe20008000000 */
[----:B------:R-:W-:-:S11]  /*10990*/  UISETP.NE.AND UP0, UPT, UR7, 0x1, UPT ;  /* 0x000000010700788c */ /* 0x000fd6000bf05270 */
[----:B------:R-:W-:Y:S01]  /*109a0*/  @UP0 ULDC UR4, c[0x0][0xc54] ;  /* 0x0003150000040ab9 */ /* 0x000fe20000000800 */
[----:B------:R-:W-:Y:S01]  /*109b0*/  @UP0 ULDC UR8, c[0x0][0xc58] ;  /* 0x0003160000080ab9 */ /* 0x000fe20000000800 */
[----:B------:R-:W-:-:S04]  /*109c0*/  UIMAD.WIDE.U32 UR4, UR6, UR4, URZ ;  /* 0x00000004060472a5 */ /* 0x000fc8000f8e003f */
[----:B------:R-:W-:-:S12]  /*109d0*/  @UP0 USHF.R.U32.HI UR36, URZ, UR8, UR5 ;  /* 0x000000083f240299 */ /* 0x000fd80008011605 */
.L_x_1847:
[----:B------:R-:W-:Y:S01]  /*109e0*/  ISETP.GE.AND P0, PT, R17, RZ, PT ;  /* 0x000000ff1100720c */ /* 0x000fe20003f06270 */
[----:B------:R-:W-:Y:S01]  /*109f0*/  UIADD3 UR42, -UR36, URZ, URZ ;  /* 0x0000003f242a7290 */ /* 0x000fe2000fffe13f */
[----:B------:R-:W-:Y:S01]  /*10a00*/  IMAD.MOV.U32 R0, RZ, RZ, 0x1 ;  /* 0x00000001ff007424 */ /* 0x000fe200078e00ff */
[----:B------:R-:W-:Y:S01]  /*10a10*/  MOV R6, RZ ;  /* 0x000000ff00067202 */ /* 0x000fe20000000f00 */
[----:B------:R-:W-:Y:S01]  /*10a20*/  IMAD.MOV.U32 R9, RZ, RZ, 0x1 ;  /* 0x00000001ff097424 */ /* 0x000fe200078e00ff */
[----:B------:R-:W-:-:S08]  /*10a30*/  UIMAD UR42, UR7, UR42, UR6 ;  /* 0x0000002a072a72a4 */ /* 0x000fd0000f8e0206 */
[----:B------:R-:W-:Y:S05]  /*10a40*/  @!P0 BRA `(.L_x_1848) ;  /* 0x0000004400688947 */ /* 0x000fea0003800000 */
[----:B------:R-:W0:Y:S01]  /*10a50*/  S2UR UR40, SR_CTAID.X ;  /* 0x00000000002879c3 */ /* 0x000e220000002500 */
[----:B------:R-:W-:Y:S01]  /*10a60*/  ULDC.64 UR4, c[0x0][0x418] ;  /* 0x0001060000047ab9 */ /* 0x000fe20000000a00 */
[----:B------:R-:W-:Y:S01]  /*10a70*/  ULDC UR6, c[0x0][0x448] ;  /* 0x0001120000067ab9 */ /* 0x000fe20000000800 */
[----:B------:R-:W-:Y:S02]  /*10a80*/  UISETP.NE.U32.AND UP0, UPT, UR4, URZ, UPT ;  /* 0x0000003f0400728c */ /* 0x000fe4000bf05070 */
[----:B------:R-:W-:Y:S02]  /*10a90*/  UISETP.NE.AND UP1, UPT, UR6, 0x1, UPT ;  /* 0x000000010600788c */ /* 0x000fe4000bf25270 */
[----:B------:R-:W-:Y:S01]  /*10aa0*/  UISETP.NE.AND.EX UP0, UPT, UR5, URZ, UPT, UP0 ;  /* 0x0000003f0500728c */ /* 0x000fe2000bf05300 */
[----:B------:R-:W-:Y:S02]  /*10ab0*/  ULDC UR6, c[0x0][0x424] ;  /* 0x0001090000067ab9 */ /* 0x000fe40000000800 */
[----:B------:R-:W-:Y:S01]  /*10ac0*/  ULDC.64 UR4, c[0x0][0x9e0] ;  /* 0x0002780000047ab9 */ /* 0x000fe20000000a00 */
[----:B------:R-:W-:-:S02]  /*10ad0*/  USEL UR9, UR6, 0x1, UP0 ;  /* 0x0000000106097887 */ /* 0x000fc40008000000 */
[----:B------:R-:W-:Y:S01]  /*10ae0*/  UISETP.GE.AND UP0, UPT, UR5, 0x1, UPT ;  /* 0x000000010500788c */ /* 0x000fe2000bf06270 */
[----:B------:R-:W-:Y:S02]  /*10af0*/  ULDC UR10, c[0x0][0x288] ;  /* 0x0000a200000a7ab9 */ /* 0x000fe40000000800 */
[----:B------:R-:W-:Y:S01]  /*10b00*/  @UP1 ULDC UR7, c[0x0][0x44c] ;  /* 0x0001130000071ab9 */ /* 0x000fe20000000800 */
[----:B------:R-:W-:Y:S01]  /*10b10*/  ULDC UR12, c[0x0][0x2f0] ;  /* 0x0000bc00000c7ab9 */ /* 0x000fe20000000800 */
[----:B------:R-:W-:Y:S01]  /*10b20*/  UIADD3 UR11, -UR10, 0x1, URZ ;  /* 0x000000010a0b7890 */ /* 0x000fe2000fffe13f */
[----:B------:R-:W-:Y:S01]  /*10b30*/  PLOP3.LUT P1, PT, PT, PT, UP0, 0x80, 0x0 ;  /* 0x000000000000781c */ /* 0x000fe20003f2f008 */
[----:B------:R-:W-:Y:S01]  /*10b40*/  UIMAD UR13, UR9, UR12, 0x3f ;  /* 0x0000003f090d74a4 */ /* 0x000fe2000f8e020c */
[----:B------:R-:W-:Y:S01]  /*10b50*/  @UP1 ULDC UR14, c[0x0][0x450] ;  /* 0x00011400000e1ab9 */ /* 0x000fe20000000800 */
[----:B------:R-:W-:Y:S02]  /*10b60*/  UIMAD UR11, UR9, UR12, UR11 ;  /* 0x0000000c090b72a4 */ /* 0x000fe4000f8e020b */
[----:B0-----:R-:W-:-:S04]  /*10b70*/  USHF.L.U32 UR40, UR40, 0x6, URZ ;  /* 0x0000000628287899 */ /* 0x001fc8000800063f */
[----:B------:R-:W-:-:S04]  /*10b80*/  UIADD3 UR8, UR40, 0x3f, URZ ;  /* 0x0000003f28087890 */ /* 0x000fc8000fffe03f */
[----:B------:R-:W-:-:S04]  /*10b90*/  UIMAD.WIDE.U32 UR6, UR8, UR7, URZ ;  /* 0x00000007080672a5 */ /* 0x000fc8000f8e003f */
[----:B------:R-:W-:Y:S02]  /*10ba0*/  @UP1 USHF.R.U32.HI UR8, URZ, UR14, UR7 ;  /* 0x0000000e3f081299 */ /* 0x000fe40008011607 */
[----:B------:R-:W-:Y:S02]  /*10bb0*/  USHF.R.S32.HI UR7, URZ, 0x1f, UR13 ;  /* 0x0000001f3f077899 */ /* 0x000fe4000801140d */
[----:B------:R-:W-:Y:S02]  /*10bc0*/  UIADD3 UR6, UR11, UR8, URZ ;  /* 0x000000080b067290 */ /* 0x000fe4000fffe03f */
[----:B------:R-:W-:Y:S02]  /*10bd0*/  ULEA.HI UR7, UR7, UR13, URZ, 0x6 ;  /* 0x0000000d07077291 */ /* 0x000fe4000f8f303f */
[----:B------:R-:W-:Y:S02]  /*10be0*/  UIADD3 UR4, UR6, UR4, URZ ;  /* 0x0000000406047290 */ /* 0x000fe4000fffe03f */
[----:B------:R-:W-:Y:S01]  /*10bf0*/  USHF.R.S32.HI UR39, URZ, 0x6, UR7 ;  /* 0x000000063f277899 */ /* 0x000fe20008011407 */
        /* <DEDUP_REMOVED lines=11> */
.L_x_1850:
[----:B------:R-:W-:-:S11]  /*10cb0*/  UISETP.NE.AND UP0, UPT, UR5, 0x1, UPT ;  /* 0x000000010500788c */ /* 0x000fd6000bf05270 */
[----:B------:R-:W-:Y:S02]  /*10cc0*/  @UP0 ULDC.64 UR14, c[0x0][0x9e8] ;  /* 0x00027a00000e0ab9 */ /* 0x000fe40000000a00 */
[----:B------:R-:W-:-:S04]  /*10cd0*/  UIMAD.WIDE.U32 UR6, UR8, UR14, URZ ;  /* 0x0000000e080672a5 */ /* 0x000fc8000f8e003f */
[----:B------:R-:W-:-:S12]  /*10ce0*/  @UP0 USHF.R.U32.HI UR8, URZ, UR15, UR7 ;  /* 0x0000000f3f080299 */ /* 0x000fd80008011607 */
.L_x_1851:
[----:B------:R-:W-:-:S04]  /*10cf0*/  UIMAD UR8, UR8, UR5, UR5 ;  /* 0x00000005080872a4 */ /* 0x000fc8000f8e0205 */
[----:B------:R-:W-:-:S04]  /*10d00*/  UISETP.LT.AND UP0, UPT, UR4, UR8, UPT ;  /* 0x000000080400728c */ /* 0x000fc8000bf01270 */
[----:B------:R-:W-:-:S12]  /*10d10*/  USEL UR4, UR4, UR8, UP0 ;  /* 0x0000000804047287 */ /* 0x000fd80008000000 */
.L_x_1849:
        /* <DEDUP_REMOVED lines=11> */
[----:B------:R-:W-:Y:S01]  /*10dd0*/  UIADD3 UR4, UR9, UR4, URZ ;  /* 0x0000000409047290 */ /* 0x000fe2000fffe03f */
[----:B------:R-:W-:Y:S01]  /*10de0*/  ULDC UR8, c[0x0][0x9dc] ;  /* 0x0002770000087ab9 */ /* 0x000fe20000000800 */
[----:B------:R-:W-:Y:S02]  /*10df0*/  USEL UR12, UR39, UR44, UP0 ;  /* 0x0000002c270c7287 */ /* 0x000fe40008000000 */
        /* <DEDUP_REMOVED lines=12> */
.L_x_1853:
[----:B------:R-:W-:-:S11]  /*10ec0*/  UISETP.NE.AND UP0, UPT, UR5, 0x1, UPT ;  /* 0x000000010500788c */ /* 0x000fd6000bf05270 */
[----:B------:R-:W-:Y:S02]  /*10ed0*/  @UP0 ULDC.64 UR10, c[0x0][0x9e8] ;  /* 0x00027a00000a0ab9 */ /* 0x000fe40000000a00 */
[----:B------:R-:W-:-:S04]  /*10ee0*/  UIMAD.WIDE.U32 UR6, UR4, UR10, URZ ;  /* 0x0000000a040672a5 */ /* 0x000fc8000f8e003f */
[----:B------:R-:W-:-:S12]  /*10ef0*/  @UP0 USHF.R.U32.HI UR4, URZ, UR11, UR7 ;  /* 0x0000000b3f040299 */ /* 0x000fd80008011607 */
.L_x_1854:
[----:B------:R-:W-:-:S04]  /*10f00*/  UIMAD UR4, UR4, UR5, URZ ;  /* 0x00000005040472a4 */ /* 0x000fc8000f8e023f */
[----:B------:R-:W-:-:S04]  /*10f10*/  UISETP.LT.AND UP0, UPT, UR8, UR4, UPT ;  /* 0x000000040800728c */ /* 0x000fc8000bf01270 */
[----:B------:R-:W-:-:S12]  /*10f20*/  USEL UR8, UR8, UR4, !UP0 ;  /* 0x0000000408087287 */ /* 0x000fd8000c000000 */
.L_x_1852:
[----:B------:R-:W-:Y:S02]  /*10f30*/  USHF.R.S32.HI UR4, URZ, 0x1f, UR8 ;  /* 0x0000001f3f047899 */ /* 0x000fe40008011408 */
[----:B------:R-:W-:Y:S02]  /*10f40*/  USHF.R.U32.HI UR10, URZ, 0x10, UR42 ;  /* 0x000000103f0a7899 */ /* 0x000fe4000801162a */
[----:B------:R-:W-:Y:S02]  /*10f50*/  ULEA.HI UR4, UR4, UR8, URZ, 0x6 ;  /* 0x0000000804047291 */ /* 0x000fe4000f8f303f */
[----:B------:R-:W-:Y:S02]  /*10f60*/  ULOP3.LUT UR42, UR42, 0xffff, URZ, 0xc0, !UPT ;  /* 0x0000ffff2a2a7892 */ /* 0x000fe4000f8ec03f */
[----:B------:R-:W-:Y:S01]  /*10f70*/  USHF.R.S32.HI UR4, URZ, 0x6, UR4 ;  /* 0x000000063f047899 */ /* 0x000fe20008011404 */
[----:B------:R-:W-:-:S03]  /*10f80*/  UMOV UR46, URZ ;  /* 0x0000003f002e7c82 */ /* 0x000fc60008000000 */
[----:B------:R-:W-:-:S04]  /*10f90*/  UISETP.LT.AND UP0, UPT, URZ, UR4, UPT ;  /* 0x000000043f00728c */ /* 0x000fc8000bf01270 */
[----:B------:R-:W-:Y:S02]  /*10fa0*/  USEL UR43, URZ, UR4, !UP0 ;  /* 0x000000043f2b7287 */ /* 0x000fe4000c000000 */
[----:B------:R-:W-:Y:S02]  /*10fb0*/  UISETP.NE.AND UP0, UPT, UR10, URZ, UPT ;  /* 0x0000003f0a00728c */ /* 0x000fe4000bf05270 */
[----:B------:R-:W-:-:S06]  /*10fc0*/  UISETP.GT.AND UP1, UPT, UR12, UR43, UPT ;  /* 0x0000002b0c00728c */ /* 0x000fcc000bf24270 */
[----:B------:R-:W-:-:S03]  /*10fd0*/  PLOP3.LUT P0, PT, PT, PT, UP1, 0x80, 0x0 ;  /* 0x000000000000781c */ /* 0x000fc60003f0f018 */
[----:B------:R-:W-:-:S10]  /*10fe0*/  @!UP0 ULDC UR10, c[0x0][0x9f0] ;  /* 0x00027c00000a8ab9 */ /* 0x000fd40000000800 */
[----:B------:R-:W-:Y:S05]  /*10ff0*/  @!P0 BRA `(.L_x_1855) ;  /* 0x0000000000808947 */ /* 0x000fea0003800000 */
[----:B------:R-:W-:Y:S01]  /*11000*/  IMAD.U32 R3, RZ, RZ, UR10 ;  /* 0x0000000aff037e24 */ /* 0x000fe2000f8e00ff */
[----:B------:R-:W-:-:S04]  /*11010*/  UIADD3 UR4, UR10, -0x1, UR12 ;  /* 0xffffffff0a047890 */ /* 0x000fc8000fffe00c */
[-C--:B------:R-:W-:Y:S01]  /*11020*/  IABS R0, R3.reuse ;  /* 0x0000000300007213 */ /* 0x080fe20000000000 */
[----:B------:R-:W-:Y:S01]  /*11030*/  UIADD3 UR6, -UR43, UR4, URZ ;  /* 0x000000042b067290 */ /* 0x000fe2000fffe13f */
[----:B------:R-:W-:Y:S02]  /*11040*/  IABS R3, R3 ;  /* 0x0000000300037213 */ /* 0x000fe40000000000 */
[----:B------:R-:W-:Y:S01]  /*11050*/  R2UR UR11, R0 ;  /* 0x00000000000b72ca */ /* 0x000fe200000e0000 */
[----:B------:R-:W-:Y:S01]  /*11060*/  UMOV UR4, URZ ;  /* 0x0000003f00047c82 */ /* 0x000fe20008000000 */
[----:B------:R-:W-:-:S04]  /*11070*/  IADD3 R3, RZ, -R3, RZ ;  /* 0x80000003ff037210 */ /* 0x000fc80007ffe0ff */
[----:B------:R-:W-:-:S07]  /*11080*/  R2UR UR9, R3 ;  /* 0x00000000030972ca */ /* 0x000fce00000e0000 */
[----:B------:R-:W0:Y:S08]  /*11090*/  I2F.RP R0, UR11 ;  /* 0x0000000b00007d06 */ /* 0x000e300008209400 */
[----:B0-----:R-:W0:Y:S02]  /*110a0*/  MUFU.RCP R0, R0 ;  /* 0x0000000000007308 */ /* 0x001e240000001000 */
[----:B0-----:R-:W-:Y:S01]  /*110b0*/  VIADD R2, R0, 0xffffffe ;  /* 0x0ffffffe00027836 */ /* 0x001fe20000000000 */
[----:B------:R-:W-:Y:S01]  /*110c0*/  IABS R0, UR6 ;  /* 0x0000000600007c13 */ /* 0x000fe20008000000 */
[----:B------:R-:W-:-:S03]  /*110d0*/  ULOP3.LUT UR6, UR6, UR10, URZ, 0x3c, !UPT ;  /* 0x0000000a06067292 */ /* 0x000fc6000f8e3c3f */
[----:B------:R-:W-:Y:S01]  /*110e0*/  R2UR UR8, R0 ;  /* 0x00000000000872ca */ /* 0x000fe200000e0000 */
[----:B------:R-:W0:Y:S02]  /*110f0*/  F2I.FTZ.U32.TRUNC.NTZ R2, R2 ;  /* 0x0000000200027305 */ /* 0x000e24000021f000 */
        /* <DEDUP_REMOVED lines=16> */
.L_x_1855:
[----:B------:R-:W-:Y:S01]  /*11200*/  UIMAD UR41, UR42, UR46, UR43 ;  /* 0x0000002e2a2972a4 */ /* 0x000fe2000f8e022b */
[----:B------:R-:W-:Y:S02]  /*11210*/  IMAD.U32 R0, RZ, RZ, UR12 ;  /* 0x0000000cff007e24 */ /* 0x000fe4000f8e00ff */
[----:B------:R-:W-:Y:S02]  /*11220*/  IMAD.MOV.U32 R6, RZ, RZ, RZ ;  /* 0x000000ffff067224 */ /* 0x000fe400078e00ff */
[----:B------:R-:W-:Y:S02]  /*11230*/  IMAD.MOV.U32 R9, RZ, RZ, 0x1 ;  /* 0x00000001ff097424 */ /* 0x000fe400078e00ff */
[----:B------:R-:W-:-:S05]  /*11240*/  IMAD.U32 R3, RZ, RZ, UR41 ;  /* 0x00000029ff037e24 */ /* 0x000fca000f8e00ff */
[----:B------:R-:W-:Y:S02]  /*11250*/  VIADDMNMX R18, R3, UR46, R0, PT ;  /* 0x0000002e03127c46 */ /* 0x000fe4000b800100 */
[----:B------:R-:W-:Y:S02]  /*11260*/  MOV R0, 0x1 ;  /* 0x0000000100007802 */ /* 0x000fe40000000f00 */
        /* <DEDUP_REMOVED lines=26> */
.L_x_1856:
        /* <DEDUP_REMOVED lines=12> */
[----:B------:R-:W-:Y:S01]  /*114d0*/  MOV R11, UR5 ;  /* 0x00000005000b7c02 */ /* 0x000fe20008000f00 */
[----:B------:R-:W-:Y:S02]  /*114e0*/  IMAD.U32 R7, RZ, RZ, UR9 ;  /* 0x00000009ff077e24 */ /* 0x000fe4000f8e00ff */
[----:B------:R-:W-:-:S02]  /*114f0*/  IMAD.U32 R10, RZ, RZ, UR4 ;  /* 0x00000004ff0a7e24 */ /* 0x000fc4000f8e00ff */
[----:B------:R-:W-:Y:S02]  /*11500*/  IMAD.MOV.U32 R8, RZ, RZ, 0x70 ;  /* 0x00000070ff087424 */ /* 0x000fe400078e00ff */
[----:B------:R-:W-:Y:S02]  /*11510*/  IMAD.MOV.U32 R12, RZ, RZ, 0x1 ;  /* 0x00000001ff0c7424 */ /* 0x000fe400078e00ff */
[----:B0-----:R-:W-:-:S07]  /*11520*/  IMAD.MOV.U32 R13, RZ, RZ, RZ ;  /* 0x000000ffff0d7224 */ /* 0x001fce00078e00ff */
[----:B------:R-:W-:-:S07]  /*11530*/  LEPC R20, `(.L_x_1858) ;  /* 0x000000001014794e */ /* 0x000fce0000000000 */
[----:B-1----:R-:W-:Y:S05]  /*11540*/  CALL.ABS.NOINC R2 ;  /* 0x0000000002007343 */ /* 0x002fea0003c00000 */
.L_x_1858:
[----:B------:R0:W1:Y:S01]  /*11550*/  LDC.64 R2, c[0x4][R16] ;  /* 0x0100000010027b82 */ /* 0x0000620000000a00 */
[----:B------:R-:W-:Y:S01]  /*11560*/  ULDC.64 UR6, c[0x4][0x90] ;  /* 0x0100240000067ab9 */ /* 0x000fe20000000a00 */
[----:B------:R-:W-:Y:S01]  /*11570*/  ULDC.64 UR8, c[0x4][0x98] ;  /* 0x0100260000087ab9 */ /* 0x000fe20000000a00 */
[----:B------:R-:W-:Y:S01]  /*11580*/  ULDC.64 UR4, c[0x4][0x18] ;  /* 0x0100060000047ab9 */ /* 0x000fe20000000a00 */
[----:B------:R-:W-:Y:S01]  /*11590*/  MOV R4, UR6 ;  /* 0x0000000600047c02 */ /* 0x000fe20008000f00 */
[----:B------:R-:W-:Y:S01]  /*115a0*/  IMAD.U32 R5, RZ, RZ, UR7 ;  /* 0x00000007ff057e24 */ /* 0x000fe2000f8e00ff */
[----:B------:R-:W-:Y:S01]  /*115b0*/  MOV R10, UR4 ;  /* 0x00000004000a7c02 */ /* 0x000fe20008000f00 */
[----:B------:R-:W-:Y:S01]  /*115c0*/  IMAD.U32 R6, RZ, RZ, UR8 ;  /* 0x00000008ff067e24 */ /* 0x000fe2000f8e00ff */
[----:B------:R-:W-:Y:S01]  /*115d0*/  MOV R13, RZ ;  /* 0x000000ff000d7202 */ /* 0x000fe20000000f00 */
[----:B------:R-:W-:Y:S02]  /*115e0*/  IMAD.U32 R7, RZ, RZ, UR9 ;  /* 0x00000009ff077e24 */ /* 0x000fe4000f8e00ff */
[----:B------:R-:W-:-:S02]  /*115f0*/  IMAD.U32 R11, RZ, RZ, UR5 ;  /* 0x00000005ff0b7e24 */ /* 0x000fc4000f8e00ff */
[----:B------:R-:W-:Y:S02]  /*11600*/  IMAD.MOV.U32 R8, RZ, RZ, 0x70 ;  /* 0x00000070ff087424 */ /* 0x000fe400078e00ff */
[----:B0-----:R-:W-:-:S07]  /*11610*/  IMAD.MOV.U32 R12, RZ, RZ, 0x1 ;  /* 0x00000001ff0c7424 */ /* 0x001fce00078e00ff */
[----:B------:R-:W-:-:S07]  /*11620*/  LEPC R20, `(.L_x_1857) ;  /* 0x000000001014794e */ /* 0x000fce0000000000 */
[----:B-1----:R-:W-:Y:S05]  /*11630*/  CALL.ABS.NOINC R2 ;  /* 0x0000000002007343 */ /* 0x002fea0003c00000 */
.L_x_1857:
[----:B------:R-:W0:Y:S02]  /*11640*/  LDC.64 R2, c[0x0][0x9f8] ;  /* 0x00027e00ff027b82 */ /* 0x000e240000000a00 */
[----:B0-----:R-:W-:-:S04]  /*11650*/  ISETP.NE.U32.AND P0, PT, R2, RZ, PT ;  /* 0x000000ff0200720c */ /* 0x001fc80003f05070 */
[----:B------:R-:W-:-:S13]  /*11660*/  ISETP.NE.AND.EX P0, PT, R3, RZ, PT, P0 ;  /* 0x000000ff0300720c */ /* 0x000fda0003f05300 */
[----:B------:R-:W0:Y:S02]  /*11670*/  @P0 LDC.64 R2, c[0x0][0x9f8] ;  /* 0x00027e00ff020b82 */ /* 0x000e240000000a00 */
[----:B0-----:R-:W-:-:S05]  /*11680*/  @P0 IMAD.WIDE R2, R17, 0x4, R2 ;  /* 0x0000000411020825 */ /* 0x001fca00078e0202 */
[----:B------:R0:W2:Y:S01]  /*11690*/  @P0 LDG.E R17, desc[UR48][R2.64] ;  /* 0x0000003002110981 */ /* 0x0000a2000c1e1900 */
[----:B------:R-:W-:Y:S01]  /*116a0*/  UMOV UR4, 0xffffffff ;  /* 0xffffffff00047882 */ /* 0x000fe20000000000 */
[----:B------:R-:W-:Y:S01]  /*116b0*/  VIADD R0, R18, 0xffffffff ;  /* 0xffffffff12007836 */ /* 0x000fe20000000000 */
        /* <DEDUP_REMOVED lines=9> */
.L_x_1955:
        /* <DEDUP_REMOVED lines=8> */
.L_x_1958:
[----:B------:R-:W-:Y:S05]  /*117d0*/  @!P6 BRA `(.L_x_1860) ;  /* 0x0000000000d4e947 */ /* 0x000fea0003800000 */
[----:B------:R-:W-:Y:S01]  /*117e0*/  IMAD.MOV.U32 R16, RZ, RZ, R17 ;  /* 0x000000ffff107224 */ /* 0x000fe200078e0011 */
[----:B------:R-:W-:Y:S06]  /*117f0*/  @!P1 BRA `(.L_x_1862) ;  /* 0x0000000000509947 */ /* 0x000fec0003800000 */
[----:B------:R-:W-:Y:S01]  /*11800*/  IMAD.MOV.U32 R8, RZ, RZ, R0 ;  /* 0x000000ffff087224 */ /* 0x000fe200078e0000 */
[----:B------:R-:W-:Y:S01]  /*11810*/  ULDC.64 UR4, c[0x0][0x428] ;  /* 0x00010a0000047ab9 */ /* 0x000fe20000000a00 */
[----:B------:R-:W0:Y:S01]  /*11820*/  LDC R0, c[0x0][0x43c] ;  /* 0x00010f00ff007b82 */ /* 0x000e220000000800 */
[----:B------:R-:W-:Y:S02]  /*11830*/  IMAD R6, R18, UR4, RZ ;  /* 0x0000000412067c24 */ /* 0x000fe4000f8e02ff */
[----:B------:R-:W-:Y:S02]  /*11840*/  MOV R7, R8 ;  /* 0x0000000800077202 */ /* 0x000fe40000000f00 */
[----:B------:R-:W-:Y:S01]  /*11850*/  IMAD R9, R17, UR5, R6 ;  /* 0x0000000511097c24 */ /* 0x000fe2000f8e0206 */
[----:B0-----:R-:W-:-:S13]  /*11860*/  ISETP.NE.AND P0, PT, R0, 0x1, PT ;  /* 0x000000010000780c */ /* 0x001fda0003f05270 */
        /* <DEDUP_REMOVED lines=13> */
.L_x_1862:
[----:B------:R-:W-:Y:S01]  /*11940*/  MOV R0, 0x1 ;  /* 0x0000000100007802 */ /* 0x000fe20000000f00 */
[----:B0-----:R-:W0:Y:S03]  /*11950*/  S2R R8, SR_TID.X ;  /* 0x0000000000087919 */ /* 0x001e260000002100 */
[----:B------:R-:W-:-:S04]  /*11960*/  SHF.L.U32 R0, R0, 0x1f, RZ ;  /* 0x0000001f00007819 */ /* 0x000fc800000006ff */
[----:B------:R-:W1:Y:S01]  /*11970*/  SYNCS.PHASECHK.TRANS64.TRYWAIT P0, [UR38+0x28c40], R0 ;  /* 0x028c4000ff0075a7 */ /* 0x000e620008000166 */
[----:B0-----:R-:W-:-:S04]  /*11980*/  LOP3.LUT R2, R8, 0x7f, RZ, 0xc0, !PT ;  /* 0x0000007f08027812 */ /* 0x001fc800078ec0ff */
[----:B------:R-:W-:Y:S01]  /*11990*/  ISETP.NE.AND P1, PT, R2, RZ, PT ;  /* 0x000000ff0200720c */ /* 0x000fe20003f25270 */
[----:B-1----:R-:W-:-:S12]  /*119a0*/  @!P0 BRA `(.L_x_1863) ;  /* 0x0000003c00908947 */ /* 0x002fd80003800000 */
.L_x_1959:
[----:B------:R-:W-:Y:S05]  /*119b0*/  @P1 BRA `(.L_x_1864) ;  /* 0x0000000000181947 */ /* 0x000fea0003800000 */
[----:B------:R-:W1:Y:S01]  /*119c0*/  S2R R2, SR_TID.X ;  /* 0x0000000000027919 */ /* 0x000e620000002100 */
[----:B0-----:R-:W-:-:S04]  /*119d0*/  IMAD.MOV.U32 R0, RZ, RZ, 0x2000 ;  /* 0x00002000ff007424 */ /* 0x001fc800078e00ff */
[----:B------:R2:W-:Y:S01]  /*119e0*/  SYNCS.ARRIVE.TRANS64 RZ, [UR38+0x28c30], R0 ;  /* 0x028c3000ffff79a7 */ /* 0x0005e20008000026 */
[----:B-1----:R-:W-:-:S13]  /*119f0*/  LOP3.LUT P0, RZ, R2, 0x1f, RZ, 0xc0, !PT ;  /* 0x0000001f02ff7812 */ /* 0x002fda000780c0ff */
[----:B--2---:R-:W-:Y:S05]  /*11a00*/  @!P0 BRA `(.L_x_1864) ;  /* 0x0000000000048947 */ /* 0x004fea0003800000 */
[----:B------:R-:W-:Y:S01]  /*11a10*/  BPT.TRAP 0x1 ;  /* 0x000000040000795c */ /* 0x000fe20000300000 */
.L_x_1864:
        /* <DEDUP_REMOVED lines=17> */
.L_x_1860:
        /* <DEDUP_REMOVED lines=22> */
.L_x_1865:
[----:B------:R-:W0:Y:S01]  /*11c90*/  LDC R6, c[0x0][0x448] ;  /* 0x00011200ff067b82 */ /* 0x000e220000000800 */
[----:B------:R-:W1:Y:S01]  /*11ca0*/  S2R R11, SR_TID.X ;  /* 0x00000000000b7919 */ /* 0x000e620000002100 */
[----:B------:R-:W-:Y:S01]  /*11cb0*/  USHF.R.S32.HI UR4, URZ, 0x1f, UR36 ;  /* 0x0000001f3f047899 */ /* 0x000fe20008011424 */
[----:B------:R-:W-:Y:S01]  /*11cc0*/  ULDC.64 UR8, c[0x0][0x2d8] ;  /* 0x0000b60000087ab9 */ /* 0x000fe20000000a00 */
[----:B------:R-:W2:Y:S02]  /*11cd0*/  S2R R12, SR_CTAID.Z ;  /* 0x00000000000c7919 */ /* 0x000ea40000002700 */
[----:B------:R-:W-:Y:S02]  /*11ce0*/  UIMAD UR6, UR4, UR8, URZ ;  /* 0x00000008040672a4 */ /* 0x000fe4000f8e023f */
[----:B------:R-:W-:Y:S02]  /*11cf0*/  UIMAD.WIDE.U32 UR4, UR36, UR8, URZ ;  /* 0x00000008240472a5 */ /* 0x000fe4000f8e003f */
[----:B------:R-:W-:-:S04]  /*11d00*/  UIMAD UR6, UR36, UR9, UR6 ;  /* 0x00000009240672a4 */ /* 0x000fc8000f8e0206 */
[----:B------:R-:W-:Y:S01]  /*11d10*/  UIADD3 UR5, UR5, UR6, URZ ;  /* 0x0000000605057290 */ /* 0x000fe2000fffe03f */
[----:B0-----:R-:W-:Y:S02]  /*11d20*/  ISETP.NE.AND P0, PT, R6, 0x1, PT ;  /* 0x000000010600780c */ /* 0x001fe40003f05270 */
[C---:B-1----:R-:W-:Y:S01]  /*11d30*/  LOP3.LUT R10, R11.reuse, 0x7f, RZ, 0xc0, !PT ;  /* 0x0000007f0b0a7812 */ /* 0x042fe200078ec0ff */
[----:B------:R-:W-:-:S10]  /*11d40*/  IMAD.SHL.U32 R3, R11, 0x10, RZ ;  /* 0x000000100b037824 */ /* 0x000fd400078e00ff */
[----:B------:R-:W0:Y:S01]  /*11d50*/  @P0 LDC R8, c[0x0][0x44c] ;  /* 0x00011300ff080b82 */ /* 0x000e220000000800 */
[----:B------:R-:W-:-:S04]  /*11d60*/  SHF.R.U32.HI R4, RZ, 0x3, R10 ;  /* 0x00000003ff047819 */ /* 0x000fc8000001160a */
[----:B------:R-:W-:-:S03]  /*11d70*/  LOP3.LUT R3, R4, 0x70, R3, 0xf8, !PT ;  /* 0x0000007004037812 */ /* 0x000fc600078ef803 */
[----:B------:R-:W1:Y:S01]  /*11d80*/  @P0 LDC R0, c[0x0][0x450] ;  /* 0x00011400ff000b82 */ /* 0x000e620000000800 */
[----:B------:R-:W-:-:S05]  /*11d90*/  IADD3 R5, R3, UR40, RZ ;  /* 0x0000002803057c10 */ /* 0x000fca000fffe0ff */
[----:B------:R-:W-:Y:S02]  /*11da0*/  IMAD.MOV.U32 R7, RZ, RZ, R5 ;  /* 0x000000ffff077224 */ /* 0x000fe400078e0005 */
[----:B------:R-:W3:Y:S01]  /*11db0*/  LDC.64 R2, c[0x0][0x2e0] ;  /* 0x0000b800ff027b82 */ /* 0x000ee20000000a00 */
[----:B0-----:R-:W-:-:S05]  /*11dc0*/  @P0 IMAD.HI.U32 R9, R5, R8, RZ ;  /* 0x0000000805090227 */ /* 0x001fca00078e00ff */
[----:B-1----:R-:W-:Y:S02]  /*11dd0*/  @P0 SHF.R.U32.HI R7, RZ, R0, R9 ;  /* 0x00000000ff070219 */ /* 0x002fe40000011609 */
[----:B--2---:R-:W-:-:S03]  /*11de0*/  SHF.R.S32.HI R9, RZ, 0x1f, R12 ;  /* 0x0000001fff097819 */ /* 0x004fc6000001140c */
[----:B------:R-:W-:Y:S02]  /*11df0*/  IMAD.MOV R8, RZ, RZ, -R7 ;  /* 0x000000ffff087224 */ /* 0x000fe400078e0a07 */
[----:B---3--:R-:W-:Y:S02]  /*11e00*/  IMAD R0, R9, R2, RZ ;  /* 0x0000000209007224 */ /* 0x008fe400078e02ff */
[----:B------:R-:W-:Y:S02]  /*11e10*/  IMAD R5, R6, R8, R5 ;  /* 0x0000000806057224 */ /* 0x000fe400078e0205 */
[C---:B------:R-:W-:Y:S01]  /*11e20*/  IMAD R9, R12.reuse, R3, R0 ;  /* 0x000000030c097224 */ /* 0x040fe200078e0200 */
[----:B------:R-:W-:Y:S01]  /*11e30*/  SHF.R.S32.HI R0, RZ, 0x1f, R7 ;  /* 0x0000001fff007819 */ /* 0x000fe20000011407 */
[----:B------:R-:W-:Y:S01]  /*11e40*/  IMAD.WIDE.U32 R2, R12, R2, UR4 ;  /* 0x000000040c027e25 */ /* 0x000fe2000f8e0002 */
[----:B------:R-:W-:-:S03]  /*11e50*/  ULDC.64 UR4, c[0x0][0x2d0] ;  /* 0x0000b40000047ab9 */ /* 0x000fc60000000a00 */
[----:B------:R-:W-:Y:S02]  /*11e60*/  IMAD.IADD R3, R3, 0x1, R9 ;  /* 0x0000000103037824 */ /* 0x000fe400078e0209 */
[----:B------:R-:W-:Y:S02]  /*11e70*/  IMAD R0, R0, UR4, RZ ;  /* 0x0000000400007c24 */ /* 0x000fe4000f8e02ff */
[----:B------:R-:W-:-:S04]  /*11e80*/  IMAD.WIDE.U32 R2, R7, UR4, R2 ;  /* 0x0000000407027c25 */ /* 0x000fc8000f8e0002 */
[----:B------:R-:W-:Y:S01]  /*11e90*/  IMAD R9, R7, UR5, R0 ;  /* 0x0000000507097c24 */ /* 0x000fe2000f8e0200 */
[----:B------:R-:W-:Y:S01]  /*11ea0*/  SHF.R.S32.HI R0, RZ, 0x1f, R5 ;  /* 0x0000001fff007819 */ /* 0x000fe20000011405 */
[----:B------:R-:W-:-:S03]  /*11eb0*/  ULDC.64 UR4, c[0x0][0x2c8] ;  /* 0x0000b20000047ab9 */ /* 0x000fc60000000a00 */
[----:B------:R-:W-:Y:S01]  /*11ec0*/  IADD3 R3, R3, R9, RZ ;  /* 0x0000000903037210 */ /* 0x000fe20007ffe0ff */
[----:B------:R-:W-:-:S04]  /*11ed0*/  IMAD R0, R0, UR4, RZ ;  /* 0x0000000400007c24 */ /* 0x000fc8000f8e02ff */
[C---:B------:R-:W-:Y:S02]  /*11ee0*/  IMAD R7, R5.reuse, UR5, R0 ;  /* 0x0000000505077c24 */ /* 0x040fe4000f8e0200 */
[----:B------:R-:W-:Y:S01]  /*11ef0*/  IMAD.WIDE.U32 R2, R5, UR4, R2 ;  /* 0x0000000405027c25 */ /* 0x000fe2000f8e0002 */
[----:B------:R-:W-:-:S03]  /*11f00*/  ULDC.64 UR4, c[0x0][0x280] ;  /* 0x0000a00000047ab9 */ /* 0x000fc60000000a00 */
[----:B------:R-:W-:Y:S01]  /*11f10*/  IMAD.IADD R7, R3, 0x1, R7 ;  /* 0x0000000103077824 */ /* 0x000fe200078e0207 */
[----:B------:R-:W-:Y:S01]  /*11f20*/  LEA R0, P0, R2, UR4, 0x1 ;  /* 0x0000000402007c11 */ /* 0x000fe2000f8008ff */
[----:B------:R-:W-:Y:S01]  /*11f30*/  ULDC UR4, c[0x0][0x2b8] ;  /* 0x0000ae0000047ab9 */ /* 0x000fe20000000800 */
[----:B------:R-:W-:Y:S02]  /*11f40*/  IMAD.SHL.U32 R5, R10, 0x8, RZ ;  /* 0x000000080a057824 */ /* 0x000fe400078e00ff */
        /* <DEDUP_REMOVED lines=11> */
[----:B------:R-:W-:Y:S01]  /*12000*/  IADD3 R4, R4, UR40, RZ ;  /* 0x0000002804047c10 */ /* 0x000fe2000fffe0ff */
[----:B------:R-:W-:Y:S01]  /*12010*/  IMAD R6, R6, UR4, RZ ;  /* 0x0000000406067c24 */ /* 0x000fe2000f8e02ff */
[----:B------:R-:W1:Y:S03]  /*12020*/  SHFL.IDX PT, R2, R7, RZ, 0x181f ;  /* 0x00181fff07027589 */ /* 0x000e6600000e0000 */
[C---:B------:R-:W-:Y:S01]  /*12030*/  VIADD R11, R4.reuse, 0x10 ;  /* 0x00000010040b7836 */ /* 0x040fe20000000000 */
[----:B------:R-:W-:-:S13]  /*12040*/  ISETP.GE.AND P1, PT, R4, R6, PT ;  /* 0x000000060400720c */ /* 0x000fda0003f26270 */
[----:B------:R-:W-:Y:S02]  /*12050*/  @!P1 LEA R9, R5, UR38, 0x1 ;  /* 0x0000002605099c11 */ /* 0x000fe4000f8e08ff */
[----:B0-----:R-:W-:-:S05]  /*12060*/  @!P1 LEA R14, P2, R8, R14, 0x1 ;  /* 0x0000000e080e9211 */ /* 0x001fca00078408ff */
[----:B-1----:R-:W-:Y:S02]  /*12070*/  @!P1 IMAD.X R3, RZ, RZ, R2, P2 ;  /* 0x000000ffff039224 */ /* 0x002fe400010e0602 */
[----:B------:R-:W-:Y:S02]  /*12080*/  @!P1 IMAD.MOV.U32 R2, RZ, RZ, R14 ;  /* 0x000000ffff029224 */ /* 0x000fe400078e000e */
[----:B------:R-:W0:Y:S04]  /*12090*/  SHFL.IDX PT, R14, R0, 0x1, 0x181f ;  /* 0x00381f00000e7f89 */ /* 0x000e2800000e0000 */
[----:B------:R1:W-:Y:S01]  /*120a0*/  @!P1 LDGSTS.E.BYPASS.LTC128B.128 [R9+0x20400], desc[UR48][R2.64], !P0 ;  /* 0x2040000002099fae */ /* 0x0003e2000c101d70 */
[----:B------:R-:W-:-:S03]  /*120b0*/  ISETP.GE.AND P1, PT, R11, R6, PT ;  /* 0x000000060b00720c */ /* 0x000fc60003f26270 */
[----:B-1----:R-:W1:Y:S01]  /*120c0*/  SHFL.IDX PT, R2, R7, 0x1, 0x181f ;  /* 0x00381f0007027f89 */ /* 0x002e6200000e0000 */
[----:B------:R-:W-:-:S09]  /*120d0*/  VIADD R9, R4, 0x20 ;  /* 0x0000002004097836 */ /* 0x000fd20000000000 */
[----:B------:R-:W-:Y:S02]  /*120e0*/  @!P1 LEA R21, R5, UR38, 0x1 ;  /* 0x0000002605159c11 */ /* 0x000fe4000f8e08ff */
[----:B0-----:R-:W-:-:S04]  /*120f0*/  @!P1 LEA R14, P2, R8, R14, 0x1 ;  /* 0x0000000e080e9211 */ /* 0x001fc800078408ff */
[----:B-1----:R-:W-:Y:S01]  /*12100*/  @!P1 IADD3.X R3, RZ, R2, RZ, P2, !PT ;  /* 0x00000002ff039210 */ /* 0x002fe200017fe4ff */
[----:B------:R-:W-:Y:S02]  /*12110*/  @!P1 IMAD.MOV.U32 R2, RZ, RZ, R14 ;  /* 0x000000ffff029224 */ /* 0x000fe400078e000e */
[----:B------:R-:W0:Y:S04]  /*12120*/  SHFL.IDX PT, R14, R0, 0x2, 0x181f ;  /* 0x00581f00000e7f89 */ /* 0x000e2800000e0000 */
[----:B------:R1:W-:Y:S01]  /*12130*/  @!P1 LDGSTS.E.BYPASS.LTC128B.128 [R21+0x20c00], desc[UR48][R2.64], !P0 ;  /* 0x20c0000002159fae */ /* 0x0003e2000c101d70 */
[----:B------:R-:W-:-:S03]  /*12140*/  ISETP.GE.AND P1, PT, R9, R6, PT ;  /* 0x000000060900720c */ /* 0x000fc60003f26270 */
[----:B-1----:R-:W1:Y:S10]  /*12150*/  SHFL.IDX PT, R2, R7, 0x2, 0x181f ;  /* 0x00581f0007027f89 */ /* 0x002e7400000e0000 */
[----:B------:R-:W-:Y:S01]  /*12160*/  @!P1 LEA R9, R5, UR38, 0x1 ;  /* 0x0000002605099c11 */ /* 0x000fe2000f8e08ff */
[----:B------:R-:W2:Y:S01]  /*12170*/  SHFL.IDX PT, R7, R7, 0x3, 0x181f ;  /* 0x00781f0007077f89 */ /* 0x000ea200000e0000 */
[----:B0-----:R-:W-:-:S05]  /*12180*/  @!P1 LEA R14, P2, R8, R14, 0x1 ;  /* 0x0000000e080e9211 */ /* 0x001fca00078408ff */
[----:B-1----:R-:W-:Y:S01]  /*12190*/  @!P1 IMAD.X R3, RZ, RZ, R2, P2 ;  /* 0x000000ffff039224 */ /* 0x002fe200010e0602 */
[----:B------:R-:W-:Y:S02]  /*121a0*/  @!P1 MOV R2, R14 ;  /* 0x0000000e00029202 */ /* 0x000fe40000000f00 */
[----:B------:R0:W1:Y:S04]  /*121b0*/  SHFL.IDX PT, R14, R0, 0x3, 0x181f ;  /* 0x00781f00000e7f89 */ /* 0x00006800000e0000 */
[----:B--2---:R0:W-:Y:S02]  /*121c0*/  @!P1 LDGSTS.E.BYPASS.LTC128B.128 [R9+0x21400], desc[UR48][R2.64], !P0 ;  /* 0x2140000002099fae */ /* 0x0041e4000c101d70 */
.L_x_1968:
[----:B0-----:R-:W-:Y:S02]  /*121d0*/  VIADD R3, R4, 0x30 ;  /* 0x0000003004037836 */ /* 0x001fe40000000000 */
[----:B------:R-:W-:-:S03]  /*121e0*/  IMAD.MOV.U32 R4, RZ, RZ, 0x1 ;  /* 0x00000001ff047424 */ /* 0x000fc600078e00ff */
[----:B------:R-:W-:Y:S02]  /*121f0*/  ISETP.GE.AND P1, PT, R3, R6, PT ;  /* 0x000000060300720c */ /* 0x000fe40003f26270 */
[----:B------:R-:W-:-:S11]  /*12200*/  SHF.L.U32 R4, R4, 0x1f, RZ ;  /* 0x0000001f04047819 */ /* 0x000fd600000006ff */
[----:B-1----:R-:W-:Y:S02]  /*12210*/  @!P1 LEA R2, P2, R8, R14, 0x1 ;  /* 0x0000000e08029211 */ /* 0x002fe400078408ff */
        /* <DEDUP_REMOVED lines=13> */
.L_x_1969:
[----:B------:R-:W-:Y:S01]  /*122f0*/  ISETP.NE.AND P0, PT, R19, RZ, PT ;  /* 0x000000ff1300720c */ /* 0x000fe20003f05270 */
[----:B------:R-:W-:Y:S01]  /*12300*/  BSSY B0, `(.L_x_1868) ;  /* 0x000007f000007945 */ /* 0x000fe20003800000 */
[----:B------:R-:W-:-:S11]  /*12310*/  MOV R0, 0x1 ;  /* 0x0000000100007802 */ /* 0x000fd60000000f00 */
[----:B------:R-:W-:Y:S05]  /*12320*/  @!P0 BRA `(.L_x_1869) ;  /* 0x0000000400f08947 */ /* 0x000fea0003800000 */
[----:B------:R-:W1:Y:S01]  /*12330*/  SYNCS.PHASECHK.TRANS64.TRYWAIT P0, [UR38+0x28c60], R4 ;  /* 0x028c6004ff0075a7 */ /* 0x000e620008000166 */
[----:B------:R-:W2:Y:S02]  /*12340*/  S2R R2, SR_TID.X ;  /* 0x0000000000027919 */ /* 0x000ea40000002100 */
[----:B--2---:R-:W-:-:S04]  /*12350*/  LOP3.LUT R2, R2, 0x7f, RZ, 0xc0, !PT ;  /* 0x0000007f02027812 */ /* 0x004fc800078ec0ff */
[----:B------:R-:W-:Y:S01]  /*12360*/  ISETP.NE.AND P1, PT, R2, RZ, PT ;  /* 0x000000ff0200720c */ /* 0x000fe20003f25270 */
[----:B-1----:R-:W-:-:S12]  /*12370*/  @!P0 BRA `(.L_x_1870) ;  /* 0x00000038007c8947 */ /* 0x002fd80003800000 */
.L_x_1970:
        /* <DEDUP_REMOVED lines=8> */
.L_x_1872:
[----:B------:R-:W-:Y:S05]  /*12400*/  BSYNC B1 ;  /* 0x0000000000017941 */ /* 0x000fea0003800000 */
.L_x_1871:
        /* <DEDUP_REMOVED lines=11> */
.L_x_1873:
        /* <DEDUP_REMOVED lines=13> */
.L_x_1874:
        /* <DEDUP_REMOVED lines=13> */
.L_x_1875:
        /* <DEDUP_REMOVED lines=13> */
.L_x_1876:
        /* <DEDUP_REMOVED lines=13> */
.L_x_1877:
        /* <DEDUP_REMOVED lines=13> */
.L_x_1878:
        /* <DEDUP_REMOVED lines=13> */
.L_x_1879:
        /* <DEDUP_REMOVED lines=13> */
.L_x_1880:
        /* <DEDUP_REMOVED lines=8> */
.L_x_1869:
[----:B------:R-:W-:Y:S05]  /*12af0*/  BSYNC B0 ;  /* 0x0000000000007941 */ /* 0x000fea0003800000 */
.L_x_1868:
[----:B0-----:R-:W2:Y:S01]  /*12b00*/  LDL.LU R3, [R1+0x8] ;  /* 0x0000080001037983 */ /* 0x001ea20000300800 */
[----:B------:R-:W-:Y:S01]  /*12b10*/  MOV R9, RZ ;  /* 0x000000ff00097202 */ /* 0x000fe20000000f00 */
[----:B------:R-:W-:Y:S02]  /*12b20*/  IMAD.MOV.U32 R6, RZ, RZ, 0x1 ;  /* 0x00000001ff067424 */ /* 0x000fe400078e00ff */
[----:B--2---:R-:W-:-:S05]  /*12b30*/  VIADD R7, R3, 0xfffffffe ;  /* 0xfffffffe03077836 */ /* 0x004fca0000000000 */
[----:B------:R-:W-:-:S13]  /*12b40*/  ISETP.GE.AND P0, PT, R7, UR41, PT ;  /* 0x0000002907007c0c */ /* 0x000fda000bf06270 */
[----:B------:R-:W-:Y:S05]  /*12b50*/  @!P0 BRA `(.L_x_1848) ;  /* 0x0000002400248947 */ /* 0x000fea0003800000 */
[----:B------:R-:W-:Y:S01]  /*12b60*/  UIADD3 UR4, UR42, 0x1, URZ ;  /* 0x000000012a047890 */ /* 0x000fe2000fffe03f */
[----:B------:R-:W0:Y:S01]  /*12b70*/  S2R R4, SR_TID.X ;  /* 0x0000000000047919 */ /* 0x000e220000002100 */
[----:B------:R-:W-:Y:S01]  /*12b80*/  ULOP3.LUT UR5, URZ, UR44, URZ, 0x33, !UPT ;  /* 0x0000002c3f057292 */ /* 0x000fe2000f8e333f */
[----:B------:R-:W-:Y:S01]  /*12b90*/  IMAD.MOV.U32 R6, RZ, RZ, 0x1 ;  /* 0x00000001ff067424 */ /* 0x000fe200078e00ff */
[----:B------:R-:W-:-:S04]  /*12ba0*/  UIMAD UR4, UR4, UR46, URZ ;  /* 0x0000002e040472a4 */ /* 0x000fc8000f8e023f */
[----:B------:R-:W-:Y:S01]  /*12bb0*/  IMAD.U32 R3, RZ, RZ, UR5 ;  /* 0x00000005ff037e24 */ /* 0x000fe2000f8e00ff */
[----:B------:R-:W-:Y:S01]  /*12bc0*/  ULOP3.LUT UR5, URZ, UR41, URZ, 0x33, !UPT ;  /* 0x000000293f057292 */ /* 0x000fe2000f8e333f */
[----:B------:R-:W-:Y:S01]  /*12bd0*/  LOP3.LUT R0, RZ, UR4, RZ, 0x33, !PT ;  /* 0x00000004ff007c12 */ /* 0x000fe2000f8e33ff */
[----:B------:R-:W-:-:S03]  /*12be0*/  ULOP3.LUT UR4, URZ, UR39, URZ, 0x33, !UPT ;  /* 0x000000273f047292 */ /* 0x000fc6000f8e333f */
[----:B------:R-:W-:Y:S01]  /*12bf0*/  VIADDMNMX R0, R0, -UR43, R3, !PT ;  /* 0x8000002b00007c46 */ /* 0x000fe2000f800103 */
[----:B------:R-:W-:-:S03]  /*12c00*/  IMAD.MOV.U32 R3, RZ, RZ, 0x2 ;  /* 0x00000002ff037424 */ /* 0x000fc600078e00ff */
[----:B------:R-:W-:-:S04]  /*12c10*/  VIMNMX R0, R0, UR4, !PT ;  /* 0x0000000400007c48 */ /* 0x000fc8000ffe0100 */
[----:B------:R-:W-:-:S04]  /*12c20*/  VIADDMNMX R2, R0, R3, UR5, !PT ;  /* 0x0000000500027e46 */ /* 0x000fc8000f800103 */
[----:B------:R-:W-:-:S04]  /*12c30*/  IADD3 R3, R2, -0x2, RZ ;  /* 0xfffffffe02037810 */ /* 0x000fc80007ffe0ff */
[-C--:B------:R-:W-:Y:S02]  /*12c40*/  ISETP.NE.AND P0, PT, R3, R0.reuse, PT ;  /* 0x000000000300720c */ /* 0x080fe40003f05270 */
[----:B------:R-:W-:Y:S01]  /*12c50*/  LOP3.LUT R3, RZ, R0, RZ, 0x33, !PT ;  /* 0x00000000ff037212 */ /* 0x000fe200078e33ff */
[----:B------:R-:W-:Y:S01]  /*12c60*/  IMAD.MOV.U32 R0, RZ, RZ, 0x1 ;  /* 0x00000001ff007424 */ /* 0x000fe200078e00ff */
[----:B0-----:R-:W-:-:S03]  /*12c70*/  LOP3.LUT R10, R4, 0x1f, RZ, 0xc0, !PT ;  /* 0x0000001f040a7812 */ /* 0x001fc600078ec0ff */
[----:B------:R-:W-:-:S05]  /*12c80*/  IMAD.IADD R2, R2, 0x1, R3 ;  /* 0x0000000102027824 */ /* 0x000fca00078e0203 */
[----:B------:R-:W-:Y:S01]  /*12c90*/  LOP3.LUT R11, R2, 0x1, RZ, 0xc0, !PT ;  /* 0x00000001020b7812 */ /* 0x000fe200078ec0ff */
[----:B------:R-:W-:Y:S06]  /*12ca0*/  @!P0 BRA `(.L_x_1881) ;  /* 0x0000001400e08947 */ /* 0x000fec0003800000 */
[----:B------:R-:W-:Y:S01]  /*12cb0*/  BSSY B0, `(.L_x_1881) ;  /* 0x0000177000007945 */ /* 0x000fe20003800000 */
[----:B------:R-:W-:Y:S01]  /*12cc0*/  IADD3 R8, R2, -R11, RZ ;  /* 0x8000000b02087210 */ /* 0x000fe20007ffe0ff */
[----:B------:R-:W-:-:S07]  /*12cd0*/  IMAD.MOV.U32 R0, RZ, RZ, 0x1 ;  /* 0x00000001ff007424 */ /* 0x000fce00078e00ff */
.L_x_1922:
[----:B------:R-:W-:Y:S01]  /*12ce0*/  ISETP.NE.AND P0, PT, R19, RZ, PT ;  /* 0x000000ff1300720c */ /* 0x000fe20003f05270 */
[----:B------:R-:W-:Y:S01]  /*12cf0*/  VIADD R8, R8, 0xfffffffe ;  /* 0xfffffffe08087836 */ /* 0x000fe20000000000 */
[----:B------:R-:W-:Y:S04]  /*12d00*/  BSSY B1, `(.L_x_1882) ;  /* 0x00000b6000017945 */ /* 0x000fe80003800000 */
[----:B------:R-:W-:-:S07]  /*12d10*/  ISETP.NE.AND P1, PT, R8, RZ, PT ;  /* 0x000000ff0800720c */ /* 0x000fce0003f25270 */
[----:B0-----:R-:W-:Y:S06]  /*12d20*/  @!P0 BRA `(.L_x_1883) ;  /* 0x0000000800cc8947 */ /* 0x001fec0003800000 */
        /* <DEDUP_REMOVED lines=12> */
[----:B------:R-:W-:Y:S01]  /*12df0*/  SHF.R.S32.HI R3, RZ, 0x1f, R12 ;  /* 0x0000001fff037819 */ /* 0x000fe2000001140c */
        /* <DEDUP_REMOVED lines=10> */
.L_x_1884:
[----:B------:R-:W1:Y:S01]  /*12ea0*/  S2R R2, SR_TID.X ;  /* 0x0000000000027919 */ /* 0x000e620000002100 */
[----:B------:R-:W-:Y:S01]  /*12eb0*/  BSSY B2, `(.L_x_1885) ;  /* 0x0000006000027945 */ /* 0x000fe20003800000 */
[----:B-1----:R-:W-:Y:S02]  /*12ec0*/  LOP3.LUT R3, R2, 0x7f, RZ, 0xc0, !PT ;  /* 0x0000007f02037812 */ /* 0x002fe400078ec0ff */
[----:B------:R-:W-:Y:S02]  /*12ed0*/  SHF.L.U32 R2, R0, 0x1f, RZ ;  /* 0x0000001f00027819 */ /* 0x000fe400000006ff */
[----:B------:R-:W-:Y:S02]  /*12ee0*/  ISETP.NE.AND P2, PT, R3, RZ, PT ;  /* 0x000000ff0300720c */ /* 0x000fe40003f45270 */
[----:B------:R-:W1:Y:S02]  /*12ef0*/  SYNCS.PHASECHK.TRANS64.TRYWAIT P0, [UR38+0x28c48], R2 ;  /* 0x028c4802ff0075a7 */ /* 0x000e640008000166 */
[----:B-1----:R-:W-:Y:S09]  /*12f00*/  @!P0 BRA `(.L_x_1886) ;  /* 0x0000002c00b08947 */ /* 0x002ff20003800000 */
.L_x_1971:
[----:B------:R-:W-:Y:S05]  /*12f10*/  BSYNC B2 ;  /* 0x0000000000027941 */ /* 0x000fea0003800000 */
.L_x_1885:
[----:B------:R-:W-:Y:S04]  /*12f20*/  BSSY B2, `(.L_x_1887) ;  /* 0x0000007000027945 */ /* 0x000fe80003800000 */
[----:B------:R-:W-:Y:S05]  /*12f30*/  @P2 BRA `(.L_x_1888) ;  /* 0x0000000000142947 */ /* 0x000fea0003800000 */
[----:B------:R-:W-:Y:S02]  /*12f40*/  ISETP.NE.AND P0, PT, R10, RZ, PT ;  /* 0x000000ff0a00720c */ /* 0x000fe40003f05270 */
[----:B-1----:R-:W-:-:S04]  /*12f50*/  MOV R3, 0x2000 ;  /* 0x0000200000037802 */ /* 0x002fc80000000f00 */
[----:B------:R2:W-:Y:S07]  /*12f60*/  SYNCS.ARRIVE.TRANS64 RZ, [UR38+0x28c38], R3 ;  /* 0x028c3803ffff79a7 */ /* 0x0005ee0008000026 */
[----:B------:R-:W-:Y:S05]  /*12f70*/  @!P0 BRA `(.L_x_1888) ;  /* 0x0000000000048947 */ /* 0x000fea0003800000 */
[----:B------:R-:W-:Y:S01]  /*12f80*/  BPT.TRAP 0x1 ;  /* 0x000000040000795c */ /* 0x000fe20000300000 */
.L_x_1888:
[----:B------:R-:W-:Y:S05]  /*12f90*/  BSYNC B2 ;  /* 0x0000000000027941 */ /* 0x000fea0003800000 */
.L_x_1887:
        /* <DEDUP_REMOVED lines=11> */
.L_x_1889:
        /* <DEDUP_REMOVED lines=10> */
.L_x_1972:
[----:B------:R-:W-:Y:S05]  /*130f0*/  BSYNC B2 ;  /* 0x0000000000027941 */ /* 0x000fea0003800000 */
.L_x_1890:
[----:B------:R-:W-:Y:S01]  /*13100*/  BSSY B2, `(.L_x_1892) ;  /* 0x0000009000027945 */ /* 0x000fe20003800000 */
[----:B01----:R-:W-:Y:S01]  /*13110*/  IMAD.MOV.U32 R2, RZ, RZ, 0x0 ;  /* 0x00000000ff027424 */ /* 0x003fe200078e00ff */
[----:B--2---:R-:W-:Y:S02]  /*13120*/  MOV R3, 0x14f00000 ;  /* 0x14f0000000037802 */ /* 0x004fe40000000f00 */
[----:B------:R-:W-:Y:S05]  /*13130*/  @P2 BRA `(.L_x_1893) ;  /* 0x0000000000142947 */ /* 0x000fea0003800000 */
[----:B------:R-:W-:Y:S01]  /*13140*/  ISETP.NE.AND P0, PT, R10, RZ, PT ;  /* 0x000000ff0a00720c */ /* 0x000fe20003f05270 */
[----:B------:R-:W-:-:S04]  /*13150*/  IMAD.MOV.U32 R12, RZ, RZ, 0x10000 ;  /* 0x00010000ff0c7424 */ /* 0x000fc800078e00ff */
[----:B------:R0:W-:Y:S08]  /*13160*/  SYNCS.ARRIVE.TRANS64 RZ, [UR38+0x28c58], R12 ;  /* 0x028c580cffff79a7 */ /* 0x0001f00008000026 */
[----:B0-----:R-:W-:Y:S05]  /*13170*/  @!P0 BRA `(.L_x_1893) ;  /* 0x0000000000048947 */ /* 0x001fea0003800000 */
[----:B------:R-:W-:Y:S01]  /*13180*/  BPT.TRAP 0x1 ;  /* 0x000000040000795c */ /* 0x000fe20000300000 */
.L_x_1893:
[----:B------:R-:W-:Y:S05]  /*13190*/  BSYNC B2 ;  /* 0x0000000000027941 */ /* 0x000fea0003800000 */
.L_x_1892:
        /* <DEDUP_REMOVED lines=9> */
.L_x_1894:
        /* <DEDUP_REMOVED lines=13> */
.L_x_1895:
        /* <DEDUP_REMOVED lines=13> */
.L_x_1896:
        /* <DEDUP_REMOVED lines=13> */
.L_x_1897:
        /* <DEDUP_REMOVED lines=13> */
.L_x_1898:
        /* <DEDUP_REMOVED lines=13> */
.L_x_1899:
        /* <DEDUP_REMOVED lines=13> */
.L_x_1900:
        /* <DEDUP_REMOVED lines=13> */
.L_x_1901:
        /* <DEDUP_REMOVED lines=8> */
.L_x_1883:
[----:B------:R-:W-:Y:S05]  /*13860*/  BSYNC B1 ;  /* 0x0000000000017941 */ /* 0x000fea0003800000 */
.L_x_1882:
[----:B------:R-:W-:Y:S01]  /*13870*/  ISETP.NE.AND P3, PT, R19, RZ, PT ;  /* 0x000000ff1300720c */ /* 0x000fe20003f65270 */
[----:B------:R-:W-:Y:S01]  /*13880*/  BSSY B1, `(.L_x_1902) ;  /* 0x00000b7000017945 */ /* 0x000fe20003800000 */
[----:B------:R-:W-:-:S11]  /*13890*/  LOP3.LUT R0, R0, 0x1, RZ, 0x3c, !PT ;  /* 0x0000000100007812 */ /* 0x000fd600078e3cff */
[----:B------:R-:W-:Y:S05]  /*138a0*/  @!P3 BRA `(.L_x_1903) ;  /* 0x0000000800d0b947 */ /* 0x000fea0003800000 */
[----:B------:R-:W2:Y:S01]  /*138b0*/  LDL R2, [R1] ;  /* 0x0000000001027983 */ /* 0x000ea20000100800 */
[----:B------:R-:W-:Y:S01]  /*138c0*/  VIADD R12, R7, 0xffffffff ;  /* 0xffffffff070c7836 */ /* 0x000fe20000000000 */
[----:B--2---:R-:W-:-:S13]  /*138d0*/  ISETP.NE.AND P3, PT, R2, RZ, PT ;  /* 0x000000ff0200720c */ /* 0x004fda0003f65270 */
[----:B------:R-:W-:Y:S05]  /*138e0*/  @!P3 BRA `(.L_x_1904) ;  /* 0x00000000004cb947 */ /* 0x000fea0003800000 */
[----:B------:R-:W0:Y:S01]  /*138f0*/  LDC R14, c[0x0][0x43c] ;  /* 0x00010f00ff0e7b82 */ /* 0x000e220000000800 */
[----:B------:R-:W-:Y:S01]  /*13900*/  IMAD.MOV.U32 R13, RZ, RZ, R12 ;  /* 0x000000ffff0d7224 */ /* 0x000fe200078e000c */
[----:B------:R-:W-:Y:S01]  /*13910*/  ULDC.64 UR4, c[0x0][0x428] ;  /* 0x00010a0000047ab9 */ /* 0x000fe20000000a00 */
[----:B0-----:R-:W-:-:S13]  /*13920*/  ISETP.NE.AND P0, PT, R14, 0x1, PT ;  /* 0x000000010e00780c */ /* 0x001fda0003f05270 */
[----:B------:R-:W0:Y:S02]  /*13930*/  @P0 LDC.64 R2, c[0x0][0x440] ;  /* 0x00011000ff020b82 */ /* 0x000e240000000a00 */
[----:B0-----:R-:W-:-:S05]  /*13940*/  @P0 IMAD.HI.U32 R2, R12, R2, RZ ;  /* 0x000000020c020227 */ /* 0x001fca00078e00ff */
[----:B------:R-:W-:Y:S01]  /*13950*/  @P0 SHF.R.U32.HI R13, RZ, R3, R2 ;  /* 0x00000003ff0d0219 */ /* 0x000fe20000011602 */
[----:B------:R-:W-:-:S03]  /*13960*/  IMAD R2, R18, UR4, RZ ;  /* 0x0000000412027c24 */ /* 0x000fc6000f8e02ff */
[----:B------:R-:W-:Y:S01]  /*13970*/  SHF.R.S32.HI R3, RZ, 0x1f, R13 ;  /* 0x0000001fff037819 */ /* 0x000fe2000001140d */
[----:B------:R-:W-:Y:S01]  /*13980*/  IMAD R5, R17, UR5, R2 ;  /* 0x0000000511057c24 */ /* 0x000fe2000f8e0202 */
[----:B------:R-:W-:-:S05]  /*13990*/  MOV R2, R13 ;  /* 0x0000000d00027202 */ /* 0x000fca0000000f00 */
        /* <DEDUP_REMOVED lines=8> */
.L_x_1904:
[----:B------:R-:W1:Y:S01]  /*13a20*/  S2R R2, SR_TID.X ;  /* 0x0000000000027919 */ /* 0x000e620000002100 */
[----:B------:R-:W-:Y:S01]  /*13a30*/  BSSY B2, `(.L_x_1905) ;  /* 0x0000006000027945 */ /* 0x000fe20003800000 */
[----:B-1----:R-:W-:Y:S02]  /*13a40*/  LOP3.LUT R3, R2, 0x7f, RZ, 0xc0, !PT ;  /* 0x0000007f02037812 */ /* 0x002fe400078ec0ff */
[----:B------:R-:W-:Y:S02]  /*13a50*/  SHF.L.U32 R2, R0, 0x1f, RZ ;  /* 0x0000001f00027819 */ /* 0x000fe400000006ff */
[----:B------:R-:W-:Y:S02]  /*13a60*/  ISETP.NE.AND P2, PT, R3, RZ, PT ;  /* 0x000000ff0300720c */ /* 0x000fe40003f45270 */
[----:B------:R-:W1:Y:S02]  /*13a70*/  SYNCS.PHASECHK.TRANS64.TRYWAIT P0, [UR38+0x28c40], R2 ;  /* 0x028c4002ff0075a7 */ /* 0x000e640008000166 */
[----:B-1----:R-:W-:Y:S09]  /*13a80*/  @!P0 BRA `(.L_x_1906) ;  /* 0x0000002400008947 */ /* 0x002ff20003800000 */
.L_x_1973:
[----:B------:R-:W-:Y:S05]  /*13a90*/  BSYNC B2 ;  /* 0x0000000000027941 */ /* 0x000fea0003800000 */
.L_x_1905:
[----:B------:R-:W-:Y:S04]  /*13aa0*/  BSSY B2, `(.L_x_1907) ;  /* 0x0000007000027945 */ /* 0x000fe80003800000 */
[----:B------:R-:W-:Y:S05]  /*13ab0*/  @P2 BRA `(.L_x_1908) ;  /* 0x0000000000142947 */ /* 0x000fea0003800000 */
[----:B------:R-:W-:Y:S01]  /*13ac0*/  ISETP.NE.AND P0, PT, R10, RZ, PT ;  /* 0x000000ff0a00720c */ /* 0x000fe20003f05270 */
[----:B-1----:R-:W-:-:S04]  /*13ad0*/  IMAD.MOV.U32 R3, RZ, RZ, 0x2000 ;  /* 0x00002000ff037424 */ /* 0x002fc800078e00ff */
[----:B------:R2:W-:Y:S08]  /*13ae0*/  SYNCS.ARRIVE.TRANS64 RZ, [UR38+0x28c30], R3 ;  /* 0x028c3003ffff79a7 */ /* 0x0005f00008000026 */
[----:B--2---:R-:W-:Y:S05]  /*13af0*/  @!P0 BRA `(.L_x_1908) ;  /* 0x0000000000048947 */ /* 0x004fea0003800000 */
[----:B------:R-:W-:Y:S01]  /*13b00*/  BPT.TRAP 0x1 ;  /* 0x000000040000795c */ /* 0x000fe20000300000 */
.L_x_1908:
[----:B------:R-:W-:Y:S05]  /*13b10*/  BSYNC B2 ;  /* 0x0000000000027941 */ /* 0x000fea0003800000 */
.L_x_1907:
        /* <DEDUP_REMOVED lines=11> */
.L_x_1909:
        /* <DEDUP_REMOVED lines=11> */
.L_x_1974:
[----:B------:R-:W-:Y:S05]  /*13c80*/  BSYNC B2 ;  /* 0x0000000000027941 */ /* 0x000fea0003800000 */
.L_x_1910:
[----:B------:R-:W-:Y:S01]  /*13c90*/  BSSY B2, `(.L_x_1912) ;  /* 0x0000009000027945 */ /* 0x000fe20003800000 */
[----:B01----:R-:W-:Y:S02]  /*13ca0*/  IMAD.MOV.U32 R2, RZ, RZ, 0x0 ;  /* 0x00000000ff027424 */ /* 0x003fe400078e00ff */
[----:B------:R-:W-:Y:S01]  /*13cb0*/  IMAD.MOV.U32 R3, RZ, RZ, 0x14f00000 ;  /* 0x14f00000ff037424 */ /* 0x000fe200078e00ff */
[----:B------:R-:W-:Y:S06]  /*13cc0*/  @P2 BRA `(.L_x_1913) ;  /* 0x0000000000142947 */ /* 0x000fec0003800000 */
[----:B------:R-:W-:Y:S02]  /*13cd0*/  ISETP.NE.AND P0, PT, R10, RZ, PT ;  /* 0x000000ff0a00720c */ /* 0x000fe40003f05270 */
[----:B------:R-:W-:-:S04]  /*13ce0*/  MOV R5, 0x10000 ;  /* 0x0001000000057802 */ /* 0x000fc80000000f00 */
[----:B------:R0:W-:Y:S07]  /*13cf0*/  SYNCS.ARRIVE.TRANS64 RZ, [UR38+0x28c50], R5 ;  /* 0x028c5005ffff79a7 */ /* 0x0001ee0008000026 */
[----:B------:R-:W-:Y:S05]  /*13d00*/  @!P0 BRA `(.L_x_1913) ;  /* 0x0000000000048947 */ /* 0x000fea0003800000 */
[----:B------:R-:W-:Y:S01]  /*13d10*/  BPT.TRAP 0x1 ;  /* 0x000000040000795c */ /* 0x000fe20000300000 */
.L_x_1913:
[----:B------:R-:W-:Y:S05]  /*13d20*/  BSYNC B2 ;  /* 0x0000000000027941 */ /* 0x000fea0003800000 */
.L_x_1912:
        /* <DEDUP_REMOVED lines=9> */
.L_x_1914:
        /* <DEDUP_REMOVED lines=13> */
.L_x_1915:
        /* <DEDUP_REMOVED lines=13> */
.L_x_1916:
        /* <DEDUP_REMOVED lines=13> */
.L_x_1917:
        /* <DEDUP_REMOVED lines=13> */
.L_x_1918:
        /* <DEDUP_REMOVED lines=13> */
.L_x_1919:
        /* <DEDUP_REMOVED lines=13> */
.L_x_1920:
        /* <DEDUP_REMOVED lines=13> */
.L_x_1921:
        /* <DEDUP_REMOVED lines=8> */
.L_x_1903:
[----:B------:R-:W-:Y:S05]  /*143f0*/  BSYNC B1 ;  /* 0x0000000000017941 */ /* 0x000fea0003800000 */
.L_x_1902:
[----:B------:R-:W-:Y:S01]  /*14400*/  VIADD R7, R7, 0xfffffffe ;  /* 0xfffffffe07077836 */ /* 0x000fe20000000000 */
[----:B------:R-:W-:Y:S06]  /*14410*/  @P1 BRA `(.L_x_1922) ;  /* 0xffffffe800301947 */ /* 0x000fec000383ffff */
[----:B------:R-:W-:Y:S05]  /*14420*/  BSYNC B0 ;  /* 0x0000000000007941 */ /* 0x000fea0003800000 */
.L_x_1881:
        /* <DEDUP_REMOVED lines=8> */
[----:B------:R-:W1:Y:S01]  /*144b0*/  LDC R4, c[0x0][0x43c] ;  /* 0x00010f00ff047b82 */ /* 0x000e620000000800 */
[----:B0-----:R-:W-:Y:S01]  /*144c0*/  IMAD.MOV.U32 R5, RZ, RZ, R7 ;  /* 0x000000ffff057224 */ /* 0x001fe200078e0007 */
[----:B------:R-:W-:Y:S02]  /*144d0*/  ULDC.64 UR4, c[0x0][0x428] ;  /* 0x00010a0000047ab9 */ /* 0x000fe40000000a00 */
[----:B------:R-:W-:-:S04]  /*144e0*/  IMAD R18, R18, UR4, RZ ;  /* 0x0000000412127c24 */ /* 0x000fc8000f8e02ff */
[----:B------:R-:W-:Y:S01]  /*144f0*/  IMAD R9, R17, UR5, R18 ;  /* 0x0000000511097c24 */ /* 0x000fe2000f8e0212 */
[----:B-1----:R-:W-:-:S13]  /*14500*/  ISETP.NE.AND P0, PT, R4, 0x1, PT ;  /* 0x000000010400780c */ /* 0x002fda0003f05270 */
[----:B------:R-:W0:Y:S02]  /*14510*/  @P0 LDC.64 R2, c[0x0][0x440] ;  /* 0x00011000ff020b82 */ /* 0x000e240000000a00 */
[----:B0-----:R-:W-:-:S05]  /*14520*/  @P0 IMAD.HI.U32 R2, R7, R2, RZ ;  /* 0x0000000207020227 */ /* 0x001fca00078e00ff */
[----:B------:R-:W-:-:S04]  /*14530*/  @P0 SHF.R.U32.HI R5, RZ, R3, R2 ;  /* 0x00000003ff050219 */ /* 0x000fc80000011602 */
[--C-:B------:R-:W-:Y:S01]  /*14540*/  SHF.R.S32.HI R3, RZ, 0x1f, R5.reuse ;  /* 0x0000001fff037819 */ /* 0x100fe20000011405 */
[----:B------:R-:W-:-:S04]  /*14550*/  IMAD.MOV.U32 R2, RZ, RZ, R5 ;  /* 0x000000ffff027224 */ /* 0x000fc800078e0005 */
[----:B------:R-:W-:Y:S01]  /*14560*/  IMAD.WIDE.U32 R2, R17, UR4, R2 ;  /* 0x0000000411027c25 */ /* 0x000fe2000f8e0002 */
[----:B------:R-:W-:-:S04]  /*14570*/  ULDC.64 UR4, c[0x0][0x418] ;  /* 0x0001060000047ab9 */ /* 0x000fc80000000a00 */
[----:B------:R-:W-:Y:S02]  /*14580*/  IADD3 R3, R9, R3, RZ ;  /* 0x0000000309037210 */ /* 0x000fe40007ffe0ff */
[----:B------:R-:W-:-:S04]  /*14590*/  LEA R16, P0, R2, UR4, 0x2 ;  /* 0x0000000402107c11 */ /* 0x000fc8000f8010ff */
[----:B------:R-:W-:-:S05]  /*145a0*/  LEA.HI.X R17, R2, UR5, R3, 0x2, P0 ;  /* 0x0000000502117c11 */ /* 0x000fca00080f1403 */
[----:B------:R1:W5:Y:S01]  /*145b0*/  LDG.E R16, desc[UR48][R16.64] ;  /* 0x0000003010107981 */ /* 0x000362000c1e1900 */
[----:B------:R-:W-:-:S04]  /*145c0*/  IMAD.MOV R2, RZ, RZ, -R5 ;  /* 0x000000ffff027224 */ /* 0x000fc800078e0a05 */
[----:B------:R-:W-:-:S07]  /*145d0*/  IMAD R7, R4, R2, R7 ;  /* 0x0000000204077224 */ /* 0x000fce00078e0207 */
.L_x_1925:
[----:B------:R-:W2:Y:S01]  /*145e0*/  S2R R2, SR_TID.X ;  /* 0x0000000000027919 */ /* 0x000ea20000002100 */
[----:B------:R-:W-:Y:S01]  /*145f0*/  BSSY B1, `(.L_x_1926) ;  /* 0x0000006000017945 */ /* 0x000fe20003800000 */
[----:B--2---:R-:W-:Y:S02]  /*14600*/  LOP3.LUT R3, R2, 0x7f, RZ, 0xc0, !PT ;  /* 0x0000007f02037812 */ /* 0x004fe400078ec0ff */
[----:B------:R-:W-:Y:S02]  /*14610*/  SHF.L.U32 R2, R0, 0x1f, RZ ;  /* 0x0000001f00027819 */ /* 0x000fe400000006ff */
[----:B------:R-:W-:Y:S02]  /*14620*/  ISETP.NE.AND P1, PT, R3, RZ, PT ;  /* 0x000000ff0300720c */ /* 0x000fe40003f25270 */
[----:B------:R-:W2:Y:S02]  /*14630*/  SYNCS.PHASECHK.TRANS64.TRYWAIT P0, [UR38+0x28c48], R2 ;  /* 0x028c4802ff0075a7 */ /* 0x000ea40008000166 */
[----:B--2---:R-:W-:Y:S09]  /*14640*/  @!P0 BRA `(.L_x_1927) ;  /* 0x0000001800408947 */ /* 0x004ff20003800000 */
.L_x_1975:
[----:B------:R-:W-:Y:S05]  /*14650*/  BSYNC B1 ;  /* 0x0000000000017941 */ /* 0x000fea0003800000 */
.L_x_1926:
[----:B------:R-:W-:Y:S04]  /*14660*/  BSSY B1, `(.L_x_1928) ;  /* 0x0000007000017945 */ /* 0x000fe80003800000 */
[----:B------:R-:W-:Y:S05]  /*14670*/  @P1 BRA `(.L_x_1929) ;  /* 0x0000000000141947 */ /* 0x000fea0003800000 */
[----:B------:R-:W-:Y:S01]  /*14680*/  ISETP.NE.AND P0, PT, R10, RZ, PT ;  /* 0x000000ff0a00720c */ /* 0x000fe20003f05270 */
[----:B--2---:R-:W-:-:S04]  /*14690*/  IMAD.MOV.U32 R3, RZ, RZ, 0x2000 ;  /* 0x00002000ff037424 */ /* 0x004fc800078e00ff */
[----:B------:R3:W-:Y:S08]  /*146a0*/  SYNCS.ARRIVE.TRANS64 RZ, [UR38+0x28c38], R3 ;  /* 0x028c3803ffff79a7 */ /* 0x0007f00008000026 */
[----:B---3--:R-:W-:Y:S05]  /*146b0*/  @!P0 BRA `(.L_x_1929) ;  /* 0x0000000000048947 */ /* 0x008fea0003800000 */
[----:B------:R-:W-:Y:S01]  /*146c0*/  BPT.TRAP 0x1 ;  /* 0x000000040000795c */ /* 0x000fe20000300000 */
.L_x_1929:
[----:B------:R-:W-:Y:S05]  /*146d0*/  BSYNC B1 ;  /* 0x0000000000017941 */ /* 0x000fea0003800000 */
.L_x_1928:
[----:B------:R-:W-:Y:S01]  /*146e0*/  IMAD.MOV.U32 R4, RZ, RZ, RZ ;  /* 0x000000ffff047224 */ /* 0x000fe200078e00ff */
[----:B------:R-:W-:Y:S01]  /*146f0*/  ULDC.64 UR4, c[0x0][0x198] ;  /* 0x0000660000047ab9 */ /* 0x000fe20000000a00 */
[----:B------:R-:W-:Y:S01]  /*14700*/  PLOP3.LUT P0, PT, PT, PT, PT, 0x80, 0x0 ;  /* 0x000000000000781c */ /* 0x000fe20003f0f070 */
[----:B------:R-:W-:Y:S01]  /*14710*/  UIADD3 UR4, UP0, UR4, 0x370, URZ ;  /* 0x0000037004047890 */ /* 0x000fe2000ff1e03f */
[----:B------:R-:W-:Y:S01]  /*14720*/  SHF.L.U32 R7, R7, 0x6, RZ ;  /* 0x0000000607077819 */ /* 0x000fe200000006ff */
[----:B------:R-:W-:Y:S01]  /*14730*/  UIADD3 UR8, UR38, 0x24400, URZ ;  /* 0x0002440026087890 */ /* 0x000fe2000fffe03f */
[----:B------:R-:W-:Y:S01]  /*14740*/  R2UR UR10, R4 ;  /* 0x00000000040a72ca */ /* 0x000fe200000e0000 */
[----:B------:R-:W-:Y:S02]  /*14750*/  UIADD3 UR9, UR38, 0x28c38, URZ ;  /* 0x00028c3826097890 */ /* 0x000fe4000fffe03f */
[----:B------:R-:W-:Y:S01]  /*14760*/  UIADD3.X UR5, URZ, UR5, URZ, UP0, !UPT ;  /* 0x000000053f057290 */ /* 0x000fe200087fe43f */
[----:B------:R-:W-:Y:S01]  /*14770*/  UMOV UR6, 0x0 ;  /* 0x0000000000067882 */ /* 0x000fe20000000000 */
[----:B------:R-:W-:-:S10]  /*14780*/  UMOV UR7, 0x14f00000 ;  /* 0x14f0000000077882 */ /* 0x000fd40000000000 */
.L_x_1930:
        /* <DEDUP_REMOVED lines=11> */
.L_x_1976:
[----:B------:R-:W-:Y:S05]  /*14840*/  BSYNC B1 ;  /* 0x0000000000017941 */ /* 0x000fea0003800000 */
.L_x_1931:
[----:B------:R-:W-:Y:S01]  /*14850*/  BSSY B1, `(.L_x_1933) ;  /* 0x0000009000017945 */ /* 0x000fe20003800000 */
[----:B--2---:R-:W-:Y:S02]  /*14860*/  IMAD.MOV.U32 R2, RZ, RZ, 0x0 ;  /* 0x00000000ff027424 */ /* 0x004fe400078e00ff */
[----:B------:R-:W-:Y:S01]  /*14870*/  IMAD.MOV.U32 R3, RZ, RZ, 0x14f00000 ;  /* 0x14f00000ff037424 */ /* 0x000fe200078e00ff */
[----:B------:R-:W-:Y:S06]  /*14880*/  @P1 BRA `(.L_x_1934) ;  /* 0x0000000000141947 */ /* 0x000fec0003800000 */
[----:B------:R-:W-:Y:S01]  /*14890*/  ISETP.NE.AND P0, PT, R10, RZ, PT ;  /* 0x000000ff0a00720c */ /* 0x000fe20003f05270 */
[----:B0-----:R-:W-:-:S04]  /*148a0*/  IMAD.MOV.U32 R5, RZ, RZ, 0x10000 ;  /* 0x00010000ff057424 */ /* 0x001fc800078e00ff */
[----:B------:R2:W-:Y:S08]  /*148b0*/  SYNCS.ARRIVE.TRANS64 RZ, [UR38+0x28c58], R5 ;  /* 0x028c5805ffff79a7 */ /* 0x0005f00008000026 */
[----:B--2---:R-:W-:Y:S05]  /*148c0*/  @!P0 BRA `(.L_x_1934) ;  /* 0x0000000000048947 */ /* 0x004fea0003800000 */
[----:B------:R-:W-:Y:S01]  /*148d0*/  BPT.TRAP 0x1 ;  /* 0x000000040000795c */ /* 0x000fe20000300000 */
.L_x_1934:
[----:B------:R-:W-:Y:S05]  /*148e0*/  BSYNC B1 ;  /* 0x0000000000017941 */ /* 0x000fea0003800000 */
.L_x_1933:
        /* <DEDUP_REMOVED lines=9> */
.L_x_1935:
        /* <DEDUP_REMOVED lines=13> */
.L_x_1936:
        /* <DEDUP_REMOVED lines=13> */
.L_x_1937:
        /* <DEDUP_REMOVED lines=13> */
.L_x_1938:
        /* <DEDUP_REMOVED lines=13> */
.L_x_1939:
        /* <DEDUP_REMOVED lines=13> */
.L_x_1940:
        /* <DEDUP_REMOVED lines=13> */
.L_x_1941:
        /* <DEDUP_REMOVED lines=13> */
.L_x_1942:
        /* <DEDUP_REMOVED lines=8> */
.L_x_1924:
[----:B------:R-:W-:Y:S05]  /*14fb0*/  BSYNC B0 ;  /* 0x0000000000007941 */ /* 0x000fea0003800000 */
.L_x_1923:
[----:B------:R-:W-:Y:S01]  /*14fc0*/  LOP3.LUT R0, R0, 0x1, RZ, 0x3c, !PT ;  /* 0x0000000100007812 */ /* 0x000fe200078e3cff */
[----:B------:R-:W-:Y:S01]  /*14fd0*/  IMAD.MOV.U32 R9, RZ, RZ, RZ ;  /* 0x000000ffff097224 */ /* 0x000fe200078e00ff */
[----:B------:R-:W-:-:S07]  /*14fe0*/  MOV R6, RZ ;  /* 0x000000ff00067202 */ /* 0x000fce0000000f00 */
.L_x_1848:
[----:B------:R-:W2:Y:S01]  /*14ff0*/  S2R R3, SR_CgaCtaId ;  /* 0x0000000000037919 */ /* 0x000ea20000008800 */
[----:B------:R-:W-:Y:S02]  /*15000*/  MOV R2, 0x400 ;  /* 0x0000040000027802 */ /* 0x000fe40000000f00 */
[----:B------:R-:W-:Y:S02]  /*15010*/  SHF.L.U32 R9, R9, 0x1f, RZ ;  /* 0x0000001f09097819 */ /* 0x000fe400000006ff */
[----:B--2---:R-:W-:-:S04]  /*15020*/  LEA R2, R3, R2, 0x18 ;  /* 0x0000000203027211 */ /* 0x004fc800078ec0ff */
[----:B------:R-:W2:Y:S02]  /*15030*/  SYNCS.PHASECHK.TRANS64.TRYWAIT P0, [R2+URZ+0x28c20], R9 ;  /* 0x028c2009020075a7 */ /* 0x000ea4000800017f */
[----:B--2---:R-:W-:Y:S05]  /*15040*/  @!P0 BRA `(.L_x_1943) ;  /* 0x0000000c00f08947 */ /* 0x004fea0003800000 */
.L_x_1977:
[----:B------:R-:W-:-:S03]  /*15050*/  UMOV UR4, 0xffffffff ;  /* 0xffffffff00047882 */ /* 0x000fc60000000000 */
[----:B------:R-:W-:Y:S05]  /*15060*/  BRA.DIV UR4, `(.L_x_1944) ;  /* 0x0000000e04fc7947 */ /* 0x000fea000b800000 */
[----:B------:R-:W3:Y:S02]  /*15070*/  S2R R3, SR_TID.X ;  /* 0x0000000000037919 */ /* 0x000ee40000002100 */
[----:B---3--:R-:W-:-:S04]  /*15080*/  SHF.R.U32.HI R3, RZ, 0x5, R3 ;  /* 0x00000005ff037819 */ /* 0x008fc80000011603 */
[----:B------:R-:W-:-:S05]  /*15090*/  LOP3.LUT R3, R3, 0x3, RZ, 0xc0, !PT ;  /* 0x0000000303037812 */ /* 0x000fca00078ec0ff */
[----:B------:R3:W4:Y:S02]  /*150a0*/  SHFL.IDX PT, R14, R3, RZ, 0x1f ;  /* 0x00001fff030e7589 */ /* 0x00072400000e0000 */
.L_x_1980:
[----:B----4-:R-:W-:-:S13]  /*150b0*/  ISETP.NE.AND P0, PT, R14, RZ, PT ;  /* 0x000000ff0e00720c */ /* 0x010fda0003f05270 */
[----:B------:R-:W-:Y:S05]  /*150c0*/  @P0 BRA `(.L_x_1747) ;  /* 0x0000000000880947 */ /* 0x000fea0003800000 */
[----:B------:R-:W-:-:S03]  /*150d0*/  UMOV UR4, 0xffffffff ;  /* 0xffffffff00047882 */ /* 0x000fc60000000000 */
[----:B------:R-:W-:Y:S05]  /*150e0*/  BRA.DIV UR4, `(.L_x_1945) ;  /* 0x0000001204107947 */ /* 0x000fea000b800000 */
[----:B------:R-:W-:-:S13]  /*150f0*/  ELECT P6, URZ, PT ;  /* 0x00000000003f782f */ /* 0x000fda00038c0000 */
.L_x_1983:
[----:B------:R-:W-:Y:S05]  /*15100*/  @!P6 BRA `(.L_x_1747) ;  /* 0x000000000078e947 */ /* 0x000fea0003800000 */
[----:B------:R-:W-:-:S06]  /*15110*/  ULOP3.LUT UR4, UR45, 0x2, URZ, 0xfc, !UPT ;  /* 0x000000022d047892 */ /* 0x000fcc000f8efc3f */
[----:B---3--:R-:W-:-:S05]  /*15120*/  IMAD.U32 R3, RZ, RZ, UR4 ;  /* 0x00000004ff037e24 */ /* 0x008fca000f8e00ff */
[----:B------:R-:W-:-:S13]  /*15130*/  ISETP.NE.AND P2, PT, R3, 0x3, PT ;  /* 0x000000030300780c */ /* 0x000fda0003f45270 */
[----:B------:R-:W-:Y:S05]  /*15140*/  @!P2 BRA `(.L_x_1946) ;  /* 0x000000000004a947 */ /* 0x000fea0003800000 */
[----:B------:R-:W-:Y:S01]  /*15150*/  BPT.TRAP 0x1 ;  /* 0x000000040000795c */ /* 0x000fe20000300000 */
.L_x_1946:
[----:B------:R-:W-:Y:S01]  /*15160*/  VIADD R8, R2, 0x28c40 ;  /* 0x00028c4002087836 */ /* 0x000fe20000000000 */
[----:B------:R-:W-:Y:S01]  /*15170*/  SHF.L.U32 R4, R0, 0x1f, RZ ;  /* 0x0000001f00047819 */ /* 0x000fe200000006ff */
[----:B------:R-:W-:-:S03]  /*15180*/  VIADD R3, R6, 0x1 ;  /* 0x0000000106037836 */ /* 0x000fc60000000000 */
[----:B------:R-:W-:Y:S02]  /*15190*/  LEA R7, R6, R8, 0x3 ;  /* 0x0000000806077211 */ /* 0x000fe400078e18ff */
[C---:B------:R-:W-:Y:S02]  /*151a0*/  ISETP.NE.AND P1, PT, R3.reuse, 0x2, PT ;  /* 0x000000020300780c */ /* 0x040fe40003f25270 */
[----:B------:R-:W3:Y:S02]  /*151b0*/  SYNCS.PHASECHK.TRANS64.TRYWAIT P0, [R7+URZ], R4 ;  /* 0x00000004070075a7 */ /* 0x000ee4000800017f */
[----:B0-----:R-:W-:Y:S02]  /*151c0*/  SEL R5, RZ, 0x1, P1 ;  /* 0x00000001ff057807 */ /* 0x001fe40000800000 */
[----:B------:R-:W-:Y:S02]  /*151d0*/  SEL R3, R3, RZ, P1 ;  /* 0x000000ff03037207 */ /* 0x000fe40000800000 */
[----:B------:R-:W-:-:S03]  /*151e0*/  LOP3.LUT R0, R0, R5, RZ, 0x3c, !PT ;  /* 0x0000000500007212 */ /* 0x000fc600078e3cff */
[----:B------:R-:W-:Y:S01]  /*151f0*/  IMAD R5, R3, 0x8, R8 ;  /* 0x0000000803057824 */ /* 0x000fe200078e0208 */
[----:B------:R-:W-:Y:S01]  /*15200*/  SHF.L.U32 R0, R0, 0x1f, RZ ;  /* 0x0000001f00007819 */ /* 0x000fe200000006ff */
[----:B---3--:R-:W-:Y:S06]  /*15210*/  @!P0 BRA `(.L_x_1947) ;  /* 0x0000000c00e48947 */ /* 0x008fec0003800000 */
.L_x_1984:
[----:B------:R-:W3:Y:S02]  /*15220*/  SYNCS.PHASECHK.TRANS64.TRYWAIT P0, [R5+URZ], R0 ;  /* 0x00000000050075a7 */ /* 0x000ee4000800017f */
[----:B---3--:R-:W-:Y:S05]  /*15230*/  @!P0 BRA `(.L_x_1948) ;  /* 0x0000000c00f08947 */ /* 0x008fea0003800000 */
.L_x_1985:
[----:B------:R-:W-:Y:S05]  /*15240*/  @!P2 BRA `(.L_x_1949) ;  /* 0x000000000004a947 */ /* 0x000fea0003800000 */
[----:B------:R-:W-:Y:S01]  /*15250*/  BPT.TRAP 0x1 ;  /* 0x000000040000795c */ /* 0x000fe20000300000 */
.L_x_1949:
[----:B--2---:R-:W-:-:S05]  /*15260*/  VIADD R2, R2, 0x28c60 ;  /* 0x00028c6002027836 */ /* 0x004fca0000000000 */
[----:B---3--:R-:W-:-:S04]  /*15270*/  LEA R5, R6, R2, 0x3 ;  /* 0x0000000206057211 */ /* 0x008fc800078e18ff */
[----:B------:R-:W2:Y:S02]  /*15280*/  SYNCS.PHASECHK.TRANS64.TRYWAIT P0, [R5+URZ], R4 ;  /* 0x00000004050075a7 */ /* 0x000ea4000800017f */
[----:B--2---:R-:W-:Y:S05]  /*15290*/  @!P0 BRA `(.L_x_1950) ;  /* 0x0000000c00ec8947 */ /* 0x004fea0003800000 */
.L_x_1986:
[----:B------:R-:W-:-:S07]  /*152a0*/  IMAD R3, R3, 0x8, R2 ;  /* 0x0000000803037824 */ /* 0x000fce00078e0202 */
.L_x_1951:
[----:B---3--:R3:W4:Y:S02]  /*152b0*/  SYNCS.PHASECHK.TRANS64.TRYWAIT P0, [R3+URZ], R0 ;  /* 0x00000000030075a7 */ /* 0x008724000800017f */
[----:B----4-:R-:W-:Y:S05]  /*152c0*/  @!P0 NANOSLEEP.SYNCS 0x989680 ;  /* 0x009896800000895d */ /* 0x010fea0003900000 */
[----:B------:R-:W4:Y:S02]  /*152d0*/  @!P0 SYNCS.PHASECHK.TRANS64 P0, [R3+URZ], R0 ;  /* 0x00000000030085a7 */ /* 0x000f24000800007f */
[----:B----4-:R-:W-:Y:S05]  /*152e0*/  @!P0 BRA `(.L_x_1951) ;  /* 0xfffffffc00f08947 */ /* 0x010fea000383ffff */
.L_x_1747:
[----:B------:R-:W-:Y:S05]  /*152f0*/  BSYNC B6 ;  /* 0x0000000000067941 */ /* 0x000fea0003800000 */
.L_x_1744:
[----:B------:R-:W-:Y:S05]  /*15300*/  EXIT ;  /* 0x000000000000794d */ /* 0x000fea0003800000 */
.L_x_1758:
[----:B0-----:R-:W-:-:S04]  /*15310*/  IMAD.U32 R5, RZ, RZ, UR5 ;  /* 0x00000005ff057e24 */ /* 0x001fc8000f8e00ff */
[----:B------:R0:W1:Y:S03]  /*15320*/  SYNCS.PHASECHK.TRANS64.TRYWAIT P1, [R5+URZ+0x28c50], R2 ;  /* 0x028c5002050075a7 */ /* 0x000066000802017f */
[----:B-1----:R-:W-:Y:S05]  /*15330*/  @!P1 NANOSLEEP.SYNCS 0x989680 ;  /* 0x009896800000995d */ /* 0x002fea0003900000 */
[----:B------:R-:W1:Y:S02]  /*15340*/  @!P1 SYNCS.PHASECHK.TRANS64 P1, [R5+URZ+0x28c50], R2 ;  /* 0x028c5002050095a7 */ /* 0x000e64000802007f */
[----:B-1----:R-:W-:Y:S05]  /*15350*/  @!P1 BRA `(.L_x_1758) ;  /* 0xfffffffc00ec9947 */ /* 0x002fea000383ffff */
[----:B------:R-:W-:Y:S05]  /*15360*/  BRA `(.L_x_1952) ;  /* 0xfffffec400647947 */ /* 0x000fea000383ffff */
.L_x_1763:
[----:B-1----:R-:W-:-:S04]  /*15370*/  IMAD.U32 R5, RZ, RZ, UR7 ;  /* 0x00000007ff057e24 */ /* 0x002fc8000f8e00ff */
[----:B------:R1:W2:Y:S03]  /*15380*/  SYNCS.PHASECHK.TRANS64.TRYWAIT P1, [R5+URZ+0x28c50], R2 ;  /* 0x028c5002050075a7 */ /* 0x0002a6000802017f */
[----:B--2---:R-:W-:Y:S05]  /*15390*/  @!P1 NANOSLEEP.SYNCS 0x989680 ;  /* 0x009896800000995d */ /* 0x004fea0003900000 */
[----:B------:R-:W2:Y:S02]  /*153a0*/  @!P1 SYNCS.PHASECHK.TRANS64 P1, [R5+URZ+0x28c50], R2 ;  /* 0x028c5002050095a7 */ /* 0x000ea4000802007f */
[----:B--2---:R-:W-:Y:S05]  /*153b0*/  @!P1 BRA `(.L_x_1763) ;  /* 0xfffffffc00ec9947 */ /* 0x004fea000383ffff */
[----:B------:R-:W-:Y:S05]  /*153c0*/  BRA `(.L_x_1762) ;  /* 0xfffffed0006c7947 */ /* 0x000fea000383ffff */
.L_x_1773:
[----:B0-----:R-:W-:-:S04]  /*153d0*/  MOV R9, UR37 ;  /* 0x0000002500097c02 */ /* 0x001fc80008000f00 */
[----:B------:R0:W1:Y:S03]  /*153e0*/  SYNCS.PHASECHK.TRANS64.TRYWAIT P0, [R9+URZ+0x28c00], R14 ;  /* 0x028c000e090075a7 */ /* 0x000066000800017f */
[----:B-1----:R-:W-:Y:S05]  /*153f0*/  @!P0 NANOSLEEP.SYNCS 0x989680 ;  /* 0x009896800000895d */ /* 0x002fea0003900000 */
[----:B------:R-:W1:Y:S02]  /*15400*/  @!P0 SYNCS.PHASECHK.TRANS64 P0, [R9+URZ+0x28c00], R14 ;  /* 0x028c000e090085a7 */ /* 0x000e64000800007f */
[----:B-1----:R-:W-:Y:S05]  /*15410*/  @!P0 BRA `(.L_x_1773) ;  /* 0xfffffffc00ec8947 */ /* 0x002fea000383ffff */
[----:B------:R-:W-:Y:S05]  /*15420*/  BRA `(.L_x_1953) ;  /* 0xfffffee800a07947 */ /* 0x000fea000383ffff */
.L_x_1777:
[----:B--2---:R-:W-:-:S04]  /*15430*/  IMAD.U32 R5, RZ, RZ, UR37 ;  /* 0x00000025ff057e24 */ /* 0x004fc8000f8e00ff */
[----:B------:R2:W3:Y:S03]  /*15440*/  SYNCS.PHASECHK.TRANS64.TRYWAIT P0, [R5+URZ+0x28c30], R14 ;  /* 0x028c300e050075a7 */ /* 0x0004e6000800017f */
[----:B---3--:R-:W-:Y:S05]  /*15450*/  @!P0 NANOSLEEP.SYNCS 0x989680 ;  /* 0x009896800000895d */ /* 0x008fea0003900000 */
[----:B------:R-:W3:Y:S02]  /*15460*/  @!P0 SYNCS.PHASECHK.TRANS64 P0, [R5+URZ+0x28c30], R14 ;  /* 0x028c300e050085a7 */ /* 0x000ee4000800007f */
[----:B---3--:R-:W-:Y:S05]  /*15470*/  @!P0 BRA `(.L_x_1777) ;  /* 0xfffffffc00ec8947 */ /* 0x008fea000383ffff */
[----:B------:R-:W-:Y:S05]  /*15480*/  BRA `(.L_x_1776) ;  /* 0xfffffee800ec7947 */ /* 0x000fea000383ffff */
.L_x_1789:
[----:B-1----:R1:W3:Y:S02]  /*15490*/  SYNCS.PHASECHK.TRANS64.TRYWAIT P0, [R13+URZ+0x28c50], R14 ;  /* 0x028c500e0d0075a7 */ /* 0x0022e4000800017f */
[----:B---3--:R-:W-:Y:S05]  /*154a0*/  @!P0 NANOSLEEP.SYNCS 0x989680 ;  /* 0x009896800000895d */ /* 0x008fea0003900000 */
[----:B------:R-:W3:Y:S02]  /*154b0*/  @!P0 SYNCS.PHASECHK.TRANS64 P0, [R13+URZ+0x28c50], R14 ;  /* 0x028c500e0d0085a7 */ /* 0x000ee4000800007f */
[----:B---3--:R-:W-:Y:S05]  /*154c0*/  @!P0 BRA `(.L_x_1789) ;  /* 0xfffffffc00f08947 */ /* 0x008fea000383ffff */
[----:B------:R-:W-:Y:S05]  /*154d0*/  BRA `(.L_x_1788) ;  /* 0xffffff0c00587947 */ /* 0x000fea000383ffff */
.L_x_1797:
[----:B0-----:R-:W-:-:S04]  /*154e0*/  IMAD.U32 R14, RZ, RZ, UR32 ;  /* 0x00000020ff0e7e24 */ /* 0x001fc8000f8e00ff */
[----:B------:R0:W3:Y:S03]  /*154f0*/  SYNCS.PHASECHK.TRANS64.TRYWAIT P0, [R14+URZ+0x28c30], R13 ;  /* 0x028c300d0e0075a7 */ /* 0x0000e6000800017f */
[----:B---3--:R-:W-:Y:S05]  /*15500*/  @!P0 NANOSLEEP.SYNCS 0x989680 ;  /* 0x009896800000895d */ /* 0x008fea0003900000 */
[----:B------:R-:W3:Y:S02]  /*15510*/  @!P0 SYNCS.PHASECHK.TRANS64 P0, [R14+URZ+0x28c30], R13 ;  /* 0x028c300d0e0085a7 */ /* 0x000ee4000800007f */
[----:B---3--:R-:W-:Y:S05]  /*15520*/  @!P0 BRA `(.L_x_1797) ;  /* 0xfffffffc00ec8947 */ /* 0x008fea000383ffff */
[----:B------:R-:W-:Y:S05]  /*15530*/  BRA `(.L_x_1796) ;  /* 0xffffff1000c47947 */ /* 0x000fea000383ffff */
.L_x_1809:
[----:B-1----:R1:W3:Y:S02]  /*15540*/  SYNCS.PHASECHK.TRANS64.TRYWAIT P0, [R14+URZ+0x28c50], R13 ;  /* 0x028c500d0e0075a7 */ /* 0x0022e4000800017f */
[----:B---3--:R-:W-:Y:S05]  /*15550*/  @!P0 NANOSLEEP.SYNCS 0x989680 ;  /* 0x009896800000895d */ /* 0x008fea0003900000 */
[----:B------:R-:W3:Y:S02]  /*15560*/  @!P0 SYNCS.PHASECHK.TRANS64 P0, [R14+URZ+0x28c50], R13 ;  /* 0x028c500d0e0085a7 */ /* 0x000ee4000800007f */
[----:B---3--:R-:W-:Y:S05]  /*15570*/  @!P0 BRA `(.L_x_1809) ;  /* 0xfffffffc00f08947 */ /* 0x008fea000383ffff */
[----:B------:R-:W-:Y:S05]  /*15580*/  BRA `(.L_x_1808) ;  /* 0xffffff3400ac7947 */ /* 0x000fea000383ffff */
.L_x_1818:
[----:B-1----:R-:W-:-:S04]  /*15590*/  IMAD.U32 R6, RZ, RZ, UR29 ;  /* 0x0000001dff067e24 */ /* 0x002fc8000f8e00ff */
[----:B------:R1:W4:Y:S03]  /*155a0*/  SYNCS.PHASECHK.TRANS64.TRYWAIT P1, [R6+URZ+0x28c30], R13 ;  /* 0x028c300d060075a7 */ /* 0x000326000802017f */
[----:B----4-:R-:W-:Y:S05]  /*155b0*/  @!P1 NANOSLEEP.SYNCS 0x989680 ;  /* 0x009896800000995d */ /* 0x010fea0003900000 */
[----:B------:R-:W4:Y:S02]  /*155c0*/  @!P1 SYNCS.PHASECHK.TRANS64 P1, [R6+URZ+0x28c30], R13 ;  /* 0x028c300d060095a7 */ /* 0x000f24000802007f */
[----:B----4-:R-:W-:Y:S05]  /*155d0*/  @!P1 BRA `(.L_x_1818) ;  /* 0xfffffffc00ec9947 */ /* 0x010fea000383ffff */
[----:B------:R-:W-:Y:S05]  /*155e0*/  BRA `(.L_x_1817) ;  /* 0xffffff3c00547947 */ /* 0x000fea000383ffff */
.L_x_1822:
[----:B--2---:R2:W3:Y:S02]  /*155f0*/  SYNCS.PHASECHK.TRANS64.TRYWAIT P1, [R192+URZ+0x28c50], R13 ;  /* 0x028c500dc00075a7 */ /* 0x0044e4000802017f */
[----:B---3--:R-:W-:Y:S05]  /*15600*/  @!P1 NANOSLEEP.SYNCS 0x989680 ;  /* 0x009896800000995d */ /* 0x008fea0003900000 */
[----:B------:R-:W3:Y:S02]  /*15610*/  @!P1 SYNCS.PHASECHK.TRANS64 P1, [R192+URZ+0x28c50], R13 ;  /* 0x028c500dc00095a7 */ /* 0x000ee4000802007f */
[----:B---3--:R-:W-:Y:S05]  /*15620*/  @!P1 BRA `(.L_x_1822) ;  /* 0xfffffffc00f09947 */ /* 0x008fea000383ffff */
[----:B------:R-:W-:Y:S05]  /*15630*/  BRA `(.L_x_1821) ;  /* 0xffffff5400707947 */ /* 0x000fea000383ffff */
.L_x_1828:
[----:B-1----:R-:W-:-:S04]  /*15640*/  MOV R6, UR31 ;  /* 0x0000001f00067c02 */ /* 0x002fc80008000f00 */
[----:B------:R1:W3:Y:S03]  /*15650*/  SYNCS.PHASECHK.TRANS64.TRYWAIT P0, [R6+URZ+0x28c30], R13 ;  /* 0x028c300d060075a7 */ /* 0x0002e6000800017f */
[----:B---3--:R-:W-:Y:S05]  /*15660*/  @!P0 NANOSLEEP.SYNCS 0x989680 ;  /* 0x009896800000895d */ /* 0x008fea0003900000 */
[----:B------:R-:W3:Y:S02]  /*15670*/  @!P0 SYNCS.PHASECHK.TRANS64 P0, [R6+URZ+0x28c30], R13 ;  /* 0x028c300d060085a7 */ /* 0x000ee4000800007f */
[----:B---3--:R-:W-:Y:S05]  /*15680*/  @!P0 BRA `(.L_x_1828) ;  /* 0xfffffffc00ec8947 */ /* 0x008fea000383ffff */
[----:B------:R-:W-:Y:S05]  /*15690*/  BRA `(.L_x_1827) ;  /* 0xffffff5800687947 */ /* 0x000fea000383ffff */
.L_x_1840:
[----:B-1----:R1:W3:Y:S02]  /*156a0*/  SYNCS.PHASECHK.TRANS64.TRYWAIT P0, [R16+URZ+0x28c50], R13 ;  /* 0x028c500d100075a7 */ /* 0x0022e4000800017f */
[----:B---3--:R-:W-:Y:S05]  /*156b0*/  @!P0 NANOSLEEP.SYNCS 0x989680 ;  /* 0x009896800000895d */ /* 0x008fea0003900000 */
[----:B------:R-:W3:Y:S02]  /*156c0*/  @!P0 SYNCS.PHASECHK.TRANS64 P0, [R16+URZ+0x28c50], R13 ;  /* 0x028c500d100085a7 */ /* 0x000ee4000800007f */
[----:B---3--:R-:W-:Y:S05]  /*156d0*/  @!P0 BRA `(.L_x_1840) ;  /* 0xfffffffc00f08947 */ /* 0x008fea000383ffff */
[----:B------:R-:W-:Y:S05]  /*156e0*/  BRA `(.L_x_1839) ;  /* 0xffffff7c00347947 */ /* 0x000fea000383ffff */
.L_x_1859:
[----:B------:R-:W-:Y:S01]  /*156f0*/  IMAD.MOV.U32 R13, RZ, RZ, R19 ;  /* 0x000000ffff0d7224 */ /* 0x000fe200078e0013 */
[----:B------:R-:W-:Y:S01]  /*15700*/  MOV R15, 0xffffffff ;  /* 0xffffffff000f7802 */ /* 0x000fe20000000f00 */
[----:B------:R-:W-:Y:S02]  /*15710*/  IMAD.MOV.U32 R12, RZ, RZ, RZ ;  /* 0x000000ffff0c7224 */ /* 0x000fe400078e00ff */
[----:B------:R-:W-:-:S07]  /*15720*/  IMAD.MOV.U32 R11, RZ, RZ, 0x1f ;  /* 0x0000001fff0b7424 */ /* 0x000fce00078e00ff */
[----:B------:R-:W-:Y:S05]  /*15730*/  WARPSYNC.COLLECTIVE R15, `(.L_x_1954) ;  /* 0x000000000f087348 */ /* 0x000fea0003c00000 */
[----:B------:R0:W1:Y:S02]  /*15740*/  SHFL.IDX P6, R14, R13, R12, R11 ;  /* 0x0000000c0d0e7389 */ /* 0x00006400000c000b */
[----:B01----:R-:W-:Y:S01]  /*15750*/  ENDCOLLECTIVE ;  /* 0x000000000000791b */ /* 0x003fe20003800000 */
.L_x_1954:
[----:B------:R-:W-:Y:S05]  /*15760*/  BRA `(.L_x_1955) ;  /* 0xffffffbc00f87947 */ /* 0x000fea000383ffff */
.L_x_1861:
[----:B------:R-:W-:Y:S01]  /*15770*/  BSSY B0, `(.L_x_1956) ;  /* 0x0000006000007945 */ /* 0x000fe20003800000 */
[----:B------:R-:W-:-:S07]  /*15780*/  IMAD.MOV.U32 R15, RZ, RZ, -0x1 ;  /* 0xffffffffff0f7424 */ /* 0x000fce00078e00ff */
[----:B------:R-:W-:Y:S05]  /*15790*/  WARPSYNC.COLLECTIVE R15, `(.L_x_1957) ;  /* 0x000000000f0c7348 */ /* 0x000fea0003c00000 */
[----:B------:R-:W-:Y:S02]  /*157a0*/  ELECT P6, UR62, PT ;  /* 0x00000000003e782f */ /* 0x000fe400038c0000 */
[----:B------:R-:W-:Y:S01]  /*157b0*/  MOV R14, UR62 ;  /* 0x0000003e000e7c02 */ /* 0x000fe20008000f00 */
[----:B------:R-:W-:Y:S10]  /*157c0*/  ENDCOLLECTIVE ;  /* 0x000000000000791b */ /* 0x000ff40003800000 */
.L_x_1957:
[----:B------:R-:W-:Y:S05]  /*157d0*/  BSYNC B0 ;  /* 0x0000000000007941 */ /* 0x000fea0003800000 */
.L_x_1956:
[----:B------:R-:W-:Y:S05]  /*157e0*/  BRA `(.L_x_1958) ;  /* 0xffffffbc00f87947 */ /* 0x000fea000383ffff */
.L_x_1863:
[----:B0-----:R-:W-:-:S04]  /*157f0*/  IMAD.U32 R3, RZ, RZ, UR38 ;  /* 0x00000026ff037e24 */ /* 0x001fc8000f8e00ff */
[----:B------:R0:W1:Y:S03]  /*15800*/  SYNCS.PHASECHK.TRANS64.TRYWAIT P0, [R3+URZ+0x28c40], R0 ;  /* 0x028c4000030075a7 */ /* 0x000066000800017f */
[----:B-1----:R-:W-:Y:S05]  /*15810*/  @!P0 NANOSLEEP.SYNCS 0x989680 ;  /* 0x009896800000895d */ /* 0x002fea0003900000 */
[----:B------:R-:W1:Y:S02]  /*15820*/  @!P0 SYNCS.PHASECHK.TRANS64 P0, [R3+URZ+0x28c40], R0 ;  /* 0x028c4000030085a7 */ /* 0x000e64000800007f */
[----:B-1----:R-:W-:Y:S05]  /*15830*/  @!P0 BRA `(.L_x_1863) ;  /* 0xfffffffc00ec8947 */ /* 0x002fea000383ffff */
[----:B------:R-:W-:Y:S05]  /*15840*/  BRA `(.L_x_1959) ;  /* 0xffffffc000587947 */ /* 0x000fea000383ffff */
.L_x_1866:
[----:B------:R-:W-:Y:S01]  /*15850*/  IMAD.MOV.U32 R13, RZ, RZ, R7 ;  /* 0x000000ffff0d7224 */ /* 0x000fe200078e0007 */
[----:B------:R-:W-:Y:S01]  /*15860*/  MOV R12, RZ ;  /* 0x000000ff000c7202 */ /* 0x000fe20000000f00 */
[----:B------:R-:W-:Y:S02]  /*15870*/  IMAD.MOV.U32 R11, RZ, RZ, 0x181f ;  /* 0x0000181fff0b7424 */ /* 0x000fe400078e00ff */
[----:B------:R-:W-:Y:S02]  /*15880*/  IMAD.MOV.U32 R15, RZ, RZ, -0x1 ;  /* 0xffffffffff0f7424 */ /* 0x000fe400078e00ff */
[----:B------:R-:W-:-:S07]  /*15890*/  VIADD R4, R4, UR40 ;  /* 0x0000002804047c36 */ /* 0x000fce0008000000 */
[----:B------:R-:W-:Y:S05]  /*158a0*/  WARPSYNC.COLLECTIVE R15, `(.L_x_1960) ;  /* 0x000000000f087348 */ /* 0x000fea0003c00000 */
[----:B------:R0:W1:Y:S02]  /*158b0*/  SHFL.IDX P6, R14, R13, R12, R11 ;  /* 0x0000000c0d0e7389 */ /* 0x00006400000c000b */
[----:B01----:R-:W-:Y:S01]  /*158c0*/  ENDCOLLECTIVE ;  /* 0x000000000000791b */ /* 0x003fe20003800000 */
.L_x_1960:
[----:B------:R-:W-:Y:S01]  /*158d0*/  MOV R13, R0 ;  /* 0x00000000000d7202 */ /* 0x000fe20000000f00 */
[----:B------:R-:W-:-:S07]  /*158e0*/  IMAD.MOV.U32 R2, RZ, RZ, R14 ;  /* 0x000000ffff027224 */ /* 0x000fce00078e000e */
[----:B------:R-:W-:Y:S05]  /*158f0*/  WARPSYNC.COLLECTIVE R15, `(.L_x_1961) ;  /* 0x000000000f087348 */ /* 0x000fea0003c00000 */
[----:B------:R0:W1:Y:S02]  /*15900*/  SHFL.IDX P6, R14, R13, R12, R11 ;  /* 0x0000000c0d0e7389 */ /* 0x00006400000c000b */
[----:B01----:R-:W-:Y:S01]  /*15910*/  ENDCOLLECTIVE ;  /* 0x000000000000791b */ /* 0x003fe20003800000 */
.L_x_1961:
[----:B------:R-:W-:Y:S02]  /*15920*/  ULDC UR4, c[0x0][0x288] ;  /* 0x0000a20000047ab9 */ /* 0x000fe40000000800 */
[----:B------:R-:W-:-:S05]  /*15930*/  IMAD R6, R6, UR4, RZ ;  /* 0x0000000406067c24 */ /* 0x000fca000f8e02ff */
[C---:B------:R-:W-:Y:S02]  /*15940*/  ISETP.GE.AND P1, PT, R4.reuse, R6, PT ;  /* 0x000000060400720c */ /* 0x040fe40003f26270 */
[----:B------:R-:W-:Y:S01]  /*15950*/  IADD3 R11, R4, 0x10, RZ ;  /* 0x00000010040b7810 */ /* 0x000fe20007ffe0ff */
[----:B------:R-:W-:Y:S02]  /*15960*/  IMAD.MOV.U32 R13, RZ, RZ, R7 ;  /* 0x000000ffff0d7224 */ /* 0x000fe400078e0007 */
[----:B------:R-:W-:-:S08]  /*15970*/  IMAD.MOV.U32 R12, RZ, RZ, 0x1 ;  /* 0x00000001ff0c7424 */ /* 0x000fd000078e00ff */
[----:B------:R-:W-:Y:S02]  /*15980*/  @!P1 LEA R9, R5, UR38, 0x1 ;  /* 0x0000002605099c11 */ /* 0x000fe4000f8e08ff */
[----:B------:R-:W-:-:S05]  /*15990*/  @!P1 LEA R14, P2, R8, R14, 0x1 ;  /* 0x0000000e080e9211 */ /* 0x000fca00078408ff */
[----:B------:R-:W-:Y:S02]  /*159a0*/  @!P1 IMAD.X R3, RZ, RZ, R2, P2 ;  /* 0x000000ffff039224 */ /* 0x000fe400010e0602 */
[----:B------:R-:W-:-:S05]  /*159b0*/  @!P1 IMAD.MOV.U32 R2, RZ, RZ, R14 ;  /* 0x000000ffff029224 */ /* 0x000fca00078e000e */
[----:B------:R-:W-:Y:S01]  /*159c0*/  @!PT LDS RZ, [RZ] ;  /* 0x00000000fffff984 */ /* 0x000fe20000000800 */
[----:B------:R-:W-:Y:S01]  /*159d0*/  @!PT LDS RZ, [RZ] ;  /* 0x00000000fffff984 */ /* 0x000fe20000000800 */
[----:B------:R-:W-:Y:S01]  /*159e0*/  @!PT LDS RZ, [RZ] ;  /* 0x00000000fffff984 */ /* 0x000fe20000000800 */
[----:B------:R0:W-:Y:S01]  /*159f0*/  @!P1 LDGSTS.E.BYPASS.LTC128B.128 [R9+0x20400], desc[UR48][R2.64], !P0 ;  /* 0x2040000002099fae */ /* 0x0001e2000c101d70 */
[----:B------:R-:W-:Y:S02]  /*15a00*/  ISETP.GE.AND P1, PT, R11, R6, PT ;  /* 0x000000060b00720c */ /* 0x000fe40003f26270 */
[----:B------:R-:W-:-:S11]  /*15a10*/  MOV R11, 0x181f ;  /* 0x0000181f000b7802 */ /* 0x000fd60000000f00 */
[----:B0-----:R-:W-:Y:S05]  /*15a20*/  WARPSYNC.COLLECTIVE R15, `(.L_x_1962) ;  /* 0x000000000f087348 */ /* 0x001fea0003c00000 */
[----:B------:R1:W2:Y:S02]  /*15a30*/  SHFL.IDX P6, R14, R13, R12, R11 ;  /* 0x0000000c0d0e7389 */ /* 0x0002a400000c000b */
[----:B012---:R-:W-:Y:S01]  /*15a40*/  ENDCOLLECTIVE ;  /* 0x000000000000791b */ /* 0x007fe20003800000 */
.L_x_1962:
[----:B------:R-:W-:Y:S01]  /*15a50*/  VIADD R9, R4, 0x20 ;  /* 0x0000002004097836 */ /* 0x000fe20000000000 */
[----:B------:R-:W-:Y:S01]  /*15a60*/  @!P1 LEA R21, R5, UR38, 0x1 ;  /* 0x0000002605159c11 */ /* 0x000fe2000f8e08ff */
[----:B------:R-:W-:Y:S02]  /*15a70*/  IMAD.MOV.U32 R13, RZ, RZ, R0 ;  /* 0x000000ffff0d7224 */ /* 0x000fe400078e0000 */
[----:B------:R-:W-:-:S07]  /*15a80*/  IMAD.MOV.U32 R2, RZ, RZ, R14 ;  /* 0x000000ffff027224 */ /* 0x000fce00078e000e */
[----:B------:R-:W-:Y:S05]  /*15a90*/  WARPSYNC.COLLECTIVE R15, `(.L_x_1963) ;  /* 0x000000000f087348 */ /* 0x000fea0003c00000 */
[----:B------:R0:W1:Y:S02]  /*15aa0*/  SHFL.IDX P6, R14, R13, R12, R11 ;  /* 0x0000000c0d0e7389 */ /* 0x00006400000c000b */
[----:B01----:R-:W-:Y:S01]  /*15ab0*/  ENDCOLLECTIVE ;  /* 0x000000000000791b */ /* 0x003fe20003800000 */
.L_x_1963:
[----:B------:R-:W-:Y:S01]  /*15ac0*/  MOV R13, R7 ;  /* 0x00000007000d7202 */ /* 0x000fe20000000f00 */
[----:B------:R-:W-:Y:S01]  /*15ad0*/  IMAD.MOV.U32 R12, RZ, RZ, 0x2 ;  /* 0x00000002ff0c7424 */ /* 0x000fe200078e00ff */
[----:B------:R-:W-:-:S04]  /*15ae0*/  @!P1 LEA R14, P2, R8, R14, 0x1 ;  /* 0x0000000e080e9211 */ /* 0x000fc800078408ff */
[----:B------:R-:W-:Y:S01]  /*15af0*/  @!P1 IADD3.X R3, RZ, R2, RZ, P2, !PT ;  /* 0x00000002ff039210 */ /* 0x000fe200017fe4ff */
[----:B------:R-:W-:-:S08]  /*15b00*/  @!P1 IMAD.MOV.U32 R2, RZ, RZ, R14 ;  /* 0x000000ffff029224 */ /* 0x000fd000078e000e */
[----:B------:R-:W-:Y:S05]  /*15b10*/  WARPSYNC.COLLECTIVE R15, `(.L_x_1964) ;  /* 0x000000000f087348 */ /* 0x000fea0003c00000 */
[----:B------:R0:W1:Y:S02]  /*15b20*/  SHFL.IDX P6, R14, R13, R12, R11 ;  /* 0x0000000c0d0e7389 */ /* 0x00006400000c000b */
[----:B01----:R-:W-:Y:S01]  /*15b30*/  ENDCOLLECTIVE ;  /* 0x000000000000791b */ /* 0x003fe20003800000 */
.L_x_1964:
[----:B------:R-:W-:Y:S01]  /*15b40*/  @!PT LDS RZ, [RZ] ;  /* 0x00000000fffff984 */ /* 0x000fe20000000800 */
[----:B------:R-:W-:Y:S01]  /*15b50*/  @!PT LDS RZ, [RZ] ;  /* 0x00000000fffff984 */ /* 0x000fe20000000800 */
[----:B------:R-:W-:Y:S01]  /*15b60*/  @!PT LDS RZ, [RZ] ;  /* 0x00000000fffff984 */ /* 0x000fe20000000800 */
[----:B------:R0:W-:Y:S01]  /*15b70*/  @!P1 LDGSTS.E.BYPASS.LTC128B.128 [R21+0x20c00], desc[UR48][R2.64], !P0 ;  /* 0x20c0000002159fae */ /* 0x0001e2000c101d70 */
[----:B------:R-:W-:Y:S02]  /*15b80*/  ISETP.GE.AND P1, PT, R9, R6, PT ;  /* 0x000000060900720c */ /* 0x000fe40003f26270 */
[----:B------:R-:W-:-:S11]  /*15b90*/  MOV R13, R0 ;  /* 0x00000000000d7202 */ /* 0x000fd60000000f00 */
[----:B------:R-:W-:Y:S01]  /*15ba0*/  @!P1 LEA R9, R5, UR38, 0x1 ;  /* 0x0000002605099c11 */ /* 0x000fe2000f8e08ff */
[----:B0-----:R-:W-:-:S07]  /*15bb0*/  IMAD.MOV.U32 R2, RZ, RZ, R14 ;  /* 0x000000ffff027224 */ /* 0x001fce00078e000e */
[----:B------:R-:W-:Y:S05]  /*15bc0*/  WARPSYNC.COLLECTIVE R15, `(.L_x_1965) ;  /* 0x000000000f087348 */ /* 0x000fea0003c00000 */
[----:B------:R0:W1:Y:S02]  /*15bd0*/  SHFL.IDX P6, R14, R13, R12, R11 ;  /* 0x0000000c0d0e7389 */ /* 0x00006400000c000b */
[----:B01----:R-:W-:Y:S01]  /*15be0*/  ENDCOLLECTIVE ;  /* 0x000000000000791b */ /* 0x003fe20003800000 */
.L_x_1965:
[----:B------:R-:W-:Y:S01]  /*15bf0*/  MOV R13, R7 ;  /* 0x00000007000d7202 */ /* 0x000fe20000000f00 */
[----:B------:R-:W-:Y:S01]  /*15c00*/  IMAD.MOV.U32 R12, RZ, RZ, 0x3 ;  /* 0x00000003ff0c7424 */ /* 0x000fe200078e00ff */
[----:B------:R-:W-:-:S05]  /*15c10*/  @!P1 LEA R14, P2, R8, R14, 0x1 ;  /* 0x0000000e080e9211 */ /* 0x000fca00078408ff */
[----:B------:R-:W-:Y:S02]  /*15c20*/  @!P1 IMAD.X R3, RZ, RZ, R2, P2 ;  /* 0x000000ffff039224 */ /* 0x000fe400010e0602 */
[----:B------:R-:W-:-:S07]  /*15c30*/  @!P1 IMAD.MOV.U32 R2, RZ, RZ, R14 ;  /* 0x000000ffff029224 */ /* 0x000fce00078e000e */
[----:B------:R-:W-:Y:S05]  /*15c40*/  WARPSYNC.COLLECTIVE R15, `(.L_x_1966) ;  /* 0x000000000f087348 */ /* 0x000fea0003c00000 */
[----:B------:R0:W1:Y:S02]  /*15c50*/  SHFL.IDX P6, R14, R13, R12, R11 ;  /* 0x0000000c0d0e7389 */ /* 0x00006400000c000b */
[----:B01----:R-:W-:Y:S01]  /*15c60*/  ENDCOLLECTIVE ;  /* 0x000000000000791b */ /* 0x003fe20003800000 */
.L_x_1966:
[----:B------:R-:W-:Y:S01]  /*15c70*/  @!PT LDS RZ, [RZ] ;  /* 0x00000000fffff984 */ /* 0x000fe20000000800 */
[----:B------:R-:W-:Y:S01]  /*15c80*/  @!PT LDS RZ, [RZ] ;  /* 0x00000000fffff984 */ /* 0x000fe20000000800 */
[----:B------:R-:W-:Y:S01]  /*15c90*/  @!PT LDS RZ, [RZ] ;  /* 0x00000000fffff984 */ /* 0x000fe20000000800 */
[----:B------:R0:W-:Y:S01]  /*15ca0*/  @!P1 LDGSTS.E.BYPASS.LTC128B.128 [R9+0x21400], desc[UR48][R2.64], !P0 ;  /* 0x2140000002099fae */ /* 0x0001e2000c101d70 */
[----:B------:R-:W-:Y:S01]  /*15cb0*/  MOV R13, R0 ;  /* 0x00000000000d7202 */ /* 0x000fe20000000f00 */
[----:B------:R-:W-:-:S07]  /*15cc0*/  IMAD.MOV.U32 R7, RZ, RZ, R14 ;  /* 0x000000ffff077224 */ /* 0x000fce00078e000e */
[----:B0-----:R-:W-:Y:S05]  /*15cd0*/  WARPSYNC.COLLECTIVE R15, `(.L_x_1967) ;  /* 0x000000000f087348 */ /* 0x001fea0003c00000 */
[----:B------:R1:W2:Y:S02]  /*15ce0*/  SHFL.IDX P6, R14, R13, R12, R11 ;  /* 0x0000000c0d0e7389 */ /* 0x0002a400000c000b */
[----:B012---:R-:W-:Y:S01]  /*15cf0*/  ENDCOLLECTIVE ;  /* 0x000000000000791b */ /* 0x007fe20003800000 */
.L_x_1967:
[----:B------:R-:W-:Y:S05]  /*15d00*/  BRA `(.L_x_1968) ;  /* 0xffffffc400307947 */ /* 0x000fea000383ffff */
.L_x_1867:
[----:B0-----:R-:W-:-:S04]  /*15d10*/  IMAD.U32 R3, RZ, RZ, UR38 ;  /* 0x00000026ff037e24 */ /* 0x001fc8000f8e00ff */
[----:B------:R0:W1:Y:S03]  /*15d20*/  SYNCS.PHASECHK.TRANS64.TRYWAIT P0, [R3+URZ+0x28c20], R4 ;  /* 0x028c2004030075a7 */ /* 0x000066000800017f */
[----:B-1----:R-:W-:Y:S05]  /*15d30*/  @!P0 NANOSLEEP.SYNCS 0x989680 ;  /* 0x009896800000895d */ /* 0x002fea0003900000 */
[----:B------:R-:W1:Y:S02]  /*15d40*/  @!P0 SYNCS.PHASECHK.TRANS64 P0, [R3+URZ+0x28c20], R4 ;  /* 0x028c2004030085a7 */ /* 0x000e64000800007f */
[----:B-1----:R-:W-:Y:S05]  /*15d50*/  @!P0 BRA `(.L_x_1867) ;  /* 0xfffffffc00ec8947 */ /* 0x002fea000383ffff */
[----:B------:R-:W-:Y:S05]  /*15d60*/  BRA `(.L_x_1969) ;  /* 0xffffffc400607947 */ /* 0x000fea000383ffff */
.L_x_1870:
[----:B0-----:R-:W-:-:S04]  /*15d70*/  IMAD.U32 R3, RZ, RZ, UR38 ;  /* 0x00000026ff037e24 */ /* 0x001fc8000f8e00ff */
[----:B------:R0:W1:Y:S03]  /*15d80*/  SYNCS.PHASECHK.TRANS64.TRYWAIT P0, [R3+URZ+0x28c60], R4 ;  /* 0x028c6004030075a7 */ /* 0x000066000800017f */
[----:B-1----:R-:W-:Y:S05]  /*15d90*/  @!P0 NANOSLEEP.SYNCS 0x989680 ;  /* 0x009896800000895d */ /* 0x002fea0003900000 */
[----:B------:R-:W1:Y:S02]  /*15da0*/  @!P0 SYNCS.PHASECHK.TRANS64 P0, [R3+URZ+0x28c60], R4 ;  /* 0x028c6004030085a7 */ /* 0x000e64000800007f */
[----:B-1----:R-:W-:Y:S05]  /*15db0*/  @!P0 BRA `(.L_x_1870) ;  /* 0xfffffffc00ec8947 */ /* 0x002fea000383ffff */
[----:B------:R-:W-:Y:S05]  /*15dc0*/  BRA `(.L_x_1970) ;  /* 0xffffffc4006c7947 */ /* 0x000fea000383ffff */
.L_x_1886:
[----:B-1----:R-:W-:-:S04]  /*15dd0*/  MOV R3, UR38 ;  /* 0x0000002600037c02 */ /* 0x002fc80008000f00 */
[----:B------:R1:W2:Y:S03]  /*15de0*/  SYNCS.PHASECHK.TRANS64.TRYWAIT P0, [R3+URZ+0x28c48], R2 ;  /* 0x028c4802030075a7 */ /* 0x0002a6000800017f */
[----:B--2---:R-:W-:Y:S05]  /*15df0*/  @!P0 NANOSLEEP.SYNCS 0x989680 ;  /* 0x009896800000895d */ /* 0x004fea0003900000 */
[----:B------:R-:W2:Y:S02]  /*15e00*/  @!P0 SYNCS.PHASECHK.TRANS64 P0, [R3+URZ+0x28c48], R2 ;  /* 0x028c4802030085a7 */ /* 0x000ea4000800007f */
[----:B--2---:R-:W-:Y:S05]  /*15e10*/  @!P0 BRA `(.L_x_1886) ;  /* 0xfffffffc00ec8947 */ /* 0x004fea000383ffff */
[----:B------:R-:W-:Y:S05]  /*15e20*/  BRA `(.L_x_1971) ;  /* 0xffffffd000387947 */ /* 0x000fea000383ffff */
.L_x_1891:
[----:B012---:R-:W-:-:S04]  /*15e30*/  IMAD.U32 R3, RZ, RZ, UR38 ;  /* 0x00000026ff037e24 */ /* 0x007fc8000f8e00ff */
[----:B------:R0:W1:Y:S03]  /*15e40*/  SYNCS.PHASECHK.TRANS64.TRYWAIT P0, [R3+URZ+0x28c68], R2 ;  /* 0x028c6802030075a7 */ /* 0x000066000800017f */
[----:B-1----:R-:W-:Y:S05]  /*15e50*/  @!P0 NANOSLEEP.SYNCS 0x989680 ;  /* 0x009896800000895d */ /* 0x002fea0003900000 */
[----:B------:R-:W1:Y:S02]  /*15e60*/  @!P0 SYNCS.PHASECHK.TRANS64 P0, [R3+URZ+0x28c68], R2 ;  /* 0x028c6802030085a7 */ /* 0x000e64000800007f */
[----:B-1----:R-:W-:Y:S05]  /*15e70*/  @!P0 BRA `(.L_x_1891) ;  /* 0xfffffffc00ec8947 */ /* 0x002fea000383ffff */
[----:B------:R-:W-:Y:S05]  /*15e80*/  BRA `(.L_x_1972) ;  /* 0xffffffd000987947 */ /* 0x000fea000383ffff */
.L_x_1906:
[----:B-1----:R-:W-:-:S04]  /*15e90*/  IMAD.U32 R3, RZ, RZ, UR38 ;  /* 0x00000026ff037e24 */ /* 0x002fc8000f8e00ff */
[----:B------:R1:W2:Y:S03]  /*15ea0*/  SYNCS.PHASECHK.TRANS64.TRYWAIT P0, [R3+URZ+0x28c40], R2 ;  /* 0x028c4002030075a7 */ /* 0x0002a6000800017f */
[----:B--2---:R-:W-:Y:S05]  /*15eb0*/  @!P0 NANOSLEEP.SYNCS 0x989680 ;  /* 0x009896800000895d */ /* 0x004fea0003900000 */
[----:B------:R-:W2:Y:S02]  /*15ec0*/  @!P0 SYNCS.PHASECHK.TRANS64 P0, [R3+URZ+0x28c40], R2 ;  /* 0x028c4002030085a7 */ /* 0x000ea4000800007f */
[----:B--2---:R-:W-:Y:S05]  /*15ed0*/  @!P0 BRA `(.L_x_1906) ;  /* 0xfffffffc00ec8947 */ /* 0x004fea000383ffff */
[----:B------:R-:W-:Y:S05]  /*15ee0*/  BRA `(.L_x_1973) ;  /* 0xffffffd800e87947 */ /* 0x000fea000383ffff */
.L_x_1911:
[----:B01----:R-:W-:-:S04]  /*15ef0*/  MOV R3, UR38 ;  /* 0x0000002600037c02 */ /* 0x003fc80008000f00 */
[----:B------:R0:W1:Y:S03]  /*15f00*/  SYNCS.PHASECHK.TRANS64.TRYWAIT P0, [R3+URZ+0x28c60], R2 ;  /* 0x028c6002030075a7 */ /* 0x000066000800017f */
[----:B-1----:R-:W-:Y:S05]  /*15f10*/  @!P0 NANOSLEEP.SYNCS 0x989680 ;  /* 0x009896800000895d */ /* 0x002fea0003900000 */
[----:B------:R-:W1:Y:S02]  /*15f20*/  @!P0 SYNCS.PHASECHK.TRANS64 P0, [R3+URZ+0x28c60], R2 ;  /* 0x028c6002030085a7 */ /* 0x000e64000800007f */
[----:B-1----:R-:W-:Y:S05]  /*15f30*/  @!P0 BRA `(.L_x_1911) ;  /* 0xfffffffc00ec8947 */ /* 0x002fea000383ffff */
[----:B------:R-:W-:Y:S05]  /*15f40*/  BRA `(.L_x_1974) ;  /* 0xffffffdc004c7947 */ /* 0x000fea000383ffff */
.L_x_1927:
[----:B--2---:R-:W-:-:S04]  /*15f50*/  IMAD.U32 R3, RZ, RZ, UR38 ;  /* 0x00000026ff037e24 */ /* 0x004fc8000f8e00ff */
[----:B------:R2:W3:Y:S03]  /*15f60*/  SYNCS.PHASECHK.TRANS64.TRYWAIT P0, [R3+URZ+0x28c48], R2 ;  /* 0x028c4802030075a7 */ /* 0x0004e6000800017f */
[----:B---3--:R-:W-:Y:S05]  /*15f70*/  @!P0 NANOSLEEP.SYNCS 0x989680 ;  /* 0x009896800000895d */ /* 0x008fea0003900000 */
[----:B------:R-:W3:Y:S02]  /*15f80*/  @!P0 SYNCS.PHASECHK.TRANS64 P0, [R3+URZ+0x28c48], R2 ;  /* 0x028c4802030085a7 */ /* 0x000ee4000800007f */
[----:B---3--:R-:W-:Y:S05]  /*15f90*/  @!P0 BRA `(.L_x_1927) ;  /* 0xfffffffc00ec8947 */ /* 0x008fea000383ffff */
[----:B------:R-:W-:Y:S05]  /*15fa0*/  BRA `(.L_x_1975) ;  /* 0xffffffe400a87947 */ /* 0x000fea000383ffff */
.L_x_1932:
[----:B--2---:R-:W-:-:S04]  /*15fb0*/  IMAD.U32 R3, RZ, RZ, UR38 ;  /* 0x00000026ff037e24 */ /* 0x004fc8000f8e00ff */
[----:B------:R2:W3:Y:S03]  /*15fc0*/  SYNCS.PHASECHK.TRANS64.TRYWAIT P0, [R3+URZ+0x28c68], R2 ;  /* 0x028c6802030075a7 */ /* 0x0004e6000800017f */
[----:B---3--:R-:W-:Y:S05]  /*15fd0*/  @!P0 NANOSLEEP.SYNCS 0x989680 ;  /* 0x009896800000895d */ /* 0x008fea0003900000 */
[----:B------:R-:W3:Y:S02]  /*15fe0*/  @!P0 SYNCS.PHASECHK.TRANS64 P0, [R3+URZ+0x28c68], R2 ;  /* 0x028c6802030085a7 */ /* 0x000ee4000800007f */
[----:B---3--:R-:W-:Y:S05]  /*15ff0*/  @!P0 BRA `(.L_x_1932) ;  /* 0xfffffffc00ec8947 */ /* 0x008fea000383ffff */
[----:B------:R-:W-:Y:S05]  /*16000*/  BRA `(.L_x_1976) ;  /* 0xffffffe8000c7947 */ /* 0x000fea000383ffff */
.L_x_1943:
[----:B--2---:R2:W3:Y:S02]  /*16010*/  SYNCS.PHASECHK.TRANS64.TRYWAIT P0, [R2+URZ+0x28c20], R9 ;  /* 0x028c2009020075a7 */ /* 0x0044e4000800017f */
[----:B---3--:R-:W-:Y:S05]  /*16020*/  @!P0 NANOSLEEP.SYNCS 0x989680 ;  /* 0x009896800000895d */ /* 0x008fea0003900000 */
[----:B------:R-:W3:Y:S02]  /*16030*/  @!P0 SYNCS.PHASECHK.TRANS64 P0, [R2+URZ+0x28c20], R9 ;  /* 0x028c2009020085a7 */ /* 0x000ee4000800007f */
[----:B---3--:R-:W-:Y:S05]  /*16040*/  @!P0 BRA `(.L_x_1943) ;  /* 0xfffffffc00f08947 */ /* 0x008fea000383ffff */
[----:B------:R-:W-:Y:S05]  /*16050*/  BRA `(.L_x_1977) ;  /* 0xffffffec00fc7947 */ /* 0x000fea000383ffff */
.L_x_1944:
[----:B------:R-:W3:Y:S01]  /*16060*/  S2R R3, SR_TID.X ;  /* 0x0000000000037919 */ /* 0x000ee20000002100 */
[----:B------:R-:W-:Y:S01]  /*16070*/  BSSY B0, `(.L_x_1978) ;  /* 0x000000a000007945 */ /* 0x000fe20003800000 */
[----:B------:R-:W-:Y:S01]  /*16080*/  IMAD.MOV.U32 R12, RZ, RZ, RZ ;  /* 0x000000ffff0c7224 */ /* 0x000fe200078e00ff */
[----:B------:R-:W-:Y:S01]  /*16090*/  MOV R15, 0xffffffff ;  /* 0xffffffff000f7802 */ /* 0x000fe20000000f00 */
[----:B------:R-:W-:Y:S01]  /*160a0*/  IMAD.MOV.U32 R11, RZ, RZ, 0x1f ;  /* 0x0000001fff0b7424 */ /* 0x000fe200078e00ff */
[----:B---3--:R-:W-:-:S04]  /*160b0*/  SHF.R.U32.HI R3, RZ, 0x5, R3 ;  /* 0x00000005ff037819 */ /* 0x008fc80000011603 */
[----:B------:R-:W-:-:S04]  /*160c0*/  LOP3.LUT R3, R3, 0x3, RZ, 0xc0, !PT ;  /* 0x0000000303037812 */ /* 0x000fc800078ec0ff */
[----:B------:R-:W-:-:S07]  /*160d0*/  MOV R13, R3 ;  /* 0x00000003000d7202 */ /* 0x000fce0000000f00 */
[----:B012---:R-:W-:Y:S05]  /*160e0*/  WARPSYNC.COLLECTIVE R15, `(.L_x_1979) ;  /* 0x000000000f087348 */ /* 0x007fea0003c00000 */
[----:B------:R3:W4:Y:S02]  /*160f0*/  SHFL.IDX P6, R14, R13, R12, R11 ;  /* 0x0000000c0d0e7389 */ /* 0x00072400000c000b */
[----:B01234-:R-:W-:Y:S01]  /*16100*/  ENDCOLLECTIVE ;  /* 0x000000000000791b */ /* 0x01ffe20003800000 */
.L_x_1979:
[----:B------:R-:W-:Y:S05]  /*16110*/  BSYNC B0 ;  /* 0x0000000000007941 */ /* 0x000fea0003800000 */
.L_x_1978:
[----:B------:R-:W-:Y:S05]  /*16120*/  BRA `(.L_x_1980) ;  /* 0xffffffec00e07947 */ /* 0x000fea000383ffff */
.L_x_1945:
[----:B------:R-:W-:Y:S01]  /*16130*/  BSSY B0, `(.L_x_1981) ;  /* 0x0000006000007945 */ /* 0x000fe20003800000 */
[----:B------:R-:W-:-:S07]  /*16140*/  IMAD.MOV.U32 R15, RZ, RZ, -0x1 ;  /* 0xffffffffff0f7424 */ /* 0x000fce00078e00ff */
[----:B0123--:R-:W-:Y:S05]  /*16150*/  WARPSYNC.COLLECTIVE R15, `(.L_x_1982) ;  /* 0x000000000f0c7348 */ /* 0x00ffea0003c00000 */
[----:B------:R-:W-:Y:S02]  /*16160*/  ELECT P6, UR62, PT ;  /* 0x00000000003e782f */ /* 0x000fe400038c0000 */
[----:B------:R-:W-:Y:S01]  /*16170*/  MOV R14, UR62 ;  /* 0x0000003e000e7c02 */ /* 0x000fe20008000f00 */
[----:B0123--:R-:W-:Y:S10]  /*16180*/  ENDCOLLECTIVE ;  /* 0x000000000000791b */ /* 0x00fff40003800000 */
.L_x_1982:
[----:B------:R-:W-:Y:S05]  /*16190*/  BSYNC B0 ;  /* 0x0000000000007941 */ /* 0x000fea0003800000 */
.L_x_1981:
[----:B------:R-:W-:Y:S05]  /*161a0*/  BRA `(.L_x_1983) ;  /* 0xffffffec00d47947 */ /* 0x000fea000383ffff */
.L_x_1947:
[----:B0-----:R0:W3:Y:S02]  /*161b0*/  SYNCS.PHASECHK.TRANS64.TRYWAIT P0, [R7+URZ], R4 ;  /* 0x00000004070075a7 */ /* 0x0010e4000800017f */
[----:B---3--:R-:W-:Y:S05]  /*161c0*/  @!P0 NANOSLEEP.SYNCS 0x989680 ;  /* 0x009896800000895d */ /* 0x008fea0003900000 */
[----:B------:R-:W3:Y:S02]  /*161d0*/  @!P0 SYNCS.PHASECHK.TRANS64 P0, [R7+URZ], R4 ;  /* 0x00000004070085a7 */ /* 0x000ee4000800007f */
[----:B---3--:R-:W-:Y:S05]  /*161e0*/  @!P0 BRA `(.L_x_1947) ;  /* 0xfffffffc00f08947 */ /* 0x008fea000383ffff */
[----:B------:R-:W-:Y:S05]  /*161f0*/  BRA `(.L_x_1984) ;  /* 0xfffffff000087947 */ /* 0x000fea000383ffff */
.L_x_1948:
[----:B---3--:R3:W4:Y:S02]  /*16200*/  SYNCS.PHASECHK.TRANS64.TRYWAIT P0, [R5+URZ], R0 ;  /* 0x00000000050075a7 */ /* 0x008724000800017f */
[----:B----4-:R-:W-:Y:S05]  /*16210*/  @!P0 NANOSLEEP.SYNCS 0x989680 ;  /* 0x009896800000895d */ /* 0x010fea0003900000 */
[----:B------:R-:W4:Y:S02]  /*16220*/  @!P0 SYNCS.PHASECHK.TRANS64 P0, [R5+URZ], R0 ;  /* 0x00000000050085a7 */ /* 0x000f24000800007f */
[----:B----4-:R-:W-:Y:S05]  /*16230*/  @!P0 BRA `(.L_x_1948) ;  /* 0xfffffffc00f08947 */ /* 0x010fea000383ffff */
[----:B------:R-:W-:Y:S05]  /*16240*/  BRA `(.L_x_1985) ;  /* 0xffffffec00fc7947 */ /* 0x000fea000383ffff */
.L_x_1950:
[----:B--2---:R2:W3:Y:S02]  /*16250*/  SYNCS.PHASECHK.TRANS64.TRYWAIT P0, [R5+URZ], R4 ;  /* 0x00000004050075a7 */ /* 0x0044e4000800017f */
[----:B---3--:R-:W-:Y:S05]  /*16260*/  @!P0 NANOSLEEP.SYNCS 0x989680 ;  /* 0x009896800000895d */ /* 0x008fea0003900000 */
[----:B------:R-:W3:Y:S02]  /*16270*/  @!P0 SYNCS.PHASECHK.TRANS64 P0, [R5+URZ], R4 ;  /* 0x00000004050085a7 */ /* 0x000ee4000800007f */
[----:B---3--:R-:W-:Y:S05]  /*16280*/  @!P0 BRA `(.L_x_1950) ;  /* 0xfffffffc00f08947 */ /* 0x008fea000383ffff */
[----:B------:R-:W-:Y:S05]  /*16290*/  BRA `(.L_x_1986) ;  /* 0xfffffff000007947 */ /* 0x000fea000383ffff */
.L_x_1987:
        /* <DEDUP_REMOVED lines=14> */
.L_x_6044:


//--------------------- .text._ZN7cutlass13device_kernelIN5flash11enable_sm90INS1_16FlashAttnFwdSm90INS1_25CollectiveMainloopFwdSm90ILi2EN4cute5tupleIJNS5_1CILi1EEES8_S8_EEENS6_IJNS7_ILi64EEESA_SA_EEELi512ENS_10bfloat16_tEfNS_4arch4Sm90ELb0ELb1ELb1ELb0ELb0ELb0ELb1ELb0ELb0ELb1ELb1ELb0EEENS1_21CollectiveEpilogueFwdINS6_IJSA_NS7_ILi512EEESA_EEES9_SC_SE_Li256ELb0ELb1ELb1ELb0EEENS1_19SingleTileSchedulerILb0ELb1ELb1ELi64EEEEEEEEEvNT_6ParamsE --------------------------
	.section	.text._ZN7cutlass13device_kernelIN5flash11enable_sm90INS1_16FlashAttnFwdSm90INS1_25CollectiveMainloopFwdSm90ILi2EN4cute5tupleIJNS5_1CILi1EEES8_S8_EEENS6_IJNS7_ILi64EEESA_SA_EEELi512ENS_10bfloat16_tEfNS_4arch4Sm90ELb0ELb1ELb1ELb0ELb0ELb0ELb1ELb0ELb0ELb1ELb1ELb0EEENS1_21CollectiveEpilogueFwdINS6_IJSA_NS7_ILi512EEESA_EEES9_SC_SE_Li256ELb0ELb1ELb1ELb0EEENS1_19SingleTileSchedulerILb0ELb1ELb1ELi64EEEEEEEEEvNT_6ParamsE,"ax",@progbits
	.align	128
.text._ZN7cutlass13device_kernelIN5flash11enable_sm90INS1_16FlashAttnFwdSm90INS1_25CollectiveMainloopFwdSm90ILi2EN4cute5tupleIJNS5_1CILi1EEES8_S8_EEENS6_IJNS7_ILi64EEESA_SA_EEELi512ENS_10bfloat16_tEfNS_4arch4Sm90ELb0ELb1ELb1ELb0ELb0ELb0ELb1ELb0ELb0ELb1ELb1ELb0EEENS1_21CollectiveEpilogueFwdINS6_IJSA_NS7_ILi512EEESA_EEES9_SC_SE_Li256ELb0ELb1ELb1ELb0EEENS1_19SingleTileSchedulerILb0ELb1ELb1ELi64EEEEEEEEEvNT_6ParamsE:
        .type           _ZN7cutlass13device_kernelIN5flash11enable_sm90INS1_16FlashAttnFwdSm90INS1_25CollectiveMainloopFwdSm90ILi2EN4cute5tupleIJNS5_1CILi1EEES8_S8_EEENS6_IJNS7_ILi64EEESA_SA_EEELi512ENS_10bfloat16_tEfNS_4arch4Sm90ELb0ELb1ELb1ELb0ELb0ELb0ELb1ELb0ELb0ELb1ELb1ELb0EEENS1_21CollectiveEpilogueFwdINS6_IJSA_NS7_ILi512EEESA_EEES9_SC_SE_Li256ELb0ELb1ELb1ELb0EEENS1_19SingleTileSchedulerILb0ELb1ELb1ELi64EEEEEEEEEvNT_6ParamsE,@function
        .size           _ZN7cutlass13device_kernelIN5flash11enable_sm90INS1_16FlashAttnFwdSm90INS1_25CollectiveMainloopFwdSm90ILi2EN4cute5tupleIJNS5_1CILi1EEES8_S8_EEENS6_IJNS7_ILi64EEESA_SA_EEELi512ENS_10bfloat16_tEfNS_4arch4Sm90ELb0ELb1ELb1ELb0ELb0ELb0ELb1ELb0ELb0ELb1ELb1ELb0EEENS1_21CollectiveEpilogueFwdINS6_IJSA_NS7_ILi512EEESA_EEES9_SC_SE_Li256ELb0ELb1ELb1ELb0EEENS1_19SingleTileSchedulerILb0ELb1ELb1ELi64EEEEEEEEEvNT_6ParamsE,(.L_x_6045 - _ZN7cutlass13device_kernelIN5flash11enable_sm90INS1_16FlashAttnFwdSm90INS1_25CollectiveMainloopFwdSm90ILi2EN4cute5tupleIJNS5_1CILi1EEES8_S8_EEENS6_IJNS7_ILi64EEESA_SA_EEELi512ENS_10bfloat16_tEfNS_4arch4Sm90ELb0ELb1ELb1ELb0ELb0ELb0ELb1ELb0ELb0ELb1ELb1ELb0EEENS1_21CollectiveEpilogueFwdINS6_IJSA_NS7_ILi512EEESA_EEES9_SC_SE_Li256ELb0ELb1ELb1ELb0EEENS1_19SingleTileSchedulerILb0ELb1ELb1ELi64EEEEEEEEEvNT_6ParamsE)
        .other          _ZN7cutlass13device_kernelIN5flash11enable_sm90INS1_16FlashAttnFwdSm90INS1_25CollectiveMainloopFwdSm90ILi2EN4cute5tupleIJNS5_1CILi1EEES8_S8_EEENS6_IJNS7_ILi64EEESA_SA_EEELi512ENS_10bfloat16_tEfNS_4arch4Sm90ELb0ELb1ELb1ELb0ELb0ELb0ELb1ELb0ELb0ELb1ELb1ELb0EEENS1_21CollectiveEpilogueFwdINS6_IJSA_NS7_ILi512EEESA_EEES9_SC_SE_Li256ELb0ELb1ELb1ELb0EEENS1_19SingleTileSchedulerILb0ELb1ELb1ELi64EEEEEEEEEvNT_6ParamsE,@"STO_CUDA_ENTRY STV_DEFAULT"
_ZN7cutlass13device_kernelIN5flash11enable_sm90INS1_16FlashAttnFwdSm90INS1_25CollectiveMainloopFwdSm90ILi2EN4cute5tupleIJNS5_1CILi1EEES8_S8_EEENS6_IJNS7_ILi64EEESA_SA_EEELi512ENS_10bfloat16_tEfNS_4arch4Sm90ELb0ELb1ELb1ELb0ELb0ELb0ELb1ELb0ELb0ELb1ELb1ELb0EEENS1_21CollectiveEpilogueFwdINS6_IJSA_NS7_ILi512EEESA_EEES9_SC_SE_Li256ELb0ELb1ELb1ELb0EEENS1_19SingleTileSchedulerILb0ELb1ELb1ELi64EEEEEEEEEvNT_6ParamsE:
[----:B------:R-:W0:Y:S02]  /*0000*/  LDC R1, c[0x0][0x28] ;  /* 0x00000a00ff017b82 */ /* 0x000e240000000800 */
[----:B0-----:R-:W-:Y:S01]  /*0010*/  VIADD R1, R1, 0xfffffb80 ;  /* 0xfffffb8001017836 */ /* 0x001fe20000000000 */
[----:B------:R-:W0:Y:S01]  /*0020*/  S2R R3, SR_TID.X ;  /* 0x0000000000037919 */ /* 0x000e220000002100 */
[----:B------:R-:W-:Y:S01]  /*0030*/  ELECT P0, URZ, PT ;  /* 0x00000000003f782f */ /* 0x000fe20003800000 */
[----:B------:R-:W-:Y:S01]  /*0040*/  BSSY B0, `(.L_x_1988) ;  /* 0x0000011000007945 */ /* 0x000fe20003800000 */
[----:B------:R-:W-:Y:S02]  /*0050*/  ULDC UR4, c[0x0][0x20] ;  /* 0x0000080000047ab9 */ /* 0x000fe40000000800 */
[----:B------:R-:W-:Y:S01]  /*0060*/  IADD3 R16, P1, R1, UR4, RZ ;  /* 0x0000000401107c10 */ /* 0x000fe2000ff3e0ff */
[----:B------:R-:W-:-:S04]  /*0070*/  ULDC UR4, c[0x0][0x24] ;  /* 0x0000090000047ab9 */ /* 0x000fc80000000800 */
[----:B------:R-:W-:Y:S01]  /*0080*/  IMAD.X R17, RZ, RZ, UR4, P1 ;  /* 0x00000004ff117e24 */ /* 0x000fe200088e06ff */
        /* <DEDUP_REMOVED lines=12> */
.L_x_1989:
[----:B------:R-:W-:Y:S05]  /*0150*/  BSYNC B0 ;  /* 0x0000000000007941 */ /* 0x000fea0003800000 */
.L_x_1988:
        /* <DEDUP_REMOVED lines=10> */
[----:B------:R-:W-:Y:S01]  /*0200*/  SHF.R.U32.HI R159, RZ, 0x7, R3 ;  /* 0x00000007ff9f7819 */ /* 0x000fe20000011603 */
[----:B------:R-:W-:-:S04]  /*0210*/  VOTEU.ANY UP2, P0 ;  /* 0x00000000003f7886 */ /* 0x000fc80000040100 */
[----:B------:R2:W3:Y:S01]  /*0220*/  SHFL.IDX PT, R6, R159, RZ, 0x1f ;  /* 0x00001fff9f067589 */ /* 0x0004e200000e0000 */
[----:B0-----:R-:W-:Y:S01]  /*0230*/  ISETP.NE.AND P1, PT, R2, RZ, PT ;  /* 0x000000ff0200720c */ /* 0x001fe20003f25270 */
[----:B-1----:R-:W-:Y:S02]  /*0240*/  @UP0 ULEA UR8, UR8, UR6, 0x18 ;  /* 0x0000000608080291 */ /* 0x002fe4000f8ec03f */
[----:B------:R-:W-:-:S04]  /*0250*/  @UP0 UIADD3 UR6, -UR7, 0x100000, URZ ;  /* 0x0010000007060890 */ /* 0x000fc8000fffe13f */
[----:B------:R-:W-:Y:S02]  /*0260*/  @UP0 USHF.L.U32 UR7, UR6, 0xb, URZ ;  /* 0x0000000b06070899 */ /* 0x000fe4000800063f */
[----:B------:R-:W-:Y:S01]  /*0270*/  @UP0 USHF.L.U32 UR6, UR6, 0x1, URZ ;  /* 0x0000000106060899 */ /* 0x000fe2000800063f */
[----:B------:R-:W-:Y:S01]  /*0280*/  VOTEU.ANY UP0, P0 ;  /* 0x00000000003f7886 */ /* 0x000fe20000000100 */
[----:B------:R-:W0:Y:S04]  /*0290*/  FENCE.VIEW.ASYNC.S ;  /* 0x00000000000073c6 */ /* 0x000e280000000000 */
[----:B0-----:R2:W0:Y:S01]  /*02a0*/  @UP0 SYNCS.EXCH.64 URZ, [UR8+0x38800], UR4 ;  /* 0x03880004083f05b2 */ /* 0x0014220008000100 */
[----:B------:R2:W1:Y:S05]  /*02b0*/  @UP1 SYNCS.EXCH.64 URZ, [UR8+0x38810], UR4 ;  /* 0x03881004083f15b2 */ /* 0x00046a0008000100 */
[----:B------:R2:W4:Y:S02]  /*02c0*/  @UP2 SYNCS.EXCH.64 URZ, [UR8+0x38820], UR6 ;  /* 0x03882006083f25b2 */ /* 0x0005240008000100 */
[----:B--23--:R-:W-:Y:S05]  /*02d0*/  @P1 BRA `(.L_x_1990) ;  /* 0x0000000000381947 */ /* 0x00cfea0003800000 */
[----:B------:R-:W2:Y:S01]  /*02e0*/  S2UR UR5, SR_CgaCtaId ;  /* 0x00000000000579c3 */ /* 0x000ea20000008800 */
[----:B------:R-:W-:Y:S01]  /*02f0*/  UMOV UR4, 0x400 ;  /* 0x0000040000047882 */ /* 0x000fe20000000000 */
[----:B------:R-:W-:Y:S01]  /*0300*/  UMOV UR7, 0x1 ;  /* 0x0000000100077882 */ /* 0x000fe20000000000 */
[----:B------:R-:W-:Y:S01]  /*0310*/  ELECT P0, URZ, PT ;  /* 0x00000000003f782f */ /* 0x000fe20003800000 */
[----:B--2---:R-:W-:Y:S02]  /*0320*/  ULEA UR6, UR5, UR4, 0x18 ;  /* 0x0000000405067291 */ /* 0x004fe4000f8ec03f */
[----:B------:R-:W-:-:S04]  /*0330*/  UIADD3 UR4, -UR7, 0x100000, URZ ;  /* 0x0010000007047890 */ /* 0x000fc8000fffe13f */
[----:B------:R-:W-:Y:S02]  /*0340*/  USHF.L.U32 UR5, UR4, 0xb, URZ ;  /* 0x0000000b04057899 */ /* 0x000fe4000800063f */
[----:B------:R-:W-:Y:S01]  /*0350*/  USHF.L.U32 UR4, UR4, 0x1, URZ ;  /* 0x0000000104047899 */ /* 0x000fe2000800063f */
[----:B------:R-:W2:Y:S11]  /*0360*/  FENCE.VIEW.ASYNC.S ;  /* 0x00000000000073c6 */ /* 0x000eb60000000000 */
[----:B--2---:R2:W3:Y:S01]  /*0370*/  SYNCS.EXCH.64 URZ, [UR6+0x38830], UR4 ;  /* 0x03883004063f75b2 */ /* 0x0044e20008000100 */
[----:B------:R2:W0:Y:S01]  /*0380*/  SYNCS.EXCH.64 URZ, [UR6+0x38840], UR4 ;  /* 0x03884004063f75b2 */ /* 0x0004220008000100 */
[----:B------:R2:W0:Y:S01]  /*0390*/  SYNCS.EXCH.64 URZ, [UR6+0x38838], UR4 ;  /* 0x03883804063f75b2 */ /* 0x0004220008000100 */
[----:B------:R2:W0:Y:S01]  /*03a0*/  SYNCS.EXCH.64 URZ, [UR6+0x38848], UR4 ;  /* 0x03884804063f75b2 */ /* 0x0004220008000100 */
[----:B------:R-:W-:Y:S01]  /*03b0*/  NOP ;  /* 0x0000000000007918 */ /* 0x000fe20000000000 */
.L_x_1990:
[----:B------:R-:W5:Y:S01]  /*03c0*/  SHFL.IDX PT, R2, R0, RZ, 0x1f ;  /* 0x00001fff00027589 */ /* 0x000f6200000e0000 */
[----:B------:R-:W-:Y:S01]  /*03d0*/  NOP ;  /* 0x0000000000007918 */ /* 0x000fe20000000000 */
[----:B-----5:R-:W-:-:S13]  /*03e0*/  ISETP.NE.AND P0, PT, R2, RZ, PT ;  /* 0x000000ff0200720c */ /* 0x020fda0003f05270 */
[----:B------:R-:W-:Y:S05]  /*03f0*/  @P0 BRA `(.L_x_1991) ;  /* 0x0000000000480947 */ /* 0x000fea0003800000 */
[----:B--2---:R-:W2:Y:S01]  /*0400*/  S2UR UR5, SR_CgaCtaId ;  /* 0x00000000000579c3 */ /* 0x004ea20000008800 */
[----:B------:R-:W-:Y:S01]  /*0410*/  UMOV UR4, 0x400 ;  /* 0x0000040000047882 */ /* 0x000fe20000000000 */
[----:B------:R-:W-:Y:S01]  /*0420*/  UMOV UR6, 0x1 ;  /* 0x0000000100067882 */ /* 0x000fe20000000000 */
[----:B------:R-:W-:Y:S01]  /*0430*/  UMOV UR9, 0x2 ;  /* 0x0000000200097882 */ /* 0x000fe20000000000 */
[----:B------:R-:W-:-:S04]  /*0440*/  UIADD3 UR6, -UR6, 0x100000, URZ ;  /* 0x0010000006067890 */ /* 0x000fc8000fffe13f */
[----:B------:R-:W-:Y:S02]  /*0450*/  USHF.L.U32 UR7, UR6, 0xb, URZ ;  /* 0x0000000b06077899 */ /* 0x000fe4000800063f */
[----:B------:R-:W-:Y:S01]  /*0460*/  USHF.L.U32 UR6, UR6, 0x1, URZ ;  /* 0x0000000106067899 */ /* 0x000fe2000800063f */
[----:B------:R-:W-:Y:S01]  /*0470*/  ELECT P0, URZ, PT ;  /* 0x00000000003f782f */ /* 0x000fe20003800000 */
[----:B--2---:R-:W-:Y:S02]  /*0480*/  ULEA UR8, UR5, UR4, 0x18 ;  /* 0x0000000405087291 */ /* 0x004fe4000f8ec03f */
[----:B------:R-:W-:-:S04]  /*0490*/  UIADD3 UR4, -UR9, 0x100000, URZ ;  /* 0x0010000009047890 */ /* 0x000fc8000fffe13f */
[----:B------:R-:W-:Y:S02]  /*04a0*/  USHF.L.U32 UR5, UR4, 0xb, URZ ;  /* 0x0000000b04057899 */ /* 0x000fe4000800063f */
[----:B------:R-:W-:Y:S01]  /*04b0*/  USHF.L.U32 UR4, UR4, 0x1, URZ ;  /* 0x0000000104047899 */ /* 0x000fe2000800063f */
[----:B------:R-:W2:Y:S03]  /*04c0*/  FENCE.VIEW.ASYNC.S ;  /* 0x00000000000073c6 */ /* 0x000ea60000000000 */
[----:B--2---:R2:W0:Y:S08]  /*04d0*/  SYNCS.EXCH.64 URZ, [UR8+0x38850], UR6 ;  /* 0x03885006083f75b2 */ /* 0x0044300008000100 */
[----:B------:R2:W0:Y:S01]  /*04e0*/  SYNCS.EXCH.64 URZ, [UR8+0x38860], UR4 ;  /* 0x03886004083f75b2 */ /* 0x0004220008000100 */
[----:B------:R2:W0:Y:S01]  /*04f0*/  SYNCS.EXCH.64 URZ, [UR8+0x38858], UR6 ;  /* 0x03885806083f75b2 */ /* 0x0004220008000100 */
[----:B------:R2:W0:Y:S01]  /*0500*/  SYNCS.EXCH.64 URZ, [UR8+0x38868], UR4 ;  /* 0x03886804083f75b2 */ /* 0x0004220008000100 */
[----:B------:R-:W-:Y:S01]  /*0510*/  NOP ;  /* 0x0000000000007918 */ /* 0x000fe20000000000 */
.L_x_1991:
[----:B------:R-:W5:Y:S01]  /*0520*/  SHFL.IDX PT, R2, R0, RZ, 0x1f ;  /* 0x00001fff00027589 */ /* 0x000f6200000e0000 */
[----:B------:R-:W-:Y:S01]  /*0530*/  NOP ;  /* 0x0000000000007918 */ /* 0x000fe20000000000 */
[----:B-----5:R-:W-:-:S13]  /*0540*/  ISETP.NE.AND P0, PT, R2, RZ, PT ;  /* 0x000000ff0200720c */ /* 0x020fda0003f05270 */
[----:B------:R-:W-:Y:S05]  /*0550*/  @P0 BRA `(.L_x_1992) ;  /* 0x0000000000380947 */ /* 0x000fea0003800000 */
[----:B--2---:R-:W2:Y:S01]  /*0560*/  S2UR UR5, SR_CgaCtaId ;  /* 0x00000000000579c3 */ /* 0x004ea20000008800 */
        /* <DEDUP_REMOVED lines=8> */
[----:B--2---:R2:W0:Y:S01]  /*05f0*/  SYNCS.EXCH.64 URZ, [UR6+0x38870], UR4 ;  /* 0x03887004063f75b2 */ /* 0x0044220008000100 */
[----:B------:R2:W0:Y:S01]  /*0600*/  SYNCS.EXCH.64 URZ, [UR6+0x38880], UR4 ;  /* 0x03888004063f75b2 */ /* 0x0004220008000100 */
[----:B------:R2:W0:Y:S01]  /*0610*/  SYNCS.EXCH.64 URZ, [UR6+0x38878], UR4 ;  /* 0x03887804063f75b2 */ /* 0x0004220008000100 */
[----:B------:R2:W0:Y:S01]  /*0620*/  SYNCS.EXCH.64 URZ, [UR6+0x38888], UR4 ;  /* 0x03888804063f75b2 */ /* 0x0004220008000100 */
[----:B------:R-:W-:Y:S01]  /*0630*/  NOP ;  /* 0x0000000000007918 */ /* 0x000fe20000000000 */
.L_x_1992:
        /* <DEDUP_REMOVED lines=8> */
[----:B------:R-:W-:Y:S01]  /*06c0*/  ELECT P0, URZ, PT ;  /* 0x00000000003f782f */ /* 0x000fe20003800000 */
[----:B--2---:R-:W-:Y:S02]  /*06d0*/  ULEA UR8, UR5, UR4, 0x18 ;  /* 0x0000000405087291 */ /* 0x004fe4000f8ec03f */
[----:B------:R-:W-:-:S04]  /*06e0*/  UIADD3 UR4, -UR6, 0x100000, URZ ;  /* 0x0010000006047890 */ /* 0x000fc8000fffe13f */
[----:B------:R-:W-:Y:S02]  /*06f0*/  USHF.L.U32 UR5, UR4, 0xb, URZ ;  /* 0x0000000b04057899 */ /* 0x000fe4000800063f */
[----:B------:R-:W-:Y:S02]  /*0700*/  USHF.L.U32 UR4, UR4, 0x1, URZ ;  /* 0x0000000104047899 */ /* 0x000fe4000800063f */
        /* <DEDUP_REMOVED lines=9> */
.L_x_1993:
        /* <DEDUP_REMOVED lines=22> */
.L_x_1994:
[----:B------:R-:W-:Y:S01]  /*0900*/  IMAD.MOV.U32 R3, RZ, RZ, 0x1 ;  /* 0x00000001ff037424 */ /* 0x000fe200078e00ff */
[----:B------:R-:W-:Y:S01]  /*0910*/  ISETP.NE.AND P0, PT, R6, RZ, PT ;  /* 0x000000ff0600720c */ /* 0x000fe20003f05270 */
[----:B------:R-:W-:Y:S01]  /*0920*/  NOP ;  /* 0x0000000000007918 */ /* 0x000fe20000000000 */
[----:B01-34-:R-:W-:Y:S01]  /*0930*/  BAR.SYNC.DEFER_BLOCKING 0x0 ;  /* 0x0000000000007b1d */ /* 0x01bfe20000010000 */
[C---:B------:R-:W-:Y:S02]  /*0940*/  IADD3 R22, P1, R16.reuse, 0x70, RZ ;  /* 0x0000007010167810 */ /* 0x040fe40007f3e0ff */
[----:B------:R-:W-:Y:S02]  /*0950*/  SEL R3, R3, 0x2, !P0 ;  /* 0x0000000203037807 */ /* 0x000fe40004000000 */
[C---:B------:R-:W-:Y:S01]  /*0960*/  IADD3 R37, P2, R16.reuse, 0x1f4, RZ ;  /* 0x000001f410257810 */ /* 0x040fe20007f5e0ff */
[----:B------:R-:W-:Y:S01]  /*0970*/  ULDC.64 UR44, c[0x0][0x208] ;  /* 0x00008200002c7ab9 */ /* 0x000fe20000000a00 */
[----:B------:R-:W-:Y:S01]  /*0980*/  IADD3 R2, P3, R16, 0x230, RZ ;  /* 0x0000023010027810 */ /* 0x000fe20007f7e0ff */
[----:B------:R0:W-:Y:S01]  /*0990*/  STL [R1+0x44c], R3 ;  /* 0x00044c0301007387 */ /* 0x0001e20000100800 */
[----:B------:R-:W-:Y:S01]  /*09a0*/  BSSY B6, `(.L_x_1995) ;  /* 0x0002d7c000067945 */ /* 0x000fe20003800000 */
[----:B------:R-:W-:-:S02]  /*09b0*/  IMAD.X R57, RZ, RZ, R17, P1 ;  /* 0x000000ffff397224 */ /* 0x000fc400008e0611 */
[--C-:B------:R-:W-:Y:S02]  /*09c0*/  IMAD.X R44, RZ, RZ, R17.reuse, P2 ;  /* 0x000000ffff2c7224 */ /* 0x100fe400010e0611 */
[----:B------:R-:W-:Y:S01]  /*09d0*/  IMAD.X R23, RZ, RZ, R17, P3 ;  /* 0x000000ffff177224 */ /* 0x000fe200018e0611 */
[----:B------:R-:W-:Y:S06]  /*09e0*/  @!P0 BRA `(.L_x_1996) ;  /* 0x0000027c003c8947 */ /* 0x000fec0003800000 */
.L_x_1997:
[----:B------:R-:W-:-:S08]  /*09f0*/  NOP ;  /* 0x0000000000007918 */ /* 0x000fd00000000000 */
[----:B------:R-:W1:Y:S02]  /*0a00*/  USETMAXREG.TRY_ALLOC.CTAPOOL UP0, 0xf0 ;  /* 0x000000f0000079c8 */ /* 0x000e640008000600 */
[----:B-1----:R-:W-:-:S13]  /*0a10*/  PLOP3.LUT P0, PT, PT, PT, UP0, 0x80, 0x0 ;  /* 0x000000000000781c */ /* 0x002fda0003f0f008 */
[----:B------:R-:W-:Y:S05]  /*0a20*/  @!P0 BRA `(.L_x_1997) ;  /* 0xfffffffc00f08947 */ /* 0x000fea000383ffff */
[----:B------:R-:W1:Y:S01]  /*0a30*/  S2R R7, SR_TID.X ;  /* 0x0000000000077919 */ /* 0x000e620000002100 */
[----:B0-----:R-:W0:Y:S01]  /*0a40*/  LDC R3, c[0x0][0xd50] ;  /* 0x00035400ff037b82 */ /* 0x001e220000000800 */
[----:B------:R3:W-:Y:S04]  /*0a50*/  STL.64 [R1+0x1e8], RZ ;  /* 0x0001e8ff01007387 */ /* 0x0007e80000100a00 */
[----:B------:R3:W-:Y:S03]  /*0a60*/  STL [R1+0x1f0], RZ ;  /* 0x0001f0ff01007387 */ /* 0x0007e60000100800 */
[----:B--2---:R-:W2:Y:S01]  /*0a70*/  S2UR UR4, SR_CTAID.Y ;  /* 0x00000000000479c3 */ /* 0x004ea20000002600 */
[----:B------:R3:W-:Y:S07]  /*0a80*/  STL [R1+0x1f4], RZ ;  /* 0x0001f4ff01007387 */ /* 0x0007ee0000100800 */
[----:B------:R-:W4:Y:S01]  /*0a90*/  S2UR UR36, SR_CTAID.Z ;  /* 0x00000000002479c3 */ /* 0x000f220000002700 */
[----:B0-----:R-:W-:-:S02]  /*0aa0*/  ISETP.NE.AND P1, PT, R3, 0x1, PT ;  /* 0x000000010300780c */ /* 0x001fc40003f25270 */
[----:B-1----:R-:W-:Y:S01]  /*0ab0*/  LOP3.LUT R0, R7, 0xffffff80, RZ, 0xc0, !PT ;  /* 0xffffff8007007812 */ /* 0x002fe200078ec0ff */
[----:B--2---:R-:W-:-:S03]  /*0ac0*/  IMAD.U32 R157, RZ, RZ, UR4 ;  /* 0x00000004ff9d7e24 */ /* 0x004fc6000f8e00ff */
[----:B------:R-:W-:-:S07]  /*0ad0*/  ISETP.NE.AND P0, PT, R0, 0x80, PT ;  /* 0x000000800000780c */ /* 0x000fce0003f05270 */
[----:B------:R-:W0:Y:S08]  /*0ae0*/  @P1 LDC R0, c[0x0][0xd54] ;  /* 0x00035500ff001b82 */ /* 0x000e300000000800 */
[----:B------:R-:W1:Y:S08]  /*0af0*/  @P1 LDC R5, c[0x0][0xd58] ;  /* 0x00035600ff051b82 */ /* 0x000e700000000800 */
[----:B------:R-:W-:Y:S06]  /*0b00*/  @!P0 BAR.ARV 0x8, 0x100 ;  /* 0x0204000000008b1d */ /* 0x000fec0000002000 */
[----:B------:R-:W-:Y:S01]  /*0b10*/  ISETP.GE.U32.AND P0, PT, R7, 0x100, PT ;  /* 0x000001000700780c */ /* 0x000fe20003f06070 */
[----:B0-----:R-:W-:-:S12]  /*0b20*/  @P1 IMAD.HI.U32 R0, R0, UR4, RZ ;  /* 0x0000000400001c27 */ /* 0x001fd8000f8e00ff */
[----:B------:R-:W-:Y:S06]  /*0b30*/  @P0 BAR.ARV 0xf, 0x100 ;  /* 0x03c4000000000b1d */ /* 0x000fec0000002000 */
[----:B----4-:R-:W-:Y:S02]  /*0b40*/  ISETP.LE.AND P0, PT, RZ, UR36, PT ;  /* 0x00000024ff007c0c */ /* 0x010fe4000bf03270 */
[----:B-1----:R-:W-:Y:S02]  /*0b50*/  @P1 SHF.R.U32.HI R157, RZ, R5, R0 ;  /* 0x00000005ff9d1219 */ /* 0x002fe40000011600 */
[----:B------:R-:W-:-:S03]  /*0b60*/  IADD3 R34, P1, R16, 0x1e8, RZ ;  /* 0x000001e810227810 */ /* 0x000fc60007f3e0ff */
[----:B------:R-:W-:Y:S02]  /*0b70*/  IMAD.MOV R156, RZ, RZ, -R157 ;  /* 0x000000ffff9c7224 */ /* 0x000fe400078e0a9d */
[----:B------:R-:W-:Y:S02]  /*0b80*/  IMAD.X R35, RZ, RZ, R17, P1 ;  /* 0x000000ffff237224 */ /* 0x000fe400008e0611 */
[----:B------:R-:W-:Y:S02]  /*0b90*/  IMAD R156, R3, R156, UR4 ;  /* 0x00000004039c7e24 */ /* 0x000fe4000f8e029c */
[----:B---3--:R-:W-:Y:S05]  /*0ba0*/  @!P0 BRA `(.L_x_1998) ;  /* 0x000002d4006c8947 */ /* 0x008fea0003800000 */
[----:B------:R-:W0:Y:S01]  /*0bb0*/  LDC.64 R8, c[0x0][0x418] ;  /* 0x00010600ff087b82 */ /* 0x000e220000000a00 */
[----:B------:R-:W1:Y:S01]  /*0bc0*/  S2R R10, SR_TID.X ;  /* 0x00000000000a7919 */ /* 0x000e620000002100 */
[C---:B------:R-:W-:Y:S01]  /*0bd0*/  IADD3 R155, P3, R16.reuse, 0x200, RZ ;  /* 0x00000200109b7810 */ /* 0x040fe20007f7e0ff */
[----:B------:R-:W-:Y:S01]  /*0be0*/  USHF.R.S32.HI UR37, URZ, 0x1f, UR36 ;  /* 0x0000001f3f257899 */ /* 0x000fe20008011424 */
[C---:B------:R-:W-:Y:S01]  /*0bf0*/  IADD3 R40, P2, R16.reuse, 0x38, RZ ;  /* 0x0000003810287810 */ /* 0x040fe20007f5e0ff */
[----:B------:R2:W-:Y:S01]  /*0c00*/  STL.128 [R1+0x200], RZ ;  /* 0x000200ff01007387 */ /* 0x0005e20000100c00 */
[C---:B------:R-:W-:Y:S01]  /*0c10*/  IADD3 R24, P6, R16.reuse, 0x78, RZ ;  /* 0x0000007810187810 */ /* 0x040fe20007fde0ff */
[--C-:B------:R-:W-:Y:S01]  /*0c20*/  IMAD.X R153, RZ, RZ, R17.reuse, P3 ;  /* 0x000000ffff997224 */ /* 0x100fe200018e0611 */
[----:B------:R-:W3:Y:S01]  /*0c30*/  LDC R0, c[0x0][0xa80] ;  /* 0x0002a000ff007b82 */ /* 0x000ee20000000800 */
[C---:B------:R-:W-:Y:S01]  /*0c40*/  IADD3 R42, P5, R16.reuse, 0x80, RZ ;  /* 0x00000080102a7810 */ /* 0x040fe20007fbe0ff */
[----:B------:R2:W-:Y:S01]  /*0c50*/  STL.128 [R1+0x210], RZ ;  /* 0x000210ff01007387 */ /* 0x0005e20000100c00 */
[C---:B------:R-:W-:Y:S01]  /*0c60*/  IADD3 R38, P4, R16.reuse, 0x88, RZ ;  /* 0x0000008810267810 */ /* 0x040fe20007f9e0ff */
[--C-:B------:R-:W-:Y:S01]  /*0c70*/  IMAD.X R19, RZ, RZ, R17.reuse, P2 ;  /* 0x000000ffff137224 */ /* 0x100fe200010e0611 */
[C---:B------:R-:W-:Y:S01]  /*0c80*/  IADD3 R28, P3, R16.reuse, 0x94, RZ ;  /* 0x00000094101c7810 */ /* 0x040fe20007f7e0ff */
[----:B------:R2:W-:Y:S01]  /*0c90*/  STL.128 [R1+0x230], RZ ;  /* 0x000230ff01007387 */ /* 0x0005e20000100c00 */
[--C-:B------:R-:W-:Y:S01]  /*0ca0*/  IMAD.X R25, RZ, RZ, R17.reuse, P6 ;  /* 0x000000ffff197224 */ /* 0x100fe200030e0611 */
[----:B------:R-:W4:Y:S01]  /*0cb0*/  LDC R29, c[0x0][0x424] ;  /* 0x00010900ff1d7b82 */ /* 0x000f220000000800 */
[--C-:B------:R-:W-:Y:S01]  /*0cc0*/  IMAD.X R73, RZ, RZ, R17.reuse, P5 ;  /* 0x000000ffff497224 */ /* 0x100fe200028e0611 */
[----:B------:R2:W-:Y:S01]  /*0cd0*/  STL.128 [R1+0x240], RZ ;  /* 0x000240ff01007387 */ /* 0x0005e20000100c00 */
[--C-:B------:R-:W-:Y:S01]  /*0ce0*/  IMAD.X R65, RZ, RZ, R17.reuse, P4 ;  /* 0x000000ffff417224 */ /* 0x100fe200020e0611 */
[C---:B------:R-:W-:Y:S01]  /*0cf0*/  IADD3 R36, P2, R16.reuse, 0x98, RZ ;  /* 0x0000009810247810 */ /* 0x040fe20007f5e0ff */
[--C-:B------:R-:W-:Y:S01]  /*0d00*/  IMAD.X R75, RZ, RZ, R17.reuse, P3 ;  /* 0x000000ffff4b7224 */ /* 0x100fe200018e0611 */
[----:B------:R2:W-:Y:S01]  /*0d10*/  STL.128 [R1+0x250], RZ ;  /* 0x000250ff01007387 */ /* 0x0005e20000100c00 */
[----:B------:R-:W-:Y:S01]  /*0d20*/  IADD3 R66, P6, R16, 0xa0, RZ ;  /* 0x000000a010427810 */ /* 0x000fe20007fde0ff */
[----:B------:R-:W5:Y:S01]  /*0d30*/  LDC R4, c[0x0][0x2f0] ;  /* 0x0000bc00ff047b82 */ /* 0x000f620000000800 */
[----:B0-----:R-:W-:Y:S01]  /*0d40*/  ISETP.NE.U32.AND P0, PT, R8, RZ, PT ;  /* 0x000000ff0800720c */ /* 0x001fe20003f05070 */
[----:B------:R2:W-:Y:S01]  /*0d50*/  STL.128 [R1+0x260], RZ ;  /* 0x000260ff01007387 */ /* 0x0005e20000100c00 */
[C---:B------:R-:W-:Y:S01]  /*0d60*/  IADD3 R43, P5, R16.reuse, 0xa8, RZ ;  /* 0x000000a8102b7810 */ /* 0x040fe20007fbe0ff */
[--C-:B------:R-:W-:Y:S01]  /*0d70*/  IMAD.X R41, RZ, RZ, R17.reuse, P2 ;  /* 0x000000ffff297224 */ /* 0x100fe200010e0611 */
[----:B------:R-:W-:Y:S01]  /*0d80*/  ISETP.NE.AND.EX P0, PT, R9, RZ, PT, P0 ;  /* 0x000000ff0900720c */ /* 0x000fe20003f05300 */
[----:B------:R2:W-:Y:S01]  /*0d90*/  STL.128 [R1+0x270], RZ ;  /* 0x000270ff01007387 */ /* 0x0005e20000100c00 */
[C---:B------:R-:W-:Y:S01]  /*0da0*/  IADD3 R63, P4, R16.reuse, 0xb0, RZ ;  /* 0x000000b0103f7810 */ /* 0x040fe20007f9e0ff */
[--C-:B------:R-:W-:Y:S01]  /*0db0*/  IMAD.X R67, RZ, RZ, R17.reuse, P6 ;  /* 0x000000ffff437224 */ /* 0x100fe200030e0611 */
[C---:B------:R-:W-:Y:S01]  /*0dc0*/  IADD3 R61, P3, R16.reuse, 0xb8, RZ ;  /* 0x000000b8103d7810 */ /* 0x040fe20007f7e0ff */
[----:B---3--:R2:W-:Y:S01]  /*0dd0*/  STL [R1+0x220], R0 ;  /* 0x0002200001007387 */ /* 0x0085e20000100800 */
[--C-:B------:R-:W-:Y:S01]  /*0de0*/  IMAD.X R54, RZ, RZ, R17.reuse, P5 ;  /* 0x000000ffff367224 */ /* 0x100fe200028e0611 */
[C---:B------:R-:W-:Y:S01]  /*0df0*/  IADD3 R50, P2, R16.reuse, 0xc0, RZ ;  /* 0x000000c010327810 */ /* 0x040fe20007f5e0ff */
[--C-:B------:R-:W-:Y:S01]  /*0e00*/  IMAD.X R64, RZ, RZ, R17.reuse, P4 ;  /* 0x000000ffff407224 */ /* 0x100fe200020e0611 */
[----:B------:R2:W-:Y:S01]  /*0e10*/  STL.128 [R1+0x280], RZ ;  /* 0x000280ff01007387 */ /* 0x0005e20000100c00 */
[----:B------:R-:W-:Y:S01]  /*0e20*/  IADD3 R30, P6, R16, 0xd0, RZ ;  /* 0x000000d0101e7810 */ /* 0x000fe20007fde0ff */
[--C-:B------:R-:W-:Y:S01]  /*0e30*/  IMAD.X R62, RZ, RZ, R17.reuse, P3 ;  /* 0x000000ffff3e7224 */ /* 0x100fe200018e0611 */
[----:B----4-:R-:W-:Y:S01]  /*0e40*/  SEL R29, R29, 0x1, P0 ;  /* 0x000000011d1d7807 */ /* 0x010fe20000000000 */
[----:B------:R2:W-:Y:S01]  /*0e50*/  STL.128 [R1+0x290], RZ ;  /* 0x000290ff01007387 */ /* 0x0005e20000100c00 */
[----:B------:R-:W-:Y:S01]  /*0e60*/  ISETP.NE.AND P0, PT, R6, 0x1, PT ;  /* 0x000000010600780c */ /* 0x000fe20003f05270 */
[--C-:B------:R-:W-:Y:S01]  /*0e70*/  IMAD.X R51, RZ, RZ, R17.reuse, P2 ;  /* 0x000000ffff337224 */ /* 0x100fe200010e0611 */
[C---:B------:R-:W-:Y:S01]  /*0e80*/  IADD3 R55, P5, R16.reuse, 0xd8, RZ ;  /* 0x000000d810377810 */ /* 0x040fe20007fbe0ff */
[----:B------:R2:W-:Y:S01]  /*0e90*/  STL.128 [R1+0x2a0], RZ ;  /* 0x0002a0ff01007387 */ /* 0x0005e20000100c00 */
[----:B------:R-:W-:Y:S01]  /*0ea0*/  IADD3 R68, P4, R16, 0xe8, RZ ;  /* 0x000000e810447810 */ /* 0x000fe20007f9e0ff */
[--C-:B------:R-:W-:Y:S01]  /*0eb0*/  IMAD.X R31, RZ, RZ, R17.reuse, P6 ;  /* 0x000000ffff1f7224 */ /* 0x100fe200030e0611 */
[----:B-1----:R-:W-:Y:S01]  /*0ec0*/  LOP3.LUT R10, R10, 0x7f, RZ, 0xc0, !PT ;  /* 0x0000007f0a0a7812 */ /* 0x002fe200078ec0ff */
[----:B------:R2:W-:Y:S01]  /*0ed0*/  STL.128 [R1+0x2b0], RZ ;  /* 0x0002b0ff01007387 */ /* 0x0005e20000100c00 */
[--C-:B------:R-:W-:Y:S01]  /*0ee0*/  IMAD.X R58, RZ, RZ, R17.reuse, P5 ;  /* 0x000000ffff3a7224 */ /* 0x100fe200028e0611 */
[C---:B------:R-:W-:Y:S01]  /*0ef0*/  IADD3 R52, P3, R16.reuse, 0xec, RZ ;  /* 0x000000ec10347810 */ /* 0x040fe20007f7e0ff */
[----:B------:R-:W-:Y:S01]  /*0f00*/  IMAD.X R69, RZ, RZ, R17, P4 ;  /* 0x000000ffff457224 */ /* 0x000fe200020e0611 */
[----:B------:R2:W-:Y:S01]  /*0f10*/  STL.128 [R1+0x2c0], RZ ;  /* 0x0002c0ff01007387 */ /* 0x0005e20000100c00 */
[C---:B------:R-:W-:Y:S01]  /*0f20*/  IADD3 R49, P2, R16.reuse, 0x11c, RZ ;  /* 0x0000011c10317810 */ /* 0x040fe20007f5e0ff */
[----:B-----5:R-:W-:Y:S01]  /*0f30*/  IMAD R29, R29, R4, RZ ;  /* 0x000000041d1d7224 */ /* 0x020fe200078e02ff */
[C---:B------:R-:W-:Y:S01]  /*0f40*/  IADD3 R59, P6, R16.reuse, 0x120, RZ ;  /* 0x00000120103b7810 */ /* 0x040fe20007fde0ff */
[----:B------:R2:W-:Y:S01]  /*0f50*/  STL.128 [R1+0x2d0], RZ ;  /* 0x0002d0ff01007387 */ /* 0x0005e20000100c00 */
[C---:B------:R-:W-:Y:S01]  /*0f60*/  IADD3 R45, P5, R16.reuse, 0x128, RZ ;  /* 0x00000128102d7810 */ /* 0x040fe20007fbe0ff */
[C---:B------:R-:W-:Y:S01]  /*0f70*/  VIADD R39, R16.reuse, 0x148 ;  /* 0x0000014810277836 */ /* 0x040fe20000000000 */
[----:B------:R-:W-:Y:S01]  /*0f80*/  IADD3 R32, P4, R16, 0x140, RZ ;  /* 0x0000014010207810 */ /* 0x000fe20007f9e0ff */
[----:B------:R2:W-:Y:S01]  /*0f90*/  STL.128 [R1+0x2e0], RZ ;  /* 0x0002e0ff01007387 */ /* 0x0005e20000100c00 */
[----:B------:R-:W-:Y:S01]  /*0fa0*/  ISETP.NE.AND P1, PT, R10, RZ, PT ;  /* 0x000000ff0a00720c */ /* 0x000fe20003f25270 */
[----:B------:R-:W-:-:S02]  /*0fb0*/  VIADD R18, R7, 0xffffff80 ;  /* 0xffffff8007127836 */ /* 0x000fc40000000000 */
[----:B------:R2:W-:Y:S01]  /*0fc0*/  STL.128 [R1+0x2f0], RZ ;  /* 0x0002f0ff01007387 */ /* 0x0005e20000100c00 */
[--C-:B------:R-:W-:Y:S01]  /*0fd0*/  IMAD.X R53, RZ, RZ, R17.reuse, P3 ;  /* 0x000000ffff357224 */ /* 0x100fe200018e0611 */
[----:B------:R-:W-:Y:S01]  /*0fe0*/  SEL R4, RZ, 0x1, P1 ;  /* 0x00000001ff047807 */ /* 0x000fe20000800000 */
[--C-:B------:R-:W-:Y:S01]  /*0ff0*/  IMAD.X R48, RZ, RZ, R17.reuse, P2 ;  /* 0x000000ffff307224 */ /* 0x100fe200010e0611 */
[----:B------:R2:W-:Y:S01]  /*1000*/  STL.128 [R1+0x300], RZ ;  /* 0x000300ff01007387 */ /* 0x0005e20000100c00 */
[--C-:B------:R-:W-:Y:S02]  /*1010*/  IMAD.X R60, RZ, RZ, R17.reuse, P6 ;  /* 0x000000ffff3c7224 */ /* 0x100fe400030e0611 */
[--C-:B------:R-:W-:Y:S01]  /*1020*/  IMAD.X R56, RZ, RZ, R17.reuse, P5 ;  /* 0x000000ffff387224 */ /* 0x100fe200028e0611 */
[----:B------:R2:W-:Y:S01]  /*1030*/  STL.128 [R1+0x310], RZ ;  /* 0x000310ff01007387 */ /* 0x0005e20000100c00 */
[----:B------:R-:W-:-:S03]  /*1040*/  IMAD.X R33, RZ, RZ, R17, P4 ;  /* 0x000000ffff217224 */ /* 0x000fc600020e0611 */
[----:B------:R2:W-:Y:S04]  /*1050*/  STL.128 [R1+0x320], RZ ;  /* 0x000320ff01007387 */ /* 0x0005e80000100c00 */
        /* <DEDUP_REMOVED lines=15> */
[----:B------:R2:W-:Y:S01]  /*1150*/  STL.128 [R1+0x420], RZ ;  /* 0x000420ff01007387 */ /* 0x0005e20000100c00 */
[----:B------:R-:W0:Y:S01]  /*1160*/  S2R R12, SR_CTAID.X ;  /* 0x00000000000c7919 */ /* 0x000e220000002500 */
[----:B------:R-:W-:Y:S05]  /*1170*/  @!P0 BRA `(.L_x_1999) ;  /* 0x0000008000c08947 */ /* 0x000fea0003800000 */
[----:B--2---:R-:W1:Y:S01]  /*1180*/  LDC R0, c[0x0][0x448] ;  /* 0x00011200ff007b82 */ /* 0x004e620000000800 */
[----:B0-----:R-:W-:-:S07]  /*1190*/  IMAD.SHL.U32 R12, R12, 0x40, RZ ;  /* 0x000000400c0c7824 */ /* 0x001fce00078e00ff */
[----:B------:R-:W0:Y:S08]  /*11a0*/  LDC.64 R8, c[0x0][0xad8] ;  /* 0x0002b600ff087b82 */ /* 0x000e300000000a00 */
[----:B------:R-:W2:Y:S01]  /*11b0*/  LDC R6, c[0x0][0x288] ;  /* 0x0000a200ff067b82 */ /* 0x000ea20000000800 */
[----:B-1----:R-:W-:Y:S02]  /*11c0*/  ISETP.NE.AND P1, PT, R0, 0x1, PT ;  /* 0x000000010000780c */ /* 0x002fe40003f25270 */
[----:B0-----:R-:W-:-:S11]  /*11d0*/  ISETP.GE.AND P2, PT, R9, 0x1, PT ;  /* 0x000000010900780c */ /* 0x001fd60003f46270 */
[----:B------:R-:W0:Y:S01]  /*11e0*/  @P1 LDC R3, c[0x0][0x44c] ;  /* 0x00011300ff031b82 */ /* 0x000e220000000800 */
[----:B------:R-:W-:-:S07]  /*11f0*/  @P1 VIADD R0, R12, 0x3f ;  /* 0x0000003f0c001836 */ /* 0x000fce0000000000 */
[----:B------:R-:W1:Y:S01]  /*1200*/  @P1 LDC R5, c[0x0][0x450] ;  /* 0x00011400ff051b82 */ /* 0x000e620000000800 */
[----:B0-----:R-:W-:Y:S01]  /*1210*/  @P1 IMAD.HI.U32 R2, R0, R3, RZ ;  /* 0x0000000300021227 */ /* 0x001fe200078e00ff */
[----:B--2---:R-:W-:-:S03]  /*1220*/  IADD3 R3, R29, 0x1, -R6 ;  /* 0x000000011d037810 */ /* 0x004fc60007ffe806 */
[----:B------:R-:W-:Y:S01]  /*1230*/  VIADD R0, R12, 0x3f ;  /* 0x0000003f0c007836 */ /* 0x000fe20000000000 */
[----:B-1----:R-:W-:-:S05]  /*1240*/  @P1 SHF.R.U32.HI R0, RZ, R5, R2 ;  /* 0x00000005ff001219 */ /* 0x002fca0000011602 */
[----:B------:R-:W-:-:S04]  /*1250*/  IMAD.IADD R3, R3, 0x1, R0 ;  /* 0x0000000103037824 */ /* 0x000fc800078e0200 */
[----:B------:R-:W-:Y:S01]  /*1260*/  IMAD.IADD R0, R3, 0x1, R8 ;  /* 0x0000000103007824 */ /* 0x000fe200078e0208 */
[----:B------:R-:W-:Y:S06]  /*1270*/  @!P2 BRA `(.L_x_2000) ;  /* 0x000000000040a947 */ /* 0x000fec0003800000 */
[C---:B------:R-:W-:Y:S01]  /*1280*/  ISETP.GT.AND P0, PT, R3.reuse, RZ, PT ;  /* 0x000000ff0300720c */ /* 0x040fe20003f04270 */
[----:B------:R-:W-:-:S12]  /*1290*/  VIADD R2, R3, 0xffffffff ;  /* 0xffffffff03027836 */ /* 0x000fd80000000000 */
[----:B------:R-:W-:Y:S05]  /*12a0*/  @P0 BRA `(.L_x_2001) ;  /* 0x00000000001c0947 */ /* 0x000fea0003800000 */
[----:B------:R-:W-:Y:S01]  /*12b0*/  ISETP.NE.AND P0, PT, R9, 0x1, PT ;  /* 0x000000010900780c */ /* 0x000fe20003f05270 */
[----:B------:R-:W-:-:S12]  /*12c0*/  IMAD.MOV R3, RZ, RZ, -R3 ;  /* 0x000000ffff037224 */ /* 0x000fd800078e0a03 */
[----:B------:R-:W0:Y:S02]  /*12d0*/  @P0 LDC.64 R4, c[0x0][0xae0] ;  /* 0x0002b800ff040b82 */ /* 0x000e240000000a00 */
[----:B0-----:R-:W-:-:S05]  /*12e0*/  @P0 IMAD.HI.U32 R2, R3, R4, RZ ;  /* 0x0000000403020227 */ /* 0x001fca00078e00ff */
[----:B------:R-:W-:-:S04]  /*12f0*/  @P0 SHF.R.U32.HI R3, RZ, R5, R2 ;  /* 0x00000005ff030219 */ /* 0x000fc80000011602 */
[----:B------:R-:W-:Y:S01]  /*1300*/  LOP3.LUT R2, RZ, R3, RZ, 0x33, !PT ;  /* 0x00000003ff027212 */ /* 0x000fe200078e33ff */
[----:B------:R-:W-:Y:S06]  /*1310*/  BRA `(.L_x_2002) ;  /* 0x0000000000107947 */ /* 0x000fec0003800000 */
.L_x_2001:
[----:B------:R-:W-:-:S13]  /*1320*/  ISETP.NE.AND P0, PT, R9, 0x1, PT ;  /* 0x000000010900780c */ /* 0x000fda0003f05270 */
[----:B------:R-:W0:Y:S02]  /*1330*/  @P0 LDC.64 R4, c[0x0][0xae0] ;  /* 0x0002b800ff040b82 */ /* 0x000e240000000a00 */
[----:B0-----:R-:W-:-:S05]  /*1340*/  @P0 IMAD.HI.U32 R4, R2, R4, RZ ;  /* 0x0000000402040227 */ /* 0x001fca00078e00ff */
[----:B------:R-:W-:-:S07]  /*1350*/  @P0 SHF.R.U32.HI R2, RZ, R5, R4 ;  /* 0x00000005ff020219 */ /* 0x000fce0000011604 */
.L_x_2002:
[----:B------:R-:W-:-:S05]  /*1360*/  IMAD R3, R2, R9, R9 ;  /* 0x0000000902037224 */ /* 0x000fca00078e0209 */
[----:B------:R-:W-:-:S07]  /*1370*/  VIMNMX R0, R0, R3, PT ;  /* 0x0000000300007248 */ /* 0x000fce0003fe0100 */
.L_x_2000:
[----:B------:R-:W0:Y:S01]  /*1380*/  @P1 LDC R7, c[0x0][0x44c] ;  /* 0x00011300ff071b82 */ /* 0x000e220000000800 */
[----:B------:R-:W-:Y:S01]  /*1390*/  VIADD R2, R0, 0x3f ;  /* 0x0000003f00027836 */ /* 0x000fe20000000000 */
[----:B------:R-:W-:Y:S01]  /*13a0*/  ULDC UR4, c[0x0][0xad4] ;  /* 0x0002b50000047ab9 */ /* 0x000fe20000000800 */
[----:B------:R-:W-:-:S03]  /*13b0*/  VIADD R0, R29, 0x3f ;  /* 0x0000003f1d007836 */ /* 0x000fc60000000000 */
[----:B------:R-:W-:Y:S02]  /*13c0*/  SHF.R.S32.HI R5, RZ, 0x1f, R2 ;  /* 0x0000001fff057819 */ /* 0x000fe40000011402 */
[----:B------:R-:W1:Y:S01]  /*13d0*/  @P1 LDC R11, c[0x0][0x450] ;  /* 0x00011400ff0b1b82 */ /* 0x000e620000000800 */
[----:B------:R-:W-:Y:S02]  /*13e0*/  SHF.R.S32.HI R3, RZ, 0x1f, R0 ;  /* 0x0000001fff037819 */ /* 0x000fe40000011400 */
[----:B------:R-:W-:Y:S02]  /*13f0*/  LEA.HI R5, R5, R2, RZ, 0x6 ;  /* 0x0000000205057211 */ /* 0x000fe400078f30ff */
[----:B------:R-:W-:Y:S02]  /*1400*/  LEA.HI R3, R3, R0, RZ, 0x6 ;  /* 0x0000000003037211 */ /* 0x000fe400078f30ff */
[----:B------:R-:W-:Y:S02]  /*1410*/  SHF.R.S32.HI R0, RZ, 0x6, R5 ;  /* 0x00000006ff007819 */ /* 0x000fe40000011405 */
[----:B------:R-:W-:Y:S01]  /*1420*/  SHF.R.S32.HI R3, RZ, 0x6, R3 ;  /* 0x00000006ff037819 */ /* 0x000fe20000011403 */
[----:B0-----:R-:W-:-:S05]  /*1430*/  @P1 IMAD.HI.U32 R4, R12, R7, RZ ;  /* 0x000000070c041227 */ /* 0x001fca00078e00ff */
[----:B-1----:R-:W-:Y:S02]  /*1440*/  @P1 SHF.R.U32.HI R12, RZ, R11, R4 ;  /* 0x0000000bff0c1219 */ /* 0x002fe40000011604 */
[----:B------:R-:W-:Y:S02]  /*1450*/  VIMNMX R11, R3, R0, PT ;  /* 0x00000000030b7248 */ /* 0x000fe40003fe0100 */
[----:B------:R-:W-:-:S05]  /*1460*/  IADD3 R12, R12, -R6, R29 ;  /* 0x800000060c0c7210 */ /* 0x000fca0007ffe01d */
[----:B------:R-:W-:Y:S01]  /*1470*/  VIADD R0, R12, -UR4 ;  /* 0x800000040c007c36 */ /* 0x000fe20008000000 */
[----:B------:R-:W-:Y:S06]  /*1480*/  @!P2 BRA `(.L_x_2003) ;  /* 0x00000000003ca947 */ /* 0x000fec0003800000 */
[----:B------:R-:W-:-:S13]  /*1490*/  ISETP.GT.AND P0, PT, R12, -0x1, PT ;  /* 0xffffffff0c00780c */ /* 0x000fda0003f04270 */
[----:B------:R-:W-:Y:S05]  /*14a0*/  @P0 BRA `(.L_x_2004) ;  /* 0x00000000001c0947 */ /* 0x000fea0003800000 */
[----:B------:R-:W-:Y:S02]  /*14b0*/  ISETP.NE.AND P0, PT, R9, 0x1, PT ;  /* 0x000000010900780c */ /* 0x000fe40003f05270 */
[----:B------:R-:W-:-:S11]  /*14c0*/  LOP3.LUT R3, RZ, R12, RZ, 0x33, !PT ;  /* 0x0000000cff037212 */ /* 0x000fd600078e33ff */
[----:B------:R-:W0:Y:S02]  /*14d0*/  @P0 LDC.64 R4, c[0x0][0xae0] ;  /* 0x0002b800ff040b82 */ /* 0x000e240000000a00 */
[----:B0-----:R-:W-:-:S05]  /*14e0*/  @P0 IMAD.HI.U32 R2, R3, R4, RZ ;  /* 0x0000000403020227 */ /* 0x001fca00078e00ff */
[----:B------:R-:W-:-:S04]  /*14f0*/  @P0 SHF.R.U32.HI R3, RZ, R5, R2 ;  /* 0x00000005ff030219 */ /* 0x000fc80000011602 */
[----:B------:R-:W-:Y:S01]  /*1500*/  LOP3.LUT R12, RZ, R3, RZ, 0x33, !PT ;  /* 0x00000003ff0c7212 */ /* 0x000fe200078e33ff */
[----:B------:R-:W-:Y:S06]  /*1510*/  BRA `(.L_x_2005) ;  /* 0x0000000000107947 */ /* 0x000fec0003800000 */
.L_x_2004:
[----:B------:R-:W-:-:S13]  /*1520*/  ISETP.NE.AND P0, PT, R9, 0x1, PT ;  /* 0x000000010900780c */ /* 0x000fda0003f05270 */
[----:B------:R-:W0:Y:S02]  /*1530*/  @P0 LDC.64 R2, c[0x0][0xae0] ;  /* 0x0002b800ff020b82 */ /* 0x000e240000000a00 */
[----:B0-----:R-:W-:-:S05]  /*1540*/  @P0 IMAD.HI.U32 R2, R12, R2, RZ ;  /* 0x000000020c020227 */ /* 0x001fca00078e00ff */
[----:B------:R-:W-:-:S07]  /*1550*/  @P0 SHF.R.U32.HI R12, RZ, R3, R2 ;  /* 0x00000003ff0c0219 */ /* 0x000fce0000011602 */
.L_x_2005:
[----:B------:R-:W-:-:S05]  /*1560*/  IMAD R3, R12, R9, RZ ;  /* 0x000000090c037224 */ /* 0x000fca00078e02ff */
[----:B------:R-:W-:-:S07]  /*1570*/  VIMNMX R0, R0, R3, !PT ;  /* 0x0000000300007248 */ /* 0x000fce0007fe0100 */
.L_x_2003:
[----:B------:R-:W-:Y:S01]  /*1580*/  SHF.R.S32.HI R3, RZ, 0x1f, R0 ;  /* 0x0000001fff037819 */ /* 0x000fe20000011400 */
[----:B------:R-:W-:Y:S01]  /*1590*/  IMAD.MOV.U32 R231, RZ, RZ, RZ ;  /* 0x000000ffffe77224 */ /* 0x000fe200078e00ff */
[----:B------:R-:W-:Y:S02]  /*15a0*/  LOP3.LUT R6, R156, 0xffff, RZ, 0xc0, !PT ;  /* 0x0000ffff9c067812 */ /* 0x000fe400078ec0ff */
[----:B------:R-:W-:-:S04]  /*15b0*/  LEA.HI R3, R3, R0, RZ, 0x6 ;  /* 0x0000000003037211 */ /* 0x000fc800078f30ff */
[----:B------:R-:W-:-:S04]  /*15c0*/  SHF.R.S32.HI R3, RZ, 0x6, R3 ;  /* 0x00000006ff037819 */ /* 0x000fc80000011403 */
[----:B------:R-:W-:-:S04]  /*15d0*/  VIMNMX R9, RZ, R3, !PT ;  /* 0x00000003ff097248 */ /* 0x000fc80007fe0100 */
[----:B------:R-:W-:-:S13]  /*15e0*/  ISETP.GT.AND P0, PT, R11, R9, PT ;  /* 0x000000090b00720c */ /* 0x000fda0003f04270 */
[----:B------:R-:W-:Y:S05]  /*15f0*/  @!P0 BRA `(.L_x_2006) ;  /* 0x00000000007c8947 */ /* 0x000fea0003800000 */
[----:B------:R-:W-:-:S04]  /*1600*/  SHF.R.U32.HI R0, RZ, 0x10, R156 ;  /* 0x00000010ff007819 */ /* 0x000fc8000001169c */
[----:B------:R-:W-:-:S13]  /*1610*/  ISETP.NE.AND P0, PT, R0, RZ, PT ;  /* 0x000000ff0000720c */ /* 0x000fda0003f05270 */
[----:B------:R-:W0:Y:S02]  /*1620*/  @!P0 LDC R0, c[0x0][0xae8] ;  /* 0x0002ba00ff008b82 */ /* 0x000e240000000800 */
[-C--:B0-----:R-:W-:Y:S02]  /*1630*/  IABS R8, R0.reuse ;  /* 0x0000000000087213 */ /* 0x081fe40000000000 */
[----:B------:R-:W-:Y:S02]  /*1640*/  IADD3 R2, R0, -0x1, R11 ;  /* 0xffffffff00027810 */ /* 0x000fe40007ffe00b */
[----:B------:R-:W0:Y:S03]  /*1650*/  I2F.RP R4, R8 ;  /* 0x0000000800047306 */ /* 0x000e260000209400 */
[----:B------:R-:W-:Y:S01]  /*1660*/  IMAD.IADD R5, R2, 0x1, -R9 ;  /* 0x0000000102057824 */ /* 0x000fe200078e0a09 */
[----:B------:R-:W-:-:S04]  /*1670*/  IABS R2, R0 ;  /* 0x0000000000027213 */ /* 0x000fc80000000000 */
[----:B------:R-:W-:Y:S02]  /*1680*/  IABS R10, R5 ;  /* 0x00000005000a7213 */ /* 0x000fe40000000000 */
[----:B------:R-:W-:-:S04]  /*1690*/  LOP3.LUT R5, R5, R0, RZ, 0x3c, !PT ;  /* 0x0000000005057212 */ /* 0x000fc800078e3cff */
[----:B------:R-:W-:Y:S01]  /*16a0*/  ISETP.GE.AND P2, PT, R5, RZ, PT ;  /* 0x000000ff0500720c */ /* 0x000fe20003f46270 */
[----:B0-----:R-:W0:Y:S02]  /*16b0*/  MUFU.RCP R4, R4 ;  /* 0x0000000400047308 */ /* 0x001e240000001000 */
[----:B0-----:R-:W-:Y:S02]  /*16c0*/  VIADD R3, R4, 0xffffffe ;  /* 0x0ffffffe04037836 */ /* 0x001fe40000000000 */
[----:B------:R-:W-:Y:S02]  /*16d0*/  IMAD.MOV R4, RZ, RZ, -R2 ;  /* 0x000000ffff047224 */ /* 0x000fe400078e0a02 */
[----:B------:R-:W-:Y:S02]  /*16e0*/  IMAD.MOV.U32 R2, RZ, RZ, RZ ;  /* 0x000000ffff027224 */ /* 0x000fe400078e00ff */
[----:B------:R-:W0:Y:S02]  /*16f0*/  F2I.FTZ.U32.TRUNC.NTZ R3, R3 ;  /* 0x0000000300037305 */ /* 0x000e24000021f000 */
[----:B0-----:R-:W-:-:S04]  /*1700*/  IMAD.MOV R7, RZ, RZ, -R3 ;  /* 0x000000ffff077224 */ /* 0x001fc800078e0a03 */
[----:B------:R-:W-:-:S04]  /*1710*/  IMAD R7, R7, R8, RZ ;  /* 0x0000000807077224 */ /* 0x000fc800078e02ff */
[----:B------:R-:W-:-:S04]  /*1720*/  IMAD.HI.U32 R2, R3, R7, R2 ;  /* 0x0000000703027227 */ /* 0x000fc800078e0002 */
[----:B------:R-:W-:-:S04]  /*1730*/  IMAD.MOV.U32 R3, RZ, RZ, R10 ;  /* 0x000000ffff037224 */ /* 0x000fc800078e000a */
        /* <DEDUP_REMOVED lines=10> */
[----:B------:R-:W-:-:S07]  /*17e0*/  IMAD.MOV.U32 R231, RZ, RZ, R2 ;  /* 0x000000ffffe77224 */ /* 0x000fce00078e0002 */
.L_x_2006:
[----:B------:R-:W-:Y:S01]  /*17f0*/  IMAD R0, R6, R231, R9 ;  /* 0x000000e706007224 */ /* 0x000fe200078e0209 */
[----:B------:R-:W-:-:S04]  /*1800*/  PRMT R3, RZ, 0x7610, R3 ;  /* 0x00007610ff037816 */ /* 0x000fc80000000003 */
[----:B------:R-:W-:-:S04]  /*1810*/  VIADDMNMX R231, R0, R231, R11, PT ;  /* 0x000000e700e77246 */ /* 0x000fc8000380010b */
[----:B------:R-:W-:-:S13]  /*1820*/  ISETP.GT.AND P0, PT, R231, R0, PT ;  /* 0x00000000e700720c */ /* 0x000fda0003f04270 */
[----:B------:R-:W-:Y:S05]  /*1830*/  @!P0 BRA `(.L_x_2007) ;  /* 0x0000024000f48947 */ /* 0x000fea0003800000 */
[----:B------:R-:W2:Y:S04]  /*1840*/  LDL R3, [R1+0x1e8] ;  /* 0x0001e80001037983 */ /* 0x000ea80000100800 */
[----:B------:R-:W3:Y:S04]  /*1850*/  LDL R24, [R1+0x230] ;  /* 0x0002300001187983 */ /* 0x000ee80000100800 */
[----:B------:R-:W4:Y:S04]  /*1860*/  LDL R36, [R1+0x234] ;  /* 0x0002340001247983 */ /* 0x000f280000100800 */
[----:B------:R-:W5:Y:S04]  /*1870*/  LDL R38, [R1+0x238] ;  /* 0x0002380001267983 */ /* 0x000f680000100800 */
        /* <DEDUP_REMOVED lines=124> */
[----:B------:R-:W5:Y:S01]  /*2040*/  LDL R227, [R1+0x42c] ;  /* 0x00042c0001e37983 */ /* 0x000f620000100800 */
[----:B------:R-:W-:-:S04]  /*2050*/  SHF.R.S32.HI R229, RZ, 0x1f, R18 ;  /* 0x0000001fffe57819 */ /* 0x000fc80000011412 */
[----:B------:R-:W-:-:S04]  /*2060*/  LEA.HI R229, R229, R18, RZ, 0x7 ;  /* 0x00000012e5e57211 */ /* 0x000fc800078f38ff */
[----:B------:R-:W-:-:S06]  /*2070*/  SHF.R.S32.HI R2, RZ, 0x7, R229 ;  /* 0x00000007ff027819 */ /* 0x000fcc00000114e5 */
[----:B------:R-:W0:Y:S01]  /*2080*/  SHFL.IDX PT, R2, R2, RZ, 0x1f ;  /* 0x00001fff02027589 */ /* 0x000e2200000e0000 */
[----:B------:R-:W1:Y:S01]  /*2090*/  S2UR UR7, SR_CgaCtaId ;  /* 0x00000000000779c3 */ /* 0x000e620000008800 */
[----:B------:R-:W-:Y:S01]  /*20a0*/  UMOV UR6, 0x400 ;  /* 0x0000040000067882 */ /* 0x000fe20000000000 */
[----:B0-----:R-:W-:Y:S01]  /*20b0*/  R2UR UR4, R2 ;  /* 0x00000000020472ca */ /* 0x001fe200000e0000 */
[----:B-1----:R-:W-:-:S12]  /*20c0*/  ULEA UR21, UR7, UR6, 0x18 ;  /* 0x0000000607157291 */ /* 0x002fd8000f8ec03f */
[----:B------:R-:W-:-:S04]  /*20d0*/  ULEA.HI UR5, UR4, UR4, URZ, 0x1 ;  /* 0x0000000404057291 */ /* 0x000fc8000f8f083f */
[----:B------:R-:W-:-:S04]  /*20e0*/  ULOP3.LUT UR5, UR5, 0x1fffe, URZ, 0xc0, !UPT ;  /* 0x0001fffe05057892 */ /* 0x000fc8000f8ec03f */
[----:B------:R-:W-:-:S04]  /*20f0*/  UIADD3 UR5, UR4, -UR5, URZ ;  /* 0x8000000504057290 */ /* 0x000fc8000fffe03f */
[----:B------:R-:W-:-:S04]  /*2100*/  ULEA UR5, UR5, UR21, 0xf ;  /* 0x0000001505057291 */ /* 0x000fc8000f8e783f */
[----:B------:R-:W-:-:S04]  /*2110*/  UIADD3 UR5, UR5, 0x400, URZ ;  /* 0x0000040005057890 */ /* 0x000fc8000fffe03f */
[----:B------:R-:W-:-:S04]  /*2120*/  USHF.R.U32.HI UR5, URZ, 0x4, UR5 ;  /* 0x000000043f057899 */ /* 0x000fc80008011605 */
[----:B------:R-:W-:-:S04]  /*2130*/  ULOP3.LUT UR5, UR5, 0x3fff, URZ, 0xc0, !UPT ;  /* 0x00003fff05057892 */ /* 0x000fc8000f8ec03f */
[----:B------:R-:W-:Y:S02]  /*2140*/  ULOP3.LUT UR20, UR5, 0x2000000, URZ, 0xfc, !UPT ;  /* 0x0200000005147892 */ /* 0x000fe4000f8efc3f */
[----:B------:R-:W-:-:S04]  /*2150*/  UIADD3 UR4, UR21, 0x36400, URZ ;  /* 0x0003640015047890 */ /* 0x000fc8000fffe03f */
[----:B--2---:R-:W-:Y:S01]  /*2160*/  LEA R2, R3, UR20, 0xc ;  /* 0x0000001403027c11 */ /* 0x004fe2000f8e60ff */
[----:B------:R-:W-:Y:S01]  /*2170*/  IMAD.MOV.U32 R3, RZ, RZ, 0x40000040 ;  /* 0x40000040ff037424 */ /* 0x000fe200078e00ff */
[----:B------:R-:W-:Y:S02]  /*2180*/  USHF.R.U32.HI UR4, URZ, 0x4, UR4 ;  /* 0x000000043f047899 */ /* 0x000fe40008011604 */
[----:B------:R-:W-:Y:S02]  /*2190*/  R2UR UR6, R2 ;  /* 0x00000000020672ca */ /* 0x000fe400000e0000 */
[----:B------:R-:W-:Y:S01]  /*21a0*/  R2UR UR7, R3 ;  /* 0x00000000030772ca */ /* 0x000fe200000e0000 */
[----:B------:R-:W-:Y:S01]  /*21b0*/  ULOP3.LUT UR4, UR4, 0x3fff, URZ, 0xc0, !UPT ;  /* 0x00003fff04047892 */ /* 0x000fe2000f8ec03f */
[----:B---3--:R-:W-:Y:S03]  /*21c0*/  STL [R1+0x230], R24 ;  /* 0x0002301801007387 */ /* 0x008fe60000100800 */
[----:B------:R-:W-:Y:S01]  /*21d0*/  ULOP3.LUT UR16, UR4, 0x10000, URZ, 0xfc, !UPT ;  /* 0x0001000004107892 */ /* 0x000fe2000f8efc3f */
[----:B----4-:R-:W-:Y:S04]  /*21e0*/  STL [R1+0x234], R36 ;  /* 0x0002342401007387 */ /* 0x010fe80000100800 */
[----:B-----5:R-:W-:Y:S04]  /*21f0*/  STL [R1+0x238], R38 ;  /* 0x0002382601007387 */ /* 0x020fe80000100800 */
[----:B------:R-:W-:Y:S04]  /*2200*/  STL [R1+0x23c], R40 ;  /* 0x00023c2801007387 */ /* 0x000fe80000100800 */
        /* <DEDUP_REMOVED lines=22> */
[----:B------:R0:W-:Y:S01]  /*2370*/  STL [R1+0x2a4], R76 ;  /* 0x0002a44c01007387 */ /* 0x0001e20000100800 */
[----:B------:R-:W-:Y:S06]  /*2380*/  BAR.SYNC.DEFER_BLOCKING 0xe, 0x100 ;  /* 0x0384000000007b1d */ /* 0x000fec0000010000 */
[----:B------:R-:W-:Y:S01]  /*2390*/  UMOV UR4, UR16 ;  /* 0x0000001000047c82 */ /* 0x000fe20008000000 */
[----:B------:R-:W-:Y:S01]  /*23a0*/  UMOV UR5, 0x40000040 ;  /* 0x4000004000057882 */ /* 0x000fe20000000000 */
[----:B0-----:R-:W-:-:S06]  /*23b0*/  WARPGROUP.ARRIVE ;  /* 0x00000000000079c5 */ /* 0x001fcc0000000000 */
[----:B------:R-:W-:Y:S01]  /*23c0*/  HGMMA.64x256x16.F32.BF16 R24, gdesc[UR4].tnspB, RZ, !UPT, gsb0 ;  /* 0x43e00000041879f0 */ /* 0x000fe2000c0018ff */
[----:B------:R0:W-:Y:S04]  /*23d0*/  STL [R1+0x2a8], R4 ;  /* 0x0002a80401007387 */ /* 0x0001e80000100800 */
[----:B------:R1:W-:Y:S01]  /*23e0*/  STL [R1+0x374], R5 ;  /* 0x0003740501007387 */ /* 0x0003e20000100800 */
[----:B0-----:R-:W-:Y:S02]  /*23f0*/  VIADD R4, R2, 0x80 ;  /* 0x0000008002047836 */ /* 0x001fe40000000000 */
[----:B-1----:R-:W-:-:S03]  /*2400*/  IMAD.MOV.U32 R5, RZ, RZ, 0x40000040 ;  /* 0x40000040ff057424 */ /* 0x002fc600078e00ff */
[----:B------:R-:W-:Y:S02]  /*2410*/  R2UR UR10, R4 ;  /* 0x00000000040a72ca */ /* 0x000fe400000e0000 */
[----:B------:R-:W-:Y:S01]  /*2420*/  R2UR UR11, R5 ;  /* 0x00000000050b72ca */ /* 0x000fe200000e0000 */
[----:B------:R-:W-:Y:S01]  /*2430*/  UIADD3 UR8, UR16, 0x2, URZ ;  /* 0x0000000210087890 */ /* 0x000fe2000fffe03f */
        /* <DEDUP_REMOVED lines=60> */
[----:B------:R-:W-:Y:S01]  /*2800*/  STL [R1+0x394], R21 ;  /* 0x0003941501007387 */ /* 0x000fe20000100800 */
[----:B------:R-:W-:-:S03]  /*2810*/  WARPGROUP.DEPBAR.LE gsb0, 0x0 ;  /* 0x00008000000079c5 */ /* 0x000fc60000010000 */
        /* <DEDUP_REMOVED lines=38> */
[----:B------:R-:W-:Y:S04]  /*2a80*/  STL.128 [R1+0x230], R24 ;  /* 0x0002301801007387 */ /* 0x000fe80000100c00 */
        /* <DEDUP_REMOVED lines=30> */
[----:B------:R0:W-:Y:S01]  /*2c70*/  STL.128 [R1+0x420], R148 ;  /* 0x0004209401007387 */ /* 0x0001e20000100c00 */
[----:B------:R-:W-:Y:S01]  /*2c80*/  UMOV UR9, 0x40000040 ;  /* 0x4000004000097882 */ /* 0x000fe20000000000 */
[----:B0-----:R-:W-:-:S06]  /*2c90*/  WARPGROUP.ARRIVE ;  /* 0x00000000000079c5 */ /* 0x001fcc0000000000 */
[----:B------:R-:W-:Y:S01]  /*2ca0*/  HGMMA.64x256x16.F32.BF16 R24, gdesc[UR8].tnspB, R24, gsb0 ;  /* 0x43e00000081879f0 */ /* 0x000fe20008001818 */
[----:B------:R-:W-:Y:S02]  /*2cb0*/  VIADD R4, R2, 0x100 ;  /* 0x0000010002047836 */ /* 0x000fe40000000000 */
[----:B------:R-:W-:-:S03]  /*2cc0*/  IMAD.MOV.U32 R5, RZ, RZ, 0x40000040 ;  /* 0x40000040ff057424 */ /* 0x000fc600078e00ff */
[----:B------:R-:W-:Y:S02]  /*2cd0*/  R2UR UR14, R4 ;  /* 0x00000000040e72ca */ /* 0x000fe400000e0000 */
[----:B------:R-:W-:Y:S01]  /*2ce0*/  R2UR UR15, R5 ;  /* 0x00000000050f72ca */ /* 0x000fe200000e0000 */
[----:B------:R-:W-:Y:S01]  /*2cf0*/  UIADD3 UR12, UR16, 0x4, URZ ;  /* 0x00000004100c7890 */ /* 0x000fe2000fffe03f */
[----:B------:R-:W-:Y:S01]  /*2d00*/  UMOV UR13, 0x40000040 ;  /* 0x40000040000d7882 */ /* 0x000fe20000000000 */
[----:B------:R-:W-:Y:S02]  /*2d10*/  VIADD R2, R2, 0x180 ;  /* 0x0000018002027836 */ /* 0x000fe40000000000 */
[----:B------:R-:W-:-:S03]  /*2d20*/  IMAD.MOV.U32 R3, RZ, RZ, 0x40000040 ;  /* 0x40000040ff037424 */ /* 0x000fc600078e00ff */
[----:B------:R-:W-:Y:S02]  /*2d30*/  R2UR UR18, R2 ;  /* 0x00000000021272ca */ /* 0x000fe400000e0000 */
[----:B------:R-:W-:Y:S01]  /*2d40*/  R2UR UR19, R3 ;  /* 0x00000000031372ca */ /* 0x000fe200000e0000 */
[----:B------:R-:W-:Y:S01]  /*2d50*/  UIADD3 UR16, UR16, 0x6, URZ ;  /* 0x0000000610107890 */ /* 0x000fe2000fffe03f */
[----:B------:R-:W-:Y:S01]  /*2d60*/  UMOV UR17, 0x40000040 ;  /* 0x4000004000117882 */ /* 0x000fe20000000000 */
[----:B------:R-:W-:Y:S02]  /*2d70*/  WARPGROUP.DEPBAR.LE gsb0, 0x0 ;  /* 0x00008000000079c5 */ /* 0x000fe40000010000 */
        /* <DEDUP_REMOVED lines=31> */
[----:B------:R0:W-:Y:S02]  /*2f70*/  STL.128 [R1+0x420], R148 ;  /* 0x0004209401007387 */ /* 0x0001e40000100c00 */
[----:B0-----:R-:W-:-:S06]  /*2f80*/  WARPGROUP.ARRIVE ;  /* 0x00000000000079c5 */ /* 0x001fcc0000000000 */
[----:B------:R-:W-:Y:S03]  /*2f90*/  HGMMA.64x256x16.F32.BF16 R24, gdesc[UR12].tnspB, R24, gsb0 ;  /* 0x43e000000c1879f0 */ /* 0x000fe60008001818 */
        /* <DEDUP_REMOVED lines=37> */
[----:B------:R-:W2:Y:S04]  /*31f0*/  LDL R2, [R1+0x230] ;  /* 0x0002300001027983 */ /* 0x000ea80000100800 */
        /* <DEDUP_REMOVED lines=10> */
[----:B------:R0:W-:Y:S04]  /*32a0*/  STL.128 [R1+0x2e0], R68 ;  /* 0x0002e04401007387 */ /* 0x0001e80000100c00 */
        /* <DEDUP_REMOVED lines=18> */
[----:B------:R-:W-:Y:S04]  /*33d0*/  STL.128 [R1+0x410], R144 ;  /* 0x0004109001007387 */ /* 0x000fe80000100c00 */
[----:B------:R-:W-:Y:S04]  /*33e0*/  STL.128 [R1+0x420], R148 ;  /* 0x0004209401007387 */ /* 0x000fe80000100c00 */
[----:B0-----:R-:W2:Y:S04]  /*33f0*/  LDL R68, [R1+0x234] ;  /* 0x0002340001447983 */ /* 0x001ea80000100800 */
[----:B------:R-:W2:Y:S04]  /*3400*/  LDL R70, [R1+0x238] ;  /* 0x0002380001467983 */ /* 0x000ea80000100800 */
[----:B-1----:R-:W2:Y:S04]  /*3410*/  LDL R72, [R1+0x23c] ;  /* 0x00023c0001487983 */ /* 0x002ea80000100800 */
[----:B------:R-:W2:Y:S04]  /*3420*/  LDL R74, [R1+0x244] ;  /* 0x00024400014a7983 */ /* 0x000ea80000100800 */
[----:B---3--:R-:W3:Y:S04]  /*3430*/  LDL R76, [R1+0x248] ;  /* 0x00024800014c7983 */ /* 0x008ee80000100800 */
[----:B------:R-:W3:Y:S04]  /*3440*/  LDL R78, [R1+0x24c] ;  /* 0x00024c00014e7983 */ /* 0x000ee80000100800 */
[----:B------:R-:W3:Y:S04]  /*3450*/  LDL R6, [R1+0x250] ;  /* 0x0002500001067983 */ /* 0x000ee80000100800 */
[----:B----4-:R-:W4:Y:S04]  /*3460*/  LDL R80, [R1+0x254] ;  /* 0x0002540001507983 */ /* 0x010f280000100800 */
[----:B------:R-:W4:Y:S04]  /*3470*/  LDL R82, [R1+0x258] ;  /* 0x0002580001527983 */ /* 0x000f280000100800 */
[----:B-----5:R-:W5:Y:S04]  /*3480*/  LDL R84, [R1+0x25c] ;  /* 0x00025c0001547983 */ /* 0x020f680000100800 */
        /* <DEDUP_REMOVED lines=117> */
[----:B------:R-:W0:Y:S01]  /*3be0*/  S2R R233, SR_TID.X ;  /* 0x0000000000e97919 */ /* 0x000e220000002100 */
[----:B------:R-:W-:-:S05]  /*3bf0*/  LOP3.LUT R229, R229, 0xffffff80, RZ, 0xc0, !PT ;  /* 0xffffff80e5e57812 */ /* 0x000fca00078ec0ff */
[----:B------:R-:W-:Y:S01]  /*3c00*/  IMAD.IADD R229, R18, 0x1, -R229 ;  /* 0x0000000112e57824 */ /* 0x000fe200078e0ae5 */
[----:B--2---:R1:W-:Y:S04]  /*3c10*/  STL [R1+0x230], R2 ;  /* 0x0002300201007387 */ /* 0x0043e80000100800 */
[----:B------:R-:W-:Y:S04]  /*3c20*/  STL [R1+0x234], R68 ;  /* 0x0002344401007387 */ /* 0x000fe80000100800 */
[----:B------:R-:W-:Y:S01]  /*3c30*/  STL [R1+0x238], R70 ;  /* 0x0002384601007387 */ /* 0x000fe20000100800 */
[----:B-1----:R-:W-:-:S03]  /*3c40*/  SHF.R.S32.HI R2, RZ, 0x1f, R229 ;  /* 0x0000001fff027819 */ /* 0x002fc600000114e5 */
[----:B------:R-:W-:Y:S04]  /*3c50*/  STL [R1+0x23c], R72 ;  /* 0x00023c4801007387 */ /* 0x000fe80000100800 */
[----:B------:R-:W-:Y:S04]  /*3c60*/  STL [R1+0x244], R74 ;  /* 0x0002444a01007387 */ /* 0x000fe80000100800 */
[----:B---3--:R-:W-:Y:S04]  /*3c70*/  STL [R1+0x248], R76 ;  /* 0x0002484c01007387 */ /* 0x008fe80000100800 */
[----:B------:R-:W-:Y:S01]  /*3c80*/  STL [R1+0x24c], R78 ;  /* 0x00024c4e01007387 */ /* 0x000fe20000100800 */
[----:B0-----:R-:W-:-:S03]  /*3c90*/  LOP3.LUT R233, R233, 0x7f, RZ, 0xc0, !PT ;  /* 0x0000007fe9e97812 */ /* 0x001fc600078ec0ff */
[----:B------:R-:W-:Y:S04]  /*3ca0*/  STL [R1+0x250], R6 ;  /* 0x0002500601007387 */ /* 0x000fe80000100800 */
[----:B----4-:R-:W-:Y:S04]  /*3cb0*/  STL [R1+0x254], R80 ;  /* 0x0002545001007387 */ /* 0x010fe80000100800 */
[----:B------:R-:W-:Y:S04]  /*3cc0*/  STL [R1+0x258], R82 ;  /* 0x0002585201007387 */ /* 0x000fe80000100800 */
        /* <DEDUP_REMOVED lines=117> */
[----:B------:R-:W-:Y:S06]  /*4420*/  BAR.ARV 0xf, 0x100 ;  /* 0x03c4000000007b1d */ /* 0x000fec0000002000 */
[----:B0-----:R-:W-:Y:S01]  /*4430*/  LEA.HI R3, R2, R229, RZ, 0x2 ;  /* 0x000000e502037211 */ /* 0x001fe200078f10ff */
[----:B------:R0:W-:Y:S01]  /*4440*/  STL [R1+0x240], R4 ;  /* 0x0002400401007387 */ /* 0x0001e20000100800 */
[----:B------:R-:W-:-:S02]  /*4450*/  ISETP.NE.AND P1, PT, R233, RZ, PT ;  /* 0x000000ffe900720c */ /* 0x000fc40003f25270 */
[--C-:B0-----:R-:W-:Y:S02]  /*4460*/  SHF.R.S32.HI R4, RZ, 0x2, R3.reuse ;  /* 0x00000002ff047819 */ /* 0x101fe40000011403 */
[----:B------:R-:W-:-:S04]  /*4470*/  SHF.R.S32.HI R3, RZ, 0x1f, R3 ;  /* 0x0000001fff037819 */ /* 0x000fc80000011403 */
[----:B------:R-:W-:Y:S01]  /*4480*/  LEA.HI R3, R3, R4, RZ, 0x3 ;  /* 0x0000000403037211 */ /* 0x000fe200078f18ff */
[----:B------:R-:W-:Y:S01]  /*4490*/  VIADD R231, R231, 0xfffffffe ;  /* 0xfffffffee7e77836 */ /* 0x000fe20000000000 */
[----:B------:R-:W-:Y:S02]  /*44a0*/  LEA.HI R2, R2, R229, RZ, 0x5 ;  /* 0x000000e502027211 */ /* 0x000fe400078f28ff */
[----:B------:R-:W-:Y:S01]  /*44b0*/  LOP3.LUT R3, R3, 0xfffffff8, RZ, 0xc0, !PT ;  /* 0xfffffff803037812 */ /* 0x000fe200078ec0ff */
[----:B------:R-:W-:Y:S01]  /*44c0*/  BSSY B0, `(.L_x_2008) ;  /* 0x000000a000007945 */ /* 0x000fe20003800000 */
[----:B------:R-:W-:Y:S02]  /*44d0*/  ISETP.GE.AND P0, PT, R231, R0, PT ;  /* 0x00000000e700720c */ /* 0x000fe40003f06270 */
[----:B------:R-:W-:Y:S01]  /*44e0*/  SHF.R.S32.HI R2, RZ, 0x5, R2 ;  /* 0x00000005ff027819 */ /* 0x000fe20000011402 */
[----:B------:R-:W-:Y:S01]  /*44f0*/  IMAD.IADD R3, R4, 0x1, -R3 ;  /* 0x0000000104037824 */ /* 0x000fe200078e0a03 */
[----:B------:R-:W-:Y:S09]  /*4500*/  @P1 BRA `(.L_x_2009) ;  /* 0x0000000000141947 */ /* 0x000ff20003800000 */
[----:B------:R-:W2:Y:S02]  /*4510*/  LDL R4, [R1+0x1e8] ;  /* 0x0001e80001047983 */ /* 0x000ea40000100800 */
[----:B--2---:R-:W-:-:S05]  /*4520*/  LEA R4, R4, UR21, 0x3 ;  /* 0x0000001504047c11 */ /* 0x004fca000f8e18ff */
[----:B------:R-:W-:-:S05]  /*4530*/  VIADD R4, R4, 0x38860 ;  /* 0x0003886004047836 */ /* 0x000fca0000000000 */
[----:B------:R-:W-:-:S04]  /*4540*/  PRMT R4, RZ, 0x654, R4 ;  /* 0x00000654ff047816 */ /* 0x000fc80000000004 */
[----:B------:R0:W-:Y:S03]  /*4550*/  SYNCS.ARRIVE.TRANS64.RED.A1T0 RZ, [R4+URZ], RZ ;  /* 0x000000ff04ff79a7 */ /* 0x0001e6000810043f */
.L_x_2009:
[----:B------:R-:W-:Y:S05]  /*4560*/  BSYNC B0 ;  /* 0x0000000000007941 */ /* 0x000fea0003800000 */
.L_x_2008:
[----:B------:R-:W-:Y:S01]  /*4570*/  IMAD R152, R2, 0x10, R3 ;  /* 0x0000001002987824 */ /* 0x000fe200078e0203 */
[----:B------:R-:W-:Y:S06]  /*4580*/  @!P0 BRA `(.L_x_2010) ;  /* 0x0000003c00608947 */ /* 0x000fec0003800000 */
.L_x_2013:
[----:B------:R-:W2:Y:S04]  /*4590*/  LDL R153, [R1+0x1e8] ;  /* 0x0001e80001997983 */ /* 0x000ea80000100800 */
[----:B0-----:R-:W3:Y:S04]  /*45a0*/  LDL.64 R46, [R1+0x240] ;  /* 0x00024000012e7983 */ /* 0x001ee80000100a00 */
[----:B------:R-:W4:Y:S04]  /*45b0*/  LDL.64 R48, [R1+0x250] ;  /* 0x0002500001307983 */ /* 0x000f280000100a00 */
[----:B------:R-:W5:Y:S04]  /*45c0*/  LDL.64 R50, [R1+0x260] ;  /* 0x0002600001327983 */ /* 0x000f680000100a00 */
        /* <DEDUP_REMOVED lines=56> */
[----:B-1----:R-:W5:Y:S04]  /*4950*/  LDL.64 R2, [R1+0x3e8] ;  /* 0x0003e80001027983 */ /* 0x002f680000100a00 */
[----:B------:R-:W5:Y:S04]  /*4960*/  LDL.64 R10, [R1+0x3f8] ;  /* 0x0003f800010a7983 */ /* 0x000f680000100a00 */
[----:B------:R-:W5:Y:S04]  /*4970*/  LDL.64 R8, [R1+0x408] ;  /* 0x0004080001087983 */ /* 0x000f680000100a00 */
[----:B------:R-:W5:Y:S04]  /*4980*/  LDL.64 R6, [R1+0x418] ;  /* 0x0004180001067983 */ /* 0x000f680000100a00 */
[----:B0-----:R-:W5:Y:S01]  /*4990*/  LDL.64 R4, [R1+0x428] ;  /* 0x0004280001047983 */ /* 0x001f620000100a00 */
[----:B--2---:R-:W-:-:S05]  /*49a0*/  IMAD R40, R153, 0x40, R152 ;  /* 0x0000004099287824 */ /* 0x004fca00078e0298 */
[----:B------:R-:W-:Y:S01]  /*49b0*/  LEA R40, R40, UR21, 0x2 ;  /* 0x0000001528287c11 */ /* 0x000fe2000f8e10ff */
[----:B------:R-:W-:Y:S06]  /*49c0*/  BAR.SYNC.DEFER_BLOCKING 0xe, 0x100 ;  /* 0x0384000000007b1d */ /* 0x000fec0000010000 */
[----:B------:R-:W3:Y:S04]  /*49d0*/  LDS R43, [R40+0x38400] ;  /* 0x03840000282b7984 */ /* 0x000ee80000000800 */
[----:B------:R0:W1:Y:S01]  /*49e0*/  LDS R42, [R40+0x38420] ;  /* 0x03842000282a7984 */ /* 0x0000620000000800 */
[C---:B---3--:R-:W-:Y:S01]  /*49f0*/  FMUL.FTZ R47, R43.reuse, R47 ;  /* 0x0000002f2b2f7220 */ /* 0x048fe20000410000 */
[C---:B------:R-:W-:Y:S01]  /*4a00*/  FMUL.FTZ R46, R43.reuse, R46 ;  /* 0x0000002e2b2e7220 */ /* 0x040fe20000410000 */
[C---:B----4-:R-:W-:Y:S01]  /*4a10*/  FMUL.FTZ R49, R43.reuse, R49 ;  /* 0x000000312b317220 */ /* 0x050fe20000410000 */
[C---:B------:R-:W-:Y:S01]  /*4a20*/  FMUL.FTZ R48, R43.reuse, R48 ;  /* 0x000000302b307220 */ /* 0x040fe20000410000 */
[C---:B-----5:R-:W-:Y:S01]  /*4a30*/  FMUL.FTZ R51, R43.reuse, R51 ;  /* 0x000000332b337220 */ /* 0x060fe20000410000 */
[C---:B------:R-:W-:Y:S01]  /*4a40*/  FMUL.FTZ R50, R43.reuse, R50 ;  /* 0x000000322b327220 */ /* 0x040fe20000410000 */
        /* <DEDUP_REMOVED lines=53> */
[----:B------:R-:W-:Y:S01]  /*4da0*/  FMUL.FTZ R104, R43, R104 ;  /* 0x000000682b687220 */ /* 0x000fe20000410000 */
[-C--:B0-----:R-:W-:Y:S01]  /*4db0*/  FMUL.FTZ R40, R44, R43.reuse ;  /* 0x0000002b2c287220 */ /* 0x081fe20000410000 */
[----:B------:R-:W-:Y:S01]  /*4dc0*/  FMUL.FTZ R41, R45, R43 ;  /* 0x0000002b2d297220 */ /* 0x000fe20000410000 */
[C---:B------:R-:W-:Y:S01]  /*4dd0*/  FMUL.FTZ R107, R43.reuse, R107 ;  /* 0x0000006b2b6b7220 */ /* 0x040fe20000410000 */
[----:B------:R-:W-:Y:S01]  /*4de0*/  FMUL.FTZ R106, R43, R106 ;  /* 0x0000006a2b6a7220 */ /* 0x000fe20000410000 */
[C---:B-1----:R-:W-:Y:S01]  /*4df0*/  FMUL.FTZ R109, R42.reuse, R109 ;  /* 0x0000006d2a6d7220 */ /* 0x042fe20000410000 */
[C---:B------:R-:W-:Y:S01]  /*4e00*/  FMUL.FTZ R108, R42.reuse, R108 ;  /* 0x0000006c2a6c7220 */ /* 0x040fe20000410000 */
[C---:B------:R-:W-:Y:S01]  /*4e10*/  FMUL.FTZ R111, R42.reuse, R111 ;  /* 0x0000006f2a6f7220 */ /* 0x040fe20000410000 */
[C---:B------:R-:W-:Y:S01]  /*4e20*/  FMUL.FTZ R110, R42.reuse, R110 ;  /* 0x0000006e2a6e7220 */ /* 0x040fe20000410000 */
[----:B------:R-:W-:Y:S01]  /*4e30*/  STL.64 [R1+0x240], R46 ;  /* 0x0002402e01007387 */ /* 0x000fe20000100a00 */
[C---:B------:R-:W-:Y:S01]  /*4e40*/  FMUL.FTZ R113, R42.reuse, R113 ;  /* 0x000000712a717220 */ /* 0x040fe20000410000 */
[----:B------:R-:W-:-:S02]  /*4e50*/  FMUL.FTZ R112, R42, R112 ;  /* 0x000000702a707220 */ /* 0x000fc40000410000 */
[----:B------:R-:W-:Y:S01]  /*4e60*/  STL.64 [R1+0x250], R48 ;  /* 0x0002503001007387 */ /* 0x000fe20000100a00 */
[C---:B------:R-:W-:Y:S01]  /*4e70*/  FMUL.FTZ R115, R42.reuse, R115 ;  /* 0x000000732a737220 */ /* 0x040fe20000410000 */
[C---:B------:R-:W-:Y:S02]  /*4e80*/  FMUL.FTZ R114, R42.reuse, R114 ;  /* 0x000000722a727220 */ /* 0x040fe40000410000 */
[----:B------:R-:W-:Y:S01]  /*4e90*/  STL.64 [R1+0x260], R50 ;  /* 0x0002603201007387 */ /* 0x000fe20000100a00 */
[C---:B------:R-:W-:Y:S01]  /*4ea0*/  FMUL.FTZ R117, R42.reuse, R117 ;  /* 0x000000752a757220 */ /* 0x040fe20000410000 */
[C---:B------:R-:W-:Y:S02]  /*4eb0*/  FMUL.FTZ R116, R42.reuse, R116 ;  /* 0x000000742a747220 */ /* 0x040fe40000410000 */
        /* <DEDUP_REMOVED lines=21> */
[----:B------:R0:W-:Y:S01]  /*5010*/  STL.64 [R1+0x2e0], R66 ;  /* 0x0002e04201007387 */ /* 0x0001e20000100a00 */
[C---:B------:R-:W-:Y:S01]  /*5020*/  FMUL.FTZ R133, R42.reuse, R133 ;  /* 0x000000852a857220 */ /* 0x040fe20000410000 */
[C---:B------:R-:W-:Y:S02]  /*5030*/  FMUL.FTZ R132, R42.reuse, R132 ;  /* 0x000000842a847220 */ /* 0x040fe40000410000 */
[----:B------:R1:W-:Y:S01]  /*5040*/  STL.64 [R1+0x2f0], R68 ;  /* 0x0002f04401007387 */ /* 0x0003e20000100a00 */
[C---:B------:R-:W-:Y:S01]  /*5050*/  FMUL.FTZ R39, R42.reuse, R39 ;  /* 0x000000272a277220 */ /* 0x040fe20000410000 */
[C---:B------:R-:W-:Y:S02]  /*5060*/  FMUL.FTZ R38, R42.reuse, R38 ;  /* 0x000000262a267220 */ /* 0x040fe40000410000 */
[----:B------:R2:W-:Y:S01]  /*5070*/  STL.64 [R1+0x300], R70 ;  /* 0x0003004601007387 */ /* 0x0005e20000100a00 */
        /* <DEDUP_REMOVED lines=52> */
[----:B------:R-:W-:Y:S02]  /*53c0*/  FMUL.FTZ R4, R42, R4 ;  /* 0x000000042a047220 */ /* 0x000fe40000410000 */
[----:B------:R-:W-:Y:S04]  /*53d0*/  STL.64 [R1+0x230], R40 ;  /* 0x0002302801007387 */ /* 0x000fe80000100a00 */
        /* <DEDUP_REMOVED lines=23> */
[----:B------:R3:W-:Y:S04]  /*5550*/  STL.64 [R1+0x398], R12 ;  /* 0x0003980c01007387 */ /* 0x0007e80000100a00 */
        /* <DEDUP_REMOVED lines=8> */
[----:B------:R5:W-:Y:S04]  /*55e0*/  STL.64 [R1+0x428], R4 ;  /* 0x0004280401007387 */ /* 0x000be80000100a00 */
[----:B0-----:R-:W5:Y:S04]  /*55f0*/  LDL R66, [R1+0x234] ;  /* 0x0002340001427983 */ /* 0x001f680000100800 */
[----:B-1----:R-:W5:Y:S04]  /*5600*/  LDL R68, [R1+0x238] ;  /* 0x0002380001447983 */ /* 0x002f680000100800 */
[----:B--2---:R-:W2:Y:S04]  /*5610*/  LDL R70, [R1+0x23c] ;  /* 0x00023c0001467983 */ /* 0x004ea80000100800 */
[----:B---3--:R-:W3:Y:S04]  /*5620*/  LDL R12, [R1+0x240] ;  /* 0x00024000010c7983 */ /* 0x008ee80000100800 */
[----:B------:R-:W3:Y:S04]  /*5630*/  LDL R72, [R1+0x244] ;  /* 0x0002440001487983 */ /* 0x000ee80000100800 */
[----:B------:R-:W3:Y:S04]  /*5640*/  LDL R74, [R1+0x248] ;  /* 0x00024800014a7983 */ /* 0x000ee80000100800 */
[----:B------:R-:W3:Y:S04]  /*5650*/  LDL R76, [R1+0x24c] ;  /* 0x00024c00014c7983 */ /* 0x000ee80000100800 */
[----:B----4-:R-:W4:Y:S04]  /*5660*/  LDL R2, [R1+0x250] ;  /* 0x0002500001027983 */ /* 0x010f280000100800 */
[----:B------:R-:W4:Y:S04]  /*5670*/  LDL R78, [R1+0x254] ;  /* 0x00025400014e7983 */ /* 0x000f280000100800 */
[----:B------:R-:W4:Y:S04]  /*5680*/  LDL R80, [R1+0x258] ;  /* 0x0002580001507983 */ /* 0x000f280000100800 */
        /* <DEDUP_REMOVED lines=117> */
[----:B------:R-:W-:Y:S04]  /*5de0*/  STL [R1+0x230], R40 ;  /* 0x0002302801007387 */ /* 0x000fe80000100800 */
[----:B------:R-:W-:Y:S04]  /*5df0*/  STL [R1+0x234], R66 ;  /* 0x0002344201007387 */ /* 0x000fe80000100800 */
[----:B------:R-:W-:Y:S04]  /*5e00*/  STL [R1+0x238], R68 ;  /* 0x0002384401007387 */ /* 0x000fe80000100800 */
[----:B--2---:R-:W-:Y:S04]  /*5e10*/  STL [R1+0x23c], R70 ;  /* 0x00023c4601007387 */ /* 0x004fe80000100800 */
[----:B---3--:R-:W-:Y:S04]  /*5e20*/  STL [R1+0x240], R12 ;  /* 0x0002400c01007387 */ /* 0x008fe80000100800 */
[----:B------:R-:W-:Y:S04]  /*5e30*/  STL [R1+0x244], R72 ;  /* 0x0002444801007387 */ /* 0x000fe80000100800 */
[----:B------:R-:W-:Y:S04]  /*5e40*/  STL [R1+0x248], R74 ;  /* 0x0002484a01007387 */ /* 0x000fe80000100800 */
[----:B------:R-:W-:Y:S04]  /*5e50*/  STL [R1+0x24c], R76 ;  /* 0x00024c4c01007387 */ /* 0x000fe80000100800 */
[----:B----4-:R-:W-:Y:S04]  /*5e60*/  STL [R1+0x250], R2 ;  /* 0x0002500201007387 */ /* 0x010fe80000100800 */
[----:B------:R-:W-:Y:S04]  /*5e70*/  STL [R1+0x254], R78 ;  /* 0x0002544e01007387 */ /* 0x000fe80000100800 */
[----:B------:R-:W-:Y:S04]  /*5e80*/  STL [R1+0x258], R80 ;  /* 0x0002585001007387 */ /* 0x000fe80000100800 */
        /* <DEDUP_REMOVED lines=41> */
[----:B------:R0:W-:Y:S04]  /*6120*/  STL [R1+0x300], R26 ;  /* 0x0003001a01007387 */ /* 0x0001e80000100800 */
        /* <DEDUP_REMOVED lines=74> */
[----:B------:R5:W-:Y:S04]  /*65d0*/  STL [R1+0x42c], R65 ;  /* 0x00042c4101007387 */ /* 0x000be80000100800 */
[----:B0-----:R-:W5:Y:S04]  /*65e0*/  LDL.128 R24, [R1+0x230] ;  /* 0x0002300001187983 */ /* 0x001f680000100c00 */
[----:B-1----:R-:W5:Y:S04]  /*65f0*/  LDL.128 R28, [R1+0x240] ;  /* 0x00024000011c7983 */ /* 0x002f680000100c00 */
[----:B--2---:R-:W2:Y:S04]  /*6600*/  LDL.128 R32, [R1+0x250] ;  /* 0x0002500001207983 */ /* 0x004ea80000100c00 */
[----:B---3--:R-:W2:Y:S04]  /*6610*/  LDL.128 R36, [R1+0x260] ;  /* 0x0002600001247983 */ /* 0x008ea80000100c00 */
[----:B----4-:R-:W2:Y:S04]  /*6620*/  LDL.128 R40, [R1+0x270] ;  /* 0x0002700001287983 */ /* 0x010ea80000100c00 */
[----:B-----5:R-:W2:Y:S04]  /*6630*/  LDL.128 R44, [R1+0x280] ;  /* 0x00028000012c7983 */ /* 0x020ea80000100c00 */
[----:B------:R-:W2:Y:S04]  /*6640*/  LDL.128 R48, [R1+0x290] ;  /* 0x0002900001307983 */ /* 0x000ea80000100c00 */
        /* <DEDUP_REMOVED lines=24> */
[----:B------:R-:W2:Y:S01]  /*67d0*/  LDL.128 R148, [R1+0x420] ;  /* 0x0004200001947983 */ /* 0x000ea20000100c00 */
[----:B------:R-:W-:-:S02]  /*67e0*/  VIADD R2, R153, 0x1 ;  /* 0x0000000199027836 */ /* 0x000fc40000000000 */
[----:B------:R-:W-:Y:S02]  /*67f0*/  IMAD.MOV.U32 R5, RZ, RZ, 0x40000040 ;  /* 0x40000040ff057424 */ /* 0x000fe400078e00ff */
[----:B------:R-:W-:Y:S01]  /*6800*/  IMAD.MOV.U32 R7, RZ, RZ, 0x40000040 ;  /* 0x40000040ff077424 */ /* 0x000fe200078e00ff */
[----:B------:R-:W-:Y:S01]  /*6810*/  ISETP.NE.AND P0, PT, R2, 0x2, PT ;  /* 0x000000020200780c */ /* 0x000fe20003f05270 */
[----:B------:R0:W-:Y:S01]  /*6820*/  STL [R1+0x1e8], R2 ;  /* 0x0001e80201007387 */ /* 0x0001e20000100800 */
[----:B------:R-:W-:Y:S01]  /*6830*/  R2UR UR7, R5 ;  /* 0x00000000050772ca */ /* 0x000fe200000e0000 */
[----:B------:R-:W-:Y:S01]  /*6840*/  IMAD.MOV.U32 R3, RZ, RZ, 0x40000040 ;  /* 0x40000040ff037424 */ /* 0x000fe200078e00ff */
[----:B------:R-:W-:Y:S01]  /*6850*/  R2UR UR11, R7 ;  /* 0x00000000070b72ca */ /* 0x000fe200000e0000 */
[----:B------:R-:W-:-:S03]  /*6860*/  IMAD.MOV.U32 R5, RZ, RZ, 0x40000040 ;  /* 0x40000040ff057424 */ /* 0x000fc600078e00ff */
[----:B------:R-:W-:Y:S02]  /*6870*/  R2UR UR15, R3 ;  /* 0x00000000030f72ca */ /* 0x000fe400000e0000 */
[----:B------:R-:W-:-:S03]  /*6880*/  R2UR UR19, R5 ;  /* 0x00000000051372ca */ /* 0x000fc600000e0000 */
[----:B0-----:R-:W-:-:S05]  /*6890*/  @!P0 IMAD.MOV.U32 R2, RZ, RZ, RZ ;  /* 0x000000ffff028224 */ /* 0x001fca00078e00ff */
[----:B------:R-:W-:-:S04]  /*68a0*/  LEA R4, R2, UR20, 0xc ;  /* 0x0000001402047c11 */ /* 0x000fc8000f8e60ff */
[C---:B------:R-:W-:Y:S01]  /*68b0*/  R2UR UR6, R4.reuse ;  /* 0x00000000040672ca */ /* 0x040fe200000e0000 */
[C---:B------:R-:W-:Y:S02]  /*68c0*/  VIADD R6, R4.reuse, 0x80 ;  /* 0x0000008004067836 */ /* 0x040fe40000000000 */
[C---:B------:R-:W-:Y:S02]  /*68d0*/  VIADD R2, R4.reuse, 0x100 ;  /* 0x0000010004027836 */ /* 0x040fe40000000000 */
[----:B------:R-:W-:Y:S01]  /*68e0*/  VIADD R4, R4, 0x180 ;  /* 0x0000018004047836 */ /* 0x000fe20000000000 */
[----:B------:R-:W-:Y:S02]  /*68f0*/  R2UR UR10, R6 ;  /* 0x00000000060a72ca */ /* 0x000fe400000e0000 */
[----:B------:R-:W-:Y:S02]  /*6900*/  R2UR UR14, R2 ;  /* 0x00000000020e72ca */ /* 0x000fe400000e0000 */
[----:B------:R-:W-:Y:S01]  /*6910*/  R2UR UR18, R4 ;  /* 0x00000000041272ca */ /* 0x000fe200000e0000 */
[----:B------:R-:W3:Y:S04]  /*6920*/  LDL R2, [R1+0x1f0] ;  /* 0x0001f00001027983 */ /* 0x000ee80000100800 */
[----:B------:R-:W4:Y:S01]  /*6930*/  @!P0 LDL R4, [R1+0x1ec] ;  /* 0x0001ec0001048983 */ /* 0x000f220000100800 */
[----:B--2---:R-:W-:-:S06]  /*6940*/  WARPGROUP.ARRIVE ;  /* 0x00000000000079c5 */ /* 0x004fcc0000000000 */
        /* <DEDUP_REMOVED lines=139> */
[----:B------:R-:W4:Y:S04]  /*7200*/  LDL R6, [R1+0x230] ;  /* 0x0002300001067983 */ /* 0x000f280000100800 */
[----:B0-----:R-:W4:Y:S04]  /*7210*/  LDL R70, [R1+0x234] ;  /* 0x0002340001467983 */ /* 0x001f280000100800 */
[----:B-1----:R-:W4:Y:S04]  /*7220*/  LDL R72, [R1+0x238] ;  /* 0x0002380001487983 */ /* 0x002f280000100800 */
[----:B------:R-:W4:Y:S04]  /*7230*/  LDL R74, [R1+0x23c] ;  /* 0x00023c00014a7983 */ /* 0x000f280000100800 */
[----:B------:R-:W4:Y:S04]  /*7240*/  LDL R8, [R1+0x240] ;  /* 0x0002400001087983 */ /* 0x000f280000100800 */
[----:B--2---:R-:W2:Y:S04]  /*7250*/  LDL R76, [R1+0x244] ;  /* 0x00024400014c7983 */ /* 0x004ea80000100800 */
[----:B------:R-:W2:Y:S04]  /*7260*/  LDL R78, [R1+0x248] ;  /* 0x00024800014e7983 */ /* 0x000ea80000100800 */
[----:B-----5:R-:W5:Y:S04]  /*7270*/  LDL R80, [R1+0x24c] ;  /* 0x00024c0001507983 */ /* 0x020f680000100800 */
[----:B------:R-:W5:Y:S04]  /*7280*/  LDL R10, [R1+0x250] ;  /* 0x00025000010a7983 */ /* 0x000f680000100800 */
[----:B------:R-:W5:Y:S04]  /*7290*/  LDL R82, [R1+0x254] ;  /* 0x0002540001527983 */ /* 0x000f680000100800 */
[----:B---3--:R-:W3:Y:S04]  /*72a0*/  LDL R84, [R1+0x258] ;  /* 0x0002580001547983 */ /* 0x008ee80000100800 */
[----:B------:R-:W3:Y:S04]  /*72b0*/  LDL R86, [R1+0x25c] ;  /* 0x00025c0001567983 */ /* 0x000ee80000100800 */
[----:B------:R-:W3:Y:S04]  /*72c0*/  LDL R12, [R1+0x260] ;  /* 0x00026000010c7983 */ /* 0x000ee80000100800 */
[----:B----4-:R-:W4:Y:S04]  /*72d0*/  LDL R88, [R1+0x264] ;  /* 0x0002640001587983 */ /* 0x010f280000100800 */
[----:B------:R-:W4:Y:S04]  /*72e0*/  LDL R90, [R1+0x268] ;  /* 0x00026800015a7983 */ /* 0x000f280000100800 */
        /* <DEDUP_REMOVED lines=112> */
[----:B------:R-:W4:Y:S01]  /*79f0*/  LDL R29, [R1+0x42c] ;  /* 0x00042c00011d7983 */ /* 0x000f220000100800 */
[----:B------:R-:W-:-:S03]  /*7a00*/  VIADD R2, R2, 0x1 ;  /* 0x0000000102027836 */ /* 0x000fc60000000000 */
[----:B------:R0:W-:Y:S04]  /*7a10*/  STL [R1+0x230], R6 ;  /* 0x0002300601007387 */ /* 0x0001e80000100800 */
[----:B------:R0:W-:Y:S04]  /*7a20*/  STL [R1+0x1f0], R2 ;  /* 0x0001f00201007387 */ /* 0x0001e80000100800 */
[----:B------:R0:W-:Y:S04]  /*7a30*/  STL [R1+0x234], R70 ;  /* 0x0002344601007387 */ /* 0x0001e80000100800 */
[----:B------:R0:W-:Y:S04]  /*7a40*/  STL [R1+0x238], R72 ;  /* 0x0002384801007387 */ /* 0x0001e80000100800 */
[----:B------:R0:W-:Y:S04]  /*7a50*/  STL [R1+0x23c], R74 ;  /* 0x00023c4a01007387 */ /* 0x0001e80000100800 */
[----:B------:R0:W-:Y:S04]  /*7a60*/  STL [R1+0x240], R8 ;  /* 0x0002400801007387 */ /* 0x0001e80000100800 */
[----:B--2---:R0:W-:Y:S04]  /*7a70*/  STL [R1+0x244], R76 ;  /* 0x0002444c01007387 */ /* 0x0041e80000100800 */
[----:B------:R0:W-:Y:S04]  /*7a80*/  STL [R1+0x248], R78 ;  /* 0x0002484e01007387 */ /* 0x0001e80000100800 */
[----:B-----5:R0:W-:Y:S04]  /*7a90*/  STL [R1+0x24c], R80 ;  /* 0x00024c5001007387 */ /* 0x0201e80000100800 */
[----:B------:R0:W-:Y:S04]  /*7aa0*/  STL [R1+0x250], R10 ;  /* 0x0002500a01007387 */ /* 0x0001e80000100800 */
[----:B------:R0:W-:Y:S04]  /*7ab0*/  STL [R1+0x254], R82 ;  /* 0x0002545201007387 */ /* 0x0001e80000100800 */
[----:B---3--:R0:W-:Y:S04]  /*7ac0*/  STL [R1+0x258], R84 ;  /* 0x0002585401007387 */ /* 0x0081e80000100800 */
[----:B------:R0:W-:Y:S04]  /*7ad0*/  STL [R1+0x25c], R86 ;  /* 0x00025c5601007387 */ /* 0x0001e80000100800 */
[----:B------:R0:W-:Y:S04]  /*7ae0*/  STL [R1+0x260], R12 ;  /* 0x0002600c01007387 */ /* 0x0001e80000100800 */
[----:B----4-:R0:W-:Y:S04]  /*7af0*/  STL [R1+0x264], R88 ;  /* 0x0002645801007387 */ /* 0x0101e80000100800 */
[----:B------:R0:W-:Y:S04]  /*7b00*/  STL [R1+0x268], R90 ;  /* 0x0002685a01007387 */ /* 0x0001e80000100800 */
        /* <DEDUP_REMOVED lines=112> */
[----:B------:R0:W-:Y:S01]  /*8210*/  STL [R1+0x42c], R29 ;  /* 0x00042c1d01007387 */ /* 0x0001e20000100800 */
[----:B------:R-:W-:Y:S01]  /*8220*/  @!P0 LOP3.LUT R4, R4, 0x1, RZ, 0x3c, !PT ;  /* 0x0000000104048812 */ /* 0x000fe200078e3cff */
[----:B------:R-:W-:Y:S02]  /*8230*/  BSSY B0, `(.L_x_2011) ;  /* 0x000000b000007945 */ /* 0x000fe40003800000 */
[----:B------:R0:W-:Y:S04]  /*8240*/  @!P0 STL [R1+0x1e8], RZ ;  /* 0x0001e8ff01008387 */ /* 0x0001e80000100800 */
[----:B------:R0:W-:Y:S01]  /*8250*/  @!P0 STL [R1+0x1ec], R4 ;  /* 0x0001ec0401008387 */ /* 0x0001e20000100800 */
[----:B------:R-:W-:Y:S06]  /*8260*/  BAR.ARV 0xf, 0x100 ;  /* 0x03c4000000007b1d */ /* 0x000fec0000002000 */
[----:B------:R-:W-:Y:S01]  /*8270*/  ISETP.GT.AND P0, PT, R231, R0, PT ;  /* 0x00000000e700720c */ /* 0x000fe20003f04270 */
[----:B------:R-:W-:-:S12]  /*8280*/  @P1 BRA `(.L_x_2012) ;  /* 0x0000000000141947 */ /* 0x000fd80003800000 */
[----:B0-----:R-:W2:Y:S02]  /*8290*/  LDL R2, [R1+0x1e8] ;  /* 0x0001e80001027983 */ /* 0x001ea40000100800 */
[----:B--2---:R-:W-:-:S05]  /*82a0*/  LEA R2, R2, UR21, 0x3 ;  /* 0x0000001502027c11 */ /* 0x004fca000f8e18ff */
[----:B------:R-:W-:-:S05]  /*82b0*/  VIADD R2, R2, 0x38860 ;  /* 0x0003886002027836 */ /* 0x000fca0000000000 */
[----:B------:R-:W-:-:S04]  /*82c0*/  PRMT R2, RZ, 0x654, R2 ;  /* 0x00000654ff027816 */ /* 0x000fc80000000002 */
[----:B------:R1:W-:Y:S03]  /*82d0*/  SYNCS.ARRIVE.TRANS64.RED.A1T0 RZ, [R2+URZ], RZ ;  /* 0x000000ff02ff79a7 */ /* 0x0003e6000810043f */
.L_x_2012:
[----:B------:R-:W-:Y:S05]  /*82e0*/  BSYNC B0 ;  /* 0x0000000000007941 */ /* 0x000fea0003800000 */
.L_x_2011:
[----:B------:R-:W-:Y:S01]  /*82f0*/  VIADD R231, R231, 0xffffffff ;  /* 0xffffffffe7e77836 */ /* 0x000fe20000000000 */
[----:B------:R-:W-:Y:S06]  /*8300*/  @P0 BRA `(.L_x_2013) ;  /* 0xffffffc000a00947 */ /* 0x000fec000383ffff */
.L_x_2010:
        /* <DEDUP_REMOVED lines=65> */
[----:B------:R-:W5:Y:S04]  /*8720*/  LDL R38, [R1+0x1f0] ;  /* 0x0001f00001267983 */ /* 0x000f680000100800 */
[----:B------:R-:W5:Y:S01]  /*8730*/  LDL R0, [R1+0x1e8] ;  /* 0x0001e80001007983 */ /* 0x000f620000100800 */
[----:B--2---:R-:W-:-:S05]  /*8740*/  IMAD R152, R39, 0x40, R152 ;  /* 0x0000004027987824 */ /* 0x004fca00078e0298 */
[----:B------:R-:W-:Y:S01]  /*8750*/  LEA R152, R152, UR21, 0x2 ;  /* 0x0000001598987c11 */ /* 0x000fe2000f8e10ff */
[----:B------:R-:W-:Y:S06]  /*8760*/  BAR.SYNC.DEFER_BLOCKING 0xe, 0x100 ;  /* 0x0384000000007b1d */ /* 0x000fec0000010000 */
[----:B------:R-:W-:Y:S04]  /*8770*/  LDS R39, [R152+0x38400] ;  /* 0x0384000098277984 */ /* 0x000fe80000000800 */
[----:B------:R-:W3:Y:S01]  /*8780*/  LDS R152, [R152+0x38420] ;  /* 0x0384200098987984 */ /* 0x000ee20000000800 */
[----:B------:R-:W-:Y:S01]  /*8790*/  BSSY B0, `(.L_x_2014) ;  /* 0x00000cd000007945 */ /* 0x000fe20003800000 */
[C---:B---3--:R-:W-:Y:S01]  /*87a0*/  FMUL.FTZ R19, R152.reuse, R19 ;  /* 0x0000001398137220 */ /* 0x048fe20000410000 */
[C---:B------:R-:W-:Y:S01]  /*87b0*/  FMUL.FTZ R18, R152.reuse, R18 ;  /* 0x0000001298127220 */ /* 0x040fe20000410000 */
[C---:B----4-:R-:W-:Y:S01]  /*87c0*/  FMUL.FTZ R43, R39.reuse, R43 ;  /* 0x0000002b272b7220 */ /* 0x050fe20000410000 */
[C---:B------:R-:W-:Y:S01]  /*87d0*/  FMUL.FTZ R42, R39.reuse, R42 ;  /* 0x0000002a272a7220 */ /* 0x040fe20000410000 */
[C---:B-----5:R-:W-:Y:S01]  /*87e0*/  FMUL.FTZ R45, R39.reuse, R45 ;  /* 0x0000002d272d7220 */ /* 0x060fe20000410000 */
[C---:B------:R-:W-:Y:S01]  /*87f0*/  FMUL.FTZ R44, R39.reuse, R44 ;  /* 0x0000002c272c7220 */ /* 0x040fe20000410000 */
[----:B------:R0:W-:Y:S01]  /*8800*/  STL.64 [R1+0x368], R18 ;  /* 0x0003681201007387 */ /* 0x0001e20000100a00 */
        /* <DEDUP_REMOVED lines=116> */
[C---:B0-----:R-:W-:Y:S01]  /*8f50*/  FMUL.FTZ R19, R152.reuse, R3 ;  /* 0x0000000398137220 */ /* 0x041fe20000410000 */
[C---:B------:R-:W-:Y:S01]  /*8f60*/  FMUL.FTZ R18, R152.reuse, R2 ;  /* 0x0000000298127220 */ /* 0x040fe20000410000 */
[C---:B------:R-:W-:Y:S01]  /*8f70*/  FMUL.FTZ R7, R152.reuse, R7 ;  /* 0x0000000798077220 */ /* 0x040fe20000410000 */
[C---:B------:R-:W-:Y:S01]  /*8f80*/  FMUL.FTZ R6, R152.reuse, R6 ;  /* 0x0000000698067220 */ /* 0x040fe20000410000 */
[C---:B------:R-:W-:Y:S01]  /*8f90*/  FMUL.FTZ R5, R152.reuse, R5 ;  /* 0x0000000598057220 */ /* 0x040fe20000410000 */
[----:B------:R-:W-:Y:S01]  /*8fa0*/  FMUL.FTZ R4, R152, R4 ;  /* 0x0000000498047220 */ /* 0x000fe20000410000 */
[----:B------:R-:W-:-:S02]  /*8fb0*/  VIADD R38, R38, 0x1 ;  /* 0x0000000126267836 */ /* 0x000fc40000000000 */
[----:B------:R-:W-:Y:S01]  /*8fc0*/  VIADD R0, R0, 0x1 ;  /* 0x0000000100007836 */ /* 0x000fe20000000000 */
[----:B------:R0:W-:Y:S04]  /*8fd0*/  STL.64 [R1+0x230], R42 ;  /* 0x0002302a01007387 */ /* 0x0001e80000100a00 */
        /* <DEDUP_REMOVED lines=62> */
[----:B------:R0:W-:Y:S04]  /*93c0*/  STL [R1+0x1f0], R38 ;  /* 0x0001f02601007387 */ /* 0x0001e80000100800 */
[----:B------:R0:W-:Y:S01]  /*93d0*/  STL [R1+0x1e8], R0 ;  /* 0x0001e80001007387 */ /* 0x0001e20000100800 */
[----:B------:R-:W-:Y:S06]  /*93e0*/  BAR.ARV 0xf, 0x100 ;  /* 0x03c4000000007b1d */ /* 0x000fec0000002000 */
[----:B------:R-:W-:Y:S01]  /*93f0*/  ISETP.NE.AND P0, PT, R0, 0x2, PT ;  /* 0x000000020000780c */ /* 0x000fe20003f05270 */
[----:B------:R-:W-:-:S12]  /*9400*/  IMAD.MOV.U32 R3, RZ, RZ, 0x1 ;  /* 0x00000001ff037424 */ /* 0x000fd800078e00ff */
[----:B0-----:R-:W-:Y:S05]  /*9410*/  @P0 BRA `(.L_x_2015) ;  /* 0x0000000000100947 */ /* 0x001fea0003800000 */
[----:B------:R-:W2:Y:S04]  /*9420*/  LDL R0, [R1+0x1ec] ;  /* 0x0001ec0001007983 */ /* 0x000ea80000100800 */
[----:B------:R0:W-:Y:S01]  /*9430*/  STL [R1+0x1e8], RZ ;  /* 0x0001e8ff01007387 */ /* 0x0001e20000100800 */
[----:B--2---:R-:W-:-:S05]  /*9440*/  LOP3.LUT R0, R0, 0x1, RZ, 0x3c, !PT ;  /* 0x0000000100007812 */ /* 0x004fca00078e3cff */
[----:B------:R0:W-:Y:S02]  /*9450*/  STL [R1+0x1ec], R0 ;  /* 0x0001ec0001007387 */ /* 0x0001e40000100800 */
.L_x_2015:
[----:B------:R-:W-:Y:S05]  /*9460*/  BSYNC B0 ;  /* 0x0000000000007941 */ /* 0x000fea0003800000 */
.L_x_2014:
[----:B------:R-:W-:Y:S05]  /*9470*/  BRA `(.L_x_2007) ;  /* 0x000001c400e47947 */ /* 0x000fea0003800000 */
.L_x_1999:
[----:B------:R-:W3:Y:S01]  /*9480*/  LDL.LU R15, [R1+0x44c] ;  /* 0x00044c00010f7983 */ /* 0x000ee20000300800 */
[----:B------:R-:W1:Y:S01]  /*9490*/  LDC R3, c[0x0][0x448] ;  /* 0x00011200ff037b82 */ /* 0x000e620000000800 */
[----:B------:R-:W-:Y:S01]  /*94a0*/  MOV R71, 0x400 ;  /* 0x0000040000477802 */ /* 0x000fe20000000f00 */
[----:B------:R-:W-:Y:S01]  /*94b0*/  IMAD.MOV.U32 R10, RZ, RZ, R4 ;  /* 0x000000ffff0a7224 */ /* 0x000fe200078e0004 */
[----:B------:R-:W4:Y:S01]  /*94c0*/  S2R R6, SR_CgaCtaId ;  /* 0x0000000000067919 */ /* 0x000f220000008800 */
[----:B------:R-:W-:Y:S02]  /*94d0*/  IMAD.MOV.U32 R8, RZ, RZ, 0x10000 ;  /* 0x00010000ff087424 */ /* 0x000fe400078e00ff */
[----:B------:R-:W-:Y:S01]  /*94e0*/  IMAD.MOV.U32 R11, RZ, RZ, 0x100 ;  /* 0x00000100ff0b7424 */ /* 0x000fe200078e00ff */
[----:B--2---:R-:W2:Y:S01]  /*94f0*/  S2R R0, SR_SWINHI ;  /* 0x0000000000007919 */ /* 0x004ea20000002f00 */
[----:B------:R-:W5:Y:S01]  /*9500*/  LDC.64 R20, c[0x0][0xad8] ;  /* 0x0002b600ff147b82 */ /* 0x000f620000000a00 */
[----:B------:R-:W-:-:S02]  /*9510*/  IMAD.MOV.U32 R5, RZ, RZ, 0x80 ;  /* 0x00000080ff057424 */ /* 0x000fc400078e00ff */
[----:B------:R-:W-:Y:S01]  /*9520*/  IMAD.MOV.U32 R7, RZ, RZ, RZ ;  /* 0x000000ffff077224 */ /* 0x000fe200078e00ff */
[----:B0-----:R-:W-:Y:S01]  /*9530*/  STL [R1+0x70], R12 ;  /* 0x0000700c01007387 */ /* 0x001fe20000100800 */
[----:B------:R-:W-:Y:S02]  /*9540*/  IMAD.MOV.U32 R14, RZ, RZ, 0x2000 ;  /* 0x00002000ff0e7424 */ /* 0x000fe400078e00ff */
[----:B------:R-:W-:Y:S01]  /*9550*/  IMAD.MOV.U32 R46, RZ, RZ, 0x1 ;  /* 0x00000001ff2e7424 */ /* 0x000fe200078e00ff */
[----:B------:R-:W0:Y:S01]  /*9560*/  LDC R160, c[0x0][0x288] ;  /* 0x0000a200ffa07b82 */ /* 0x000e220000000800 */
[----:B------:R-:W-:Y:S01]  /*9570*/  IMAD.MOV.U32 R47, RZ, RZ, RZ ;  /* 0x000000ffff2f7224 */ /* 0x000fe200078e00ff */
[----:B------:R-:W-:Y:S04]  /*9580*/  STL.64 [R1], RZ ;  /* 0x000000ff01007387 */ /* 0x000fe80000100a00 */
[----:B------:R-:W-:Y:S01]  /*9590*/  STL.64 [R1+0x60], R46 ;  /* 0x0000602e01007387 */ /* 0x000fe20000100a00 */
[----:B-1----:R-:W-:-:S03]  /*95a0*/  ISETP.NE.AND P0, PT, R3, 0x1, PT ;  /* 0x000000010300780c */ /* 0x002fc60003f05270 */
[----:B------:R-:W-:Y:S01]  /*95b0*/  STL.64 [R1+0x38], RZ ;  /* 0x000038ff01007387 */ /* 0x000fe20000100a00 */
[----:B----4-:R-:W-:Y:S01]  /*95c0*/  LEA R71, R6, R71, 0x18 ;  /* 0x0000004706477211 */ /* 0x010fe200078ec0ff */
[----:B------:R-:W-:-:S08]  /*95d0*/  IMAD.MOV.U32 R6, RZ, RZ, 0x1 ;  /* 0x00000001ff067424 */ /* 0x000fd000078e00ff */
[----:B------:R-:W1:Y:S01]  /*95e0*/  @P0 LDC R13, c[0x0][0x44c] ;  /* 0x00011300ff0d0b82 */ /* 0x000e620000000800 */
[----:B------:R-:W-:Y:S02]  /*95f0*/  MOV R26, R71 ;  /* 0x00000047001a7202 */ /* 0x000fe40000000f00 */
[----:B--2---:R-:W-:Y:S01]  /*9600*/  MOV R27, R0 ;  /* 0x00000000001b7202 */ /* 0x004fe20000000f00 */
[----:B------:R2:W-:Y:S01]  /*9610*/  STL.128 [R1+0x20], R4 ;  /* 0x0000200401007387 */ /* 0x0005e20000100c00 */
[----:B0-----:R-:W-:Y:S02]  /*9620*/  IADD3 R158, R29, 0x1, -R160 ;  /* 0x000000011d9e7810 */ /* 0x001fe40007ffe8a0 */
[C---:B------:R-:W-:Y:S02]  /*9630*/  IADD3 R0, P2, R26.reuse, 0x38850, RZ ;  /* 0x000388501a007810 */ /* 0x040fe40007f5e0ff */
[----:B------:R-:W-:-:S03]  /*9640*/  IADD3 R3, P3, R26, 0x38860, RZ ;  /* 0x000388601a037810 */ /* 0x000fc60007f7e0ff */
[--C-:B--2---:R-:W-:Y:S02]  /*9650*/  IMAD.X R5, RZ, RZ, R27.reuse, P2 ;  /* 0x000000ffff057224 */ /* 0x104fe400010e061b */
[----:B------:R-:W-:Y:S02]  /*9660*/  IMAD.X R7, RZ, RZ, R27, P3 ;  /* 0x000000ffff077224 */ /* 0x000fe400018e061b */
[----:B------:R-:W-:Y:S02]  /*9670*/  IMAD.MOV.U32 R6, RZ, RZ, R3 ;  /* 0x000000ffff067224 */ /* 0x000fe400078e0003 */
[----:B------:R-:W-:Y:S02]  /*9680*/  IMAD.SHL.U32 R3, R12, 0x40, RZ ;  /* 0x000000400c037824 */ /* 0x000fe400078e00ff */
[----:B------:R-:W-:Y:S01]  /*9690*/  IMAD.MOV.U32 R4, RZ, RZ, R0 ;  /* 0x000000ffff047224 */ /* 0x000fe200078e0000 */
[----:B------:R-:W-:Y:S01]  /*96a0*/  STL.64 [R1+0x68], R6 ;  /* 0x0000680601007387 */ /* 0x000fe20000100a00 */
[----:B------:R-:W-:-:S03]  /*96b0*/  @P0 VIADD R0, R3, 0x3f ;  /* 0x0000003f03000836 */ /* 0x000fc60000000000 */
[----:B------:R0:W-:Y:S01]  /*96c0*/  STL.128 [R1+0x40], R4 ;  /* 0x0000400401007387 */ /* 0x0001e20000100c00 */
[----:B-1----:R-:W-:-:S04]  /*96d0*/  @P0 IMAD.HI.U32 R0, R0, R13, RZ ;  /* 0x0000000d00000227 */ /* 0x002fc800078e00ff */
[----:B0-----:R-:W-:Y:S02]  /*96e0*/  VIADD R5, R3, 0x3f ;  /* 0x0000003f03057836 */ /* 0x001fe40000000000 */
[----:B---3--:R-:W-:Y:S01]  /*96f0*/  IMAD.MOV.U32 R9, RZ, RZ, R15 ;  /* 0x000000ffff097224 */ /* 0x008fe200078e000f */
[----:B------:R0:W-:Y:S04]  /*9700*/  STL.64 [R1+0x18], R14 ;  /* 0x0000180e01007387 */ /* 0x0001e80000100a00 */
[----:B------:R1:W-:Y:S01]  /*9710*/  STL.128 [R1+0x50], R8 ;  /* 0x0000500801007387 */ /* 0x0003e20000100c00 */
[----:B0-----:R-:W-:-:S05]  /*9720*/  IADD3 R14, P1, R26, 0x38830, RZ ;  /* 0x000388301a0e7810 */ /* 0x001fca0007f3e0ff */
[----:B------:R-:W-:Y:S01]  /*9730*/  IMAD.X R15, RZ, RZ, R27, P1 ;  /* 0x000000ffff0f7224 */ /* 0x000fe200008e061b */
[----:B-1----:R-:W0:Y:S01]  /*9740*/  @P0 LDC R11, c[0x0][0x450] ;  /* 0x00011400ff0b0b82 */ /* 0x002e220000000800 */
[----:B------:R-:W-:-:S03]  /*9750*/  IADD3 R8, P2, R26, 0x38840, RZ ;  /* 0x000388401a087810 */ /* 0x000fc60007f5e0ff */
[----:B------:R1:W-:Y:S02]  /*9760*/  STL.64 [R1+0x8], R14 ;  /* 0x0000080e01007387 */ /* 0x0003e40000100a00 */
[----:B------:R-:W-:Y:S01]  /*9770*/  IMAD.X R9, RZ, RZ, R27, P2 ;  /* 0x000000ffff097224 */ /* 0x000fe200010e061b */
[----:B-----5:R-:W-:-:S04]  /*9780*/  ISETP.GE.AND P2, PT, R21, 0x1, PT ;  /* 0x000000011500780c */ /* 0x020fc80003f46270 */
[----:B------:R1:W-:Y:S04]  /*9790*/  STL.64 [R1+0x10], R8 ;  /* 0x0000100801007387 */ /* 0x0003e80000100a00 */
[----:B------:R1:W-:Y:S01]  /*97a0*/  STL.64 [R1+0x30], R8 ;  /* 0x0000300801007387 */ /* 0x0003e20000100a00 */
[----:B0-----:R-:W-:-:S05]  /*97b0*/  @P0 SHF.R.U32.HI R5, RZ, R11, R0 ;  /* 0x0000000bff050219 */ /* 0x001fca0000011600 */
[----:B------:R-:W-:-:S04]  /*97c0*/  IMAD.IADD R5, R158, 0x1, R5 ;  /* 0x000000019e057824 */ /* 0x000fc800078e0205 */
[----:B------:R-:W-:Y:S01]  /*97d0*/  IMAD.IADD R0, R5, 0x1, R20 ;  /* 0x0000000105007824 */ /* 0x000fe200078e0214 */
[----:B-1----:R-:W-:Y:S06]  /*97e0*/  @!P2 BRA `(.L_x_2016) ;  /* 0x000000000040a947 */ /* 0x002fec0003800000 */
        /* <DEDUP_REMOVED lines=10> */
.L_x_2017:
[----:B------:R-:W-:-:S13]  /*9890*/  ISETP.NE.AND P1, PT, R21, 0x1, PT ;  /* 0x000000011500780c */ /* 0x000fda0003f25270 */
[----:B------:R-:W0:Y:S02]  /*98a0*/  @P1 LDC.64 R6, c[0x0][0xae0] ;  /* 0x0002b800ff061b82 */ /* 0x000e240000000a00 */
[----:B0-----:R-:W-:-:S05]  /*98b0*/  @P1 IMAD.HI.U32 R6, R4, R6, RZ ;  /* 0x0000000604061227 */ /* 0x001fca00078e00ff */
[----:B------:R-:W-:-:S07]  /*98c0*/  @P1 SHF.R.U32.HI R4, RZ, R7, R6 ;  /* 0x00000007ff041219 */ /* 0x000fce0000011606 */
.L_x_2018:
[----:B------:R-:W-:-:S05]  /*98d0*/  IMAD R5, R4, R21, R21 ;  /* 0x0000001504057224 */ /* 0x000fca00078e0215 */
[----:B------:R-:W-:-:S07]  /*98e0*/  VIMNMX R0, R0, R5, PT ;  /* 0x0000000500007248 */ /* 0x000fce0003fe0100 */
.L_x_2016:
[----:B------:R-:W0:Y:S01]  /*98f0*/  @P0 LDC R4, c[0x0][0x44c] ;  /* 0x00011300ff040b82 */ /* 0x000e220000000800 */
[----:B------:R-:W-:Y:S01]  /*9900*/  VIADD R0, R0, 0x3f ;  /* 0x0000003f00007836 */ /* 0x000fe20000000000 */
[----:B------:R-:W-:Y:S01]  /*9910*/  ULDC UR4, c[0x0][0xad4] ;  /* 0x0002b50000047ab9 */ /* 0x000fe20000000800 */
[C---:B------:R-:W-:Y:S02]  /*9920*/  VIADD R6, R29.reuse, 0x3f ;  /* 0x0000003f1d067836 */ /* 0x040fe40000000000 */
[----:B------:R-:W-:Y:S01]  /*9930*/  IMAD.IADD R160, R29, 0x1, -R160 ;  /* 0x000000011da07824 */ /* 0x000fe200078e0aa0 */
[----:B------:R-:W-:Y:S02]  /*9940*/  SHF.R.S32.HI R5, RZ, 0x1f, R0 ;  /* 0x0000001fff057819 */ /* 0x000fe40000011400 */
[----:B------:R-:W1:Y:S01]  /*9950*/  @P0 LDC R9, c[0x0][0x450] ;  /* 0x00011400ff090b82 */ /* 0x000e620000000800 */
[----:B------:R-:W-:Y:S02]  /*9960*/  SHF.R.S32.HI R7, RZ, 0x1f, R6 ;  /* 0x0000001fff077819 */ /* 0x000fe40000011406 */
[----:B------:R-:W-:-:S02]  /*9970*/  LEA.HI R5, R5, R0, RZ, 0x6 ;  /* 0x0000000005057211 */ /* 0x000fc400078f30ff */
[----:B------:R-:W-:Y:S02]  /*9980*/  LEA.HI R7, R7, R6, RZ, 0x6 ;  /* 0x0000000607077211 */ /* 0x000fe400078f30ff */
[----:B------:R-:W-:Y:S02]  /*9990*/  SHF.R.S32.HI R5, RZ, 0x6, R5 ;  /* 0x00000006ff057819 */ /* 0x000fe40000011405 */
[----:B------:R-:W-:-:S04]  /*99a0*/  SHF.R.S32.HI R8, RZ, 0x6, R7 ;  /* 0x00000006ff087819 */ /* 0x000fc80000011407 */
[----:B------:R-:W-:Y:S01]  /*99b0*/  VIMNMX R8, R5, R8, PT ;  /* 0x0000000805087248 */ /* 0x000fe20003fe0100 */
[----:B0-----:R-:W-:-:S05]  /*99c0*/  @P0 IMAD.HI.U32 R4, R3, R4, RZ ;  /* 0x0000000403040227 */ /* 0x001fca00078e00ff */
[----:B-1----:R-:W-:-:S05]  /*99d0*/  @P0 SHF.R.U32.HI R3, RZ, R9, R4 ;  /* 0x00000009ff030219 */ /* 0x002fca0000011604 */
[----:B------:R-:W-:-:S04]  /*99e0*/  IMAD.IADD R3, R160, 0x1, R3 ;  /* 0x00000001a0037824 */ /* 0x000fc800078e0203 */
        /* <DEDUP_REMOVED lines=11> */
.L_x_2020:
[----:B------:R-:W-:-:S13]  /*9aa0*/  ISETP.NE.AND P0, PT, R21, 0x1, PT ;  /* 0x000000011500780c */ /* 0x000fda0003f05270 */
[----:B------:R-:W0:Y:S02]  /*9ab0*/  @P0 LDC.64 R4, c[0x0][0xae0] ;  /* 0x0002b800ff040b82 */ /* 0x000e240000000a00 */
[----:B0-----:R-:W-:-:S05]  /*9ac0*/  @P0 IMAD.HI.U32 R4, R3, R4, RZ ;  /* 0x0000000403040227 */ /* 0x001fca00078e00ff */
[----:B------:R-:W-:-:S07]  /*9ad0*/  @P0 SHF.R.U32.HI R3, RZ, R5, R4 ;  /* 0x00000005ff030219 */ /* 0x000fce0000011604 */
.L_x_2021:
[----:B------:R-:W-:-:S05]  /*9ae0*/  IMAD R3, R3, R21, RZ ;  /* 0x0000001503037224 */ /* 0x000fca00078e02ff */
[----:B------:R-:W-:-:S07]  /*9af0*/  VIMNMX R0, R0, R3, !PT ;  /* 0x0000000300007248 */ /* 0x000fce0007fe0100 */
.L_x_2019:
        /* <DEDUP_REMOVED lines=13> */
[----:B------:R-:W0:Y:S01]  /*9bd0*/  I2F.RP R3, R6 ;  /* 0x0000000600037306 */ /* 0x000e220000209400 */
[----:B------:R-:W-:Y:S02]  /*9be0*/  IABS R12, R11 ;  /* 0x0000000b000c7213 */ /* 0x000fe40000000000 */
[----:B------:R-:W-:-:S05]  /*9bf0*/  IMAD.IADD R0, R0, 0x1, -R9 ;  /* 0x0000000100007824 */ /* 0x000fca00078e0a09 */
        /* <DEDUP_REMOVED lines=23> */
.L_x_2022:
[----:B------:R-:W-:Y:S01]  /*9d70*/  IMAD R154, R154, R161, R9 ;  /* 0x000000a19a9a7224 */ /* 0x000fe200078e0209 */
[----:B------:R-:W-:-:S04]  /*9d80*/  PRMT R3, RZ, 0x7610, R3 ;  /* 0x00007610ff037816 */ /* 0x000fc80000000003 */
[----:B------:R-:W-:-:S04]  /*9d90*/  VIADDMNMX R161, R154, R161, R8, PT ;  /* 0x000000a19aa17246 */ /* 0x000fc80003800108 */
[----:B------:R-:W-:-:S13]  /*9da0*/  ISETP.GT.AND P0, PT, R161, R154, PT ;  /* 0x0000009aa100720c */ /* 0x000fda0003f04270 */
[----:B------:R-:W-:Y:S05]  /*9db0*/  @!P0 BRA `(.L_x_2007) ;  /* 0x000001bc00948947 */ /* 0x000fea0003800000 */
[----:B------:R-:W-:Y:S01]  /*9dc0*/  SHF.R.S32.HI R3, RZ, 0x1f, R18 ;  /* 0x0000001fff037819 */ /* 0x000fe20000011412 */
[C---:B------:R-:W-:Y:S01]  /*9dd0*/  VIADD R9, R71.reuse, 0x400 ;  /* 0x0000040047097836 */ /* 0x040fe20000000000 */
[----:B------:R-:W-:Y:S01]  /*9de0*/  IADD3 R12, P0, R26, 0x38400, RZ ;  /* 0x000384001a0c7810 */ /* 0x000fe20007f1e0ff */
[----:B------:R-:W-:Y:S01]  /*9df0*/  VIADD R10, R71, 0x26400 ;  /* 0x00026400470a7836 */ /* 0x000fe20000000000 */
[----:B------:R-:W-:Y:S01]  /*9e00*/  LEA.HI R46, R3, R18, RZ, 0x7 ;  /* 0x00000012032e7211 */ /* 0x000fe200078f38ff */
[----:B------:R-:W-:Y:S01]  /*9e10*/  VIADD R8, R71, 0x22400 ;  /* 0x0002240047087836 */ /* 0x000fe20000000000 */
[----:B------:R-:W-:Y:S01]  /*9e20*/  STL [R1+0x94], R18 ;  /* 0x0000941201007387 */ /* 0x000fe20000100800 */
[----:B------:R-:W-:Y:S01]  /*9e30*/  IMAD.MOV.U32 R4, RZ, RZ, 0x1 ;  /* 0x00000001ff047424 */ /* 0x000fe200078e00ff */
[----:B------:R-:W-:Y:S01]  /*9e40*/  SHF.R.S32.HI R70, RZ, 0x7, R46 ;  /* 0x00000007ff467819 */ /* 0x000fe2000001142e */
[----:B------:R-:W-:Y:S01]  /*9e50*/  IMAD.MOV.U32 R5, RZ, RZ, RZ ;  /* 0x000000ffff057224 */ /* 0x000fe200078e00ff */
[----:B------:R-:W-:Y:S01]  /*9e60*/  SHF.R.U32.HI R10, RZ, 0x4, R10 ;  /* 0x00000004ff0a7819 */ /* 0x000fe2000001160a */
[----:B------:R-:W-:Y:S01]  /*9e70*/  IMAD.MOV.U32 R6, RZ, RZ, 0x1 ;  /* 0x00000001ff067424 */ /* 0x000fe200078e00ff */
[----:B------:R-:W-:Y:S01]  /*9e80*/  SHF.R.U32.HI R8, RZ, 0x4, R8 ;  /* 0x00000004ff087819 */ /* 0x000fe20000011608 */
[----:B------:R-:W0:Y:S01]  /*9e90*/  SHFL.IDX PT, R0, R70, RZ, 0x1f ;  /* 0x00001fff46007589 */ /* 0x000e2200000e0000 */
[----:B------:R-:W-:Y:S01]  /*9ea0*/  IMAD.MOV.U32 R7, RZ, RZ, RZ ;  /* 0x000000ffff077224 */ /* 0x000fe200078e00ff */
[----:B------:R-:W-:Y:S01]  /*9eb0*/  LOP3.LUT R10, R10, 0x3fff, RZ, 0xc0, !PT ;  /* 0x00003fff0a0a7812 */ /* 0x000fe200078ec0ff */
[----:B------:R-:W-:Y:S01]  /*9ec0*/  IMAD.X R13, RZ, RZ, R27, P0 ;  /* 0x000000ffff0d7224 */ /* 0x000fe200000e061b */
[----:B------:R-:W-:Y:S01]  /*9ed0*/  LOP3.LUT R8, R8, 0x3fff, RZ, 0xc0, !PT ;  /* 0x00003fff08087812 */ /* 0x000fe200078ec0ff */
[----:B------:R-:W-:Y:S01]  /*9ee0*/  IMAD.MOV.U32 R11, RZ, RZ, 0x40000040 ;  /* 0x40000040ff0b7424 */ /* 0x000fe200078e00ff */
[----:B------:R1:W-:Y:S02]  /*9ef0*/  STL.128 [R1+0x80], R4 ;  /* 0x0000800401007387 */ /* 0x0003e40000100c00 */
[----:B------:R-:W-:-:S02]  /*9f00*/  LOP3.LUT R8, R8, 0x10000, RZ, 0xfc, !PT ;  /* 0x0001000008087812 */ /* 0x000fc400078efcff */
[----:B------:R2:W-:Y:S01]  /*9f10*/  STL.64 [R1+0x78], R12 ;  /* 0x0000780c01007387 */ /* 0x0005e20000100a00 */
[----:B-1----:R-:W-:Y:S01]  /*9f20*/  LOP3.LUT R4, R10, 0x10000, RZ, 0xfc, !PT ;  /* 0x000100000a047812 */ /* 0x002fe200078efcff */
[----:B------:R-:W-:Y:S01]  /*9f30*/  IMAD.MOV.U32 R5, RZ, RZ, 0x40000040 ;  /* 0x40000040ff057424 */ /* 0x000fe200078e00ff */
[----:B0-----:R-:W-:Y:S01]  /*9f40*/  LEA.HI R3, R0, R0, RZ, 0x1 ;  /* 0x0000000000037211 */ /* 0x001fe200078f08ff */
[----:B------:R-:W-:Y:S02]  /*9f50*/  IMAD.MOV.U32 R7, RZ, RZ, 0x40000040 ;  /* 0x40000040ff077424 */ /* 0x000fe400078e00ff */
[----:B--2---:R-:W-:Y:S01]  /*9f60*/  IMAD.MOV.U32 R13, RZ, RZ, 0x40000040 ;  /* 0x40000040ff0d7424 */ /* 0x004fe200078e00ff */
[----:B------:R-:W-:-:S05]  /*9f70*/  LOP3.LUT R3, R3, 0x6, RZ, 0xc0, !PT ;  /* 0x0000000603037812 */ /* 0x000fca00078ec0ff */
[----:B------:R-:W-:Y:S02]  /*9f80*/  IMAD.IADD R0, R0, 0x1, -R3 ;  /* 0x0000000100007824 */ /* 0x000fe400078e0a03 */
[----:B------:R-:W-:Y:S02]  /*9f90*/  VIADD R3, R71, 0x20400 ;  /* 0x0002040047037836 */ /* 0x000fe40000000000 */
[--C-:B------:R-:W-:Y:S01]  /*9fa0*/  IMAD R0, R0, 0x8000, R9.reuse ;  /* 0x0000800000007824 */ /* 0x100fe200078e0209 */
[----:B------:R-:W-:Y:S02]  /*9fb0*/  SHF.R.U32.HI R9, RZ, 0x4, R9 ;  /* 0x00000004ff097819 */ /* 0x000fe40000011609 */
[----:B------:R-:W-:Y:S02]  /*9fc0*/  SHF.R.U32.HI R3, RZ, 0x4, R3 ;  /* 0x00000004ff037819 */ /* 0x000fe40000011603 */
[----:B------:R-:W-:Y:S02]  /*9fd0*/  SHF.R.U32.HI R0, RZ, 0x4, R0 ;  /* 0x00000004ff007819 */ /* 0x000fe40000011600 */
[----:B------:R-:W-:-:S02]  /*9fe0*/  LOP3.LUT R9, R9, 0x3fff, RZ, 0xc0, !PT ;  /* 0x00003fff09097812 */ /* 0x000fc400078ec0ff */
[----:B------:R-:W-:Y:S02]  /*9ff0*/  LOP3.LUT R3, R3, 0x3fff, RZ, 0xc0, !PT ;  /* 0x00003fff03037812 */ /* 0x000fe400078ec0ff */
[----:B------:R-:W-:Y:S02]  /*a000*/  LOP3.LUT R0, R0, 0x3fff, RZ, 0xc0, !PT ;  /* 0x00003fff00007812 */ /* 0x000fe400078ec0ff */
[----:B------:R-:W-:Y:S01]  /*a010*/  LOP3.LUT R6, R9, 0x10000, RZ, 0xfc, !PT ;  /* 0x0001000009067812 */ /* 0x000fe200078efcff */
[----:B------:R-:W-:Y:S01]  /*a020*/  IMAD.MOV.U32 R9, RZ, RZ, 0x40000040 ;  /* 0x40000040ff097424 */ /* 0x000fe200078e00ff */
[----:B------:R-:W-:Y:S02]  /*a030*/  LOP3.LUT R12, R3, 0x10000, RZ, 0xfc, !PT ;  /* 0x00010000030c7812 */ /* 0x000fe400078efcff */
[----:B------:R-:W-:Y:S01]  /*a040*/  LOP3.LUT R10, R0, 0x2000000, RZ, 0xfc, !PT ;  /* 0x02000000000a7812 */ /* 0x000fe200078efcff */
[----:B------:R0:W-:Y:S01]  /*a050*/  STL.128 [R1+0xb0], R4 ;  /* 0x0000b00401007387 */ /* 0x0001e20000100c00 */
[----:B------:R-:W-:-:S03]  /*a060*/  VIADD R0, R71, 0x36400 ;  /* 0x0003640047007836 */ /* 0x000fc60000000000 */
[----:B------:R0:W-:Y:S02]  /*a070*/  STL.64 [R1+0x98], R12 ;  /* 0x0000980c01007387 */ /* 0x0001e40000100a00 */
[----:B------:R-:W-:Y:S01]  /*a080*/  LOP3.LUT P0, RZ, R0, 0x3ff, RZ, 0xc0, !PT ;  /* 0x000003ff00ff7812 */ /* 0x000fe2000780c0ff */
[----:B------:R-:W-:Y:S01]  /*a090*/  IMAD.MOV.U32 R0, RZ, RZ, R18 ;  /* 0x000000ffff007224 */ /* 0x000fe200078e0012 */
[----:B------:R0:W-:Y:S11]  /*a0a0*/  STL.128 [R1+0xa0], R8 ;  /* 0x0000a00801007387 */ /* 0x0001f60000100c00 */
[----:B------:R-:W-:Y:S05]  /*a0b0*/  @!P0 BRA `(.L_x_2023) ;  /* 0x0000000000448947 */ /* 0x000fea0003800000 */
[----:B------:R-:W-:Y:S01]  /*a0c0*/  MOV R0, 0x0 ;  /* 0x0000000000007802 */ /* 0x000fe20000000f00 */
[----:B------:R-:W-:Y:S01]  /*a0d0*/  ULDC.64 UR4, c[0x4][0x90] ;  /* 0x0100240000047ab9 */ /* 0x000fe20000000a00 */
[----:B------:R-:W-:Y:S01]  /*a0e0*/  ULDC.64 UR6, c[0x4][0x20] ;  /* 0x0100080000067ab9 */ /* 0x000fe20000000a00 */
[----:B0-----:R-:W-:Y:S01]  /*a0f0*/  IMAD.U32 R4, RZ, RZ, UR4 ;  /* 0x00000004ff047e24 */ /* 0x001fe2000f8e00ff */
        /* <DEDUP_REMOVED lines=12> */
.L_x_2024:
[----:B------:R1:W5:Y:S02]  /*a1c0*/  LDL R0, [R1+0x94] ;  /* 0x0000940001007983 */ /* 0x0003640000100800 */
.L_x_2023:
[----:B------:R-:W2:Y:S01]  /*a1d0*/  LDL R47, [R1+0x1f4] ;  /* 0x0001f400012f7983 */ /* 0x000ea20000100800 */
[----:B-----5:R-:W-:Y:S01]  /*a1e0*/  SHF.R.S32.HI R3, RZ, 0x1f, R0 ;  /* 0x0000001fff037819 */ /* 0x020fe20000011400 */
[----:B0-----:R-:W-:Y:S01]  /*a1f0*/  IMAD.MOV.U32 R4, RZ, RZ, R28 ;  /* 0x000000ffff047224 */ /* 0x001fe200078e001c */
[----:B------:R-:W-:Y:S01]  /*a200*/  LOP3.LUT R11, R46, 0xffffff80, RZ, 0xc0, !PT ;  /* 0xffffff802e0b7812 */ /* 0x000fe200078ec0ff */
[----:B------:R-:W0:Y:S01]  /*a210*/  S2R R13, SR_TID.X ;  /* 0x00000000000d7919 */ /* 0x000e220000002100 */
[CC--:B------:R-:W-:Y:S01]  /*a220*/  LEA.HI R8, R3.reuse, R0.reuse, RZ, 0x4 ;  /* 0x0000000003087211 */ /* 0x0c0fe200078f20ff */
[----:B------:R-:W-:Y:S01]  /*a230*/  IMAD.MOV.U32 R5, RZ, RZ, R75 ;  /* 0x000000ffff057224 */ /* 0x000fe200078e004b */
[----:B------:R-:W-:Y:S01]  /*a240*/  LEA.HI R3, R3, R0, RZ, 0x5 ;  /* 0x0000000003037211 */ /* 0x000fe200078f28ff */
[----:B------:R-:W-:Y:S01]  /*a250*/  IMAD.MOV.U32 R6, RZ, RZ, R50 ;  /* 0x000000ffff067224 */ /* 0x000fe200078e0032 */
[----:B------:R-:W-:Y:S01]  /*a260*/  LOP3.LUT R9, R8, 0xfffffff0, RZ, 0xc0, !PT ;  /* 0xfffffff008097812 */ /* 0x000fe200078ec0ff */
[----:B------:R-:W-:Y:S01]  /*a270*/  IMAD.MOV.U32 R7, RZ, RZ, R51 ;  /* 0x000000ffff077224 */ /* 0x000fe200078e0033 */
[----:B------:R3:W-:Y:S01]  /*a280*/  STL.64 [R1+0xe0], R24 ;  /* 0x0000e01801007387 */ /* 0x0007e20000100a00 */
[----:B------:R-:W-:Y:S01]  /*a290*/  IMAD.IADD R12, R18, 0x1, -R11 ;  /* 0x00000001120c7824 */ /* 0x000fe200078e0a0b */
[----:B------:R-:W4:Y:S01]  /*a2a0*/  LDC.64 R50, c[0x0][0xad8] ;  /* 0x0002b600ff327b82 */ /* 0x000f220000000a00 */
[----:B------:R-:W-:Y:S01]  /*a2b0*/  IMAD.IADD R9, R0, 0x1, -R9 ;  /* 0x0000000100097824 */ /* 0x000fe200078e0a09 */
[----:B------:R1:W-:Y:S01]  /*a2c0*/  STL.128 [R1+0x130], R4 ;  /* 0x0001300401007387 */ /* 0x0003e20000100c00 */
[----:B------:R-:W-:Y:S01]  /*a2d0*/  IMAD.SHL.U32 R3, R3, 0x20, RZ ;  /* 0x0000002003037824 */ /* 0x000fe200078e00ff */
[----:B------:R-:W-:Y:S01]  /*a2e0*/  LEA.HI R11, R70, R70, RZ, 0x1 ;  /* 0x00000046460b7211 */ /* 0x000fe200078f08ff */
[----:B------:R-:W-:Y:S01]  /*a2f0*/  BSSY B0, `(.L_x_2025) ;  /* 0x000004d000007945 */ /* 0x000fe20003800000 */
[----:B------:R-:W-:Y:S01]  /*a300*/  SHF.R.S32.HI R10, RZ, 0x1f, R9 ;  /* 0x0000001fff0a7819 */ /* 0x000fe20000011409 */
[----:B------:R4:W-:Y:S01]  /*a310*/  STL.64 [R1+0xd8], R30 ;  /* 0x0000d81e01007387 */ /* 0x0009e20000100a00 */
[----:B------:R-:W4:Y:S01]  /*a320*/  LDC.64 R74, c[0x0][0xae0] ;  /* 0x0002b800ff4a7b82 */ /* 0x000f220000000a00 */
[----:B------:R-:W-:-:S02]  /*a330*/  LOP3.LUT R3, R3, 0xfffffc00, RZ, 0xc0, !PT ;  /* 0xfffffc0003037812 */ /* 0x000fc400078ec0ff */
[----:B------:R-:W-:Y:S01]  /*a340*/  LEA.HI R10, R10, R9, RZ, 0x3 ;  /* 0x000000090a0a7211 */ /* 0x000fe200078f18ff */
[----:B------:R-:W-:Y:S01]  /*a350*/  STL.U8 [R1+0xe8], RZ ;  /* 0x0000e8ff01007387 */ /* 0x000fe20000100000 */
[----:B------:R-:W-:-:S03]  /*a360*/  LOP3.LUT R11, R11, 0xfffffe, RZ, 0xc0, !PT ;  /* 0x00fffffe0b0b7812 */ /* 0x000fc600078ec0ff */
[----:B---3--:R-:W3:Y:S01]  /*a370*/  LDC.64 R24, c[0x0][0xad0] ;  /* 0x0002b400ff187b82 */ /* 0x008ee20000000a00 */
[----:B------:R-:W-:Y:S01]  /*a380*/  STL.U8 [R1+0x140], RZ ;  /* 0x000140ff01007387 */ /* 0x000fe20000100000 */
[C---:B-1----:R-:W-:Y:S01]  /*a390*/  LOP3.LUT R4, R10.reuse, 0xfffffff8, RZ, 0xc0, !PT ;  /* 0xfffffff80a047812 */ /* 0x042fe200078ec0ff */
[----:B------:R-:W-:Y:S02]  /*a3a0*/  IMAD.SHL.U32 R10, R10, 0x40, RZ ;  /* 0x000000400a0a7824 */ /* 0x000fe400078e00ff */
[----:B------:R-:W-:Y:S02]  /*a3b0*/  IMAD.IADD R11, R70, 0x1, -R11 ;  /* 0x00000001460b7824 */ /* 0x000fe400078e0a0b */
[----:B0-----:R-:W-:Y:S01]  /*a3c0*/  VIADD R14, R13, 0xffffff80 ;  /* 0xffffff800d0e7836 */ /* 0x001fe20000000000 */
[----:B------:R-:W-:Y:S01]  /*a3d0*/  SHF.R.S32.HI R13, RZ, 0x1f, R12 ;  /* 0x0000001fff0d7819 */ /* 0x000fe2000001140c */
[----:B------:R-:W-:Y:S01]  /*a3e0*/  IMAD.IADD R4, R9, 0x1, -R4 ;  /* 0x0000000109047824 */ /* 0x000fe200078e0a04 */
[----:B------:R-:W-:Y:S01]  /*a3f0*/  SHF.R.U32.HI R9, RZ, 0x1, R8 ;  /* 0x00000001ff097819 */ /* 0x000fe20000011608 */
[----:B------:R-:W0:Y:S01]  /*a400*/  LDC R28, c[0x0][0x288] ;  /* 0x0000a200ff1c7b82 */ /* 0x000e220000000800 */
[----:B------:R-:W-:Y:S01]  /*a410*/  LEA.HI R6, R13, R12, RZ, 0x2 ;  /* 0x0000000c0d067211 */ /* 0x000fe200078f10ff */
[----:B------:R-:W-:Y:S01]  /*a420*/  IMAD.SHL.U32 R0, R4, 0x40, RZ ;  /* 0x0000004004007824 */ /* 0x000fe200078e00ff */
[----:B------:R-:W-:Y:S01]  /*a430*/  LOP3.LUT R10, R10, 0xfffffe00, RZ, 0xc0, !PT ;  /* 0xfffffe000a0a7812 */ /* 0x000fe200078ec0ff */
[----:B------:R1:W-:Y:S01]  /*a440*/  STL [R1+0xec], R14 ;  /* 0x0000ec0e01007387 */ /* 0x0003e20000100800 */
[----:B------:R-:W-:Y:S01]  /*a450*/  LOP3.LUT R5, R6, 0x7ffffffc, RZ, 0xc0, !PT ;  /* 0x7ffffffc06057812 */ /* 0x000fe200078ec0ff */
[----:B----4-:R-:W-:Y:S01]  /*a460*/  IMAD.MOV.U32 R31, RZ, RZ, R50 ;  /* 0x000000ffff1f7224 */ /* 0x010fe200078e0032 */
[----:B------:R-:W-:Y:S01]  /*a470*/  SHF.R.S32.HI R7, RZ, 0x2, R6 ;  /* 0x00000002ff077819 */ /* 0x000fe20000011406 */
[----:B------:R-:W-:Y:S01]  /*a480*/  IMAD.MOV.U32 R50, RZ, RZ, R74 ;  /* 0x000000ffff327224 */ /* 0x000fe200078e004a */
[----:B------:R-:W-:Y:S01]  /*a490*/  SHF.R.S32.HI R6, RZ, 0x1f, R6 ;  /* 0x0000001fff067819 */ /* 0x000fe20000011406 */
[----:B------:R-:W-:Y:S01]  /*a4a0*/  IMAD.IADD R8, R12, 0x1, -R5 ;  /* 0x000000010c087824 */ /* 0x000fe200078e0a05 */
[----:B------:R-:W-:-:S02]  /*a4b0*/  LOP3.LUT R0, R0, 0x1c0, RZ, 0xc0, !PT ;  /* 0x000001c000007812 */ /* 0x000fc400078ec0ff */
[----:B------:R-:W-:Y:S01]  /*a4c0*/  LEA.HI R6, R6, R7, RZ, 0x3 ;  /* 0x0000000706067211 */ /* 0x000fe200078f18ff */
[----:B------:R-:W-:Y:S01]  /*a4d0*/  IMAD R21, R11, 0x80, R8 ;  /* 0x000000800b157824 */ /* 0x000fe200078e0208 */
[----:B------:R-:W-:Y:S01]  /*a4e0*/  LOP3.LUT R9, R0, 0x8, R9, 0xf8, !PT ;  /* 0x0000000800097812 */ /* 0x000fe200078ef809 */
[----:B------:R-:W-:Y:S01]  /*a4f0*/  IMAD.MOV.U32 R8, RZ, RZ, R49 ;  /* 0x000000ffff087224 */ /* 0x000fe200078e0031 */
[----:B------:R-:W-:Y:S01]  /*a500*/  LOP3.LUT R6, R6, 0xfffffff8, RZ, 0xc0, !PT ;  /* 0xfffffff806067812 */ /* 0x000fe200078ec0ff */
[----:B------:R-:W-:Y:S01]  /*a510*/  IMAD.MOV.U32 R49, RZ, RZ, R51 ;  /* 0x000000ffff317224 */ /* 0x000fe200078e0033 */
[----:B------:R-:W-:Y:S01]  /*a520*/  SHF.R.U32.HI R0, RZ, 0x3, R0 ;  /* 0x00000003ff007819 */ /* 0x000fe20000011600 */
[----:B------:R-:W-:Y:S01]  /*a530*/  IMAD.SHL.U32 R21, R21, 0x2, RZ ;  /* 0x0000000215157824 */ /* 0x000fe200078e00ff */
[----:B------:R-:W-:Y:S01]  /*a540*/  LEA.HI R12, R13, R12, RZ, 0x5 ;  /* 0x0000000c0d0c7211 */ /* 0x000fe200078f28ff */
[----:B------:R-:W-:Y:S01]  /*a550*/  IMAD.IADD R7, R7, 0x1, -R6 ;  /* 0x0000000107077824 */ /* 0x000fe200078e0a06 */
[----:B------:R-:W-:Y:S01]  /*a560*/  LOP3.LUT R0, R9, R0, RZ, 0x3c, !PT ;  /* 0x0000000009007212 */ /* 0x000fe200078e3cff */
[----:B------:R-:W4:Y:S01]  /*a570*/  LDC R6, c[0x0][0x450] ;  /* 0x00011400ff067b82 */ /* 0x000f220000000800 */
[C---:B------:R-:W-:Y:S01]  /*a580*/  LOP3.LUT P0, RZ, R4.reuse, 0x2, RZ, 0xc0, !PT ;  /* 0x0000000204ff7812 */ /* 0x040fe2000780c0ff */
[----:B------:R-:W-:Y:S01]  /*a590*/  IMAD.MOV.U32 R13, RZ, RZ, 0x20 ;  /* 0x00000020ff0d7424 */ /* 0x000fe200078e00ff */
[----:B------:R-:W-:Y:S01]  /*a5a0*/  LOP3.LUT P1, RZ, R4, 0x4, RZ, 0xc0, !PT ;  /* 0x0000000404ff7812 */ /* 0x000fe2000782c0ff */
[----:B------:R-:W-:Y:S01]  /*a5b0*/  IMAD.MOV.U32 R9, RZ, RZ, R48 ;  /* 0x000000ffff097224 */ /* 0x000fe200078e0030 */
[----:B------:R-:W-:Y:S01]  /*a5c0*/  SHF.R.S32.HI R12, RZ, 0x5, R12 ;  /* 0x00000005ff0c7819 */ /* 0x000fe2000001140c */
[----:B------:R-:W-:Y:S01]  /*a5d0*/  IMAD.MOV.U32 R48, RZ, RZ, RZ ;  /* 0x000000ffff307224 */ /* 0x000fe200078e00ff */
[----:B------:R-:W-:Y:S01]  /*a5e0*/  IADD3 R3, R0, R10, R3 ;  /* 0x0000000a00037210 */ /* 0x000fe20007ffe003 */
[----:B------:R-:W4:Y:S01]  /*a5f0*/  LDC.64 R4, c[0x0][0x448] ;  /* 0x00011200ff047b82 */ /* 0x000f220000000a00 */
[----:B------:R-:W-:Y:S01]  /*a600*/  IADD3 R10, P2, R16, 0x90, RZ ;  /* 0x00000090100a7810 */ /* 0x000fe20007f5e0ff */
[----:B------:R-:W-:Y:S01]  /*a610*/  IMAD R20, R12, 0x10, R7 ;  /* 0x000000100c147824 */ /* 0x000fe200078e0207 */
[----:B------:R-:W-:Y:S01]  /*a620*/  SEL R13, R13, 0xffffffe0, !P1 ;  /* 0xffffffe00d0d7807 */ /* 0x000fe20004800000 */
[----:B------:R-:W-:-:S02]  /*a630*/  IMAD.MOV.U32 R12, RZ, RZ, 0x10 ;  /* 0x00000010ff0c7424 */ /* 0x000fc400078e00ff */
[----:B-1----:R-:W-:Y:S01]  /*a640*/  IMAD.WIDE.U32 R14, R3, 0x2, R26 ;  /* 0x00000002030e7825 */ /* 0x002fe200078e001a */
[----:B------:R-:W-:Y:S02]  /*a650*/  STL.64 [R1+0xd0], R20 ;  /* 0x0000d01401007387 */ /* 0x000fe40000100a00 */
[----:B------:R-:W-:Y:S01]  /*a660*/  SEL R12, R12, 0xfffffff0, !P0 ;  /* 0xfffffff00c0c7807 */ /* 0x000fe20004000000 */
[----:B------:R-:W-:Y:S01]  /*a670*/  IMAD.X R11, RZ, RZ, R17, P2 ;  /* 0x000000ffff0b7224 */ /* 0x000fe200010e0611 */
[----:B------:R-:W-:Y:S01]  /*a680*/  IADD3 R14, P0, R14, 0x36400, RZ ;  /* 0x000364000e0e7810 */ /* 0x000fe20007f1e0ff */
[----:B---3--:R-:W-:Y:S02]  /*a690*/  IMAD.MOV.U32 R30, RZ, RZ, R25 ;  /* 0x000000ffff1e7224 */ /* 0x008fe400078e0019 */
[----:B------:R-:W-:Y:S01]  /*a6a0*/  IMAD.MOV.U32 R51, RZ, RZ, R75 ;  /* 0x000000ffff337224 */ /* 0x000fe200078e004b */
[----:B------:R1:W-:Y:S01]  /*a6b0*/  STL.128 [R1+0x120], R8 ;  /* 0x0001200801007387 */ /* 0x0003e20000100c00 */
[----:B------:R-:W-:-:S02]  /*a6c0*/  IMAD.X R15, RZ, RZ, R15, P0 ;  /* 0x000000ffff0f7224 */ /* 0x000fc400000e060f */
[----:B------:R-:W-:Y:S01]  /*a6d0*/  IMAD.MOV.U32 R7, RZ, RZ, R24 ;  /* 0x000000ffff077224 */ /* 0x000fe200078e0018 */
[----:B------:R-:W-:Y:S04]  /*a6e0*/  STL.64 [R1+0xc0], R12 ;  /* 0x0000c00c01007387 */ /* 0x000fe80000100a00 */
[----:B------:R-:W-:Y:S04]  /*a6f0*/  STL.64 [R1+0xc8], R14 ;  /* 0x0000c80e01007387 */ /* 0x000fe80000100a00 */
[----:B0-----:R-:W-:Y:S04]  /*a700*/  STL.128 [R1+0xf0], R28 ;  /* 0x0000f01c01007387 */ /* 0x001fe80000100c00 */
[----:B------:R-:W-:Y:S01]  /*a710*/  STL.128 [R1+0x100], R48 ;  /* 0x0001003001007387 */ /* 0x000fe20000100c00 */
[----:B-1----:R-:W-:-:S03]  /*a720*/  IADD3 R8, P1, R16, 0x430, RZ ;  /* 0x0000043010087810 */ /* 0x002fc60007f3e0ff */
[----:B----4-:R0:W-:Y:S02]  /*a730*/  STL.128 [R1+0x110], R4 ;  /* 0x0001100401007387 */ /* 0x0101e40000100c00 */
[----:B0-----:R-:W-:Y:S02]  /*a740*/  IMAD.MOV.U32 R4, RZ, RZ, R42 ;  /* 0x000000ffff047224 */ /* 0x001fe400078e002a */
[----:B------:R-:W-:Y:S01]  /*a750*/  IMAD.MOV.U32 R5, RZ, RZ, R73 ;  /* 0x000000ffff057224 */ /* 0x000fe200078e0049 */
[----:B--2---:R-:W-:-:S04]  /*a760*/  LEA.HI R0, R47, R47, RZ, 0x1 ;  /* 0x0000002f2f007211 */ /* 0x004fc800078f08ff */
[----:B------:R-:W-:-:S05]  /*a770*/  LOP3.LUT R0, R0, 0xfffffffe, RZ, 0xc0, !PT ;  /* 0xfffffffe00007812 */ /* 0x000fca00078ec0ff */
[----:B------:R-:W-:-:S05]  /*a780*/  IMAD.IADD R0, R47, 0x1, -R0 ;  /* 0x000000012f007824 */ /* 0x000fca00078e0a00 */
[----:B------:R-:W-:-:S04]  /*a790*/  SHF.L.U32 R0, R0, 0x1f, RZ ;  /* 0x0000001f00007819 */ /* 0x000fc800000006ff */
[----:B------:R-:W0:Y:S02]  /*a7a0*/  SYNCS.PHASECHK.TRANS64.TRYWAIT P0, [R71+URZ+0x38800], R0 ;  /* 0x03880000470075a7 */ /* 0x000e24000800017f */
[----:B0-----:R-:W-:Y:S05]  /*a7b0*/  @!P0 BRA `(.L_x_2026) ;  /* 0x0000023800708947 */ /* 0x001fea0003800000 */
.L_x_2237:
[----:B------:R-:W-:Y:S05]  /*a7c0*/  BSYNC B0 ;  /* 0x0000000000007941 */ /* 0x000fea0003800000 */
.L_x_2025:
[----:B------:R-:W-:Y:S01]  /*a7d0*/  IMAD.MOV.U32 R6, RZ, RZ, R68 ;  /* 0x000000ffff067224 */ /* 0x000fe200078e0044 */
[----:B------:R-:W-:Y:S01]  /*a7e0*/  STL.64 [R1+0x148], R34 ;  /* 0x0001482201007387 */ /* 0x000fe20000100a00 */
[----:B------:R-:W-:Y:S01]  /*a7f0*/  IMAD.MOV.U32 R7, RZ, RZ, R69 ;  /* 0x000000ffff077224 */ /* 0x000fe200078e0045 */
[----:B------:R-:W-:Y:S01]  /*a800*/  BSSY B0, `(.L_x_2027) ;  /* 0x000002b000007945 */ /* 0x000fe20003800000 */
[----:B------:R-:W-:Y:S01]  /*a810*/  IMAD.X R9, RZ, RZ, R17, P1 ;  /* 0x000000ffff097224 */ /* 0x000fe200008e0611 */
[----:B------:R-:W-:Y:S01]  /*a820*/  STL.64 [R1+0x1e0], R32 ;  /* 0x0001e02001007387 */ /* 0x000fe20000100a00 */
[----:B------:R-:W-:Y:S01]  /*a830*/  IMAD.MOV.U32 R24, RZ, RZ, R66 ;  /* 0x000000ffff187224 */ /* 0x000fe200078e0042 */
[----:B0-----:R-:W-:Y:S01]  /*a840*/  MOV R0, 0xaab0 ;  /* 0x0000aab000007802 */ /* 0x001fe20000000f00 */
[----:B------:R-:W-:Y:S01]  /*a850*/  IMAD.MOV.U32 R25, RZ, RZ, R67 ;  /* 0x000000ffff197224 */ /* 0x000fe200078e0043 */
[----:B------:R0:W-:Y:S01]  /*a860*/  STL.128 [R1+0x150], R4 ;  /* 0x0001500401007387 */ /* 0x0001e20000100c00 */
[----:B------:R-:W-:-:S02]  /*a870*/  IMAD.MOV.U32 R18, RZ, RZ, R36 ;  /* 0x000000ffff127224 */ /* 0x000fc400078e0024 */
[----:B------:R-:W-:Y:S01]  /*a880*/  VIADD R3, R161, 0xffffffff ;  /* 0xffffffffa1037836 */ /* 0x000fe20000000000 */
[----:B------:R-:W-:Y:S01]  /*a890*/  STL.128 [R1+0x170], R24 ;  /* 0x0001701801007387 */ /* 0x000fe20000100c00 */
[----:B0-----:R-:W-:Y:S02]  /*a8a0*/  IMAD.MOV.U32 R4, RZ, RZ, R37 ;  /* 0x000000ffff047224 */ /* 0x001fe400078e0025 */
[----:B------:R-:W-:Y:S02]  /*a8b0*/  IMAD.MOV.U32 R5, RZ, RZ, R44 ;  /* 0x000000ffff057224 */ /* 0x000fe400078e002c */
[----:B------:R-:W-:Y:S02]  /*a8c0*/  IMAD.MOV.U32 R6, RZ, RZ, R40 ;  /* 0x000000ffff067224 */ /* 0x000fe400078e0028 */
[----:B------:R-:W-:Y:S02]  /*a8d0*/  IMAD.MOV.U32 R7, RZ, RZ, R19 ;  /* 0x000000ffff077224 */ /* 0x000fe400078e0013 */
[----:B------:R-:W-:-:S03]  /*a8e0*/  IMAD.MOV.U32 R19, RZ, RZ, R41 ;  /* 0x000000ffff137224 */ /* 0x000fc600078e0029 */
[----:B------:R0:W-:Y:S04]  /*a8f0*/  STL.128 [R1+0x180], R4 ;  /* 0x0001800401007387 */ /* 0x0001e80000100c00 */
[----:B------:R-:W-:Y:S01]  /*a900*/  STL.128 [R1+0x160], R16 ;  /* 0x0001601001007387 */ /* 0x000fe20000100c00 */
[----:B0-----:R-:W-:Y:S02]  /*a910*/  IMAD.MOV.U32 R4, RZ, RZ, R38 ;  /* 0x000000ffff047224 */ /* 0x001fe400078e0026 */
[----:B------:R-:W-:Y:S02]  /*a920*/  IMAD.MOV.U32 R5, RZ, RZ, R65 ;  /* 0x000000ffff057224 */ /* 0x000fe400078e0041 */
[----:B------:R-:W-:Y:S02]  /*a930*/  IMAD.MOV.U32 R6, RZ, RZ, R63 ;  /* 0x000000ffff067224 */ /* 0x000fe400078e003f */
[----:B------:R-:W-:-:S05]  /*a940*/  IMAD.MOV.U32 R7, RZ, RZ, R64 ;  /* 0x000000ffff077224 */ /* 0x000fca00078e0040 */
[----:B------:R0:W-:Y:S02]  /*a950*/  STL.128 [R1+0x190], R4 ;  /* 0x0001900401007387 */ /* 0x0001e40000100c00 */
        /* <DEDUP_REMOVED lines=20> */
[----:B0-----:R-:W-:Y:S05]  /*aaa0*/  CALL.REL.NOINC `($_ZN7cutlass13device_kernelIN5flash11enable_sm90INS1_16FlashAttnFwdSm90INS1_25CollectiveMainloopFwdSm90ILi2EN4cute5tupleIJNS5_1CILi1EEES8_S8_EEENS6_IJNS7_ILi64EEESA_SA_EEELi512ENS_10bfloat16_tEfNS_4arch4Sm90ELb0ELb1ELb1ELb0ELb0ELb0ELb1ELb0ELb0ELb1ELb1ELb0EEENS1_21CollectiveEpilogueFwdINS6_IJSA_NS7_ILi512EEESA_EEES9_SC_SE_Li256ELb0ELb1ELb1ELb0EEENS1_19SingleTileSchedulerILb0ELb1ELb1ELi64EEEEEEEEEvNT_6ParamsE$_ZZN5flash25CollectiveMainloopFwdSm90ILi2EN4cute5tupleIJNS1_1CILi1EEES4_S4_EEENS2_IJNS3_ILi64EEES6_S6_EEELi512EN7cutlass10bfloat16_tEfNS8_4arch4Sm90ELb0ELb1ELb1ELb0ELb0ELb0ELb1ELb0ELb0ELb1ELb1ELb0EE3mmaINS_16FlashAttnFwdSm90ISC_NS_21CollectiveEpilogueFwdINS2_IJS6_NS3_ILi512EEES6_EEES5_S9_SB_Li256ELb0ELb1ELb1ELb0EEENS_19SingleTileSchedulerILb0ELb1ELb1ELi64EEEE13SharedStorageENS1_6TensorINS1_11ArrayEngineIfLm128EEENS1_6LayoutINS2_IJNS2_IJNS3_ILi2EEESR_NS3_ILi32EEEEEES4_S4_EEENS2_IJNS2_IJS4_SR_NS3_ILi4EEEEEENS3_ILi0EEESX_EEEEEEENS_7SoftmaxILi2ELi0EEEEEbRKNSC_6ParamsENS8_25PipelineTmaAsyncNoClusterILi2ENS8_16PipelineTmaAsyncILi2EEEEES19_RNS8_13PipelineStateILj2EEERT0_RT1_iRiRKNS_16SeqlenInfoQKNewKILb0ELb0EEENS2_IJiiiiEEERT_ENKUliT_T0_T1_E_clIZSD_ISM_S10_S12_EbS15_S19_S19_S1C_S1E_S1G_iS1H_S1L_S1M_S1O_EUlRS1P_iE0_NS3_ILb1EEES1W_EEDaiS1P_S1Q_S1R_) ;  /* 0x0000024c00ec7944 */ /* 0x001fea0003c00000 */
[----:B------:R-:W-:Y:S05]  /*aab0*/  BSYNC B0 ;  /* 0x0000000000007941 */ /* 0x000fea0003800000 */
.L_x_2027:
[----:B------:R-:W2:Y:S01]  /*aac0*/  LDL R4, [R1+0x70] ;  /* 0x0000700001047983 */ /* 0x000ea20000100800 */
[----:B------:R-:W0:Y:S08]  /*aad0*/  LDC R0, c[0x0][0x448] ;  /* 0x00011200ff007b82 */ /* 0x000e300000000800 */
[----:B------:R-:W1:Y:S01]  /*aae0*/  LDC.64 R6, c[0x0][0xad8] ;  /* 0x0002b600ff067b82 */ /* 0x000e620000000a00 */
[----:B0-----:R-:W-:-:S13]  /*aaf0*/  ISETP.NE.AND P0, PT, R0, 0x1, PT ;  /* 0x000000010000780c */ /* 0x001fda0003f05270 */
[----:B------:R-:W0:Y:S08]  /*ab00*/  @P0 LDC R3, c[0x0][0x44c] ;  /* 0x00011300ff030b82 */ /* 0x000e300000000800 */
[----:B------:R-:W3:Y:S01]  /*ab10*/  @P0 LDC R5, c[0x0][0x450] ;  /* 0x00011400ff050b82 */ /* 0x000ee20000000800 */
[----:B--2---:R-:W-:-:S04]  /*ab20*/  IMAD.SHL.U32 R4, R4, 0x40, RZ ;  /* 0x0000004004047824 */ /* 0x004fc800078e00ff */
[----:B0-----:R-:W-:-:S04]  /*ab30*/  @P0 IMAD.HI.U32 R0, R4, R3, RZ ;  /* 0x0000000304000227 */ /* 0x001fc800078e00ff */
[----:B------:R-:W-:Y:S01]  /*ab40*/  IMAD.MOV.U32 R3, RZ, RZ, R4 ;  /* 0x000000ffff037224 */ /* 0x000fe200078e0004 */
[----:B---3--:R-:W-:Y:S01]  /*ab50*/  @P0 SHF.R.U32.HI R3, RZ, R5, R0 ;  /* 0x00000005ff030219 */ /* 0x008fe20000011600 */
[----:B------:R-:W-:Y:S01]  /*ab60*/  VIADD R0, R161, 0xfffffffe ;  /* 0xfffffffea1007836 */ /* 0x000fe20000000000 */
[----:B-1----:R-:W-:-:S03]  /*ab70*/  ISETP.GE.AND P0, PT, R7, 0x1, PT ;  /* 0x000000010700780c */ /* 0x002fc60003f06270 */
[----:B------:R-:W-:-:S04]  /*ab80*/  IMAD.IADD R5, R160, 0x1, R3 ;  /* 0x00000001a0057824 */ /* 0x000fc800078e0203 */
[----:B------:R-:W-:-:S06]  /*ab90*/  IMAD.IADD R6, R5, 0x1, R6 ;  /* 0x0000000105067824 */ /* 0x000fcc00078e0206 */
[----:B------:R-:W-:Y:S05]  /*aba0*/  @!P0 BRA `(.L_x_2028) ;  /* 0x0000000000488947 */ /* 0x000fea0003800000 */
[C---:B------:R-:W-:Y:S01]  /*abb0*/  ISETP.GT.AND P0, PT, R5.reuse, RZ, PT ;  /* 0x000000ff0500720c */ /* 0x040fe20003f04270 */
[----:B------:R-:W-:Y:S01]  /*abc0*/  BSSY B0, `(.L_x_2029) ;  /* 0x000000e000007945 */ /* 0x000fe20003800000 */
[----:B------:R-:W-:-:S11]  /*abd0*/  VIADD R3, R5, 0xffffffff ;  /* 0xffffffff05037836 */ /* 0x000fd60000000000 */
        /* <DEDUP_REMOVED lines=8> */
.L_x_2030:
[----:B------:R-:W-:-:S13]  /*ac60*/  ISETP.NE.AND P0, PT, R7, 0x1, PT ;  /* 0x000000010700780c */ /* 0x000fda0003f05270 */
[----:B------:R-:W0:Y:S02]  /*ac70*/  @P0 LDC.64 R8, c[0x0][0xae0] ;  /* 0x0002b800ff080b82 */ /* 0x000e240000000a00 */
[----:B0-----:R-:W-:-:S05]  /*ac80*/  @P0 IMAD.HI.U32 R8, R3, R8, RZ ;  /* 0x0000000803080227 */ /* 0x001fca00078e00ff */
[----:B------:R-:W-:-:S07]  /*ac90*/  @P0 SHF.R.U32.HI R3, RZ, R9, R8 ;  /* 0x00000009ff030219 */ /* 0x000fce0000011608 */
.L_x_2031:
[----:B------:R-:W-:Y:S05]  /*aca0*/  BSYNC B0 ;  /* 0x0000000000007941 */ /* 0x000fea0003800000 */
.L_x_2029:
[----:B------:R-:W-:-:S05]  /*acb0*/  IMAD R3, R3, R7, R7 ;  /* 0x0000000703037224 */ /* 0x000fca00078e0207 */
[----:B------:R-:W-:-:S07]  /*acc0*/  VIMNMX R6, R6, R3, PT ;  /* 0x0000000306067248 */ /* 0x000fce0003fe0100 */
.L_x_2028:
[----:B------:R-:W-:-:S04]  /*acd0*/  SHF.R.S32.HI R3, RZ, 0x1f, R6 ;  /* 0x0000001fff037819 */ /* 0x000fc80000011406 */
[----:B------:R-:W-:-:S04]  /*ace0*/  LEA.HI R3, R3, R6, RZ, 0x6 ;  /* 0x0000000603037211 */ /* 0x000fc800078f30ff */
[----:B------:R-:W-:-:S04]  /*acf0*/  SHF.R.S32.HI R3, RZ, 0x6, R3 ;  /* 0x00000006ff037819 */ /* 0x000fc80000011403 */
[----:B------:R-:W-:-:S04]  /*ad00*/  VIMNMX R3, R154, R3, !PT ;  /* 0x000000039a037248 */ /* 0x000fc80007fe0100 */
[----:B------:R-:W-:-:S13]  /*ad10*/  ISETP.GE.AND P0, PT, R0, R3, PT ;  /* 0x000000030000720c */ /* 0x000fda0003f06270 */
[----:B------:R-:W-:Y:S05]  /*ad20*/  @!P0 BRA `(.L_x_2032) ;  /* 0x0000007c00bc8947 */ /* 0x000fea0003800000 */
.L_x_2063:
[----:B-1----:R-:W2:Y:S04]  /*ad30*/  LDL R60, [R1+0x1e8] ;  /* 0x0001e800013c7983 */ /* 0x002ea80000100800 */
[----:B0-----:R-:W3:Y:S04]  /*ad40*/  LDL R4, [R1+0x1f0] ;  /* 0x0001f00001047983 */ /* 0x001ee80000100800 */
[----:B------:R-:W4:Y:S01]  /*ad50*/  LDL R5, [R1+0x1c] ;  /* 0x00001c0001057983 */ /* 0x000f220000100800 */
[----:B--2---:R-:W-:-:S05]  /*ad60*/  VIADD R6, R60, 0x1 ;  /* 0x000000013c067836 */ /* 0x004fca0000000000 */
[----:B------:R-:W-:-:S13]  /*ad70*/  ISETP.NE.AND P0, PT, R6, 0x2, PT ;  /* 0x000000020600780c */ /* 0x000fda0003f05270 */
[----:B------:R0:W5:Y:S04]  /*ad80*/  @P0 LDL R8, [R1+0x1ec] ;  /* 0x0001ec0001080983 */ /* 0x0001680000100800 */
[----:B------:R-:W2:Y:S01]  /*ad90*/  @!P0 LDL R7, [R1+0x1ec] ;  /* 0x0001ec0001078983 */ /* 0x000ea20000100800 */
[----:B---3--:R-:W-:Y:S01]  /*ada0*/  VIADD R4, R4, 0x1 ;  /* 0x0000000104047836 */ /* 0x008fe20000000000 */
[----:B----4-:R-:W-:Y:S02]  /*adb0*/  LOP3.LUT R5, R5, 0x1, RZ, 0xfc, !PT ;  /* 0x0000000105057812 */ /* 0x010fe400078efcff */
[----:B------:R1:W-:Y:S04]  /*adc0*/  STL [R1+0x1e8], R6 ;  /* 0x0001e80601007387 */ /* 0x0003e80000100800 */
[----:B------:R0:W-:Y:S04]  /*add0*/  STL [R1+0x1f0], R4 ;  /* 0x0001f00401007387 */ /* 0x0001e80000100800 */
[----:B------:R0:W-:Y:S01]  /*ade0*/  @!P0 STL [R1+0x1e8], RZ ;  /* 0x0001e8ff01008387 */ /* 0x0001e20000100800 */
[----:B------:R-:W-:Y:S01]  /*adf0*/  ISETP.NE.AND P1, PT, R5, 0x3, PT ;  /* 0x000000030500780c */ /* 0x000fe20003f25270 */
[----:B------:R-:W-:Y:S05]  /*ae00*/  YIELD ;  /* 0x0000000000007946 */ /* 0x000fea0003800000 */
[----:B------:R-:W-:Y:S01]  /*ae10*/  BSSY B0, `(.L_x_2033) ;  /* 0x0000006000007945 */ /* 0x000fe20003800000 */
[----:B-1----:R-:W-:Y:S01]  /*ae20*/  @!P0 IMAD.MOV.U32 R6, RZ, RZ, RZ ;  /* 0x000000ffff068224 */ /* 0x002fe200078e00ff */
[----:B--2---:R-:W-:-:S05]  /*ae30*/  @!P0 LOP3.LUT R8, R7, 0x1, RZ, 0x3c, !PT ;  /* 0x0000000107088812 */ /* 0x004fca00078e3cff */
[----:B------:R0:W-:Y:S01]  /*ae40*/  @!P0 STL [R1+0x1ec], R8 ;  /* 0x0001ec0801008387 */ /* 0x0001e20000100800 */
[----:B------:R-:W-:Y:S05]  /*ae50*/  @!P1 BRA `(.L_x_2034) ;  /* 0x0000000000049947 */ /* 0x000fea0003800000 */
[----:B------:R-:W-:Y:S01]  /*ae60*/  BPT.TRAP 0x1 ;  /* 0x000000040000795c */ /* 0x000fe20000300000 */
.L_x_2034:
[----:B------:R-:W-:Y:S05]  /*ae70*/  BSYNC B0 ;  /* 0x0000000000007941 */ /* 0x000fea0003800000 */
.L_x_2033:
[----:B0-----:R-:W2:Y:S01]  /*ae80*/  LDL.64 R4, [R1+0x8] ;  /* 0x0000080001047983 */ /* 0x001ea20000100a00 */
[----:B-----5:R-:W-:Y:S02]  /*ae90*/  SHF.L.U32 R7, R8, 0x1f, RZ ;  /* 0x0000001f08077819 */ /* 0x020fe400000006ff */
[----:B--2---:R-:W-:-:S05]  /*aea0*/  MOV R5, R4 ;  /* 0x0000000400057202 */ /* 0x004fca0000000f00 */
[----:B------:R-:W-:-:S04]  /*aeb0*/  IMAD R6, R6, 0x8, R5 ;  /* 0x0000000806067824 */ /* 0x000fc800078e0205 */
[----:B------:R0:W1:Y:S01]  /*aec0*/  SYNCS.PHASECHK.TRANS64.TRYWAIT P0, [R6+URZ], R7 ;  /* 0x00000007060075a7 */ /* 0x000062000800017f */
[----:B------:R0:W5:Y:S01]  /*aed0*/  LDL.64 R8, [R1+0x1e8] ;  /* 0x0001e80001087983 */ /* 0x0001620000100a00 */
[----:B------:R-:W-:Y:S04]  /*aee0*/  BSSY B0, `(.L_x_2035) ;  /* 0x0000003000007945 */ /* 0x000fe80003800000 */
[----:B------:R-:W-:Y:S05]  /*aef0*/  @!P1 BRA `(.L_x_2036) ;  /* 0x0000000000049947 */ /* 0x000fea0003800000 */
[----:B------:R-:W-:Y:S01]  /*af00*/  BPT.TRAP 0x1 ;  /* 0x000000040000795c */ /* 0x000fe20000300000 */
.L_x_2036:
[----:B------:R-:W-:Y:S05]  /*af10*/  BSYNC B0 ;  /* 0x0000000000007941 */ /* 0x000fea0003800000 */
.L_x_2035:
[----:B------:R-:W-:Y:S04]  /*af20*/  BSSY B0, `(.L_x_2037) ;  /* 0x0000006000007945 */ /* 0x000fe80003800000 */
[----:B-1----:R-:W-:Y:S05]  /*af30*/  @P0 BRA `(.L_x_2038) ;  /* 0x0000000000100947 */ /* 0x002fea0003800000 */
[----:B-----5:R-:W-:Y:S01]  /*af40*/  IMAD R8, R8, 0x8, R5 ;  /* 0x0000000808087824 */ /* 0x020fe200078e0205 */
[----:B------:R-:W-:-:S04]  /*af50*/  SHF.L.U32 R9, R9, 0x1f, RZ ;  /* 0x0000001f09097819 */ /* 0x000fc800000006ff */
[----:B------:R-:W1:Y:S02]  /*af60*/  SYNCS.PHASECHK.TRANS64.TRYWAIT P0, [R8+URZ], R9 ;  /* 0x00000009080075a7 */ /* 0x000e64000800017f */
[----:B-1----:R-:W-:Y:S05]  /*af70*/  @!P0 BRA `(.L_x_2039) ;  /* 0x0000023000948947 */ /* 0x002fea0003800000 */
.L_x_2038:
[----:B------:R-:W-:Y:S05]  /*af80*/  BSYNC B0 ;  /* 0x0000000000007941 */ /* 0x000fea0003800000 */
.L_x_2037:
[----:B0-----:R-:W2:Y:S04]  /*af90*/  LDL R7, [R1+0x1e8] ;  /* 0x0001e80001077983 */ /* 0x001ea80000100800 */
[----:B------:R-:W2:Y:S01]  /*afa0*/  LD.E.64 R4, desc[UR44][R16.64+0xa0] ;  /* 0x0000a02c10047980 */ /* 0x000ea2000c101b00 */
[----:B------:R-:W-:Y:S05]  /*afb0*/  WARPSYNC.ALL ;  /* 0x0000000000007948 */ /* 0x000fea0003800000 */
[----:B------:R0:W-:Y:S04]  /*afc0*/  STL [R1+0x80], RZ ;  /* 0x000080ff01007387 */ /* 0x0001e80000100800 */
[----:B-1---5:R-:W3:Y:S01]  /*afd0*/  LD.E.64 R8, desc[UR44][R16.64+0x98] ;  /* 0x0000982c10087980 */ /* 0x022ee2000c101b00 */
[----:B------:R-:W-:-:S02]  /*afe0*/  IMAD.MOV.U32 R6, RZ, RZ, 0x1 ;  /* 0x00000001ff067424 */ /* 0x000fc400078e00ff */
[----:B--2---:R-:W-:Y:S01]  /*aff0*/  IMAD R4, R7, 0x200, R4 ;  /* 0x0000020007047824 */ /* 0x004fe200078e0204 */
[----:B------:R-:W-:Y:S01]  /*b000*/  R2UR UR7, R5 ;  /* 0x00000000050772ca */ /* 0x000fe200000e0000 */
[----:B------:R-:W2:Y:S04]  /*b010*/  LDL R7, [R1+0x54] ;  /* 0x0000540001077983 */ /* 0x000ea80000100800 */
[----:B------:R0:W-:Y:S04]  /*b020*/  STL [R1+0x80], R6 ;  /* 0x0000800601007387 */ /* 0x0001e80000100800 */
[----:B------:R-:W4:Y:S04]  /*b030*/  LD.E.64 R10, desc[UR44][R16.64+0x98] ;  /* 0x0000982c100a7980 */ /* 0x000f28000c101b00 */
[----:B------:R0:W-:Y:S04]  /*b040*/  STL [R1+0x80], R6 ;  /* 0x0000800601007387 */ /* 0x0001e80000100800 */
[----:B------:R-:W2:Y:S04]  /*b050*/  LD.E.64 R12, desc[UR44][R16.64+0x98] ;  /* 0x0000982c100c7980 */ /* 0x000ea8000c101b00 */
[----:B------:R0:W-:Y:S04]  /*b060*/  STL [R1+0x80], R6 ;  /* 0x0000800601007387 */ /* 0x0001e80000100800 */
[----:B------:R-:W2:Y:S01]  /*b070*/  LD.E.64 R14, desc[UR44][R16.64+0x98] ;  /* 0x0000982c100e7980 */ /* 0x000ea2000c101b00 */
[----:B------:R-:W-:Y:S01]  /*b080*/  R2UR UR6, R4 ;  /* 0x00000000040672ca */ /* 0x000fe200000e0000 */
[----:B------:R-:W-:-:S02]  /*b090*/  WARPGROUP.ARRIVE ;  /* 0x00000000000079c5 */ /* 0x000fc40000000000 */
[----:B------:R0:W5:Y:S01]  /*b0a0*/  LDL.64 R18, [R1+0x1e8] ;  /* 0x0001e80001127983 */ /* 0x0001620000100a00 */
[----:B---3--:R-:W-:Y:S02]  /*b0b0*/  R2UR UR4, R8 ;  /* 0x00000000080472ca */ /* 0x008fe400000e0000 */
[----:B------:R-:W-:-:S13]  /*b0c0*/  R2UR UR5, R9 ;  /* 0x00000000090572ca */ /* 0x000fda00000e0000 */
[----:B------:R-:W-:Y:S01]  /*b0d0*/  HGMMA.64x64x16.F32.BF16 R24, gdesc[UR4], RZ, !UPT, gsb0 ;  /* 0x00e00000041879f0 */ /* 0x000fe2000c0018ff */
[----:B----4-:R-:W-:Y:S02]  /*b0e0*/  VIADD R10, R10, 0x2 ;  /* 0x000000020a0a7836 */ /* 0x010fe40000000000 */
[----:B------:R-:W-:Y:S02]  /*b0f0*/  VIADD R8, R4, 0x2 ;  /* 0x0000000204087836 */ /* 0x000fe40000000000 */
[----:B------:R-:W-:Y:S01]  /*b100*/  IMAD.MOV.U32 R9, RZ, RZ, R5 ;  /* 0x000000ffff097224 */ /* 0x000fe200078e0005 */
[----:B------:R-:W-:Y:S02]  /*b110*/  R2UR UR4, R10 ;  /* 0x000000000a0472ca */ /* 0x000fe400000e0000 */
[----:B------:R-:W-:Y:S02]  /*b120*/  R2UR UR6, R8 ;  /* 0x00000000080672ca */ /* 0x000fe400000e0000 */
[----:B------:R-:W-:-:S02]  /*b130*/  R2UR UR7, R9 ;  /* 0x00000000090772ca */ /* 0x000fc400000e0000 */
[----:B------:R-:W-:Y:S01]  /*b140*/  R2UR UR5, R11 ;  /* 0x000000000b0572ca */ /* 0x000fe200000e0000 */
[----:B------:R-:W-:Y:S02]  /*b150*/  WARPGROUP.DEPBAR.LE gsb0, 0x0 ;  /* 0x00008000000079c5 */ /* 0x000fe40000010000 */
[----:B------:R-:W-:-:S10]  /*b160*/  WARPGROUP.ARRIVE ;  /* 0x00000000000079c5 */ /* 0x000fd40000000000 */
[----:B------:R-:W-:Y:S01]  /*b170*/  HGMMA.64x64x16.F32.BF16 R24, gdesc[UR4], R24, gsb0 ;  /* 0x00e00000041879f0 */ /* 0x000fe20008001818 */
[----:B--2---:R-:W-:Y:S02]  /*b180*/  VIADD R12, R12, 0x4 ;  /* 0x000000040c0c7836 */ /* 0x004fe40000000000 */
        /* <DEDUP_REMOVED lines=10> */
[----:B------:R-:W-:Y:S01]  /*b230*/  VIADD R14, R14, 0x6 ;  /* 0x000000060e0e7836 */ /* 0x000fe20000000000 */
[----:B------:R-:W-:Y:S02]  /*b240*/  R2UR UR7, R5 ;  /* 0x00000000050772ca */ /* 0x000fe400000e0000 */
[----:B------:R-:W-:Y:S02]  /*b250*/  R2UR UR6, R4 ;  /* 0x00000000040672ca */ /* 0x000fe400000e0000 */
[----:B------:R-:W-:Y:S02]  /*b260*/  R2UR UR4, R14 ;  /* 0x000000000e0472ca */ /* 0x000fe400000e0000 */
[----:B------:R-:W-:Y:S01]  /*b270*/  R2UR UR5, R15 ;  /* 0x000000000f0572ca */ /* 0x000fe200000e0000 */
[----:B------:R-:W-:-:S02]  /*b280*/  WARPGROUP.DEPBAR.LE gsb0, 0x0 ;  /* 0x00008000000079c5 */ /* 0x000fc40000010000 */
[----:B------:R-:W-:-:S10]  /*b290*/  WARPGROUP.ARRIVE ;  /* 0x00000000000079c5 */ /* 0x000fd40000000000 */
[----:B------:R-:W-:Y:S01]  /*b2a0*/  HGMMA.64x64x16.F32.BF16 R24, gdesc[UR4], R24, gsb0 ;  /* 0x00e00000041879f0 */ /* 0x000fe20008001818 */
[----:B------:R0:W-:Y:S01]  /*b2b0*/  STL [R1+0x80], R6 ;  /* 0x0000800601007387 */ /* 0x0001e20000100800 */
[----:B------:R-:W-:-:S04]  /*b2c0*/  LOP3.LUT R7, R7, 0x1, RZ, 0xfc, !PT ;  /* 0x0000000107077812 */ /* 0x000fc800078efcff */
[----:B------:R-:W-:Y:S01]  /*b2d0*/  ISETP.NE.AND P1, PT, R7, 0x3, PT ;  /* 0x000000030700780c */ /* 0x000fe20003f25270 */
[----:B------:R-:W-:Y:S01]  /*b2e0*/  BSSY B0, `(.L_x_2040) ;  /* 0x0000004000007945 */ /* 0x000fe20003800000 */
[----:B------:R-:W-:-:S11]  /*b2f0*/  WARPGROUP.DEPBAR.LE gsb0, 0x0 ;  /* 0x00008000000079c5 */ /* 0x000fd60000010000 */
[----:B0-----:R-:W-:Y:S05]  /*b300*/  @!P1 BRA `(.L_x_2041) ;  /* 0x0000000000049947 */ /* 0x001fea0003800000 */
[----:B------:R-:W-:Y:S01]  /*b310*/  BPT.TRAP 0x1 ;  /* 0x000000040000795c */ /* 0x000fe20000300000 */
.L_x_2041:
[----:B------:R-:W-:Y:S05]  /*b320*/  BSYNC B0 ;  /* 0x0000000000007941 */ /* 0x000fea0003800000 */
.L_x_2040:
[----:B------:R-:W2:Y:S01]  /*b330*/  LDL.64 R4, [R1+0x40] ;  /* 0x0000400001047983 */ /* 0x000ea20000100a00 */
[----:B-----5:R-:W-:Y:S01]  /*b340*/  SHF.L.U32 R19, R19, 0x1f, RZ ;  /* 0x0000001f13137819 */ /* 0x020fe200000006ff */
[----:B------:R-:W-:Y:S01]  /*b350*/  BSSY B0, `(.L_x_2042) ;  /* 0x0000006000007945 */ /* 0x000fe20003800000 */
[----:B--2---:R-:W-:-:S05]  /*b360*/  MOV R5, R4 ;  /* 0x0000000400057202 */ /* 0x004fca0000000f00 */
[----:B------:R-:W-:-:S04]  /*b370*/  IMAD R18, R18, 0x8, R5 ;  /* 0x0000000812127824 */ /* 0x000fc800078e0205 */
[----:B------:R0:W1:Y:S01]  /*b380*/  SYNCS.PHASECHK.TRANS64.TRYWAIT P0, [R18+URZ], R19 ;  /* 0x00000013120075a7 */ /* 0x000062000800017f */
[----:B------:R-:W-:Y:S05]  /*b390*/  @!P1 BRA `(.L_x_2043) ;  /* 0x0000000000049947 */ /* 0x000fea0003800000 */
[----:B------:R-:W-:Y:S01]  /*b3a0*/  BPT.TRAP 0x1 ;  /* 0x000000040000795c */ /* 0x000fe20000300000 */
.L_x_2043:
[----:B------:R-:W-:Y:S05]  /*b3b0*/  BSYNC B0 ;  /* 0x0000000000007941 */ /* 0x000fea0003800000 */
.L_x_2042:
[----:B------:R-:W-:Y:S04]  /*b3c0*/  BSSY B0, `(.L_x_2044) ;  /* 0x0000004000007945 */ /* 0x000fe80003800000 */
[----:B-1----:R-:W-:Y:S05]  /*b3d0*/  @P0 BRA `(.L_x_2045) ;  /* 0x0000000000080947 */ /* 0x002fea0003800000 */
[----:B------:R-:W1:Y:S02]  /*b3e0*/  SYNCS.PHASECHK.TRANS64.TRYWAIT P0, [R18+URZ], R19 ;  /* 0x00000013120075a7 */ /* 0x000e64000800017f */
[----:B-1----:R-:W-:Y:S05]  /*b3f0*/  @!P0 BRA `(.L_x_2046) ;  /* 0x0000022c00888947 */ /* 0x002fea0003800000 */
.L_x_2045:
[----:B------:R-:W-:Y:S05]  /*b400*/  BSYNC B0 ;  /* 0x0000000000007941 */ /* 0x000fea0003800000 */
.L_x_2044:
[----:B------:R-:W2:Y:S01]  /*b410*/  S2R R4, SR_TID.X ;  /* 0x0000000000047919 */ /* 0x000ea20000002100 */
[----:B------:R-:W3:Y:S01]  /*b420*/  LDL R7, [R1+0x1e8] ;  /* 0x0001e80001077983 */ /* 0x000ee20000100800 */
[----:B--2---:R-:W-:-:S03]  /*b430*/  LOP3.LUT R8, R4, 0x7f, RZ, 0xc0, !PT ;  /* 0x0000007f04087812 */ /* 0x004fc600078ec0ff */
[----:B------:R-:W3:Y:S01]  /*b440*/  LD.E.64 R4, desc[UR44][R16.64+0xb8] ;  /* 0x0000b82c10047980 */ /* 0x000ee2000c101b00 */
[----:B------:R-:W-:Y:S05]  /*b450*/  WARPSYNC.ALL ;  /* 0x0000000000007948 */ /* 0x000fea0003800000 */
[----:B------:R-:W-:Y:S01]  /*b460*/  ISETP.NE.AND P0, PT, R8, RZ, PT ;  /* 0x000000ff0800720c */ /* 0x000fe20003f05270 */
[----:B01----:R-:W2:Y:S04]  /*b470*/  LDL R18, [R1+0x88] ;  /* 0x0000880001127983 */ /* 0x003ea80000100800 */
[----:B------:R-:W4:Y:S04]  /*b480*/  LD.E.64 R8, desc[UR44][R16.64+0xb0] ;  /* 0x0000b02c10087980 */ /* 0x000f28000c101b00 */
[----:B------:R-:W-:Y:S04]  /*b490*/  STL [R1+0x88], R6 ;  /* 0x0000880601007387 */ /* 0x000fe80000100800 */
[----:B------:R-:W5:Y:S04]  /*b4a0*/  LD.E.64 R10, desc[UR44][R16.64+0xb0] ;  /* 0x0000b02c100a7980 */ /* 0x000f68000c101b00 */
[----:B------:R-:W-:Y:S04]  /*b4b0*/  STL [R1+0x88], R6 ;  /* 0x0000880601007387 */ /* 0x000fe80000100800 */
[----:B------:R-:W5:Y:S04]  /*b4c0*/  LD.E.64 R12, desc[UR44][R16.64+0xb0] ;  /* 0x0000b02c100c7980 */ /* 0x000f68000c101b00 */
[----:B------:R-:W-:Y:S04]  /*b4d0*/  STL [R1+0x88], R6 ;  /* 0x0000880601007387 */ /* 0x000fe80000100800 */
[----:B------:R-:W5:Y:S01]  /*b4e0*/  LD.E.64 R14, desc[UR44][R16.64+0xb0] ;  /* 0x0000b02c100e7980 */ /* 0x000f62000c101b00 */
[----:B---3--:R-:W-:Y:S01]  /*b4f0*/  IMAD R4, R7, 0x1000, R4 ;  /* 0x0000100007047824 */ /* 0x008fe200078e0204 */
[----:B------:R-:W-:-:S02]  /*b500*/  R2UR UR7, R5 ;  /* 0x00000000050772ca */ /* 0x000fc400000e0000 */
[----:B------:R-:W-:Y:S02]  /*b510*/  STL [R1+0x88], R6 ;  /* 0x0000880601007387 */ /* 0x000fe40000100800 */
[----:B------:R-:W-:Y:S02]  /*b520*/  R2UR UR6, R4 ;  /* 0x00000000040672ca */ /* 0x000fe400000e0000 */
[----:B--2---:R-:W-:Y:S02]  /*b530*/  ISETP.NE.U32.AND P1, PT, R18, RZ, PT ;  /* 0x000000ff1200720c */ /* 0x004fe40003f25070 */
[----:B------:R-:W2:Y:S01]  /*b540*/  LD.E.64 R18, desc[UR44][R16.64+0xb0] ;  /* 0x0000b02c10127980 */ /* 0x000ea2000c101b00 */
[----:B------:R-:W-:Y:S01]  /*b550*/  WARPGROUP.ARRIVE ;  /* 0x00000000000079c5 */ /* 0x000fe20000000000 */
[----:B----4-:R-:W-:Y:S01]  /*b560*/  R2UR UR4, R8 ;  /* 0x00000000080472ca */ /* 0x010fe200000e0000 */
[----:B------:R-:W-:Y:S01]  /*b570*/  VIADD R8, R4, 0x2 ;  /* 0x0000000204087836 */ /* 0x000fe20000000000 */
[----:B------:R-:W-:Y:S01]  /*b580*/  R2UR UR5, R9 ;  /* 0x00000000090572ca */ /* 0x000fe200000e0000 */
[----:B-----5:R-:W-:-:S06]  /*b590*/  VIADD R10, R10, 0x2 ;  /* 0x000000020a0a7836 */ /* 0x020fcc0000000000 */
[----:B------:R-:W-:Y:S01]  /*b5a0*/  VOTEU.ANY UP0, P1 ;  /* 0x00000000003f7886 */ /* 0x000fe20000800100 */
[----:B------:R-:W-:Y:S05]  /*b5b0*/  STL [R1+0x88], R6 ;  /* 0x0000880601007387 */ /* 0x000fea0000100800 */
[----:B------:R-:W-:Y:S01]  /*b5c0*/  HGMMA.64x64x16.F32.BF16 R24, gdesc[UR4], R24, UP0, gsb0 ;  /* 0x00e00000041879f0 */ /* 0x000fe2000b801818 */
[----:B------:R-:W-:Y:S01]  /*b5d0*/  IMAD.MOV.U32 R9, RZ, RZ, R5 ;  /* 0x000000ffff097224 */ /* 0x000fe200078e0005 */
[----:B------:R-:W-:Y:S02]  /*b5e0*/  R2UR UR6, R8 ;  /* 0x00000000080672ca */ /* 0x000fe400000e0000 */
[----:B------:R-:W-:-:S02]  /*b5f0*/  R2UR UR4, R10 ;  /* 0x000000000a0472ca */ /* 0x000fc400000e0000 */
[----:B------:R-:W-:Y:S02]  /*b600*/  R2UR UR7, R9 ;  /* 0x00000000090772ca */ /* 0x000fe400000e0000 */
[----:B------:R-:W-:Y:S01]  /*b610*/  R2UR UR5, R11 ;  /* 0x000000000b0572ca */ /* 0x000fe200000e0000 */
[----:B------:R-:W-:Y:S02]  /*b620*/  WARPGROUP.DEPBAR.LE gsb0, 0x0 ;  /* 0x00008000000079c5 */ /* 0x000fe40000010000 */
[----:B------:R-:W3:Y:S01]  /*b630*/  LD.E.64 R20, desc[UR44][R16.64+0xb0] ;  /* 0x0000b02c10147980 */ /* 0x000ee2000c101b00 */
[----:B------:R-:W-:Y:S01]  /*b640*/  WARPGROUP.ARRIVE ;  /* 0x00000000000079c5 */ /* 0x000fe20000000000 */
[----:B------:R-:W-:Y:S02]  /*b650*/  VIADD R12, R12, 0x4 ;  /* 0x000000040c0c7836 */ /* 0x000fe40000000000 */
[----:B------:R-:W-:Y:S01]  /*b660*/  VIADD R8, R4, 0x4 ;  /* 0x0000000404087836 */ /* 0x000fe20000000000 */
[----:B------:R-:W-:Y:S05]  /*b670*/  STL [R1+0x88], R6 ;  /* 0x0000880601007387 */ /* 0x000fea0000100800 */
[----:B------:R-:W-:Y:S01]  /*b680*/  HGMMA.64x64x16.F32.BF16 R24, gdesc[UR4], R24, gsb0 ;  /* 0x00e00000041879f0 */ /* 0x000fe20008001818 */
[----:B------:R-:W-:Y:S01]  /*b690*/  IMAD.MOV.U32 R9, RZ, RZ, R5 ;  /* 0x000000ffff097224 */ /* 0x000fe200078e0005 */
[----:B------:R-:W-:-:S02]  /*b6a0*/  R2UR UR6, R8 ;  /* 0x00000000080672ca */ /* 0x000fc400000e0000 */
[----:B------:R-:W-:Y:S02]  /*b6b0*/  R2UR UR4, R12 ;  /* 0x000000000c0472ca */ /* 0x000fe400000e0000 */
[----:B------:R-:W-:Y:S02]  /*b6c0*/  R2UR UR7, R9 ;  /* 0x00000000090772ca */ /* 0x000fe400000e0000 */
[----:B------:R-:W-:Y:S01]  /*b6d0*/  R2UR UR5, R13 ;  /* 0x000000000d0572ca */ /* 0x000fe200000e0000 */
[----:B------:R-:W-:Y:S02]  /*b6e0*/  WARPGROUP.DEPBAR.LE gsb0, 0x0 ;  /* 0x00008000000079c5 */ /* 0x000fe40000010000 */
[----:B------:R-:W4:Y:S01]  /*b6f0*/  LD.E.64 R10, desc[UR44][R16.64+0xb0] ;  /* 0x0000b02c100a7980 */ /* 0x000f22000c101b00 */
        /* <DEDUP_REMOVED lines=11> */
[----:B------:R-:W5:Y:S01]  /*b7b0*/  LD.E.64 R12, desc[UR44][R16.64+0xb0] ;  /* 0x0000b02c100c7980 */ /* 0x000f62000c101b00 */
[----:B------:R-:W-:Y:S01]  /*b7c0*/  WARPGROUP.ARRIVE ;  /* 0x00000000000079c5 */ /* 0x000fe20000000000 */
[----:B------:R-:W-:Y:S02]  /*b7d0*/  VIADD R8, R4, 0x200 ;  /* 0x0000020004087836 */ /* 0x000fe40000000000 */
[----:B------:R-:W-:Y:S01]  /*b7e0*/  IMAD.MOV.U32 R9, RZ, RZ, R5 ;  /* 0x000000ffff097224 */ /* 0x000fe200078e0005 */
[----:B------:R-:W-:Y:S05]  /*b7f0*/  STL [R1+0x88], R6 ;  /* 0x0000880601007387 */ /* 0x000fea0000100800 */
[----:B------:R-:W-:Y:S01]  /*b800*/  HGMMA.64x64x16.F32.BF16 R24, gdesc[UR4], R24, gsb0 ;  /* 0x00e00000041879f0 */ /* 0x000fe20008001818 */
[----:B------:R-:W-:-:S02]  /*b810*/  R2UR UR6, R8 ;  /* 0x00000000080672ca */ /* 0x000fc400000e0000 */
[----:B------:R-:W-:Y:S01]  /*b820*/  R2UR UR7, R9 ;  /* 0x00000000090772ca */ /* 0x000fe200000e0000 */
[----:B--2---:R-:W-:Y:S01]  /*b830*/  VIADD R18, R18, 0x200 ;  /* 0x0000020012127836 */ /* 0x004fe20000000000 */
[----:B------:R-:W-:-:S04]  /*b840*/  R2UR UR5, R19 ;  /* 0x00000000130572ca */ /* 0x000fc800000e0000 */
[----:B------:R-:W-:Y:S01]  /*b850*/  R2UR UR4, R18 ;  /* 0x00000000120472ca */ /* 0x000fe200000e0000 */
[----:B------:R-:W-:Y:S02]  /*b860*/  WARPGROUP.DEPBAR.LE gsb0, 0x0 ;  /* 0x00008000000079c5 */ /* 0x000fe40000010000 */
[----:B------:R-:W2:Y:S01]  /*b870*/  LD.E.64 R14, desc[UR44][R16.64+0xb0] ;  /* 0x0000b02c100e7980 */ /* 0x000ea2000c101b00 */
[----:B------:R-:W-:Y:S01]  /*b880*/  WARPGROUP.ARRIVE ;  /* 0x00000000000079c5 */ /* 0x000fe20000000000 */
[----:B------:R-:W-:Y:S02]  /*b890*/  VIADD R8, R4, 0x202 ;  /* 0x0000020204087836 */ /* 0x000fe40000000000 */
[----:B------:R-:W-:Y:S01]  /*b8a0*/  IMAD.MOV.U32 R9, RZ, RZ, R5 ;  /* 0x000000ffff097224 */ /* 0x000fe200078e0005 */
[----:B------:R-:W-:Y:S05]  /*b8b0*/  STL [R1+0x88], R6 ;  /* 0x0000880601007387 */ /* 0x000fea0000100800 */
[----:B------:R-:W-:Y:S01]  /*b8c0*/  HGMMA.64x64x16.F32.BF16 R24, gdesc[UR4], R24, gsb0 ;  /* 0x00e00000041879f0 */ /* 0x000fe20008001818 */
[----:B------:R-:W-:-:S02]  /*b8d0*/  R2UR UR6, R8 ;  /* 0x00000000080672ca */ /* 0x000fc400000e0000 */
[----:B------:R-:W-:Y:S01]  /*b8e0*/  R2UR UR7, R9 ;  /* 0x00000000090772ca */ /* 0x000fe200000e0000 */
[----:B---3--:R-:W-:Y:S01]  /*b8f0*/  VIADD R20, R20, 0x202 ;  /* 0x0000020214147836 */ /* 0x008fe20000000000 */
[----:B------:R-:W-:-:S04]  /*b900*/  R2UR UR5, R21 ;  /* 0x00000000150572ca */ /* 0x000fc800000e0000 */
[----:B------:R-:W-:Y:S01]  /*b910*/  R2UR UR4, R20 ;  /* 0x00000000140472ca */ /* 0x000fe200000e0000 */
[----:B------:R-:W-:Y:S02]  /*b920*/  WARPGROUP.DEPBAR.LE gsb0, 0x0 ;  /* 0x00008000000079c5 */ /* 0x000fe40000010000 */
[----:B------:R-:W3:Y:S01]  /*b930*/  LD.E.64 R18, desc[UR44][R16.64+0xb0] ;  /* 0x0000b02c10127980 */ /* 0x000ee2000c101b00 */
[----:B------:R-:W-:Y:S01]  /*b940*/  WARPGROUP.ARRIVE ;  /* 0x00000000000079c5 */ /* 0x000fe20000000000 */
[----:B------:R-:W-:Y:S02]  /*b950*/  VIADD R8, R4, 0x204 ;  /* 0x0000020404087836 */ /* 0x000fe40000000000 */
[----:B------:R-:W-:Y:S01]  /*b960*/  IMAD.MOV.U32 R9, RZ, RZ, R5 ;  /* 0x000000ffff097224 */ /* 0x000fe200078e0005 */
[----:B------:R-:W-:Y:S05]  /*b970*/  STL [R1+0x88], R6 ;  /* 0x0000880601007387 */ /* 0x000fea0000100800 */
[----:B------:R-:W-:Y:S01]  /*b980*/  HGMMA.64x64x16.F32.BF16 R24, gdesc[UR4], R24, gsb0 ;  /* 0x00e00000041879f0 */ /* 0x000fe20008001818 */
[----:B------:R-:W-:-:S02]  /*b990*/  R2UR UR6, R8 ;  /* 0x00000000080672ca */ /* 0x000fc400000e0000 */
[----:B------:R-:W-:Y:S01]  /*b9a0*/  R2UR UR7, R9 ;  /* 0x00000000090772ca */ /* 0x000fe200000e0000 */
[----:B----4-:R-:W-:Y:S01]  /*b9b0*/  VIADD R10, R10, 0x204 ;  /* 0x000002040a0a7836 */ /* 0x010fe20000000000 */
[----:B------:R-:W-:-:S04]  /*b9c0*/  R2UR UR5, R11 ;  /* 0x000000000b0572ca */ /* 0x000fc800000e0000 */
[----:B------:R-:W-:Y:S01]  /*b9d0*/  R2UR UR4, R10 ;  /* 0x000000000a0472ca */ /* 0x000fe200000e0000 */
[----:B------:R-:W-:Y:S02]  /*b9e0*/  WARPGROUP.DEPBAR.LE gsb0, 0x0 ;  /* 0x00008000000079c5 */ /* 0x000fe40000010000 */
[----:B------:R-:W4:Y:S01]  /*b9f0*/  LD.E.64 R20, desc[UR44][R16.64+0xb0] ;  /* 0x0000b02c10147980 */ /* 0x000f22000c101b00 */
[----:B------:R-:W-:Y:S01]  /*ba00*/  WARPGROUP.ARRIVE ;  /* 0x00000000000079c5 */ /* 0x000fe20000000000 */
[----:B------:R-:W-:Y:S02]  /*ba10*/  VIADD R8, R4, 0x206 ;  /* 0x0000020604087836 */ /* 0x000fe40000000000 */
[----:B------:R-:W-:Y:S01]  /*ba20*/  IMAD.MOV.U32 R9, RZ, RZ, R5 ;  /* 0x000000ffff097224 */ /* 0x000fe200078e0005 */
[----:B------:R-:W-:Y:S05]  /*ba30*/  STL [R1+0x88], R6 ;  /* 0x0000880601007387 */ /* 0x000fea0000100800 */
[----:B------:R-:W-:Y:S01]  /*ba40*/  HGMMA.64x64x16.F32.BF16 R24, gdesc[UR4], R24, gsb0 ;  /* 0x00e00000041879f0 */ /* 0x000fe20008001818 */
[----:B------:R-:W-:-:S02]  /*ba50*/  R2UR UR6, R8 ;  /* 0x00000000080672ca */ /* 0x000fc400000e0000 */
[----:B------:R-:W-:Y:S01]  /*ba60*/  R2UR UR7, R9 ;  /* 0x00000000090772ca */ /* 0x000fe200000e0000 */
[----:B-----5:R-:W-:Y:S01]  /*ba70*/  VIADD R12, R12, 0x206 ;  /* 0x000002060c0c7836 */ /* 0x020fe20000000000 */
[----:B------:R-:W-:-:S04]  /*ba80*/  R2UR UR5, R13 ;  /* 0x000000000d0572ca */ /* 0x000fc800000e0000 */
        /* <DEDUP_REMOVED lines=101> */
[----:B------:R-:W0:Y:S06]  /*c0e0*/  SHFL.IDX PT, R7, R159, RZ, 0x1f ;  /* 0x00001fff9f077589 */ /* 0x000e2c00000e0000 */
[----:B------:R-:W-:Y:S01]  /*c0f0*/  HGMMA.64x64x16.F32.BF16 R24, gdesc[UR4], R24, gsb0 ;  /* 0x00e00000041879f0 */ /* 0x000fe20008001818 */
[----:B------:R-:W-:Y:S01]  /*c100*/  IMAD.MOV.U32 R57, RZ, RZ, R5 ;  /* 0x000000ffff397224 */ /* 0x000fe200078e0005 */
[----:B------:R-:W-:Y:S01]  /*c110*/  UMOV UR4, 0x1 ;  /* 0x0000000100047882 */ /* 0x000fe20000000000 */
[----:B------:R-:W-:Y:S01]  /*c120*/  STL [R1+0x88], R6 ;  /* 0x0000880601007387 */ /* 0x000fe20000100800 */
[----:B------:R-:W-:-:S02]  /*c130*/  UISETP.NE.U32.AND UP0, UPT, UR4, URZ, UPT ;  /* 0x0000003f0400728c */ /* 0x000fc4000bf05070 */
[----:B------:R-:W-:Y:S02]  /*c140*/  R2UR UR11, R57 ;  /* 0x00000000390b72ca */ /* 0x000fe400000e0000 */
[----:B0-----:R-:W-:-:S04]  /*c150*/  ISETP.GT.AND P1, PT, R7, 0x7f, PT ;  /* 0x0000007f0700780c */ /* 0x001fc80003f24270 */
[----:B------:R-:W-:-:S05]  /*c160*/  SEL R7, RZ, 0x2, !P1 ;  /* 0x00000002ff077807 */ /* 0x000fca0004800000 */
[----:B------:R-:W-:Y:S01]  /*c170*/  IMAD.IADD R56, R7, 0x1, R8 ;  /* 0x0000000107387824 */ /* 0x000fe200078e0208 */
[----:B--2---:R-:W-:-:S04]  /*c180*/  IADD3 R10, R10, 0x800, R7 ;  /* 0x000008000a0a7810 */ /* 0x004fc80007ffe007 */
[----:B------:R-:W-:Y:S02]  /*c190*/  R2UR UR10, R56 ;  /* 0x00000000380a72ca */ /* 0x000fe400000e0000 */
[----:B------:R-:W-:Y:S02]  /*c1a0*/  R2UR UR8, R10 ;  /* 0x000000000a0872ca */ /* 0x000fe400000e0000 */
[----:B------:R-:W-:Y:S01]  /*c1b0*/  R2UR UR9, R11 ;  /* 0x000000000b0972ca */ /* 0x000fe200000e0000 */
[----:B------:R-:W-:Y:S02]  /*c1c0*/  WARPGROUP.DEPBAR.LE gsb0, 0x0 ;  /* 0x00008000000079c5 */ /* 0x000fe40000010000 */
[----:B------:R-:W2:Y:S01]  /*c1d0*/  LD.E.64 R20, desc[UR44][R16.64+0xb0] ;  /* 0x0000b02c10147980 */ /* 0x000ea2000c101b00 */
[----:B------:R-:W-:Y:S01]  /*c1e0*/  WARPGROUP.ARRIVE ;  /* 0x00000000000079c5 */ /* 0x000fe20000000000 */
[----:B------:R-:W-:Y:S02]  /*c1f0*/  IMAD.MOV.U32 R11, RZ, RZ, 0x4 ;  /* 0x00000004ff0b7424 */ /* 0x000fe400078e00ff */
[----:B------:R-:W-:Y:S01]  /*c200*/  IMAD.MOV.U32 R59, RZ, RZ, R5 ;  /* 0x000000ffff3b7224 */ /* 0x000fe200078e0005 */
[----:B------:R-:W-:Y:S05]  /*c210*/  STL [R1+0x88], R6 ;  /* 0x0000880601007387 */ /* 0x000fea0000100800 */
[----:B------:R-:W-:Y:S01]  /*c220*/  HGMMA.64x64x16.F32.BF16 R24, gdesc[UR8], R24, UP0, gsb0 ;  /* 0x00e00000081879f0 */ /* 0x000fe2000b801818 */
[----:B------:R-:W-:Y:S01]  /*c230*/  SEL R9, R11, 0x2, P1 ;  /* 0x000000020b097807 */ /* 0x000fe20000800000 */
[----:B------:R-:W2:Y:S04]  /*c240*/  @!P0 LDL R10, [R1+0x1e8] ;  /* 0x0001e800010a8983 */ /* 0x000ea80000100800 */
[----:B------:R-:W-:Y:S01]  /*c250*/  IMAD.IADD R58, R8, 0x1, R9 ;  /* 0x00000001083a7824 */ /* 0x000fe200078e0209 */
[----:B------:R-:W-:-:S04]  /*c260*/  R2UR UR7, R59 ;  /* 0x000000003b0772ca */ /* 0x000fc800000e0000 */
[----:B------:R-:W-:Y:S02]  /*c270*/  R2UR UR6, R58 ;  /* 0x000000003a0672ca */ /* 0x000fe400000e0000 */
[----:B---3--:R-:W-:Y:S02]  /*c280*/  IADD3 R12, R9, 0x800, R12 ;  /* 0x00000800090c7810 */ /* 0x008fe40007ffe00c */
[----:B------:R-:W-:Y:S02]  /*c290*/  R2UR UR5, R13 ;  /* 0x000000000d0572ca */ /* 0x000fe400000e0000 */
[----:B------:R-:W-:Y:S01]  /*c2a0*/  R2UR UR4, R12 ;  /* 0x000000000c0472ca */ /* 0x000fe200000e0000 */
[----:B------:R-:W-:Y:S02]  /*c2b0*/  WARPGROUP.DEPBAR.LE gsb0, 0x0 ;  /* 0x00008000000079c5 */ /* 0x000fe40000010000 */
[----:B------:R-:W3:Y:S01]  /*c2c0*/  LD.E.64 R56, desc[UR44][R16.64+0xb0] ;  /* 0x0000b02c10387980 */ /* 0x000ee2000c101b00 */
[----:B------:R-:W-:Y:S01]  /*c2d0*/  WARPGROUP.ARRIVE ;  /* 0x00000000000079c5 */ /* 0x000fe20000000000 */
[----:B------:R-:W-:Y:S01]  /*c2e0*/  SEL R11, R11, 0x6, !P1 ;  /* 0x000000060b0b7807 */ /* 0x000fe20004800000 */
[----:B------:R-:W-:Y:S01]  /*c2f0*/  IMAD.MOV.U32 R13, RZ, RZ, R5 ;  /* 0x000000ffff0d7224 */ /* 0x000fe200078e0005 */
[----:B------:R-:W-:Y:S06]  /*c300*/  STL [R1+0x88], R6 ;  /* 0x0000880601007387 */ /* 0x000fec0000100800 */
[----:B------:R-:W-:Y:S01]  /*c310*/  HGMMA.64x64x16.F32.BF16 R24, gdesc[UR4], R24, gsb0 ;  /* 0x00e00000041879f0 */ /* 0x000fe20008001818 */
[----:B------:R-:W-:Y:S01]  /*c320*/  IMAD.IADD R12, R8, 0x1, R11 ;  /* 0x00000001080c7824 */ /* 0x000fe200078e020b */
[----:B------:R-:W-:-:S04]  /*c330*/  R2UR UR7, R13 ;  /* 0x000000000d0772ca */ /* 0x000fc800000e0000 */
[----:B------:R-:W-:Y:S02]  /*c340*/  R2UR UR6, R12 ;  /* 0x000000000c0672ca */ /* 0x000fe400000e0000 */
[----:B----4-:R-:W-:Y:S02]  /*c350*/  IADD3 R14, R11, 0x800, R14 ;  /* 0x000008000b0e7810 */ /* 0x010fe40007ffe00e */
[----:B------:R-:W-:Y:S02]  /*c360*/  R2UR UR5, R15 ;  /* 0x000000000f0572ca */ /* 0x000fe400000e0000 */
[----:B------:R-:W-:Y:S01]  /*c370*/  R2UR UR4, R14 ;  /* 0x000000000e0472ca */ /* 0x000fe200000e0000 */
[----:B------:R-:W-:Y:S02]  /*c380*/  WARPGROUP.DEPBAR.LE gsb0, 0x0 ;  /* 0x00008000000079c5 */ /* 0x000fe40000010000 */
[----:B------:R-:W4:Y:S01]  /*c390*/  LD.E.64 R58, desc[UR44][R16.64+0xb0] ;  /* 0x0000b02c103a7980 */ /* 0x000f22000c101b00 */
[----:B------:R-:W-:Y:S01]  /*c3a0*/  WARPGROUP.ARRIVE ;  /* 0x00000000000079c5 */ /* 0x000fe20000000000 */
[----:B------:R-:W-:-:S02]  /*c3b0*/  IMAD.MOV.U32 R8, RZ, RZ, 0x28 ;  /* 0x00000028ff087424 */ /* 0x000fc400078e00ff */
[----:B------:R-:W-:Y:S01]  /*c3c0*/  IMAD.MOV.U32 R13, RZ, RZ, 0xa00 ;  /* 0x00000a00ff0d7424 */ /* 0x000fe200078e00ff */
[----:B------:R-:W-:Y:S05]  /*c3d0*/  STL [R1+0x88], R6 ;  /* 0x0000880601007387 */ /* 0x000fea0000100800 */
[----:B------:R-:W-:Y:S01]  /*c3e0*/  HGMMA.64x64x16.F32.BF16 R24, gdesc[UR4], R24, gsb0 ;  /* 0x00e00000041879f0 */ /* 0x000fe20008001818 */
[----:B------:R-:W-:Y:S02]  /*c3f0*/  SEL R8, R8, 0x26, P1 ;  /* 0x0000002608087807 */ /* 0x000fe40000800000 */
[----:B------:R-:W-:-:S05]  /*c400*/  SEL R13, R13, 0x980, P1 ;  /* 0x000009800d0d7807 */ /* 0x000fca0000800000 */
[----:B------:R-:W-:-:S05]  /*c410*/  IMAD.IADD R8, R8, 0x1, R13 ;  /* 0x0000000108087824 */ /* 0x000fca00078e020d */
[----:B------:R-:W-:-:S05]  /*c420*/  LOP3.LUT R13, R8, 0xa06, RZ, 0xc0, !PT ;  /* 0x00000a06080d7812 */ /* 0x000fca00078ec0ff */
[----:B------:R-:W-:-:S05]  /*c430*/  IMAD.IADD R12, R4, 0x1, R13 ;  /* 0x00000001040c7824 */ /* 0x000fca00078e020d */
[----:B------:R-:W-:Y:S01]  /*c440*/  R2UR UR6, R12 ;  /* 0x000000000c0672ca */ /* 0x000fe200000e0000 */
[----:B-----5:R-:W-:Y:S02]  /*c450*/  IMAD.IADD R18, R13, 0x1, R18 ;  /* 0x000000010d127824 */ /* 0x020fe400078e0212 */
[----:B------:R-:W-:Y:S01]  /*c460*/  IMAD.MOV.U32 R13, RZ, RZ, R5 ;  /* 0x000000ffff0d7224 */ /* 0x000fe200078e0005 */
[----:B------:R-:W-:Y:S02]  /*c470*/  R2UR UR5, R19 ;  /* 0x00000000130572ca */ /* 0x000fe400000e0000 */
[----:B------:R-:W-:Y:S02]  /*c480*/  R2UR UR4, R18 ;  /* 0x00000000120472ca */ /* 0x000fe400000e0000 */
[----:B------:R-:W-:Y:S01]  /*c490*/  R2UR UR7, R13 ;  /* 0x000000000d0772ca */ /* 0x000fe200000e0000 */
[----:B------:R-:W-:Y:S02]  /*c4a0*/  WARPGROUP.DEPBAR.LE gsb0, 0x0 ;  /* 0x00008000000079c5 */ /* 0x000fe40000010000 */
[----:B------:R-:W5:Y:S01]  /*c4b0*/  LD.E.64 R14, desc[UR44][R16.64+0xb0] ;  /* 0x0000b02c100e7980 */ /* 0x000f62000c101b00 */
[----:B------:R-:W-:Y:S01]  /*c4c0*/  WARPGROUP.ARRIVE ;  /* 0x00000000000079c5 */ /* 0x000fe20000000000 */
[----:B------:R-:W-:-:S02]  /*c4d0*/  VIADD R8, R4, 0xa00 ;  /* 0x00000a0004087836 */ /* 0x000fc40000000000 */
[----:B------:R-:W-:Y:S01]  /*c4e0*/  IMAD.MOV.U32 R13, RZ, RZ, R5 ;  /* 0x000000ffff0d7224 */ /* 0x000fe200078e0005 */
[----:B------:R-:W-:Y:S01]  /*c4f0*/  STL [R1+0x88], R6 ;  /* 0x0000880601007387 */ /* 0x000fe20000100800 */
[----:B------:R-:W-:-:S04]  /*c500*/  IMAD.IADD R12, R7, 0x1, R8 ;  /* 0x00000001070c7824 */ /* 0x000fc800078e0208 */
[----:B------:R-:W-:Y:S01]  /*c510*/  HGMMA.64x64x16.F32.BF16 R24, gdesc[UR4], R24, gsb0 ;  /* 0x00e00000041879f0 */ /* 0x000fe20008001818 */
[----:B------:R-:W-:Y:S02]  /*c520*/  R2UR UR7, R13 ;  /* 0x000000000d0772ca */ /* 0x000fe400000e0000 */
[----:B------:R-:W-:Y:S02]  /*c530*/  R2UR UR6, R12 ;  /* 0x000000000c0672ca */ /* 0x000fe400000e0000 */
[----:B--2---:R-:W-:Y:S02]  /*c540*/  IADD3 R20, R7, 0xa00, R20 ;  /* 0x00000a0007147810 */ /* 0x004fe40007ffe014 */
[----:B------:R-:W-:Y:S02]  /*c550*/  R2UR UR5, R21 ;  /* 0x00000000150572ca */ /* 0x000fe400000e0000 */
[----:B------:R-:W-:Y:S01]  /*c560*/  R2UR UR4, R20 ;  /* 0x00000000140472ca */ /* 0x000fe200000e0000 */
[----:B------:R-:W-:-:S02]  /*c570*/  WARPGROUP.DEPBAR.LE gsb0, 0x0 ;  /* 0x00008000000079c5 */ /* 0x000fc40000010000 */
[----:B------:R-:W2:Y:S01]  /*c580*/  LD.E.64 R18, desc[UR44][R16.64+0xb0] ;  /* 0x0000b02c10127980 */ /* 0x000ea2000c101b00 */
[----:B------:R-:W-:Y:S01]  /*c590*/  WARPGROUP.ARRIVE ;  /* 0x00000000000079c5 */ /* 0x000fe20000000000 */
[----:B------:R-:W-:Y:S02]  /*c5a0*/  IMAD.IADD R12, R9, 0x1, R8 ;  /* 0x00000001090c7824 */ /* 0x000fe400078e0208 */
[----:B------:R-:W-:Y:S01]  /*c5b0*/  IMAD.MOV.U32 R13, RZ, RZ, R5 ;  /* 0x000000ffff0d7224 */ /* 0x000fe200078e0005 */
[----:B------:R-:W-:Y:S05]  /*c5c0*/  STL [R1+0x88], R6 ;  /* 0x0000880601007387 */ /* 0x000fea0000100800 */
[----:B------:R-:W-:Y:S01]  /*c5d0*/  HGMMA.64x64x16.F32.BF16 R24, gdesc[UR4], R24, gsb0 ;  /* 0x00e00000041879f0 */ /* 0x000fe20008001818 */
[----:B------:R-:W-:-:S02]  /*c5e0*/  R2UR UR6, R12 ;  /* 0x000000000c0672ca */ /* 0x000fc400000e0000 */
[----:B------:R-:W-:Y:S02]  /*c5f0*/  R2UR UR7, R13 ;  /* 0x000000000d0772ca */ /* 0x000fe400000e0000 */
[----:B---3--:R-:W-:Y:S02]  /*c600*/  IADD3 R56, R9, 0xa00, R56 ;  /* 0x00000a0009387810 */ /* 0x008fe40007ffe038 */
[----:B------:R-:W-:Y:S02]  /*c610*/  R2UR UR5, R57 ;  /* 0x00000000390572ca */ /* 0x000fe400000e0000 */
[----:B------:R-:W-:Y:S01]  /*c620*/  R2UR UR4, R56 ;  /* 0x00000000380472ca */ /* 0x000fe200000e0000 */
[----:B------:R-:W-:Y:S02]  /*c630*/  WARPGROUP.DEPBAR.LE gsb0, 0x0 ;  /* 0x00008000000079c5 */ /* 0x000fe40000010000 */
[----:B------:R-:W3:Y:S01]  /*c640*/  LD.E.64 R20, desc[UR44][R16.64+0xb0] ;  /* 0x0000b02c10147980 */ /* 0x000ee2000c101b00 */
[----:B------:R-:W-:Y:S01]  /*c650*/  WARPGROUP.ARRIVE ;  /* 0x00000000000079c5 */ /* 0x000fe20000000000 */
[----:B------:R-:W-:-:S02]  /*c660*/  IMAD.IADD R12, R11, 0x1, R8 ;  /* 0x000000010b0c7824 */ /* 0x000fc400078e0208 */
[----:B------:R-:W-:Y:S01]  /*c670*/  IMAD.MOV.U32 R13, RZ, RZ, R5 ;  /* 0x000000ffff0d7224 */ /* 0x000fe200078e0005 */
[----:B------:R-:W-:Y:S05]  /*c680*/  STL [R1+0x88], R6 ;  /* 0x0000880601007387 */ /* 0x000fea0000100800 */
[----:B------:R-:W-:Y:S01]  /*c690*/  HGMMA.64x64x16.F32.BF16 R24, gdesc[UR4], R24, gsb0 ;  /* 0x00e00000041879f0 */ /* 0x000fe20008001818 */
[----:B------:R-:W-:Y:S02]  /*c6a0*/  R2UR UR6, R12 ;  /* 0x000000000c0672ca */ /* 0x000fe400000e0000 */
[----:B------:R-:W-:Y:S02]  /*c6b0*/  R2UR UR7, R13 ;  /* 0x000000000d0772ca */ /* 0x000fe400000e0000 */
[----:B----4-:R-:W-:-:S02]  /*c6c0*/  IADD3 R58, R11, 0xa00, R58 ;  /* 0x00000a000b3a7810 */ /* 0x010fc40007ffe03a */
[----:B------:R-:W-:Y:S02]  /*c6d0*/  R2UR UR5, R59 ;  /* 0x000000003b0572ca */ /* 0x000fe400000e0000 */
[----:B------:R-:W-:Y:S01]  /*c6e0*/  R2UR UR4, R58 ;  /* 0x000000003a0472ca */ /* 0x000fe200000e0000 */
[----:B------:R-:W-:Y:S02]  /*c6f0*/  WARPGROUP.DEPBAR.LE gsb0, 0x0 ;  /* 0x00008000000079c5 */ /* 0x000fe40000010000 */
[----:B------:R-:W4:Y:S01]  /*c700*/  LD.E.64 R56, desc[UR44][R16.64+0xb0] ;  /* 0x0000b02c10387980 */ /* 0x000f22000c101b00 */
[----:B------:R-:W-:Y:S01]  /*c710*/  WARPGROUP.ARRIVE ;  /* 0x00000000000079c5 */ /* 0x000fe20000000000 */
[----:B------:R-:W-:Y:S02]  /*c720*/  IMAD.MOV.U32 R8, RZ, RZ, 0x30 ;  /* 0x00000030ff087424 */ /* 0x000fe400078e00ff */
[----:B------:R-:W-:Y:S01]  /*c730*/  IMAD.MOV.U32 R13, RZ, RZ, 0xc00 ;  /* 0x00000c00ff0d7424 */ /* 0x000fe200078e00ff */
[----:B------:R-:W-:Y:S05]  /*c740*/  STL [R1+0x88], R6 ;  /* 0x0000880601007387 */ /* 0x000fea0000100800 */
[----:B------:R-:W-:Y:S01]  /*c750*/  HGMMA.64x64x16.F32.BF16 R24, gdesc[UR4], R24, gsb0 ;  /* 0x00e00000041879f0 */ /* 0x000fe20008001818 */
[----:B------:R-:W-:-:S02]  /*c760*/  SEL R8, R8, 0x2e, P1 ;  /* 0x0000002e08087807 */ /* 0x000fc40000800000 */
        /* <DEDUP_REMOVED lines=69> */
[----:B------:R-:W5:Y:S06]  /*cbc0*/  @!P0 LDL.64 R58, [R1+0x30] ;  /* 0x00003000013a8983 */ /* 0x000f6c0000100a00 */
[----:B------:R-:W-:Y:S01]  /*cbd0*/  HGMMA.64x64x16.F32.BF16 R24, gdesc[UR4], R24, gsb0 ;  /* 0x00e00000041879f0 */ /* 0x000fe20008001818 */
[----:B------:R-:W-:Y:S02]  /*cbe0*/  IMAD.IADD R12, R7, 0x1, R8 ;  /* 0x00000001070c7824 */ /* 0x000fe400078e0208 */
[----:B------:R-:W-:-:S03]  /*cbf0*/  IMAD.MOV.U32 R13, RZ, RZ, R5 ;  /* 0x000000ffff0d7224 */ /* 0x000fc600078e0005 */
[----:B------:R-:W-:Y:S02]  /*cc00*/  R2UR UR6, R12 ;  /* 0x000000000c0672ca */ /* 0x000fe400000e0000 */
[----:B------:R-:W-:Y:S02]  /*cc10*/  R2UR UR7, R13 ;  /* 0x000000000d0772ca */ /* 0x000fe400000e0000 */
[----:B--2---:R-:W-:Y:S02]  /*cc20*/  IADD3 R14, R7, 0xe00, R14 ;  /* 0x00000e00070e7810 */ /* 0x004fe40007ffe00e */
[----:B------:R-:W-:Y:S02]  /*cc30*/  R2UR UR5, R15 ;  /* 0x000000000f0572ca */ /* 0x000fe400000e0000 */
[----:B------:R-:W-:Y:S01]  /*cc40*/  R2UR UR4, R14 ;  /* 0x000000000e0472ca */ /* 0x000fe200000e0000 */
[----:B------:R-:W-:Y:S02]  /*cc50*/  WARPGROUP.DEPBAR.LE gsb0, 0x0 ;  /* 0x00008000000079c5 */ /* 0x000fe40000010000 */
[----:B------:R-:W-:-:S10]  /*cc60*/  WARPGROUP.ARRIVE ;  /* 0x00000000000079c5 */ /* 0x000fd40000000000 */
[----:B------:R-:W-:Y:S01]  /*cc70*/  HGMMA.64x64x16.F32.BF16 R24, gdesc[UR4], R24, gsb0 ;  /* 0x00e00000041879f0 */ /* 0x000fe20008001818 */
[----:B------:R-:W-:Y:S02]  /*cc80*/  IMAD.IADD R12, R9, 0x1, R8 ;  /* 0x00000001090c7824 */ /* 0x000fe400078e0208 */
[----:B------:R-:W-:-:S03]  /*cc90*/  IMAD.MOV.U32 R13, RZ, RZ, R5 ;  /* 0x000000ffff0d7224 */ /* 0x000fc600078e0005 */
[----:B------:R-:W-:Y:S02]  /*cca0*/  R2UR UR6, R12 ;  /* 0x000000000c0672ca */ /* 0x000fe400000e0000 */
[----:B------:R-:W-:Y:S02]  /*ccb0*/  R2UR UR7, R13 ;  /* 0x000000000d0772ca */ /* 0x000fe400000e0000 */
[----:B---3--:R-:W-:Y:S02]  /*ccc0*/  IADD3 R18, R9, 0xe00, R18 ;  /* 0x00000e0009127810 */ /* 0x008fe40007ffe012 */
        /* <DEDUP_REMOVED lines=9> */
[----:B----4-:R-:W-:Y:S02]  /*cd60*/  IADD3 R20, R11, 0xe00, R20 ;  /* 0x00000e000b147810 */ /* 0x010fe40007ffe014 */
[----:B------:R-:W-:Y:S02]  /*cd70*/  R2UR UR5, R21 ;  /* 0x00000000150572ca */ /* 0x000fe400000e0000 */
[----:B------:R-:W-:Y:S01]  /*cd80*/  R2UR UR4, R20 ;  /* 0x00000000140472ca */ /* 0x000fe200000e0000 */
[----:B------:R-:W-:Y:S02]  /*cd90*/  WARPGROUP.DEPBAR.LE gsb0, 0x0 ;  /* 0x00008000000079c5 */ /* 0x000fe40000010000 */
[----:B------:R-:W-:-:S10]  /*cda0*/  WARPGROUP.ARRIVE ;  /* 0x00000000000079c5 */ /* 0x000fd40000000000 */
[----:B------:R-:W-:Y:S01]  /*cdb0*/  HGMMA.64x64x16.F32.BF16 R24, gdesc[UR4], R24, gsb0 ;  /* 0x00e00000041879f0 */ /* 0x000fe20008001818 */
[----:B------:R-:W-:Y:S02]  /*cdc0*/  IMAD.MOV.U32 R7, RZ, RZ, 0x40 ;  /* 0x00000040ff077424 */ /* 0x000fe400078e00ff */
[----:B------:R-:W-:-:S03]  /*cdd0*/  IMAD.MOV.U32 R8, RZ, RZ, 0x1000 ;  /* 0x00001000ff087424 */ /* 0x000fc600078e00ff */
[----:B------:R-:W-:Y:S02]  /*cde0*/  SEL R7, R7, 0x3e, P1 ;  /* 0x0000003e07077807 */ /* 0x000fe40000800000 */
[----:B------:R-:W-:-:S05]  /*cdf0*/  SEL R8, R8, 0xf80, P1 ;  /* 0x00000f8008087807 */ /* 0x000fca0000800000 */
[----:B------:R-:W-:-:S05]  /*ce00*/  IMAD.IADD R7, R7, 0x1, R8 ;  /* 0x0000000107077824 */ /* 0x000fca00078e0208 */
[----:B------:R-:W-:-:S05]  /*ce10*/  LOP3.LUT R7, R7, 0x1e06, RZ, 0xc0, !PT ;  /* 0x00001e0607077812 */ /* 0x000fca00078ec0ff */
[----:B------:R-:W-:Y:S01]  /*ce20*/  IMAD.IADD R4, R4, 0x1, R7 ;  /* 0x0000000104047824 */ /* 0x000fe200078e0207 */
[----:B------:R-:W-:-:S04]  /*ce30*/  R2UR UR7, R5 ;  /* 0x00000000050772ca */ /* 0x000fc800000e0000 */
[----:B------:R-:W-:Y:S01]  /*ce40*/  R2UR UR6, R4 ;  /* 0x00000000040672ca */ /* 0x000fe200000e0000 */
[----:B-----5:R-:W-:Y:S01]  /*ce50*/  IMAD.IADD R56, R7, 0x1, R56 ;  /* 0x0000000107387824 */ /* 0x020fe200078e0238 */
[----:B------:R-:W-:-:S04]  /*ce60*/  R2UR UR5, R57 ;  /* 0x00000000390572ca */ /* 0x000fc800000e0000 */
[----:B------:R-:W-:Y:S01]  /*ce70*/  R2UR UR4, R56 ;  /* 0x00000000380472ca */ /* 0x000fe200000e0000 */
[----:B------:R-:W-:Y:S02]  /*ce80*/  WARPGROUP.DEPBAR.LE gsb0, 0x0 ;  /* 0x00008000000079c5 */ /* 0x000fe40000010000 */
[----:B------:R-:W-:-:S10]  /*ce90*/  WARPGROUP.ARRIVE ;  /* 0x00000000000079c5 */ /* 0x000fd40000000000 */
[----:B------:R-:W-:Y:S01]  /*cea0*/  HGMMA.64x64x16.F32.BF16 R24, gdesc[UR4], R24, gsb0 ;  /* 0x00e00000041879f0 */ /* 0x000fe20008001818 */
[----:B------:R-:W-:-:S05]  /*ceb0*/  @!P0 MOV R59, R58 ;  /* 0x0000003a003b8202 */ /* 0x000fca0000000f00 */
[----:B------:R-:W-:Y:S01]  /*cec0*/  @!P0 IMAD R10, R10, 0x8, R59 ;  /* 0x000000080a0a8824 */ /* 0x000fe200078e023b */
[----:B------:R0:W-:Y:S04]  /*ced0*/  STL [R1+0x88], R6 ;  /* 0x0000880601007387 */ /* 0x0001e80000100800 */
[----:B------:R-:W-:Y:S01]  /*cee0*/  @!P0 PRMT R10, RZ, 0x654, R10 ;  /* 0x00000654ff0a8816 */ /* 0x000fe2000000000a */
[----:B------:R-:W-:-:S03]  /*cef0*/  WARPGROUP.DEPBAR.LE gsb0, 0x0 ;  /* 0x00008000000079c5 */ /* 0x000fc60000010000 */
[----:B------:R1:W-:Y:S01]  /*cf00*/  @!P0 SYNCS.ARRIVE.TRANS64.RED.A1T0 RZ, [R10+URZ], RZ ;  /* 0x000000ff0aff89a7 */ /* 0x0003e2000810043f */
[----:B------:R-:W2:Y:S04]  /*cf10*/  LDL.64 R4, [R1+0x120] ;  /* 0x0001200001047983 */ /* 0x000ea80000100a00 */
[----:B------:R-:W0:Y:S04]  /*cf20*/  LDL R7, [R1+0xec] ;  /* 0x0000ec0001077983 */ /* 0x000e280000100800 */
[----:B------:R-:W3:Y:S04]  /*cf30*/  LDL.64 R20, [R1+0x110] ;  /* 0x0001100001147983 */ /* 0x000ee80000100a00 */
[----:B------:R-:W4:Y:S04]  /*cf40*/  LDL R18, [R1+0x70] ;  /* 0x0000700001127983 */ /* 0x000f280000100800 */
[----:B------:R-:W5:Y:S04]  /*cf50*/  LDL R19, [R1+0x118] ;  /* 0x0001180001137983 */ /* 0x000f680000100800 */
[----:B------:R-:W4:Y:S04]  /*cf60*/  LDL.128 R12, [R1+0x100] ;  /* 0x00010000010c7983 */ /* 0x000f280000100c00 */
[----:B-1----:R-:W5:Y:S04]  /*cf70*/  LDL.128 R8, [R1+0xf0] ;  /* 0x0000f00001087983 */ /* 0x002f680000100c00 */
[----:B--2---:R1:W2:Y:S01]  /*cf80*/  LD.E R4, desc[UR44][R4.64] ;  /* 0x0000002c04047980 */ /* 0x0042a2000c101900 */
[----:B0-----:R-:W-:-:S04]  /*cf90*/  SHF.R.S32.HI R6, RZ, 0x1f, R7 ;  /* 0x0000001fff067819 */ /* 0x001fc80000011407 */
[----:B-1----:R-:W-:Y:S02]  /*cfa0*/  LEA.HI R5, R6, R7, RZ, 0x7 ;  /* 0x0000000706057211 */ /* 0x002fe400078f38ff */
[----:B---3--:R-:W-:Y:S02]  /*cfb0*/  ISETP.NE.AND P1, PT, R20, 0x1, PT ;  /* 0x000000011400780c */ /* 0x008fe40003f25270 */
[----:B----4-:R-:W-:Y:S01]  /*cfc0*/  ISETP.GE.AND P2, PT, R13, 0x1, PT ;  /* 0x000000010d00780c */ /* 0x010fe20003f46270 */
[----:B------:R-:W-:Y:S01]  /*cfd0*/  BSSY B0, `(.L_x_2047) ;  /* 0x0000077000007945 */ /* 0x000fe20003800000 */
[----:B--2---:R-:W-:-:S04]  /*cfe0*/  FMUL.FTZ R30, R30, R4 ;  /* 0x000000041e1e7220 */ /* 0x004fc80000410000 */
[----:B------:R0:W1:Y:S01]  /*cff0*/  MUFU.TANH R163, R30 ;  /* 0x0000001e00a37308 */ /* 0x0000620000002400 */
[-C--:B------:R-:W-:Y:S01]  /*d000*/  FMUL.FTZ R32, R32, R4.reuse ;  /* 0x0000000420207220 */ /* 0x080fe20000410000 */
[----:B0-----:R-:W-:Y:S01]  /*d010*/  LOP3.LUT R30, R5, 0xffffff80, RZ, 0xc0, !PT ;  /* 0xffffff80051e7812 */ /* 0x001fe200078ec0ff */
[----:B------:R-:W-:-:S04]  /*d020*/  FMUL.FTZ R29, R29, R4 ;  /* 0x000000041d1d7220 */ /* 0x000fc80000410000 */
[----:B------:R-:W-:Y:S01]  /*d030*/  IMAD.IADD R30, R7, 0x1, -R30 ;  /* 0x00000001071e7824 */ /* 0x000fe200078e0a1e */
[----:B------:R0:W2:Y:S01]  /*d040*/  MUFU.TANH R75, R32 ;  /* 0x00000020004b7308 */ /* 0x0000a20000002400 */
[----:B------:R-:W-:-:S03]  /*d050*/  FMUL.FTZ R31, R31, R4 ;  /* 0x000000041f1f7220 */ /* 0x000fc60000410000 */
[----:B------:R-:W-:-:S04]  /*d060*/  SHF.R.S32.HI R5, RZ, 0x1f, R30 ;  /* 0x0000001fff057819 */ /* 0x000fc8000001141e */
[----:B------:R3:W4:Y:S01]  /*d070*/  MUFU.TANH R151, R29 ;  /* 0x0000001d00977308 */ /* 0x0007220000002400 */
[----:B0-----:R-:W-:-:S04]  /*d080*/  LEA.HI R32, R6, R7, RZ, 0x2 ;  /* 0x0000000706207211 */ /* 0x001fc800078f10ff */
[----:B------:R-:W-:Y:S02]  /*d090*/  LOP3.LUT R32, R32, 0xfffffffc, RZ, 0xc0, !PT ;  /* 0xfffffffc20207812 */ /* 0x000fe400078ec0ff */
[-C--:B---3--:R-:W-:Y:S01]  /*d0a0*/  LEA.HI R29, R5, R30.reuse, RZ, 0x2 ;  /* 0x0000001e051d7211 */ /* 0x088fe200078f10ff */
[----:B------:R0:W3:Y:S03]  /*d0b0*/  MUFU.TANH R175, R31 ;  /* 0x0000001f00af7308 */ /* 0x0000e60000002400 */
[--C-:B------:R-:W-:Y:S01]  /*d0c0*/  SHF.R.S32.HI R6, RZ, 0x2, R29.reuse ;  /* 0x00000002ff067819 */ /* 0x100fe2000001141d */
[----:B------:R-:W-:Y:S01]  /*d0d0*/  IMAD.IADD R32, R7, 0x1, -R32 ;  /* 0x0000000107207824 */ /* 0x000fe200078e0a20 */
[----:B0-----:R-:W-:Y:S02]  /*d0e0*/  SHF.R.S32.HI R31, RZ, 0x1f, R29 ;  /* 0x0000001fff1f7819 */ /* 0x001fe4000001141d */
[----:B------:R-:W-:-:S02]  /*d0f0*/  LEA.HI R5, R5, R30, RZ, 0x5 ;  /* 0x0000001e05057211 */ /* 0x000fc400078f28ff */
[----:B------:R-:W-:Y:S02]  /*d100*/  LEA.HI R31, R31, R6, RZ, 0x3 ;  /* 0x000000061f1f7211 */ /* 0x000fe400078f18ff */
[----:B------:R-:W-:Y:S02]  /*d110*/  LEA.HI R7, R32, R32, RZ, 0x1 ;  /* 0x0000002020077211 */ /* 0x000fe400078f08ff */
[----:B------:R-:W-:Y:S02]  /*d120*/  LOP3.LUT R31, R31, 0xfffffff8, RZ, 0xc0, !PT ;  /* 0xfffffff81f1f7812 */ /* 0x000fe400078ec0ff */
[----:B------:R-:W-:Y:S02]  /*d130*/  SHF.R.S32.HI R5, RZ, 0x5, R5 ;  /* 0x00000005ff057819 */ /* 0x000fe40000011405 */
[----:B------:R-:W-:Y:S01]  /*d140*/  LOP3.LUT R7, R7, 0x1ffffffe, RZ, 0xc0, !PT ;  /* 0x1ffffffe07077812 */ /* 0x000fe200078ec0ff */
[----:B------:R-:W-:Y:S02]  /*d150*/  IMAD.IADD R31, R6, 0x1, -R31 ;  /* 0x00000001061f7824 */ /* 0x000fe400078e0a1f */
[----:B------:R-:W-:-:S02]  /*d160*/  IMAD R6, R18, 0x4, R5 ;  /* 0x0000000412067824 */ /* 0x000fc400078e0205 */
[----:B------:R-:W-:Y:S02]  /*d170*/  IMAD.IADD R7, R32, 0x1, -R7 ;  /* 0x0000000120077824 */ /* 0x000fe400078e0a07 */
[----:B------:R-:W-:-:S04]  /*d180*/  IMAD.U32 R6, R6, 0x10, R31 ;  /* 0x0000001006067824 */ /* 0x000fc800078e001f */
[----:B------:R-:W-:-:S04]  /*d190*/  IMAD R6, R7, 0x8, R6 ;  /* 0x0000000807067824 */ /* 0x000fc800078e0206 */
[----:B------:R-:W-:-:S05]  /*d1a0*/  @P1 IMAD.HI.U32 R18, R6, R21, RZ ;  /* 0x0000001506121227 */ /* 0x000fca00078e00ff */
[----:B-----5:R-:W-:Y:S01]  /*d1b0*/  @P1 SHF.R.U32.HI R6, RZ, R19, R18 ;  /* 0x00000013ff061219 */ /* 0x020fe20000011612 */
[----:B------:R-:W-:Y:S01]  /*d1c0*/  IMAD.SHL.U32 R19, R0, 0x40, RZ ;  /* 0x0000004000137824 */ /* 0x000fe200078e00ff */
[----:B------:R-:W-:-:S03]  /*d1d0*/  LOP3.LUT R29, R29, 0x7ffffffc, RZ, 0xc0, !PT ;  /* 0x7ffffffc1d1d7812 */ /* 0x000fc600078ec0ff */
[----:B------:R-:W0:Y:S01]  /*d1e0*/  SHFL.IDX PT, R7, R6, RZ, 0x1c1f ;  /* 0x001c1fff06077589 */ /* 0x000e2200000e0000 */
[----:B------:R-:W-:Y:S01]  /*d1f0*/  IADD3 R18, -R19, 0x1, RZ ;  /* 0x0000000113127810 */ /* 0x000fe20007ffe1ff */
[----:B------:R-:W-:Y:S02]  /*d200*/  IMAD.IADD R29, R30, 0x1, -R29 ;  /* 0x000000011e1d7824 */ /* 0x000fe400078e0a1d */
        /* <DEDUP_REMOVED lines=28> */
[----:B------:R-:W-:Y:S01]  /*d3d0*/  IMAD R18, R29, -0x2, R18 ;  /* 0xfffffffe1d127824 */ /* 0x000fe200078e0212 */
[----:B------:R-:W0:Y:S01]  /*d3e0*/  MUFU.TANH R24, R24 ;  /* 0x0000001800187308 */ /* 0x000e220000002400 */
[----:B------:R-:W-:-:S03]  /*d3f0*/  LOP3.LUT R5, RZ, R10, RZ, 0x33, !PT ;  /* 0x0000000aff057212 */ /* 0x000fc600078e33ff */
[----:B------:R-:W-:-:S04]  /*d400*/  IADD3 R18, -R8, R18, R9 ;  /* 0x0000001208127210 */ /* 0x000fc80007ffe109 */
[----:B------:R-:W0:Y:S01]  /*d410*/  MUFU.TANH R25, R25 ;  /* 0x0000001900197308 */ /* 0x000e220000002400 */
[----:B------:R-:W-:-:S07]  /*d420*/  IMAD.IADD R11, R18, 0x1, R11 ;  /* 0x00000001120b7824 */ /* 0x000fce00078e020b */
        /* <DEDUP_REMOVED lines=24> */
[----:B------:R-:W1:Y:S08]  /*d5b0*/  MUFU.TANH R54, R54 ;  /* 0x0000003600367308 */ /* 0x000e700000002400 */
[----:B------:R1:W1:Y:S01]  /*d5c0*/  MUFU.TANH R180, R4 ;  /* 0x0000000400b47308 */ /* 0x0002620000002400 */
[----:B------:R-:W-:-:S02]  /*d5d0*/  IMAD.IADD R18, R18, 0x1, R5 ;  /* 0x0000000112127824 */ /* 0x000fc400078e0205 */
[----:B------:R-:W-:Y:S02]  /*d5e0*/  IMAD.IADD R20, R12, 0x1, -R19 ;  /* 0x000000010c147824 */ /* 0x000fe400078e0a13 */
[--C-:B0-----:R-:W-:Y:S02]  /*d5f0*/  IMAD.IADD R10, R11, 0x1, R7.reuse ;  /* 0x000000010b0a7824 */ /* 0x101fe400078e0207 */
[----:B------:R-:W-:Y:S01]  /*d600*/  IMAD.IADD R5, R18, 0x1, R7 ;  /* 0x0000000112057824 */ /* 0x000fe200078e0207 */
[----:B--234-:R-:W-:Y:S06]  /*d610*/  @!P2 BRA `(.L_x_2048) ;  /* 0x000000000048a947 */ /* 0x01cfec0003800000 */
[----:B-1----:R-:W-:Y:S01]  /*d620*/  IADD3 R4, -R8, R9, R7 ;  /* 0x0000000908047210 */ /* 0x002fe20007ffe107 */
[----:B------:R-:W-:Y:S03]  /*d630*/  BSSY B1, `(.L_x_2049) ;  /* 0x000000c000017945 */ /* 0x000fe60003800000 */
[----:B------:R-:W-:-:S13]  /*d640*/  ISETP.GT.AND P1, PT, R4, -0x1, PT ;  /* 0xffffffff0400780c */ /* 0x000fda0003f24270 */
[----:B------:R-:W-:Y:S05]  /*d650*/  @P1 BRA `(.L_x_2050) ;  /* 0x0000000000181947 */ /* 0x000fea0003800000 */
[----:B------:R-:W-:Y:S02]  /*d660*/  ISETP.NE.AND P1, PT, R13, 0x1, PT ;  /* 0x000000010d00780c */ /* 0x000fe40003f25270 */
[----:B------:R-:W-:-:S11]  /*d670*/  LOP3.LUT R7, RZ, R4, RZ, 0x33, !PT ;  /* 0x00000004ff077212 */ /* 0x000fd600078e33ff */
[----:B------:R-:W-:-:S05]  /*d680*/  @P1 IMAD.HI.U32 R4, R7, R14, RZ ;  /* 0x0000000e07041227 */ /* 0x000fca00078e00ff */
[----:B------:R-:W-:-:S04]  /*d690*/  @P1 SHF.R.U32.HI R7, RZ, R15, R4 ;  /* 0x0000000fff071219 */ /* 0x000fc80000011604 */
[----:B------:R-:W-:Y:S01]  /*d6a0*/  LOP3.LUT R4, RZ, R7, RZ, 0x33, !PT ;  /* 0x00000007ff047212 */ /* 0x000fe200078e33ff */
[----:B------:R-:W-:Y:S06]  /*d6b0*/  BRA `(.L_x_2051) ;  /* 0x00000000000c7947 */ /* 0x000fec0003800000 */
.L_x_2050:
[----:B------:R-:W-:-:S13]  /*d6c0*/  ISETP.NE.AND P1, PT, R13, 0x1, PT ;  /* 0x000000010d00780c */ /* 0x000fda0003f25270 */
[----:B------:R-:W-:-:S05]  /*d6d0*/  @P1 IMAD.HI.U32 R12, R4, R14, RZ ;  /* 0x0000000e040c1227 */ /* 0x000fca00078e00ff */
[----:B------:R-:W-:-:S07]  /*d6e0*/  @P1 SHF.R.U32.HI R4, RZ, R15, R12 ;  /* 0x0000000fff041219 */ /* 0x000fce000001160c */
.L_x_2051:
[----:B------:R-:W-:Y:S05]  /*d6f0*/  BSYNC B1 ;  /* 0x0000000000017941 */ /* 0x000fea0003800000 */
.L_x_2049:
[----:B------:R-:W-:-:S04]  /*d700*/  IMAD R4, R4, R13, -R19 ;  /* 0x0000000d04047224 */ /* 0x000fc800078e0a13 */
[----:B------:R-:W-:-:S05]  /*d710*/  IMAD R4, R29, -0x2, R4 ;  /* 0xfffffffe1d047824 */ /* 0x000fca00078e0204 */
[----:B------:R-:W-:Y:S02]  /*d720*/  VIMNMX R5, R5, R4, !PT ;  /* 0x0000000405057248 */ /* 0x000fe40007fe0100 */
[----:B------:R-:W-:-:S07]  /*d730*/  VIADDMNMX R10, R4, R13, R10, PT ;  /* 0x0000000d040a7246 */ /* 0x000fce000380010a */
.L_x_2048:
[----:B------:R-:W-:Y:S05]  /*d740*/  BSYNC B0 ;  /* 0x0000000000007941 */ /* 0x000fea0003800000 */
.L_x_2047:
[C---:B------:R-:W-:Y:S01]  /*d750*/  ISETP.GE.AND P1, PT, R20.reuse, 0x2, PT ;  /* 0x000000021400780c */ /* 0x040fe20003f26270 */
[----:B------:R-:W0:Y:S01]  /*d760*/  SHFL.IDX PT, R6, R6, 0x1, 0x1c1f ;  /* 0x003c1f0006067f89 */ /* 0x000e2200000e0000 */
[C---:B------:R-:W-:Y:S01]  /*d770*/  ISETP.GE.AND P5, PT, R20.reuse, 0xa, PT ;  /* 0x0000000a1400780c */ /* 0x040fe20003fa6270 */
[----:B------:R-:W-:Y:S01]  /*d780*/  BSSY B0, `(.L_x_2052) ;  /* 0x0000060000007945 */ /* 0x000fe20003800000 */
[----:B------:R-:W-:Y:S02]  /*d790*/  ISETP.GT.AND P3, PT, R5, 0x1, !P1 ;  /* 0x000000010500780c */ /* 0x000fe40004f64270 */
[----:B------:R-:W-:Y:S02]  /*d7a0*/  ISETP.GE.AND P2, PT, R20, 0x9, PT ;  /* 0x000000091400780c */ /* 0x000fe40003f46270 */
[----:B------:R-:W-:Y:S02]  /*d7b0*/  ISETP.LT.OR P3, PT, R10, 0x2, P3 ;  /* 0x000000020a00780c */ /* 0x000fe40001f61670 */
[----:B------:R-:W-:-:S02]  /*d7c0*/  P2R R12, PR, RZ, 0x20 ;  /* 0x00000020ff0c7803 */ /* 0x000fc40000000000 */
[----:B------:R-:W-:Y:S02]  /*d7d0*/  FSEL R61, R25, -INF , !P3 ;  /* 0xff800000193d7808 */ /* 0x000fe40005800000 */
[C---:B------:R-:W-:Y:S02]  /*d7e0*/  ISETP.GT.AND P3, PT, R5.reuse, 0x9, !P5 ;  /* 0x000000090500780c */ /* 0x040fe40006f64270 */
[----:B------:R-:W-:Y:S02]  /*d7f0*/  ISETP.GT.AND P4, PT, R5, 0x8, !P2 ;  /* 0x000000080500780c */ /* 0x000fe40005784270 */
[----:B------:R-:W-:Y:S02]  /*d800*/  ISETP.LT.OR P3, PT, R10, 0xa, P3 ;  /* 0x0000000a0a00780c */ /* 0x000fe40001f61670 */
[----:B------:R-:W-:Y:S02]  /*d810*/  ISETP.GE.AND P5, PT, R20, 0x11, PT ;  /* 0x000000111400780c */ /* 0x000fe40003fa6270 */
[----:B------:R-:W-:-:S02]  /*d820*/  FSEL R151, R151, -INF , !P3 ;  /* 0xff80000097977808 */ /* 0x000fc40005800000 */
[----:B------:R-:W-:Y:S01]  /*d830*/  ISETP.LT.OR P4, PT, R10, 0x9, P4 ;  /* 0x000000090a00780c */ /* 0x000fe20002781670 */
[----:B0-----:R-:W-:Y:S01]  /*d840*/  IMAD.IADD R7, R18, 0x1, R6 ;  /* 0x0000000112077824 */ /* 0x001fe200078e0206 */
[----:B------:R-:W-:Y:S02]  /*d850*/  ISETP.GT.AND P3, PT, R5, 0x10, !P5 ;  /* 0x000000100500780c */ /* 0x000fe40006f64270 */
[----:B------:R-:W-:Y:S02]  /*d860*/  FSEL R65, R28, -INF , !P4 ;  /* 0xff8000001c417808 */ /* 0x000fe40006000000 */
[----:B------:R-:W-:Y:S02]  /*d870*/  ISETP.LT.OR P3, PT, R10, 0x11, P3 ;  /* 0x000000110a00780c */ /* 0x000fe40001f61670 */
[----:B------:R-:W-:Y:S02]  /*d880*/  ISETP.GE.AND P4, PT, R20, 0x12, PT ;  /* 0x000000121400780c */ /* 0x000fe40003f86270 */
[----:B------:R-:W-:-:S02]  /*d890*/  FSEL R75, R75, -INF , !P3 ;  /* 0xff8000004b4b7808 */ /* 0x000fc40005800000 */
[----:B------:R-:W-:Y:S02]  /*d8a0*/  ISETP.GT.AND P3, PT, R5, 0x11, !P4 ;  /* 0x000000110500780c */ /* 0x000fe40006764270 */
[----:B------:R-:W-:Y:S02]  /*d8b0*/  P2R R25, PR, RZ, 0x10 ;  /* 0x00000010ff197803 */ /* 0x000fe40000000000 */
[----:B------:R-:W-:Y:S02]  /*d8c0*/  ISETP.LT.OR P3, PT, R10, 0x12, P3 ;  /* 0x000000120a00780c */ /* 0x000fe40001f61670 */
[----:B------:R-:W-:Y:S02]  /*d8d0*/  ISETP.GE.AND P4, PT, R20, 0x19, PT ;  /* 0x000000191400780c */ /* 0x000fe40003f86270 */
[----:B------:R-:W-:Y:S02]  /*d8e0*/  FSEL R165, R33, -INF , !P3 ;  /* 0xff80000021a57808 */ /* 0x000fe40005800000 */
[----:B------:R-:W-:-:S02]  /*d8f0*/  ISETP.GT.AND P3, PT, R5, 0x18, !P4 ;  /* 0x000000180500780c */ /* 0x000fc40006764270 */
[----:B------:R-:W-:Y:S02]  /*d900*/  P2R R28, PR, RZ, 0x10 ;  /* 0x00000010ff1c7803 */ /* 0x000fe40000000000 */
[----:B------:R-:W-:Y:S02]  /*d910*/  ISETP.LT.OR P3, PT, R10, 0x19, P3 ;  /* 0x000000190a00780c */ /* 0x000fe40001f61670 */
[----:B------:R-:W-:Y:S02]  /*d920*/  ISETP.GE.AND P4, PT, R20, 0x1a, PT ;  /* 0x0000001a1400780c */ /* 0x000fe40003f86270 */
[----:B------:R-:W-:Y:S02]  /*d930*/  FSEL R85, R36, -INF , !P3 ;  /* 0xff80000024557808 */ /* 0x000fe40005800000 */
[----:B------:R-:W-:Y:S02]  /*d940*/  ISETP.GT.AND P3, PT, R5, 0x19, !P4 ;  /* 0x000000190500780c */ /* 0x000fe40006764270 */
[----:B------:R-:W-:-:S02]  /*d950*/  P2R R30, PR, RZ, 0x10 ;  /* 0x00000010ff1e7803 */ /* 0x000fc40000000000 */
[----:B------:R-:W-:Y:S02]  /*d960*/  ISETP.LT.OR P3, PT, R10, 0x1a, P3 ;  /* 0x0000001a0a00780c */ /* 0x000fe40001f61670 */
[----:B------:R-:W-:Y:S02]  /*d970*/  ISETP.GE.AND P4, PT, R20, 0x21, PT ;  /* 0x000000211400780c */ /* 0x000fe40003f86270 */
[----:B------:R-:W-:Y:S02]  /*d980*/  FSEL R147, R37, -INF , !P3 ;  /* 0xff80000025937808 */ /* 0x000fe40005800000 */
[----:B------:R-:W-:Y:S02]  /*d990*/  ISETP.GT.AND P3, PT, R5, 0x20, !P4 ;  /* 0x000000200500780c */ /* 0x000fe40006764270 */
[----:B------:R-:W-:Y:S02]  /*d9a0*/  P2R R31, PR, RZ, 0x10 ;  /* 0x00000010ff1f7803 */ /* 0x000fe40000000000 */
[----:B------:R-:W-:-:S02]  /*d9b0*/  ISETP.LT.OR P3, PT, R10, 0x21, P3 ;  /* 0x000000210a00780c */ /* 0x000fc40001f61670 */
[----:B------:R-:W-:Y:S02]  /*d9c0*/  ISETP.GE.AND P4, PT, R20, 0x22, PT ;  /* 0x000000221400780c */ /* 0x000fe40003f86270 */
[----:B------:R-:W-:Y:S02]  /*d9d0*/  FSEL R95, R40, -INF , !P3 ;  /* 0xff800000285f7808 */ /* 0x000fe40005800000 */
[----:B------:R-:W-:Y:S02]  /*d9e0*/  ISETP.GT.AND P3, PT, R5, 0x21, !P4 ;  /* 0x000000210500780c */ /* 0x000fe40006764270 */
[----:B------:R-:W-:Y:S02]  /*d9f0*/  P2R R32, PR, RZ, 0x10 ;  /* 0x00000010ff207803 */ /* 0x000fe40000000000 */
[----:B------:R-:W-:Y:S02]  /*da00*/  ISETP.LT.OR P3, PT, R10, 0x22, P3 ;  /* 0x000000220a00780c */ /* 0x000fe40001f61670 */
[----:B------:R-:W-:-:S02]  /*da10*/  ISETP.GE.AND P4, PT, R20, 0x29, PT ;  /* 0x000000291400780c */ /* 0x000fc40003f86270 */
[----:B------:R-:W-:Y:S02]  /*da20*/  FSEL R149, R41, -INF , !P3 ;  /* 0xff80000029957808 */ /* 0x000fe40005800000 */
[----:B------:R-:W-:Y:S02]  /*da30*/  ISETP.GT.AND P3, PT, R5, 0x28, !P4 ;  /* 0x000000280500780c */ /* 0x000fe40006764270 */
[----:B------:R-:W-:Y:S02]  /*da40*/  P2R R33, PR, RZ, 0x10 ;  /* 0x00000010ff217803 */ /* 0x000fe40000000000 */
[----:B------:R-:W-:Y:S02]  /*da50*/  ISETP.LT.OR P3, PT, R10, 0x29, P3 ;  /* 0x000000290a00780c */ /* 0x000fe40001f61670 */
[----:B------:R-:W-:Y:S02]  /*da60*/  ISETP.GE.AND P4, PT, R20, 0x2a, PT ;  /* 0x0000002a1400780c */ /* 0x000fe40003f86270 */
[----:B------:R-:W-:-:S02]  /*da70*/  FSEL R105, R44, -INF , !P3 ;  /* 0xff8000002c697808 */ /* 0x000fc40005800000 */
[----:B------:R-:W-:Y:S02]  /*da80*/  ISETP.GT.AND P3, PT, R5, 0x29, !P4 ;  /* 0x000000290500780c */ /* 0x000fe40006764270 */
[----:B------:R-:W-:Y:S02]  /*da90*/  P2R R36, PR, RZ, 0x10 ;  /* 0x00000010ff247803 */ /* 0x000fe40000000000 */
[----:B------:R-:W-:Y:S02]  /*daa0*/  ISETP.LT.OR P3, PT, R10, 0x2a, P3 ;  /* 0x0000002a0a00780c */ /* 0x000fe40001f61670 */
[----:B------:R-:W-:Y:S02]  /*dab0*/  P2R R21, PR, RZ, 0x20 ;  /* 0x00000020ff157803 */ /* 0x000fe40000000000 */
[----:B------:R-:W-:Y:S02]  /*dac0*/  FSEL R145, R45, -INF , !P3 ;  /* 0xff8000002d917808 */ /* 0x000fe40005800000 */
[----:B------:R-:W-:-:S04]  /*dad0*/  ISETP.GE.AND P3, PT, R20, 0x31, PT ;  /* 0x000000311400780c */ /* 0x000fc80003f66270 */
[----:B------:R-:W-:-:S04]  /*dae0*/  ISETP.GT.AND P4, PT, R5, 0x30, !P3 ;  /* 0x000000300500780c */ /* 0x000fc80005f84270 */
[----:B------:R-:W-:-:S04]  /*daf0*/  ISETP.LT.OR P4, PT, R10, 0x31, P4 ;  /* 0x000000310a00780c */ /* 0x000fc80002781670 */
        /* <DEDUP_REMOVED lines=10> */
[----:B-1----:R-:W-:Y:S02]  /*dba0*/  P2R R4, PR, RZ, 0x40 ;  /* 0x00000040ff047803 */ /* 0x002fe40000000000 */
[----:B------:R-:W-:-:S04]  /*dbb0*/  ISETP.GT.AND P6, PT, R5, RZ, !P6 ;  /* 0x000000ff0500720c */ /* 0x000fc800077c4270 */
[----:B------:R-:W-:-:S04]  /*dbc0*/  ISETP.LT.OR P6, PT, R10, 0x1, P6 ;  /* 0x000000010a00780c */ /* 0x000fc800037c1670 */
[----:B------:R-:W-:Y:S02]  /*dbd0*/  FSEL R141, R24, -INF , !P6 ;  /* 0xff800000188d7808 */ /* 0x000fe40007000000 */
[----:B------:R-:W-:-:S04]  /*dbe0*/  ISETP.GE.AND P6, PT, R20, 0x3a, PT ;  /* 0x0000003a1400780c */ /* 0x000fc80003fc6270 */
[----:B------:R-:W-:Y:S02]  /*dbf0*/  P2R R20, PR, RZ, 0x40 ;  /* 0x00000040ff147803 */ /* 0x000fe40000000000 */
[----:B------:R-:W-:-:S04]  /*dc00*/  ISETP.GT.AND P6, PT, R5, 0x39, !P6 ;  /* 0x000000390500780c */ /* 0x000fc800077c4270 */
[----:B------:R-:W-:Y:S01]  /*dc10*/  ISETP.LT.OR P6, PT, R10, 0x3a, P6 ;  /* 0x0000003a0a00780c */ /* 0x000fe200037c1670 */
[----:B------:R-:W-:-:S03]  /*dc20*/  IMAD.IADD R10, R11, 0x1, R6 ;  /* 0x000000010b0a7824 */ /* 0x000fc600078e0206 */
[----:B------:R-:W-:Y:S02]  /*dc30*/  FSEL R173, R53, -INF , !P6 ;  /* 0xff80000035ad7808 */ /* 0x000fe40007000000 */
[----:B------:R-:W-:-:S13]  /*dc40*/  ISETP.GE.AND P6, PT, R13, 0x1, PT ;  /* 0x000000010d00780c */ /* 0x000fda0003fc6270 */
[----:B------:R-:W-:Y:S05]  /*dc50*/  @!P6 BRA `(.L_x_2053) ;  /* 0x000000000048e947 */ /* 0x000fea0003800000 */
[----:B------:R-:W-:Y:S01]  /*dc60*/  IADD3 R8, -R8, R9, R6 ;  /* 0x0000000908087210 */ /* 0x000fe20007ffe106 */
        /* <DEDUP_REMOVED lines=9> */
.L_x_2055:
[----:B------:R-:W-:-:S13]  /*dd00*/  ISETP.NE.AND P6, PT, R13, 0x1, PT ;  /* 0x000000010d00780c */ /* 0x000fda0003fc5270 */
[----:B------:R-:W-:-:S05]  /*dd10*/  @P6 IMAD.HI.U32 R14, R8, R14, RZ ;  /* 0x0000000e080e6227 */ /* 0x000fca00078e00ff */
[----:B------:R-:W-:-:S07]  /*dd20*/  @P6 SHF.R.U32.HI R8, RZ, R15, R14 ;  /* 0x0000000fff086219 */ /* 0x000fce000001160e */
.L_x_2056:
[----:B------:R-:W-:Y:S05]  /*dd30*/  BSYNC B1 ;  /* 0x0000000000017941 */ /* 0x000fea0003800000 */
.L_x_2054:
[----:B------:R-:W-:-:S04]  /*dd40*/  IMAD R8, R8, R13, -R19 ;  /* 0x0000000d08087224 */ /* 0x000fc800078e0a13 */
[----:B------:R-:W-:-:S05]  /*dd50*/  IMAD R8, R29, -0x2, R8 ;  /* 0xfffffffe1d087824 */ /* 0x000fca00078e0208 */
[----:B------:R-:W-:Y:S02]  /*dd60*/  VIADDMNMX R10, R8, R13, R10, PT ;  /* 0x0000000d080a7246 */ /* 0x000fe4000380010a */
[----:B------:R-:W-:-:S07]  /*dd70*/  VIMNMX R7, R7, R8, !PT ;  /* 0x0000000807077248 */ /* 0x000fce0007fe0100 */
.L_x_2053:
[----:B------:R-:W-:Y:S05]  /*dd80*/  BSYNC B0 ;  /* 0x0000000000007941 */ /* 0x000fea0003800000 */
.L_x_2052:
[C---:B------:R-:W-:Y:S01]  /*dd90*/  ISETP.GT.AND P1, PT, R7.reuse, 0x1, !P1 ;  /* 0x000000010700780c */ /* 0x040fe20004f24270 */
[----:B------:R-:W2:Y:S01]  /*dda0*/  LDL.64 R14, [R1+0xd8] ;  /* 0x0000d800010e7983 */ /* 0x000ea20000100a00 */
[----:B------:R-:W-:Y:S02]  /*ddb0*/  ISETP.GT.AND P2, PT, R7, 0x8, !P2 ;  /* 0x000000080700780c */ /* 0x000fe40005744270 */
[C---:B------:R-:W-:Y:S02]  /*ddc0*/  ISETP.LT.OR P1, PT, R10.reuse, 0x2, P1 ;  /* 0x000000020a00780c */ /* 0x040fe40000f21670 */
[----:B------:R-:W-:Y:S02]  /*ddd0*/  ISETP.LT.OR P2, PT, R10, 0x9, P2 ;  /* 0x000000090a00780c */ /* 0x000fe40001741670 */
[----:B------:R-:W-:Y:S02]  /*dde0*/  FSEL R139, R27, -INF , !P1 ;  /* 0xff8000001b8b7808 */ /* 0x000fe40004800000 */
[----:B------:R-:W-:-:S02]  /*ddf0*/  ISETP.NE.AND P1, PT, R12, RZ, PT ;  /* 0x000000ff0c00720c */ /* 0x000fc40003f25270 */
[----:B------:R-:W-:Y:S01]  /*de00*/  FSEL R163, R163, -INF , !P2 ;  /* 0xff800000a3a37808 */ /* 0x000fe20005000000 */
[----:B------:R-:W3:Y:S01]  /*de10*/  LDL.64 R12, [R1+0x210] ;  /* 0x00021000010c7983 */ /* 0x000ee20000100a00 */
[----:B------:R-:W-:Y:S02]  /*de20*/  ISETP.GT.AND P1, PT, R7, 0x9, !P1 ;  /* 0x000000090700780c */ /* 0x000fe40004f24270 */
[----:B------:R-:W-:Y:S02]  /*de30*/  ISETP.NE.AND P2, PT, R28, RZ, PT ;  /* 0x000000ff1c00720c */ /* 0x000fe40003f45270 */
[----:B------:R-:W-:Y:S02]  /*de40*/  ISETP.LT.OR P1, PT, R10, 0xa, P1 ;  /* 0x0000000a0a00780c */ /* 0x000fe40000f21670 */
[----:B------:R-:W-:Y:S02]  /*de50*/  ISETP.NE.AND P6, PT, R31, RZ, PT ;  /* 0x000000ff1f00720c */ /* 0x000fe40003fc5270 */
[----:B------:R-:W-:-:S02]  /*de60*/  FSEL R175, R175, -INF , !P1 ;  /* 0xff800000afaf7808 */ /* 0x000fc40004800000 */
[----:B------:R-:W-:-:S04]  /*de70*/  ISETP.NE.AND P1, PT, R21, RZ, PT ;  /* 0x000000ff1500720c */ /* 0x000fc80003f25270 */
[----:B------:R-:W-:-:S04]  /*de80*/  ISETP.GT.AND P1, PT, R7, 0x10, !P1 ;  /* 0x000000100700780c */ /* 0x000fc80004f24270 */
[----:B------:R-:W-:-:S04]  /*de90*/  ISETP.LT.OR P1, PT, R10, 0x11, P1 ;  /* 0x000000110a00780c */ /* 0x000fc80000f21670 */
[----:B------:R-:W-:Y:S02]  /*dea0*/  FSEL R167, R34, -INF , !P1 ;  /* 0xff80000022a77808 */ /* 0x000fe40004800000 */
[----:B------:R-:W-:-:S04]  /*deb0*/  ISETP.NE.AND P1, PT, R25, RZ, PT ;  /* 0x000000ff1900720c */ /* 0x000fc80003f25270 */
[----:B------:R-:W-:-:S04]  /*dec0*/  ISETP.GT.AND P1, PT, R7, 0x11, !P1 ;  /* 0x000000110700780c */ /* 0x000fc80004f24270 */
[----:B------:R-:W-:-:S04]  /*ded0*/  ISETP.LT.OR P1, PT, R10, 0x12, P1 ;  /* 0x000000120a00780c */ /* 0x000fc80000f21670 */
[----:B------:R-:W-:Y:S02]  /*dee0*/  FSEL R168, R35, -INF , !P1 ;  /* 0xff80000023a87808 */ /* 0x000fe40004800000 */
[----:B------:R-:W-:Y:S02]  /*def0*/  ISETP.GT.AND P1, PT, R7, 0x18, !P2 ;  /* 0x000000180700780c */ /* 0x000fe40005724270 */
[----:B------:R-:W-:Y:S02]  /*df00*/  ISETP.NE.AND P2, PT, R36, RZ, PT ;  /* 0x000000ff2400720c */ /* 0x000fe40003f45270 */
        /* <DEDUP_REMOVED lines=8> */
[----:B------:R-:W4:Y:S01]  /*df90*/  LDL.64 R20, [R1+0x200] ;  /* 0x0002000001147983 */ /* 0x000f220000100a00 */
[----:B------:R-:W-:-:S04]  /*dfa0*/  ISETP.LT.OR P1, PT, R10, 0x21, P1 ;  /* 0x000000210a00780c */ /* 0x000fc80000f21670 */
[----:B------:R-:W-:Y:S02]  /*dfb0*/  FSEL R171, R42, -INF , !P1 ;  /* 0xff8000002aab7808 */ /* 0x000fe40004800000 */
[----:B------:R-:W-:-:S04]  /*dfc0*/  ISETP.NE.AND P1, PT, R32, RZ, PT ;  /* 0x000000ff2000720c */ /* 0x000fc80003f25270 */
[----:B------:R-:W-:-:S04]  /*dfd0*/  ISETP.GT.AND P1, PT, R7, 0x21, !P1 ;  /* 0x000000210700780c */ /* 0x000fc80004f24270 */
[----:B------:R-:W-:-:S04]  /*dfe0*/  ISETP.LT.OR P1, PT, R10, 0x22, P1 ;  /* 0x000000220a00780c */ /* 0x000fc80000f21670 */
[----:B------:R-:W-:Y:S02]  /*dff0*/  FSEL R172, R43, -INF , !P1 ;  /* 0xff8000002bac7808 */ /* 0x000fe40004800000 */
[----:B------:R-:W-:-:S04]  /*e000*/  ISETP.NE.AND P1, PT, R4, RZ, PT ;  /* 0x000000ff0400720c */ /* 0x000fc80003f25270 */
[----:B------:R-:W-:-:S04]  /*e010*/  ISETP.GT.AND P1, PT, R7, RZ, !P1 ;  /* 0x000000ff0700720c */ /* 0x000fc80004f24270 */
[----:B------:R-:W-:-:S04]  /*e020*/  ISETP.LT.OR P1, PT, R10, 0x1, P1 ;  /* 0x000000010a00780c */ /* 0x000fc80000f21670 */
[----:B------:R-:W-:Y:S02]  /*e030*/  FSEL R130, R26, -INF , !P1 ;  /* 0xff8000001a827808 */ /* 0x000fe40004800000 */
[----:B------:R-:W-:-:S04]  /*e040*/  ISETP.NE.AND P1, PT, R33, RZ, PT ;  /* 0x000000ff2100720c */ /* 0x000fc80003f25270 */
[C---:B------:R-:W-:Y:S02]  /*e050*/  ISETP.GT.AND P1, PT, R7.reuse, 0x28, !P1 ;  /* 0x000000280700780c */ /* 0x040fe40004f24270 */
[C---:B------:R-:W-:Y:S02]  /*e060*/  ISETP.GT.AND P2, PT, R7.reuse, 0x29, !P2 ;  /* 0x000000290700780c */ /* 0x040fe40005744270 */
[C---:B------:R-:W-:Y:S02]  /*e070*/  ISETP.LT.OR P1, PT, R10.reuse, 0x29, P1 ;  /* 0x000000290a00780c */ /* 0x040fe40000f21670 */
[----:B------:R-:W-:Y:S02]  /*e080*/  ISETP.GT.AND P3, PT, R7, 0x30, !P3 ;  /* 0x000000300700780c */ /* 0x000fe40005f64270 */
[----:B------:R-:W-:Y:S02]  /*e090*/  ISETP.LT.OR P2, PT, R10, 0x2a, P2 ;  /* 0x0000002a0a00780c */ /* 0x000fe40001741670 */
[----:B------:R-:W-:-:S02]  /*e0a0*/  FSEL R176, R46, -INF , !P1 ;  /* 0xff8000002eb07808 */ /* 0x000fc40004800000 */
[----:B------:R-:W-:Y:S02]  /*e0b0*/  ISETP.GT.AND P4, PT, R7, 0x31, !P4 ;  /* 0x000000310700780c */ /* 0x000fe40006784270 */
[C---:B------:R-:W-:Y:S02]  /*e0c0*/  ISETP.LT.OR P3, PT, R10.reuse, 0x31, P3 ;  /* 0x000000310a00780c */ /* 0x040fe40001f61670 */
[----:B------:R-:W-:Y:S02]  /*e0d0*/  FSEL R177, R47, -INF , !P2 ;  /* 0xff8000002fb17808 */ /* 0x000fe40005000000 */
[----:B------:R-:W-:Y:S02]  /*e0e0*/  ISETP.GT.AND P5, PT, R7, 0x38, !P5 ;  /* 0x000000380700780c */ /* 0x000fe40006fa4270 */
[----:B------:R-:W-:Y:S02]  /*e0f0*/  ISETP.LT.OR P4, PT, R10, 0x32, P4 ;  /* 0x000000320a00780c */ /* 0x000fe40002781670 */
[----:B------:R-:W-:-:S02]  /*e100*/  FSEL R178, R50, -INF , !P3 ;  /* 0xff80000032b27808 */ /* 0x000fc40005800000 */
[----:B------:R-:W-:Y:S02]  /*e110*/  ISETP.GT.AND P6, PT, R7, 0x39, !P6 ;  /* 0x000000390700780c */ /* 0x000fe400077c4270 */
[C---:B------:R-:W-:Y:S02]  /*e120*/  ISETP.LT.OR P5, PT, R10.reuse, 0x39, P5 ;  /* 0x000000390a00780c */ /* 0x040fe40002fa1670 */
[----:B------:R-:W-:Y:S02]  /*e130*/  FSEL R174, R51, -INF , !P4 ;  /* 0xff80000033ae7808 */ /* 0x000fe40006000000 */
[----:B------:R-:W-:Y:S02]  /*e140*/  ISETP.LT.OR P6, PT, R10, 0x3a, P6 ;  /* 0x0000003a0a00780c */ /* 0x000fe400037c1670 */
[----:B------:R-:W-:Y:S01]  /*e150*/  FSEL R179, R54, -INF , !P5 ;  /* 0xff80000036b37808 */ /* 0x000fe20006800000 */
[----:B------:R-:W5:Y:S01]  /*e160*/  LDL R10, [R1+0x220] ;  /* 0x00022000010a7983 */ /* 0x000f620000100800 */
[----:B------:R-:W-:-:S02]  /*e170*/  FSEL R180, R180, -INF , !P6 ;  /* 0xff800000b4b47808 */ /* 0x000fc40007000000 */
[----:B----4-:R-:W-:-:S04]  /*e180*/  FMNMX.FTZ R4, R141, R20, !PT ;  /* 0x000000148d047209 */ /* 0x010fc80007810000 */
[----:B------:R-:W-:Y:S02]  /*e190*/  FMNMX.FTZ R5, R61, R4, !PT ;  /* 0x000000043d057209 */ /* 0x000fe40007810000 */
[----:B------:R-:W-:Y:S02]  /*e1a0*/  FMNMX.FTZ R4, R130, R21, !PT ;  /* 0x0000001582047209 */ /* 0x000fe40007810000 */
[----:B------:R-:W-:Y:S02]  /*e1b0*/  FMNMX.FTZ R5, R65, R5, !PT ;  /* 0x0000000541057209 */ /* 0x000fe40007810000 */
[----:B------:R-:W-:Y:S02]  /*e1c0*/  FMNMX.FTZ R4, R139, R4, !PT ;  /* 0x000000048b047209 */ /* 0x000fe40007810000 */
[----:B------:R-:W-:Y:S02]  /*e1d0*/  FMNMX.FTZ R5, R151, R5, !PT ;  /* 0x0000000597057209 */ /* 0x000fe40007810000 */
[----:B------:R-:W-:-:S02]  /*e1e0*/  FMNMX.FTZ R4, R163, R4, !PT ;  /* 0x00000004a3047209 */ /* 0x000fc40007810000 */
        /* <DEDUP_REMOVED lines=23> */
[----:B------:R-:W-:-:S03]  /*e360*/  FMNMX.FTZ R5, R179, R6, !PT ;  /* 0x00000006b3057209 */ /* 0x000fc60007810000 */
[----:B------:R-:W0:Y:S01]  /*e370*/  SHFL.BFLY PT, R7, R4, 0x2, 0x1f ;  /* 0x0c401f0004077f89 */ /* 0x000e2200000e0000 */
[----:B------:R-:W-:-:S05]  /*e380*/  FMNMX.FTZ R5, R180, R5, !PT ;  /* 0x00000005b4057209 */ /* 0x000fca0007810000 */
[----:B------:R-:W-:Y:S04]  /*e390*/  STL.64 [R1+0x200], R4 ;  /* 0x0002000401007387 */ /* 0x000fe80000100a00 */
[----:B------:R-:W4:Y:S01]  /*e3a0*/  LDL R18, [R1+0x204] ;  /* 0x0002040001127983 */ /* 0x000f220000100800 */
[----:B0-----:R-:W-:-:S05]  /*e3b0*/  FMNMX.FTZ R6, R4, R7, !PT ;  /* 0x0000000704067209 */ /* 0x001fca0007810000 */
[----:B------:R-:W0:Y:S02]  /*e3c0*/  SHFL.BFLY PT, R7, R6, 0x1, 0x1f ;  /* 0x0c201f0006077f89 */ /* 0x000e2400000e0000 */
[----:B0-----:R-:W-:-:S05]  /*e3d0*/  FMNMX.FTZ R8, R6, R7, !PT ;  /* 0x0000000706087209 */ /* 0x001fca0007810000 */
[----:B------:R-:W-:Y:S04]  /*e3e0*/  STL [R1+0x200], R8 ;  /* 0x0002000801007387 */ /* 0x000fe80000100800 */
[----:B------:R-:W2:Y:S04]  /*e3f0*/  LDL R9, [R1+0x200] ;  /* 0x0002000001097983 */ /* 0x000ea80000100800 */
[----:B----4-:R-:W0:Y:S02]  /*e400*/  SHFL.BFLY PT, R7, R18, 0x2, 0x1f ;  /* 0x0c401f0012077f89 */ /* 0x010e2400000e0000 */
[----:B0-----:R-:W-:-:S05]  /*e410*/  FMNMX.FTZ R7, R7, R18, !PT ;  /* 0x0000001207077209 */ /* 0x001fca0007810000 */
[----:B------:R-:W0:Y:S01]  /*e420*/  SHFL.BFLY PT, R4, R7, 0x1, 0x1f ;  /* 0x0c201f0007047f89 */ /* 0x000e2200000e0000 */
[----:B--2---:R-:W-:Y:S02]  /*e430*/  FSETP.NEU.FTZ.AND P1, PT, R9, -INF , PT ;  /* 0xff8000000900780b */ /* 0x004fe40003f3d000 */
[----:B0-----:R-:W-:Y:S02]  /*e440*/  FMNMX.FTZ R4, R7, R4, !PT ;  /* 0x0000000407047209 */ /* 0x001fe40007810000 */
[----:B------:R-:W-:Y:S02]  /*e450*/  FSEL R5, R9, RZ, P1 ;  /* 0x000000ff09057208 */ /* 0x000fe40000800000 */
[----:B------:R-:W-:-:S04]  /*e460*/  FSETP.NEU.FTZ.AND P1, PT, R4, -INF , PT ;  /* 0xff8000000400780b */ /* 0x000fc80003f3d000 */
[----:B------:R-:W-:Y:S01]  /*e470*/  FSEL R6, R4, RZ, P1 ;  /* 0x000000ff04067208 */ /* 0x000fe20000800000 */
[----:B------:R-:W-:-:S04]  /*e480*/  FADD.FTZ R5, R20, -R5 ;  /* 0x8000000514057221 */ /* 0x000fc80000010000 */
[----:B------:R-:W-:Y:S01]  /*e490*/  FADD.FTZ R21, R21, -R6 ;  /* 0x8000000615157221 */ /* 0x000fe20000010000 */
[----:B-----5:R-:W-:-:S03]  /*e4a0*/  FMUL.FTZ R5, R5, R10 ;  /* 0x0000000a05057220 */ /* 0x020fc60000410000 */
[----:B------:R-:W-:Y:S01]  /*e4b0*/  FMUL.FTZ R21, R10, R21 ;  /* 0x000000150a157220 */ /* 0x000fe20000410000 */
[----:B------:R-:W3:Y:S08]  /*e4c0*/  MUFU.EX2 R183, R5 ;  /* 0x0000000500b77308 */ /* 0x000ef00000000800 */
[----:B------:R-:W0:Y:S01]  /*e4d0*/  MUFU.EX2 R182, R21 ;  /* 0x0000001500b67308 */ /* 0x000e220000000800 */
[----:B------:R1:W-:Y:S01]  /*e4e0*/  STL [R1+0x204], R4 ;  /* 0x0002040401007387 */ /* 0x0003e20000100800 */
[----:B---3--:R-:W-:Y:S01]  /*e4f0*/  FMUL.FTZ R12, R183, R12 ;  /* 0x0000000cb70c7220 */ /* 0x008fe20000410000 */
[----:B0-----:R-:W-:-:S05]  /*e500*/  FMUL.FTZ R13, R13, R182 ;  /* 0x000000b60d0d7220 */ /* 0x001fca0000410000 */
[----:B------:R1:W-:Y:S04]  /*e510*/  STL.64 [R1+0x210], R12 ;  /* 0x0002100c01007387 */ /* 0x0003e80000100a00 */
[----:B------:R-:W2:Y:S01]  /*e520*/  LD.E R6, desc[UR44][R14.64+0x4] ;  /* 0x0000042c0e067980 */ /* 0x000ea2000c101900 */
[----:B------:R-:W-:Y:S01]  /*e530*/  BSSY B0, `(.L_x_2057) ;  /* 0x000000c000007945 */ /* 0x000fe20003800000 */
[----:B--2---:R-:W-:-:S13]  /*e540*/  ISETP.NE.AND P1, PT, R6, RZ, PT ;  /* 0x000000ff0600720c */ /* 0x004fda0003f25270 */
[----:B-1----:R-:W-:Y:S05]  /*e550*/  @P1 BRA `(.L_x_2058) ;  /* 0x0000000000241947 */ /* 0x002fea0003800000 */
[----:B------:R-:W2:Y:S04]  /*e560*/  LDL.64 R8, [R1+0xe0] ;  /* 0x0000e00001087983 */ /* 0x000ea80000100a00 */
[----:B------:R-:W3:Y:S04]  /*e570*/  LD.E R15, desc[UR44][R14.64] ;  /* 0x0000002c0e0f7980 */ /* 0x000ee8000c101900 */
[----:B--2---:R-:W2:Y:S01]  /*e580*/  LD.E.64 R6, desc[UR44][R8.64] ;  /* 0x0000002c08067980 */ /* 0x004ea2000c101b00 */
[----:B---3--:R-:W-:-:S04]  /*e590*/  IMAD R4, R60, 0x40, R15 ;  /* 0x000000403c047824 */ /* 0x008fc800078e020f */
[----:B--2---:R-:W-:-:S05]  /*e5a0*/  IMAD.WIDE R4, R4, 0x4, R6 ;  /* 0x0000000404047825 */ /* 0x004fca00078e0206 */
[----:B------:R0:W-:Y:S04]  /*e5b0*/  ST.E desc[UR44][R4.64], R183 ;  /* 0x000000b704007985 */ /* 0x0001e8000c10192c */
[----:B------:R-:W2:Y:S04]  /*e5c0*/  LDL.64 R14, [R1+0xd8] ;  /* 0x0000d800010e7983 */ /* 0x000ea80000100a00 */
[----:B--2---:R-:W2:Y:S02]  /*e5d0*/  LD.E R6, desc[UR44][R14.64+0x4] ;  /* 0x0000042c0e067980 */ /* 0x004ea4000c101900 */
[----:B0-2---:R-:W-:-:S13]  /*e5e0*/  ISETP.NE.AND P1, PT, R6, RZ, PT ;  /* 0x000000ff0600720c */ /* 0x005fda0003f25270 */
.L_x_2058:
[----:B------:R-:W-:Y:S05]  /*e5f0*/  BSYNC B0 ;  /* 0x0000000000007941 */ /* 0x000fea0003800000 */
.L_x_2057:
[----:B------:R-:W-:Y:S04]  /*e600*/  BSSY B0, `(.L_x_2059) ;  /* 0x0000009000007945 */ /* 0x000fe80003800000 */
[----:B------:R-:W-:Y:S05]  /*e610*/  @P1 BRA `(.L_x_2060) ;  /* 0x00000000001c1947 */ /* 0x000fea0003800000 */
[----:B------:R-:W2:Y:S04]  /*e620*/  LDL.64 R6, [R1+0xe0] ;  /* 0x0000e00001067983 */ /* 0x000ea80000100a00 */
[----:B------:R-:W3:Y:S04]  /*e630*/  LD.E R15, desc[UR44][R14.64] ;  /* 0x0000002c0e0f7980 */ /* 0x000ee8000c101900 */
[----:B--2---:R-:W2:Y:S01]  /*e640*/  LD.E.64 R4, desc[UR44][R6.64] ;  /* 0x0000002c06047980 */ /* 0x004ea2000c101b00 */
[----:B---3--:R-:W-:-:S04]  /*e650*/  IMAD R60, R60, 0x40, R15 ;  /* 0x000000403c3c7824 */ /* 0x008fc800078e020f */
[----:B------:R-:W-:-:S04]  /*e660*/  VIADD R60, R60, 0x8 ;  /* 0x000000083c3c7836 */ /* 0x000fc80000000000 */
[----:B--2---:R-:W-:-:S05]  /*e670*/  IMAD.WIDE R4, R60, 0x4, R4 ;  /* 0x000000043c047825 */ /* 0x004fca00078e0204 */
[----:B------:R0:W-:Y:S02]  /*e680*/  ST.E desc[UR44][R4.64], R182 ;  /* 0x000000b604007985 */ /* 0x0001e4000c10192c */
.L_x_2060:
[----:B------:R-:W-:Y:S05]  /*e690*/  BSYNC B0 ;  /* 0x0000000000007941 */ /* 0x000fea0003800000 */
.L_x_2059:
[----:B------:R-:W2:Y:S04]  /*e6a0*/  LDL R186, [R1+0x220] ;  /* 0x0002200001ba7983 */ /* 0x000ea80000100800 */
[----:B------:R-:W2:Y:S04]  /*e6b0*/  LDL.64 R124, [R1+0x200] ;  /* 0x00020000017c7983 */ /* 0x000ea80000100a00 */
[----:B------:R-:W3:Y:S04]  /*e6c0*/  LDL.64 R40, [R1+0x210] ;  /* 0x0002100001287983 */ /* 0x000ee80000100a00 */
[----:B0-----:R-:W4:Y:S04]  /*e6d0*/  LDL.64 R4, [R1+0x138] ;  /* 0x0001380001047983 */ /* 0x001f280000100a00 */
[----:B------:R-:W5:Y:S04]  /*e6e0*/  LDL.64 R42, [R1+0x420] ;  /* 0x00042000012a7983 */ /* 0x000f680000100a00 */
[----:B------:R-:W4:Y:S04]  /*e6f0*/  LDL.64 R44, [R1+0x428] ;  /* 0x00042800012c7983 */ /* 0x000f280000100a00 */
        /* <DEDUP_REMOVED lines=48> */
[----:B------:R-:W4:Y:S01]  /*ea00*/  LDL.64 R136, [R1+0x408] ;  /* 0x0004080001887983 */ /* 0x000f220000100a00 */
[CC--:B--2---:R-:W-:Y:S01]  /*ea10*/  FMUL.FTZ R50, R124.reuse, R186.reuse ;  /* 0x000000ba7c327220 */ /* 0x0c4fe20000410000 */
[----:B------:R-:W-:Y:S01]  /*ea20*/  FSETP.NEU.FTZ.AND P1, PT, R124, -INF , PT ;  /* 0xff8000007c00780b */ /* 0x000fe20003f3d000 */
[----:B------:R-:W-:-:S03]  /*ea30*/  FMUL.FTZ R131, R125, R186 ;  /* 0x000000ba7d837220 */ /* 0x000fc60000410000 */
[----:B------:R-:W-:Y:S02]  /*ea40*/  FSEL R128, R50, RZ, P1 ;  /* 0x000000ff32807208 */ /* 0x000fe40000800000 */
[----:B------:R-:W-:Y:S01]  /*ea50*/  FSETP.NEU.FTZ.AND P1, PT, R125, -INF , PT ;  /* 0xff8000007d00780b */ /* 0x000fe20003f3d000 */
[----:B------:R-:W2:Y:S03]  /*ea60*/  LDL.64 R50, [R1+0x340] ;  /* 0x0003400001327983 */ /* 0x000ea60000100a00 */
[----:B------:R-:W-:Y:S01]  /*ea70*/  FSEL R181, R131, RZ, P1 ;  /* 0x000000ff83b57208 */ /* 0x000fe20000800000 */
[-CC-:B------:R-:W-:Y:S01]  /*ea80*/  FFMA.FTZ R141, R141, R186.reuse, -R128.reuse ;  /* 0x000000ba8d8d7223 */ /* 0x180fe20000010880 */
        /* <DEDUP_REMOVED lines=14> */
[-C--:B------:R-:W-:Y:S01]  /*eb70*/  FFMA.FTZ R173, R173, R186.reuse, -R128 ;  /* 0x000000baadad7223 */ /* 0x080fe20000010880 */
[-CC-:B------:R-:W-:Y:S01]  /*eb80*/  FFMA.FTZ R148, R130, R186.reuse, -R181.reuse ;  /* 0x000000ba82947223 */ /* 0x180fe200000108b5 */
[-CC-:B------:R-:W-:Y:S01]  /*eb90*/  FFMA.FTZ R161, R139, R186.reuse, -R181.reuse ;  /* 0x000000ba8ba17223 */ /* 0x180fe200000108b5 */
[----:B------:R-:W2:Y:S04]  /*eba0*/  LDL.64 R60, [R1+0x390] ;  /* 0x00039000013c7983 */ /* 0x000ea80000100a00 */
        /* <DEDUP_REMOVED lines=10> */
[----:B------:R-:W2:Y:S01]  /*ec50*/  LDL.64 R138, [R1+0x418] ;  /* 0x00041800018a7983 */ /* 0x000ea20000100a00 */
[----:B------:R-:W3:Y:S01]  /*ec60*/  MUFU.EX2 R148, R148 ;  /* 0x0000009400947308 */ /* 0x000ee20000000800 */
[-CC-:B------:R-:W-:Y:S01]  /*ec70*/  FFMA.FTZ R163, R163, R186.reuse, -R181.reuse ;  /* 0x000000baa3a37223 */ /* 0x180fe200000108b5 */
[----:B------:R-:W-:-:S06]  /*ec80*/  FFMA.FTZ R150, R175, R186, -R181 ;  /* 0x000000baaf967223 */ /* 0x000fcc00000108b5 */
[----:B------:R-:W0:Y:S01]  /*ec90*/  MUFU.EX2 R141, R141 ;  /* 0x0000008d008d7308 */ /* 0x000e220000000800 */
[----:B------:R-:W-:-:S07]  /*eca0*/  FFMA.FTZ R167, R167, R186, -R181 ;  /* 0x000000baa7a77223 */ /* 0x000fce00000108b5 */
[----:B------:R-:W-:Y:S08]  /*ecb0*/  MUFU.EX2 R160, R160 ;  /* 0x000000a000a07308 */ /* 0x000ff00000000800 */
[----:B------:R-:W1:Y:S01]  /*ecc0*/  MUFU.EX2 R161, R161 ;  /* 0x000000a100a17308 */ /* 0x000e620000000800 */
[----:B------:R-:W-:-:S07]  /*ecd0*/  FFMA.FTZ R168, R168, R186, -R181 ;  /* 0x000000baa8a87223 */ /* 0x000fce00000108b5 */
[----:B------:R-:W-:Y:S01]  /*ece0*/  MUFU.EX2 R162, R162 ;  /* 0x000000a200a27308 */ /* 0x000fe20000000800 */
[----:B------:R-:W-:-:S07]  /*ecf0*/  FFMA.FTZ R184, R170, R186, -R181 ;  /* 0x000000baaab87223 */ /* 0x000fce00000108b5 */
[----:B------:R-:W5:Y:S01]  /*ed00*/  MUFU.EX2 R163, R163 ;  /* 0x000000a300a37308 */ /* 0x000f620000000800 */
[----:B---3--:R-:W-:Y:S01]  /*ed10*/  FADD.FTZ R170, R148, R41 ;  /* 0x0000002994aa7221 */ /* 0x008fe20000010000 */
[----:B0-----:R-:W-:-:S06]  /*ed20*/  FADD.FTZ R41, R141, R40 ;  /* 0x000000288d297221 */ /* 0x001fcc0000010000 */
[----:B------:R-:W-:Y:S01]  /*ed30*/  MUFU.EX2 R151, R151 ;  /* 0x0000009700977308 */ /* 0x000fe20000000800 */
[----:B------:R-:W-:-:S07]  /*ed40*/  FFMA.FTZ R169, R169, R186, -R181 ;  /* 0x000000baa9a97223 */ /* 0x000fce00000108b5 */
[----:B------:R-:W0:Y:S01]  /*ed50*/  MUFU.EX2 R150, R150 ;  /* 0x0000009600967308 */ /* 0x000e220000000800 */
[----:B-1----:R-:W-:Y:S01]  /*ed60*/  FADD.FTZ R170, R161, R170 ;  /* 0x000000aaa1aa7221 */ /* 0x002fe20000010000 */
[----:B------:R-:W-:-:S06]  /*ed70*/  FADD.FTZ R41, R160, R41 ;  /* 0x00000029a0297221 */ /* 0x000fcc0000010000 */
[----:B------:R-:W-:Y:S08]  /*ed80*/  MUFU.EX2 R164, R164 ;  /* 0x000000a400a47308 */ /* 0x000ff00000000800 */
[----:B------:R-:W1:Y:S01]  /*ed90*/  MUFU.EX2 R167, R167 ;  /* 0x000000a700a77308 */ /* 0x000e620000000800 */
[----:B------:R-:W-:Y:S01]  /*eda0*/  FFMA.FTZ R175, R171, R186, -R181 ;  /* 0x000000baabaf7223 */ /* 0x000fe200000108b5 */
[----:B-----5:R-:W-:Y:S01]  /*edb0*/  FADD.FTZ R171, R163, R170 ;  /* 0x000000aaa3ab7221 */ /* 0x020fe20000010000 */
[----:B------:R-:W-:-:S05]  /*edc0*/  FADD.FTZ R40, R162, R41 ;  /* 0x00000029a2287221 */ /* 0x000fca0000010000 */
[----:B------:R-:W-:Y:S08]  /*edd0*/  MUFU.EX2 R165, R165 ;  /* 0x000000a500a57308 */ /* 0x000ff00000000800 */
[----:B------:R-:W3:Y:S01]  /*ede0*/  MUFU.EX2 R168, R168 ;  /* 0x000000a800a87308 */ /* 0x000ee20000000800 */
[----:B0-----:R-:W-:Y:S01]  /*edf0*/  FADD.FTZ R170, R150, R171 ;  /* 0x000000ab96aa7221 */ /* 0x001fe20000010000 */
[----:B------:R-:W-:-:S06]  /*ee00*/  FADD.FTZ R41, R151, R40 ;  /* 0x0000002897297221 */ /* 0x000fcc0000010000 */
[----:B------:R-:W-:Y:S01]  /*ee10*/  MUFU.EX2 R166, R166 ;  /* 0x000000a600a67308 */ /* 0x000fe20000000800 */
[----:B------:R-:W-:-:S07]  /*ee20*/  FFMA.FTZ R172, R172, R186, -R181 ;  /* 0x000000baacac7223 */ /* 0x000fce00000108b5 */
[----:B------:R-:W0:Y:S01]  /*ee30*/  MUFU.EX2 R169, R169 ;  /* 0x000000a900a97308 */ /* 0x000e220000000800 */
[----:B-1----:R-:W-:Y:S01]  /*ee40*/  FADD.FTZ R171, R167, R170 ;  /* 0x000000aaa7ab7221 */ /* 0x002fe20000010000 */
[----:B------:R-:W-:-:S06]  /*ee50*/  FADD.FTZ R40, R164, R41 ;  /* 0x00000029a4287221 */ /* 0x000fcc0000010000 */
[----:B------:R-:W-:Y:S01]  /*ee60*/  MUFU.EX2 R147, R147 ;  /* 0x0000009300937308 */ /* 0x000fe20000000800 */
[----:B------:R-:W-:-:S07]  /*ee70*/  FFMA.FTZ R176, R176, R186, -R181 ;  /* 0x000000bab0b07223 */ /* 0x000fce00000108b5 */
[----:B------:R-:W1:Y:S01]  /*ee80*/  MUFU.EX2 R184, R184 ;  /* 0x000000b800b87308 */ /* 0x000e620000000800 */
[----:B---3--:R-:W-:Y:S01]  /*ee90*/  FADD.FTZ R170, R168, R171 ;  /* 0x000000aba8aa7221 */ /* 0x008fe20000010000 */
[----:B------:R-:W-:-:S06]  /*eea0*/  FADD.FTZ R41, R165, R40 ;  /* 0x00000028a5297221 */ /* 0x000fcc0000010000 */
[----:B------:R-:W-:Y:S01]  /*eeb0*/  MUFU.EX2 R140, R140 ;  /* 0x0000008c008c7308 */ /* 0x000fe20000000800 */
[----:B------:R-:W-:-:S07]  /*eec0*/  FFMA.FTZ R185, R177, R186, -R181 ;  /* 0x000000bab1b97223 */ /* 0x000fce00000108b5 */
        /* <DEDUP_REMOVED lines=23> */
[----:B------:R-:W-:Y:S08]  /*f040*/  MUFU.EX2 R144, R144 ;  /* 0x0000009000907308 */ /* 0x000ff00000000800 */
[----:B------:R-:W1:Y:S01]  /*f050*/  MUFU.EX2 R174, R174 ;  /* 0x000000ae00ae7308 */ /* 0x000e620000000800 */
[----:B---3--:R-:W-:Y:S01]  /*f060*/  FADD.FTZ R170, R185, R170 ;  /* 0x000000aab9aa7221 */ /* 0x008fe20000010000 */
[----:B------:R-:W-:-:S06]  /*f070*/  FADD.FTZ R40, R145, R40 ;  /* 0x0000002891287221 */ /* 0x000fcc0000010000 */
[----:B------:R-:W-:Y:S08]  /*f080*/  MUFU.EX2 R146, R146 ;  /* 0x0000009200927308 */ /* 0x000ff00000000800 */
[----:B------:R-:W3:Y:S01]  /*f090*/  MUFU.EX2 R179, R179 ;  /* 0x000000b300b37308 */ /* 0x000ee20000000800 */
[----:B0-----:R-:W-:Y:S01]  /*f0a0*/  FADD.FTZ R171, R177, R170 ;  /* 0x000000aab1ab7221 */ /* 0x001fe20000010000 */
[----:B------:R-:W-:-:S06]  /*f0b0*/  FADD.FTZ R41, R143, R40 ;  /* 0x000000288f297221 */ /* 0x000fcc0000010000 */
[----:B------:R-:W0:Y:S08]  /*f0c0*/  MUFU.EX2 R173, R173 ;  /* 0x000000ad00ad7308 */ /* 0x000e300000000800 */
[----:B------:R-:W5:Y:S01]  /*f0d0*/  MUFU.EX2 R180, R180 ;  /* 0x000000b400b47308 */ /* 0x000f620000000800 */
[----:B-1----:R-:W-:Y:S01]  /*f0e0*/  FADD.FTZ R40, R174, R171 ;  /* 0x000000abae287221 */ /* 0x002fe20000010000 */
[----:B------:R-:W-:-:S03]  /*f0f0*/  FADD.FTZ R41, R144, R41 ;  /* 0x0000002990297221 */ /* 0x000fc60000010000 */
[----:B---3--:R-:W-:Y:S01]  /*f100*/  FADD.FTZ R171, R179, R40 ;  /* 0x00000028b3ab7221 */ /* 0x008fe20000010000 */
[----:B------:R-:W-:-:S04]  /*f110*/  FADD.FTZ R170, R146, R41 ;  /* 0x0000002992aa7221 */ /* 0x000fc80000010000 */
[----:B0-----:R-:W-:Y:S01]  /*f120*/  FADD.FTZ R170, R173, R170 ;  /* 0x000000aaadaa7221 */ /* 0x001fe20000010000 */
[----:B-----5:R-:W-:-:S05]  /*f130*/  FADD.FTZ R171, R180, R171 ;  /* 0x000000abb4ab7221 */ /* 0x020fca0000010000 */
[----:B------:R-:W-:Y:S01]  /*f140*/  STL.64 [R1+0x210], R170 ;  /* 0x000210aa01007387 */ /* 0x000fe20000100a00 */
[----:B------:R-:W-:Y:S01]  /*f150*/  BAR.SYNC.DEFER_BLOCKING 0xf, 0x100 ;  /* 0x03c4000000007b1d */ /* 0x000fe20000010000 */
[C---:B------:R-:W-:Y:S01]  /*f160*/  FMUL.FTZ R187, R183.reuse, R43 ;  /* 0x0000002bb7bb7220 */ /* 0x040fe20000410000 */
[C---:B------:R-:W-:Y:S01]  /*f170*/  FMUL.FTZ R186, R183.reuse, R42 ;  /* 0x0000002ab7ba7220 */ /* 0x040fe20000410000 */
[C---:B----4-:R-:W-:Y:S01]  /*f180*/  FMUL.FTZ R45, R182.reuse, R45 ;  /* 0x0000002db62d7220 */ /* 0x050fe20000410000 */
[C---:B------:R-:W-:Y:S02]  /*f190*/  FMUL.FTZ R44, R182.reuse, R44 ;  /* 0x0000002cb62c7220 */ /* 0x040fe40000410000 */
[----:B------:R-:W3:Y:S04]  /*f1a0*/  LD.E.64 R40, desc[UR44][R4.64+0x8] ;  /* 0x0000082c04287980 */ /* 0x000ee8000c101b00 */
[----:B------:R-:W4:Y:S01]  /*f1b0*/  LD.E.64 R42, desc[UR44][R4.64] ;  /* 0x0000002c042a7980 */ /* 0x000f22000c101b00 */
        /* <DEDUP_REMOVED lines=34> */
[C---:B--2---:R-:W-:Y:S01]  /*f3e0*/  FMUL.FTZ R51, R183.reuse, R51 ;  /* 0x00000033b7337220 */ /* 0x044fe20000410000 */
        /* <DEDUP_REMOVED lines=153> */
[----:B0-----:R-:W4:Y:S04]  /*fd80*/  LDL R8, [R1+0x230] ;  /* 0x0002300001087983 */ /* 0x001f280000100800 */
[----:B-1----:R-:W4:Y:S04]  /*fd90*/  LDL R80, [R1+0x234] ;  /* 0x0002340001507983 */ /* 0x002f280000100800 */
[----:B--2---:R-:W2:Y:S04]  /*fda0*/  LDL R82, [R1+0x238] ;  /* 0x0002380001527983 */ /* 0x004ea80000100800 */
        /* <DEDUP_REMOVED lines=125> */
[----:B------:R-:W-:-:S02]  /*10580*/  MOV R40, R40 ;  /* 0x0000002800287202 */ /* 0x000fc40000000f00 */
[----:B------:R-:W-:Y:S02]  /*10590*/  F2FP.BF16.F32.PACK_AB R164, R165, R164 ;  /* 0x000000a4a5a4723e */ /* 0x000fe400000010ff */
[----:B------:R-:W-:Y:S01]  /*105a0*/  F2FP.BF16.F32.PACK_AB R160, R160, R141 ;  /* 0x0000008da0a0723e */ /* 0x000fe200000010ff */
[--C-:B------:R-:W-:Y:S01]  /*105b0*/  IMAD R5, R43, 0x2, R40.reuse ;  /* 0x000000022b057824 */ /* 0x100fe200078e0228 */
[----:B------:R-:W-:Y:S01]  /*105c0*/  F2FP.BF16.F32.PACK_AB R161, R161, R148 ;  /* 0x00000094a1a1723e */ /* 0x000fe200000010ff */
[----:B------:R-:W-:Y:S01]  /*105d0*/  IMAD R4, R42, 0x2, R40 ;  /* 0x000000022a047824 */ /* 0x000fe200078e0228 */
[----:B------:R-:W-:Y:S02]  /*105e0*/  F2FP.BF16.F32.PACK_AB R162, R151, R162 ;  /* 0x000000a297a2723e */ /* 0x000fe400000010ff */
[----:B------:R-:W-:Y:S02]  /*105f0*/  F2FP.BF16.F32.PACK_AB R163, R150, R163 ;  /* 0x000000a396a3723e */ /* 0x000fe400000010ff */
[----:B------:R-:W-:-:S02]  /*10600*/  F2FP.BF16.F32.PACK_AB R165, R168, R167 ;  /* 0x000000a7a8a5723e */ /* 0x000fc400000010ff */
[----:B------:R-:W-:Y:S02]  /*10610*/  F2FP.BF16.F32.PACK_AB R166, R147, R166 ;  /* 0x000000a693a6723e */ /* 0x000fe400000010ff */
[----:B------:R-:W-:Y:S01]  /*10620*/  F2FP.BF16.F32.PACK_AB R167, R184, R169 ;  /* 0x000000a9b8a7723e */ /* 0x000fe200000010ff */
[----:B------:R-:W-:Y:S01]  /*10630*/  IMAD R6, R42, 0x2, R5 ;  /* 0x000000022a067824 */ /* 0x000fe200078e0205 */
[----:B------:R-:W-:Y:S02]  /*10640*/  F2FP.BF16.F32.PACK_AB R168, R149, R140 ;  /* 0x0000008c95a8723e */ /* 0x000fe400000010ff */
[----:B------:R-:W-:Y:S02]  /*10650*/  F2FP.BF16.F32.PACK_AB R169, R172, R175 ;  /* 0x000000afaca9723e */ /* 0x000fe400000010ff */
[----:B------:R-:W-:Y:S02]  /*10660*/  F2FP.BF16.F32.PACK_AB R170, R145, R142 ;  /* 0x0000008e91aa723e */ /* 0x000fe400000010ff */
[----:B------:R-:W-:-:S02]  /*10670*/  F2FP.BF16.F32.PACK_AB R171, R185, R176 ;  /* 0x000000b0b9ab723e */ /* 0x000fc400000010ff */
[----:B------:R-:W-:Y:S02]  /*10680*/  F2FP.BF16.F32.PACK_AB R176, R144, R143 ;  /* 0x0000008f90b0723e */ /* 0x000fe400000010ff */
[----:B------:R-:W-:Y:S02]  /*10690*/  F2FP.BF16.F32.PACK_AB R177, R174, R177 ;  /* 0x000000b1aeb1723e */ /* 0x000fe400000010ff */
[----:B------:R-:W-:Y:S02]  /*106a0*/  F2FP.BF16.F32.PACK_AB R178, R173, R146 ;  /* 0x00000092adb2723e */ /* 0x000fe400000010ff */
[----:B------:R-:W-:Y:S01]  /*106b0*/  F2FP.BF16.F32.PACK_AB R179, R180, R179 ;  /* 0x000000b3b4b3723e */ /* 0x000fe200000010ff */
[----:B------:R-:W-:Y:S04]  /*106c0*/  STSM.16.M88.4 [R40], R160 ;  /* 0x000000a028007844 */ /* 0x000fe80000000200 */
[----:B------:R-:W-:Y:S04]  /*106d0*/  STSM.16.M88.4 [R4], R164 ;  /* 0x000000a404007844 */ /* 0x000fe80000000200 */
[----:B------:R0:W-:Y:S04]  /*106e0*/  STSM.16.M88.4 [R5], R168 ;  /* 0x000000a805007844 */ /* 0x0001e80000000200 */
[----:B------:R-:W-:Y:S04]  /*106f0*/  STSM.16.M88.4 [R6], R176 ;  /* 0x000000b006007844 */ /* 0x000fe80000000200 */
[----:B------:R-:W4:Y:S04]  /*10700*/  LD.E.64 R172, desc[UR44][R16.64+0xa8] ;  /* 0x0000a82c10ac7980 */ /* 0x000f28000c101b00 */
[----:B0-----:R-:W4:Y:S04]  /*10710*/  LDL R5, [R1+0x1e8] ;  /* 0x0001e80001057983 */ /* 0x001f280000100800 */
[----:B------:R-:W-:Y:S04]  /*10720*/  STL [R1+0x230], R8 ;  /* 0x0002300801007387 */ /* 0x000fe80000100800 */
[----:B------:R-:W-:Y:S04]  /*10730*/  STL [R1+0x234], R80 ;  /* 0x0002345001007387 */ /* 0x000fe80000100800 */
[----:B--2---:R-:W-:Y:S04]  /*10740*/  STL [R1+0x238], R82 ;  /* 0x0002385201007387 */ /* 0x004fe80000100800 */
[----:B-----5:R-:W-:Y:S04]  /*10750*/  STL [R1+0x23c], R84 ;  /* 0x00023c5401007387 */ /* 0x020fe80000100800 */
[----:B------:R-:W-:Y:S04]  /*10760*/  STL [R1+0x240], R10 ;  /* 0x0002400a01007387 */ /* 0x000fe80000100800 */
[----:B------:R-:W-:Y:S04]  /*10770*/  STL [R1+0x244], R86 ;  /* 0x0002445601007387 */ /* 0x000fe80000100800 */
[----:B---3--:R-:W-:Y:S04]  /*10780*/  STL [R1+0x248], R88 ;  /* 0x0002485801007387 */ /* 0x008fe80000100800 */
[----:B------:R-:W-:Y:S04]  /*10790*/  STL [R1+0x24c], R90 ;  /* 0x00024c5a01007387 */ /* 0x000fe80000100800 */
[----:B------:R-:W-:Y:S04]  /*107a0*/  STL [R1+0x250], R12 ;  /* 0x0002500c01007387 */ /* 0x000fe80000100800 */
[----:B----4-:R-:W-:Y:S04]  /*107b0*/  STL [R1+0x254], R92 ;  /* 0x0002545c01007387 */ /* 0x010fe80000100800 */
        /* <DEDUP_REMOVED lines=80> */
[----:B------:R1:W-:Y:S04]  /*10cc0*/  STL [R1+0x398], R31 ;  /* 0x0003981f01007387 */ /* 0x0003e80000100800 */
[----:B------:R-:W-:Y:S04]  /*10cd0*/  STL [R1+0x39c], R33 ;  /* 0x00039c2101007387 */ /* 0x000fe80000100800 */
[----:B------:R-:W-:Y:S04]  /*10ce0*/  STL [R1+0x3a0], R62 ;  /* 0x0003a03e01007387 */ /* 0x000fe80000100800 */
[----:B------:R2:W-:Y:S04]  /*10cf0*/  STL [R1+0x3a4], R35 ;  /* 0x0003a42301007387 */ /* 0x0005e80000100800 */
        /* <DEDUP_REMOVED lines=31> */
[----:B------:R5:W-:Y:S04]  /*10ef0*/  STL [R1+0x424], R87 ;  /* 0x0004245701007387 */ /* 0x000be80000100800 */
[----:B------:R-:W-:Y:S04]  /*10f00*/  STL [R1+0x428], R89 ;  /* 0x0004285901007387 */ /* 0x000fe80000100800 */
[----:B------:R5:W-:Y:S04]  /*10f10*/  STL [R1+0x42c], R91 ;  /* 0x00042c5b01007387 */ /* 0x000be80000100800 */
[----:B0-----:R-:W5:Y:S04]  /*10f20*/  LDL.128 R24, [R1+0x230] ;  /* 0x0002300001187983 */ /* 0x001f680000100c00 */
[----:B-1----:R-:W5:Y:S04]  /*10f30*/  LDL.128 R28, [R1+0x240] ;  /* 0x00024000011c7983 */ /* 0x002f680000100c00 */
[----:B--2---:R-:W2:Y:S04]  /*10f40*/  LDL.128 R32, [R1+0x250] ;  /* 0x0002500001207983 */ /* 0x004ea80000100c00 */
[----:B---3--:R-:W2:Y:S04]  /*10f50*/  LDL.128 R36, [R1+0x260] ;  /* 0x0002600001247983 */ /* 0x008ea80000100c00 */
[----:B------:R-:W2:Y:S04]  /*10f60*/  LDL.128 R40, [R1+0x270] ;  /* 0x0002700001287983 */ /* 0x000ea80000100c00 */
        /* <DEDUP_REMOVED lines=27> */
[----:B------:R-:W-:Y:S01]  /*11120*/  IMAD R172, R5, 0x1000, R172 ;  /* 0x0000100005ac7824 */ /* 0x000fe200078e02ac */
[----:B------:R-:W-:-:S04]  /*11130*/  R2UR UR7, R173 ;  /* 0x00000000ad0772ca */ /* 0x000fc800000e0000 */
[C---:B------:R-:W-:Y:S01]  /*11140*/  R2UR UR6, R172.reuse ;  /* 0x00000000ac0672ca */ /* 0x040fe200000e0000 */
[----:B------:R-:W-:Y:S02]  /*11150*/  VIADD R4, R172, 0x80 ;  /* 0x00000080ac047836 */ /* 0x000fe40000000000 */
[----:B------:R-:W-:Y:S01]  /*11160*/  IMAD.MOV.U32 R5, RZ, RZ, R173 ;  /* 0x000000ffff057224 */ /* 0x000fe200078e00ad */
[----:B--2---:R-:W-:-:S09]  /*11170*/  WARPGROUP.ARRIVE ;  /* 0x00000000000079c5 */ /* 0x004fd20000000000 */
[----:B------:R-:W-:Y:S01]  /*11180*/  HGMMA.64x256x16.F32.BF16 R24, R160, gdesc[UR4].tnspB, R24, gsb0 ;  /* 0x43e00004a0187df0 */ /* 0x000fe20008001818 */
[----:B------:R-:W-:Y:S02]  /*11190*/  R2UR UR6, R4 ;  /* 0x00000000040672ca */ /* 0x000fe400000e0000 */
[----:B------:R-:W-:Y:S01]  /*111a0*/  R2UR UR7, R5 ;  /* 0x00000000050772ca */ /* 0x000fe200000e0000 */
[----:B------:R-:W-:Y:S02]  /*111b0*/  VIADD R4, R172, 0x100 ;  /* 0x00000100ac047836 */ /* 0x000fe40000000000 */
[----:B------:R-:W-:Y:S01]  /*111c0*/  IMAD.MOV.U32 R5, RZ, RZ, R173 ;  /* 0x000000ffff057224 */ /* 0x000fe200078e00ad */
        /* <DEDUP_REMOVED lines=34> */
[----:B------:R-:W-:Y:S01]  /*113f0*/  HGMMA.64x256x16.F32.BF16 R24, R164, gdesc[UR4].tnspB, R24, gsb0 ;  /* 0x43e00004a4187df0 */ /* 0x000fe20008001818 */
[----:B------:R-:W-:Y:S02]  /*11400*/  R2UR UR6, R4 ;  /* 0x00000000040672ca */ /* 0x000fe400000e0000 */
[----:B------:R-:W-:Y:S01]  /*11410*/  R2UR UR7, R5 ;  /* 0x00000000050772ca */ /* 0x000fe200000e0000 */
[----:B------:R-:W-:Y:S01]  /*11420*/  VIADD R172, R172, 0x180 ;  /* 0x00000180acac7836 */ /* 0x000fe20000000000 */
        /* <DEDUP_REMOVED lines=71> */
[----:B------:R-:W-:Y:S03]  /*118a0*/  HGMMA.64x256x16.F32.BF16 R24, R176, gdesc[UR4].tnspB, R24, gsb0 ;  /* 0x43e00004b0187df0 */ /* 0x000fe60008001818 */
        /* <DEDUP_REMOVED lines=33> */
[----:B------:R-:W5:Y:S04]  /*11ac0*/  LDL R4, [R1+0x230] ;  /* 0x0002300001047983 */ /* 0x000f680000100800 */
[----:B0-----:R-:W5:Y:S04]  /*11ad0*/  LDL R72, [R1+0x234] ;  /* 0x0002340001487983 */ /* 0x001f680000100800 */
[----:B------:R-:W5:Y:S04]  /*11ae0*/  LDL R74, [R1+0x238] ;  /* 0x00023800014a7983 */ /* 0x000f680000100800 */
[----:B-1----:R-:W5:Y:S04]  /*11af0*/  LDL R76, [R1+0x23c] ;  /* 0x00023c00014c7983 */ /* 0x002f680000100800 */
[----:B------:R-:W5:Y:S04]  /*11b00*/  LDL R6, [R1+0x240] ;  /* 0x0002400001067983 */ /* 0x000f680000100800 */
[----:B------:R-:W5:Y:S04]  /*11b10*/  LDL R78, [R1+0x244] ;  /* 0x00024400014e7983 */ /* 0x000f680000100800 */
[----:B--2---:R-:W2:Y:S04]  /*11b20*/  LDL R80, [R1+0x248] ;  /* 0x0002480001507983 */ /* 0x004ea80000100800 */
[----:B------:R-:W2:Y:S04]  /*11b30*/  LDL R82, [R1+0x24c] ;  /* 0x00024c0001527983 */ /* 0x000ea80000100800 */
[----:B------:R-:W2:Y:S04]  /*11b40*/  LDL R8, [R1+0x250] ;  /* 0x0002500001087983 */ /* 0x000ea80000100800 */
[----:B---3--:R-:W3:Y:S04]  /*11b50*/  LDL R84, [R1+0x254] ;  /* 0x0002540001547983 */ /* 0x008ee80000100800 */
[----:B------:R-:W3:Y:S04]  /*11b60*/  LDL R86, [R1+0x258] ;  /* 0x0002580001567983 */ /* 0x000ee80000100800 */
[----:B----4-:R-:W4:Y:S04]  /*11b70*/  LDL R88, [R1+0x25c] ;  /* 0x00025c0001587983 */ /* 0x010f280000100800 */
        /* <DEDUP_REMOVED lines=116> */
[----:B------:R-:W-:Y:S01]  /*122c0*/  @!PT LDS RZ, [RZ] ;  /* 0x00000000fffff984 */ /* 0x000fe20000000800 */
[----:B------:R-:W-:Y:S01]  /*122d0*/  @!PT LDS RZ, [RZ] ;  /* 0x00000000fffff984 */ /* 0x000fe20000000800 */
[----:B------:R-:W-:Y:S01]  /*122e0*/  @!PT LDS RZ, [RZ] ;  /* 0x00000000fffff984 */ /* 0x000fe20000000800 */
[----:B------:R-:W-:Y:S01]  /*122f0*/  @!PT LDS RZ, [RZ] ;  /* 0x00000000fffff984 */ /* 0x000fe20000000800 */
[----:B------:R0:W-:Y:S06]  /*12300*/  MEMBAR.ALL.CTA ;  /* 0x0000000000007992 */ /* 0x0001ec0000008000 */
[----:B0-----:R-:W0:Y:S01]  /*12310*/  FENCE.VIEW.ASYNC.S ;  /* 0x00000000000073c6 */ /* 0x001e220000000000 */
[----:B------:R-:W-:Y:S03]  /*12320*/  BSSY B0, `(.L_x_2061) ;  /* 0x000008a000007945 */ /* 0x000fe60003800000 */
        /* <DEDUP_REMOVED lines=8> */
[----:B------:R1:W-:Y:S04]  /*123b0*/  STL [R1+0x250], R8 ;  /* 0x0002500801007387 */ /* 0x0003e80000100800 */
[----:B---3--:R1:W-:Y:S04]  /*123c0*/  STL [R1+0x254], R84 ;  /* 0x0002545401007387 */ /* 0x0083e80000100800 */
[----:B------:R1:W-:Y:S04]  /*123d0*/  STL [R1+0x258], R86 ;  /* 0x0002585601007387 */ /* 0x0003e80000100800 */
[----:B----4-:R1:W-:Y:S04]  /*123e0*/  STL [R1+0x25c], R88 ;  /* 0x00025c5801007387 */ /* 0x0103e80000100800 */
[----:B------:R1:W-:Y:S04]  /*123f0*/  STL [R1+0x260], R10 ;  /* 0x0002600a01007387 */ /* 0x0003e80000100800 */
[----:B------:R1:W-:Y:S04]  /*12400*/  STL [R1+0x264], R90 ;  /* 0x0002645a01007387 */ /* 0x0003e80000100800 */
[----:B-----5:R1:W-:Y:S04]  /*12410*/  STL [R1+0x268], R92 ;  /* 0x0002685c01007387 */ /* 0x0203e80000100800 */
        /* <DEDUP_REMOVED lines=113> */
[----:B0-----:R-:W-:Y:S01]  /*12b30*/  NOP ;  /* 0x0000000000007918 */ /* 0x001fe20000000000 */
[----:B------:R-:W-:Y:S06]  /*12b40*/  BAR.ARV 0xe, 0x100 ;  /* 0x0384000000007b1d */ /* 0x000fec0000002000 */
[----:B------:R-:W-:Y:S05]  /*12b50*/  @P0 BRA `(.L_x_2062) ;  /* 0x0000000000180947 */ /* 0x000fea0003800000 */
[----:B-1----:R-:W2:Y:S04]  /*12b60*/  LDL.64 R6, [R1+0x68] ;  /* 0x0000680001067983 */ /* 0x002ea80000100a00 */
[----:B------:R-:W3:Y:S01]  /*12b70*/  LDL R4, [R1+0x1e8] ;  /* 0x0001e80001047983 */ /* 0x000ee20000100800 */
[----:B--2---:R-:W-:-:S05]  /*12b80*/  MOV R5, R6 ;  /* 0x0000000600057202 */ /* 0x004fca0000000f00 */
[----:B---3--:R-:W-:-:S05]  /*12b90*/  IMAD R4, R4, 0x8, R5 ;  /* 0x0000000804047824 */ /* 0x008fca00078e0205 */
[----:B------:R-:W-:-:S04]  /*12ba0*/  PRMT R4, RZ, 0x654, R4 ;  /* 0x00000654ff047816 */ /* 0x000fc80000000004 */
[----:B------:R0:W-:Y:S03]  /*12bb0*/  SYNCS.ARRIVE.TRANS64.RED.A1T0 RZ, [R4+URZ], RZ ;  /* 0x000000ff04ff79a7 */ /* 0x0001e6000810043f */
.L_x_2062:
[----:B------:R-:W-:Y:S05]  /*12bc0*/  BSYNC B0 ;  /* 0x0000000000007941 */ /* 0x000fea0003800000 */
.L_x_2061:
[C---:B------:R-:W-:Y:S01]  /*12bd0*/  ISETP.GT.AND P0, PT, R0.reuse, R3, PT ;  /* 0x000000030000720c */ /* 0x040fe20003f04270 */
[----:B------:R-:W-:-:S12]  /*12be0*/  VIADD R0, R0, 0xffffffff ;  /* 0xffffffff00007836 */ /* 0x000fd80000000000 */
[----:B------:R-:W-:Y:S05]  /*12bf0*/  @P0 BRA `(.L_x_2063) ;  /* 0xffffff80004c0947 */ /* 0x000fea000383ffff */
[----:B01----:R-:W2:Y:S02]  /*12c00*/  LDL R4, [R1+0x70] ;  /* 0x0000700001047983 */ /* 0x003ea40000100800 */
[----:B--2---:R-:W-:-:S07]  /*12c10*/  IMAD.SHL.U32 R4, R4, 0x40, RZ ;  /* 0x0000004004047824 */ /* 0x004fce00078e00ff */
.L_x_2032:
[----:B------:R-:W0:Y:S01]  /*12c20*/  LDC R3, c[0x0][0x448] ;  /* 0x00011200ff037b82 */ /* 0x000e220000000800 */
[----:B------:R-:W-:-:S07]  /*12c30*/  ULDC UR4, c[0x0][0xad4] ;  /* 0x0002b50000047ab9 */ /* 0x000fce0000000800 */
[----:B------:R-:W1:Y:S01]  /*12c40*/  LDC R8, c[0x0][0xadc] ;  /* 0x0002b700ff087b82 */ /* 0x000e620000000800 */
[----:B0-----:R-:W-:Y:S01]  /*12c50*/  ISETP.NE.AND P0, PT, R3, 0x1, PT ;  /* 0x000000010300780c */ /* 0x001fe20003f05270 */
[----:B------:R-:W-:-:S12]  /*12c60*/  VIADD R3, R4, 0x3f ;  /* 0x0000003f04037836 */ /* 0x000fd80000000000 */
[----:B------:R-:W0:Y:S08]  /*12c70*/  @P0 LDC R6, c[0x0][0x44c] ;  /* 0x00011300ff060b82 */ /* 0x000e300000000800 */
[----:B------:R-:W2:Y:S01]  /*12c80*/  @P0 LDC R5, c[0x0][0x450] ;  /* 0x00011400ff050b82 */ /* 0x000ea20000000800 */
[----:B0-----:R-:W-:-:S05]  /*12c90*/  @P0 IMAD.HI.U32 R4, R3, R6, RZ ;  /* 0x0000000603040227 */ /* 0x001fca00078e00ff */
[----:B--2---:R-:W-:Y:S02]  /*12ca0*/  @P0 SHF.R.U32.HI R3, RZ, R5, R4 ;  /* 0x00000005ff030219 */ /* 0x004fe40000011604 */
[----:B-1----:R-:W-:-:S03]  /*12cb0*/  ISETP.GE.AND P0, PT, R8, 0x1, PT ;  /* 0x000000010800780c */ /* 0x002fc60003f06270 */
[----:B------:R-:W-:-:S04]  /*12cc0*/  IMAD.IADD R3, R158, 0x1, R3 ;  /* 0x000000019e037824 */ /* 0x000fc800078e0203 */
[----:B------:R-:W-:-:S06]  /*12cd0*/  VIADD R4, R3, -UR4 ;  /* 0x8000000403047c36 */ /* 0x000fcc0008000000 */
[----:B------:R-:W-:Y:S05]  /*12ce0*/  @!P0 BRA `(.L_x_2064) ;  /* 0x0000000000448947 */ /* 0x000fea0003800000 */
[----:B------:R-:W-:Y:S01]  /*12cf0*/  ISETP.GT.AND P0, PT, R3, -0x1, PT ;  /* 0xffffffff0300780c */ /* 0x000fe20003f04270 */
[----:B------:R-:W-:-:S12]  /*12d00*/  BSSY B0, `(.L_x_2065) ;  /* 0x000000d000007945 */ /* 0x000fd80003800000 */
        /* <DEDUP_REMOVED lines=8> */
.L_x_2066:
[----:B------:R-:W-:-:S13]  /*12d90*/  ISETP.NE.AND P0, PT, R8, 0x1, PT ;  /* 0x000000010800780c */ /* 0x000fda0003f05270 */
[----:B------:R-:W0:Y:S02]  /*12da0*/  @P0 LDC.64 R6, c[0x0][0xae0] ;  /* 0x0002b800ff060b82 */ /* 0x000e240000000a00 */
[----:B0-----:R-:W-:-:S05]  /*12db0*/  @P0 IMAD.HI.U32 R6, R3, R6, RZ ;  /* 0x0000000603060227 */ /* 0x001fca00078e00ff */
[----:B------:R-:W-:-:S07]  /*12dc0*/  @P0 SHF.R.U32.HI R3, RZ, R7, R6 ;  /* 0x00000007ff030219 */ /* 0x000fce0000011606 */
.L_x_2067:
[----:B------:R-:W-:Y:S05]  /*12dd0*/  BSYNC B0 ;  /* 0x0000000000007941 */ /* 0x000fea0003800000 */
.L_x_2065:
[----:B------:R-:W-:-:S05]  /*12de0*/  IMAD R3, R3, R8, RZ ;  /* 0x0000000803037224 */ /* 0x000fca00078e02ff */
[----:B------:R-:W-:-:S07]  /*12df0*/  VIMNMX R4, R4, R3, !PT ;  /* 0x0000000304047248 */ /* 0x000fce0007fe0100 */
.L_x_2064:
[----:B------:R-:W-:-:S05]  /*12e00*/  VIADD R4, R4, 0x3f ;  /* 0x0000003f04047836 */ /* 0x000fca0000000000 */
[----:B------:R-:W-:-:S04]  /*12e10*/  SHF.R.S32.HI R3, RZ, 0x1f, R4 ;  /* 0x0000001fff037819 */ /* 0x000fc80000011404 */
[----:B------:R-:W-:-:S04]  /*12e20*/  LEA.HI R3, R3, R4, RZ, 0x6 ;  /* 0x0000000403037211 */ /* 0x000fc800078f30ff */
[----:B------:R-:W-:-:S04]  /*12e30*/  SHF.R.S32.HI R3, RZ, 0x6, R3 ;  /* 0x00000006ff037819 */ /* 0x000fc80000011403 */
[----:B------:R-:W-:-:S04]  /*12e40*/  VIMNMX R169, R154, R3, !PT ;  /* 0x000000039aa97248 */ /* 0x000fc80007fe0100 */
[----:B------:R-:W-:-:S13]  /*12e50*/  ISETP.GE.AND P0, PT, R0, R169, PT ;  /* 0x000000a90000720c */ /* 0x000fda0003f06270 */
[----:B------:R-:W-:Y:S05]  /*12e60*/  @!P0 BRA `(.L_x_2068) ;  /* 0x0000007000188947 */ /* 0x000fea0003800000 */
.L_x_2089:
        /* <DEDUP_REMOVED lines=13> */
[----:B------:R-:W-:Y:S01]  /*12f40*/  IMAD.MOV.U32 R10, RZ, RZ, R0 ;  /* 0x000000ffff0a7224 */ /* 0x000fe200078e0000 */
[----:B------:R-:W-:Y:S05]  /*12f50*/  YIELD ;  /* 0x0000000000007946 */ /* 0x000fea0003800000 */
[----:B------:R-:W-:Y:S01]  /*12f60*/  BSSY B0, `(.L_x_2069) ;  /* 0x0000008000007945 */ /* 0x000fe20003800000 */
[----:B------:R-:W-:Y:S01]  /*12f70*/  VIADD R0, R0, 0xffffffff ;  /* 0xffffffff00007836 */ /* 0x000fe20000000000 */
[----:B------:R-:W-:Y:S01]  /*12f80*/  ISETP.GT.AND P0, PT, R10, R169, PT ;  /* 0x000000a90a00720c */ /* 0x000fe20003f04270 */
[----:B-1----:R-:W-:Y:S01]  /*12f90*/  @!P1 IMAD.MOV.U32 R6, RZ, RZ, RZ ;  /* 0x000000ffff069224 */ /* 0x002fe200078e00ff */
[----:B--2---:R-:W-:-:S05]  /*12fa0*/  @!P1 LOP3.LUT R8, R7, 0x1, RZ, 0x3c, !PT ;  /* 0x0000000107089812 */ /* 0x004fca00078e3cff */
[----:B------:R0:W-:Y:S01]  /*12fb0*/  @!P1 STL [R1+0x1ec], R8 ;  /* 0x0001ec0801009387 */ /* 0x0001e20000100800 */
[----:B------:R-:W-:Y:S05]  /*12fc0*/  @!P2 BRA `(.L_x_2070) ;  /* 0x000000000004a947 */ /* 0x000fea0003800000 */
[----:B------:R-:W-:Y:S01]  /*12fd0*/  BPT.TRAP 0x1 ;  /* 0x000000040000795c */ /* 0x000fe20000300000 */
.L_x_2070:
[----:B------:R-:W-:Y:S05]  /*12fe0*/  BSYNC B0 ;  /* 0x0000000000007941 */ /* 0x000fea0003800000 */
.L_x_2069:
[----:B0-----:R-:W2:Y:S02]  /*12ff0*/  LDL.64 R4, [R1+0x8] ;  /* 0x0000080001047983 */ /* 0x001ea40000100a00 */
[----:B--2---:R-:W-:Y:S02]  /*13000*/  MOV R3, R4 ;  /* 0x0000000400037202 */ /* 0x004fe40000000f00 */
[----:B-----5:R-:W-:-:S03]  /*13010*/  SHF.L.U32 R5, R8, 0x1f, RZ ;  /* 0x0000001f08057819 */ /* 0x020fc600000006ff */
[----:B------:R-:W-:-:S04]  /*13020*/  IMAD R6, R6, 0x8, R3 ;  /* 0x0000000806067824 */ /* 0x000fc800078e0203 */
[----:B------:R0:W1:Y:S01]  /*13030*/  SYNCS.PHASECHK.TRANS64.TRYWAIT P1, [R6+URZ], R5 ;  /* 0x00000005060075a7 */ /* 0x000062000802017f */
[----:B------:R0:W5:Y:S01]  /*13040*/  LDL.64 R8, [R1+0x1e8] ;  /* 0x0001e80001087983 */ /* 0x0001620000100a00 */
[----:B------:R-:W-:Y:S04]  /*13050*/  BSSY B0, `(.L_x_2071) ;  /* 0x0000003000007945 */ /* 0x000fe80003800000 */
[----:B------:R-:W-:Y:S05]  /*13060*/  @!P2 BRA `(.L_x_2072) ;  /* 0x000000000004a947 */ /* 0x000fea0003800000 */
[----:B------:R-:W-:Y:S01]  /*13070*/  BPT.TRAP 0x1 ;  /* 0x000000040000795c */ /* 0x000fe20000300000 */
.L_x_2072:
[----:B------:R-:W-:Y:S05]  /*13080*/  BSYNC B0 ;  /* 0x0000000000007941 */ /* 0x000fea0003800000 */
.L_x_2071:
[----:B------:R-:W-:Y:S04]  /*13090*/  BSSY B0, `(.L_x_2073) ;  /* 0x0000006000007945 */ /* 0x000fe80003800000 */
[----:B-1----:R-:W-:Y:S05]  /*130a0*/  @P1 BRA `(.L_x_2074) ;  /* 0x0000000000101947 */ /* 0x002fea0003800000 */
[----:B-----5:R-:W-:Y:S01]  /*130b0*/  IMAD R8, R8, 0x8, R3 ;  /* 0x0000000808087824 */ /* 0x020fe200078e0203 */
[----:B------:R-:W-:-:S04]  /*130c0*/  SHF.L.U32 R9, R9, 0x1f, RZ ;  /* 0x0000001f09097819 */ /* 0x000fc800000006ff */
[----:B------:R-:W1:Y:S02]  /*130d0*/  SYNCS.PHASECHK.TRANS64.TRYWAIT P1, [R8+URZ], R9 ;  /* 0x00000009080075a7 */ /* 0x000e64000802017f */
[----:B-1----:R-:W-:Y:S05]  /*130e0*/  @!P1 BRA `(.L_x_2075) ;  /* 0x000001b000609947 */ /* 0x002fea0003800000 */
.L_x_2074:
[----:B------:R-:W-:Y:S05]  /*130f0*/  BSYNC B0 ;  /* 0x0000000000007941 */ /* 0x000fea0003800000 */
.L_x_2073:
[----:B------:R-:W2:Y:S04]  /*13100*/  LDL R3, [R1+0x1e8] ;  /* 0x0001e80001037983 */ /* 0x000ea80000100800 */
[----:B0-----:R-:W2:Y:S01]  /*13110*/  LD.E.64 R4, desc[UR44][R16.64+0xa0] ;  /* 0x0000a02c10047980 */ /* 0x001ea2000c101b00 */
        /* <DEDUP_REMOVED lines=55> */
.L_x_2077:
[----:B------:R-:W-:Y:S05]  /*13490*/  BSYNC B0 ;  /* 0x0000000000007941 */ /* 0x000fea0003800000 */
.L_x_2076:
        /* <DEDUP_REMOVED lines=8> */
.L_x_2079:
[----:B------:R-:W-:Y:S05]  /*13520*/  BSYNC B0 ;  /* 0x0000000000007941 */ /* 0x000fea0003800000 */
.L_x_2078:
[----:B------:R-:W-:Y:S04]  /*13530*/  BSSY B0, `(.L_x_2080) ;  /* 0x0000004000007945 */ /* 0x000fe80003800000 */
[----:B-1----:R-:W-:Y:S05]  /*13540*/  @P1 BRA `(.L_x_2081) ;  /* 0x0000000000081947 */ /* 0x002fea0003800000 */
[----:B------:R-:W1:Y:S02]  /*13550*/  SYNCS.PHASECHK.TRANS64.TRYWAIT P1, [R18+URZ], R19 ;  /* 0x00000013120075a7 */ /* 0x000e64000802017f */
[----:B-1----:R-:W-:Y:S05]  /*13560*/  @!P1 BRA `(.L_x_2082) ;  /* 0x000001ac00549947 */ /* 0x002fea0003800000 */
.L_x_2081:
[----:B------:R-:W-:Y:S05]  /*13570*/  BSYNC B0 ;  /* 0x0000000000007941 */ /* 0x000fea0003800000 */
.L_x_2080:
[----:B------:R-:W2:Y:S04]  /*13580*/  LDL R7, [R1+0x88] ;  /* 0x0000880001077983 */ /* 0x000ea80000100800 */
[----:B------:R-:W3:Y:S04]  /*13590*/  LDL R3, [R1+0x1e8] ;  /* 0x0001e80001037983 */ /* 0x000ee80000100800 */
[----:B------:R-:W3:Y:S04]  /*135a0*/  LD.E.64 R4, desc[UR44][R16.64+0xb8] ;  /* 0x0000b82c10047980 */ /* 0x000ee8000c101b00 */
[----:B------:R-:W4:Y:S04]  /*135b0*/  LD.E.64 R8, desc[UR44][R16.64+0xb0] ;  /* 0x0000b02c10087980 */ /* 0x000f28000c101b00 */
[----:B------:R-:W-:Y:S04]  /*135c0*/  STL [R1+0x88], R6 ;  /* 0x0000880601007387 */ /* 0x000fe80000100800 */
[----:B------:R-:W5:Y:S04]  /*135d0*/  LD.E.64 R10, desc[UR44][R16.64+0xb0] ;  /* 0x0000b02c100a7980 */ /* 0x000f68000c101b00 */
[----:B------:R-:W-:Y:S04]  /*135e0*/  STL [R1+0x88], R6 ;  /* 0x0000880601007387 */ /* 0x000fe80000100800 */
[----:B------:R-:W5:Y:S04]  /*135f0*/  LD.E.64 R12, desc[UR44][R16.64+0xb0] ;  /* 0x0000b02c100c7980 */ /* 0x000f68000c101b00 */
[----:B------:R-:W-:Y:S04]  /*13600*/  STL [R1+0x88], R6 ;  /* 0x0000880601007387 */ /* 0x000fe80000100800 */
[----:B------:R-:W5:Y:S01]  /*13610*/  LD.E.64 R14, desc[UR44][R16.64+0xb0] ;  /* 0x0000b02c100e7980 */ /* 0x000f62000c101b00 */
[----:B------:R-:W-:Y:S05]  /*13620*/  WARPSYNC.ALL ;  /* 0x0000000000007948 */ /* 0x000fea0003800000 */
[----:B------:R-:W-:Y:S04]  /*13630*/  STL [R1+0x88], R6 ;  /* 0x0000880601007387 */ /* 0x000fe80000100800 */
[----:B01----:R-:W5:Y:S01]  /*13640*/  LD.E.64 R18, desc[UR44][R16.64+0xb0] ;  /* 0x0000b02c10127980 */ /* 0x003f62000c101b00 */
[----:B------:R-:W-:-:S03]  /*13650*/  WARPGROUP.ARRIVE ;  /* 0x00000000000079c5 */ /* 0x000fc60000000000 */
[----:B------:R-:W-:Y:S01]  /*13660*/  STL [R1+0x88], R6 ;  /* 0x0000880601007387 */ /* 0x000fe20000100800 */
[----:B--2---:R-:W-:Y:S01]  /*13670*/  ISETP.NE.U32.AND P1, PT, R7, RZ, PT ;  /* 0x000000ff0700720c */ /* 0x004fe20003f25070 */
[----:B---3--:R-:W-:Y:S01]  /*13680*/  IMAD R4, R3, 0x1000, R4 ;  /* 0x0000100003047824 */ /* 0x008fe200078e0204 */
[----:B------:R-:W-:Y:S02]  /*13690*/  R2UR UR7, R5 ;  /* 0x00000000050772ca */ /* 0x000fe400000e0000 */
[----:B----4-:R-:W-:Y:S02]  /*136a0*/  R2UR UR4, R8 ;  /* 0x00000000080472ca */ /* 0x010fe400000e0000 */
[----:B------:R-:W-:Y:S02]  /*136b0*/  R2UR UR6, R4 ;  /* 0x00000000040672ca */ /* 0x000fe400000e0000 */
[----:B------:R-:W-:-:S05]  /*136c0*/  R2UR UR5, R9 ;  /* 0x00000000090572ca */ /* 0x000fca00000e0000 */
[----:B------:R-:W-:-:S08]  /*136d0*/  VOTEU.ANY UP0, P1 ;  /* 0x00000000003f7886 */ /* 0x000fd00000800100 */
[----:B------:R-:W-:Y:S01]  /*136e0*/  HGMMA.64x64x16.F32.BF16 R24, gdesc[UR4], R24, UP0, gsb0 ;  /* 0x00e00000041879f0 */ /* 0x000fe2000b801818 */
[----:B-----5:R-:W-:Y:S02]  /*136f0*/  VIADD R10, R10, 0x2 ;  /* 0x000000020a0a7836 */ /* 0x020fe40000000000 */
[----:B------:R-:W-:Y:S02]  /*13700*/  VIADD R8, R4, 0x2 ;  /* 0x0000000204087836 */ /* 0x000fe40000000000 */
[----:B------:R-:W-:Y:S01]  /*13710*/  IMAD.MOV.U32 R9, RZ, RZ, R5 ;  /* 0x000000ffff097224 */ /* 0x000fe200078e0005 */
[----:B------:R-:W-:Y:S02]  /*13720*/  R2UR UR4, R10 ;  /* 0x000000000a0472ca */ /* 0x000fe400000e0000 */
[----:B------:R-:W-:Y:S02]  /*13730*/  R2UR UR6, R8 ;  /* 0x00000000080672ca */ /* 0x000fe400000e0000 */
[----:B------:R-:W-:-:S02]  /*13740*/  R2UR UR7, R9 ;  /* 0x00000000090772ca */ /* 0x000fc400000e0000 */
[----:B------:R-:W-:Y:S01]  /*13750*/  R2UR UR5, R11 ;  /* 0x000000000b0572ca */ /* 0x000fe200000e0000 */
[----:B------:R-:W-:Y:S02]  /*13760*/  WARPGROUP.DEPBAR.LE gsb0, 0x0 ;  /* 0x00008000000079c5 */ /* 0x000fe40000010000 */
[----:B------:R-:W2:Y:S01]  /*13770*/  LD.E.64 R20, desc[UR44][R16.64+0xb0] ;  /* 0x0000b02c10147980 */ /* 0x000ea2000c101b00 */
[----:B------:R-:W-:-:S09]  /*13780*/  WARPGROUP.ARRIVE ;  /* 0x00000000000079c5 */ /* 0x000fd20000000000 */
[----:B------:R-:W-:Y:S01]  /*13790*/  HGMMA.64x64x16.F32.BF16 R24, gdesc[UR4], R24, gsb0 ;  /* 0x00e00000041879f0 */ /* 0x000fe20008001818 */
[----:B------:R-:W-:Y:S02]  /*137a0*/  VIADD R12, R12, 0x4 ;  /* 0x000000040c0c7836 */ /* 0x000fe40000000000 */
[----:B------:R-:W-:Y:S02]  /*137b0*/  VIADD R8, R4, 0x4 ;  /* 0x0000000404087836 */ /* 0x000fe40000000000 */
[----:B------:R-:W-:Y:S01]  /*137c0*/  IMAD.MOV.U32 R9, RZ, RZ, R5 ;  /* 0x000000ffff097224 */ /* 0x000fe200078e0005 */
[----:B------:R-:W-:Y:S02]  /*137d0*/  R2UR UR4, R12 ;  /* 0x000000000c0472ca */ /* 0x000fe400000e0000 */
[----:B------:R-:W-:Y:S02]  /*137e0*/  R2UR UR6, R8 ;  /* 0x00000000080672ca */ /* 0x000fe400000e0000 */
[----:B------:R-:W-:-:S02]  /*137f0*/  R2UR UR7, R9 ;  /* 0x00000000090772ca */ /* 0x000fc400000e0000 */
[----:B------:R-:W-:Y:S01]  /*13800*/  R2UR UR5, R13 ;  /* 0x000000000d0572ca */ /* 0x000fe200000e0000 */
[----:B------:R-:W-:Y:S01]  /*13810*/  STL [R1+0x88], R6 ;  /* 0x0000880601007387 */ /* 0x000fe20000100800 */
[----:B------:R-:W-:-:S03]  /*13820*/  WARPGROUP.DEPBAR.LE gsb0, 0x0 ;  /* 0x00008000000079c5 */ /* 0x000fc60000010000 */
[----:B------:R-:W3:Y:S01]  /*13830*/  LD.E.64 R10, desc[UR44][R16.64+0xb0] ;  /* 0x0000b02c100a7980 */ /* 0x000ee2000c101b00 */
[----:B------:R-:W-:-:S07]  /*13840*/  WARPGROUP.ARRIVE ;  /* 0x00000000000079c5 */ /* 0x000fce0000000000 */
        /* <DEDUP_REMOVED lines=10> */
[----:B------:R-:W4:Y:S01]  /*138f0*/  LD.E.64 R12, desc[UR44][R16.64+0xb0] ;  /* 0x0000b02c100c7980 */ /* 0x000f22000c101b00 */
        /* <DEDUP_REMOVED lines=11> */
[----:B------:R-:W5:Y:S01]  /*139b0*/  LD.E.64 R14, desc[UR44][R16.64+0xb0] ;  /* 0x0000b02c100e7980 */ /* 0x000f62000c101b00 */
[----:B------:R-:W-:-:S07]  /*139c0*/  WARPGROUP.ARRIVE ;  /* 0x00000000000079c5 */ /* 0x000fce0000000000 */
[----:B------:R-:W-:Y:S01]  /*139d0*/  HGMMA.64x64x16.F32.BF16 R24, gdesc[UR4], R24, gsb0 ;  /* 0x00e00000041879f0 */ /* 0x000fe20008001818 */
[----:B------:R-:W-:Y:S02]  /*139e0*/  VIADD R8, R4, 0x202 ;  /* 0x0000020204087836 */ /* 0x000fe40000000000 */
[----:B------:R-:W-:-:S03]  /*139f0*/  IMAD.MOV.U32 R9, RZ, RZ, R5 ;  /* 0x000000ffff097224 */ /* 0x000fc600078e0005 */
[----:B------:R-:W-:Y:S02]  /*13a00*/  R2UR UR6, R8 ;  /* 0x00000000080672ca */ /* 0x000fe400000e0000 */
[----:B------:R-:W-:Y:S01]  /*13a10*/  R2UR UR7, R9 ;  /* 0x00000000090772ca */ /* 0x000fe200000e0000 */
[----:B------:R-:W-:Y:S01]  /*13a20*/  STL [R1+0x88], R6 ;  /* 0x0000880601007387 */ /* 0x000fe20000100800 */
[----:B--2---:R-:W-:Y:S01]  /*13a30*/  VIADD R20, R20, 0x202 ;  /* 0x0000020214147836 */ /* 0x004fe20000000000 */
[----:B------:R-:W-:-:S04]  /*13a40*/  R2UR UR5, R21 ;  /* 0x00000000150572ca */ /* 0x000fc800000e0000 */
[----:B------:R-:W-:Y:S01]  /*13a50*/  R2UR UR4, R20 ;  /* 0x00000000140472ca */ /* 0x000fe200000e0000 */
[----:B------:R-:W-:Y:S02]  /*13a60*/  WARPGROUP.DEPBAR.LE gsb0, 0x0 ;  /* 0x00008000000079c5 */ /* 0x000fe40000010000 */
[----:B------:R-:W2:Y:S01]  /*13a70*/  LD.E.64 R18, desc[UR44][R16.64+0xb0] ;  /* 0x0000b02c10127980 */ /* 0x000ea2000c101b00 */
[----:B------:R-:W-:-:S09]  /*13a80*/  WARPGROUP.ARRIVE ;  /* 0x00000000000079c5 */ /* 0x000fd20000000000 */
[----:B------:R-:W-:Y:S01]  /*13a90*/  HGMMA.64x64x16.F32.BF16 R24, gdesc[UR4], R24, gsb0 ;  /* 0x00e00000041879f0 */ /* 0x000fe20008001818 */
[----:B------:R-:W-:Y:S02]  /*13aa0*/  VIADD R8, R4, 0x204 ;  /* 0x0000020404087836 */ /* 0x000fe40000000000 */
[----:B------:R-:W-:-:S03]  /*13ab0*/  IMAD.MOV.U32 R9, RZ, RZ, R5 ;  /* 0x000000ffff097224 */ /* 0x000fc600078e0005 */
[----:B------:R-:W-:Y:S02]  /*13ac0*/  R2UR UR6, R8 ;  /* 0x00000000080672ca */ /* 0x000fe400000e0000 */
[----:B------:R-:W-:Y:S01]  /*13ad0*/  R2UR UR7, R9 ;  /* 0x00000000090772ca */ /* 0x000fe200000e0000 */
[----:B------:R-:W-:Y:S01]  /*13ae0*/  STL [R1+0x88], R6 ;  /* 0x0000880601007387 */ /* 0x000fe20000100800 */
[----:B---3--:R-:W-:Y:S01]  /*13af0*/  VIADD R10, R10, 0x204 ;  /* 0x000002040a0a7836 */ /* 0x008fe20000000000 */
[----:B------:R-:W-:-:S04]  /*13b00*/  R2UR UR5, R11 ;  /* 0x000000000b0572ca */ /* 0x000fc800000e0000 */
[----:B------:R-:W-:Y:S01]  /*13b10*/  R2UR UR4, R10 ;  /* 0x000000000a0472ca */ /* 0x000fe200000e0000 */
[----:B------:R-:W-:Y:S02]  /*13b20*/  WARPGROUP.DEPBAR.LE gsb0, 0x0 ;  /* 0x00008000000079c5 */ /* 0x000fe40000010000 */
[----:B------:R-:W3:Y:S01]  /*13b30*/  LD.E.64 R20, desc[UR44][R16.64+0xb0] ;  /* 0x0000b02c10147980 */ /* 0x000ee2000c101b00 */
[----:B------:R-:W-:-:S09]  /*13b40*/  WARPGROUP.ARRIVE ;  /* 0x00000000000079c5 */ /* 0x000fd20000000000 */
[----:B------:R-:W-:Y:S01]  /*13b50*/  HGMMA.64x64x16.F32.BF16 R24, gdesc[UR4], R24, gsb0 ;  /* 0x00e00000041879f0 */ /* 0x000fe20008001818 */
[----:B------:R-:W-:Y:S02]  /*13b60*/  VIADD R8, R4, 0x206 ;  /* 0x0000020604087836 */ /* 0x000fe40000000000 */
[----:B------:R-:W-:-:S03]  /*13b70*/  IMAD.MOV.U32 R9, RZ, RZ, R5 ;  /* 0x000000ffff097224 */ /* 0x000fc600078e0005 */
[----:B------:R-:W-:Y:S02]  /*13b80*/  R2UR UR6, R8 ;  /* 0x00000000080672ca */ /* 0x000fe400000e0000 */
[----:B------:R-:W-:Y:S01]  /*13b90*/  R2UR UR7, R9 ;  /* 0x00000000090772ca */ /* 0x000fe200000e0000 */
[----:B------:R-:W-:Y:S01]  /*13ba0*/  STL [R1+0x88], R6 ;  /* 0x0000880601007387 */ /* 0x000fe20000100800 */
[----:B----4-:R-:W-:Y:S01]  /*13bb0*/  VIADD R12, R12, 0x206 ;  /* 0x000002060c0c7836 */ /* 0x010fe20000000000 */
[----:B------:R-:W-:-:S04]  /*13bc0*/  R2UR UR5, R13 ;  /* 0x000000000d0572ca */ /* 0x000fc800000e0000 */
[----:B------:R-:W-:Y:S01]  /*13bd0*/  R2UR UR4, R12 ;  /* 0x000000000c0472ca */ /* 0x000fe200000e0000 */
[----:B------:R-:W-:Y:S02]  /*13be0*/  WARPGROUP.DEPBAR.LE gsb0, 0x0 ;  /* 0x00008000000079c5 */ /* 0x000fe40000010000 */
[----:B------:R-:W4:Y:S01]  /*13bf0*/  LD.E.64 R10, desc[UR44][R16.64+0xb0] ;  /* 0x0000b02c100a7980 */ /* 0x000f22000c101b00 */
[----:B------:R-:W-:-:S09]  /*13c00*/  WARPGROUP.ARRIVE ;  /* 0x00000000000079c5 */ /* 0x000fd20000000000 */
[----:B------:R-:W-:Y:S01]  /*13c10*/  HGMMA.64x64x16.F32.BF16 R24, gdesc[UR4], R24, gsb0 ;  /* 0x00e00000041879f0 */ /* 0x000fe20008001818 */
[----:B------:R-:W-:Y:S02]  /*13c20*/  VIADD R8, R4, 0x400 ;  /* 0x0000040004087836 */ /* 0x000fe40000000000 */
[----:B------:R-:W-:-:S03]  /*13c30*/  IMAD.MOV.U32 R9, RZ, RZ, R5 ;  /* 0x000000ffff097224 */ /* 0x000fc600078e0005 */
[----:B------:R-:W-:Y:S02]  /*13c40*/  R2UR UR6, R8 ;  /* 0x00000000080672ca */ /* 0x000fe400000e0000 */
[----:B------:R-:W-:Y:S01]  /*13c50*/  R2UR UR7, R9 ;  /* 0x00000000090772ca */ /* 0x000fe200000e0000 */
[----:B------:R-:W-:Y:S01]  /*13c60*/  STL [R1+0x88], R6 ;  /* 0x0000880601007387 */ /* 0x000fe20000100800 */
[----:B-----5:R-:W-:Y:S01]  /*13c70*/  VIADD R14, R14, 0x400 ;  /* 0x000004000e0e7836 */ /* 0x020fe20000000000 */
[----:B------:R-:W-:-:S04]  /*13c80*/  R2UR UR5, R15 ;  /* 0x000000000f0572ca */ /* 0x000fc800000e0000 */
[----:B------:R-:W-:Y:S01]  /*13c90*/  R2UR UR4, R14 ;  /* 0x000000000e0472ca */ /* 0x000fe200000e0000 */
[----:B------:R-:W-:Y:S02]  /*13ca0*/  WARPGROUP.DEPBAR.LE gsb0, 0x0 ;  /* 0x00008000000079c5 */ /* 0x000fe40000010000 */
[----:B------:R-:W5:Y:S01]  /*13cb0*/  LD.E.64 R12, desc[UR44][R16.64+0xb0] ;  /* 0x0000b02c100c7980 */ /* 0x000f62000c101b00 */
[----:B------:R-:W-:-:S09]  /*13cc0*/  WARPGROUP.ARRIVE ;  /* 0x00000000000079c5 */ /* 0x000fd20000000000 */
        /* <DEDUP_REMOVED lines=85> */
[----:B------:R-:W0:Y:S01]  /*14220*/  SHFL.IDX PT, R3, R159, RZ, 0x1f ;  /* 0x00001fff9f037589 */ /* 0x000e2200000e0000 */
[----:B------:R-:W-:Y:S02]  /*14230*/  VIADD R8, R4, 0x800 ;  /* 0x0000080004087836 */ /* 0x000fe40000000000 */
[----:B------:R-:W-:Y:S01]  /*14240*/  IMAD.MOV.U32 R57, RZ, RZ, R5 ;  /* 0x000000ffff397224 */ /* 0x000fe200078e0005 */
[----:B------:R-:W-:Y:S02]  /*14250*/  UMOV UR4, 0x1 ;  /* 0x0000000100047882 */ /* 0x000fe40000000000 */
[----:B------:R-:W-:Y:S02]  /*14260*/  UISETP.NE.U32.AND UP0, UPT, UR4, URZ, UPT ;  /* 0x0000003f0400728c */ /* 0x000fe4000bf05070 */
[----:B------:R-:W-:Y:S02]  /*14270*/  R2UR UR11, R57 ;  /* 0x00000000390b72ca */ /* 0x000fe400000e0000 */
[----:B0-----:R-:W-:-:S04]  /*14280*/  ISETP.GT.AND P1, PT, R3, 0x7f, PT ;  /* 0x0000007f0300780c */ /* 0x001fc80003f24270 */
[----:B------:R-:W-:-:S05]  /*14290*/  SEL R3, RZ, 0x2, !P1 ;  /* 0x00000002ff037807 */ /* 0x000fca0004800000 */
[----:B------:R-:W-:Y:S01]  /*142a0*/  IMAD.IADD R56, R3, 0x1, R8 ;  /* 0x0000000103387824 */ /* 0x000fe200078e0208 */
[----:B-----5:R-:W-:-:S04]  /*142b0*/  IADD3 R10, R10, 0x800, R3 ;  /* 0x000008000a0a7810 */ /* 0x020fc80007ffe003 */
[----:B------:R-:W-:Y:S02]  /*142c0*/  R2UR UR10, R56 ;  /* 0x00000000380a72ca */ /* 0x000fe400000e0000 */
[----:B------:R-:W-:Y:S02]  /*142d0*/  R2UR UR8, R10 ;  /* 0x000000000a0872ca */ /* 0x000fe400000e0000 */
[----:B------:R-:W-:Y:S01]  /*142e0*/  R2UR UR9, R11 ;  /* 0x000000000b0972ca */ /* 0x000fe200000e0000 */
[----:B------:R-:W-:Y:S01]  /*142f0*/  STL [R1+0x88], R6 ;  /* 0x0000880601007387 */ /* 0x000fe20000100800 */
[----:B------:R-:W-:-:S03]  /*14300*/  WARPGROUP.DEPBAR.LE gsb0, 0x0 ;  /* 0x00008000000079c5 */ /* 0x000fc60000010000 */
[----:B------:R-:W5:Y:S01]  /*14310*/  LD.E.64 R20, desc[UR44][R16.64+0xb0] ;  /* 0x0000b02c10147980 */ /* 0x000f62000c101b00 */
[----:B------:R-:W-:-:S07]  /*14320*/  WARPGROUP.ARRIVE ;  /* 0x00000000000079c5 */ /* 0x000fce0000000000 */
[----:B------:R-:W-:Y:S01]  /*14330*/  HGMMA.64x64x16.F32.BF16 R24, gdesc[UR8], R24, UP0, gsb0 ;  /* 0x00e00000081879f0 */ /* 0x000fe2000b801818 */
[----:B------:R-:W-:-:S05]  /*14340*/  IMAD.MOV.U32 R9, RZ, RZ, 0x4 ;  /* 0x00000004ff097424 */ /* 0x000fca00078e00ff */
[----:B------:R-:W-:Y:S01]  /*14350*/  SEL R7, R9, 0x2, P1 ;  /* 0x0000000209077807 */ /* 0x000fe20000800000 */
[----:B------:R-:W-:-:S04]  /*14360*/  IMAD.MOV.U32 R11, RZ, RZ, R5 ;  /* 0x000000ffff0b7224 */ /* 0x000fc800078e0005 */
[----:B------:R-:W-:Y:S01]  /*14370*/  IMAD.IADD R10, R8, 0x1, R7 ;  /* 0x00000001080a7824 */ /* 0x000fe200078e0207 */
[----:B------:R-:W-:-:S04]  /*14380*/  R2UR UR7, R11 ;  /* 0x000000000b0772ca */ /* 0x000fc800000e0000 */
[----:B------:R-:W-:Y:S01]  /*14390*/  R2UR UR6, R10 ;  /* 0x000000000a0672ca */ /* 0x000fe200000e0000 */
[----:B------:R-:W-:Y:S01]  /*143a0*/  STL [R1+0x88], R6 ;  /* 0x0000880601007387 */ /* 0x000fe20000100800 */
[----:B--2---:R-:W-:Y:S02]  /*143b0*/  IADD3 R12, R7, 0x800, R12 ;  /* 0x00000800070c7810 */ /* 0x004fe40007ffe00c */
[----:B------:R-:W-:Y:S02]  /*143c0*/  R2UR UR5, R13 ;  /* 0x000000000d0572ca */ /* 0x000fe400000e0000 */
[----:B------:R-:W-:Y:S01]  /*143d0*/  R2UR UR4, R12 ;  /* 0x000000000c0472ca */ /* 0x000fe200000e0000 */
[----:B------:R-:W-:Y:S02]  /*143e0*/  WARPGROUP.DEPBAR.LE gsb0, 0x0 ;  /* 0x00008000000079c5 */ /* 0x000fe40000010000 */
[----:B------:R-:W2:Y:S01]  /*143f0*/  LD.E.64 R56, desc[UR44][R16.64+0xb0] ;  /* 0x0000b02c10387980 */ /* 0x000ea2000c101b00 */
[----:B------:R-:W-:-:S09]  /*14400*/  WARPGROUP.ARRIVE ;  /* 0x00000000000079c5 */ /* 0x000fd20000000000 */
[----:B------:R-:W-:Y:S01]  /*14410*/  HGMMA.64x64x16.F32.BF16 R24, gdesc[UR4], R24, gsb0 ;  /* 0x00e00000041879f0 */ /* 0x000fe20008001818 */
[----:B------:R-:W-:Y:S01]  /*14420*/  SEL R9, R9, 0x6, !P1 ;  /* 0x0000000609097807 */ /* 0x000fe20004800000 */
[----:B------:R-:W-:-:S04]  /*14430*/  IMAD.MOV.U32 R11, RZ, RZ, R5 ;  /* 0x000000ffff0b7224 */ /* 0x000fc800078e0005 */
[----:B------:R-:W-:Y:S01]  /*14440*/  IMAD.IADD R10, R8, 0x1, R9 ;  /* 0x00000001080a7824 */ /* 0x000fe200078e0209 */
[----:B------:R-:W-:-:S04]  /*14450*/  R2UR UR7, R11 ;  /* 0x000000000b0772ca */ /* 0x000fc800000e0000 */
[----:B------:R-:W-:Y:S01]  /*14460*/  R2UR UR6, R10 ;  /* 0x000000000a0672ca */ /* 0x000fe200000e0000 */
[----:B------:R-:W-:Y:S01]  /*14470*/  STL [R1+0x88], R6 ;  /* 0x0000880601007387 */ /* 0x000fe20000100800 */
[----:B---3--:R-:W-:Y:S02]  /*14480*/  IADD3 R14, R9, 0x800, R14 ;  /* 0x00000800090e7810 */ /* 0x008fe40007ffe00e */
[----:B------:R-:W-:Y:S02]  /*14490*/  R2UR UR5, R15 ;  /* 0x000000000f0572ca */ /* 0x000fe400000e0000 */
[----:B------:R-:W-:Y:S01]  /*144a0*/  R2UR UR4, R14 ;  /* 0x000000000e0472ca */ /* 0x000fe200000e0000 */
[----:B------:R-:W-:Y:S02]  /*144b0*/  WARPGROUP.DEPBAR.LE gsb0, 0x0 ;  /* 0x00008000000079c5 */ /* 0x000fe40000010000 */
[----:B------:R-:W3:Y:S01]  /*144c0*/  LD.E.64 R12, desc[UR44][R16.64+0xb0] ;  /* 0x0000b02c100c7980 */ /* 0x000ee2000c101b00 */
[----:B------:R-:W-:-:S09]  /*144d0*/  WARPGROUP.ARRIVE ;  /* 0x00000000000079c5 */ /* 0x000fd20000000000 */
[----:B------:R-:W-:Y:S01]  /*144e0*/  HGMMA.64x64x16.F32.BF16 R24, gdesc[UR4], R24, gsb0 ;  /* 0x00e00000041879f0 */ /* 0x000fe20008001818 */
[----:B------:R-:W-:Y:S02]  /*144f0*/  IMAD.MOV.U32 R8, RZ, RZ, 0x28 ;  /* 0x00000028ff087424 */ /* 0x000fe400078e00ff */
[----:B------:R-:W-:-:S03]  /*14500*/  IMAD.MOV.U32 R11, RZ, RZ, 0xa00 ;  /* 0x00000a00ff0b7424 */ /* 0x000fc600078e00ff */
[----:B------:R-:W-:Y:S02]  /*14510*/  SEL R8, R8, 0x26, P1 ;  /* 0x0000002608087807 */ /* 0x000fe40000800000 */
[----:B------:R-:W-:-:S05]  /*14520*/  SEL R11, R11, 0x980, P1 ;  /* 0x000009800b0b7807 */ /* 0x000fca0000800000 */
[----:B------:R-:W-:-:S05]  /*14530*/  IMAD.IADD R8, R8, 0x1, R11 ;  /* 0x0000000108087824 */ /* 0x000fca00078e020b */
[----:B------:R-:W-:-:S05]  /*14540*/  LOP3.LUT R11, R8, 0xa06, RZ, 0xc0, !PT ;  /* 0x00000a06080b7812 */ /* 0x000fca00078ec0ff */
[----:B------:R-:W-:-:S05]  /*14550*/  IMAD.IADD R10, R4, 0x1, R11 ;  /* 0x00000001040a7824 */ /* 0x000fca00078e020b */
[----:B------:R-:W-:Y:S01]  /*14560*/  R2UR UR6, R10 ;  /* 0x000000000a0672ca */ /* 0x000fe200000e0000 */
[----:B----4-:R-:W-:Y:S02]  /*14570*/  IMAD.IADD R18, R11, 0x1, R18 ;  /* 0x000000010b127824 */ /* 0x010fe400078e0212 */
[----:B------:R-:W-:Y:S01]  /*14580*/  IMAD.MOV.U32 R11, RZ, RZ, R5 ;  /* 0x000000ffff0b7224 */ /* 0x000fe200078e0005 */
[----:B------:R-:W-:Y:S02]  /*14590*/  R2UR UR5, R19 ;  /* 0x00000000130572ca */ /* 0x000fe400000e0000 */
[----:B------:R-:W-:Y:S02]  /*145a0*/  R2UR UR4, R18 ;  /* 0x00000000120472ca */ /* 0x000fe400000e0000 */
[----:B------:R-:W-:Y:S01]  /*145b0*/  R2UR UR7, R11 ;  /* 0x000000000b0772ca */ /* 0x000fe200000e0000 */
[----:B------:R-:W-:Y:S01]  /*145c0*/  STL [R1+0x88], R6 ;  /* 0x0000880601007387 */ /* 0x000fe20000100800 */
[----:B------:R-:W-:-:S03]  /*145d0*/  WARPGROUP.DEPBAR.LE gsb0, 0x0 ;  /* 0x00008000000079c5 */ /* 0x000fc60000010000 */
[----:B------:R-:W4:Y:S01]  /*145e0*/  LD.E.64 R14, desc[UR44][R16.64+0xb0] ;  /* 0x0000b02c100e7980 */ /* 0x000f22000c101b00 */
[----:B------:R-:W-:-:S07]  /*145f0*/  WARPGROUP.ARRIVE ;  /* 0x00000000000079c5 */ /* 0x000fce0000000000 */
[----:B------:R-:W-:Y:S01]  /*14600*/  HGMMA.64x64x16.F32.BF16 R24, gdesc[UR4], R24, gsb0 ;  /* 0x00e00000041879f0 */ /* 0x000fe20008001818 */
[----:B------:R-:W-:Y:S02]  /*14610*/  VIADD R8, R4, 0xa00 ;  /* 0x00000a0004087836 */ /* 0x000fe40000000000 */
[----:B------:R-:W-:Y:S02]  /*14620*/  IMAD.MOV.U32 R11, RZ, RZ, R5 ;  /* 0x000000ffff0b7224 */ /* 0x000fe400078e0005 */
[----:B------:R-:W-:-:S03]  /*14630*/  IMAD.IADD R10, R3, 0x1, R8 ;  /* 0x00000001030a7824 */ /* 0x000fc600078e0208 */
[----:B------:R-:W-:Y:S02]  /*14640*/  R2UR UR7, R11 ;  /* 0x000000000b0772ca */ /* 0x000fe400000e0000 */
[----:B------:R-:W-:Y:S01]  /*14650*/  R2UR UR6, R10 ;  /* 0x000000000a0672ca */ /* 0x000fe200000e0000 */
[----:B------:R-:W-:Y:S01]  /*14660*/  STL [R1+0x88], R6 ;  /* 0x0000880601007387 */ /* 0x000fe20000100800 */
[----:B-----5:R-:W-:Y:S02]  /*14670*/  IADD3 R20, R3, 0xa00, R20 ;  /* 0x00000a0003147810 */ /* 0x020fe40007ffe014 */
[----:B------:R-:W-:Y:S02]  /*14680*/  R2UR UR5, R21 ;  /* 0x00000000150572ca */ /* 0x000fe400000e0000 */
[----:B------:R-:W-:Y:S01]  /*14690*/  R2UR UR4, R20 ;  /* 0x00000000140472ca */ /* 0x000fe200000e0000 */
[----:B------:R-:W-:Y:S02]  /*146a0*/  WARPGROUP.DEPBAR.LE gsb0, 0x0 ;  /* 0x00008000000079c5 */ /* 0x000fe40000010000 */
[----:B------:R-:W5:Y:S01]  /*146b0*/  LD.E.64 R18, desc[UR44][R16.64+0xb0] ;  /* 0x0000b02c10127980 */ /* 0x000f62000c101b00 */
[----:B------:R-:W-:-:S09]  /*146c0*/  WARPGROUP.ARRIVE ;  /* 0x00000000000079c5 */ /* 0x000fd20000000000 */
[----:B------:R-:W-:Y:S01]  /*146d0*/  HGMMA.64x64x16.F32.BF16 R24, gdesc[UR4], R24, gsb0 ;  /* 0x00e00000041879f0 */ /* 0x000fe20008001818 */
[----:B------:R-:W-:Y:S02]  /*146e0*/  IMAD.IADD R10, R7, 0x1, R8 ;  /* 0x00000001070a7824 */ /* 0x000fe400078e0208 */
[----:B------:R-:W-:-:S03]  /*146f0*/  IMAD.MOV.U32 R11, RZ, RZ, R5 ;  /* 0x000000ffff0b7224 */ /* 0x000fc600078e0005 */
[----:B------:R-:W-:Y:S02]  /*14700*/  R2UR UR6, R10 ;  /* 0x000000000a0672ca */ /* 0x000fe400000e0000 */
        /* <DEDUP_REMOVED lines=9> */
[----:B------:R-:W-:Y:S02]  /*147a0*/  IMAD.IADD R10, R9, 0x1, R8 ;  /* 0x00000001090a7824 */ /* 0x000fe400078e0208 */
[----:B------:R-:W-:-:S03]  /*147b0*/  IMAD.MOV.U32 R11, RZ, RZ, R5 ;  /* 0x000000ffff0b7224 */ /* 0x000fc600078e0005 */
[----:B------:R-:W-:Y:S02]  /*147c0*/  R2UR UR6, R10 ;  /* 0x000000000a0672ca */ /* 0x000fe400000e0000 */
        /* <DEDUP_REMOVED lines=73> */
[----:B------:R-:W-:Y:S02]  /*14c60*/  IMAD.MOV.U32 R11, RZ, RZ, R13 ;  /* 0x000000ffff0b7224 */ /* 0x000fe400078e000d */
        /* <DEDUP_REMOVED lines=8> */
[----:B------:R-:W-:Y:S03]  /*14cf0*/  HGMMA.64x64x16.F32.BF16 R24, gdesc[UR4], R24, gsb0 ;  /* 0x00e00000041879f0 */ /* 0x000fe60008001818 */
[----:B------:R-:W0:Y:S01]  /*14d00*/  S2R R59, SR_TID.X ;  /* 0x00000000003b7919 */ /* 0x000e220000002100 */
[----:B------:R-:W-:Y:S02]  /*14d10*/  VIADD R8, R4, 0xe00 ;  /* 0x00000e0004087836 */ /* 0x000fe40000000000 */
[----:B------:R-:W-:Y:S02]  /*14d20*/  IMAD.MOV.U32 R11, RZ, RZ, R5 ;  /* 0x000000ffff0b7224 */ /* 0x000fe400078e0005 */
[----:B------:R-:W-:-:S03]  /*14d30*/  IMAD.IADD R10, R3, 0x1, R8 ;  /* 0x00000001030a7824 */ /* 0x000fc600078e0208 */
[----:B------:R-:W-:Y:S02]  /*14d40*/  R2UR UR7, R11 ;  /* 0x000000000b0772ca */ /* 0x000fe400000e0000 */
[----:B------:R-:W-:Y:S02]  /*14d50*/  R2UR UR6, R10 ;  /* 0x000000000a0672ca */ /* 0x000fe400000e0000 */
[----:B-----5:R-:W-:Y:S02]  /*14d60*/  IADD3 R14, R3, 0xe00, R14 ;  /* 0x00000e00030e7810 */ /* 0x020fe40007ffe00e */
[----:B------:R-:W-:Y:S02]  /*14d70*/  R2UR UR5, R15 ;  /* 0x000000000f0572ca */ /* 0x000fe400000e0000 */
[----:B------:R-:W-:Y:S02]  /*14d80*/  R2UR UR4, R14 ;  /* 0x000000000e0472ca */ /* 0x000fe400000e0000 */
[----:B0-----:R-:W-:-:S04]  /*14d90*/  LOP3.LUT R59, R59, 0x7f, RZ, 0xc0, !PT ;  /* 0x0000007f3b3b7812 */ /* 0x001fc800078ec0ff */
[----:B------:R-:W-:-:S13]  /*14da0*/  ISETP.NE.AND P2, PT, R59, RZ, PT ;  /* 0x000000ff3b00720c */ /* 0x000fda0003f45270 */
[----:B------:R-:W5:Y:S04]  /*14db0*/  @!P2 LDL.64 R56, [R1+0x30] ;  /* 0x000030000138a983 */ /* 0x000f680000100a00 */
[----:B------:R-:W5:Y:S01]  /*14dc0*/  @!P2 LDL R59, [R1+0x1e8] ;  /* 0x0001e800013ba983 */ /* 0x000f620000100800 */
[----:B------:R-:W-:Y:S02]  /*14dd0*/  WARPGROUP.DEPBAR.LE gsb0, 0x0 ;  /* 0x00008000000079c5 */ /* 0x000fe40000010000 */
[----:B------:R-:W-:-:S06]  /*14de0*/  WARPGROUP.ARRIVE ;  /* 0x00000000000079c5 */ /* 0x000fcc0000000000 */
        /* <DEDUP_REMOVED lines=11> */
[----:B------:R-:W-:-:S05]  /*14ea0*/  IMAD.IADD R8, R9, 0x1, R8 ;  /* 0x0000000109087824 */ /* 0x000fca00078e0208 */
[----:B------:R-:W-:Y:S02]  /*14eb0*/  R2UR UR6, R8 ;  /* 0x00000000080672ca */ /* 0x000fe400000e0000 */
[----:B---3--:R-:W-:Y:S01]  /*14ec0*/  IADD3 R20, R9, 0xe00, R20 ;  /* 0x00000e0009147810 */ /* 0x008fe20007ffe014 */
[----:B------:R-:W-:Y:S01]  /*14ed0*/  IMAD.MOV.U32 R9, RZ, RZ, R5 ;  /* 0x000000ffff097224 */ /* 0x000fe200078e0005 */
[----:B------:R-:W-:Y:S02]  /*14ee0*/  R2UR UR5, R21 ;  /* 0x00000000150572ca */ /* 0x000fe400000e0000 */
        /* <DEDUP_REMOVED lines=14> */
[----:B----4-:R-:W-:Y:S01]  /*14fd0*/  IMAD.IADD R12, R3, 0x1, R12 ;  /* 0x00000001030c7824 */ /* 0x010fe200078e020c */
[----:B------:R-:W-:-:S04]  /*14fe0*/  R2UR UR5, R13 ;  /* 0x000000000d0572ca */ /* 0x000fc800000e0000 */
[----:B------:R-:W-:Y:S01]  /*14ff0*/  R2UR UR4, R12 ;  /* 0x000000000c0472ca */ /* 0x000fe200000e0000 */
[----:B------:R-:W-:Y:S02]  /*15000*/  WARPGROUP.DEPBAR.LE gsb0, 0x0 ;  /* 0x00008000000079c5 */ /* 0x000fe40000010000 */
[----:B------:R-:W-:-:S10]  /*15010*/  WARPGROUP.ARRIVE ;  /* 0x00000000000079c5 */ /* 0x000fd40000000000 */
[----:B------:R-:W-:Y:S01]  /*15020*/  HGMMA.64x64x16.F32.BF16 R24, gdesc[UR4], R24, gsb0 ;  /* 0x00e00000041879f0 */ /* 0x000fe20008001818 */
[----:B------:R0:W-:Y:S01]  /*15030*/  STL [R1+0x88], R6 ;  /* 0x0000880601007387 */ /* 0x0001e20000100800 */
[----:B-----5:R-:W-:-:S05]  /*15040*/  @!P2 MOV R56, R56 ;  /* 0x000000380038a202 */ /* 0x020fca0000000f00 */
[----:B------:R-:W-:-:S05]  /*15050*/  @!P2 IMAD R59, R59, 0x8, R56 ;  /* 0x000000083b3ba824 */ /* 0x000fca00078e0238 */
[----:B------:R-:W-:Y:S01]  /*15060*/  @!P2 PRMT R59, RZ, 0x654, R59 ;  /* 0x00000654ff3ba816 */ /* 0x000fe2000000003b */
[----:B------:R-:W-:-:S03]  /*15070*/  WARPGROUP.DEPBAR.LE gsb0, 0x0 ;  /* 0x00008000000079c5 */ /* 0x000fc60000010000 */
[----:B------:R1:W-:Y:S01]  /*15080*/  @!P2 SYNCS.ARRIVE.TRANS64.RED.A1T0 RZ, [R59+URZ], RZ ;  /* 0x000000ff3bffa9a7 */ /* 0x0003e2000810043f */
[----:B------:R-:W2:Y:S04]  /*15090*/  LDL.64 R10, [R1+0x120] ;  /* 0x00012000010a7983 */ /* 0x000ea80000100a00 */
[----:B------:R-:W0:Y:S04]  /*150a0*/  LDL.64 R8, [R1+0x200] ;  /* 0x0002000001087983 */ /* 0x000e280000100a00 */
[----:B------:R-:W3:Y:S04]  /*150b0*/  LDL R13, [R1+0x220] ;  /* 0x00022000010d7983 */ /* 0x000ee80000100800 */
[----:B------:R-:W4:Y:S04]  /*150c0*/  LDL.64 R14, [R1+0x210] ;  /* 0x00021000010e7983 */ /* 0x000f280000100a00 */
[----:B------:R-:W5:Y:S04]  /*150d0*/  LDL.64 R18, [R1+0xd8] ;  /* 0x0000d80001127983 */ /* 0x000f680000100a00 */
[----:B--2---:R-:W2:Y:S02]  /*150e0*/  LD.E R10, desc[UR44][R10.64] ;  /* 0x0000002c0a0a7980 */ /* 0x004ea4000c101900 */
[-C--:B--2---:R-:W-:Y:S01]  /*150f0*/  FMUL.FTZ R57, R24, R10.reuse ;  /* 0x0000000a18397220 */ /* 0x084fe20000410000 */
[-C--:B------:R-:W-:Y:S01]  /*15100*/  FMUL.FTZ R4, R26, R10.reuse ;  /* 0x0000000a1a047220 */ /* 0x080fe20000410000 */
[-C--:B------:R-:W-:Y:S01]  /*15110*/  FMUL.FTZ R5, R25, R10.reuse ;  /* 0x0000000a19057220 */ /* 0x080fe20000410000 */
[-C--:B------:R-:W-:Y:S01]  /*15120*/  FMUL.FTZ R3, R27, R10.reuse ;  /* 0x0000000a1b037220 */ /* 0x080fe20000410000 */
[----:B------:R-:W-:-:S02]  /*15130*/  FMUL.FTZ R66, R28, R10 ;  /* 0x0000000a1c427220 */ /* 0x000fc40000410000 */
[----:B------:R-:W0:Y:S01]  /*15140*/  MUFU.TANH R57, R57 ;  /* 0x0000003900397308 */ /* 0x000e220000002400 */
[-C--:B------:R-:W-:Y:S01]  /*15150*/  FMUL.FTZ R167, R30, R10.reuse ;  /* 0x0000000a1ea77220 */ /* 0x080fe20000410000 */
[----:B------:R-:W-:-:S06]  /*15160*/  FMUL.FTZ R163, R29, R10 ;  /* 0x0000000a1da37220 */ /* 0x000fcc0000410000 */
[----:B------:R-:W2:Y:S01]  /*15170*/  MUFU.TANH R4, R4 ;  /* 0x0000000400047308 */ /* 0x000ea20000002400 */
[----:B------:R-:W-:-:S07]  /*15180*/  FMUL.FTZ R158, R31, R10 ;  /* 0x0000000a1f9e7220 */ /* 0x000fce0000410000 */
[----:B------:R-:W1:Y:S01]  /*15190*/  MUFU.TANH R5, R5 ;  /* 0x0000000500057308 */ /* 0x000e620000002400 */
[-C--:B------:R-:W-:Y:S01]  /*151a0*/  FMUL.FTZ R77, R32, R10.reuse ;  /* 0x0000000a204d7220 */ /* 0x080fe20000410000 */
[----:B------:R-:W-:-:S06]  /*151b0*/  FMUL.FTZ R168, R34, R10 ;  /* 0x0000000a22a87220 */ /* 0x000fcc0000410000 */
[----:B------:R-:W3:Y:S01]  /*151c0*/  MUFU.TANH R3, R3 ;  /* 0x0000000300037308 */ /* 0x000ee20000002400 */
[----:B------:R-:W-:-:S07]  /*151d0*/  FMUL.FTZ R165, R33, R10 ;  /* 0x0000000a21a57220 */ /* 0x000fce0000410000 */
[----:B------:R-:W4:Y:S01]  /*151e0*/  MUFU.TANH R66, R66 ;  /* 0x0000004200427308 */ /* 0x000f220000002400 */
[----:B------:R-:W-:-:S07]  /*151f0*/  FMUL.FTZ R170, R35, R10 ;  /* 0x0000000a23aa7220 */ /* 0x000fce0000410000 */
[----:B------:R-:W5:Y:S01]  /*15200*/  MUFU.TANH R167, R167 ;  /* 0x000000a700a77308 */ /* 0x000f620000002400 */
[----:B0-----:R-:W-:Y:S01]  /*15210*/  FMNMX.FTZ R6, R57, R8, !PT ;  /* 0x0000000839067209 */ /* 0x001fe20007810000 */
[----:B------:R-:W-:Y:S01]  /*15220*/  FMUL.FTZ R87, R36, R10 ;  /* 0x0000000a24577220 */ /* 0x000fe20000410000 */
[----:B--2---:R-:W-:-:S05]  /*15230*/  FMNMX.FTZ R12, R4, R9, !PT ;  /* 0x00000009040c7209 */ /* 0x004fca0007810000 */
[----:B------:R-:W0:Y:S01]  /*15240*/  MUFU.TANH R163, R163 ;  /* 0x000000a300a37308 */ /* 0x000e220000002400 */
[----:B------:R-:W-:-:S07]  /*15250*/  FMUL.FTZ R172, R38, R10 ;  /* 0x0000000a26ac7220 */ /* 0x000fce0000410000 */
[----:B------:R-:W2:Y:S01]  /*15260*/  MUFU.TANH R158, R158 ;  /* 0x0000009e009e7308 */ /* 0x000ea20000002400 */
[----:B-1----:R-:W-:Y:S01]  /*15270*/  FMNMX.FTZ R7, R5, R6, !PT ;  /* 0x0000000605077209 */ /* 0x002fe20007810000 */
[----:B------:R-:W-:Y:S01]  /*15280*/  FMUL.FTZ R149, R37, R10 ;  /* 0x0000000a25957220 */ /* 0x000fe20000410000 */
[----:B---3--:R-:W-:-:S05]  /*15290*/  FMNMX.FTZ R12, R3, R12, !PT ;  /* 0x0000000c030c7209 */ /* 0x008fca0007810000 */
[----:B------:R-:W1:Y:S01]  /*152a0*/  MUFU.TANH R77, R77 ;  /* 0x0000004d004d7308 */ /* 0x000e620000002400 */
[----:B------:R-:W-:-:S07]  /*152b0*/  FMUL.FTZ R173, R39, R10 ;  /* 0x0000000a27ad7220 */ /* 0x000fce0000410000 */
[----:B------:R-:W3:Y:S01]  /*152c0*/  MUFU.TANH R168, R168 ;  /* 0x000000a800a87308 */ /* 0x000ee20000002400 */
[----:B----4-:R-:W-:Y:S01]  /*152d0*/  FMNMX.FTZ R6, R66, R7, !PT ;  /* 0x0000000742067209 */ /* 0x010fe20007810000 */
[----:B------:R-:W-:Y:S01]  /*152e0*/  FMUL.FTZ R97, R40, R10 ;  /* 0x0000000a28617220 */ /* 0x000fe20000410000 */
[----:B-----5:R-:W-:-:S05]  /*152f0*/  FMNMX.FTZ R7, R167, R12, !PT ;  /* 0x0000000ca7077209 */ /* 0x020fca0007810000 */
        /* <DEDUP_REMOVED lines=45> */
[----:B-1----:R-:W-:Y:S02]  /*155d0*/  FMNMX.FTZ R6, R107, R6, !PT ;  /* 0x000000066b067209 */ /* 0x002fe40007810000 */
[----:B---3--:R-:W-:-:S05]  /*155e0*/  FMNMX.FTZ R10, R176, R7, !PT ;  /* 0x00000007b00a7209 */ /* 0x008fca0007810000 */
[----:B------:R-:W1:Y:S08]  /*155f0*/  MUFU.TANH R123, R123 ;  /* 0x0000007b007b7308 */ /* 0x000e700000002400 */
[----:B------:R-:W3:Y:S01]  /*15600*/  MUFU.TANH R179, R179 ;  /* 0x000000b300b37308 */ /* 0x000ee20000002400 */
[----:B----4-:R-:W-:Y:S02]  /*15610*/  FMNMX.FTZ R6, R147, R6, !PT ;  /* 0x0000000693067209 */ /* 0x010fe40007810000 */
[----:B-----5:R-:W-:-:S05]  /*15620*/  FMNMX.FTZ R7, R177, R10, !PT ;  /* 0x0000000ab1077209 */ /* 0x020fca0007810000 */
[----:B------:R-:W4:Y:S08]  /*15630*/  MUFU.TANH R125, R125 ;  /* 0x0000007d007d7308 */ /* 0x000f300000002400 */
[----:B------:R-:W5:Y:S01]  /*15640*/  MUFU.TANH R180, R180 ;  /* 0x000000b400b47308 */ /* 0x000f620000002400 */
[----:B0-----:R-:W-:Y:S02]  /*15650*/  FMNMX.FTZ R6, R145, R6, !PT ;  /* 0x0000000691067209 */ /* 0x001fe40007810000 */
[----:B--2---:R-:W-:-:S05]  /*15660*/  FMNMX.FTZ R10, R178, R7, !PT ;  /* 0x00000007b20a7209 */ /* 0x004fca0007810000 */
[----:B------:R-:W0:Y:S08]  /*15670*/  MUFU.TANH R171, R171 ;  /* 0x000000ab00ab7308 */ /* 0x000e300000002400 */
[----:B------:R-:W2:Y:S01]  /*15680*/  MUFU.TANH R181, R181 ;  /* 0x000000b500b57308 */ /* 0x000ea20000002400 */
[----:B-1----:R-:W-:Y:S02]  /*15690*/  FMNMX.FTZ R6, R123, R6, !PT ;  /* 0x000000067b067209 */ /* 0x002fe40007810000 */
[----:B---3--:R-:W-:-:S02]  /*156a0*/  FMNMX.FTZ R7, R179, R10, !PT ;  /* 0x0000000ab3077209 */ /* 0x008fc40007810000 */
[----:B----4-:R-:W-:Y:S02]  /*156b0*/  FMNMX.FTZ R6, R125, R6, !PT ;  /* 0x000000067d067209 */ /* 0x010fe40007810000 */
[----:B-----5:R-:W-:Y:S02]  /*156c0*/  FMNMX.FTZ R10, R180, R7, !PT ;  /* 0x00000007b40a7209 */ /* 0x020fe40007810000 */
[----:B0-----:R-:W-:Y:S02]  /*156d0*/  FMNMX.FTZ R6, R171, R6, !PT ;  /* 0x00000006ab067209 */ /* 0x001fe40007810000 */
[----:B--2---:R-:W-:-:S03]  /*156e0*/  FMNMX.FTZ R7, R181, R10, !PT ;  /* 0x0000000ab5077209 */ /* 0x004fc60007810000 */
[----:B------:R-:W0:Y:S04]  /*156f0*/  SHFL.BFLY PT, R11, R6, 0x2, 0x1f ;  /* 0x0c401f00060b7f89 */ /* 0x000e2800000e0000 */
[----:B------:R-:W-:Y:S04]  /*15700*/  STL.64 [R1+0x200], R6 ;  /* 0x0002000601007387 */ /* 0x000fe80000100a00 */
[----:B------:R-:W2:Y:S01]  /*15710*/  LDL R20, [R1+0x204] ;  /* 0x0002040001147983 */ /* 0x000ea20000100800 */
[----:B0-----:R-:W-:-:S05]  /*15720*/  FMNMX.FTZ R11, R6, R11, !PT ;  /* 0x0000000b060b7209 */ /* 0x001fca0007810000 */
[----:B------:R-:W0:Y:S02]  /*15730*/  SHFL.BFLY PT, R10, R11, 0x1, 0x1f ;  /* 0x0c201f000b0a7f89 */ /* 0x000e2400000e0000 */
[----:B0-----:R-:W-:-:S05]  /*15740*/  FMNMX.FTZ R10, R11, R10, !PT ;  /* 0x0000000a0b0a7209 */ /* 0x001fca0007810000 */
[----:B------:R-:W-:Y:S04]  /*15750*/  STL [R1+0x200], R10 ;  /* 0x0002000a01007387 */ /* 0x000fe80000100800 */
[----:B------:R-:W3:Y:S04]  /*15760*/  LDL R21, [R1+0x200] ;  /* 0x0002000001157983 */ /* 0x000ee80000100800 */
[----:B--2---:R-:W0:Y:S02]  /*15770*/  SHFL.BFLY PT, R7, R20, 0x2, 0x1f ;  /* 0x0c401f0014077f89 */ /* 0x004e2400000e0000 */
[----:B0-----:R-:W-:-:S05]  /*15780*/  FMNMX.FTZ R7, R7, R20, !PT ;  /* 0x0000001407077209 */ /* 0x001fca0007810000 */
[----:B------:R-:W0:Y:S02]  /*15790*/  SHFL.BFLY PT, R6, R7, 0x1, 0x1f ;  /* 0x0c201f0007067f89 */ /* 0x000e2400000e0000 */
[----:B0-----:R-:W-:Y:S01]  /*157a0*/  FMNMX.FTZ R6, R7, R6, !PT ;  /* 0x0000000607067209 */ /* 0x001fe20007810000 */
[----:B---3--:R-:W-:-:S04]  /*157b0*/  FADD.FTZ R8, R8, -R21 ;  /* 0x8000001508087221 */ /* 0x008fc80000010000 */
[----:B------:R-:W-:Y:S01]  /*157c0*/  FADD.FTZ R12, R9, -R6 ;  /* 0x80000006090c7221 */ /* 0x000fe20000010000 */
[----:B------:R-:W-:-:S03]  /*157d0*/  FMUL.FTZ R8, R8, R13 ;  /* 0x0000000d08087220 */ /* 0x000fc60000410000 */
[----:B------:R-:W-:Y:S01]  /*157e0*/  FMUL.FTZ R12, R13, R12 ;  /* 0x0000000c0d0c7220 */ /* 0x000fe20000410000 */
[----:B------:R-:W0:Y:S08]  /*157f0*/  MUFU.EX2 R139, R8 ;  /* 0x00000008008b7308 */ /* 0x000e300000000800 */
[----:B------:R-:W1:Y:S01]  /*15800*/  MUFU.EX2 R138, R12 ;  /* 0x0000000c008a7308 */ /* 0x000e620000000800 */
[----:B------:R2:W-:Y:S01]  /*15810*/  STL [R1+0x204], R6 ;  /* 0x0002040601007387 */ /* 0x0005e20000100800 */
[----:B0-----:R-:W-:Y:S01]  /*15820*/  FMUL.FTZ R14, R139, R14 ;  /* 0x0000000e8b0e7220 */ /* 0x001fe20000410000 */
[----:B-1----:R-:W-:-:S05]  /*15830*/  FMUL.FTZ R15, R15, R138 ;  /* 0x0000008a0f0f7220 */ /* 0x002fca0000410000 */
[----:B------:R2:W-:Y:S04]  /*15840*/  STL.64 [R1+0x210], R14 ;  /* 0x0002100e01007387 */ /* 0x0005e80000100a00 */
[----:B------:R-:W3:Y:S01]  /*15850*/  LD.E R7, desc[UR44][R18.64+0x4] ;  /* 0x0000042c12077980 */ /* 0x000ee2000c101900 */
[----:B------:R-:W-:Y:S01]  /*15860*/  BSSY B0, `(.L_x_2083) ;  /* 0x000000c000007945 */ /* 0x000fe20003800000 */
[----:B---3--:R-:W-:-:S13]  /*15870*/  ISETP.NE.AND P1, PT, R7, RZ, PT ;  /* 0x000000ff0700720c */ /* 0x008fda0003f25270 */
[----:B--2---:R-:W-:Y:S05]  /*15880*/  @P1 BRA `(.L_x_2084) ;  /* 0x0000000000241947 */ /* 0x004fea0003800000 */
        /* <DEDUP_REMOVED lines=9> */
.L_x_2084:
[----:B------:R-:W-:Y:S05]  /*15920*/  BSYNC B0 ;  /* 0x0000000000007941 */ /* 0x000fea0003800000 */
.L_x_2083:
        /* <DEDUP_REMOVED lines=9> */
.L_x_2086:
[----:B------:R-:W-:Y:S05]  /*159c0*/  BSYNC B0 ;  /* 0x0000000000007941 */ /* 0x000fea0003800000 */
.L_x_2085:
        /* <DEDUP_REMOVED lines=58> */
[-C--:B--2---:R-:W-:Y:S01]  /*15d70*/  FMUL.FTZ R132, R132, R182.reuse ;  /* 0x000000b684847220 */ /* 0x084fe20000410000 */
[----:B------:R-:W-:-:S03]  /*15d80*/  FMUL.FTZ R183, R133, R182 ;  /* 0x000000b685b77220 */ /* 0x000fc60000410000 */
        /* <DEDUP_REMOVED lines=27> */
[-CC-:B------:R-:W-:Y:S01]  /*15f40*/  FFMA.FTZ R161, R3, R182.reuse, -R183.reuse ;  /* 0x000000b603a17223 */ /* 0x180fe200000108b7 */
        /* <DEDUP_REMOVED lines=8> */
[----:B------:R-:W-:Y:S08]  /*15fd0*/  MUFU.EX2 R162, R162 ;  /* 0x000000a200a27308 */ /* 0x000ff00000000800 */
[----:B------:R-:W5:Y:S01]  /*15fe0*/  MUFU.EX2 R3, R3 ;  /* 0x0000000300037308 */ /* 0x000f620000000800 */
[----:B---3--:R-:W-:Y:S01]  /*15ff0*/  FADD.FTZ R184, R150, R47 ;  /* 0x0000002f96b87221 */ /* 0x008fe20000010000 */
[----:B0-----:R-:W-:-:S06]  /*16000*/  FADD.FTZ R47, R143, R46 ;  /* 0x0000002e8f2f7221 */ /* 0x001fcc0000010000 */
[----:B------:R-:W0:Y:S08]  /*16010*/  MUFU.EX2 R163, R163 ;  /* 0x000000a300a37308 */ /* 0x000e300000000800 */
[----:B------:R-:W-:Y:S01]  /*16020*/  MUFU.EX2 R158, R158 ;  /* 0x0000009e009e7308 */ /* 0x000fe20000000800 */
[----:B------:R-:W-:Y:S01]  /*16030*/  FFMA.FTZ R172, R172, R182, -R183 ;  /* 0x000000b6acac7223 */ /* 0x000fe200000108b7 */
[----:B-1----:R-:W-:Y:S01]  /*16040*/  FADD.FTZ R184, R161, R184 ;  /* 0x000000b8a1b87221 */ /* 0x002fe20000010000 */
[----:B------:R-:W-:-:S05]  /*16050*/  FADD.FTZ R47, R160, R47 ;  /* 0x0000002fa02f7221 */ /* 0x000fca0000010000 */
[----:B------:R-:W1:Y:S01]  /*16060*/  MUFU.EX2 R164, R164 ;  /* 0x000000a400a47308 */ /* 0x000e620000000800 */
[----:B------:R-:W-:-:S07]  /*16070*/  FFMA.FTZ R185, R173, R182, -R183 ;  /* 0x000000b6adb97223 */ /* 0x000fce00000108b7 */
[----:B------:R-:W3:Y:S01]  /*16080*/  MUFU.EX2 R167, R167 ;  /* 0x000000a700a77308 */ /* 0x000ee20000000800 */
[----:B-----5:R-:W-:Y:S01]  /*16090*/  FADD.FTZ R173, R3, R184 ;  /* 0x000000b803ad7221 */ /* 0x020fe20000010000 */
[----:B------:R-:W-:-:S06]  /*160a0*/  FADD.FTZ R46, R162, R47 ;  /* 0x0000002fa22e7221 */ /* 0x000fcc0000010000 */
[----:B------:R-:W5:Y:S01]  /*160b0*/  MUFU.EX2 R165, R165 ;  /* 0x000000a500a57308 */ /* 0x000f620000000800 */
[----:B------:R-:W-:-:S07]  /*160c0*/  FFMA.FTZ R174, R174, R182, -R183 ;  /* 0x000000b6aeae7223 */ /* 0x000fce00000108b7 */
[----:B------:R-:W5:Y:S01]  /*160d0*/  MUFU.EX2 R168, R168 ;  /* 0x000000a800a87308 */ /* 0x000f620000000800 */
[----:B0-----:R-:W-:Y:S01]  /*160e0*/  FADD.FTZ R47, R163, R46 ;  /* 0x0000002ea32f7221 */ /* 0x001fe20000010000 */
[----:B------:R-:W-:-:S06]  /*160f0*/  FFMA.FTZ R175, R175, R182, -R183 ;  /* 0x000000b6afaf7223 */ /* 0x000fcc00000108b7 */
[----:B------:R-:W-:Y:S08]  /*16100*/  MUFU.EX2 R166, R166 ;  /* 0x000000a600a67308 */ /* 0x000ff00000000800 */
[----:B------:R0:W5:Y:S01]  /*16110*/  MUFU.EX2 R170, R172 ;  /* 0x000000ac00aa7308 */ /* 0x0001620000000800 */
[----:B-1----:R-:W-:Y:S01]  /*16120*/  FADD.FTZ R46, R164, R47 ;  /* 0x0000002fa42e7221 */ /* 0x002fe20000010000 */
[----:B------:R-:W-:-:S06]  /*16130*/  FFMA.FTZ R176, R176, R182, -R183 ;  /* 0x000000b6b0b07223 */ /* 0x000fcc00000108b7 */
[----:B------:R-:W-:Y:S01]  /*16140*/  MUFU.EX2 R149, R149 ;  /* 0x0000009500957308 */ /* 0x000fe20000000800 */
[----:B0-----:R-:W-:-:S07]  /*16150*/  FADD.FTZ R172, R158, R173 ;  /* 0x000000ad9eac7221 */ /* 0x001fce0000010000 */
[----:B------:R-:W0:Y:S01]  /*16160*/  MUFU.EX2 R185, R185 ;  /* 0x000000b900b97308 */ /* 0x000e220000000800 */
[----:B---3--:R-:W-:Y:S01]  /*16170*/  FADD.FTZ R173, R167, R172 ;  /* 0x000000aca7ad7221 */ /* 0x008fe20000010000 */
[----:B-----5:R-:W-:-:S06]  /*16180*/  FADD.FTZ R47, R165, R46 ;  /* 0x0000002ea52f7221 */ /* 0x020fcc0000010000 */
[----:B------:R-:W-:Y:S01]  /*16190*/  MUFU.EX2 R142, R142 ;  /* 0x0000008e008e7308 */ /* 0x000fe20000000800 */
[----:B------:R-:W-:Y:S01]  /*161a0*/  FADD.FTZ R173, R168, R173 ;  /* 0x000000ada8ad7221 */ /* 0x000fe20000010000 */
[----:B------:R-:W-:-:S06]  /*161b0*/  FFMA.FTZ R187, R177, R182, -R183 ;  /* 0x000000b6b1bb7223 */ /* 0x000fcc00000108b7 */
[----:B------:R-:W1:Y:S01]  /*161c0*/  MUFU.EX2 R174, R174 ;  /* 0x000000ae00ae7308 */ /* 0x000e620000000800 */
[----:B------:R-:W-:Y:S01]  /*161d0*/  FADD.FTZ R172, R170, R173 ;  /* 0x000000adaaac7221 */ /* 0x000fe20000010000 */
        /* <DEDUP_REMOVED lines=21> */
[----:B------:R-:W-:Y:S08]  /*16330*/  MUFU.EX2 R148, R148 ;  /* 0x0000009400947308 */ /* 0x000ff00000000800 */
[----:B------:R-:W0:Y:S01]  /*16340*/  MUFU.EX2 R178, R178 ;  /* 0x000000b200b27308 */ /* 0x000e220000000800 */
[----:B-1----:R-:W-:Y:S01]  /*16350*/  FADD.FTZ R172, R187, R172 ;  /* 0x000000acbbac7221 */ /* 0x002fe20000010000 */
[----:B------:R-:W-:-:S06]  /*16360*/  FADD.FTZ R46, R147, R46 ;  /* 0x0000002e932e7221 */ /* 0x000fcc0000010000 */
[----:B------:R-:W-:Y:S08]  /*16370*/  MUFU.EX2 R146, R146 ;  /* 0x0000009200927308 */ /* 0x000ff00000000800 */
[----:B------:R-:W1:Y:S01]  /*16380*/  MUFU.EX2 R179, R179 ;  /* 0x000000b300b37308 */ /* 0x000e620000000800 */
[----:B---3--:R-:W-:Y:S01]  /*16390*/  FADD.FTZ R173, R177, R172 ;  /* 0x000000acb1ad7221 */ /* 0x008fe20000010000 */
[----:B------:R-:W-:-:S06]  /*163a0*/  FADD.FTZ R47, R145, R46 ;  /* 0x0000002e912f7221 */ /* 0x000fcc0000010000 */
[----:B------:R-:W3:Y:S08]  /*163b0*/  MUFU.EX2 R171, R171 ;  /* 0x000000ab00ab7308 */ /* 0x000ef00000000800 */
[----:B------:R-:W5:Y:S01]  /*163c0*/  MUFU.EX2 R180, R180 ;  /* 0x000000b400b47308 */ /* 0x000f620000000800 */
[----:B0-----:R-:W-:Y:S01]  /*163d0*/  FADD.FTZ R46, R178, R173 ;  /* 0x000000adb22e7221 */ /* 0x001fe20000010000 */
[----:B------:R-:W-:-:S03]  /*163e0*/  FADD.FTZ R47, R148, R47 ;  /* 0x0000002f942f7221 */ /* 0x000fc60000010000 */
[----:B-1----:R-:W-:Y:S01]  /*163f0*/  FADD.FTZ R173, R179, R46 ;  /* 0x0000002eb3ad7221 */ /* 0x002fe20000010000 */
[----:B------:R-:W-:-:S04]  /*16400*/  FADD.FTZ R172, R146, R47 ;  /* 0x0000002f92ac7221 */ /* 0x000fc80000010000 */
[----:B---3--:R-:W-:Y:S01]  /*16410*/  FADD.FTZ R172, R171, R172 ;  /* 0x000000acabac7221 */ /* 0x008fe20000010000 */
        /* <DEDUP_REMOVED lines=192> */
[----:B------:R-:W-:Y:S04]  /*17020*/  STL.64 [R1+0x3d8], R4 ;  /* 0x0003d80401007387 */ /* 0x000fe80000100a00 */
        /* <DEDUP_REMOVED lines=144> */
[----:B------:R-:W-:Y:S01]  /*17930*/  F2FP.BF16.F32.PACK_AB R167, R185, R170 ;  /* 0x000000aab9a7723e */ /* 0x000fe200000010ff */
[----:B------:R-:W4:Y:S01]  /*17940*/  LDL R3, [R1+0x1e8] ;  /* 0x0001e80001037983 */ /* 0x000f220000100800 */
        /* <DEDUP_REMOVED lines=9> */
[----:B------:R-:W-:Y:S04]  /*179e0*/  STSM.16.M88.4 [R5], R172 ;  /* 0x000000ac05007844 */ /* 0x000fe80000000200 */
[----:B------:R-:W-:Y:S04]  /*179f0*/  STSM.16.M88.4 [R6], R176 ;  /* 0x000000b006007844 */ /* 0x000fe80000000200 */
[----:B------:R-:W4:Y:S04]  /*17a00*/  LD.E.64 R170, desc[UR44][R16.64+0xa8] ;  /* 0x0000a82c10aa7980 */ /* 0x000f28000c101b00 */
        /* <DEDUP_REMOVED lines=102> */
[----:B------:R5:W-:Y:S04]  /*18070*/  STL [R1+0x3c8], R45 ;  /* 0x0003c82d01007387 */ /* 0x000be80000100800 */
        /* <DEDUP_REMOVED lines=483> */
.L_x_2088:
[----:B------:R-:W-:Y:S05]  /*19eb0*/  BSYNC B0 ;  /* 0x0000000000007941 */ /* 0x000fea0003800000 */
.L_x_2087:
[----:B------:R-:W-:Y:S05]  /*19ec0*/  @P0 BRA `(.L_x_2089) ;  /* 0xffffff8c00e80947 */ /* 0x000fea000383ffff */
.L_x_2068:
[----:B------:R-:W-:-:S13]  /*19ed0*/  ISETP.GE.AND P0, PT, R0, R154, PT ;  /* 0x0000009a0000720c */ /* 0x000fda0003f06270 */
[----:B------:R-:W-:Y:S05]  /*19ee0*/  @!P0 BRA `(.L_x_2090) ;  /* 0x000000a800208947 */ /* 0x000fea0003800000 */
.L_x_2119:
[----:B01----:R-:W2:Y:S04]  /*19ef0*/  LD.E R15, desc[UR44][R16.64+0x1e8] ;  /* 0x0001e82c100f7980 */ /* 0x003ea8000c101900 */
[----:B0-----:R-:W3:Y:S04]  /*19f00*/  LD.E R3, desc[UR44][R16.64+0x1f0] ;  /* 0x0001f02c10037980 */ /* 0x001ee8000c101900 */
[----:B------:R-:W4:Y:S01]  /*19f10*/  LD.E R5, desc[UR44][R16.64+0x1c] ;  /* 0x00001c2c10057980 */ /* 0x000f22000c101900 */
[----:B--2---:R-:W-:-:S05]  /*19f20*/  VIADD R7, R15, 0x1 ;  /* 0x000000010f077836 */ /* 0x004fca0000000000 */
[----:B------:R-:W-:-:S13]  /*19f30*/  ISETP.NE.AND P0, PT, R7, 0x2, PT ;  /* 0x000000020700780c */ /* 0x000fda0003f05270 */
[----:B------:R0:W5:Y:S04]  /*19f40*/  @P0 LD.E R9, desc[UR44][R16.64+0x1ec] ;  /* 0x0001ec2c10090980 */ /* 0x000168000c101900 */
[----:B------:R-:W2:Y:S01]  /*19f50*/  @!P0 LD.E R4, desc[UR44][R16.64+0x1ec] ;  /* 0x0001ec2c10048980 */ /* 0x000ea2000c101900 */
[----:B---3--:R-:W-:Y:S01]  /*19f60*/  VIADD R3, R3, 0x1 ;  /* 0x0000000103037836 */ /* 0x008fe20000000000 */
[----:B----4-:R-:W-:Y:S02]  /*19f70*/  LOP3.LUT R5, R5, 0x1, RZ, 0xfc, !PT ;  /* 0x0000000105057812 */ /* 0x010fe400078efcff */
[----:B------:R1:W-:Y:S04]  /*19f80*/  ST.E desc[UR44][R16.64+0x1e8], R7 ;  /* 0x0001e80710007985 */ /* 0x0003e8000c10192c */
[----:B------:R0:W-:Y:S04]  /*19f90*/  ST.E desc[UR44][R16.64+0x1f0], R3 ;  /* 0x0001f00310007985 */ /* 0x0001e8000c10192c */
[----:B------:R0:W-:Y:S01]  /*19fa0*/  @!P0 ST.E desc[UR44][R16.64+0x1e8], RZ ;  /* 0x0001e8ff10008985 */ /* 0x0001e2000c10192c */
[----:B------:R-:W-:Y:S01]  /*19fb0*/  ISETP.NE.AND P1, PT, R5, 0x3, PT ;  /* 0x000000030500780c */ /* 0x000fe20003f25270 */
[----:B------:R-:W-:Y:S05]  /*19fc0*/  YIELD ;  /* 0x0000000000007946 */ /* 0x000fea0003800000 */
[----:B------:R-:W-:Y:S01]  /*19fd0*/  BSSY B0, `(.L_x_2091) ;  /* 0x0000006000007945 */ /* 0x000fe20003800000 */
[----:B-1----:R-:W-:Y:S01]  /*19fe0*/  @!P0 IMAD.MOV.U32 R7, RZ, RZ, RZ ;  /* 0x000000ffff078224 */ /* 0x002fe200078e00ff */
[----:B--2---:R-:W-:-:S05]  /*19ff0*/  @!P0 LOP3.LUT R9, R4, 0x1, RZ, 0x3c, !PT ;  /* 0x0000000104098812 */ /* 0x004fca00078e3cff */
[----:B------:R0:W-:Y:S01]  /*1a000*/  @!P0 ST.E desc[UR44][R16.64+0x1ec], R9 ;  /* 0x0001ec0910008985 */ /* 0x0001e2000c10192c */
[----:B------:R-:W-:Y:S05]  /*1a010*/  @!P1 BRA `(.L_x_2092) ;  /* 0x0000000000049947 */ /* 0x000fea0003800000 */
[----:B------:R-:W-:Y:S01]  /*1a020*/  BPT.TRAP 0x1 ;  /* 0x000000040000795c */ /* 0x000fe20000300000 */
.L_x_2092:
[----:B------:R-:W-:Y:S05]  /*1a030*/  BSYNC B0 ;  /* 0x0000000000007941 */ /* 0x000fea0003800000 */
.L_x_2091:
[----:B------:R-:W2:Y:S01]  /*1a040*/  LD.E.64 R4, desc[UR44][R16.64+0x8] ;  /* 0x0000082c10047980 */ /* 0x000ea2000c101b00 */
[----:B-----5:R-:W-:Y:S02]  /*1a050*/  SHF.L.U32 R8, R9, 0x1f, RZ ;  /* 0x0000001f09087819 */ /* 0x020fe400000006ff */
[----:B--2---:R-:W-:-:S05]  /*1a060*/  MOV R4, R4 ;  /* 0x0000000400047202 */ /* 0x004fca0000000f00 */
[----:B------:R-:W-:-:S04]  /*1a070*/  IMAD R7, R7, 0x8, R4 ;  /* 0x0000000807077824 */ /* 0x000fc800078e0204 */
[----:B------:R1:W2:Y:S01]  /*1a080*/  SYNCS.PHASECHK.TRANS64.TRYWAIT P0, [R7+URZ], R8 ;  /* 0x00000008070075a7 */ /* 0x0002a2000800017f */
[----:B------:R-:W3:Y:S04]  /*1a090*/  LD.E R4, desc[UR44][R16.64+0x1c] ;  /* 0x00001c2c10047980 */ /* 0x000ee8000c101900 */
[----:B0-----:R1:W5:Y:S04]  /*1a0a0*/  LD.E R3, desc[UR44][R16.64+0x1e8] ;  /* 0x0001e82c10037980 */ /* 0x001368000c101900 */
[----:B------:R1:W5:Y:S01]  /*1a0b0*/  LD.E R6, desc[UR44][R16.64+0x1ec] ;  /* 0x0001ec2c10067980 */ /* 0x000362000c101900 */
[----:B------:R-:W-:Y:S01]  /*1a0c0*/  BSSY B0, `(.L_x_2093) ;  /* 0x0000005000007945 */ /* 0x000fe20003800000 */
[----:B---3--:R-:W-:-:S04]  /*1a0d0*/  LOP3.LUT R4, R4, 0x1, RZ, 0xfc, !PT ;  /* 0x0000000104047812 */ /* 0x008fc800078efcff */
[----:B------:R-:W-:-:S13]  /*1a0e0*/  ISETP.NE.AND P1, PT, R4, 0x3, PT ;  /* 0x000000030400780c */ /* 0x000fda0003f25270 */
[----:B-12---:R-:W-:Y:S05]  /*1a0f0*/  @!P1 BRA `(.L_x_2094) ;  /* 0x0000000000049947 */ /* 0x006fea0003800000 */
[----:B------:R-:W-:Y:S01]  /*1a100*/  BPT.TRAP 0x1 ;  /* 0x000000040000795c */ /* 0x000fe20000300000 */
.L_x_2094:
[----:B------:R-:W-:Y:S05]  /*1a110*/  BSYNC B0 ;  /* 0x0000000000007941 */ /* 0x000fea0003800000 */
.L_x_2093:
[----:B------:R-:W-:Y:S04]  /*1a120*/  BSSY B0, `(.L_x_2095) ;  /* 0x0000008000007945 */ /* 0x000fe80003800000 */
[----:B------:R-:W-:Y:S05]  /*1a130*/  @P0 BRA `(.L_x_2096) ;  /* 0x0000000000180947 */ /* 0x000fea0003800000 */
[----:B------:R-:W2:Y:S01]  /*1a140*/  LD.E.64 R4, desc[UR44][R16.64+0x8] ;  /* 0x0000082c10047980 */ /* 0x000ea2000c101b00 */
[----:B-----5:R-:W-:Y:S02]  /*1a150*/  SHF.L.U32 R6, R6, 0x1f, RZ ;  /* 0x0000001f06067819 */ /* 0x020fe400000006ff */
[----:B--2---:R-:W-:-:S05]  /*1a160*/  MOV R4, R4 ;  /* 0x0000000400047202 */ /* 0x004fca0000000f00 */
[----:B------:R-:W-:-:S04]  /*1a170*/  IMAD R3, R3, 0x8, R4 ;  /* 0x0000000803037824 */ /* 0x000fc800078e0204 */
[----:B------:R-:W0:Y:S02]  /*1a180*/  SYNCS.PHASECHK.TRANS64.TRYWAIT P0, [R3+URZ], R6 ;  /* 0x00000006030075a7 */ /* 0x000e24000800017f */
[----:B0-----:R-:W-:Y:S05]  /*1a190*/  @!P0 BRA `(.L_x_2097) ;  /* 0x00000140005c8947 */ /* 0x001fea0003800000 */
.L_x_2096:
[----:B------:R-:W-:Y:S05]  /*1a1a0*/  BSYNC B0 ;  /* 0x0000000000007941 */ /* 0x000fea0003800000 */
.L_x_2095:
[----:B------:R-:W2:Y:S04]  /*1a1b0*/  LD.E R5, desc[UR44][R16.64+0x1e8] ;  /* 0x0001e82c10057980 */ /* 0x000ea8000c101900 */
[----:B------:R-:W2:Y:S01]  /*1a1c0*/  LD.E.64 R8, desc[UR44][R16.64+0xa0] ;  /* 0x0000a02c10087980 */ /* 0x000ea2000c101b00 */
[----:B------:R-:W-:Y:S05]  /*1a1d0*/  WARPSYNC.ALL ;  /* 0x0000000000007948 */ /* 0x000fea0003800000 */
[----:B------:R-:W3:Y:S04]  /*1a1e0*/  LD.E.64 R18, desc[UR44][R16.64+0x98] ;  /* 0x0000982c10127980 */ /* 0x000ee8000c101b00 */
[----:B0----5:R-:W4:Y:S04]  /*1a1f0*/  LD.E.64 R6, desc[UR44][R16.64+0x98] ;  /* 0x0000982c10067980 */ /* 0x021f28000c101b00 */
[----:B------:R-:W4:Y:S04]  /*1a200*/  LD.E.64 R10, desc[UR44][R16.64+0x98] ;  /* 0x0000982c100a7980 */ /* 0x000f28000c101b00 */
[----:B------:R-:W4:Y:S01]  /*1a210*/  LD.E.64 R12, desc[UR44][R16.64+0x98] ;  /* 0x0000982c100c7980 */ /* 0x000f22000c101b00 */
[----:B--2---:R-:W-:-:S02]  /*1a220*/  IMAD R4, R5, 0x200, R8 ;  /* 0x0000020005047824 */ /* 0x004fc400078e0208 */
[----:B------:R-:W-:-:S03]  /*1a230*/  IMAD.MOV.U32 R5, RZ, RZ, R9 ;  /* 0x000000ffff057224 */ /* 0x000fc600078e0009 */
[C---:B------:R-:W-:Y:S02]  /*1a240*/  R2UR UR6, R4.reuse ;  /* 0x00000000040672ca */ /* 0x040fe400000e0000 */
[----:B------:R-:W-:Y:S01]  /*1a250*/  R2UR UR7, R5 ;  /* 0x00000000050772ca */ /* 0x000fe200000e0000 */
[----:B------:R0:W-:Y:S01]  /*1a260*/  ST.E desc[UR44][R16.64+0x80], RZ ;  /* 0x000080ff10007985 */ /* 0x0001e2000c10192c */
[----:B------:R-:W-:Y:S01]  /*1a270*/  VIADD R8, R4, 0x2 ;  /* 0x0000000204087836 */ /* 0x000fe20000000000 */
[----:B---3--:R-:W-:Y:S02]  /*1a280*/  R2UR UR4, R18 ;  /* 0x00000000120472ca */ /* 0x008fe400000e0000 */
[----:B------:R-:W-:Y:S01]  /*1a290*/  R2UR UR5, R19 ;  /* 0x00000000130572ca */ /* 0x000fe200000e0000 */
[----:B------:R-:W2:Y:S01]  /*1a2a0*/  LD.E R18, desc[UR44][R16.64+0x54] ;  /* 0x0000542c10127980 */ /* 0x000ea2000c101900 */
[----:B------:R-:W-:-:S11]  /*1a2b0*/  WARPGROUP.ARRIVE ;  /* 0x00000000000079c5 */ /* 0x000fd60000000000 */
[----:B------:R-:W-:Y:S01]  /*1a2c0*/  HGMMA.64x64x16.F32.BF16 R24, gdesc[UR4], RZ, !UPT, gsb0 ;  /* 0x00e00000041879f0 */ /* 0x000fe2000c0018ff */
[----:B----4-:R-:W-:Y:S01]  /*1a2d0*/  VIADD R6, R6, 0x2 ;  /* 0x0000000206067836 */ /* 0x010fe20000000000 */
[----:B------:R-:W-:Y:S01]  /*1a2e0*/  R2UR UR6, R8 ;  /* 0x00000000080672ca */ /* 0x000fe200000e0000 */
[----:B------:R-:W-:Y:S01]  /*1a2f0*/  IMAD.MOV.U32 R19, RZ, RZ, 0x1 ;  /* 0x00000001ff137424 */ /* 0x000fe200078e00ff */
[----:B------:R-:W-:Y:S02]  /*1a300*/  R2UR UR7, R9 ;  /* 0x00000000090772ca */ /* 0x000fe400000e0000 */
[----:B------:R-:W-:Y:S02]  /*1a310*/  R2UR UR4, R6 ;  /* 0x00000000060472ca */ /* 0x000fe400000e0000 */
[----:B------:R-:W-:Y:S01]  /*1a320*/  R2UR UR5, R7 ;  /* 0x00000000070572ca */ /* 0x000fe200000e0000 */
[----:B------:R-:W-:Y:S02]  /*1a330*/  WARPGROUP.DEPBAR.LE gsb0, 0x0 ;  /* 0x00008000000079c5 */ /* 0x000fe40000010000 */
[----:B------:R0:W5:Y:S04]  /*1a340*/  LD.E R3, desc[UR44][R16.64+0x1e8] ;  /* 0x0001e82c10037980 */ /* 0x000168000c101900 */
[----:B------:R0:W5:Y:S01]  /*1a350*/  LD.E R14, desc[UR44][R16.64+0x1ec] ;  /* 0x0001ec2c100e7980 */ /* 0x000162000c101900 */
[----:B------:R-:W-:Y:S01]  /*1a360*/  VIADD R6, R10, 0x4 ;  /* 0x000000040a067836 */ /* 0x000fe20000000000 */
[----:B------:R-:W-:Y:S01]  /*1a370*/  BSSY B0, `(.L_x_2098) ;  /* 0x0000020000007945 */ /* 0x000fe20003800000 */
[----:B------:R-:W-:Y:S01]  /*1a380*/  VIADD R8, R4, 0x4 ;  /* 0x0000000404087836 */ /* 0x000fe20000000000 */
[----:B------:R0:W-:Y:S01]  /*1a390*/  ST.E desc[UR44][R16.64+0x80], R19 ;  /* 0x0000801310007985 */ /* 0x0001e2000c10192c */
[----:B------:R-:W-:Y:S01]  /*1a3a0*/  WARPGROUP.ARRIVE ;  /* 0x00000000000079c5 */ /* 0x000fe20000000000 */
[----:B------:R-:W-:-:S02]  /*1a3b0*/  IMAD.MOV.U32 R7, RZ, RZ, R11 ;  /* 0x000000ffff077224 */ /* 0x000fc400078e000b */
[----:B------:R-:W-:-:S03]  /*1a3c0*/  IMAD.MOV.U32 R5, RZ, RZ, R13 ;  /* 0x000000ffff057224 */ /* 0x000fc600078e000d */
[----:B------:R-:W-:Y:S01]  /*1a3d0*/  HGMMA.64x64x16.F32.BF16 R24, gdesc[UR4], R24, gsb0 ;  /* 0x00e00000041879f0 */ /* 0x000fe20008001818 */
[----:B------:R-:W-:Y:S02]  /*1a3e0*/  R2UR UR6, R8 ;  /* 0x00000000080672ca */ /* 0x000fe400000e0000 */
[----:B------:R-:W-:Y:S02]  /*1a3f0*/  R2UR UR7, R9 ;  /* 0x00000000090772ca */ /* 0x000fe400000e0000 */
[----:B------:R-:W-:Y:S01]  /*1a400*/  R2UR UR4, R6 ;  /* 0x00000000060472ca */ /* 0x000fe200000e0000 */
[----:B------:R-:W-:Y:S01]  /*1a410*/  VIADD R6, R4, 0x6 ;  /* 0x0000000604067836 */ /* 0x000fe20000000000 */
[----:B------:R-:W-:Y:S01]  /*1a420*/  R2UR UR5, R7 ;  /* 0x00000000070572ca */ /* 0x000fe200000e0000 */
[----:B------:R-:W-:Y:S02]  /*1a430*/  VIADD R4, R12, 0x6 ;  /* 0x000000060c047836 */ /* 0x000fe40000000000 */
[----:B------:R-:W-:Y:S01]  /*1a440*/  IMAD.MOV.U32 R7, RZ, RZ, R9 ;  /* 0x000000ffff077224 */ /* 0x000fe200078e0009 */
[----:B------:R-:W-:-:S02]  /*1a450*/  WARPGROUP.DEPBAR.LE gsb0, 0x0 ;  /* 0x00008000000079c5 */ /* 0x000fc40000010000 */
[----:B------:R0:W-:Y:S01]  /*1a460*/  ST.E desc[UR44][R16.64+0x80], R19 ;  /* 0x0000801310007985 */ /* 0x0001e2000c10192c */
[----:B------:R-:W-:-:S06]  /*1a470*/  WARPGROUP.ARRIVE ;  /* 0x00000000000079c5 */ /* 0x000fcc0000000000 */
[----:B------:R-:W-:Y:S01]  /*1a480*/  HGMMA.64x64x16.F32.BF16 R24, gdesc[UR4], R24, gsb0 ;  /* 0x00e00000041879f0 */ /* 0x000fe20008001818 */
[----:B------:R-:W-:Y:S02]  /*1a490*/  R2UR UR6, R6 ;  /* 0x00000000060672ca */ /* 0x000fe400000e0000 */
[----:B------:R-:W-:Y:S02]  /*1a4a0*/  R2UR UR7, R7 ;  /* 0x00000000070772ca */ /* 0x000fe400000e0000 */
[----:B------:R-:W-:Y:S02]  /*1a4b0*/  R2UR UR4, R4 ;  /* 0x00000000040472ca */ /* 0x000fe400000e0000 */
[----:B------:R-:W-:Y:S01]  /*1a4c0*/  R2UR UR5, R5 ;  /* 0x00000000050572ca */ /* 0x000fe200000e0000 */
[----:B------:R-:W-:Y:S02]  /*1a4d0*/  WARPGROUP.DEPBAR.LE gsb0, 0x0 ;  /* 0x00008000000079c5 */ /* 0x000fe40000010000 */
[----:B------:R0:W-:Y:S01]  /*1a4e0*/  ST.E desc[UR44][R16.64+0x80], R19 ;  /* 0x0000801310007985 */ /* 0x0001e2000c10192c */
[----:B------:R-:W-:-:S09]  /*1a4f0*/  WARPGROUP.ARRIVE ;  /* 0x00000000000079c5 */ /* 0x000fd20000000000 */
[----:B------:R-:W-:Y:S01]  /*1a500*/  HGMMA.64x64x16.F32.BF16 R24, gdesc[UR4], R24, gsb0 ;  /* 0x00e00000041879f0 */ /* 0x000fe20008001818 */
[----:B--2---:R-:W-:-:S04]  /*1a510*/  LOP3.LUT R18, R18, 0x1, RZ, 0xfc, !PT ;  /* 0x0000000112127812 */ /* 0x004fc800078efcff */
[----:B------:R-:W-:Y:S01]  /*1a520*/  ISETP.NE.AND P0, PT, R18, 0x3, PT ;  /* 0x000000031200780c */ /* 0x000fe20003f05270 */
[----:B------:R-:W-:Y:S02]  /*1a530*/  WARPGROUP.DEPBAR.LE gsb0, 0x0 ;  /* 0x00008000000079c5 */ /* 0x000fe40000010000 */
[----:B------:R0:W-:Y:S10]  /*1a540*/  ST.E desc[UR44][R16.64+0x80], R19 ;  /* 0x0000801310007985 */ /* 0x0001f4000c10192c */
[----:B------:R-:W-:Y:S05]  /*1a550*/  @!P0 BRA `(.L_x_2099) ;  /* 0x0000000000048947 */ /* 0x000fea0003800000 */
[----:B------:R-:W-:Y:S01]  /*1a560*/  BPT.TRAP 0x1 ;  /* 0x000000040000795c */ /* 0x000fe20000300000 */
.L_x_2099:
[----:B------:R-:W-:Y:S05]  /*1a570*/  BSYNC B0 ;  /* 0x0000000000007941 */ /* 0x000fea0003800000 */
.L_x_2098:
[----:B------:R-:W2:Y:S01]  /*1a580*/  LD.E.64 R4, desc[UR44][R16.64+0x40] ;  /* 0x0000402c10047980 */ /* 0x000ea2000c101b00 */
[----:B-----5:R-:W-:Y:S02]  /*1a590*/  SHF.L.U32 R14, R14, 0x1f, RZ ;  /* 0x0000001f0e0e7819 */ /* 0x020fe400000006ff */
[----:B--2---:R-:W-:-:S05]  /*1a5a0*/  MOV R4, R4 ;  /* 0x0000000400047202 */ /* 0x004fca0000000f00 */
[----:B------:R-:W-:-:S04]  /*1a5b0*/  IMAD R3, R3, 0x8, R4 ;  /* 0x0000000803037824 */ /* 0x000fc800078e0204 */
[----:B------:R1:W2:Y:S01]  /*1a5c0*/  SYNCS.PHASECHK.TRANS64.TRYWAIT P0, [R3+URZ], R14 ;  /* 0x0000000e030075a7 */ /* 0x0002a2000800017f */
[----:B------:R-:W3:Y:S04]  /*1a5d0*/  LD.E R4, desc[UR44][R16.64+0x54] ;  /* 0x0000542c10047980 */ /* 0x000ee8000c101900 */
[----:B------:R1:W5:Y:S04]  /*1a5e0*/  LD.E R6, desc[UR44][R16.64+0x1e8] ;  /* 0x0001e82c10067980 */ /* 0x000368000c101900 */
[----:B------:R1:W5:Y:S01]  /*1a5f0*/  LD.E R7, desc[UR44][R16.64+0x1ec] ;  /* 0x0001ec2c10077980 */ /* 0x000362000c101900 */
[----:B------:R-:W-:Y:S01]  /*1a600*/  BSSY B0, `(.L_x_2100) ;  /* 0x0000005000007945 */ /* 0x000fe20003800000 */
[----:B---3--:R-:W-:-:S04]  /*1a610*/  LOP3.LUT R4, R4, 0x1, RZ, 0xfc, !PT ;  /* 0x0000000104047812 */ /* 0x008fc800078efcff */
[----:B------:R-:W-:-:S13]  /*1a620*/  ISETP.NE.AND P1, PT, R4, 0x3, PT ;  /* 0x000000030400780c */ /* 0x000fda0003f25270 */
[----:B-12---:R-:W-:Y:S05]  /*1a630*/  @!P1 BRA `(.L_x_2101) ;  /* 0x0000000000049947 */ /* 0x006fea0003800000 */
[----:B------:R-:W-:Y:S01]  /*1a640*/  BPT.TRAP 0x1 ;  /* 0x000000040000795c */ /* 0x000fe20000300000 */
.L_x_2101:
[----:B------:R-:W-:Y:S05]  /*1a650*/  BSYNC B0 ;  /* 0x0000000000007941 */ /* 0x000fea0003800000 */
.L_x_2100:
[----:B------:R-:W-:Y:S04]  /*1a660*/  BSSY B0, `(.L_x_2102) ;  /* 0x0000008000007945 */ /* 0x000fe80003800000 */
[----:B------:R-:W-:Y:S05]  /*1a670*/  @P0 BRA `(.L_x_2103) ;  /* 0x0000000000180947 */ /* 0x000fea0003800000 */
[----:B------:R-:W2:Y:S01]  /*1a680*/  LD.E.64 R4, desc[UR44][R16.64+0x40] ;  /* 0x0000402c10047980 */ /* 0x000ea2000c101b00 */
[----:B-----5:R-:W-:Y:S02]  /*1a690*/  SHF.L.U32 R7, R7, 0x1f, RZ ;  /* 0x0000001f07077819 */ /* 0x020fe400000006ff */
[----:B--2---:R-:W-:-:S05]  /*1a6a0*/  MOV R5, R4 ;  /* 0x0000000400057202 */ /* 0x004fca0000000f00 */
[----:B------:R-:W-:-:S04]  /*1a6b0*/  IMAD R6, R6, 0x8, R5 ;  /* 0x0000000806067824 */ /* 0x000fc800078e0205 */
[----:B------:R-:W1:Y:S02]  /*1a6c0*/  SYNCS.PHASECHK.TRANS64.TRYWAIT P0, [R6+URZ], R7 ;  /* 0x00000007060075a7 */ /* 0x000e64000800017f */
[----:B-1----:R-:W-:Y:S05]  /*1a6d0*/  @!P0 BRA `(.L_x_2104) ;  /* 0x0000013c00208947 */ /* 0x002fea0003800000 */
.L_x_2103:
[----:B------:R-:W-:Y:S05]  /*1a6e0*/  BSYNC B0 ;  /* 0x0000000000007941 */ /* 0x000fea0003800000 */
.L_x_2102:
[----:B------:R-:W2:Y:S04]  /*1a6f0*/  LD.E R14, desc[UR44][R16.64+0x88] ;  /* 0x0000882c100e7980 */ /* 0x000ea8000c101900 */
[----:B------:R-:W3:Y:S04]  /*1a700*/  LD.E R3, desc[UR44][R16.64+0x1e8] ;  /* 0x0001e82c10037980 */ /* 0x000ee8000c101900 */
[----:B------:R-:W3:Y:S04]  /*1a710*/  LD.E.64 R4, desc[UR44][R16.64+0xb8] ;  /* 0x0000b82c10047980 */ /* 0x000ee8000c101b00 */
[----:B-1---5:R-:W4:Y:S04]  /*1a720*/  LD.E.64 R6, desc[UR44][R16.64+0xb0] ;  /* 0x0000b02c10067980 */ /* 0x022f28000c101b00 */
[----:B------:R-:W4:Y:S04]  /*1a730*/  LD.E.64 R8, desc[UR44][R16.64+0xb0] ;  /* 0x0000b02c10087980 */ /* 0x000f28000c101b00 */
[----:B------:R-:W4:Y:S04]  /*1a740*/  LD.E.64 R10, desc[UR44][R16.64+0xb0] ;  /* 0x0000b02c100a7980 */ /* 0x000f28000c101b00 */
[----:B------:R-:W4:Y:S01]  /*1a750*/  LD.E.64 R12, desc[UR44][R16.64+0xb0] ;  /* 0x0000b02c100c7980 */ /* 0x000f22000c101b00 */
[----:B------:R-:W-:Y:S05]  /*1a760*/  WARPSYNC.ALL ;  /* 0x0000000000007948 */ /* 0x000fea0003800000 */
[----:B------:R-:W4:Y:S01]  /*1a770*/  LD.E.64 R20, desc[UR44][R16.64+0xb0] ;  /* 0x0000b02c10147980 */ /* 0x000f22000c101b00 */
[----:B------:R-:W-:Y:S01]  /*1a780*/  WARPGROUP.ARRIVE ;  /* 0x00000000000079c5 */ /* 0x000fe20000000000 */
[----:B--2---:R-:W-:Y:S01]  /*1a790*/  ISETP.NE.U32.AND P0, PT, R14, RZ, PT ;  /* 0x000000ff0e00720c */ /* 0x004fe20003f05070 */
[----:B---3--:R-:W-:Y:S01]  /*1a7a0*/  IMAD R4, R3, 0x1000, R4 ;  /* 0x0000100003047824 */ /* 0x008fe200078e0204 */
[----:B------:R-:W-:-:S02]  /*1a7b0*/  R2UR UR7, R5 ;  /* 0x00000000050772ca */ /* 0x000fc400000e0000 */
[----:B----4-:R-:W-:Y:S02]  /*1a7c0*/  R2UR UR4, R6 ;  /* 0x00000000060472ca */ /* 0x010fe400000e0000 */
[----:B------:R-:W-:Y:S02]  /*1a7d0*/  R2UR UR6, R4 ;  /* 0x00000000040672ca */ /* 0x000fe400000e0000 */
[----:B------:R-:W-:-:S05]  /*1a7e0*/  R2UR UR5, R7 ;  /* 0x00000000070572ca */ /* 0x000fca00000e0000 */
[----:B------:R-:W-:-:S08]  /*1a7f0*/  VOTEU.ANY UP0, P0 ;  /* 0x00000000003f7886 */ /* 0x000fd00000000100 */
[----:B------:R-:W-:Y:S01]  /*1a800*/  HGMMA.64x64x16.F32.BF16 R24, gdesc[UR4], R24, UP0, gsb0 ;  /* 0x00e00000041879f0 */ /* 0x000fe2000b801818 */
[----:B------:R-:W-:Y:S02]  /*1a810*/  VIADD R6, R8, 0x2 ;  /* 0x0000000208067836 */ /* 0x000fe40000000000 */
[----:B------:R-:W-:Y:S02]  /*1a820*/  IMAD.MOV.U32 R7, RZ, RZ, R9 ;  /* 0x000000ffff077224 */ /* 0x000fe400078e0009 */
[----:B------:R-:W-:Y:S02]  /*1a830*/  VIADD R8, R4, 0x2 ;  /* 0x0000000204087836 */ /* 0x000fe40000000000 */
[----:B------:R-:W-:Y:S01]  /*1a840*/  IMAD.MOV.U32 R9, RZ, RZ, R5 ;  /* 0x000000ffff097224 */ /* 0x000fe200078e0005 */
[----:B------:R-:W-:Y:S02]  /*1a850*/  R2UR UR4, R6 ;  /* 0x00000000060472ca */ /* 0x000fe400000e0000 */
[----:B------:R-:W-:-:S02]  /*1a860*/  R2UR UR6, R8 ;  /* 0x00000000080672ca */ /* 0x000fc400000e0000 */
[----:B------:R-:W-:Y:S02]  /*1a870*/  R2UR UR7, R9 ;  /* 0x00000000090772ca */ /* 0x000fe400000e0000 */
[----:B------:R-:W-:Y:S01]  /*1a880*/  R2UR UR5, R7 ;  /* 0x00000000070572ca */ /* 0x000fe200000e0000 */
[----:B------:R-:W-:Y:S02]  /*1a890*/  WARPGROUP.DEPBAR.LE gsb0, 0x0 ;  /* 0x00008000000079c5 */ /* 0x000fe40000010000 */
[----:B------:R-:W2:Y:S04]  /*1a8a0*/  LD.E.64 R56, desc[UR44][R16.64+0xb0] ;  /* 0x0000b02c10387980 */ /* 0x000ea8000c101b00 */
[----:B------:R-:W-:Y:S01]  /*1a8b0*/  ST.E desc[UR44][R16.64+0x88], R19 ;  /* 0x0000881310007985 */ /* 0x000fe2000c10192c */
[----:B------:R-:W-:-:S06]  /*1a8c0*/  WARPGROUP.ARRIVE ;  /* 0x00000000000079c5 */ /* 0x000fcc0000000000 */
[----:B------:R-:W-:Y:S01]  /*1a8d0*/  HGMMA.64x64x16.F32.BF16 R24, gdesc[UR4], R24, gsb0 ;  /* 0x00e00000041879f0 */ /* 0x000fe20008001818 */
[----:B------:R-:W-:Y:S02]  /*1a8e0*/  VIADD R6, R10, 0x4 ;  /* 0x000000040a067836 */ /* 0x000fe40000000000 */
[----:B------:R-:W-:Y:S02]  /*1a8f0*/  VIADD R8, R4, 0x4 ;  /* 0x0000000404087836 */ /* 0x000fe40000000000 */
[----:B------:R-:W-:Y:S02]  /*1a900*/  IMAD.MOV.U32 R7, RZ, RZ, R11 ;  /* 0x000000ffff077224 */ /* 0x000fe400078e000b */
[----:B------:R-:W-:Y:S01]  /*1a910*/  IMAD.MOV.U32 R9, RZ, RZ, R5 ;  /* 0x000000ffff097224 */ /* 0x000fe200078e0005 */
[----:B------:R-:W-:Y:S02]  /*1a920*/  R2UR UR6, R8 ;  /* 0x00000000080672ca */ /* 0x000fe400000e0000 */
[----:B------:R-:W-:-:S02]  /*1a930*/  R2UR UR4, R6 ;  /* 0x00000000060472ca */ /* 0x000fc400000e0000 */
[----:B------:R-:W-:Y:S02]  /*1a940*/  R2UR UR7, R9 ;  /* 0x00000000090772ca */ /* 0x000fe400000e0000 */
[----:B------:R-:W-:Y:S01]  /*1a950*/  R2UR UR5, R7 ;  /* 0x00000000070572ca */ /* 0x000fe200000e0000 */
[----:B------:R-:W-:Y:S02]  /*1a960*/  WARPGROUP.DEPBAR.LE gsb0, 0x0 ;  /* 0x00008000000079c5 */ /* 0x000fe40000010000 */
[----:B------:R-:W3:Y:S04]  /*1a970*/  LD.E.64 R58, desc[UR44][R16.64+0xb0] ;  /* 0x0000b02c103a7980 */ /* 0x000ee8000c101b00 */
        /* <DEDUP_REMOVED lines=12> */
[----:B------:R-:W4:Y:S04]  /*1aa40*/  LD.E.64 R10, desc[UR44][R16.64+0xb0] ;  /* 0x0000b02c100a7980 */ /* 0x000f28000c101b00 */
        /* <DEDUP_REMOVED lines=17> */
[----:B------:R-:W-:-:S03]  /*1ab60*/  IMAD.MOV.U32 R9, RZ, RZ, R5 ;  /* 0x000000ffff097224 */ /* 0x000fc600078e0005 */
[----:B------:R-:W-:Y:S02]  /*1ab70*/  R2UR UR6, R8 ;  /* 0x00000000080672ca */ /* 0x000fe400000e0000 */
[----:B------:R-:W-:Y:S01]  /*1ab80*/  R2UR UR7, R9 ;  /* 0x00000000090772ca */ /* 0x000fe200000e0000 */
[----:B--2---:R-:W-:Y:S02]  /*1ab90*/  VIADD R6, R56, 0x202 ;  /* 0x0000020238067836 */ /* 0x004fe40000000000 */
[----:B------:R-:W-:-:S03]  /*1aba0*/  IMAD.MOV.U32 R7, RZ, RZ, R57 ;  /* 0x000000ffff077224 */ /* 0x000fc600078e0039 */
        /* <DEDUP_REMOVED lines=8> */
[----:B------:R-:W-:-:S03]  /*1ac30*/  IMAD.MOV.U32 R9, RZ, RZ, R5 ;  /* 0x000000ffff097224 */ /* 0x000fc600078e0005 */
[----:B------:R-:W-:Y:S02]  /*1ac40*/  R2UR UR6, R8 ;  /* 0x00000000080672ca */ /* 0x000fe400000e0000 */
[----:B------:R-:W-:Y:S01]  /*1ac50*/  R2UR UR7, R9 ;  /* 0x00000000090772ca */ /* 0x000fe200000e0000 */
[----:B---3--:R-:W-:Y:S02]  /*1ac60*/  VIADD R6, R58, 0x204 ;  /* 0x000002043a067836 */ /* 0x008fe40000000000 */
[----:B------:R-:W-:-:S03]  /*1ac70*/  IMAD.MOV.U32 R7, RZ, RZ, R59 ;  /* 0x000000ffff077224 */ /* 0x000fc600078e003b */
        /* <DEDUP_REMOVED lines=8> */
[----:B------:R-:W-:-:S03]  /*1ad00*/  IMAD.MOV.U32 R9, RZ, RZ, R5 ;  /* 0x000000ffff097224 */ /* 0x000fc600078e0005 */
[----:B------:R-:W-:Y:S02]  /*1ad10*/  R2UR UR6, R8 ;  /* 0x00000000080672ca */ /* 0x000fe400000e0000 */
[----:B------:R-:W-:Y:S01]  /*1ad20*/  R2UR UR7, R9 ;  /* 0x00000000090772ca */ /* 0x000fe200000e0000 */
[----:B----4-:R-:W-:Y:S02]  /*1ad30*/  VIADD R6, R10, 0x206 ;  /* 0x000002060a067836 */ /* 0x010fe40000000000 */
[----:B------:R-:W-:-:S03]  /*1ad40*/  IMAD.MOV.U32 R7, RZ, RZ, R11 ;  /* 0x000000ffff077224 */ /* 0x000fc600078e000b */
        /* <DEDUP_REMOVED lines=11> */
[----:B------:R-:W-:Y:S02]  /*1ae00*/  VIADD R6, R12, 0x400 ;  /* 0x000004000c067836 */ /* 0x000fe40000000000 */
        /* <DEDUP_REMOVED lines=94> */
[----:B------:R-:W1:Y:S01]  /*1b3f0*/  SHFL.IDX PT, R3, R159, RZ, 0x1f ;  /* 0x00001fff9f037589 */ /* 0x000e6200000e0000 */
[----:B------:R-:W-:-:S03]  /*1b400*/  WARPGROUP.DEPBAR.LE gsb0, 0x0 ;  /* 0x00008000000079c5 */ /* 0x000fc60000010000 */
[----:B------:R-:W4:Y:S04]  /*1b410*/  LD.E.64 R64, desc[UR44][R16.64+0xb0] ;  /* 0x0000b02c10407980 */ /* 0x000f28000c101b00 */
[----:B------:R-:W-:Y:S01]  /*1b420*/  ST.E desc[UR44][R16.64+0x88], R19 ;  /* 0x0000881310007985 */ /* 0x000fe2000c10192c */
[----:B------:R-:W-:-:S06]  /*1b430*/  WARPGROUP.ARRIVE ;  /* 0x00000000000079c5 */ /* 0x000fcc0000000000 */
[----:B------:R-:W-:Y:S01]  /*1b440*/  HGMMA.64x64x16.F32.BF16 R24, gdesc[UR4], R24, gsb0 ;  /* 0x00e00000041879f0 */ /* 0x000fe20008001818 */
[----:B-1----:R-:W-:Y:S01]  /*1b450*/  ISETP.GT.AND P1, PT, R3, 0x7f, PT ;  /* 0x0000007f0300780c */ /* 0x002fe20003f24270 */
[----:B------:R-:W-:-:S03]  /*1b460*/  VIADD R10, R4, 0x800 ;  /* 0x00000800040a7836 */ /* 0x000fc60000000000 */
[----:B------:R-:W-:Y:S01]  /*1b470*/  SEL R3, RZ, 0x2, !P1 ;  /* 0x00000002ff037807 */ /* 0x000fe20004800000 */
[----:B------:R-:W-:-:S04]  /*1b480*/  IMAD.MOV.U32 R9, RZ, RZ, R5 ;  /* 0x000000ffff097224 */ /* 0x000fc800078e0005 */
[----:B------:R-:W-:Y:S01]  /*1b490*/  IMAD.IADD R8, R3, 0x1, R10 ;  /* 0x0000000103087824 */ /* 0x000fe200078e020a */
[----:B------:R-:W-:Y:S01]  /*1b4a0*/  R2UR UR11, R9 ;  /* 0x00000000090b72ca */ /* 0x000fe200000e0000 */
[----:B------:R-:W-:-:S03]  /*1b4b0*/  UMOV UR4, 0x1 ;  /* 0x0000000100047882 */ /* 0x000fc60000000000 */
[----:B------:R-:W-:Y:S01]  /*1b4c0*/  R2UR UR10, R8 ;  /* 0x00000000080a72ca */ /* 0x000fe200000e0000 */
[----:B------:R-:W-:Y:S01]  /*1b4d0*/  IMAD.MOV.U32 R7, RZ, RZ, R59 ;  /* 0x000000ffff077224 */ /* 0x000fe200078e003b */
[----:B------:R-:W-:Y:S01]  /*1b4e0*/  IADD3 R6, R58, 0x800, R3 ;  /* 0x000008003a067810 */ /* 0x000fe20007ffe003 */
[----:B------:R-:W-:-:S03]  /*1b4f0*/  UISETP.NE.U32.AND UP0, UPT, UR4, URZ, UPT ;  /* 0x0000003f0400728c */ /* 0x000fc6000bf05070 */
[----:B------:R-:W-:Y:S02]  /*1b500*/  R2UR UR8, R6 ;  /* 0x00000000060872ca */ /* 0x000fe400000e0000 */
[----:B------:R-:W-:Y:S01]  /*1b510*/  R2UR UR9, R7 ;  /* 0x00000000070972ca */ /* 0x000fe200000e0000 */
[----:B------:R-:W-:Y:S02]  /*1b520*/  WARPGROUP.DEPBAR.LE gsb0, 0x0 ;  /* 0x00008000000079c5 */ /* 0x000fe40000010000 */
[----:B------:R-:W4:Y:S04]  /*1b530*/  LD.E.64 R56, desc[UR44][R16.64+0xb0] ;  /* 0x0000b02c10387980 */ /* 0x000f28000c101b00 */
[----:B------:R-:W-:Y:S01]  /*1b540*/  ST.E desc[UR44][R16.64+0x88], R19 ;  /* 0x0000881310007985 */ /* 0x000fe2000c10192c */
[----:B------:R-:W-:-:S06]  /*1b550*/  WARPGROUP.ARRIVE ;  /* 0x00000000000079c5 */ /* 0x000fcc0000000000 */
[----:B------:R-:W-:Y:S01]  /*1b560*/  HGMMA.64x64x16.F32.BF16 R24, gdesc[UR8], R24, UP0, gsb0 ;  /* 0x00e00000081879f0 */ /* 0x000fe2000b801818 */
[----:B------:R-:W-:-:S05]  /*1b570*/  IMAD.MOV.U32 R21, RZ, RZ, 0x4 ;  /* 0x00000004ff157424 */ /* 0x000fca00078e00ff */
[----:B------:R-:W-:Y:S01]  /*1b580*/  SEL R13, R21, 0x2, P1 ;  /* 0x00000002150d7807 */ /* 0x000fe20000800000 */
[----:B------:R-:W-:-:S04]  /*1b590*/  IMAD.MOV.U32 R9, RZ, RZ, R5 ;  /* 0x000000ffff097224 */ /* 0x000fc800078e0005 */
[----:B------:R-:W-:Y:S01]  /*1b5a0*/  IMAD.IADD R8, R10, 0x1, R13 ;  /* 0x000000010a087824 */ /* 0x000fe200078e020d */
[----:B------:R-:W-:-:S04]  /*1b5b0*/  R2UR UR7, R9 ;  /* 0x00000000090772ca */ /* 0x000fc800000e0000 */
[----:B------:R-:W-:Y:S01]  /*1b5c0*/  R2UR UR6, R8 ;  /* 0x00000000080672ca */ /* 0x000fe200000e0000 */
[----:B--2---:R-:W-:Y:S01]  /*1b5d0*/  IMAD.MOV.U32 R7, RZ, RZ, R61 ;  /* 0x000000ffff077224 */ /* 0x004fe200078e003d */
[----:B------:R-:W-:-:S04]  /*1b5e0*/  IADD3 R6, R13, 0x800, R60 ;  /* 0x000008000d067810 */ /* 0x000fc80007ffe03c */
[----:B------:R-:W-:Y:S02]  /*1b5f0*/  R2UR UR4, R6 ;  /* 0x00000000060472ca */ /* 0x000fe400000e0000 */
[----:B------:R-:W-:Y:S01]  /*1b600*/  R2UR UR5, R7 ;  /* 0x00000000070572ca */ /* 0x000fe200000e0000 */
[----:B------:R-:W-:Y:S02]  /*1b610*/  WARPGROUP.DEPBAR.LE gsb0, 0x0 ;  /* 0x00008000000079c5 */ /* 0x000fe40000010000 */
[----:B------:R-:W2:Y:S04]  /*1b620*/  LD.E.64 R58, desc[UR44][R16.64+0xb0] ;  /* 0x0000b02c103a7980 */ /* 0x000ea8000c101b00 */
[----:B------:R-:W-:Y:S01]  /*1b630*/  ST.E desc[UR44][R16.64+0x88], R19 ;  /* 0x0000881310007985 */ /* 0x000fe2000c10192c */
[----:B------:R-:W-:-:S06]  /*1b640*/  WARPGROUP.ARRIVE ;  /* 0x00000000000079c5 */ /* 0x000fcc0000000000 */
[----:B------:R-:W-:Y:S01]  /*1b650*/  HGMMA.64x64x16.F32.BF16 R24, gdesc[UR4], R24, gsb0 ;  /* 0x00e00000041879f0 */ /* 0x000fe20008001818 */
[----:B------:R-:W-:Y:S01]  /*1b660*/  SEL R21, R21, 0x6, !P1 ;  /* 0x0000000615157807 */ /* 0x000fe20004800000 */
[----:B------:R-:W-:-:S04]  /*1b670*/  IMAD.MOV.U32 R9, RZ, RZ, R5 ;  /* 0x000000ffff097224 */ /* 0x000fc800078e0005 */
[----:B------:R-:W-:Y:S01]  /*1b680*/  IMAD.IADD R8, R10, 0x1, R21 ;  /* 0x000000010a087824 */ /* 0x000fe200078e0215 */
[----:B------:R-:W-:-:S04]  /*1b690*/  R2UR UR7, R9 ;  /* 0x00000000090772ca */ /* 0x000fc800000e0000 */
[----:B------:R-:W-:Y:S01]  /*1b6a0*/  R2UR UR6, R8 ;  /* 0x00000000080672ca */ /* 0x000fe200000e0000 */
[----:B---3--:R-:W-:Y:S01]  /*1b6b0*/  IMAD.MOV.U32 R7, RZ, RZ, R63 ;  /* 0x000000ffff077224 */ /* 0x008fe200078e003f */
[----:B------:R-:W-:-:S04]  /*1b6c0*/  IADD3 R6, R21, 0x800, R62 ;  /* 0x0000080015067810 */ /* 0x000fc80007ffe03e */
[----:B------:R-:W-:Y:S02]  /*1b6d0*/  R2UR UR4, R6 ;  /* 0x00000000060472ca */ /* 0x000fe400000e0000 */
[----:B------:R-:W-:Y:S01]  /*1b6e0*/  R2UR UR5, R7 ;  /* 0x00000000070572ca */ /* 0x000fe200000e0000 */
[----:B------:R-:W-:Y:S02]  /*1b6f0*/  WARPGROUP.DEPBAR.LE gsb0, 0x0 ;  /* 0x00008000000079c5 */ /* 0x000fe40000010000 */
[----:B------:R-:W3:Y:S04]  /*1b700*/  LD.E.64 R60, desc[UR44][R16.64+0xb0] ;  /* 0x0000b02c103c7980 */ /* 0x000ee8000c101b00 */
[----:B------:R-:W-:Y:S01]  /*1b710*/  ST.E desc[UR44][R16.64+0x88], R19 ;  /* 0x0000881310007985 */ /* 0x000fe2000c10192c */
[----:B------:R-:W-:-:S06]  /*1b720*/  WARPGROUP.ARRIVE ;  /* 0x00000000000079c5 */ /* 0x000fcc0000000000 */
[----:B------:R-:W-:Y:S01]  /*1b730*/  HGMMA.64x64x16.F32.BF16 R24, gdesc[UR4], R24, gsb0 ;  /* 0x00e00000041879f0 */ /* 0x000fe20008001818 */
[----:B------:R-:W-:Y:S02]  /*1b740*/  IMAD.MOV.U32 R6, RZ, RZ, 0x28 ;  /* 0x00000028ff067424 */ /* 0x000fe400078e00ff */
[----:B------:R-:W-:-:S03]  /*1b750*/  IMAD.MOV.U32 R7, RZ, RZ, 0xa00 ;  /* 0x00000a00ff077424 */ /* 0x000fc600078e00ff */
[----:B------:R-:W-:Y:S02]  /*1b760*/  SEL R6, R6, 0x26, P1 ;  /* 0x0000002606067807 */ /* 0x000fe40000800000 */
[----:B------:R-:W-:-:S05]  /*1b770*/  SEL R7, R7, 0x980, P1 ;  /* 0x0000098007077807 */ /* 0x000fca0000800000 */
[----:B------:R-:W-:-:S05]  /*1b780*/  IMAD.IADD R6, R6, 0x1, R7 ;  /* 0x0000000106067824 */ /* 0x000fca00078e0207 */
[----:B------:R-:W-:Y:S01]  /*1b790*/  LOP3.LUT R9, R6, 0xa06, RZ, 0xc0, !PT ;  /* 0x00000a0606097812 */ /* 0x000fe200078ec0ff */
[----:B----4-:R-:W-:-:S04]  /*1b7a0*/  IMAD.MOV.U32 R7, RZ, RZ, R65 ;  /* 0x000000ffff077224 */ /* 0x010fc800078e0041 */
[----:B------:R-:W-:Y:S02]  /*1b7b0*/  IMAD.IADD R6, R9, 0x1, R64 ;  /* 0x0000000109067824 */ /* 0x000fe400078e0240 */
[----:B------:R-:W-:Y:S02]  /*1b7c0*/  IMAD.IADD R8, R4, 0x1, R9 ;  /* 0x0000000104087824 */ /* 0x000fe400078e0209 */
[----:B------:R-:W-:Y:S01]  /*1b7d0*/  IMAD.MOV.U32 R9, RZ, RZ, R5 ;  /* 0x000000ffff097224 */ /* 0x000fe200078e0005 */
[----:B------:R-:W-:Y:S02]  /*1b7e0*/  R2UR UR4, R6 ;  /* 0x00000000060472ca */ /* 0x000fe400000e0000 */
[----:B------:R-:W-:Y:S02]  /*1b7f0*/  R2UR UR6, R8 ;  /* 0x00000000080672ca */ /* 0x000fe400000e0000 */
[----:B------:R-:W-:Y:S02]  /*1b800*/  R2UR UR7, R9 ;  /* 0x00000000090772ca */ /* 0x000fe400000e0000 */
[----:B------:R-:W-:Y:S01]  /*1b810*/  R2UR UR5, R7 ;  /* 0x00000000070572ca */ /* 0x000fe200000e0000 */
[----:B------:R-:W-:-:S02]  /*1b820*/  WARPGROUP.DEPBAR.LE gsb0, 0x0 ;  /* 0x00008000000079c5 */ /* 0x000fc40000010000 */
[----:B------:R-:W4:Y:S04]  /*1b830*/  LD.E.64 R62, desc[UR44][R16.64+0xb0] ;  /* 0x0000b02c103e7980 */ /* 0x000f28000c101b00 */
[----:B------:R-:W-:Y:S01]  /*1b840*/  ST.E desc[UR44][R16.64+0x88], R19 ;  /* 0x0000881310007985 */ /* 0x000fe2000c10192c */
[----:B------:R-:W-:-:S06]  /*1b850*/  WARPGROUP.ARRIVE ;  /* 0x00000000000079c5 */ /* 0x000fcc0000000000 */
[----:B------:R-:W-:Y:S01]  /*1b860*/  HGMMA.64x64x16.F32.BF16 R24, gdesc[UR4], R24, gsb0 ;  /* 0x00e00000041879f0 */ /* 0x000fe20008001818 */
[----:B------:R-:W-:Y:S02]  /*1b870*/  VIADD R10, R4, 0xa00 ;  /* 0x00000a00040a7836 */ /* 0x000fe40000000000 */
[----:B------:R-:W-:Y:S02]  /*1b880*/  IMAD.MOV.U32 R9, RZ, RZ, R5 ;  /* 0x000000ffff097224 */ /* 0x000fe400078e0005 */
[----:B------:R-:W-:-:S03]  /*1b890*/  IMAD.IADD R8, R3, 0x1, R10 ;  /* 0x0000000103087824 */ /* 0x000fc600078e020a */
[----:B------:R-:W-:Y:S02]  /*1b8a0*/  R2UR UR7, R9 ;  /* 0x00000000090772ca */ /* 0x000fe400000e0000 */
[----:B------:R-:W-:Y:S01]  /*1b8b0*/  R2UR UR6, R8 ;  /* 0x00000000080672ca */ /* 0x000fe200000e0000 */
[----:B------:R-:W-:Y:S01]  /*1b8c0*/  IMAD.MOV.U32 R7, RZ, RZ, R57 ;  /* 0x000000ffff077224 */ /* 0x000fe200078e0039 */
[----:B------:R-:W-:-:S04]  /*1b8d0*/  IADD3 R6, R3, 0xa00, R56 ;  /* 0x00000a0003067810 */ /* 0x000fc80007ffe038 */
[----:B------:R-:W-:Y:S02]  /*1b8e0*/  R2UR UR4, R6 ;  /* 0x00000000060472ca */ /* 0x000fe400000e0000 */
[----:B------:R-:W-:Y:S01]  /*1b8f0*/  R2UR UR5, R7 ;  /* 0x00000000070572ca */ /* 0x000fe200000e0000 */
[----:B------:R-:W-:Y:S02]  /*1b900*/  WARPGROUP.DEPBAR.LE gsb0, 0x0 ;  /* 0x00008000000079c5 */ /* 0x000fe40000010000 */
[----:B------:R-:W4:Y:S04]  /*1b910*/  LD.E.64 R64, desc[UR44][R16.64+0xb0] ;  /* 0x0000b02c10407980 */ /* 0x000f28000c101b00 */
[----:B------:R-:W-:Y:S01]  /*1b920*/  ST.E desc[UR44][R16.64+0x88], R19 ;  /* 0x0000881310007985 */ /* 0x000fe2000c10192c */
[----:B------:R-:W-:-:S06]  /*1b930*/  WARPGROUP.ARRIVE ;  /* 0x00000000000079c5 */ /* 0x000fcc0000000000 */
[----:B------:R-:W-:Y:S01]  /*1b940*/  HGMMA.64x64x16.F32.BF16 R24, gdesc[UR4], R24, gsb0 ;  /* 0x00e00000041879f0 */ /* 0x000fe20008001818 */
[----:B------:R-:W-:Y:S02]  /*1b950*/  IMAD.IADD R8, R13, 0x1, R10 ;  /* 0x000000010d087824 */ /* 0x000fe400078e020a */
[----:B------:R-:W-:-:S03]  /*1b960*/  IMAD.MOV.U32 R9, RZ, RZ, R5 ;  /* 0x000000ffff097224 */ /* 0x000fc600078e0005 */
[----:B------:R-:W-:Y:S02]  /*1b970*/  R2UR UR6, R8 ;  /* 0x00000000080672ca */ /* 0x000fe400000e0000 */
        /* <DEDUP_REMOVED lines=10> */
[----:B------:R-:W-:Y:S02]  /*1ba20*/  IMAD.IADD R8, R21, 0x1, R10 ;  /* 0x0000000115087824 */ /* 0x000fe400078e020a */
[----:B------:R-:W-:-:S03]  /*1ba30*/  IMAD.MOV.U32 R9, RZ, RZ, R5 ;  /* 0x000000ffff097224 */ /* 0x000fc600078e0005 */
[----:B------:R-:W-:Y:S02]  /*1ba40*/  R2UR UR6, R8 ;  /* 0x00000000080672ca */ /* 0x000fe400000e0000 */
        /* <DEDUP_REMOVED lines=64> */
[----:B------:R-:W1:Y:S01]  /*1be50*/  S2R R18, SR_TID.X ;  /* 0x0000000000127919 */ /* 0x000e620000002100 */
        /* <DEDUP_REMOVED lines=9> */
[----:B------:R-:W-:Y:S01]  /*1bef0*/  IMAD.IADD R6, R6, 0x1, R7 ;  /* 0x0000000106067824 */ /* 0x000fe200078e0207 */
[----:B-1----:R-:W-:-:S04]  /*1bf00*/  LOP3.LUT R18, R18, 0x7f, RZ, 0xc0, !PT ;  /* 0x0000007f12127812 */ /* 0x002fc800078ec0ff */
[----:B------:R-:W-:Y:S02]  /*1bf10*/  LOP3.LUT R9, R6, 0xe06, RZ, 0xc0, !PT ;  /* 0x00000e0606097812 */ /* 0x000fe400078ec0ff */
[----:B------:R-:W-:Y:S01]  /*1bf20*/  ISETP.NE.AND P0, PT, R18, RZ, PT ;  /* 0x000000ff1200720c */ /* 0x000fe20003f05270 */
[----:B----4-:R-:W-:Y:S02]  /*1bf30*/  IMAD.MOV.U32 R7, RZ, RZ, R61 ;  /* 0x000000ffff077224 */ /* 0x010fe400078e003d */
[----:B------:R-:W-:Y:S02]  /*1bf40*/  IMAD.IADD R6, R9, 0x1, R60 ;  /* 0x0000000109067824 */ /* 0x000fe400078e023c */
[----:B------:R-:W-:Y:S02]  /*1bf50*/  IMAD.IADD R8, R4, 0x1, R9 ;  /* 0x0000000104087824 */ /* 0x000fe400078e0209 */
[----:B------:R-:W-:Y:S01]  /*1bf60*/  IMAD.MOV.U32 R9, RZ, RZ, R5 ;  /* 0x000000ffff097224 */ /* 0x000fe200078e0005 */
[----:B------:R-:W-:-:S02]  /*1bf70*/  R2UR UR4, R6 ;  /* 0x00000000060472ca */ /* 0x000fc400000e0000 */
[----:B------:R-:W-:Y:S02]  /*1bf80*/  R2UR UR6, R8 ;  /* 0x00000000080672ca */ /* 0x000fe400000e0000 */
[----:B------:R-:W-:Y:S02]  /*1bf90*/  R2UR UR7, R9 ;  /* 0x00000000090772ca */ /* 0x000fe400000e0000 */
[----:B------:R-:W-:Y:S01]  /*1bfa0*/  R2UR UR5, R7 ;  /* 0x00000000070572ca */ /* 0x000fe200000e0000 */
[----:B------:R-:W-:Y:S02]  /*1bfb0*/  WARPGROUP.DEPBAR.LE gsb0, 0x0 ;  /* 0x00008000000079c5 */ /* 0x000fe40000010000 */
[----:B------:R-:W4:Y:S04]  /*1bfc0*/  LD.E.64 R58, desc[UR44][R16.64+0xb0] ;  /* 0x0000b02c103a7980 */ /* 0x000f28000c101b00 */
[----:B------:R-:W4:Y:S04]  /*1bfd0*/  @!P0 LD.E.64 R10, desc[UR44][R16.64+0x30] ;  /* 0x0000302c100a8980 */ /* 0x000f28000c101b00 */
[----:B------:R-:W4:Y:S04]  /*1bfe0*/  @!P0 LD.E R14, desc[UR44][R16.64+0x1e8] ;  /* 0x0001e82c100e8980 */ /* 0x000f28000c101900 */
[----:B------:R-:W-:Y:S01]  /*1bff0*/  ST.E desc[UR44][R16.64+0x88], R19 ;  /* 0x0000881310007985 */ /* 0x000fe2000c10192c */
[----:B------:R-:W-:-:S06]  /*1c000*/  WARPGROUP.ARRIVE ;  /* 0x00000000000079c5 */ /* 0x000fcc0000000000 */
[----:B------:R-:W-:Y:S01]  /*1c010*/  HGMMA.64x64x16.F32.BF16 R24, gdesc[UR4], R24, gsb0 ;  /* 0x00e00000041879f0 */ /* 0x000fe20008001818 */
[----:B------:R-:W-:Y:S02]  /*1c020*/  VIADD R12, R4, 0xe00 ;  /* 0x00000e00040c7836 */ /* 0x000fe40000000000 */
[----:B------:R-:W-:Y:S02]  /*1c030*/  IMAD.MOV.U32 R9, RZ, RZ, R5 ;  /* 0x000000ffff097224 */ /* 0x000fe400078e0005 */
[----:B------:R-:W-:-:S03]  /*1c040*/  IMAD.IADD R8, R3, 0x1, R12 ;  /* 0x0000000103087824 */ /* 0x000fc600078e020c */
[----:B------:R-:W-:Y:S01]  /*1c050*/  R2UR UR7, R9 ;  /* 0x00000000090772ca */ /* 0x000fe200000e0000 */
[----:B------:R-:W-:Y:S01]  /*1c060*/  IMAD.MOV.U32 R7, RZ, RZ, R63 ;  /* 0x000000ffff077224 */ /* 0x000fe200078e003f */
[----:B------:R-:W-:Y:S02]  /*1c070*/  IADD3 R6, R3, 0xe00, R62 ;  /* 0x00000e0003067810 */ /* 0x000fe40007ffe03e */
[----:B------:R-:W-:Y:S02]  /*1c080*/  R2UR UR6, R8 ;  /* 0x00000000080672ca */ /* 0x000fe400000e0000 */
[----:B------:R-:W-:Y:S02]  /*1c090*/  R2UR UR4, R6 ;  /* 0x00000000060472ca */ /* 0x000fe400000e0000 */
[----:B------:R-:W-:Y:S01]  /*1c0a0*/  R2UR UR5, R7 ;  /* 0x00000000070572ca */ /* 0x000fe200000e0000 */
[----:B------:R-:W-:Y:S02]  /*1c0b0*/  WARPGROUP.DEPBAR.LE gsb0, 0x0 ;  /* 0x00008000000079c5 */ /* 0x000fe40000010000 */
[----:B------:R-:W-:Y:S01]  /*1c0c0*/  ST.E desc[UR44][R16.64+0x88], R19 ;  /* 0x0000881310007985 */ /* 0x000fe2000c10192c */
[----:B------:R-:W-:-:S09]  /*1c0d0*/  WARPGROUP.ARRIVE ;  /* 0x00000000000079c5 */ /* 0x000fd20000000000 */
        /* <DEDUP_REMOVED lines=22> */
[----:B------:R-:W-:Y:S01]  /*1c240*/  ST.E desc[UR44][R16.64+0x88], R19 ;  /* 0x0000881310007985 */ /* 0x000fe2000c10192c */
[----:B------:R-:W-:-:S09]  /*1c250*/  WARPGROUP.ARRIVE ;  /* 0x00000000000079c5 */ /* 0x000fd20000000000 */
[----:B------:R-:W-:Y:S01]  /*1c260*/  HGMMA.64x64x16.F32.BF16 R24, gdesc[UR4], R24, gsb0 ;  /* 0x00e00000041879f0 */ /* 0x000fe20008001818 */
[----:B------:R-:W-:Y:S02]  /*1c270*/  IMAD.MOV.U32 R3, RZ, RZ, 0x40 ;  /* 0x00000040ff037424 */ /* 0x000fe400078e00ff */
[----:B------:R-:W-:-:S03]  /*1c280*/  IMAD.MOV.U32 R6, RZ, RZ, 0x1000 ;  /* 0x00001000ff067424 */ /* 0x000fc600078e00ff */
[----:B------:R-:W-:Y:S02]  /*1c290*/  SEL R3, R3, 0x3e, P1 ;  /* 0x0000003e03037807 */ /* 0x000fe40000800000 */
[----:B------:R-:W-:-:S05]  /*1c2a0*/  SEL R6, R6, 0xf80, P1 ;  /* 0x00000f8006067807 */ /* 0x000fca0000800000 */
[----:B------:R-:W-:-:S05]  /*1c2b0*/  IMAD.IADD R3, R3, 0x1, R6 ;  /* 0x0000000103037824 */ /* 0x000fca00078e0206 */
[----:B------:R-:W-:Y:S01]  /*1c2c0*/  LOP3.LUT R3, R3, 0x1e06, RZ, 0xc0, !PT ;  /* 0x00001e0603037812 */ /* 0x000fe200078ec0ff */
[----:B------:R-:W-:-:S04]  /*1c2d0*/  IMAD.MOV.U32 R7, RZ, RZ, R5 ;  /* 0x000000ffff077224 */ /* 0x000fc800078e0005 */
[----:B------:R-:W-:Y:S02]  /*1c2e0*/  IMAD.IADD R6, R4, 0x1, R3 ;  /* 0x0000000104067824 */ /* 0x000fe400078e0203 */
[----:B----4-:R-:W-:Y:S02]  /*1c2f0*/  IMAD.IADD R4, R3, 0x1, R58 ;  /* 0x0000000103047824 */ /* 0x010fe400078e023a */
[----:B------:R-:W-:Y:S01]  /*1c300*/  IMAD.MOV.U32 R5, RZ, RZ, R59 ;  /* 0x000000ffff057224 */ /* 0x000fe200078e003b */
[----:B------:R-:W-:Y:S02]  /*1c310*/  R2UR UR6, R6 ;  /* 0x00000000060672ca */ /* 0x000fe400000e0000 */
[----:B------:R-:W-:Y:S02]  /*1c320*/  R2UR UR7, R7 ;  /* 0x00000000070772ca */ /* 0x000fe400000e0000 */
[----:B------:R-:W-:Y:S02]  /*1c330*/  R2UR UR4, R4 ;  /* 0x00000000040472ca */ /* 0x000fe400000e0000 */
[----:B------:R-:W-:Y:S01]  /*1c340*/  R2UR UR5, R5 ;  /* 0x00000000050572ca */ /* 0x000fe200000e0000 */
[----:B------:R-:W-:-:S02]  /*1c350*/  WARPGROUP.DEPBAR.LE gsb0, 0x0 ;  /* 0x00008000000079c5 */ /* 0x000fc40000010000 */
[----:B------:R-:W-:Y:S01]  /*1c360*/  ST.E desc[UR44][R16.64+0x88], R19 ;  /* 0x0000881310007985 */ /* 0x000fe2000c10192c */
[----:B------:R-:W-:-:S09]  /*1c370*/  WARPGROUP.ARRIVE ;  /* 0x00000000000079c5 */ /* 0x000fd20000000000 */
[----:B------:R-:W-:Y:S01]  /*1c380*/  HGMMA.64x64x16.F32.BF16 R24, gdesc[UR4], R24, gsb0 ;  /* 0x00e00000041879f0 */ /* 0x000fe20008001818 */
[----:B------:R-:W-:-:S05]  /*1c390*/  @!P0 MOV R11, R10 ;  /* 0x0000000a000b8202 */ /* 0x000fca0000000f00 */
[----:B------:R-:W-:-:S05]  /*1c3a0*/  @!P0 IMAD R14, R14, 0x8, R11 ;  /* 0x000000080e0e8824 */ /* 0x000fca00078e020b */
[----:B------:R-:W-:Y:S01]  /*1c3b0*/  @!P0 PRMT R14, RZ, 0x654, R14 ;  /* 0x00000654ff0e8816 */ /* 0x000fe2000000000e */
[----:B------:R-:W-:Y:S02]  /*1c3c0*/  WARPGROUP.DEPBAR.LE gsb0, 0x0 ;  /* 0x00008000000079c5 */ /* 0x000fe40000010000 */
[----:B------:R0:W-:Y:S01]  /*1c3d0*/  ST.E desc[UR44][R16.64+0x88], R19 ;  /* 0x0000881310007985 */ /* 0x0001e2000c10192c */
[----:B------:R1:W-:Y:S03]  /*1c3e0*/  @!P0 SYNCS.ARRIVE.TRANS64.RED.A1T0 RZ, [R14+URZ], RZ ;  /* 0x000000ff0eff89a7 */ /* 0x0003e6000810043f */
[----:B------:R-:W2:Y:S04]  /*1c3f0*/  LD.E.64 R20, desc[UR44][R16.64+0x120] ;  /* 0x0001202c10147980 */ /* 0x000ea8000c101b00 */
[----:B------:R-:W0:Y:S04]  /*1c400*/  LDL R18, [R1+0xec] ;  /* 0x0000ec0001127983 */ /* 0x000e280000100800 */
[----:B------:R-:W3:Y:S04]  /*1c410*/  LDL.64 R12, [R1+0x110] ;  /* 0x00011000010c7983 */ /* 0x000ee80000100a00 */
[----:B------:R-:W4:Y:S04]  /*1c420*/  LDL R3, [R1+0x70] ;  /* 0x0000700001037983 */ /* 0x000f280000100800 */
[----:B-1----:R-:W4:Y:S04]  /*1c430*/  LDL R14, [R1+0x118] ;  /* 0x00011800010e7983 */ /* 0x002f280000100800 */
[----:B------:R-:W4:Y:S04]  /*1c440*/  LDL.128 R8, [R1+0x100] ;  /* 0x0001000001087983 */ /* 0x000f280000100c00 */
[----:B------:R-:W4:Y:S04]  /*1c450*/  LDL.128 R4, [R1+0xf0] ;  /* 0x0000f00001047983 */ /* 0x000f280000100c00 */
[----:B--2---:R1:W2:Y:S01]  /*1c460*/  LD.E R20, desc[UR44][R20.64] ;  /* 0x0000002c14147980 */ /* 0x0042a2000c101900 */
[----:B0-----:R-:W-:-:S04]  /*1c470*/  SHF.R.S32.HI R19, RZ, 0x1f, R18 ;  /* 0x0000001fff137819 */ /* 0x001fc80000011412 */
[----:B-1----:R-:W-:-:S04]  /*1c480*/  LEA.HI R21, R19, R18, RZ, 0x7 ;  /* 0x0000001213157211 */ /* 0x002fc800078f38ff */
[----:B------:R-:W-:-:S05]  /*1c490*/  LOP3.LUT R21, R21, 0xffffff80, RZ, 0xc0, !PT ;  /* 0xffffff8015157812 */ /* 0x000fca00078ec0ff */
[----:B------:R-:W-:Y:S01]  /*1c4a0*/  IMAD.IADD R21, R18, 0x1, -R21 ;  /* 0x0000000112157824 */ /* 0x000fe200078e0a15 */
[----:B---3--:R-:W-:Y:S02]  /*1c4b0*/  ISETP.NE.AND P1, PT, R12, 0x1, PT ;  /* 0x000000010c00780c */ /* 0x008fe40003f25270 */
[----:B----4-:R-:W-:Y:S01]  /*1c4c0*/  ISETP.GE.AND P2, PT, R9, 0x1, PT ;  /* 0x000000010900780c */ /* 0x010fe20003f46270 */
[----:B------:R-:W-:Y:S01]  /*1c4d0*/  BSSY B0, `(.L_x_2105) ;  /* 0x0000075000007945 */ /* 0x000fe20003800000 */
[-C--:B--2---:R-:W-:Y:S01]  /*1c4e0*/  FMUL.FTZ R30, R30, R20.reuse ;  /* 0x000000141e1e7220 */ /* 0x084fe20000410000 */
[-C--:B------:R-:W-:Y:S01]  /*1c4f0*/  FMUL.FTZ R31, R31, R20.reuse ;  /* 0x000000141f1f7220 */ /* 0x080fe20000410000 */
[-C--:B------:R-:W-:Y:S02]  /*1c500*/  FMUL.FTZ R29, R29, R20.reuse ;  /* 0x000000141d1d7220 */ /* 0x080fe40000410000 */
[----:B------:R0:W1:Y:S01]  /*1c510*/  MUFU.TANH R57, R30 ;  /* 0x0000001e00397308 */ /* 0x0000620000002400 */
[----:B------:R-:W-:-:S07]  /*1c520*/  FMUL.FTZ R32, R32, R20 ;  /* 0x0000001420207220 */ /* 0x000fce0000410000 */
[----:B------:R2:W3:Y:S01]  /*1c530*/  MUFU.TANH R58, R31 ;  /* 0x0000001f003a7308 */ /* 0x0004e20000002400 */
[----:B0-----:R-:W-:-:S07]  /*1c540*/  SHF.R.S32.HI R30, RZ, 0x1f, R21 ;  /* 0x0000001fff1e7819 */ /* 0x001fce0000011415 */
[----:B------:R0:W4:Y:S01]  /*1c550*/  MUFU.TANH R56, R29 ;  /* 0x0000001d00387308 */ /* 0x0001220000002400 */
[----:B--2---:R-:W-:-:S04]  /*1c560*/  LEA.HI R31, R19, R18, RZ, 0x2 ;  /* 0x00000012131f7211 */ /* 0x004fc800078f10ff */
[----:B------:R-:W-:Y:S02]  /*1c570*/  LOP3.LUT R31, R31, 0xfffffffc, RZ, 0xc0, !PT ;  /* 0xfffffffc1f1f7812 */ /* 0x000fe400078ec0ff */
[-C--:B0-----:R-:W-:Y:S01]  /*1c580*/  LEA.HI R29, R30, R21.reuse, RZ, 0x2 ;  /* 0x000000151e1d7211 */ /* 0x081fe200078f10ff */
[----:B------:R0:W2:Y:S03]  /*1c590*/  MUFU.TANH R59, R32 ;  /* 0x00000020003b7308 */ /* 0x0000a60000002400 */
[----:B------:R-:W-:Y:S01]  /*1c5a0*/  SHF.R.S32.HI R19, RZ, 0x2, R29 ;  /* 0x00000002ff137819 */ /* 0x000fe2000001141d */
[----:B------:R-:W-:Y:S01]  /*1c5b0*/  IMAD.IADD R31, R18, 0x1, -R31 ;  /* 0x00000001121f7824 */ /* 0x000fe200078e0a1f */
[----:B------:R-:W-:Y:S02]  /*1c5c0*/  LEA.HI R30, R30, R21, RZ, 0x5 ;  /* 0x000000151e1e7211 */ /* 0x000fe400078f28ff */
[----:B0-----:R-:W-:-:S04]  /*1c5d0*/  SHF.R.S32.HI R32, RZ, 0x1f, R29 ;  /* 0x0000001fff207819 */ /* 0x001fc8000001141d */
        /* <DEDUP_REMOVED lines=10> */
[----:B------:R-:W-:Y:S01]  /*1c680*/  @P1 IMAD.HI.U32 R13, R18, R13, RZ ;  /* 0x0000000d120d1227 */ /* 0x000fe200078e00ff */
[----:B------:R-:W-:-:S04]  /*1c690*/  LOP3.LUT R12, R29, 0x7ffffffc, RZ, 0xc0, !PT ;  /* 0x7ffffffc1d0c7812 */ /* 0x000fc800078ec0ff */
[----:B------:R-:W-:Y:S01]  /*1c6a0*/  @P1 SHF.R.U32.HI R18, RZ, R14, R13 ;  /* 0x0000000eff121219 */ /* 0x000fe2000001160d */
[----:B------:R-:W-:-:S04]  /*1c6b0*/  IMAD.SHL.U32 R30, R0, 0x40, RZ ;  /* 0x00000040001e7824 */ /* 0x000fc800078e00ff */
[----:B------:R-:W0:Y:S01]  /*1c6c0*/  SHFL.IDX PT, R29, R18, RZ, 0x1c1f ;  /* 0x001c1fff121d7589 */ /* 0x000e2200000e0000 */
[----:B------:R-:W-:Y:S01]  /*1c6d0*/  IADD3 R3, -R30, 0x1, RZ ;  /* 0x000000011e037810 */ /* 0x000fe20007ffe1ff */
        /* <DEDUP_REMOVED lines=26> */
[----:B------:R-:W-:-:S02]  /*1c880*/  IMAD.IADD R12, R21, 0x1, -R12 ;  /* 0x00000001150c7824 */ /* 0x000fc400078e0a0c */
[-C--:B------:R-:W-:Y:S01]  /*1c890*/  FMUL.FTZ R54, R54, R20.reuse ;  /* 0x0000001436367220 */ /* 0x080fe20000410000 */
[----:B------:R-:W-:Y:S01]  /*1c8a0*/  FMUL.FTZ R20, R55, R20 ;  /* 0x0000001437147220 */ /* 0x000fe20000410000 */
[----:B------:R-:W-:Y:S01]  /*1c8b0*/  IMAD R3, R12, -0x2, R3 ;  /* 0xfffffffe0c037824 */ /* 0x000fe200078e0203 */
[----:B------:R-:W0:Y:S04]  /*1c8c0*/  MUFU.TANH R24, R24 ;  /* 0x0000001800187308 */ /* 0x000e280000002400 */
[----:B------:R-:W-:-:S04]  /*1c8d0*/  IADD3 R14, -R4, R3, R5 ;  /* 0x00000003040e7210 */ /* 0x000fc80007ffe105 */
[----:B------:R-:W0:Y:S01]  /*1c8e0*/  MUFU.TANH R25, R25 ;  /* 0x0000001900197308 */ /* 0x000e220000002400 */
[----:B------:R-:W-:-:S07]  /*1c8f0*/  LOP3.LUT R3, RZ, R6, RZ, 0x33, !PT ;  /* 0x00000006ff037212 */ /* 0x000fce00078e33ff */
        /* <DEDUP_REMOVED lines=26> */
[----:B------:R-:W1:Y:S01]  /*1caa0*/  MUFU.TANH R20, R20 ;  /* 0x0000001400147308 */ /* 0x000e620000002400 */
[----:B------:R-:W-:-:S02]  /*1cab0*/  IMAD.IADD R14, R14, 0x1, R3 ;  /* 0x000000010e0e7824 */ /* 0x000fc400078e0203 */
[----:B------:R-:W-:Y:S02]  /*1cac0*/  IMAD.IADD R19, R8, 0x1, -R30 ;  /* 0x0000000108137824 */ /* 0x000fe400078e0a1e */
[--C-:B0-----:R-:W-:Y:S02]  /*1cad0*/  IMAD.IADD R6, R13, 0x1, R29.reuse ;  /* 0x000000010d067824 */ /* 0x101fe400078e021d */
[----:B------:R-:W-:Y:S01]  /*1cae0*/  IMAD.IADD R3, R14, 0x1, R29 ;  /* 0x000000010e037824 */ /* 0x000fe200078e021d */
[----:B--234-:R-:W-:Y:S06]  /*1caf0*/  @!P2 BRA `(.L_x_2106) ;  /* 0x000000000048a947 */ /* 0x01cfec0003800000 */
        /* <DEDUP_REMOVED lines=10> */
.L_x_2108:
[----:B------:R-:W-:-:S13]  /*1cba0*/  ISETP.NE.AND P1, PT, R9, 0x1, PT ;  /* 0x000000010900780c */ /* 0x000fda0003f25270 */
[----:B------:R-:W-:-:S05]  /*1cbb0*/  @P1 IMAD.HI.U32 R8, R7, R10, RZ ;  /* 0x0000000a07081227 */ /* 0x000fca00078e00ff */
[----:B------:R-:W-:-:S07]  /*1cbc0*/  @P1 SHF.R.U32.HI R7, RZ, R11, R8 ;  /* 0x0000000bff071219 */ /* 0x000fce0000011608 */
.L_x_2109:
[----:B------:R-:W-:Y:S05]  /*1cbd0*/  BSYNC B1 ;  /* 0x0000000000017941 */ /* 0x000fea0003800000 */
.L_x_2107:
[----:B------:R-:W-:-:S04]  /*1cbe0*/  IMAD R7, R7, R9, -R30 ;  /* 0x0000000907077224 */ /* 0x000fc800078e0a1e */
[----:B------:R-:W-:-:S05]  /*1cbf0*/  IMAD R8, R12, -0x2, R7 ;  /* 0xfffffffe0c087824 */ /* 0x000fca00078e0207 */
[----:B------:R-:W-:Y:S02]  /*1cc00*/  VIMNMX R3, R3, R8, !PT ;  /* 0x0000000803037248 */ /* 0x000fe40007fe0100 */
[----:B------:R-:W-:-:S07]  /*1cc10*/  VIADDMNMX R6, R8, R9, R6, PT ;  /* 0x0000000908067246 */ /* 0x000fce0003800106 */
.L_x_2106:
[----:B------:R-:W-:Y:S05]  /*1cc20*/  BSYNC B0 ;  /* 0x0000000000007941 */ /* 0x000fea0003800000 */
.L_x_2105:
[C---:B------:R-:W-:Y:S01]  /*1cc30*/  ISETP.GE.AND P1, PT, R19.reuse, 0x2, PT ;  /* 0x000000021300780c */ /* 0x040fe20003f26270 */
[----:B------:R-:W0:Y:S01]  /*1cc40*/  SHFL.IDX PT, R18, R18, 0x1, 0x1c1f ;  /* 0x003c1f0012127f89 */ /* 0x000e2200000e0000 */
[----:B------:R-:W-:Y:S01]  /*1cc50*/  ISETP.GE.AND P5, PT, R19, 0xa, PT ;  /* 0x0000000a1300780c */ /* 0x000fe20003fa6270 */
        /* <DEDUP_REMOVED lines=11> */
[----:B------:R-:W-:Y:S02]  /*1cd10*/  ISETP.LT.OR P4, PT, R6, 0x9, P4 ;  /* 0x000000090600780c */ /* 0x000fe40002781670 */
        /* <DEDUP_REMOVED lines=17> */
[C---:B------:R-:W-:Y:S02]  /*1ce30*/  ISETP.LT.OR P3, PT, R6.reuse, 0x1a, P3 ;  /* 0x0000001a0600780c */ /* 0x040fe40001f61670 */
        /* <DEDUP_REMOVED lines=35> */
[----:B------:R-:W-:Y:S02]  /*1d070*/  P2R R7, PR, RZ, 0x40 ;  /* 0x00000040ff077803 */ /* 0x000fe40000000000 */
[----:B------:R-:W-:-:S04]  /*1d080*/  ISETP.GT.AND P6, PT, R3, RZ, !P6 ;  /* 0x000000ff0300720c */ /* 0x000fc800077c4270 */
[----:B------:R-:W-:-:S04]  /*1d090*/  ISETP.LT.OR P6, PT, R6, 0x1, P6 ;  /* 0x000000010600780c */ /* 0x000fc800037c1670 */
[----:B------:R-:W-:Y:S02]  /*1d0a0*/  FSEL R24, R24, -INF , !P6 ;  /* 0xff80000018187808 */ /* 0x000fe40007000000 */
[----:B------:R-:W-:-:S04]  /*1d0b0*/  ISETP.GE.AND P6, PT, R19, 0x3a, PT ;  /* 0x0000003a1300780c */ /* 0x000fc80003fc6270 */
[----:B------:R-:W-:Y:S02]  /*1d0c0*/  P2R R19, PR, RZ, 0x40 ;  /* 0x00000040ff137803 */ /* 0x000fe40000000000 */
[----:B------:R-:W-:Y:S01]  /*1d0d0*/  ISETP.GT.AND P6, PT, R3, 0x39, !P6 ;  /* 0x000000390300780c */ /* 0x000fe200077c4270 */
[----:B0-----:R-:W-:-:S03]  /*1d0e0*/  IMAD.IADD R3, R14, 0x1, R18 ;  /* 0x000000010e037824 */ /* 0x001fc600078e0212 */
        /* <DEDUP_REMOVED lines=15> */
.L_x_2113:
[----:B------:R-:W-:-:S13]  /*1d1e0*/  ISETP.NE.AND P6, PT, R9, 0x1, PT ;  /* 0x000000010900780c */ /* 0x000fda0003fc5270 */
[----:B------:R-:W-:-:S05]  /*1d1f0*/  @P6 IMAD.HI.U32 R10, R4, R10, RZ ;  /* 0x0000000a040a6227 */ /* 0x000fca00078e00ff */
[----:B------:R-:W-:-:S07]  /*1d200*/  @P6 SHF.R.U32.HI R4, RZ, R11, R10 ;  /* 0x0000000bff046219 */ /* 0x000fce000001160a */
.L_x_2114:
[----:B------:R-:W-:Y:S05]  /*1d210*/  BSYNC B1 ;  /* 0x0000000000017941 */ /* 0x000fea0003800000 */
.L_x_2112:
[----:B------:R-:W-:-:S04]  /*1d220*/  IMAD R5, R4, R9, -R30 ;  /* 0x0000000904057224 */ /* 0x000fc800078e0a1e */
[----:B------:R-:W-:-:S05]  /*1d230*/  IMAD R12, R12, -0x2, R5 ;  /* 0xfffffffe0c0c7824 */ /* 0x000fca00078e0205 */
[----:B------:R-:W-:Y:S02]  /*1d240*/  VIADDMNMX R6, R12, R9, R6, PT ;  /* 0x000000090c067246 */ /* 0x000fe40003800106 */
[----:B------:R-:W-:-:S07]  /*1d250*/  VIMNMX R3, R3, R12, !PT ;  /* 0x0000000c03037248 */ /* 0x000fce0007fe0100 */
.L_x_2111:
[----:B------:R-:W-:Y:S05]  /*1d260*/  BSYNC B0 ;  /* 0x0000000000007941 */ /* 0x000fea0003800000 */
.L_x_2110:
[----:B------:R-:W2:Y:S01]  /*1d270*/  LD.E.64 R4, desc[UR44][R16.64+0x200] ;  /* 0x0002002c10047980 */ /* 0x000ea2000c101b00 */
[----:B------:R-:W-:Y:S02]  /*1d280*/  ISETP.GT.AND P1, PT, R3, 0x1, !P1 ;  /* 0x000000010300780c */ /* 0x000fe40004f24270 */
[----:B------:R-:W-:Y:S02]  /*1d290*/  ISETP.NE.AND P6, PT, R7, RZ, PT ;  /* 0x000000ff0700720c */ /* 0x000fe40003fc5270 */
[----:B------:R-:W-:Y:S02]  /*1d2a0*/  ISETP.LT.OR P1, PT, R6, 0x2, P1 ;  /* 0x000000020600780c */ /* 0x000fe40000f21670 */
[----:B------:R-:W-:Y:S02]  /*1d2b0*/  ISETP.GT.AND P2, PT, R3, 0x8, !P2 ;  /* 0x000000080300780c */ /* 0x000fe40005744270 */
[----:B------:R-:W-:Y:S02]  /*1d2c0*/  FSEL R30, R27, -INF , !P1 ;  /* 0xff8000001b1e7808 */ /* 0x000fe40004800000 */
[----:B------:R-:W-:-:S02]  /*1d2d0*/  ISETP.NE.AND P1, PT, R8, RZ, PT ;  /* 0x000000ff0800720c */ /* 0x000fc40003f25270 */
[C---:B------:R-:W-:Y:S02]  /*1d2e0*/  ISETP.LT.OR P2, PT, R6.reuse, 0x9, P2 ;  /* 0x000000090600780c */ /* 0x040fe40001741670 */
[----:B------:R-:W-:Y:S02]  /*1d2f0*/  ISETP.GT.AND P1, PT, R3, 0x9, !P1 ;  /* 0x000000090300780c */ /* 0x000fe40004f24270 */
[----:B-1----:R-:W-:Y:S02]  /*1d300*/  FSEL R74, R57, -INF , !P2 ;  /* 0xff800000394a7808 */ /* 0x002fe40005000000 */
        /* <DEDUP_REMOVED lines=27> */
[C---:B------:R-:W-:Y:S02]  /*1d4c0*/  ISETP.GT.AND P1, PT, R3.reuse, RZ, !P6 ;  /* 0x000000ff0300720c */ /* 0x040fe40007724270 */
[C---:B------:R-:W-:Y:S02]  /*1d4d0*/  ISETP.GT.AND P2, PT, R3.reuse, 0x29, !P2 ;  /* 0x000000290300780c */ /* 0x040fe40005744270 */
[----:B------:R-:W-:Y:S02]  /*1d4e0*/  ISETP.LT.OR P1, PT, R6, 0x1, P1 ;  /* 0x000000010600780c */ /* 0x000fe40000f21670 */
[----:B------:R-:W-:Y:S02]  /*1d4f0*/  ISETP.GT.AND P3, PT, R3, 0x30, !P3 ;  /* 0x000000300300780c */ /* 0x000fe40005f64270 */
[----:B------:R-:W-:-:S02]  /*1d500*/  FSEL R26, R26, -INF , !P1 ;  /* 0xff8000001a1a7808 */ /* 0x000fc40004800000 */
[----:B------:R-:W-:Y:S02]  /*1d510*/  ISETP.NE.AND P1, PT, R41, RZ, PT ;  /* 0x000000ff2900720c */ /* 0x000fe40003f25270 */
[C---:B------:R-:W-:Y:S02]  /*1d520*/  ISETP.GT.AND P4, PT, R3.reuse, 0x31, !P4 ;  /* 0x000000310300780c */ /* 0x040fe40006784270 */
[----:B------:R-:W-:Y:S02]  /*1d530*/  ISETP.GT.AND P1, PT, R3, 0x28, !P1 ;  /* 0x000000280300780c */ /* 0x000fe40004f24270 */
[----:B------:R-:W-:Y:S02]  /*1d540*/  ISETP.NE.AND P6, PT, R19, RZ, PT ;  /* 0x000000ff1300720c */ /* 0x000fe40003fc5270 */
[C---:B------:R-:W-:Y:S02]  /*1d550*/  ISETP.LT.OR P1, PT, R6.reuse, 0x29, P1 ;  /* 0x000000290600780c */ /* 0x040fe40000f21670 */
[----:B------:R-:W-:-:S02]  /*1d560*/  ISETP.LT.OR P2, PT, R6, 0x2a, P2 ;  /* 0x0000002a0600780c */ /* 0x000fc40001741670 */
[----:B------:R-:W-:Y:S02]  /*1d570*/  FSEL R46, R46, -INF , !P1 ;  /* 0xff8000002e2e7808 */ /* 0x000fe40004800000 */
        /* <DEDUP_REMOVED lines=9> */
[----:B------:R-:W-:Y:S02]  /*1d610*/  FSEL R54, R54, -INF , !P5 ;  /* 0xff80000036367808 */ /* 0x000fe40006800000 */
[----:B------:R-:W-:-:S02]  /*1d620*/  FSEL R86, R20, -INF , !P1 ;  /* 0xff80000014567808 */ /* 0x000fc40004800000 */
[----:B------:R-:W-:Y:S02]  /*1d630*/  LOP3.LUT R152, R155, 0x4, RZ, 0xfc, !PT ;  /* 0x000000049b987812 */ /* 0x000fe400078efcff */
[----:B--2---:R-:W-:-:S04]  /*1d640*/  FMNMX.FTZ R7, R24, R4, !PT ;  /* 0x0000000418077209 */ /* 0x004fc80007810000 */
[----:B------:R-:W-:-:S04]  /*1d650*/  FMNMX.FTZ R7, R32, R7, !PT ;  /* 0x0000000720077209 */ /* 0x000fc80007810000 */
        /* <DEDUP_REMOVED lines=11> */
[----:B------:R-:W-:Y:S02]  /*1d710*/  FMNMX.FTZ R8, R70, R7, !PT ;  /* 0x0000000746087209 */ /* 0x000fe40007810000 */
[----:B------:R-:W-:Y:S02]  /*1d720*/  FMNMX.FTZ R7, R26, R5, !PT ;  /* 0x000000051a077209 */ /* 0x000fe40007810000 */
[----:B------:R-:W-:Y:S02]  /*1d730*/  FMNMX.FTZ R8, R52, R8, !PT ;  /* 0x0000000834087209 */ /* 0x000fe40007810000 */
[----:B------:R-:W-:Y:S02]  /*1d740*/  FMNMX.FTZ R7, R30, R7, !PT ;  /* 0x000000071e077209 */ /* 0x000fe40007810000 */
[----:B------:R-:W-:Y:S02]  /*1d750*/  FMNMX.FTZ R9, R72, R8, !PT ;  /* 0x0000000848097209 */ /* 0x000fe40007810000 */
[----:B------:R-:W-:-:S03]  /*1d760*/  FMNMX.FTZ R7, R74, R7, !PT ;  /* 0x000000074a077209 */ /* 0x000fc60007810000 */
[----:B------:R-:W0:Y:S01]  /*1d770*/  SHFL.BFLY PT, R8, R9, 0x2, 0x1f ;  /* 0x0c401f0009087f89 */ /* 0x000e2200000e0000 */
[----:B------:R-:W-:-:S04]  /*1d780*/  FMNMX.FTZ R7, R58, R7, !PT ;  /* 0x000000073a077209 */ /* 0x000fc80007810000 */
[----:B------:R-:W-:-:S04]  /*1d790*/  FMNMX.FTZ R7, R34, R7, !PT ;  /* 0x0000000722077209 */ /* 0x000fc80007810000 */
[----:B------:R-:W-:-:S04]  /*1d7a0*/  FMNMX.FTZ R7, R76, R7, !PT ;  /* 0x000000074c077209 */ /* 0x000fc80007810000 */
[----:B------:R-:W-:-:S04]  /*1d7b0*/  FMNMX.FTZ R7, R38, R7, !PT ;  /* 0x0000000726077209 */ /* 0x000fc80007810000 */
[----:B------:R-:W-:-:S04]  /*1d7c0*/  FMNMX.FTZ R7, R78, R7, !PT ;  /* 0x000000074e077209 */ /* 0x000fc80007810000 */
[----:B------:R-:W-:Y:S02]  /*1d7d0*/  FMNMX.FTZ R7, R42, R7, !PT ;  /* 0x000000072a077209 */ /* 0x000fe40007810000 */
[----:B0-----:R-:W-:Y:S02]  /*1d7e0*/  FMNMX.FTZ R8, R9, R8, !PT ;  /* 0x0000000809087209 */ /* 0x001fe40007810000 */
        /* <DEDUP_REMOVED lines=8> */
[----:B0-----:R-:W-:Y:S01]  /*1d870*/  FMNMX.FTZ R11, R8, R11, !PT ;  /* 0x0000000b080b7209 */ /* 0x001fe20007810000 */
[----:B------:R-:W-:Y:S04]  /*1d880*/  ST.E desc[UR44][R16.64+0x200], R9 ;  /* 0x0002000910007985 */ /* 0x000fe8000c10192c */
[----:B------:R-:W-:Y:S04]  /*1d890*/  ST.E desc[UR44][R152.64], R7 ;  /* 0x0000000798007985 */ /* 0x000fe8000c10192c */
[----:B------:R-:W-:Y:S04]  /*1d8a0*/  ST.E desc[UR44][R16.64+0x200], R11 ;  /* 0x0002000b10007985 */ /* 0x000fe8000c10192c */
[----:B------:R-:W2:Y:S04]  /*1d8b0*/  LD.E R3, desc[UR44][R152.64] ;  /* 0x0000002c98037980 */ /* 0x000ea8000c101900 */
[----:B--2---:R-:W0:Y:S02]  /*1d8c0*/  SHFL.BFLY PT, R6, R3, 0x2, 0x1f ;  /* 0x0c401f0003067f89 */ /* 0x004e2400000e0000 */
[----:B0-----:R-:W-:-:S05]  /*1d8d0*/  FMNMX.FTZ R8, R3, R6, !PT ;  /* 0x0000000603087209 */ /* 0x001fca0007810000 */
[----:B------:R-:W0:Y:S02]  /*1d8e0*/  SHFL.BFLY PT, R13, R8, 0x1, 0x1f ;  /* 0x0c201f00080d7f89 */ /* 0x000e2400000e0000 */
[----:B0-----:R-:W-:-:S05]  /*1d8f0*/  FMNMX.FTZ R13, R8, R13, !PT ;  /* 0x0000000d080d7209 */ /* 0x001fca0007810000 */
[----:B------:R0:W-:Y:S04]  /*1d900*/  ST.E desc[UR44][R152.64], R13 ;  /* 0x0000000d98007985 */ /* 0x0001e8000c10192c */
[----:B------:R-:W2:Y:S04]  /*1d910*/  LD.E R10, desc[UR44][R16.64+0x200] ;  /* 0x0002002c100a7980 */ /* 0x000ea8000c101900 */
[----:B------:R-:W3:Y:S04]  /*1d920*/  LD.E R19, desc[UR44][R16.64+0x220] ;  /* 0x0002202c10137980 */ /* 0x000ee8000c101900 */
[----:B------:R-:W4:Y:S04]  /*1d930*/  LD.E R14, desc[UR44][R16.64+0x214] ;  /* 0x0002142c100e7980 */ /* 0x000f28000c101900 */
[----:B------:R-:W5:Y:S04]  /*1d940*/  LD.E R9, desc[UR44][R16.64+0x210] ;  /* 0x0002102c10097980 */ /* 0x000f68000c101900 */
[----:B------:R-:W5:Y:S01]  /*1d950*/  LD.E.64 R6, desc[UR44][R16.64+0xd8] ;  /* 0x0000d82c10067980 */ /* 0x000f62000c101b00 */
[----:B------:R-:W-:-:S04]  /*1d960*/  FSETP.NEU.FTZ.AND P1, PT, R13, -INF , PT ;  /* 0xff8000000d00780b */ /* 0x000fc80003f3d000 */
[----:B------:R-:W-:-:S05]  /*1d970*/  FSEL R12, R13, RZ, P1 ;  /* 0x000000ff0d0c7208 */ /* 0x000fca0000800000 */
[----:B------:R-:W-:Y:S01]  /*1d980*/  FADD.FTZ R12, R5, -R12 ;  /* 0x8000000c050c7221 */ /* 0x000fe20000010000 */
[----:B--2---:R-:W-:-:S04]  /*1d990*/  FSETP.NEU.FTZ.AND P1, PT, R10, -INF , PT ;  /* 0xff8000000a00780b */ /* 0x004fc80003f3d000 */
[----:B------:R-:W-:-:S05]  /*1d9a0*/  FSEL R3, R10, RZ, P1 ;  /* 0x000000ff0a037208 */ /* 0x000fca0000800000 */
[----:B------:R-:W-:Y:S01]  /*1d9b0*/  FADD.FTZ R4, R4, -R3 ;  /* 0x8000000304047221 */ /* 0x000fe20000010000 */
[----:B---3--:R-:W-:-:S03]  /*1d9c0*/  FMUL.FTZ R12, R19, R12 ;  /* 0x0000000c130c7220 */ /* 0x008fc60000410000 */
[----:B------:R-:W-:Y:S01]  /*1d9d0*/  FMUL.FTZ R4, R4, R19 ;  /* 0x0000001304047220 */ /* 0x000fe20000410000 */
[----:B------:R-:W4:Y:S08]  /*1d9e0*/  MUFU.EX2 R3, R12 ;  /* 0x0000000c00037308 */ /* 0x000f300000000800 */
[----:B------:R-:W5:Y:S01]  /*1d9f0*/  MUFU.EX2 R4, R4 ;  /* 0x0000000400047308 */ /* 0x000f620000000800 */
[----:B----4-:R-:W-:Y:S01]  /*1da00*/  FMUL.FTZ R5, R3, R14 ;  /* 0x0000000e03057220 */ /* 0x010fe20000410000 */
[----:B-----5:R-:W-:-:S04]  /*1da10*/  FMUL.FTZ R9, R4, R9 ;  /* 0x0000000904097220 */ /* 0x020fc80000410000 */
[----:B------:R0:W-:Y:S04]  /*1da20*/  ST.E desc[UR44][R16.64+0x214], R5 ;  /* 0x0002140510007985 */ /* 0x0001e8000c10192c */
[----:B------:R0:W-:Y:S04]  /*1da30*/  ST.E desc[UR44][R16.64+0x210], R9 ;  /* 0x0002100910007985 */ /* 0x0001e8000c10192c */
[----:B------:R-:W2:Y:S01]  /*1da40*/  LD.E R8, desc[UR44][R6.64+0x4] ;  /* 0x0000042c06087980 */ /* 0x000ea2000c101900 */
[----:B------:R-:W-:Y:S01]  /*1da50*/  BSSY B0, `(.L_x_2115) ;  /* 0x000000c000007945 */ /* 0x000fe20003800000 */
[----:B--2---:R-:W-:-:S13]  /*1da60*/  ISETP.NE.AND P1, PT, R8, RZ, PT ;  /* 0x000000ff0800720c */ /* 0x004fda0003f25270 */
[----:B0-----:R-:W-:Y:S05]  /*1da70*/  @P1 BRA `(.L_x_2116) ;  /* 0x0000000000241947 */ /* 0x001fea0003800000 */
[----:B------:R-:W2:Y:S04]  /*1da80*/  LD.E.64 R8, desc[UR44][R16.64+0xe0] ;  /* 0x0000e02c10087980 */ /* 0x000ea8000c101b00 */
[----:B------:R-:W3:Y:S04]  /*1da90*/  LD.E R6, desc[UR44][R6.64] ;  /* 0x0000002c06067980 */ /* 0x000ee8000c101900 */
[----:B--2---:R-:W2:Y:S01]  /*1daa0*/  LD.E.64 R8, desc[UR44][R8.64] ;  /* 0x0000002c08087980 */ /* 0x004ea2000c101b00 */
[----:B---3--:R-:W-:-:S04]  /*1dab0*/  IMAD R11, R15, 0x40, R6 ;  /* 0x000000400f0b7824 */ /* 0x008fc800078e0206 */
[----:B--2---:R-:W-:-:S05]  /*1dac0*/  IMAD.WIDE R10, R11, 0x4, R8 ;  /* 0x000000040b0a7825 */ /* 0x004fca00078e0208 */
[----:B------:R0:W-:Y:S04]  /*1dad0*/  ST.E desc[UR44][R10.64], R4 ;  /* 0x000000040a007985 */ /* 0x0001e8000c10192c */
[----:B------:R-:W2:Y:S04]  /*1dae0*/  LD.E.64 R6, desc[UR44][R16.64+0xd8] ;  /* 0x0000d82c10067980 */ /* 0x000ea8000c101b00 */
[----:B--2---:R-:W2:Y:S02]  /*1daf0*/  LD.E R5, desc[UR44][R6.64+0x4] ;  /* 0x0000042c06057980 */ /* 0x004ea4000c101900 */
[----:B0-2---:R-:W-:-:S13]  /*1db00*/  ISETP.NE.AND P1, PT, R5, RZ, PT ;  /* 0x000000ff0500720c */ /* 0x005fda0003f25270 */
.L_x_2116:
[----:B------:R-:W-:Y:S05]  /*1db10*/  BSYNC B0 ;  /* 0x0000000000007941 */ /* 0x000fea0003800000 */
.L_x_2115:
[----:B------:R-:W2:Y:S04]  /*1db20*/  @!P1 LD.E.64 R8, desc[UR44][R16.64+0xe0] ;  /* 0x0000e02c10089980 */ /* 0x000ea8000c101b00 */
[----:B------:R-:W3:Y:S04]  /*1db30*/  @!P1 LD.E R6, desc[UR44][R6.64] ;  /* 0x0000002c06069980 */ /* 0x000ee8000c101900 */
[----:B--2---:R-:W2:Y:S01]  /*1db40*/  @!P1 LD.E.64 R8, desc[UR44][R8.64] ;  /* 0x0000002c08089980 */ /* 0x004ea2000c101b00 */
[----:B---3--:R-:W-:-:S04]  /*1db50*/  @!P1 IMAD R15, R15, 0x40, R6 ;  /* 0x000000400f0f9824 */ /* 0x008fc800078e0206 */
[----:B------:R-:W-:-:S04]  /*1db60*/  @!P1 VIADD R11, R15, 0x8 ;  /* 0x000000080f0b9836 */ /* 0x000fc80000000000 */
[----:B--2---:R-:W-:-:S05]  /*1db70*/  @!P1 IMAD.WIDE R10, R11, 0x4, R8 ;  /* 0x000000040b0a9825 */ /* 0x004fca00078e0208 */
[----:B------:R0:W-:Y:S04]  /*1db80*/  @!P1 ST.E desc[UR44][R10.64], R3 ;  /* 0x000000030a009985 */ /* 0x0001e8000c10192c */
[----:B------:R-:W2:Y:S04]  /*1db90*/  LD.E R5, desc[UR44][R16.64+0x200] ;  /* 0x0002002c10057980 */ /* 0x000ea8000c101900 */
[----:B------:R-:W3:Y:S04]  /*1dba0*/  LD.E R12, desc[UR44][R16.64+0x220] ;  /* 0x0002202c100c7980 */ /* 0x000ee8000c101900 */
[----:B------:R-:W4:Y:S04]  /*1dbb0*/  LD.E R29, desc[UR44][R16.64+0x204] ;  /* 0x0002042c101d7980 */ /* 0x000f28000c101900 */
[----:B------:R-:W5:Y:S04]  /*1dbc0*/  LD.E R31, desc[UR44][R16.64+0x210] ;  /* 0x0002102c101f7980 */ /* 0x000f68000c101900 */
[----:B------:R-:W5:Y:S01]  /*1dbd0*/  LD.E R33, desc[UR44][R16.64+0x214] ;  /* 0x0002142c10217980 */ /* 0x000f62000c101900 */
[C---:B--2---:R-:W-:Y:S01]  /*1dbe0*/  FSETP.NEU.FTZ.AND P1, PT, R5.reuse, -INF , PT ;  /* 0xff8000000500780b */ /* 0x044fe20003f3d000 */
[----:B---3--:R-:W-:Y:S01]  /*1dbf0*/  FMUL.FTZ R6, R5, R12 ;  /* 0x0000000c05067220 */ /* 0x008fe20000410000 */
[----:B----4-:R-:W-:-:S04]  /*1dc00*/  FMUL.FTZ R20, R12, R29 ;  /* 0x0000001d0c147220 */ /* 0x010fc80000410000 */
[----:B------:R-:W-:Y:S02]  /*1dc10*/  FSEL R5, R6, RZ, P1 ;  /* 0x000000ff06057208 */ /* 0x000fe40000800000 */
[----:B------:R-:W-:-:S03]  /*1dc20*/  FSETP.NEU.FTZ.AND P1, PT, R29, -INF , PT ;  /* 0xff8000001d00780b */ /* 0x000fc60003f3d000 */
[-CC-:B------:R-:W-:Y:S01]  /*1dc30*/  FFMA.FTZ R9, R56, R12.reuse, -R5.reuse ;  /* 0x0000000c38097223 */ /* 0x180fe20000010805 */
[-CC-:B------:R-:W-:Y:S01]  /*1dc40*/  FFMA.FTZ R14, R62, R12.reuse, -R5.reuse ;  /* 0x0000000c3e0e7223 */ /* 0x180fe20000010805 */
[-CC-:B------:R-:W-:Y:S01]  /*1dc50*/  FFMA.FTZ R6, R24, R12.reuse, -R5.reuse ;  /* 0x0000000c18067223 */ /* 0x180fe20000010805 */
[-CC-:B------:R-:W-:Y:S01]  /*1dc60*/  FFMA.FTZ R7, R32, R12.reuse, -R5.reuse ;  /* 0x0000000c20077223 */ /* 0x180fe20000010805 */
[----:B------:R1:W-:Y:S01]  /*1dc70*/  MUFU.EX2 R13, R9 ;  /* 0x00000009000d7308 */ /* 0x0003e20000000800 */
[-CC-:B------:R-:W-:Y:S01]  /*1dc80*/  FFMA.FTZ R8, R28, R12.reuse, -R5.reuse ;  /* 0x0000000c1c087223 */ /* 0x180fe20000010805 */
[-CC-:B0-----:R-:W-:Y:S01]  /*1dc90*/  FFMA.FTZ R10, R60, R12.reuse, -R5.reuse ;  /* 0x0000000c3c0a7223 */ /* 0x181fe20000010805 */
[----:B------:R-:W-:-:S05]  /*1dca0*/  FFMA.FTZ R18, R44, R12, -R5 ;  /* 0x0000000c2c127223 */ /* 0x000fca0000010805 */
[----:B------:R0:W-:Y:S01]  /*1dcb0*/  MUFU.EX2 R15, R14 ;  /* 0x0000000e000f7308 */ /* 0x0001e20000000800 */
[----:B-1----:R-:W-:-:S07]  /*1dcc0*/  FFMA.FTZ R9, R66, R12, -R5 ;  /* 0x0000000c42097223 */ /* 0x002fce0000010805 */
[----:B------:R1:W-:Y:S01]  /*1dcd0*/  MUFU.EX2 R21, R9 ;  /* 0x0000000900157308 */ /* 0x0003e20000000800 */
[----:B0-----:R-:W-:-:S07]  /*1dce0*/  FFMA.FTZ R14, R68, R12, -R5 ;  /* 0x0000000c440e7223 */ /* 0x001fce0000010805 */
[----:B------:R0:W5:Y:S01]  /*1dcf0*/  MUFU.EX2 R172, R6 ;  /* 0x0000000600ac7308 */ /* 0x0001620000000800 */
[----:B-1----:R-:W-:-:S05]  /*1dd00*/  FSEL R9, R20, RZ, P1 ;  /* 0x000000ff14097208 */ /* 0x002fca0000800000 */
[-CC-:B------:R-:W-:Y:S01]  /*1dd10*/  FFMA.FTZ R20, R58, R12.reuse, -R9.reuse ;  /* 0x0000000c3a147223 */ /* 0x180fe20000010809 */
[-C--:B------:R-:W-:Y:S01]  /*1dd20*/  FFMA.FTZ R22, R76, R12.reuse, -R9 ;  /* 0x0000000c4c167223 */ /* 0x080fe20000010809 */
[----:B------:R1:W2:Y:S01]  /*1dd30*/  MUFU.EX2 R11, R7 ;  /* 0x00000007000b7308 */ /* 0x0002a20000000800 */
[-C--:B0-----:R-:W-:Y:S01]  /*1dd40*/  FFMA.FTZ R6, R36, R12.reuse, -R5 ;  /* 0x0000000c24067223 */ /* 0x081fe20000010805 */
[----:B------:R-:W-:-:S06]  /*1dd50*/  FFMA.FTZ R24, R38, R12, -R9 ;  /* 0x0000000c26187223 */ /* 0x000fcc0000010809 */
[----:B------:R0:W-:Y:S01]  /*1dd60*/  MUFU.EX2 R25, R14 ;  /* 0x0000000e00197308 */ /* 0x0001e20000000800 */
[----:B-1----:R-:W-:Y:S01]  /*1dd70*/  FFMA.FTZ R7, R64, R12, -R5 ;  /* 0x0000000c40077223 */ /* 0x002fe20000010805 */
[----:B-----5:R-:W-:-:S06]  /*1dd80*/  FADD.FTZ R28, R172, R31 ;  /* 0x0000001fac1c7221 */ /* 0x020fcc0000010000 */
[----:B------:R1:W-:Y:S01]  /*1dd90*/  MUFU.EX2 R170, R6 ;  /* 0x0000000600aa7308 */ /* 0x0003e20000000800 */
[-CC-:B0-----:R-:W-:Y:S01]  /*1dda0*/  FFMA.FTZ R14, R26, R12.reuse, -R9.reuse ;  /* 0x0000000c1a0e7223 */ /* 0x181fe20000010809 */
[----:B--2---:R-:W-:Y:S01]  /*1ddb0*/  FADD.FTZ R29, R11, R28 ;  /* 0x0000001c0b1d7221 */ /* 0x004fe20000010000 */
[----:B------:R-:W-:-:S05]  /*1ddc0*/  FFMA.FTZ R26, R80, R12, -R9 ;  /* 0x0000000c501a7223 */ /* 0x000fca0000010809 */
[----:B------:R0:W-:Y:S01]  /*1ddd0*/  MUFU.EX2 R19, R7 ;  /* 0x0000000700137308 */ /* 0x0001e20000000800 */
[----:B-1----:R-:W-:-:S07]  /*1dde0*/  FFMA.FTZ R6, R48, R12, -R5 ;  /* 0x0000000c30067223 */ /* 0x002fce0000010805 */
[----:B------:R1:W-:Y:S01]  /*1ddf0*/  MUFU.EX2 R160, R6 ;  /* 0x0000000600a07308 */ /* 0x0003e20000000800 */
[----:B0-----:R-:W-:-:S07]  /*1de00*/  FFMA.FTZ R7, R70, R12, -R5 ;  /* 0x0000000c46077223 */ /* 0x001fce0000010805 */
[----:B------:R-:W0:Y:S01]  /*1de10*/  MUFU.EX2 R14, R14 ;  /* 0x0000000e000e7308 */ /* 0x000e220000000800 */
[----:B-1----:R-:W-:-:S07]  /*1de20*/  FFMA.FTZ R6, R30, R12, -R9 ;  /* 0x0000000c1e067223 */ /* 0x002fce0000010809 */
[----:B------:R1:W2:Y:S08]  /*1de30*/  MUFU.EX2 R174, R8 ;  /* 0x0000000800ae7308 */ /* 0x0002b00000000800 */
[----:B------:R3:W-:Y:S01]  /*1de40*/  MUFU.EX2 R27, R7 ;  /* 0x00000007001b7308 */ /* 0x0007e20000000800 */
[----:B-1----:R-:W-:Y:S01]  /*1de50*/  FFMA.FTZ R8, R40, R12, -R5 ;  /* 0x0000000c28087223 */ /* 0x002fe20000010805 */
[----:B0-----:R-:W-:-:S06]  /*1de60*/  FADD.FTZ R30, R14, R33 ;  /* 0x000000210e1e7221 */ /* 0x001fcc0000010000 */
[----:B------:R0:W1:Y:S01]  /*1de70*/  MUFU.EX2 R173, R6 ;  /* 0x0000000600ad7308 */ /* 0x0000620000000800 */
[----:B---3--:R-:W-:Y:S01]  /*1de80*/  FFMA.FTZ R7, R74, R12, -R9 ;  /* 0x0000000c4a077223 */ /* 0x008fe20000010809 */
[----:B--2---:R-:W-:-:S04]  /*1de90*/  FADD.FTZ R32, R174, R29 ;  /* 0x0000001dae207221 */ /* 0x004fc80000010000 */
[----:B------:R-:W-:Y:S02]  /*1dea0*/  FADD.FTZ R29, R13, R32 ;  /* 0x000000200d1d7221 */ /* 0x000fe40000010000 */
[----:B------:R2:W-:Y:S01]  /*1deb0*/  MUFU.EX2 R164, R8 ;  /* 0x0000000800a47308 */ /* 0x0005e20000000800 */
[----:B0-----:R-:W-:-:S07]  /*1dec0*/  FFMA.FTZ R6, R78, R12, -R9 ;  /* 0x0000000c4e067223 */ /* 0x001fce0000010809 */
[----:B------:R0:W-:Y:S01]  /*1ded0*/  MUFU.EX2 R175, R7 ;  /* 0x0000000700af7308 */ /* 0x0001e20000000800 */
[-CC-:B--2---:R-:W-:Y:S01]  /*1dee0*/  FFMA.FTZ R8, R52, R12.reuse, -R5.reuse ;  /* 0x0000000c34087223 */ /* 0x184fe20000010805 */
[----:B-1----:R-:W-:Y:S01]  /*1def0*/  FADD.FTZ R30, R173, R30 ;  /* 0x0000001ead1e7221 */ /* 0x002fe20000010000 */
[----:B------:R-:W-:-:S05]  /*1df00*/  FFMA.FTZ R5, R72, R12, -R5 ;  /* 0x0000000c48057223 */ /* 0x000fca0000010805 */
[----:B------:R1:W-:Y:S01]  /*1df10*/  MUFU.EX2 R162, R8 ;  /* 0x0000000800a27308 */ /* 0x0003e20000000800 */
[----:B0-----:R-:W-:-:S07]  /*1df20*/  FFMA.FTZ R7, R42, R12, -R9 ;  /* 0x0000000c2a077223 */ /* 0x001fce0000010809 */
[----:B------:R-:W-:Y:S01]  /*1df30*/  MUFU.EX2 R20, R20 ;  /* 0x0000001400147308 */ /* 0x000fe20000000800 */
[----:B-1----:R-:W-:-:S07]  /*1df40*/  FFMA.FTZ R8, R34, R12, -R9 ;  /* 0x0000000c22087223 */ /* 0x002fce0000010809 */
[----:B------:R-:W0:Y:S08]  /*1df50*/  MUFU.EX2 R10, R10 ;  /* 0x0000000a000a7308 */ /* 0x000e300000000800 */
[----:B------:R1:W2:Y:S08]  /*1df60*/  MUFU.EX2 R169, R8 ;  /* 0x0000000800a97308 */ /* 0x0002b00000000800 */
[----:B------:R-:W3:Y:S01]  /*1df70*/  MUFU.EX2 R22, R22 ;  /* 0x0000001600167308 */ /* 0x000ee20000000800 */
[----:B0-----:R-:W-:Y:S01]  /*1df80*/  FADD.FTZ R32, R10, R29 ;  /* 0x0000001d0a207221 */ /* 0x001fe20000010000 */
[----:B-1----:R-:W-:-:S03]  /*1df90*/  FFMA.FTZ R8, R46, R12, -R9 ;  /* 0x0000000c2e087223 */ /* 0x002fc60000010809 */
[----:B------:R-:W-:-:S03]  /*1dfa0*/  FADD.FTZ R31, R15, R32 ;  /* 0x000000200f1f7221 */ /* 0x000fc60000010000 */
[----:B------:R-:W0:Y:S01]  /*1dfb0*/  MUFU.EX2 R24, R24 ;  /* 0x0000001800187308 */ /* 0x000e220000000800 */
[----:B------:R-:W-:-:S07]  /*1dfc0*/  FADD.FTZ R32, R170, R31 ;  /* 0x0000001faa207221 */ /* 0x000fce0000010000 */
[----:B------:R1:W-:Y:S08]  /*1dfd0*/  MUFU.EX2 R165, R7 ;  /* 0x0000000700a57308 */ /* 0x0003f00000000800 */
[----:B------:R4:W5:Y:S01]  /*1dfe0*/  MUFU.EX2 R171, R6 ;  /* 0x0000000600ab7308 */ /* 0x0009620000000800 */
[----:B-1----:R-:W-:-:S04]  /*1dff0*/  FADD.FTZ R7, R175, R30 ;  /* 0x0000001eaf077221 */ /* 0x002fc80000010000 */
[----:B------:R-:W-:Y:S01]  /*1e000*/  FADD.FTZ R30, R20, R7 ;  /* 0x00000007141e7221 */ /* 0x000fe20000010000 */
[-CC-:B------:R-:W-:Y:S02]  /*1e010*/  FFMA.FTZ R7, R50, R12.reuse, -R9.reuse ;  /* 0x0000000c32077223 */ /* 0x180fe40000010809 */
[----:B------:R-:W1:Y:S01]  /*1e020*/  MUFU.EX2 R26, R26 ;  /* 0x0000001a001a7308 */ /* 0x000e620000000800 */
[----:B--2---:R-:W-:Y:S01]  /*1e030*/  FADD.FTZ R29, R169, R30 ;  /* 0x0000001ea91d7221 */ /* 0x004fe20000010000 */
[----:B----4-:R-:W-:-:S03]  /*1e040*/  FFMA.FTZ R6, R82, R12, -R9 ;  /* 0x0000000c52067223 */ /* 0x010fc60000010809 */
[----:B---3--:R-:W-:-:S03]  /*1e050*/  FADD.FTZ R29, R22, R29 ;  /* 0x0000001d161d7221 */ /* 0x008fc60000010000 */
[----:B------:R-:W2:Y:S08]  /*1e060*/  MUFU.EX2 R18, R18 ;  /* 0x0000001200127308 */ /* 0x000eb00000000800 */
[----:B------:R3:W4:Y:S08]  /*1e070*/  MUFU.EX2 R167, R8 ;  /* 0x0000000800a77308 */ /* 0x0007300000000800 */
[----:B------:R0:W4:Y:S01]  /*1e080*/  MUFU.EX2 R28, R6 ;  /* 0x00000006001c7308 */ /* 0x0001220000000800 */
[----:B---3--:R-:W-:-:S07]  /*1e090*/  FFMA.FTZ R8, R84, R12, -R9 ;  /* 0x0000000c54087223 */ /* 0x008fce0000010809 */
[----:B------:R3:W4:Y:S01]  /*1e0a0*/  MUFU.EX2 R161, R7 ;  /* 0x0000000700a17308 */ /* 0x0007220000000800 */
[----:B0-----:R-:W-:Y:S01]  /*1e0b0*/  FADD.FTZ R6, R24, R29 ;  /* 0x0000001d18067221 */ /* 0x001fe20000010000 */
[----:B------:R-:W-:-:S03]  /*1e0c0*/  FADD.FTZ R29, R19, R32 ;  /* 0x00000020131d7221 */ /* 0x000fc60000010000 */
[----:B-----5:R-:W-:Y:S01]  /*1e0d0*/  FADD.FTZ R32, R171, R6 ;  /* 0x00000006ab207221 */ /* 0x020fe20000010000 */
[----:B------:R-:W-:Y:S01]  /*1e0e0*/  FADD.FTZ R34, R164, R29 ;  /* 0x0000001da4227221 */ /* 0x000fe20000010000 */
[-CC-:B------:R-:W-:Y:S01]  /*1e0f0*/  FFMA.FTZ R6, R54, R12.reuse, -R9.reuse ;  /* 0x0000000c36067223 */ /* 0x180fe20000010809 */
[----:B------:R0:W5:Y:S01]  /*1e100*/  MUFU.EX2 R30, R8 ;  /* 0x00000008001e7308 */ /* 0x0001620000000800 */
[----:B---3--:R-:W-:Y:S01]  /*1e110*/  FADD.FTZ R7, R165, R32 ;  /* 0x00000020a5077221 */ /* 0x008fe20000010000 */
[----:B------:R-:W-:Y:S01]  /*1e120*/  FADD.FTZ R29, R21, R34 ;  /* 0x00000022151d7221 */ /* 0x000fe20000010000 */
[----:B------:R-:W-:Y:S02]  /*1e130*/  FFMA.FTZ R9, R86, R12, -R9 ;  /* 0x0000000c56097223 */ /* 0x000fe40000010809 */
[----:B-1----:R-:W-:Y:S01]  /*1e140*/  FADD.FTZ R32, R26, R7 ;  /* 0x000000071a207221 */ /* 0x002fe20000010000 */
[----:B--2---:R-:W-:Y:S02]  /*1e150*/  FADD.FTZ R34, R18, R29 ;  /* 0x0000001d12227221 */ /* 0x004fe40000010000 */
[----:B------:R5:W1:Y:S01]  /*1e160*/  MUFU.EX2 R163, R6 ;  /* 0x0000000600a37308 */ /* 0x000a620000000800 */
[----:B----4-:R-:W-:Y:S01]  /*1e170*/  FADD.FTZ R7, R167, R32 ;  /* 0x00000020a7077221 */ /* 0x010fe20000010000 */
[----:B------:R-:W-:-:S03]  /*1e180*/  FADD.FTZ R29, R25, R34 ;  /* 0x00000022191d7221 */ /* 0x000fc60000010000 */
[----:B0-----:R-:W-:Y:S01]  /*1e190*/  FADD.FTZ R8, R28, R7 ;  /* 0x000000071c087221 */ /* 0x001fe20000010000 */
[----:B------:R-:W-:Y:S02]  /*1e1a0*/  FADD.FTZ R32, R160, R29 ;  /* 0x0000001da0207221 */ /* 0x000fe40000010000 */
[----:B------:R-:W0:Y:S01]  /*1e1b0*/  MUFU.EX2 R5, R5 ;  /* 0x0000000500057308 */ /* 0x000e220000000800 */
[----:B------:R-:W-:Y:S01]  /*1e1c0*/  FADD.FTZ R7, R161, R8 ;  /* 0x00000008a1077221 */ /* 0x000fe20000010000 */
[----:B------:R-:W-:-:S03]  /*1e1d0*/  FADD.FTZ R29, R27, R32 ;  /* 0x000000201b1d7221 */ /* 0x000fc60000010000 */
[----:B-----5:R-:W-:Y:S01]  /*1e1e0*/  FADD.FTZ R6, R30, R7 ;  /* 0x000000071e067221 */ /* 0x020fe20000010000 */
[----:B------:R-:W-:Y:S02]  /*1e1f0*/  FADD.FTZ R8, R162, R29 ;  /* 0x0000001da2087221 */ /* 0x000fe40000010000 */
[----:B------:R-:W2:Y:S01]  /*1e200*/  MUFU.EX2 R12, R9 ;  /* 0x00000009000c7308 */ /* 0x000ea20000000800 */
[----:B-1----:R-:W-:Y:S01]  /*1e210*/  FADD.FTZ R7, R163, R6 ;  /* 0x00000006a3077221 */ /* 0x002fe20000010000 */
[----:B0-----:R-:W-:-:S05]  /*1e220*/  FADD.FTZ R29, R5, R8 ;  /* 0x00000008051d7221 */ /* 0x001fca0000010000 */
[----:B------:R-:W-:Y:S01]  /*1e230*/  ST.E desc[UR44][R16.64+0x210], R29 ;  /* 0x0002101d10007985 */ /* 0x000fe2000c10192c */
[----:B--2---:R-:W-:-:S05]  /*1e240*/  FADD.FTZ R31, R12, R7 ;  /* 0x000000070c1f7221 */ /* 0x004fca0000010000 */
[----:B------:R-:W-:Y:S01]  /*1e250*/  ST.E desc[UR44][R16.64+0x214], R31 ;  /* 0x0002141f10007985 */ /* 0x000fe2000c10192c */
[----:B------:R-:W-:Y:S06]  /*1e260*/  BAR.SYNC.DEFER_BLOCKING 0xf, 0x100 ;  /* 0x03c4000000007b1d */ /* 0x000fec0000010000 */
[----:B------:R-:W2:Y:S04]  /*1e270*/  LD.E.64 R6, desc[UR44][R16.64+0x138] ;  /* 0x0001382c10067980 */ /* 0x000ea8000c101b00 */
[----:B--2---:R-:W2:Y:S04]  /*1e280*/  LD.E.64 R8, desc[UR44][R6.64+0x8] ;  /* 0x0000082c06087980 */ /* 0x004ea8000c101b00 */
[----:B------:R-:W3:Y:S01]  /*1e290*/  LD.E.64 R32, desc[UR44][R6.64] ;  /* 0x0000002c06207980 */ /* 0x000ee2000c101b00 */
[----:B------:R-:W-:-:S02]  /*1e2a0*/  F2FP.BF16.F32.PACK_AB R172, R11, R172 ;  /* 0x000000ac0bac723e */ /* 0x000fc400000010ff */
[----:B------:R-:W-:Y:S02]  /*1e2b0*/  F2FP.BF16.F32.PACK_AB R174, R13, R174 ;  /* 0x000000ae0dae723e */ /* 0x000fe400000010ff */
[----:B------:R-:W-:Y:S02]  /*1e2c0*/  F2FP.BF16.F32.PACK_AB R173, R173, R14 ;  /* 0x0000000eadad723e */ /* 0x000fe400000010ff */
[----:B------:R-:W-:Y:S02]  /*1e2d0*/  F2FP.BF16.F32.PACK_AB R175, R20, R175 ;  /* 0x000000af14af723e */ /* 0x000fe400000010ff */
[----:B------:R-:W-:Y:S02]  /*1e2e0*/  F2FP.BF16.F32.PACK_AB R168, R15, R10 ;  /* 0x0000000a0fa8723e */ /* 0x000fe400000010ff */
[----:B------:R-:W-:Y:S02]  /*1e2f0*/  F2FP.BF16.F32.PACK_AB R170, R19, R170 ;  /* 0x000000aa13aa723e */ /* 0x000fe400000010ff */
        /* <DEDUP_REMOVED lines=10> */
[----:B--2---:R-:W-:-:S05]  /*1e3a0*/  MOV R9, R8 ;  /* 0x0000000800097202 */ /* 0x004fca0000000f00 */
[--C-:B---3--:R-:W-:Y:S01]  /*1e3b0*/  IMAD R33, R33, 0x2, R9.reuse ;  /* 0x0000000221217824 */ /* 0x108fe200078e0209 */
[----:B------:R-:W-:Y:S01]  /*1e3c0*/  STSM.16.M88.4 [R9], R172 ;  /* 0x000000ac09007844 */ /* 0x000fe20000000200 */
[C---:B------:R-:W-:Y:S02]  /*1e3d0*/  IMAD R8, R32.reuse, 0x2, R9 ;  /* 0x0000000220087824 */ /* 0x040fe400078e0209 */
[----:B------:R-:W-:-:S03]  /*1e3e0*/  IMAD R32, R32, 0x2, R33 ;  /* 0x0000000220207824 */ /* 0x000fc600078e0221 */
[----:B------:R-:W-:Y:S04]  /*1e3f0*/  STSM.16.M88.4 [R8], R168 ;  /* 0x000000a808007844 */ /* 0x000fe80000000200 */
[----:B------:R-:W-:Y:S04]  /*1e400*/  STSM.16.M88.4 [R33], R164 ;  /* 0x000000a421007844 */ /* 0x000fe80000000200 */
[----:B------:R-:W-:Y:S04]  /*1e410*/  STSM.16.M88.4 [R32], R160 ;  /* 0x000000a020007844 */ /* 0x000fe80000000200 */
[----:B------:R-:W2:Y:S01]  /*1e420*/  LD.E R5, desc[UR44][R16.64+0x230] ;  /* 0x0002302c10057980 */ /* 0x000ea2000c101900 */
[----:B------:R-:W-:Y:S01]  /*1e430*/  LOP3.LUT R22, R2, 0x4, RZ, 0xfc, !PT ;  /* 0x0000000402167812 */ /* 0x000fe200078efcff */
[----:B--2---:R-:W-:-:S05]  /*1e440*/  FMUL.FTZ R5, R4, R5 ;  /* 0x0000000504057220 */ /* 0x004fca0000410000 */
[----:B------:R0:W-:Y:S04]  /*1e450*/  ST.E desc[UR44][R16.64+0x230], R5 ;  /* 0x0002300510007985 */ /* 0x0001e8000c10192c */
[----:B------:R-:W2:Y:S02]  /*1e460*/  LD.E R7, desc[UR44][R22.64] ;  /* 0x0000002c16077980 */ /* 0x000ea4000c101900 */
[----:B--2---:R-:W-:-:S05]  /*1e470*/  FMUL.FTZ R7, R4, R7 ;  /* 0x0000000704077220 */ /* 0x004fca0000410000 */
[----:B------:R1:W-:Y:S04]  /*1e480*/  ST.E desc[UR44][R22.64], R7 ;  /* 0x0000000716007985 */ /* 0x0003e8000c10192c */
[----:B0-----:R-:W2:Y:S04]  /*1e490*/  LD.E R5, desc[UR44][R16.64+0x270] ;  /* 0x0002702c10057980 */ /* 0x001ea8000c101900 */
[----:B------:R-:W3:Y:S04]  /*1e4a0*/  LD.E R131, desc[UR44][R16.64+0x424] ;  /* 0x0004242c10837980 */ /* 0x000ee8000c101900 */
[----:B------:R-:W4:Y:S04]  /*1e4b0*/  LD.E R9, desc[UR44][R16.64+0x240] ;  /* 0x0002402c10097980 */ /* 0x000f28000c101900 */
[----:B------:R-:W5:Y:S04]  /*1e4c0*/  LD.E R11, desc[UR44][R16.64+0x244] ;  /* 0x0002442c100b7980 */ /* 0x000f68000c101900 */
[----:B------:R-:W5:Y:S04]  /*1e4d0*/  LD.E R13, desc[UR44][R16.64+0x250] ;  /* 0x0002502c100d7980 */ /* 0x000f68000c101900 */
[----:B------:R-:W5:Y:S04]  /*1e4e0*/  LD.E R15, desc[UR44][R16.64+0x254] ;  /* 0x0002542c100f7980 */ /* 0x000f68000c101900 */
[----:B------:R-:W5:Y:S04]  /*1e4f0*/  LD.E R19, desc[UR44][R16.64+0x260] ;  /* 0x0002602c10137980 */ /* 0x000f68000c101900 */
[----:B------:R-:W5:Y:S04]  /*1e500*/  LD.E R21, desc[UR44][R16.64+0x264] ;  /* 0x0002642c10157980 */ /* 0x000f68000c101900 */
[----:B------:R-:W5:Y:S04]  /*1e510*/  LD.E R25, desc[UR44][R16.64+0x274] ;  /* 0x0002742c10197980 */ /* 0x000f68000c101900 */
[----:B------:R-:W5:Y:S04]  /*1e520*/  LD.E R27, desc[UR44][R16.64+0x280] ;  /* 0x0002802c101b7980 */ /* 0x000f68000c101900 */
[----:B-1----:R-:W5:Y:S04]  /*1e530*/  LD.E R7, desc[UR44][R16.64+0x284] ;  /* 0x0002842c10077980 */ /* 0x002f68000c101900 */
[----:B------:R-:W5:Y:S04]  /*1e540*/  LD.E R29, desc[UR44][R16.64+0x290] ;  /* 0x0002902c101d7980 */ /* 0x000f68000c101900 */
        /* <DEDUP_REMOVED lines=49> */
[----:B------:R-:W5:Y:S01]  /*1e860*/  LD.E R129, desc[UR44][R16.64+0x420] ;  /* 0x0004202c10817980 */ /* 0x000f62000c101900 */
[C---:B--2---:R-:W-:Y:S01]  /*1e870*/  FMUL.FTZ R5, R4.reuse, R5 ;  /* 0x0000000504057220 */ /* 0x044fe20000410000 */
[----:B---3--:R-:W-:-:S04]  /*1e880*/  FMUL.FTZ R131, R4, R131 ;  /* 0x0000008304837220 */ /* 0x008fc80000410000 */
[----:B------:R0:W-:Y:S01]  /*1e890*/  ST.E desc[UR44][R16.64+0x270], R5 ;  /* 0x0002700510007985 */ /* 0x0001e2000c10192c */
[C---:B----4-:R-:W-:Y:S01]  /*1e8a0*/  FMUL.FTZ R9, R4.reuse, R9 ;  /* 0x0000000904097220 */ /* 0x050fe20000410000 */
[C---:B-----5:R-:W-:Y:S01]  /*1e8b0*/  FMUL.FTZ R11, R4.reuse, R11 ;  /* 0x0000000b040b7220 */ /* 0x060fe20000410000 */
[C---:B------:R-:W-:Y:S01]  /*1e8c0*/  FMUL.FTZ R13, R4.reuse, R13 ;  /* 0x0000000d040d7220 */ /* 0x040fe20000410000 */
[--C-:B0-----:R-:W-:Y:S02]  /*1e8d0*/  IMAD.MOV.U32 R5, RZ, RZ, R23.reuse ;  /* 0x000000ffff057224 */ /* 0x101fe400078e0017 */
        /* <DEDUP_REMOVED lines=57> */
[C---:B------:R-:W-:Y:S01]  /*1ec70*/  LOP3.LUT R4, R2.reuse, 0x8, RZ, 0xfc, !PT ;  /* 0x0000000802047812 */ /* 0x040fe200078efcff */
[----:B------:R-:W-:Y:S04]  /*1ec80*/  ST.E desc[UR44][R16.64+0x424], R131 ;  /* 0x0004248310007985 */ /* 0x000fe8000c10192c */
        /* <DEDUP_REMOVED lines=8> */
[----:B------:R0:W-:Y:S04]  /*1ed10*/  ST.E desc[UR44][R16.64+0x284], R7 ;  /* 0x0002840710007985 */ /* 0x0001e8000c10192c */
[----:B------:R-:W-:Y:S04]  /*1ed20*/  ST.E desc[UR44][R16.64+0x290], R29 ;  /* 0x0002901d10007985 */ /* 0x000fe8000c10192c */
[----:B------:R-:W-:Y:S04]  /*1ed30*/  ST.E desc[UR44][R16.64+0x294], R31 ;  /* 0x0002941f10007985 */ /* 0x000fe8000c10192c */
[----:B------:R-:W-:Y:S04]  /*1ed40*/  ST.E desc[UR44][R16.64+0x2a0], R33 ;  /* 0x0002a02110007985 */ /* 0x000fe8000c10192c */
[----:B------:R1:W-:Y:S04]  /*1ed50*/  ST.E desc[UR44][R16.64+0x2a4], R35 ;  /* 0x0002a42310007985 */ /* 0x0003e8000c10192c */
        /* <DEDUP_REMOVED lines=47> */
[----:B------:R-:W2:Y:S01]  /*1f050*/  LD.E R8, desc[UR44][R4.64] ;  /* 0x0000002c04087980 */ /* 0x000ea2000c101900 */
[----:B------:R-:W-:Y:S01]  /*1f060*/  LOP3.LUT R6, R2, 0xc, RZ, 0xfc, !PT ;  /* 0x0000000c02067812 */ /* 0x000fe200078efcff */
[----:B0-----:R-:W-:-:S02]  /*1f070*/  IMAD.MOV.U32 R7, RZ, RZ, R23 ;  /* 0x000000ffff077224 */ /* 0x001fc400078e0017 */
[----:B--2---:R-:W-:-:S05]  /*1f080*/  FMUL.FTZ R9, R3, R8 ;  /* 0x0000000803097220 */ /* 0x004fca0000410000 */
[----:B------:R0:W-:Y:S04]  /*1f090*/  ST.E desc[UR44][R4.64], R9 ;  /* 0x0000000904007985 */ /* 0x0001e8000c10192c */
[----:B------:R-:W2:Y:S02]  /*1f0a0*/  LD.E R8, desc[UR44][R6.64] ;  /* 0x0000002c06087980 */ /* 0x000ea4000c101900 */
[----:B--2---:R-:W-:-:S05]  /*1f0b0*/  FMUL.FTZ R11, R3, R8 ;  /* 0x00000008030b7220 */ /* 0x004fca0000410000 */
[----:B------:R2:W-:Y:S04]  /*1f0c0*/  ST.E desc[UR44][R6.64], R11 ;  /* 0x0000000b06007985 */ /* 0x0005e8000c10192c */
[----:B------:R-:W3:Y:S04]  /*1f0d0*/  LD.E R134, desc[UR44][R16.64+0x42c] ;  /* 0x00042c2c10867980 */ /* 0x000ee8000c101900 */
[----:B------:R-:W0:Y:S04]  /*1f0e0*/  LD.E R8, desc[UR44][R16.64+0x248] ;  /* 0x0002482c10087980 */ /* 0x000e28000c101900 */
[----:B------:R-:W2:Y:S04]  /*1f0f0*/  LD.E R10, desc[UR44][R16.64+0x24c] ;  /* 0x00024c2c100a7980 */ /* 0x000ea8000c101900 */
        /* <DEDUP_REMOVED lines=59> */
[----:B-1----:R-:W5:Y:S01]  /*1f4b0*/  LD.E R35, desc[UR44][R16.64+0x230] ;  /* 0x0002302c10237980 */ /* 0x002f62000c101900 */
[C---:B---3--:R-:W-:Y:S01]  /*1f4c0*/  FMUL.FTZ R25, R3.reuse, R134 ;  /* 0x0000008603197220 */ /* 0x048fe20000410000 */
[----:B0-----:R-:W-:-:S04]  /*1f4d0*/  FMUL.FTZ R9, R3, R8 ;  /* 0x0000000803097220 */ /* 0x001fc80000410000 */
[----:B------:R0:W-:Y:S01]  /*1f4e0*/  ST.E desc[UR44][R16.64+0x42c], R25 ;  /* 0x00042c1910007985 */ /* 0x0001e2000c10192c */
[C---:B--2---:R-:W-:Y:S01]  /*1f4f0*/  FMUL.FTZ R11, R3.reuse, R10 ;  /* 0x0000000a030b7220 */ /* 0x044fe20000410000 */
[C---:B----4-:R-:W-:Y:S01]  /*1f500*/  FMUL.FTZ R13, R3.reuse, R12 ;  /* 0x0000000c030d7220 */ /* 0x050fe20000410000 */
[C---:B-----5:R-:W-:Y:S01]  /*1f510*/  FMUL.FTZ R15, R3.reuse, R14 ;  /* 0x0000000e030f7220 */ /* 0x060fe20000410000 */
[C---:B------:R-:W-:Y:S01]  /*1f520*/  FMUL.FTZ R19, R3.reuse, R18 ;  /* 0x0000001203137220 */ /* 0x040fe20000410000 */
[C---:B------:R-:W-:Y:S01]  /*1f530*/  FMUL.FTZ R21, R3.reuse, R20 ;  /* 0x0000001403157220 */ /* 0x040fe20000410000 */
[C---:B0-----:R-:W-:Y:S01]  /*1f540*/  FMUL.FTZ R25, R3.reuse, R26 ;  /* 0x0000001a03197220 */ /* 0x041fe20000410000 */
[C---:B------:R-:W-:Y:S01]  /*1f550*/  FMUL.FTZ R27, R3.reuse, R28 ;  /* 0x0000001c031b7220 */ /* 0x040fe20000410000 */
[C---:B------:R-:W-:Y:S01]  /*1f560*/  FMUL.FTZ R29, R3.reuse, R30 ;  /* 0x0000001e031d7220 */ /* 0x040fe20000410000 */
[C---:B------:R-:W-:Y:S01]  /*1f570*/  FMUL.FTZ R31, R3.reuse, R32 ;  /* 0x00000020031f7220 */ /* 0x040fe20000410000 */
[----:B------:R0:W-:Y:S04]  /*1f580*/  ST.E desc[UR44][R16.64+0x248], R9 ;  /* 0x0002480910007985 */ /* 0x0001e8000c10192c */
[----:B------:R1:W-:Y:S04]  /*1f590*/  ST.E desc[UR44][R16.64+0x24c], R11 ;  /* 0x00024c0b10007985 */ /* 0x0003e8000c10192c */
[----:B------:R2:W-:Y:S04]  /*1f5a0*/  ST.E desc[UR44][R16.64+0x258], R13 ;  /* 0x0002580d10007985 */ /* 0x0005e8000c10192c */
[----:B------:R3:W-:Y:S01]  /*1f5b0*/  ST.E desc[UR44][R16.64+0x25c], R15 ;  /* 0x00025c0f10007985 */ /* 0x0007e2000c10192c */
[----:B0-----:R-:W-:-:S03]  /*1f5c0*/  FMUL.FTZ R9, R3, R24 ;  /* 0x0000001803097220 */ /* 0x001fc60000410000 */
[----:B------:R0:W-:Y:S01]  /*1f5d0*/  ST.E desc[UR44][R16.64+0x268], R19 ;  /* 0x0002681310007985 */ /* 0x0001e2000c10192c */
[----:B-1----:R-:W-:-:S03]  /*1f5e0*/  FMUL.FTZ R11, R3, R34 ;  /* 0x00000022030b7220 */ /* 0x002fc60000410000 */
[----:B------:R1:W-:Y:S01]  /*1f5f0*/  ST.E desc[UR44][R16.64+0x26c], R21 ;  /* 0x00026c1510007985 */ /* 0x0003e2000c10192c */
[----:B--2---:R-:W-:-:S03]  /*1f600*/  FMUL.FTZ R13, R3, R36 ;  /* 0x00000024030d7220 */ /* 0x004fc60000410000 */
[----:B------:R2:W-:Y:S01]  /*1f610*/  ST.E desc[UR44][R16.64+0x27c], R25 ;  /* 0x00027c1910007985 */ /* 0x0005e2000c10192c */
[----:B---3--:R-:W-:-:S03]  /*1f620*/  FMUL.FTZ R15, R3, R38 ;  /* 0x00000026030f7220 */ /* 0x008fc60000410000 */
[----:B------:R3:W-:Y:S01]  /*1f630*/  ST.E desc[UR44][R16.64+0x288], R27 ;  /* 0x0002881b10007985 */ /* 0x0007e2000c10192c */
[----:B0-----:R-:W-:-:S03]  /*1f640*/  FMUL.FTZ R19, R3, R40 ;  /* 0x0000002803137220 */ /* 0x001fc60000410000 */
[----:B------:R0:W-:Y:S01]  /*1f650*/  ST.E desc[UR44][R16.64+0x28c], R29 ;  /* 0x00028c1d10007985 */ /* 0x0001e2000c10192c */
[----:B-1----:R-:W-:-:S03]  /*1f660*/  FMUL.FTZ R21, R3, R42 ;  /* 0x0000002a03157220 */ /* 0x002fc60000410000 */
[----:B------:R1:W-:Y:S01]  /*1f670*/  ST.E desc[UR44][R16.64+0x298], R31 ;  /* 0x0002981f10007985 */ /* 0x0003e2000c10192c */
[C---:B--2---:R-:W-:Y:S01]  /*1f680*/  FMUL.FTZ R25, R3.reuse, R46 ;  /* 0x0000002e03197220 */ /* 0x044fe20000410000 */
[C---:B---3--:R-:W-:Y:S01]  /*1f690*/  FMUL.FTZ R27, R3.reuse, R48 ;  /* 0x00000030031b7220 */ /* 0x048fe20000410000 */
[C---:B0-----:R-:W-:Y:S01]  /*1f6a0*/  FMUL.FTZ R29, R3.reuse, R50 ;  /* 0x00000032031d7220 */ /* 0x041fe20000410000 */
[C---:B-1----:R-:W-:Y:S01]  /*1f6b0*/  FMUL.FTZ R31, R3.reuse, R52 ;  /* 0x00000034031f7220 */ /* 0x042fe20000410000 */
        /* <DEDUP_REMOVED lines=61> */
[----:B------:R1:W-:Y:S01]  /*1fa90*/  ST.E desc[UR44][R16.64+0x38c], R11 ;  /* 0x00038c0b10007985 */ /* 0x0003e2000c10192c */
[----:B------:R-:W-:-:S03]  /*1faa0*/  FMUL.FTZ R33, R3, R132 ;  /* 0x0000008403217220 */ /* 0x000fc60000410000 */
        /* <DEDUP_REMOVED lines=17> */
[----:B-1----:R-:W-:Y:S01]  /*1fbc0*/  FMUL.FTZ R31, R3, R130 ;  /* 0x00000082031f7220 */ /* 0x002fe20000410000 */
[----:B------:R-:W-:Y:S04]  /*1fbd0*/  ST.E desc[UR44][R16.64+0x3b8], R9 ;  /* 0x0003b80910007985 */ /* 0x000fe8000c10192c */
[----:B------:R0:W-:Y:S04]  /*1fbe0*/  ST.E desc[UR44][R16.64+0x3dc], R11 ;  /* 0x0003dc0b10007985 */ /* 0x0001e8000c10192c */
        /* <DEDUP_REMOVED lines=8> */
[----:B------:R-:W-:Y:S04]  /*1fc70*/  ST.E desc[UR44][R16.64+0x428], R33 ;  /* 0x0004282110007985 */ /* 0x000fe8000c10192c */
[----:B------:R-:W-:Y:S04]  /*1fc80*/  ST.E desc[UR44][R16.64+0x230], R35 ;  /* 0x0002302310007985 */ /* 0x000fe8000c10192c */
[----:B0-----:R-:W2:Y:S04]  /*1fc90*/  LD.E R11, desc[UR44][R22.64] ;  /* 0x0000002c160b7980 */ /* 0x001ea8000c101900 */
[----:B------:R-:W5:Y:S04]  /*1fca0*/  LD.E R3, desc[UR44][R16.64+0x1e8] ;  /* 0x0001e82c10037980 */ /* 0x000f68000c101900 */
[----:B------:R-:W5:Y:S04]  /*1fcb0*/  LD.E.64 R8, desc[UR44][R16.64+0xa8] ;  /* 0x0000a82c10087980 */ /* 0x000f68000c101b00 */
[----:B--2---:R0:W-:Y:S04]  /*1fcc0*/  ST.E desc[UR44][R22.64], R11 ;  /* 0x0000000b16007985 */ /* 0x0041e8000c10192c */
[----:B-1----:R-:W2:Y:S04]  /*1fcd0*/  LD.E R13, desc[UR44][R4.64] ;  /* 0x0000002c040d7980 */ /* 0x002ea8000c101900 */
[----:B--2---:R1:W-:Y:S04]  /*1fce0*/  ST.E desc[UR44][R4.64], R13 ;  /* 0x0000000d04007985 */ /* 0x0043e8000c10192c */
[----:B------:R-:W2:Y:S04]  /*1fcf0*/  LD.E R15, desc[UR44][R6.64] ;  /* 0x0000002c060f7980 */ /* 0x000ea8000c101900 */
[----:B--2---:R2:W-:Y:S04]  /*1fd00*/  ST.E desc[UR44][R6.64], R15 ;  /* 0x0000000f06007985 */ /* 0x0045e8000c10192c */
[----:B---3--:R-:W3:Y:S04]  /*1fd10*/  LD.E R19, desc[UR44][R16.64+0x240] ;  /* 0x0002402c10137980 */ /* 0x008ee8000c101900 */
[----:B----4-:R-:W4:Y:S04]  /*1fd20*/  LD.E R21, desc[UR44][R16.64+0x244] ;  /* 0x0002442c10157980 */ /* 0x010f28000c101900 */
[----:B-----5:R-:W5:Y:S04]  /*1fd30*/  LD.E R25, desc[UR44][R16.64+0x248] ;  /* 0x0002482c10197980 */ /* 0x020f68000c101900 */
[----:B------:R-:W5:Y:S04]  /*1fd40*/  LD.E R27, desc[UR44][R16.64+0x24c] ;  /* 0x00024c2c101b7980 */ /* 0x000f68000c101900 */
[----:B------:R-:W5:Y:S04]  /*1fd50*/  LD.E R29, desc[UR44][R16.64+0x250] ;  /* 0x0002502c101d7980 */ /* 0x000f68000c101900 */
[----:B------:R-:W5:Y:S04]  /*1fd60*/  LD.E R31, desc[UR44][R16.64+0x254] ;  /* 0x0002542c101f7980 */ /* 0x000f68000c101900 */
[----:B0-----:R-:W5:Y:S04]  /*1fd70*/  LD.E R11, desc[UR44][R16.64+0x258] ;  /* 0x0002582c100b7980 */ /* 0x001f68000c101900 */
[----:B------:R-:W5:Y:S04]  /*1fd80*/  LD.E R33, desc[UR44][R16.64+0x25c] ;  /* 0x00025c2c10217980 */ /* 0x000f68000c101900 */
[----:B-1----:R-:W5:Y:S04]  /*1fd90*/  LD.E R13, desc[UR44][R16.64+0x260] ;  /* 0x0002602c100d7980 */ /* 0x002f68000c101900 */
[----:B------:R-:W5:Y:S04]  /*1fda0*/  LD.E R35, desc[UR44][R16.64+0x264] ;  /* 0x0002642c10237980 */ /* 0x000f68000c101900 */
[----:B--2---:R-:W2:Y:S04]  /*1fdb0*/  LD.E R15, desc[UR44][R16.64+0x268] ;  /* 0x0002682c100f7980 */ /* 0x004ea8000c101900 */
[----:B------:R-:W2:Y:S04]  /*1fdc0*/  LD.E R37, desc[UR44][R16.64+0x26c] ;  /* 0x00026c2c10257980 */ /* 0x000ea8000c101900 */
        /* <DEDUP_REMOVED lines=112> */
[----:B---3--:R-:W-:Y:S04]  /*204d0*/  ST.E desc[UR44][R16.64+0x240], R19 ;  /* 0x0002401310007985 */ /* 0x008fe8000c10192c */
[----:B----4-:R-:W-:Y:S04]  /*204e0*/  ST.E desc[UR44][R16.64+0x244], R21 ;  /* 0x0002441510007985 */ /* 0x010fe8000c10192c */
[----:B-----5:R-:W-:Y:S04]  /*204f0*/  ST.E desc[UR44][R16.64+0x248], R25 ;  /* 0x0002481910007985 */ /* 0x020fe8000c10192c */
[----:B------:R-:W-:Y:S04]  /*20500*/  ST.E desc[UR44][R16.64+0x24c], R27 ;  /* 0x00024c1b10007985 */ /* 0x000fe8000c10192c */
[----:B------:R-:W-:Y:S04]  /*20510*/  ST.E desc[UR44][R16.64+0x250], R29 ;  /* 0x0002501d10007985 */ /* 0x000fe8000c10192c */
[----:B------:R-:W-:Y:S04]  /*20520*/  ST.E desc[UR44][R16.64+0x254], R31 ;  /* 0x0002541f10007985 */ /* 0x000fe8000c10192c */
[----:B------:R-:W-:Y:S04]  /*20530*/  ST.E desc[UR44][R16.64+0x258], R11 ;  /* 0x0002580b10007985 */ /* 0x000fe8000c10192c */
[----:B------:R-:W-:Y:S04]  /*20540*/  ST.E desc[UR44][R16.64+0x25c], R33 ;  /* 0x00025c2110007985 */ /* 0x000fe8000c10192c */
[----:B------:R-:W-:Y:S04]  /*20550*/  ST.E desc[UR44][R16.64+0x260], R13 ;  /* 0x0002600d10007985 */ /* 0x000fe8000c10192c */
[----:B------:R-:W-:Y:S04]  /*20560*/  ST.E desc[UR44][R16.64+0x264], R35 ;  /* 0x0002642310007985 */ /* 0x000fe8000c10192c */
[----:B--2---:R-:W-:Y:S04]  /*20570*/  ST.E desc[UR44][R16.64+0x268], R15 ;  /* 0x0002680f10007985 */ /* 0x004fe8000c10192c */
        /* <DEDUP_REMOVED lines=113> */
[----:B0-----:R-:W5:Y:S04]  /*20c90*/  LD.E R24, desc[UR44][R16.64+0x230] ;  /* 0x0002302c10187980 */ /* 0x001f68000c101900 */
[----:B-1----:R-:W5:Y:S04]  /*20ca0*/  LD.E R28, desc[UR44][R16.64+0x240] ;  /* 0x0002402c101c7980 */ /* 0x002f68000c101900 */
[----:B------:R-:W5:Y:S04]  /*20cb0*/  LD.E R29, desc[UR44][R16.64+0x244] ;  /* 0x0002442c101d7980 */ /* 0x000f68000c101900 */
[----:B--2---:R-:W2:Y:S04]  /*20cc0*/  LD.E R30, desc[UR44][R16.64+0x248] ;  /* 0x0002482c101e7980 */ /* 0x004ea8000c101900 */
[----:B------:R-:W2:Y:S04]  /*20cd0*/  LD.E R31, desc[UR44][R16.64+0x24c] ;  /* 0x00024c2c101f7980 */ /* 0x000ea8000c101900 */
[----:B---3--:R-:W2:Y:S04]  /*20ce0*/  LD.E R32, desc[UR44][R16.64+0x250] ;  /* 0x0002502c10207980 */ /* 0x008ea8000c101900 */
[----:B------:R-:W2:Y:S04]  /*20cf0*/  LD.E R33, desc[UR44][R16.64+0x254] ;  /* 0x0002542c10217980 */ /* 0x000ea8000c101900 */
[----:B----4-:R-:W2:Y:S04]  /*20d00*/  LD.E R34, desc[UR44][R16.64+0x258] ;  /* 0x0002582c10227980 */ /* 0x010ea8000c101900 */
[----:B------:R-:W2:Y:S04]  /*20d10*/  LD.E R35, desc[UR44][R16.64+0x25c] ;  /* 0x00025c2c10237980 */ /* 0x000ea8000c101900 */
[----:B-----5:R-:W2:Y:S04]  /*20d20*/  LD.E R36, desc[UR44][R16.64+0x260] ;  /* 0x0002602c10247980 */ /* 0x020ea8000c101900 */
        /* <DEDUP_REMOVED lines=117> */
[----:B------:R-:W2:Y:S01]  /*21480*/  LD.E R151, desc[UR44][R16.64+0x42c] ;  /* 0x00042c2c10977980 */ /* 0x000ea2000c101900 */
        /* <DEDUP_REMOVED lines=139> */
[----:B------:R0:W-:Y:S02]  /*21d40*/  ST.E desc[UR44][R16.64+0x42c], R151 ;  /* 0x00042c9710007985 */ /* 0x0001e4000c10192c */
[----:B0-----:R-:W-:-:S06]  /*21d50*/  WARPGROUP.ARRIVE ;  /* 0x00000000000079c5 */ /* 0x001fcc0000000000 */
[----:B------:R-:W-:Y:S01]  /*21d60*/  HGMMA.64x256x16.F32.BF16 R24, R168, gdesc[UR4].tnspB, R24, gsb0 ;  /* 0x43e00004a8187df0 */ /* 0x000fe20008001818 */
[----:B------:R-:W-:Y:S02]  /*21d70*/  R2UR UR6, R10 ;  /* 0x000000000a0672ca */ /* 0x000fe400000e0000 */
[----:B------:R-:W-:Y:S01]  /*21d80*/  R2UR UR7, R11 ;  /* 0x000000000b0772ca */ /* 0x000fe200000e0000 */
[----:B------:R-:W-:Y:S01]  /*21d90*/  VIADD R8, R8, 0x180 ;  /* 0x0000018008087836 */ /* 0x000fe20000000000 */
        /* <DEDUP_REMOVED lines=263> */
[----:B------:R-:W-:Y:S03]  /*22e10*/  HGMMA.64x256x16.F32.BF16 R24, R160, gdesc[UR4].tnspB, R24, gsb0 ;  /* 0x43e00004a0187df0 */ /* 0x000fe60008001818 */
[----:B------:R-:W-:Y:S02]  /*22e20*/  WARPGROUP.DEPBAR.LE gsb0, 0x0 ;  /* 0x00008000000079c5 */ /* 0x000fe40000010000 */
[----:B------:R-:W-:Y:S04]  /*22e30*/  ST.E desc[UR44][R16.64+0x230], R24 ;  /* 0x0002301810007985 */ /* 0x000fe8000c10192c */
[----:B------:R0:W-:Y:S04]  /*22e40*/  ST.E desc[UR44][R22.64], R25 ;  /* 0x0000001916007985 */ /* 0x0001e8000c10192c */
[----:B------:R-:W-:Y:S04]  /*22e50*/  ST.E desc[UR44][R4.64], R26 ;  /* 0x0000001a04007985 */ /* 0x000fe8000c10192c */
[----:B------:R-:W-:Y:S04]  /*22e60*/  ST.E desc[UR44][R6.64], R27 ;  /* 0x0000001b06007985 */ /* 0x000fe8000c10192c */
[----:B------:R-:W2:Y:S04]  /*22e70*/  LD.E R3, desc[UR44][R16.64+0x230] ;  /* 0x0002302c10037980 */ /* 0x000ea8000c101900 */
        /* <DEDUP_REMOVED lines=124> */
[----:B--2---:R1:W-:Y:S04]  /*23640*/  ST.E desc[UR44][R16.64+0x230], R3 ;  /* 0x0002300310007985 */ /* 0x0043e8000c10192c */
[----:B------:R-:W2:Y:S04]  /*23650*/  LD.E R9, desc[UR44][R22.64] ;  /* 0x0000002c16097980 */ /* 0x000ea8000c101900 */
[----:B--2---:R2:W-:Y:S04]  /*23660*/  ST.E desc[UR44][R22.64], R9 ;  /* 0x0000000916007985 */ /* 0x0045e8000c10192c */
[----:B------:R-:W3:Y:S04]  /*23670*/  LD.E R11, desc[UR44][R4.64] ;  /* 0x0000002c040b7980 */ /* 0x000ee8000c101900 */
[----:B---3--:R3:W-:Y:S04]  /*23680*/  ST.E desc[UR44][R4.64], R11 ;  /* 0x0000000b04007985 */ /* 0x0087e8000c10192c */
[----:B------:R-:W4:Y:S04]  /*23690*/  LD.E R13, desc[UR44][R6.64] ;  /* 0x0000002c060d7980 */ /* 0x000f28000c101900 */
[----:B----4-:R4:W-:Y:S04]  /*236a0*/  ST.E desc[UR44][R6.64], R13 ;  /* 0x0000000d06007985 */ /* 0x0109e8000c10192c */
[----:B------:R-:W5:Y:S04]  /*236b0*/  LD.E R15, desc[UR44][R16.64+0x240] ;  /* 0x0002402c100f7980 */ /* 0x000f68000c101900 */
[----:B------:R-:W5:Y:S04]  /*236c0*/  LD.E R19, desc[UR44][R16.64+0x244] ;  /* 0x0002442c10137980 */ /* 0x000f68000c101900 */
[----:B------:R-:W5:Y:S04]  /*236d0*/  LD.E R21, desc[UR44][R16.64+0x248] ;  /* 0x0002482c10157980 */ /* 0x000f68000c101900 */
[----:B0-----:R-:W5:Y:S04]  /*236e0*/  LD.E R25, desc[UR44][R16.64+0x24c] ;  /* 0x00024c2c10197980 */ /* 0x001f68000c101900 */
[----:B-1----:R-:W5:Y:S04]  /*236f0*/  LD.E R3, desc[UR44][R16.64+0x250] ;  /* 0x0002502c10037980 */ /* 0x002f68000c101900 */
[----:B------:R-:W5:Y:S04]  /*23700*/  LD.E R27, desc[UR44][R16.64+0x254] ;  /* 0x0002542c101b7980 */ /* 0x000f68000c101900 */
[----:B--2---:R-:W2:Y:S04]  /*23710*/  LD.E R9, desc[UR44][R16.64+0x258] ;  /* 0x0002582c10097980 */ /* 0x004ea8000c101900 */
[----:B------:R-:W2:Y:S04]  /*23720*/  LD.E R29, desc[UR44][R16.64+0x25c] ;  /* 0x00025c2c101d7980 */ /* 0x000ea8000c101900 */
[----:B---3--:R-:W3:Y:S04]  /*23730*/  LD.E R5, desc[UR44][R16.64+0x260] ;  /* 0x0002602c10057980 */ /* 0x008ee8000c101900 */
[----:B------:R-:W3:Y:S04]  /*23740*/  LD.E R11, desc[UR44][R16.64+0x264] ;  /* 0x0002642c100b7980 */ /* 0x000ee8000c101900 */
[----:B----4-:R-:W4:Y:S04]  /*23750*/  LD.E R7, desc[UR44][R16.64+0x268] ;  /* 0x0002682c10077980 */ /* 0x010f28000c101900 */
[----:B------:R-:W4:Y:S04]  /*23760*/  LD.E R13, desc[UR44][R16.64+0x26c] ;  /* 0x00026c2c100d7980 */ /* 0x000f28000c101900 */
        /* <DEDUP_REMOVED lines=112> */
[----:B-----5:R0:W-:Y:S04]  /*23e70*/  ST.E desc[UR44][R16.64+0x240], R15 ;  /* 0x0002400f10007985 */ /* 0x0201e8000c10192c */
[----:B------:R0:W-:Y:S04]  /*23e80*/  ST.E desc[UR44][R16.64+0x244], R19 ;  /* 0x0002441310007985 */ /* 0x0001e8000c10192c */
[----:B------:R0:W-:Y:S04]  /*23e90*/  ST.E desc[UR44][R16.64+0x248], R21 ;  /* 0x0002481510007985 */ /* 0x0001e8000c10192c */
[----:B------:R0:W-:Y:S04]  /*23ea0*/  ST.E desc[UR44][R16.64+0x24c], R25 ;  /* 0x00024c1910007985 */ /* 0x0001e8000c10192c */
[----:B------:R0:W-:Y:S04]  /*23eb0*/  ST.E desc[UR44][R16.64+0x250], R3 ;  /* 0x0002500310007985 */ /* 0x0001e8000c10192c */
[----:B------:R0:W-:Y:S04]  /*23ec0*/  ST.E desc[UR44][R16.64+0x254], R27 ;  /* 0x0002541b10007985 */ /* 0x0001e8000c10192c */
[----:B--2---:R0:W-:Y:S04]  /*23ed0*/  ST.E desc[UR44][R16.64+0x258], R9 ;  /* 0x0002580910007985 */ /* 0x0041e8000c10192c */
[----:B------:R0:W-:Y:S04]  /*23ee0*/  ST.E desc[UR44][R16.64+0x25c], R29 ;  /* 0x00025c1d10007985 */ /* 0x0001e8000c10192c */
[----:B---3--:R0:W-:Y:S04]  /*23ef0*/  ST.E desc[UR44][R16.64+0x260], R5 ;  /* 0x0002600510007985 */ /* 0x0081e8000c10192c */
[----:B------:R0:W-:Y:S04]  /*23f00*/  ST.E desc[UR44][R16.64+0x264], R11 ;  /* 0x0002640b10007985 */ /* 0x0001e8000c10192c */
[----:B----4-:R0:W-:Y:S04]  /*23f10*/  ST.E desc[UR44][R16.64+0x268], R7 ;  /* 0x0002680710007985 */ /* 0x0101e8000c10192c */
        /* <DEDUP_REMOVED lines=112> */
[----:B------:R0:W-:Y:S01]  /*24620*/  ST.E desc[UR44][R16.64+0x42c], R30 ;  /* 0x00042c1e10007985 */ /* 0x0001e2000c10192c */
[----:B------:R-:W-:Y:S01]  /*24630*/  @!PT LDS RZ, [RZ] ;  /* 0x00000000fffff984 */ /* 0x000fe20000000800 */
[----:B------:R-:W-:Y:S01]  /*24640*/  @!PT LDS RZ, [RZ] ;  /* 0x00000000fffff984 */ /* 0x000fe20000000800 */
[----:B------:R-:W-:Y:S01]  /*24650*/  @!PT LDS RZ, [RZ] ;  /* 0x00000000fffff984 */ /* 0x000fe20000000800 */
[----:B------:R-:W-:Y:S01]  /*24660*/  @!PT LDS RZ, [RZ] ;  /* 0x00000000fffff984 */ /* 0x000fe20000000800 */
[----:B------:R1:W-:Y:S06]  /*24670*/  MEMBAR.ALL.CTA ;  /* 0x0000000000007992 */ /* 0x0003ec0000008000 */
[----:B-1----:R-:W1:Y:S01]  /*24680*/  FENCE.VIEW.ASYNC.S ;  /* 0x00000000000073c6 */ /* 0x002e620000000000 */
[----:B------:R-:W-:Y:S01]  /*24690*/  BSSY B0, `(.L_x_2117) ;  /* 0x000000a000007945 */ /* 0x000fe20003800000 */
[----:B-1----:R-:W-:Y:S01]  /*246a0*/  NOP ;  /* 0x0000000000007918 */ /* 0x002fe20000000000 */
[----:B------:R-:W-:Y:S06]  /*246b0*/  BAR.ARV 0xe, 0x100 ;  /* 0x0384000000007b1d */ /* 0x000fec0000002000 */
[----:B------:R-:W-:Y:S05]  /*246c0*/  @P0 BRA `(.L_x_2118) ;  /* 0x0000000000180947 */ /* 0x000fea0003800000 */
[----:B0-----:R-:W2:Y:S04]  /*246d0*/  LD.E.64 R4, desc[UR44][R16.64+0x68] ;  /* 0x0000682c10047980 */ /* 0x001ea8000c101b00 */
[----:B------:R-:W3:Y:S01]  /*246e0*/  LD.E R3, desc[UR44][R16.64+0x1e8] ;  /* 0x0001e82c10037980 */ /* 0x000ee2000c101900 */
[----:B--2---:R-:W-:-:S05]  /*246f0*/  MOV R4, R4 ;  /* 0x0000000400047202 */ /* 0x004fca0000000f00 */
[----:B---3--:R-:W-:-:S05]  /*24700*/  IMAD R3, R3, 0x8, R4 ;  /* 0x0000000803037824 */ /* 0x008fca00078e0204 */
[----:B------:R-:W-:-:S04]  /*24710*/  PRMT R3, RZ, 0x654, R3 ;  /* 0x00000654ff037816 */ /* 0x000fc80000000003 */
[----:B------:R1:W-:Y:S03]  /*24720*/  SYNCS.ARRIVE.TRANS64.RED.A1T0 RZ, [R3+URZ], RZ ;  /* 0x000000ff03ff79a7 */ /* 0x0003e6000810043f */
.L_x_2118:
[----:B------:R-:W-:Y:S05]  /*24730*/  BSYNC B0 ;  /* 0x0000000000007941 */ /* 0x000fea0003800000 */
.L_x_2117:
[C---:B------:R-:W-:Y:S01]  /*24740*/  ISETP.GT.AND P0, PT, R0.reuse, R154, PT ;  /* 0x0000009a0000720c */ /* 0x040fe20003f04270 */
[----:B------:R-:W-:-:S12]  /*24750*/  VIADD R0, R0, 0xffffffff ;  /* 0xffffffff00007836 */ /* 0x000fd80000000000 */
[----:B------:R-:W-:Y:S05]  /*24760*/  @P0 BRA `(.L_x_2119) ;  /* 0xffffff5400e00947 */ /* 0x000fea000383ffff */
.L_x_2090:
[----:B------:R-:W-:Y:S05]  /*24770*/  WARPSYNC.ALL ;  /* 0x0000000000007948 */ /* 0x000fea0003800000 */
[----:B01----:R-:W2:Y:S04]  /*24780*/  LDL R5, [R1+0x210] ;  /* 0x0002100001057983 */ /* 0x003ea80000100800 */
[----:B------:R-:W3:Y:S04]  /*24790*/  LDL R6, [R1+0x214] ;  /* 0x0002140001067983 */ /* 0x000ee80000100800 */
[----:B------:R-:W4:Y:S01]  /*247a0*/  LDL.64 R14, [R1+0xd8] ;  /* 0x0000d800010e7983 */ /* 0x000f220000100a00 */
[----:B------:R-:W-:Y:S01]  /*247b0*/  IMAD.MOV.U32 R8, RZ, RZ, -0x800000 ;  /* 0xff800000ff087424 */ /* 0x000fe200078e00ff */
[----:B------:R-:W-:Y:S08]  /*247c0*/  BAR.ARV 0x8, 0x100 ;  /* 0x0204000000007b1d */ /* 0x000ff00000002000 */
[----:B------:R-:W-:Y:S06]  /*247d0*/  BAR.SYNC.DEFER_BLOCKING 0xf, 0x100 ;  /* 0x03c4000000007b1d */ /* 0x000fec0000010000 */
[----:B--2---:R-:W0:Y:S02]  /*247e0*/  SHFL.BFLY PT, R0, R5, 0x2, 0x1f ;  /* 0x0c401f0005007f89 */ /* 0x004e2400000e0000 */
[----:B0-----:R-:W-:-:S05]  /*247f0*/  FADD.FTZ R0, R5, R0 ;  /* 0x0000000005007221 */ /* 0x001fca0000010000 */
[----:B------:R-:W0:Y:S02]  /*24800*/  SHFL.BFLY PT, R3, R0, 0x1, 0x1f ;  /* 0x0c201f0000037f89 */ /* 0x000e2400000e0000 */
[----:B0-----:R-:W-:-:S05]  /*24810*/  FADD.FTZ R2, R0, R3 ;  /* 0x0000000300027221 */ /* 0x001fca0000010000 */
[----:B------:R-:W-:Y:S04]  /*24820*/  STL [R1+0x210], R2 ;  /* 0x0002100201007387 */ /* 0x000fe80000100800 */
[----:B------:R-:W2:Y:S04]  /*24830*/  LDL R13, [R1+0x210] ;  /* 0x00021000010d7983 */ /* 0x000ea80000100800 */
[----:B---3--:R-:W0:Y:S02]  /*24840*/  SHFL.BFLY PT, R3, R6, 0x2, 0x1f ;  /* 0x0c401f0006037f89 */ /* 0x008e2400000e0000 */
[----:B0-----:R-:W-:-:S05]  /*24850*/  FADD.FTZ R3, R3, R6 ;  /* 0x0000000603037221 */ /* 0x001fca0000010000 */
[----:B------:R-:W0:Y:S02]  /*24860*/  SHFL.BFLY PT, R4, R3, 0x1, 0x1f ;  /* 0x0c201f0003047f89 */ /* 0x000e2400000e0000 */
[----:B0-----:R-:W-:-:S05]  /*24870*/  FADD.FTZ R4, R3, R4 ;  /* 0x0000000403047221 */ /* 0x001fca0000010000 */
[----:B------:R-:W-:-:S13]  /*24880*/  FSETP.NE.FTZ.AND P2, PT, R4, RZ, PT ;  /* 0x000000ff0400720b */ /* 0x000fda0003f55000 */
[----:B------:R-:W3:Y:S04]  /*24890*/  @P2 LDL R7, [R1+0x220] ;  /* 0x0002200001072983 */ /* 0x000ee80000100800 */
[----:B------:R-:W5:Y:S01]  /*248a0*/  @P2 LDL R10, [R1+0x204] ;  /* 0x00020400010a2983 */ /* 0x000f620000100800 */
[----:B--2---:R-:W-:-:S13]  /*248b0*/  FSETP.NE.FTZ.AND P1, PT, R13, RZ, PT ;  /* 0x000000ff0d00720b */ /* 0x004fda0003f35000 */
[----:B------:R-:W2:Y:S04]  /*248c0*/  @P1 LDL R5, [R1+0x220] ;  /* 0x0002200001051983 */ /* 0x000ea80000100800 */
[----:B------:R-:W4:Y:S01]  /*248d0*/  @P1 LDL R2, [R1+0x200] ;  /* 0x0002000001021983 */ /* 0x000f220000100800 */
[----:B------:R-:W0:Y:S08]  /*248e0*/  @P2 MUFU.LG2 R9, R4 ;  /* 0x0000000400092308 */ /* 0x000e300000000c00 */
[----:B------:R-:W1:Y:S01]  /*248f0*/  @P1 MUFU.LG2 R6, R13 ;  /* 0x0000000d00061308 */ /* 0x000e620000000c00 */
[----:B------:R-:W-:-:S02]  /*24900*/  IMAD.MOV.U32 R0, RZ, RZ, -0x800000 ;  /* 0xff800000ff007424 */ /* 0x000fc400078e00ff */
[----:B0-----:R-:W-:Y:S01]  /*24910*/  @P2 FMUL.FTZ R12, R9, 0.69314718246459960938 ;  /* 0x3f317218090c2820 */ /* 0x001fe20000410000 */
[----:B-1----:R-:W-:Y:S01]  /*24920*/  @P1 FMUL.FTZ R6, R6, 0.69314718246459960938 ;  /* 0x3f31721806061820 */ /* 0x002fe20000410000 */
[----:B------:R-:W-:Y:S01]  /*24930*/  STL [R1+0x214], R4 ;  /* 0x0002140401007387 */ /* 0x000fe20000100800 */
[----:B---3--:R-:W-:-:S04]  /*24940*/  @P2 FMUL.FTZ R7, R7, 0.69314718246459960938 ;  /* 0x3f31721807072820 */ /* 0x008fc80000410000 */
[----:B-----5:R-:W-:-:S05]  /*24950*/  @P2 FFMA.FTZ R8, R7, R10, R12 ;  /* 0x0000000a07082223 */ /* 0x020fca000001000c */
[----:B------:R0:W-:Y:S01]  /*24960*/  STL [R1+0x214], R8 ;  /* 0x0002140801007387 */ /* 0x0001e20000100800 */
[----:B--2---:R-:W-:-:S04]  /*24970*/  @P1 FMUL.FTZ R5, R5, 0.69314718246459960938 ;  /* 0x3f31721805051820 */ /* 0x004fc80000410000 */
[----:B----4-:R-:W-:-:S05]  /*24980*/  @P1 FFMA.FTZ R0, R5, R2, R6 ;  /* 0x0000000205001223 */ /* 0x010fca0000010006 */
[----:B------:R1:W-:Y:S04]  /*24990*/  STL [R1+0x210], R0 ;  /* 0x0002100001007387 */ /* 0x0003e80000100800 */
[----:B------:R-:W2:Y:S02]  /*249a0*/  LD.E R2, desc[UR44][R14.64+0x4] ;  /* 0x0000042c0e027980 */ /* 0x000ea4000c101900 */
[----:B--2---:R-:W-:Y:S02]  /*249b0*/  ISETP.NE.AND P0, PT, R2, RZ, PT ;  /* 0x000000ff0200720c */ /* 0x004fe40003f05270 */
[----:B------:R-:W2:Y:S11]  /*249c0*/  LDL R2, [R1+0x1e8] ;  /* 0x0001e80001027983 */ /* 0x000eb60000100800 */
[----:B------:R-:W3:Y:S04]  /*249d0*/  @!P0 LDL.64 R6, [R1+0xe0] ;  /* 0x0000e00001068983 */ /* 0x000ee80000100a00 */
[----:B------:R-:W2:Y:S01]  /*249e0*/  @!P0 LD.E R3, desc[UR44][R14.64] ;  /* 0x0000002c0e038980 */ /* 0x000ea2000c101900 */
[----:B------:R-:W-:-:S06]  /*249f0*/  IMAD.MOV.U32 R42, RZ, RZ, RZ ;  /* 0x000000ffff2a7224 */ /* 0x000fcc00078e00ff */
[----:B------:R-:W4:Y:S01]  /*24a00*/  @P1 MUFU.RCP R42, R13 ;  /* 0x0000000d002a1308 */ /* 0x000f220000001000 */
[----:B---3--:R-:W0:Y:S01]  /*24a10*/  @!P0 LD.E.64 R6, desc[UR44][R6.64] ;  /* 0x0000002c06068980 */ /* 0x008e22000c101b00 */
[----:B--2---:R-:W-:-:S04]  /*24a20*/  @!P0 IMAD R3, R2, 0x40, R3 ;  /* 0x0000004002038824 */ /* 0x004fc800078e0203 */
[----:B0-----:R-:W-:-:S05]  /*24a30*/  @!P0 IMAD.WIDE R8, R3, 0x4, R6 ;  /* 0x0000000403088825 */ /* 0x001fca00078e0206 */
[----:B----4-:R0:W-:Y:S04]  /*24a40*/  @!P0 ST.E desc[UR44][R8.64], R42 ;  /* 0x0000002a08008985 */ /* 0x0101e8000c10192c */
[----:B------:R-:W1:Y:S04]  /*24a50*/  @!P0 LDL.64 R14, [R1+0xd8] ;  /* 0x0000d800010e8983 */ /* 0x000e680000100a00 */
[----:B-1----:R-:W2:Y:S02]  /*24a60*/  @!P0 LD.E R0, desc[UR44][R14.64+0x4] ;  /* 0x0000042c0e008980 */ /* 0x002ea4000c101900 */
[----:B--2---:R-:W-:-:S13]  /*24a70*/  @!P0 ISETP.NE.AND P0, PT, R0, RZ, PT ;  /* 0x000000ff0000820c */ /* 0x004fda0003f05270 */
[----:B------:R-:W2:Y:S04]  /*24a80*/  @!P0 LDL.64 R10, [R1+0xe0] ;  /* 0x0000e000010a8983 */ /* 0x000ea80000100a00 */
[----:B------:R-:W3:Y:S01]  /*24a90*/  @!P0 LD.E R3, desc[UR44][R14.64] ;  /* 0x0000002c0e038980 */ /* 0x000ee2000c101900 */
[----:B------:R-:W-:-:S06]  /*24aa0*/  IMAD.MOV.U32 R0, RZ, RZ, RZ ;  /* 0x000000ffff007224 */ /* 0x000fcc00078e00ff */
[----:B------:R-:W1:Y:S01]  /*24ab0*/  @P2 MUFU.RCP R0, R4 ;  /* 0x0000000400002308 */ /* 0x000e620000001000 */
[----:B--2---:R-:W2:Y:S01]  /*24ac0*/  @!P0 LD.E.64 R10, desc[UR44][R10.64] ;  /* 0x0000002c0a0a8980 */ /* 0x004ea2000c101b00 */
[----:B---3--:R-:W-:-:S04]  /*24ad0*/  @!P0 IMAD R3, R2, 0x40, R3 ;  /* 0x0000004002038824 */ /* 0x008fc800078e0203 */
[----:B------:R-:W-:-:S04]  /*24ae0*/  @!P0 VIADD R3, R3, 0x8 ;  /* 0x0000000803038836 */ /* 0x000fc80000000000 */
[----:B--2---:R-:W-:-:S05]  /*24af0*/  @!P0 IMAD.WIDE R2, R3, 0x4, R10 ;  /* 0x0000000403028825 */ /* 0x004fca00078e020a */
[----:B-1----:R1:W-:Y:S04]  /*24b00*/  @!P0 ST.E desc[UR44][R2.64], R0 ;  /* 0x0000000002008985 */ /* 0x0023e8000c10192c */
[----:B------:R-:W2:Y:S04]  /*24b10*/  LDL R34, [R1+0x1e8] ;  /* 0x0001e80001227983 */ /* 0x000ea80000100800 */
[----:B------:R-:W3:Y:S04]  /*24b20*/  LDL.64 R12, [R1+0x388] ;  /* 0x00038800010c7983 */ /* 0x000ee80000100a00 */
        /* <DEDUP_REMOVED lines=26> */
[----:B0-----:R-:W5:Y:S04]  /*24cd0*/  LDL.64 R8, [R1+0x3d8] ;  /* 0x0003d80001087983 */ /* 0x001f680000100a00 */
[----:B------:R-:W5:Y:S04]  /*24ce0*/  LDL.64 R4, [R1+0x3e8] ;  /* 0x0003e80001047983 */ /* 0x000f680000100a00 */
[----:B------:R-:W5:Y:S04]  /*24cf0*/  LDL.64 R10, [R1+0x3f8] ;  /* 0x0003f800010a7983 */ /* 0x000f680000100a00 */
[----:B-1----:R-:W5:Y:S04]  /*24d00*/  LDL.64 R2, [R1+0x408] ;  /* 0x0004080001027983 */ /* 0x002f680000100a00 */
        /* <DEDUP_REMOVED lines=33> */
[----:B------:R-:W5:Y:S04]  /*24f20*/  LDL R35, [R1+0x1f0] ;  /* 0x0001f00001237983 */ /* 0x000f680000100800 */
[----:B------:R-:W5:Y:S01]  /*24f30*/  LDL R32, [R1+0x1f4] ;  /* 0x0001f40001207983 */ /* 0x000f620000100800 */
[----:B--2---:R-:W-:-:S05]  /*24f40*/  VIADD R34, R34, 0x1 ;  /* 0x0000000122227836 */ /* 0x004fca0000000000 */
[----:B------:R-:W-:-:S13]  /*24f50*/  ISETP.NE.AND P0, PT, R34, 0x2, PT ;  /* 0x000000022200780c */ /* 0x000fda0003f05270 */
[----:B------:R-:W2:Y:S01]  /*24f60*/  @!P0 LDL R33, [R1+0x1ec] ;  /* 0x0001ec0001218983 */ /* 0x000ea20000100800 */
[-C--:B---3--:R-:W-:Y:S01]  /*24f70*/  FMUL.FTZ R13, R13, R0.reuse ;  /* 0x000000000d0d7220 */ /* 0x088fe20000410000 */
[-C--:B------:R-:W-:Y:S01]  /*24f80*/  FMUL.FTZ R12, R12, R0.reuse ;  /* 0x000000000c0c7220 */ /* 0x080fe20000410000 */
[-C--:B----4-:R-:W-:Y:S01]  /*24f90*/  FMUL.FTZ R135, R135, R0.reuse ;  /* 0x0000000087877220 */ /* 0x090fe20000410000 */
[-C--:B------:R-:W-:Y:S01]  /*24fa0*/  FMUL.FTZ R134, R134, R0.reuse ;  /* 0x0000000086867220 */ /* 0x080fe20000410000 */
        /* <DEDUP_REMOVED lines=12> */
[----:B------:R2:W-:Y:S01]  /*25070*/  STL.64 [R1+0x388], R12 ;  /* 0x0003880c01007387 */ /* 0x0005e20000100a00 */
        /* <DEDUP_REMOVED lines=112> */
[----:B------:R-:W-:-:S02]  /*25780*/  VIADD R0, R35, 0x1 ;  /* 0x0000000123007836 */ /* 0x000fc40000000000 */
[----:B------:R-:W-:Y:S01]  /*25790*/  VIADD R32, R32, 0x1 ;  /* 0x0000000120207836 */ /* 0x000fe20000000000 */
[----:B------:R-:W-:Y:S04]  /*257a0*/  STL [R1+0x1e8], R34 ;  /* 0x0001e82201007387 */ /* 0x000fe80000100800 */
        /* <DEDUP_REMOVED lines=11> */
[----:B------:R-:W-:Y:S01]  /*25860*/  STL.64 [R1+0x2c0], R62 ;  /* 0x0002c03e01007387 */ /* 0x000fe20000100a00 */
[----:B--2---:R-:W-:-:S03]  /*25870*/  @!P0 LOP3.LUT R12, R33, 0x1, RZ, 0x3c, !PT ;  /* 0x00000001210c8812 */ /* 0x004fc600078e3cff */
        /* <DEDUP_REMOVED lines=50> */
[----:B------:R-:W-:Y:S04]  /*25ba0*/  STL [R1+0x1f0], R0 ;  /* 0x0001f00001007387 */ /* 0x000fe80000100800 */
[----:B------:R-:W-:Y:S04]  /*25bb0*/  @!P0 STL [R1+0x1ec], R12 ;  /* 0x0001ec0c01008387 */ /* 0x000fe80000100800 */
[----:B------:R-:W-:Y:S04]  /*25bc0*/  STL [R1+0x1f4], R32 ;  /* 0x0001f42001007387 */ /* 0x000fe80000100800 */
[----:B------:R-:W-:Y:S04]  /*25bd0*/  @!P0 STL [R1+0x1e8], RZ ;  /* 0x0001e8ff01008387 */ /* 0x000fe80000100800 */
[----:B------:R0:W-:Y:S02]  /*25be0*/  STL.64 [R1+0x408], R2 ;  /* 0x0004080201007387 */ /* 0x0001e40000100a00 */
[----:B0-----:R-:W-:Y:S01]  /*25bf0*/  IMAD.MOV.U32 R3, RZ, RZ, 0x1 ;  /* 0x00000001ff037424 */ /* 0x001fe200078e00ff */
[----:B------:R-:W-:Y:S06]  /*25c00*/  BAR.ARV 0xe, 0x100 ;  /* 0x0384000000007b1d */ /* 0x000fec0000002000 */
.L_x_2007:
[----:B0-----:R-:W-:-:S04]  /*25c10*/  PRMT R0, R3, 0x9910, RZ ;  /* 0x0000991003007816 */ /* 0x001fc800000000ff */
[----:B------:R-:W-:-:S13]  /*25c20*/  ISETP.NE.AND P0, PT, R0, RZ, PT ;  /* 0x000000ff0000720c */ /* 0x000fda0003f05270 */
[----:B------:R-:W-:Y:S05]  /*25c30*/  @!P0 BRA `(.L_x_2120) ;  /* 0x0000002400e08947 */ /* 0x000fea0003800000 */
[----:B------:R-:W0:Y:S01]  /*25c40*/  S2R R0, SR_TID.X ;  /* 0x0000000000007919 */ /* 0x000e220000002100 */
[----:B------:R-:W1:Y:S01]  /*25c50*/  S2UR UR5, SR_CgaCtaId ;  /* 0x00000000000579c3 */ /* 0x000e620000008800 */
[----:B------:R-:W-:Y:S01]  /*25c60*/  UMOV UR4, 0x400 ;  /* 0x0000040000047882 */ /* 0x000fe20000000000 */
[----:B------:R-:W-:-:S06]  /*25c70*/  SHF.R.S32.HI R14, RZ, 0x1f, R157 ;  /* 0x0000001fff0e7819 */ /* 0x000fcc000001149d */
[----:B------:R-:W-:Y:S01]  /*25c80*/  BAR.SYNC.DEFER_BLOCKING 0x1, 0x100 ;  /* 0x0044000000007b1d */ /* 0x000fe20000010000 */
[----:B------:R-:W-:-:S07]  /*25c90*/  SHF.R.S32.HI R16, RZ, 0x1f, R156 ;  /* 0x0000001fff107819 */ /* 0x000fce000001149c */
[----:B------:R-:W2:Y:S01]  /*25ca0*/  LDC R28, c[0x0][0xce8] ;  /* 0x00033a00ff1c7b82 */ /* 0x000ea20000000800 */
[----:B------:R-:W3:Y:S07]  /*25cb0*/  S2R R23, SR_CTAID.X ;  /* 0x0000000000177919 */ /* 0x000eee0000002500 */
[----:B------:R-:W4:Y:S01]  /*25cc0*/  LDC.64 R18, c[0x0][0xc40] ;  /* 0x00031000ff127b82 */ /* 0x000f220000000a00 */
[----:B-1----:R-:W-:-:S04]  /*25cd0*/  ULEA UR4, UR5, UR4, 0x18 ;  /* 0x0000000405047291 */ /* 0x002fc8000f8ec03f */
[----:B------:R-:W-:Y:S01]  /*25ce0*/  UIADD3 UR4, UR4, 0x38820, URZ ;  /* 0x0003882004047890 */ /* 0x000fe2000fffe03f */
[----:B0-----:R-:W-:-:S03]  /*25cf0*/  VIADD R5, R0, 0xffffff80 ;  /* 0xffffff8000057836 */ /* 0x001fc60000000000 */
[----:B------:R-:W-:Y:S01]  /*25d00*/  UPRMT UR4, URZ, 0x654, UR4 ;  /* 0x000006543f047896 */ /* 0x000fe20008000004 */
[----:B--2---:R-:W-:Y:S02]  /*25d10*/  ISETP.NE.AND P1, PT, R28, 0x1, PT ;  /* 0x000000011c00780c */ /* 0x004fe40003f25270 */
[----:B------:R-:W-:-:S04]  /*25d20*/  SHF.R.S32.HI R2, RZ, 0x1f, R5 ;  /* 0x0000001fff027819 */ /* 0x000fc80000011405 */
[----:B------:R-:W-:Y:S02]  /*25d30*/  LEA.HI R0, R2, R5, RZ, 0x7 ;  /* 0x0000000502007211 */ /* 0x000fe400078f38ff */
[----:B------:R-:W-:Y:S02]  /*25d40*/  SYNCS.ARRIVE.TRANS64.RED.A1T0 RZ, [UR4], RZ ;  /* 0x000000ffffff79a7 */ /* 0x000fe40008100404 */
[----:B------:R-:W-:Y:S02]  /*25d50*/  SHF.R.S32.HI R22, RZ, 0x7, R0 ;  /* 0x00000007ff167819 */ /* 0x000fe40000011400 */
[----:B------:R-:W-:-:S03]  /*25d60*/  LOP3.LUT R4, R0, 0xffffff80, RZ, 0xc0, !PT ;  /* 0xffffff8000047812 */ /* 0x000fc600078ec0ff */
[----:B------:R-:W0:Y:S02]  /*25d70*/  SHFL.IDX PT, R3, R22, RZ, 0x1f ;  /* 0x00001fff16037589 */ /* 0x000e2400000e0000 */
[----:B------:R-:W-:-:S05]  /*25d80*/  IMAD.IADD R24, R5, 0x1, -R4 ;  /* 0x0000000105187824 */ /* 0x000fca00078e0a04 */
[----:B------:R-:W-:-:S04]  /*25d90*/  SHF.R.S32.HI R21, RZ, 0x1f, R24 ;  /* 0x0000001fff157819 */ /* 0x000fc80000011418 */
[----:B------:R-:W-:-:S04]  /*25da0*/  LEA.HI R20, R21, R24, RZ, 0x2 ;  /* 0x0000001815147211 */ /* 0x000fc800078f10ff */
[--C-:B------:R-:W-:Y:S02]  /*25db0*/  SHF.R.S32.HI R25, RZ, 0x2, R20.reuse ;  /* 0x00000002ff197819 */ /* 0x100fe40000011414 */
[----:B------:R-:W-:-:S04]  /*25dc0*/  SHF.R.S32.HI R4, RZ, 0x1f, R20 ;  /* 0x0000001fff047819 */ /* 0x000fc80000011414 */
[----:B------:R-:W-:Y:S02]  /*25dd0*/  LEA.HI R4, R4, R25, RZ, 0x3 ;  /* 0x0000001904047211 */ /* 0x000fe400078f18ff */
[----:B0-----:R-:W-:Y:S02]  /*25de0*/  ISETP.NE.AND P0, PT, R3, RZ, PT ;  /* 0x000000ff0300720c */ /* 0x001fe40003f05270 */
[----:B------:R-:W-:Y:S02]  /*25df0*/  LEA.HI R3, R2, R5, RZ, 0x2 ;  /* 0x0000000502037211 */ /* 0x000fe400078f10ff */
[----:B------:R-:W-:Y:S02]  /*25e00*/  LOP3.LUT R26, R4, 0xfffffff8, RZ, 0xc0, !PT ;  /* 0xfffffff8041a7812 */ /* 0x000fe400078ec0ff */
[----:B------:R-:W-:-:S05]  /*25e10*/  LOP3.LUT R6, R3, 0xfffffffc, RZ, 0xc0, !PT ;  /* 0xfffffffc03067812 */ /* 0x000fca00078ec0ff */
[----:B------:R-:W-:Y:S02]  /*25e20*/  IMAD.IADD R27, R5, 0x1, -R6 ;  /* 0x00000001051b7824 */ /* 0x000fe400078e0a06 */
[----:B---34-:R-:W-:Y:S05]  /*25e30*/  @P0 BRA `(.L_x_2121) ;  /* 0x0000000400440947 */ /* 0x018fea0003800000 */
[----:B------:R-:W-:Y:S01]  /*25e40*/  LOP3.LUT R0, R0, 0xffffff80, RZ, 0xc0, !PT ;  /* 0xffffff8000007812 */ /* 0x000fe200078ec0ff */
[----:B------:R-:W0:Y:S01]  /*25e50*/  S2R R11, SR_CTAID.X ;  /* 0x00000000000b7919 */ /* 0x000e220000002500 */
[----:B------:R-:W1:Y:S01]  /*25e60*/  LDC R12, c[0x0][0xce8] ;  /* 0x00033a00ff0c7b82 */ /* 0x000e620000000800 */
[----:B------:R-:W-:Y:S01]  /*25e70*/  LEA.HI R9, R22, R22, RZ, 0x1 ;  /* 0x0000001616097211 */ /* 0x000fe200078f08ff */
[----:B------:R-:W-:Y:S01]  /*25e80*/  ULDC UR4, c[0x0][0xb88] ;  /* 0x0002e20000047ab9 */ /* 0x000fe20000000800 */
[----:B------:R-:W-:Y:S02]  /*25e90*/  IMAD.IADD R0, R5, 0x1, -R0 ;  /* 0x0000000105007824 */ /* 0x000fe400078e0a00 */
[----:B------:R-:W-:-:S03]  /*25ea0*/  LOP3.LUT R13, R9, 0xfffffe, RZ, 0xc0, !PT ;  /* 0x00fffffe090d7812 */ /* 0x000fc600078ec0ff */
[----:B------:R-:W-:Y:S02]  /*25eb0*/  SHF.R.S32.HI R3, RZ, 0x1f, R0 ;  /* 0x0000001fff037819 */ /* 0x000fe40000011400 */
[----:B------:R-:W-:Y:S02]  /*25ec0*/  IMAD.IADD R13, R22, 0x1, -R13 ;  /* 0x00000001160d7824 */ /* 0x000fe400078e0a0d */
[CC--:B------:R-:W-:Y:S02]  /*25ed0*/  LEA.HI R4, R3.reuse, R0.reuse, RZ, 0x2 ;  /* 0x0000000003047211 */ /* 0x0c0fe400078f10ff */
[----:B------:R-:W-:Y:S02]  /*25ee0*/  LEA.HI R3, R3, R0, RZ, 0x5 ;  /* 0x0000000003037211 */ /* 0x000fe400078f28ff */
[--C-:B------:R-:W-:Y:S02]  /*25ef0*/  SHF.R.S32.HI R6, RZ, 0x2, R4.reuse ;  /* 0x00000002ff067819 */ /* 0x100fe40000011404 */
[----:B------:R-:W-:-:S04]  /*25f00*/  SHF.R.S32.HI R7, RZ, 0x1f, R4 ;  /* 0x0000001fff077819 */ /* 0x000fc80000011404 */
[----:B------:R-:W-:Y:S02]  /*25f10*/  LEA.HI R8, R7, R6, RZ, 0x3 ;  /* 0x0000000607087211 */ /* 0x000fe400078f18ff */
[----:B------:R-:W-:Y:S02]  /*25f20*/  LOP3.LUT R7, R4, 0x7ffffffc, RZ, 0xc0, !PT ;  /* 0x7ffffffc04077812 */ /* 0x000fe400078ec0ff */
[----:B------:R-:W-:Y:S01]  /*25f30*/  LOP3.LUT R9, R8, 0xfffffff8, RZ, 0xc0, !PT ;  /* 0xfffffff808097812 */ /* 0x000fe200078ec0ff */
[----:B-1----:R-:W-:Y:S01]  /*25f40*/  IMAD R8, R12, UR4, RZ ;  /* 0x000000040c087c24 */ /* 0x002fe2000f8e02ff */
[----:B------:R-:W-:Y:S01]  /*25f50*/  SHF.R.S32.HI R4, RZ, 0x5, R3 ;  /* 0x00000005ff047819 */ /* 0x000fe20000011403 */
[----:B------:R-:W-:Y:S01]  /*25f60*/  IMAD.IADD R0, R0, 0x1, -R7 ;  /* 0x0000000100007824 */ /* 0x000fe200078e0a07 */
[----:B------:R-:W-:Y:S01]  /*25f70*/  ISETP.NE.AND P3, PT, R12, 0x1, PT ;  /* 0x000000010c00780c */ /* 0x000fe20003f65270 */
[----:B------:R-:W-:Y:S01]  /*25f80*/  IMAD.IADD R9, R6, 0x1, -R9 ;  /* 0x0000000106097824 */ /* 0x000fe200078e0a09 */
[----:B------:R-:W-:Y:S01]  /*25f90*/  ULDC.64 UR4, c[0x0][0xcd0] ;  /* 0x0003340000047ab9 */ /* 0x000fe20000000a00 */
[----:B------:R-:W-:Y:S01]  /*25fa0*/  IMAD.U32 R3, R13, -0x100, RZ ;  /* 0xffffff000d037824 */ /* 0x000fe200078e00ff */
[----:B------:R-:W1:Y:S01]  /*25fb0*/  LDC.64 R6, c[0x0][0xcd8] ;  /* 0x00033600ff067b82 */ /* 0x000e620000000a00 */
[----:B------:R-:W-:-:S02]  /*25fc0*/  IMAD.SHL.U32 R0, R0, 0x2, RZ ;  /* 0x0000000200007824 */ /* 0x000fc400078e00ff */
[----:B------:R-:W-:-:S03]  /*25fd0*/  IMAD R17, R4, 0x10, R9 ;  /* 0x0000001004117824 */ /* 0x000fc600078e0209 */
[----:B------:R-:W-:Y:S01]  /*25fe0*/  ISETP.NE.AND P0, PT, R0, R3, PT ;  /* 0x000000030000720c */ /* 0x000fe20003f05270 */
[----:B0-----:R-:W-:Y:S02]  /*25ff0*/  IMAD R13, R11, 0x40, R17 ;  /* 0x000000400b0d7824 */ /* 0x001fe400078e0211 */
[----:B------:R-:W0:Y:S03]  /*26000*/  @P3 LDC R4, c[0x0][0xcec] ;  /* 0x00033b00ff043b82 */ /* 0x000e260000000800 */
[----:B------:R-:W-:-:S13]  /*26010*/  ISETP.GE.OR P2, PT, R13, R8, P0 ;  /* 0x000000080d00720c */ /* 0x000fda0000746670 */
[----:B------:R-:W2:Y:S01]  /*26020*/  @!P2 LDL R15, [R1+0x210] ;  /* 0x00021000010fa983 */ /* 0x000ea20000100800 */
[----:B------:R-:W-:Y:S01]  /*26030*/  LEA.HI R0, R2, R5, RZ, 0x2 ;  /* 0x0000000502007211 */ /* 0x000fe200078f10ff */
[----:B------:R-:W-:Y:S01]  /*26040*/  IMAD R10, R14, UR4, RZ ;  /* 0x000000040e0a7c24 */ /* 0x000fe2000f8e02ff */
[----:B------:R-:W-:Y:S01]  /*26050*/  BSSY B0, `(.L_x_2121) ;  /* 0x000002f000007945 */ /* 0x000fe20003800000 */
[----:B------:R-:W-:Y:S01]  /*26060*/  VIADD R13, R13, 0x8 ;  /* 0x000000080d0d7836 */ /* 0x000fe20000000000 */
[----:B------:R-:W-:Y:S01]  /*26070*/  LOP3.LUT R0, R0, 0xfffffffc, RZ, 0xc0, !PT ;  /* 0xfffffffc00007812 */ /* 0x000fe200078ec0ff */
[----:B------:R-:W-:Y:S02]  /*26080*/  IMAD R9, R157, UR5, R10 ;  /* 0x000000059d097c24 */ /* 0x000fe4000f8e020a */
[----:B-1----:R-:W-:Y:S01]  /*26090*/  IMAD R10, R6, UR37, RZ ;  /* 0x00000025060a7c24 */ /* 0x002fe2000f8e02ff */
[----:B------:R-:W-:Y:S01]  /*260a0*/  ISETP.GE.OR P0, PT, R13, R8, P0 ;  /* 0x000000080d00720c */ /* 0x000fe20000706670 */
[----:B------:R-:W-:-:S02]  /*260b0*/  IMAD.IADD R0, R5, 0x1, -R0 ;  /* 0x0000000105007824 */ /* 0x000fc400078e0a00 */
[----:B------:R-:W1:Y:S03]  /*260c0*/  @P3 LDC R5, c[0x0][0xcf0] ;  /* 0x00033c00ff053b82 */ /* 0x000e660000000800 */
[----:B------:R-:W-:-:S04]  /*260d0*/  LEA.HI R2, R0, R0, RZ, 0x1 ;  /* 0x0000000000027211 */ /* 0x000fc800078f08ff */
[----:B------:R-:W-:-:S05]  /*260e0*/  LOP3.LUT R3, R2, 0x1ffffffe, RZ, 0xc0, !PT ;  /* 0x1ffffffe02037812 */ /* 0x000fca00078ec0ff */
[----:B------:R-:W-:Y:S02]  /*260f0*/  IMAD.IADD R0, R0, 0x1, -R3 ;  /* 0x0000000100007824 */ /* 0x000fe400078e0a03 */
[----:B------:R-:W-:Y:S01]  /*26100*/  IMAD.WIDE.U32 R2, R157, UR4, RZ ;  /* 0x000000049d027c25 */ /* 0x000fe2000f8e00ff */
[----:B------:R-:W-:-:S03]  /*26110*/  ULDC.64 UR4, c[0x0][0xce0] ;  /* 0x0003380000047ab9 */ /* 0x000fc60000000a00 */
[----:B------:R-:W-:Y:S02]  /*26120*/  IMAD R0, R0, 0x8, R17 ;  /* 0x0000000800007824 */ /* 0x000fe400078e0211 */
[----:B------:R-:W-:Y:S02]  /*26130*/  IMAD.IADD R3, R3, 0x1, R9 ;  /* 0x0000000103037824 */ /* 0x000fe400078e0209 */
[----:B------:R-:W-:Y:S02]  /*26140*/  IMAD R9, R11, 0x40, R0 ;  /* 0x000000400b097824 */ /* 0x000fe400078e0200 */
[----:B------:R-:W-:Y:S02]  /*26150*/  IMAD R17, R7, UR36, R10 ;  /* 0x0000002407117c24 */ /* 0x000fe4000f8e020a */
[----:B0-----:R-:W-:-:S04]  /*26160*/  @P3 IMAD.HI.U32 R4, R9, R4, RZ ;  /* 0x0000000409043227 */ /* 0x001fc800078e00ff */
[----:B------:R-:W-:Y:S01]  /*26170*/  IMAD.MOV.U32 R11, RZ, RZ, R9 ;  /* 0x000000ffff0b7224 */ /* 0x000fe200078e0009 */
[----:B-1----:R-:W-:Y:S01]  /*26180*/  @P3 SHF.R.U32.HI R11, RZ, R5, R4 ;  /* 0x00000005ff0b3219 */ /* 0x002fe20000011604 */
[----:B------:R-:W-:-:S04]  /*26190*/  IMAD.WIDE.U32 R6, R6, UR36, R2 ;  /* 0x0000002406067c25 */ /* 0x000fc8000f8e0002 */
[----:B------:R-:W-:Y:S02]  /*261a0*/  IMAD.IADD R7, R7, 0x1, R17 ;  /* 0x0000000107077824 */ /* 0x000fe400078e0211 */
[----:B------:R-:W-:Y:S02]  /*261b0*/  IMAD.MOV R5, RZ, RZ, -R11 ;  /* 0x000000ffff057224 */ /* 0x000fe400078e0a0b */
[----:B------:R-:W-:Y:S02]  /*261c0*/  IMAD R17, R16, UR4, RZ ;  /* 0x0000000410117c24 */ /* 0x000fe4000f8e02ff */
[----:B------:R-:W-:Y:S01]  /*261d0*/  IMAD.WIDE.U32 R2, R156, UR4, R6 ;  /* 0x000000049c027c25 */ /* 0x000fe2000f8e0006 */
[----:B------:R-:W-:-:S03]  /*261e0*/  SHF.R.S32.HI R7, RZ, 0x1f, R11 ;  /* 0x0000001fff077819 */ /* 0x000fc6000001140b */
[----:B------:R-:W-:Y:S01]  /*261f0*/  IMAD R5, R12, R5, R9 ;  /* 0x000000050c057224 */ /* 0x000fe200078e0209 */
[----:B------:R-:W-:Y:S01]  /*26200*/  IADD3 R2, P3, R11, R2, RZ ;  /* 0x000000020b027210 */ /* 0x000fe20007f7e0ff */
[----:B------:R-:W-:Y:S01]  /*26210*/  IMAD R17, R156, UR5, R17 ;  /* 0x000000059c117c24 */ /* 0x000fe2000f8e0211 */
[----:B------:R-:W-:Y:S02]  /*26220*/  ULDC.64 UR4, c[0x0][0xcc8] ;  /* 0x0003320000047ab9 */ /* 0x000fe40000000a00 */
[----:B------:R-:W-:Y:S02]  /*26230*/  SHF.R.S32.HI R0, RZ, 0x1f, R5 ;  /* 0x0000001fff007819 */ /* 0x000fe40000011405 */
[----:B------:R-:W-:-:S03]  /*26240*/  IADD3.X R3, R7, R3, R17, P3, !PT ;  /* 0x0000000307037210 */ /* 0x000fc60001ffe411 */
[----:B------:R-:W-:Y:S02]  /*26250*/  IMAD R0, R0, UR4, RZ ;  /* 0x0000000400007c24 */ /* 0x000fe4000f8e02ff */
[----:B------:R-:W-:-:S04]  /*26260*/  IMAD.WIDE.U32 R2, R5, UR4, R2 ;  /* 0x0000000405027c25 */ /* 0x000fc8000f8e0002 */
[----:B------:R-:W-:Y:S01]  /*26270*/  IMAD R5, R5, UR5, R0 ;  /* 0x0000000505057c24 */ /* 0x000fe2000f8e0200 */
[----:B------:R-:W-:Y:S02]  /*26280*/  ULDC.64 UR4, c[0x0][0xca8] ;  /* 0x00032a0000047ab9 */ /* 0x000fe40000000a00 */
[----:B------:R-:W-:Y:S01]  /*26290*/  LEA R0, P3, R2, UR4, 0x2 ;  /* 0x0000000402007c11 */ /* 0x000fe2000f8610ff */
[----:B------:R-:W-:-:S04]  /*262a0*/  IMAD.IADD R3, R3, 0x1, R5 ;  /* 0x0000000103037824 */ /* 0x000fc800078e0205 */
[----:B------:R-:W-:Y:S01]  /*262b0*/  SHFL.IDX PT, R4, R0, 0x1, 0x1c1f ;  /* 0x003c1f0000047f89 */ /* 0x000fe200000e0000 */
[----:B------:R-:W-:-:S03]  /*262c0*/  LEA.HI.X R6, R2, UR5, R3, 0x2, P3 ;  /* 0x0000000502067c11 */ /* 0x000fc600098f1403 */
[----:B------:R-:W-:Y:S04]  /*262d0*/  SHFL.IDX PT, R2, R0, RZ, 0x1c1f ;  /* 0x001c1fff00027589 */ /* 0x000fe800000e0000 */
[----:B------:R-:W2:Y:S04]  /*262e0*/  SHFL.IDX PT, R3, R6, RZ, 0x1c1f ;  /* 0x001c1fff06037589 */ /* 0x000ea800000e0000 */
[----:B------:R0:W1:Y:S04]  /*262f0*/  SHFL.IDX PT, R5, R6, 0x1, 0x1c1f ;  /* 0x003c1f0006057f89 */ /* 0x00006800000e0000 */
[----:B--2---:R0:W-:Y:S01]  /*26300*/  @!P2 ST.E desc[UR44][R2.64], R15 ;  /* 0x0000000f0200a985 */ /* 0x0041e2000c10192c */
[----:B-1----:R-:W-:Y:S05]  /*26310*/  @P0 BRA `(.L_x_2122) ;  /* 0x0000000000080947 */ /* 0x002fea0003800000 */
[----:B0-----:R-:W2:Y:S04]  /*26320*/  LDL R3, [R1+0x214] ;  /* 0x0002140001037983 */ /* 0x001ea80000100800 */
[----:B--2---:R1:W-:Y:S02]  /*26330*/  ST.E desc[UR44][R4.64], R3 ;  /* 0x0000000304007985 */ /* 0x0043e4000c10192c */
.L_x_2122:
[----:B------:R-:W-:Y:S05]  /*26340*/  BSYNC B0 ;  /* 0x0000000000007941 */ /* 0x000fea0003800000 */
.L_x_2121:
[----:B------:R-:W2:Y:S01]  /*26350*/  @P1 LDC R9, c[0x0][0xcec] ;  /* 0x00033b00ff091b82 */ /* 0x000ea20000000800 */
[----:B0-----:R-:W-:Y:S01]  /*26360*/  LEA.HI R2, R27, R27, RZ, 0x1 ;  /* 0x0000001b1b027211 */ /* 0x001fe200078f08ff */
[----:B------:R-:W-:Y:S01]  /*26370*/  IMAD.IADD R26, R25, 0x1, -R26 ;  /* 0x00000001191a7824 */ /* 0x000fe200078e0a1a */
[----:B------:R-:W-:Y:S01]  /*26380*/  LEA.HI R21, R21, R24, RZ, 0x5 ;  /* 0x0000001815157211 */ /* 0x000fe200078f28ff */
[----:B------:R-:W-:Y:S01]  /*26390*/  ULDC.64 UR4, c[0x0][0xc38] ;  /* 0x00030e0000047ab9 */ /* 0x000fe20000000a00 */
[----:B-1----:R-:W-:Y:S01]  /*263a0*/  LOP3.LUT R4, R2, 0x1ffffffe, RZ, 0xc0, !PT ;  /* 0x1ffffffe02047812 */ /* 0x002fe200078ec0ff */
[----:B------:R-:W-:Y:S01]  /*263b0*/  IMAD R0, R14, UR4, RZ ;  /* 0x000000040e007c24 */ /* 0x000fe2000f8e02ff */
[----:B------:R-:W-:Y:S01]  /*263c0*/  SHF.R.S32.HI R21, RZ, 0x5, R21 ;  /* 0x00000005ff157819 */ /* 0x000fe20000011415 */
[----:B------:R-:W0:Y:S01]  /*263d0*/  @P1 LDC R11, c[0x0][0xcf0] ;  /* 0x00033c00ff0b1b82 */ /* 0x000e220000000800 */
[----:B------:R-:W-:Y:S01]  /*263e0*/  IMAD.WIDE.U32 R2, R157, UR4, RZ ;  /* 0x000000049d027c25 */ /* 0x000fe2000f8e00ff */
[----:B------:R-:W-:Y:S03]  /*263f0*/  BSSY B0, `(.L_x_2123) ;  /* 0x0000112000007945 */ /* 0x000fe60003800000 */
[----:B------:R-:W-:-:S02]  /*26400*/  IMAD.IADD R27, R27, 0x1, -R4 ;  /* 0x000000011b1b7824 */ /* 0x000fc400078e0a04 */
[----:B------:R-:W-:Y:S02]  /*26410*/  IMAD R26, R21, 0x10, R26 ;  /* 0x00000010151a7824 */ /* 0x000fe400078e021a */
[----:B------:R-:W-:Y:S01]  /*26420*/  IMAD R5, R157, UR5, R0 ;  /* 0x000000059d057c24 */ /* 0x000fe2000f8e0200 */
[----:B------:R-:W-:Y:S01]  /*26430*/  ULDC.64 UR4, c[0x0][0xc48] ;  /* 0x0003120000047ab9 */ /* 0x000fe20000000a00 */
[----:B------:R-:W-:Y:S02]  /*26440*/  IMAD R4, R27, 0x8, R26 ;  /* 0x000000081b047824 */ /* 0x000fe400078e021a */
[----:B------:R-:W-:Y:S02]  /*26450*/  IMAD R0, R18, UR37, RZ ;  /* 0x0000002512007c24 */ /* 0x000fe4000f8e02ff */
[----:B------:R-:W-:Y:S02]  /*26460*/  IMAD R4, R23, 0x40, R4 ;  /* 0x0000004017047824 */ /* 0x000fe400078e0204 */
[----:B------:R-:W-:-:S02]  /*26470*/  IMAD.IADD R3, R3, 0x1, R5 ;  /* 0x0000000103037824 */ /* 0x000fc400078e0205 */
[----:B------:R-:W-:Y:S02]  /*26480*/  IMAD R7, R19, UR36, R0 ;  /* 0x0000002413077c24 */ /* 0x000fe4000f8e0200 */
[----:B--2---:R-:W-:-:S04]  /*26490*/  @P1 IMAD.HI.U32 R0, R4, R9, RZ ;  /* 0x0000000904001227 */ /* 0x004fc800078e00ff */
[----:B------:R-:W-:-:S04]  /*264a0*/  IMAD.WIDE.U32 R2, R18, UR36, R2 ;  /* 0x0000002412027c25 */ /* 0x000fc8000f8e0002 */
[----:B------:R-:W-:Y:S01]  /*264b0*/  IMAD.MOV.U32 R5, RZ, RZ, R4 ;  /* 0x000000ffff057224 */ /* 0x000fe200078e0004 */
[----:B0-----:R-:W-:Y:S01]  /*264c0*/  @P1 SHF.R.U32.HI R5, RZ, R11, R0 ;  /* 0x0000000bff051219 */ /* 0x001fe20000011600 */
[----:B------:R-:W-:Y:S02]  /*264d0*/  IMAD R9, R16, UR4, RZ ;  /* 0x0000000410097c24 */ /* 0x000fe4000f8e02ff */
[----:B------:R-:W-:Y:S01]  /*264e0*/  IMAD.IADD R3, R3, 0x1, R7 ;  /* 0x0000000103037824 */ /* 0x000fe200078e0207 */
[----:B------:R-:W-:Y:S01]  /*264f0*/  SHF.R.S32.HI R0, RZ, 0x1f, R5 ;  /* 0x0000001fff007819 */ /* 0x000fe20000011405 */
[C---:B------:R-:W-:Y:S02]  /*26500*/  IMAD R9, R156.reuse, UR5, R9 ;  /* 0x000000059c097c24 */ /* 0x040fe4000f8e0209 */
[----:B------:R-:W-:Y:S02]  /*26510*/  IMAD.MOV R7, RZ, RZ, -R5 ;  /* 0x000000ffff077224 */ /* 0x000fe400078e0a05 */
[----:B------:R-:W-:Y:S01]  /*26520*/  IMAD.WIDE.U32 R156, R156, UR4, R2 ;  /* 0x000000049c9c7c25 */ /* 0x000fe2000f8e0002 */
[----:B------:R-:W-:-:S03]  /*26530*/  ULDC.64 UR4, c[0x0][0xc30] ;  /* 0x00030c0000047ab9 */ /* 0x000fc60000000a00 */
[----:B------:R-:W-:Y:S02]  /*26540*/  IMAD R7, R28, R7, R4 ;  /* 0x000000071c077224 */ /* 0x000fe400078e0204 */
[----:B------:R-:W-:Y:S02]  /*26550*/  IMAD R0, R0, UR4, RZ ;  /* 0x0000000400007c24 */ /* 0x000fe4000f8e02ff */
[----:B------:R-:W-:Y:S02]  /*26560*/  IMAD.IADD R157, R157, 0x1, R9 ;  /* 0x000000019d9d7824 */ /* 0x000fe400078e0209 */
[C---:B------:R-:W-:Y:S01]  /*26570*/  IMAD R9, R5.reuse, UR5, R0 ;  /* 0x0000000505097c24 */ /* 0x040fe2000f8e0200 */
[----:B------:R-:W-:Y:S01]  /*26580*/  SHF.R.S32.HI R0, RZ, 0x1f, R7 ;  /* 0x0000001fff007819 */ /* 0x000fe20000011407 */
[----:B------:R-:W-:Y:S01]  /*26590*/  IMAD.WIDE.U32 R2, R5, UR4, R156 ;  /* 0x0000000405027c25 */ /* 0x000fe2000f8e009c */
[----:B------:R-:W-:-:S03]  /*265a0*/  ULDC.64 UR4, c[0x0][0xc28] ;  /* 0x00030a0000047ab9 */ /* 0x000fc60000000a00 */
[----:B------:R-:W-:Y:S02]  /*265b0*/  IMAD.IADD R3, R3, 0x1, R9 ;  /* 0x0000000103037824 */ /* 0x000fe400078e0209 */
[----:B------:R-:W-:Y:S02]  /*265c0*/  IMAD R0, R0, UR4, RZ ;  /* 0x0000000400007c24 */ /* 0x000fe4000f8e02ff */
[----:B------:R-:W-:-:S04]  /*265d0*/  IMAD.WIDE.U32 R2, R7, UR4, R2 ;  /* 0x0000000407027c25 */ /* 0x000fc8000f8e0002 */
[----:B------:R-:W-:Y:S01]  /*265e0*/  IMAD R21, R7, UR5, R0 ;  /* 0x0000000507157c24 */ /* 0x000fe2000f8e0200 */
[----:B------:R-:W-:Y:S01]  /*265f0*/  ULDC.64 UR4, c[0x0][0xc00] ;  /* 0x0003000000047ab9 */ /* 0x000fe20000000a00 */
[----:B------:R-:W-:Y:S01]  /*26600*/  IMAD R23, R23, 0x40, R26 ;  /* 0x0000004017177824 */ /* 0x000fe200078e021a */
[----:B------:R-:W-:Y:S01]  /*26610*/  LEA R19, P0, R2, UR4, 0x2 ;  /* 0x0000000402137c11 */ /* 0x000fe2000f8010ff */
[----:B------:R-:W-:Y:S01]  /*26620*/  IMAD.IADD R21, R3, 0x1, R21 ;  /* 0x0000000103157824 */ /* 0x000fe200078e0215 */
[----:B------:R-:W-:Y:S01]  /*26630*/  ULDC UR4, c[0x0][0xb88] ;  /* 0x0002e20000047ab9 */ /* 0x000fe20000000800 */
[----:B------:R-:W-:Y:S01]  /*26640*/  LOP3.LUT R3, R20, 0x7ffffffc, RZ, 0xc0, !PT ;  /* 0x7ffffffc14037812 */ /* 0x000fe200078ec0ff */
[----:B------:R-:W-:Y:S01]  /*26650*/  IMAD R20, R28, UR4, RZ ;  /* 0x000000041c147c24 */ /* 0x000fe2000f8e02ff */
[----:B------:R-:W-:Y:S01]  /*26660*/  LEA.HI R0, R22, R22, RZ, 0x1 ;  /* 0x0000001616007211 */ /* 0x000fe200078f08ff */
[----:B------:R0:W1:Y:S01]  /*26670*/  SHFL.IDX PT, R14, R19, RZ, 0x1c1f ;  /* 0x001c1fff130e7589 */ /* 0x00006200000e0000 */
[----:B------:R-:W-:Y:S01]  /*26680*/  LEA.HI.X R21, R2, UR5, R21, 0x2, P0 ;  /* 0x0000000502157c11 */ /* 0x000fe200080f1415 */
[----:B------:R-:W-:Y:S01]  /*26690*/  IMAD.IADD R3, R24, 0x1, -R3 ;  /* 0x0000000118037824 */ /* 0x000fe200078e0a03 */
[----:B------:R-:W-:-:S02]  /*266a0*/  ISETP.GE.AND P0, PT, R23, R20, PT ;  /* 0x000000141700720c */ /* 0x000fc40003f06270 */
[----:B------:R-:W-:Y:S01]  /*266b0*/  LOP3.LUT R5, R0, 0xfffffe, RZ, 0xc0, !PT ;  /* 0x00fffffe00057812 */ /* 0x000fe200078ec0ff */
[----:B------:R0:W2:Y:S04]  /*266c0*/  SHFL.IDX PT, R15, R21, RZ, 0x1c1f ;  /* 0x001c1fff150f7589 */ /* 0x0000a800000e0000 */
[----:B------:R-:W-:-:S04]  /*266d0*/  IMAD.IADD R22, R22, 0x1, -R5 ;  /* 0x0000000116167824 */ /* 0x000fc800078e0a05 */
[----:B------:R-:W-:-:S04]  /*266e0*/  IMAD R3, R22, 0x80, R3 ;  /* 0x0000008016037824 */ /* 0x000fc800078e0203 */
[----:B------:R-:W-:Y:S01]  /*266f0*/  IMAD.SHL.U32 R18, R3, 0x2, RZ ;  /* 0x0000000203127824 */ /* 0x000fe200078e00ff */
[----:B0-----:R-:W-:Y:S06]  /*26700*/  @P0 BRA `(.L_x_2124) ;  /* 0x0000000c00800947 */ /* 0x001fec0003800000 */
[----:B------:R-:W-:Y:S02]  /*26710*/  ULDC UR4, c[0x0][0xbc8] ;  /* 0x0002f20000047ab9 */ /* 0x000fe40000000800 */
[----:B------:R-:W-:-:S13]  /*26720*/  ISETP.GE.AND P0, PT, R18, UR4, PT ;  /* 0x0000000412007c0c */ /* 0x000fda000bf06270 */
[----:B------:R-:W3:Y:S01]  /*26730*/  @!P0 LDL.64 R12, [R1+0x230] ;  /* 0x00023000010c8983 */ /* 0x000ee20000100a00 */
[C---:B------:R-:W-:Y:S01]  /*26740*/  VIADD R4, R18.reuse, 0x8 ;  /* 0x0000000812047836 */ /* 0x040fe20000000000 */
[----:B------:R-:W-:-:S04]  /*26750*/  @!P0 LEA.HI R0, R18, R18, RZ, 0x1 ;  /* 0x0000001212008211 */ /* 0x000fc800078f08ff */
[----:B------:R-:W-:Y:S02]  /*26760*/  ISETP.GE.AND P1, PT, R4, UR4, PT ;  /* 0x0000000404007c0c */ /* 0x000fe4000bf26270 */
[----:B------:R-:W-:-:S05]  /*26770*/  @!P0 LOP3.LUT R0, R0, 0xfffffffe, RZ, 0xc0, !PT ;  /* 0xfffffffe00008812 */ /* 0x000fca00078ec0ff */
[----:B-12---:R-:W-:-:S05]  /*26780*/  @!P0 IMAD.WIDE R2, R0, 0x4, R14 ;  /* 0x0000000400028825 */ /* 0x006fca00078e020e */
[----:B---3--:R0:W-:Y:S04]  /*26790*/  @!P0 ST.E.64 desc[UR44][R2.64], R12 ;  /* 0x0000000c02008985 */ /* 0x0081e8000c101b2c */
[----:B------:R-:W2:Y:S01]  /*267a0*/  @!P1 LDL.64 R6, [R1+0x240] ;  /* 0x0002400001069983 */ /* 0x000ea20000100a00 */
[----:B------:R-:W-:Y:S01]  /*267b0*/  VIADD R0, R18, 0x10 ;  /* 0x0000001012007836 */ /* 0x000fe20000000000 */
[----:B------:R-:W-:-:S04]  /*267c0*/  @!P1 LEA.HI R4, R4, R4, RZ, 0x1 ;  /* 0x0000000404049211 */ /* 0x000fc800078f08ff */
[----:B------:R-:W-:Y:S02]  /*267d0*/  ISETP.GE.AND P0, PT, R0, UR4, PT ;  /* 0x0000000400007c0c */ /* 0x000fe4000bf06270 */
[----:B------:R-:W-:-:S05]  /*267e0*/  @!P1 LOP3.LUT R4, R4, 0xfffffffe, RZ, 0xc0, !PT ;  /* 0xfffffffe04049812 */ /* 0x000fca00078ec0ff */
[----:B------:R-:W-:-:S05]  /*267f0*/  @!P1 IMAD.WIDE R4, R4, 0x4, R14 ;  /* 0x0000000404049825 */ /* 0x000fca00078e020e */
[----:B--2---:R1:W-:Y:S04]  /*26800*/  @!P1 ST.E.64 desc[UR44][R4.64], R6 ;  /* 0x0000000604009985 */ /* 0x0043e8000c101b2c */
[----:B------:R-:W2:Y:S01]  /*26810*/  @!P0 LDL.64 R8, [R1+0x250] ;  /* 0x0002500001088983 */ /* 0x000ea20000100a00 */
[----:B------:R-:W-:Y:S01]  /*26820*/  VIADD R10, R18, 0x18 ;  /* 0x00000018120a7836 */ /* 0x000fe20000000000 */
[----:B------:R-:W-:-:S04]  /*26830*/  @!P0 LEA.HI R0, R0, R0, RZ, 0x1 ;  /* 0x0000000000008211 */ /* 0x000fc800078f08ff */
[----:B------:R-:W-:Y:S02]  /*26840*/  ISETP.GE.AND P1, PT, R10, UR4, PT ;  /* 0x000000040a007c0c */ /* 0x000fe4000bf26270 */
[----:B------:R-:W-:-:S05]  /*26850*/  @!P0 LOP3.LUT R0, R0, 0xfffffffe, RZ, 0xc0, !PT ;  /* 0xfffffffe00008812 */ /* 0x000fca00078ec0ff */
[----:B0-----:R-:W-:-:S05]  /*26860*/  @!P0 IMAD.WIDE R2, R0, 0x4, R14 ;  /* 0x0000000400028825 */ /* 0x001fca00078e020e */
[----:B--2---:R0:W-:Y:S04]  /*26870*/  @!P0 ST.E.64 desc[UR44][R2.64], R8 ;  /* 0x0000000802008985 */ /* 0x0041e8000c101b2c */
[----:B------:R-:W2:Y:S01]  /*26880*/  @!P1 LDL.64 R12, [R1+0x260] ;  /* 0x00026000010c9983 */ /* 0x000ea20000100a00 */
[----:B------:R-:W-:Y:S01]  /*26890*/  VIADD R0, R18, 0x20 ;  /* 0x0000002012007836 */ /* 0x000fe20000000000 */
[----:B------:R-:W-:-:S04]  /*268a0*/  @!P1 LEA.HI R10, R10, R10, RZ, 0x1 ;  /* 0x0000000a0a0a9211 */ /* 0x000fc800078f08ff */
[----:B------:R-:W-:Y:S02]  /*268b0*/  ISETP.GE.AND P0, PT, R0, UR4, PT ;  /* 0x0000000400007c0c */ /* 0x000fe4000bf06270 */
[----:B------:R-:W-:-:S05]  /*268c0*/  @!P1 LOP3.LUT R10, R10, 0xfffffffe, RZ, 0xc0, !PT ;  /* 0xfffffffe0a0a9812 */ /* 0x000fca00078ec0ff */
[----:B------:R-:W-:-:S05]  /*268d0*/  @!P1 IMAD.WIDE R10, R10, 0x4, R14 ;  /* 0x000000040a0a9825 */ /* 0x000fca00078e020e */
[----:B--2---:R2:W-:Y:S04]  /*268e0*/  @!P1 ST.E.64 desc[UR44][R10.64], R12 ;  /* 0x0000000c0a009985 */ /* 0x0045e8000c101b2c */
[----:B-1----:R-:W3:Y:S01]  /*268f0*/  @!P0 LDL.64 R4, [R1+0x270] ;  /* 0x0002700001048983 */ /* 0x002ee20000100a00 */
[----:B------:R-:W-:Y:S01]  /*26900*/  VIADD R6, R18, 0x28 ;  /* 0x0000002812067836 */ /* 0x000fe20000000000 */
[----:B------:R-:W-:-:S04]  /*26910*/  @!P0 LEA.HI R0, R0, R0, RZ, 0x1 ;  /* 0x0000000000008211 */ /* 0x000fc800078f08ff */
[----:B------:R-:W-:Y:S02]  /*26920*/  ISETP.GE.AND P1, PT, R6, UR4, PT ;  /* 0x0000000406007c0c */ /* 0x000fe4000bf26270 */
[----:B------:R-:W-:-:S05]  /*26930*/  @!P0 LOP3.LUT R0, R0, 0xfffffffe, RZ, 0xc0, !PT ;  /* 0xfffffffe00008812 */ /* 0x000fca00078ec0ff */
[----:B0-----:R-:W-:-:S05]  /*26940*/  @!P0 IMAD.WIDE R2, R0, 0x4, R14 ;  /* 0x0000000400028825 */ /* 0x001fca00078e020e */
[----:B---3--:R0:W-:Y:S04]  /*26950*/  @!P0 ST.E.64 desc[UR44][R2.64], R4 ;  /* 0x0000000402008985 */ /* 0x0081e8000c101b2c */
[----:B------:R-:W3:Y:S01]  /*26960*/  @!P1 LDL.64 R8, [R1+0x280] ;  /* 0x0002800001089983 */ /* 0x000ee20000100a00 */
[----:B------:R-:W-:Y:S01]  /*26970*/  VIADD R0, R18, 0x30 ;  /* 0x0000003012007836 */ /* 0x000fe20000000000 */
[----:B------:R-:W-:-:S04]  /*26980*/  @!P1 LEA.HI R6, R6, R6, RZ, 0x1 ;  /* 0x0000000606069211 */ /* 0x000fc800078f08ff */
[----:B------:R-:W-:Y:S02]  /*26990*/  ISETP.GE.AND P0, PT, R0, UR4, PT ;  /* 0x0000000400007c0c */ /* 0x000fe4000bf06270 */
[----:B------:R-:W-:-:S05]  /*269a0*/  @!P1 LOP3.LUT R6, R6, 0xfffffffe, RZ, 0xc0, !PT ;  /* 0xfffffffe06069812 */ /* 0x000fca00078ec0ff */
[----:B------:R-:W-:-:S05]  /*269b0*/  @!P1 IMAD.WIDE R6, R6, 0x4, R14 ;  /* 0x0000000406069825 */ /* 0x000fca00078e020e */
[----:B---3--:R1:W-:Y:S04]  /*269c0*/  @!P1 ST.E.64 desc[UR44][R6.64], R8 ;  /* 0x0000000806009985 */ /* 0x0083e8000c101b2c */
[----:B--2---:R-:W2:Y:S01]  /*269d0*/  @!P0 LDL.64 R10, [R1+0x290] ;  /* 0x00029000010a8983 */ /* 0x004ea20000100a00 */
        /* <DEDUP_REMOVED lines=129> */
[----:B0-----:R-:W-:-:S05]  /*271f0*/  @!P0 LOP3.LUT R3, R0, 0xfffffffe, RZ, 0xc0, !PT ;  /* 0xfffffffe00038812 */ /* 0x001fca00078ec0ff */
[----:B------:R-:W-:-:S05]  /*27200*/  @!P0 IMAD.WIDE R2, R3, 0x4, R14 ;  /* 0x0000000403028825 */ /* 0x000fca00078e020e */
        /* <DEDUP_REMOVED lines=12> */
[----:B0-----:R-:W-:-:S05]  /*272d0*/  @!P0 LOP3.LUT R3, R0, 0xfffffffe, RZ, 0xc0, !PT ;  /* 0xfffffffe00038812 */ /* 0x001fca00078ec0ff */
[----:B------:R-:W-:-:S05]  /*272e0*/  @!P0 IMAD.WIDE R2, R3, 0x4, R14 ;  /* 0x0000000403028825 */ /* 0x000fca00078e020e */
[----:B--2---:R0:W-:Y:S04]  /*272f0*/  @!P0 ST.E.64 desc[UR44][R2.64], R6 ;  /* 0x0000000602008985 */ /* 0x0041e8000c101b2c */
[----:B------:R-:W2:Y:S01]  /*27300*/  @!P1 LDL.64 R8, [R1+0x3e0] ;  /* 0x0003e00001089983 */ /* 0x000ea20000100a00 */
[----:B------:R-:W-:Y:S01]  /*27310*/  VIADD R0, R18, 0xe0 ;  /* 0x000000e012007836 */ /* 0x000fe20000000000 */
[----:B------:R-:W-:-:S04]  /*27320*/  @!P1 LEA.HI R10, R10, R10, RZ, 0x1 ;  /* 0x0000000a0a0a9211 */ /* 0x000fc800078f08ff */
[----:B------:R-:W-:Y:S02]  /*27330*/  ISETP.GE.AND P0, PT, R0, UR4, PT ;  /* 0x0000000400007c0c */ /* 0x000fe4000bf06270 */
[----:B-1----:R-:W-:-:S05]  /*27340*/  @!P1 LOP3.LUT R5, R10, 0xfffffffe, RZ, 0xc0, !PT ;  /* 0xfffffffe0a059812 */ /* 0x002fca00078ec0ff */
[----:B------:R-:W-:-:S05]  /*27350*/  @!P1 IMAD.WIDE R4, R5, 0x4, R14 ;  /* 0x0000000405049825 */ /* 0x000fca00078e020e */
[----:B--2---:R1:W-:Y:S04]  /*27360*/  @!P1 ST.E.64 desc[UR44][R4.64], R8 ;  /* 0x0000000804009985 */ /* 0x0043e8000c101b2c */
[----:B------:R-:W2:Y:S01]  /*27370*/  @!P0 LDL.64 R10, [R1+0x3f0] ;  /* 0x0003f000010a8983 */ /* 0x000ea20000100a00 */
        /* <DEDUP_REMOVED lines=21> */
[----:B------:R-:W-:-:S04]  /*274d0*/  @!P1 LEA.HI R12, R12, R12, RZ, 0x1 ;  /* 0x0000000c0c0c9211 */ /* 0x000fc800078f08ff */
[----:B------:R-:W-:-:S05]  /*274e0*/  @!P1 LOP3.LUT R11, R12, 0xfffffffe, RZ, 0xc0, !PT ;  /* 0xfffffffe0c0b9812 */ /* 0x000fca00078ec0ff */
[----:B------:R-:W-:-:S05]  /*274f0*/  @!P1 IMAD.WIDE R14, R11, 0x4, R14 ;  /* 0x000000040b0e9825 */ /* 0x000fca00078e020e */
[----:B--2---:R3:W-:Y:S02]  /*27500*/  @!P1 ST.E.64 desc[UR44][R14.64], R16 ;  /* 0x000000100e009985 */ /* 0x0047e4000c101b2c */
.L_x_2124:
[----:B------:R-:W-:Y:S05]  /*27510*/  BSYNC B0 ;  /* 0x0000000000007941 */ /* 0x000fea0003800000 */
.L_x_2123:
[----:B------:R-:W-:Y:S01]  /*27520*/  VIADD R23, R23, 0x8 ;  /* 0x0000000817177836 */ /* 0x000fe20000000000 */
[----:B--23--:R3:W4:Y:S04]  /*27530*/  SHFL.IDX PT, R15, R21, 0x1, 0x1c1f ;  /* 0x003c1f00150f7f89 */ /* 0x00c72800000e0000 */
[----:B------:R-:W-:Y:S01]  /*27540*/  ISETP.GE.AND P0, PT, R23, R20, PT ;  /* 0x000000141700720c */ /* 0x000fe20003f06270 */
[----:B-1----:R3:W0:-:S12]  /*27550*/  SHFL.IDX PT, R14, R19, 0x1, 0x1c1f ;  /* 0x003c1f00130e7f89 */ /* 0x00261800000e0000 */
[----:B---3--:R-:W-:Y:S05]  /*27560*/  @P0 BRA `(.L_x_1998) ;  /* 0x0000006800fc0947 */ /* 0x008fea0003800000 */
[----:B------:R-:W1:Y:S02]  /*27570*/  LDC R17, c[0x0][0xbc8] ;  /* 0x0002f200ff117b82 */ /* 0x000e640000000800 */
[----:B-1----:R-:W-:-:S13]  /*27580*/  ISETP.GE.AND P0, PT, R18, R17, PT ;  /* 0x000000111200720c */ /* 0x002fda0003f06270 */
[----:B------:R-:W2:Y:S01]  /*27590*/  @!P0 LDL.64 R10, [R1+0x238] ;  /* 0x00023800010a8983 */ /* 0x000ea20000100a00 */
[C---:B------:R-:W-:Y:S01]  /*275a0*/  VIADD R4, R18.reuse, 0x8 ;  /* 0x0000000812047836 */ /* 0x040fe20000000000 */
[----:B------:R-:W-:-:S04]  /*275b0*/  @!P0 LEA.HI R0, R18, R18, RZ, 0x1 ;  /* 0x0000001212008211 */ /* 0x000fc800078f08ff */
[----:B------:R-:W-:Y:S02]  /*275c0*/  ISETP.GE.AND P1, PT, R4, R17, PT ;  /* 0x000000110400720c */ /* 0x000fe40003f26270 */
[----:B------:R-:W-:-:S05]  /*275d0*/  @!P0 LOP3.LUT R0, R0, 0xfffffffe, RZ, 0xc0, !PT ;  /* 0xfffffffe00008812 */ /* 0x000fca00078ec0ff */
[----:B0---4-:R-:W-:-:S05]  /*275e0*/  @!P0 IMAD.WIDE R2, R0, 0x4, R14 ;  /* 0x0000000400028825 */ /* 0x011fca00078e020e */
[----:B--2---:R0:W-:Y:S04]  /*275f0*/  @!P0 ST.E.64 desc[UR44][R2.64], R10 ;  /* 0x0000000a02008985 */ /* 0x0041e8000c101b2c */
[----:B------:R-:W2:Y:S01]  /*27600*/  @!P1 LDL.64 R6, [R1+0x248] ;  /* 0x0002480001069983 */ /* 0x000ea20000100a00 */
[----:B------:R-:W-:Y:S01]  /*27610*/  VIADD R0, R18, 0x10 ;  /* 0x0000001012007836 */ /* 0x000fe20000000000 */
[----:B------:R-:W-:-:S04]  /*27620*/  @!P1 LEA.HI R4, R4, R4, RZ, 0x1 ;  /* 0x0000000404049211 */ /* 0x000fc800078f08ff */
[----:B------:R-:W-:Y:S02]  /*27630*/  ISETP.GE.AND P0, PT, R0, R17, PT ;  /* 0x000000110000720c */ /* 0x000fe40003f06270 */
[----:B------:R-:W-:-:S05]  /*27640*/  @!P1 LOP3.LUT R4, R4, 0xfffffffe, RZ, 0xc0, !PT ;  /* 0xfffffffe04049812 */ /* 0x000fca00078ec0ff */
[----:B------:R-:W-:-:S05]  /*27650*/  @!P1 IMAD.WIDE R4, R4, 0x4, R14 ;  /* 0x0000000404049825 */ /* 0x000fca00078e020e */
[----:B--2---:R1:W-:Y:S04]  /*27660*/  @!P1 ST.E.64 desc[UR44][R4.64], R6 ;  /* 0x0000000604009985 */ /* 0x0043e8000c101b2c */
[----:B------:R-:W2:Y:S01]  /*27670*/  @!P0 LDL.64 R8, [R1+0x258] ;  /* 0x0002580001088983 */ /* 0x000ea20000100a00 */
[----:B------:R-:W-:Y:S01]  /*27680*/  VIADD R12, R18, 0x18 ;  /* 0x00000018120c7836 */ /* 0x000fe20000000000 */
[----:B------:R-:W-:-:S04]  /*27690*/  @!P0 LEA.HI R0, R0, R0, RZ, 0x1 ;  /* 0x0000000000008211 */ /* 0x000fc800078f08ff */
[----:B------:R-:W-:Y:S02]  /*276a0*/  ISETP.GE.AND P1, PT, R12, R17, PT ;  /* 0x000000110c00720c */ /* 0x000fe40003f26270 */
[----:B------:R-:W-:-:S05]  /*276b0*/  @!P0 LOP3.LUT R0, R0, 0xfffffffe, RZ, 0xc0, !PT ;  /* 0xfffffffe00008812 */ /* 0x000fca00078ec0ff */
[----:B0-----:R-:W-:-:S05]  /*276c0*/  @!P0 IMAD.WIDE R2, R0, 0x4, R14 ;  /* 0x0000000400028825 */ /* 0x001fca00078e020e */
[----:B--2---:R0:W-:Y:S04]  /*276d0*/  @!P0 ST.E.64 desc[UR44][R2.64], R8 ;  /* 0x0000000802008985 */ /* 0x0041e8000c101b2c */
[----:B------:R-:W2:Y:S01]  /*276e0*/  @!P1 LDL.64 R10, [R1+0x268] ;  /* 0x00026800010a9983 */ /* 0x000ea20000100a00 */
[----:B------:R-:W-:Y:S01]  /*276f0*/  VIADD R0, R18, 0x20 ;  /* 0x0000002012007836 */ /* 0x000fe20000000000 */
[----:B------:R-:W-:-:S04]  /*27700*/  @!P1 LEA.HI R12, R12, R12, RZ, 0x1 ;  /* 0x0000000c0c0c9211 */ /* 0x000fc800078f08ff */
[----:B------:R-:W-:Y:S02]  /*27710*/  ISETP.GE.AND P0, PT, R0, R17, PT ;  /* 0x000000110000720c */ /* 0x000fe40003f06270 */
[----:B-1----:R-:W-:-:S05]  /*27720*/  @!P1 LOP3.LUT R4, R12, 0xfffffffe, RZ, 0xc0, !PT ;  /* 0xfffffffe0c049812 */ /* 0x002fca00078ec0ff */
        /* <DEDUP_REMOVED lines=118> */
[----:B0-----:R-:W-:-:S05]  /*27e90*/  @!P0 LOP3.LUT R3, R0, 0xfffffffe, RZ, 0xc0, !PT ;  /* 0xfffffffe00038812 */ /* 0x001fca00078ec0ff */
[----:B------:R-:W-:-:S05]  /*27ea0*/  @!P0 IMAD.WIDE R2, R3, 0x4, R14 ;  /* 0x0000000403028825 */ /* 0x000fca00078e020e */
        /* <DEDUP_REMOVED lines=55> */
[----:B------:R-:W-:-:S04]  /*28220*/  @!P0 IMAD.WIDE R2, R3, 0x4, R14 ;  /* 0x0000000403028825 */ /* 0x000fc800078e020e */
[----:B------:R-:W-:Y:S01]  /*28230*/  VIADD R0, R18, 0xf0 ;  /* 0x000000f012007836 */ /* 0x000fe20000000000 */
[----:B--2---:R0:W-:Y:S04]  /*28240*/  @!P0 ST.E.64 desc[UR44][R2.64], R6 ;  /* 0x0000000602008985 */ /* 0x0041e8000c101b2c */
[----:B------:R-:W2:Y:S01]  /*28250*/  @!P1 LDL.64 R8, [R1+0x408] ;  /* 0x0004080001089983 */ /* 0x000ea20000100a00 */
[----:B------:R-:W-:Y:S01]  /*28260*/  @!P1 LEA.HI R12, R12, R12, RZ, 0x1 ;  /* 0x0000000c0c0c9211 */ /* 0x000fe200078f08ff */
[----:B------:R-:W-:Y:S01]  /*28270*/  VIADD R18, R18, 0xf8 ;  /* 0x000000f812127836 */ /* 0x000fe20000000000 */
[----:B------:R-:W-:Y:S01]  /*28280*/  ISETP.GE.AND P0, PT, R0, R17, PT ;  /* 0x000000110000720c */ /* 0x000fe20003f06270 */
[----:B------:R-:W-:Y:S01]  /*28290*/  BSSY B0, `(.L_x_2125) ;  /* 0x000000b000007945 */ /* 0x000fe20003800000 */
[----:B------:R-:W-:-:S05]  /*282a0*/  @!P1 LOP3.LUT R13, R12, 0xfffffffe, RZ, 0xc0, !PT ;  /* 0xfffffffe0c0d9812 */ /* 0x000fca00078ec0ff */
[----:B-1----:R-:W-:-:S05]  /*282b0*/  @!P1 IMAD.WIDE R4, R13, 0x4, R14 ;  /* 0x000000040d049825 */ /* 0x002fca00078e020e */
[----:B--2---:R0:W-:Y:S01]  /*282c0*/  @!P1 ST.E.64 desc[UR44][R4.64], R8 ;  /* 0x0000000804009985 */ /* 0x0041e2000c101b2c */
[----:B------:R-:W-:Y:S01]  /*282d0*/  ISETP.GE.AND P1, PT, R18, R17, PT ;  /* 0x000000111200720c */ /* 0x000fe20003f26270 */
[----:B------:R-:W-:-:S12]  /*282e0*/  @P0 BRA `(.L_x_2126) ;  /* 0x0000000000140947 */ /* 0x000fd80003800000 */
[----:B0-----:R-:W2:Y:S01]  /*282f0*/  LDL.64 R4, [R1+0x418] ;  /* 0x0004180001047983 */ /* 0x001ea20000100a00 */
[----:B------:R-:W-:-:S04]  /*28300*/  LEA.HI R0, R0, R0, RZ, 0x1 ;  /* 0x0000000000007211 */ /* 0x000fc800078f08ff */
[----:B------:R-:W-:-:S05]  /*28310*/  LOP3.LUT R3, R0, 0xfffffffe, RZ, 0xc0, !PT ;  /* 0xfffffffe00037812 */ /* 0x000fca00078ec0ff */
[----:B------:R-:W-:-:S05]  /*28320*/  IMAD.WIDE R2, R3, 0x4, R14 ;  /* 0x0000000403027825 */ /* 0x000fca00078e020e */
[----:B--2---:R1:W-:Y:S02]  /*28330*/  ST.E.64 desc[UR44][R2.64], R4 ;  /* 0x0000000402007985 */ /* 0x0043e4000c101b2c */
.L_x_2126:
[----:B------:R-:W-:Y:S05]  /*28340*/  BSYNC B0 ;  /* 0x0000000000007941 */ /* 0x000fea0003800000 */
.L_x_2125:
[----:B------:R-:W-:Y:S05]  /*28350*/  @P1 BRA `(.L_x_1998) ;  /* 0x0000005c00801947 */ /* 0x000fea0003800000 */
[----:B01----:R-:W2:Y:S01]  /*28360*/  LDL.64 R4, [R1+0x428] ;  /* 0x0004280001047983 */ /* 0x003ea20000100a00 */
[----:B------:R-:W-:-:S04]  /*28370*/  LEA.HI R18, R18, R18, RZ, 0x1 ;  /* 0x0000001212127211 */ /* 0x000fc800078f08ff */
[----:B------:R-:W-:-:S05]  /*28380*/  LOP3.LUT R3, R18, 0xfffffffe, RZ, 0xc0, !PT ;  /* 0xfffffffe12037812 */ /* 0x000fca00078ec0ff */
[----:B------:R-:W-:-:S05]  /*28390*/  IMAD.WIDE R2, R3, 0x4, R14 ;  /* 0x0000000403027825 */ /* 0x000fca00078e020e */
[----:B--2---:R3:W-:Y:S01]  /*283a0*/  ST.E.64 desc[UR44][R2.64], R4 ;  /* 0x0000000402007985 */ /* 0x0047e2000c101b2c */
[----:B------:R-:W-:Y:S05]  /*283b0*/  BRA `(.L_x_1998) ;  /* 0x0000005c00687947 */ /* 0x000fea0003800000 */
.L_x_2120:
[----:B------:R-:W0:Y:S02]  /*283c0*/  S2R R0, SR_TID.X ;  /* 0x0000000000007919 */ /* 0x000e240000002100 */
[----:B0-----:R-:W-:-:S05]  /*283d0*/  VIADD R0, R0, 0xffffff80 ;  /* 0xffffff8000007836 */ /* 0x001fca0000000000 */
[----:B------:R-:W-:-:S13]  /*283e0*/  ISETP.GT.AND P0, PT, R0, 0x3f, PT ;  /* 0x0000003f0000780c */ /* 0x000fda0003f04270 */
[----:B------:R-:W-:Y:S05]  /*283f0*/  @P0 BRA `(.L_x_1998) ;  /* 0x0000005c00580947 */ /* 0x000fea0003800000 */
[----:B------:R-:W0:Y:S01]  /*28400*/  S2R R3, SR_CTAID.X ;  /* 0x0000000000037919 */ /* 0x000e220000002500 */
[----:B------:R-:W1:Y:S01]  /*28410*/  LDC R6, c[0x0][0xce8] ;  /* 0x00033a00ff067b82 */ /* 0x000e620000000800 */
[----:B------:R-:W-:Y:S02]  /*28420*/  ULDC UR4, c[0x0][0xb88] ;  /* 0x0002e20000047ab9 */ /* 0x000fe40000000800 */
[----:B-1----:R-:W-:Y:S02]  /*28430*/  IMAD R5, R6, UR4, RZ ;  /* 0x0000000406057c24 */ /* 0x002fe4000f8e02ff */
[----:B0-----:R-:W-:-:S05]  /*28440*/  IMAD R0, R3, 0x40, R0 ;  /* 0x0000004003007824 */ /* 0x001fca00078e0200 */
[----:B------:R-:W-:-:S13]  /*28450*/  ISETP.GE.AND P0, PT, R0, R5, PT ;  /* 0x000000050000720c */ /* 0x000fda0003f06270 */
[----:B------:R-:W-:Y:S05]  /*28460*/  @P0 BRA `(.L_x_1998) ;  /* 0x0000005c003c0947 */ /* 0x000fea0003800000 */
[----:B------:R-:W-:Y:S01]  /*28470*/  ISETP.NE.AND P0, PT, R6, 0x1, PT ;  /* 0x000000010600780c */ /* 0x000fe20003f05270 */
[----:B------:R-:W0:Y:S01]  /*28480*/  LDC.64 R12, c[0x0][0xcd8] ;  /* 0x00033600ff0c7b82 */ /* 0x000e220000000a00 */
[----:B------:R-:W-:Y:S01]  /*28490*/  SHF.R.S32.HI R2, RZ, 0x1f, R157 ;  /* 0x0000001fff027819 */ /* 0x000fe2000001149d */
[----:B------:R-:W-:Y:S01]  /*284a0*/  ULDC.64 UR4, c[0x0][0xcd0] ;  /* 0x0003340000047ab9 */ /* 0x000fe20000000a00 */
[----:B------:R-:W-:-:S03]  /*284b0*/  IMAD.MOV.U32 R5, RZ, RZ, R0 ;  /* 0x000000ffff057224 */ /* 0x000fc600078e0000 */
[----:B------:R-:W-:-:S04]  /*284c0*/  IMAD R2, R2, UR4, RZ ;  /* 0x0000000402027c24 */ /* 0x000fc8000f8e02ff */
[C---:B------:R-:W-:Y:S02]  /*284d0*/  IMAD R7, R157.reuse, UR5, R2 ;  /* 0x000000059d077c24 */ /* 0x040fe4000f8e0202 */
[----:B------:R-:W1:Y:S01]  /*284e0*/  @P0 LDC R9, c[0x0][0xcec] ;  /* 0x00033b00ff090b82 */ /* 0x000e620000000800 */
[----:B------:R-:W-:Y:S01]  /*284f0*/  IMAD.WIDE.U32 R2, R157, UR4, RZ ;  /* 0x000000049d027c25 */ /* 0x000fe2000f8e00ff */
[----:B------:R-:W-:-:S03]  /*28500*/  ULDC.64 UR4, c[0x0][0xce0] ;  /* 0x0003380000047ab9 */ /* 0x000fc60000000a00 */
[----:B------:R-:W-:-:S03]  /*28510*/  IMAD.IADD R3, R3, 0x1, R7 ;  /* 0x0000000103037824 */ /* 0x000fc600078e0207 */
[----:B------:R-:W2:Y:S01]  /*28520*/  @P0 LDC R11, c[0x0][0xcf0] ;  /* 0x00033c00ff0b0b82 */ /* 0x000ea20000000800 */
[C---:B0-----:R-:W-:Y:S02]  /*28530*/  IMAD R8, R12.reuse, UR37, RZ ;  /* 0x000000250c087c24 */ /* 0x041fe4000f8e02ff */
[----:B------:R-:W-:-:S04]  /*28540*/  IMAD.WIDE.U32 R2, R12, UR36, R2 ;  /* 0x000000240c027c25 */ /* 0x000fc8000f8e0002 */
[----:B------:R-:W-:-:S04]  /*28550*/  IMAD R13, R13, UR36, R8 ;  /* 0x000000240d0d7c24 */ /* 0x000fc8000f8e0208 */
[----:B------:R-:W-:Y:S02]  /*28560*/  IMAD.IADD R3, R13, 0x1, R3 ;  /* 0x000000010d037824 */ /* 0x000fe400078e0203 */
[----:B-1----:R-:W-:Y:S01]  /*28570*/  @P0 IMAD.HI.U32 R4, R0, R9, RZ ;  /* 0x0000000900040227 */ /* 0x002fe200078e00ff */
[----:B------:R-:W-:-:S03]  /*28580*/  SHF.R.S32.HI R9, RZ, 0x1f, R156 ;  /* 0x0000001fff097819 */ /* 0x000fc6000001149c */
[----:B------:R-:W-:Y:S01]  /*28590*/  IMAD.WIDE.U32 R2, R156, UR4, R2 ;  /* 0x000000049c027c25 */ /* 0x000fe2000f8e0002 */
[----:B--2---:R-:W-:-:S03]  /*285a0*/  @P0 SHF.R.U32.HI R5, RZ, R11, R4 ;  /* 0x0000000bff050219 */ /* 0x004fc60000011604 */
[----:B------:R-:W-:Y:S01]  /*285b0*/  IMAD R9, R9, UR4, RZ ;  /* 0x0000000409097c24 */ /* 0x000fe2000f8e02ff */
[----:B------:R-:W-:Y:S01]  /*285c0*/  IADD3 R2, P0, R5, R2, RZ ;  /* 0x0000000205027210 */ /* 0x000fe20007f1e0ff */
[----:B------:R-:W-:Y:S02]  /*285d0*/  IMAD.MOV R7, RZ, RZ, -R5 ;  /* 0x000000ffff077224 */ /* 0x000fe400078e0a05 */
        /* <DEDUP_REMOVED lines=16> */
.L_x_1996:
[----:B------:R-:W-:-:S08]  /*286e0*/  NOP ;  /* 0x0000000000007918 */ /* 0x000fd00000000000 */
[----:B0-----:R-:W0:-:S00]  /*286f0*/  USETMAXREG.DEALLOC.CTAPOOL 0x18 ;  /* 0x00000018000079c8 */ /* 0x001e0000080e0500 */
[----:B0-----:R-:W-:Y:S01]  /*28700*/  LOP3.LUT R0, R0, 0x3, RZ, 0xc0, !PT ;  /* 0x0000000300007812 */ /* 0x001fe200078ec0ff */
[----:B------:R-:W0:Y:S05]  /*28710*/  S2R R18, SR_CTAID.Z ;  /* 0x0000000000127919 */ /* 0x000e2a0000002700 */
[----:B--2---:R-:W1:Y:S01]  /*28720*/  S2UR UR6, SR_CTAID.Y ;  /* 0x00000000000679c3 */ /* 0x004e620000002600 */
        /* <DEDUP_REMOVED lines=13> */
.L_x_2127:
[----:B------:R-:W-:Y:S01]  /*28800*/  ULDC UR7, c[0x0][0xd50] ;  /* 0x0003540000077ab9 */ /* 0x000fe20000000800 */
[----:B------:R-:W-:Y:S01]  /*28810*/  UMOV UR36, UR6 ;  /* 0x0000000600247c82 */ /* 0x000fe20008000000 */
[----:B------:R-:W-:-:S11]  /*28820*/  UISETP.NE.AND UP0, UPT, UR7, 0x1, UPT ;  /* 0x000000010700788c */ /* 0x000fd6000bf05270 */
[----:B------:R-:W-:Y:S01]  /*28830*/  @UP0 ULDC UR4, c[0x0][0xd54] ;  /* 0x0003550000040ab9 */ /* 0x000fe20000000800 */
[----:B------:R-:W-:Y:S01]  /*28840*/  @UP0 ULDC UR8, c[0x0][0xd58] ;  /* 0x0003560000080ab9 */ /* 0x000fe20000000800 */
[----:B------:R-:W-:-:S04]  /*28850*/  UIMAD.WIDE.U32 UR4, UR6, UR4, URZ ;  /* 0x00000004060472a5 */ /* 0x000fc8000f8e003f */
[----:B------:R-:W-:-:S12]  /*28860*/  @UP0 USHF.R.U32.HI UR36, URZ, UR8, UR5 ;  /* 0x000000083f240299 */ /* 0x000fd80008011605 */
.L_x_2128:
[----:B------:R-:W-:Y:S01]  /*28870*/  ISETP.GE.AND P0, PT, R18, RZ, PT ;  /* 0x000000ff1200720c */ /* 0x000fe20003f06270 */
[----:B------:R-:W-:Y:S01]  /*28880*/  UIADD3 UR40, -UR36, URZ, URZ ;  /* 0x0000003f24287290 */ /* 0x000fe2000fffe13f */
[----:B------:R-:W-:Y:S02]  /*28890*/  IMAD.MOV.U32 R0, RZ, RZ, 0x1 ;  /* 0x00000001ff007424 */ /* 0x000fe400078e00ff */
[----:B------:R-:W-:Y:S01]  /*288a0*/  IMAD.MOV.U32 R6, RZ, RZ, RZ ;  /* 0x000000ffff067224 */ /* 0x000fe200078e00ff */
[----:B------:R-:W-:Y:S01]  /*288b0*/  UIMAD UR40, UR7, UR40, UR6 ;  /* 0x00000028072872a4 */ /* 0x000fe2000f8e0206 */
[----:B------:R-:W-:-:S07]  /*288c0*/  IMAD.MOV.U32 R7, RZ, RZ, 0x1 ;  /* 0x00000001ff077424 */ /* 0x000fce00078e00ff */
        /* <DEDUP_REMOVED lines=11> */
[----:B------:R-:W-:Y:S01]  /*28980*/  ULDC UR12, c[0x0][0x288] ;  /* 0x0000a200000c7ab9 */ /* 0x000fe20000000800 */
[----:B------:R-:W-:Y:S01]  /*28990*/  ULDC UR13, c[0x0][0x2f0] ;  /* 0x0000bc00000d7ab9 */ /* 0x000fe20000000800 */
[----:B------:R-:W-:Y:S01]  /*289a0*/  @UP1 ULDC UR7, c[0x0][0x44c] ;  /* 0x0001130000071ab9 */ /* 0x000fe20000000800 */
[----:B------:R-:W-:Y:S02]  /*289b0*/  UIADD3 UR9, -UR12, 0x1, URZ ;  /* 0x000000010c097890 */ /* 0x000fe4000fffe13f */
[----:B------:R-:W-:Y:S01]  /*289c0*/  PLOP3.LUT P1, PT, PT, PT, UP0, 0x80, 0x0 ;  /* 0x000000000000781c */ /* 0x000fe20003f2f008 */
[----:B------:R-:W-:Y:S01]  /*289d0*/  UIMAD UR10, UR11, UR13, 0x3f ;  /* 0x0000003f0b0a74a4 */ /* 0x000fe2000f8e020d */
[----:B------:R-:W-:Y:S01]  /*289e0*/  @UP1 ULDC UR14, c[0x0][0x450] ;  /* 0x00011400000e1ab9 */ /* 0x000fe20000000800 */
[----:B------:R-:W-:Y:S02]  /*289f0*/  UIMAD UR9, UR11, UR13, UR9 ;  /* 0x0000000d0b0972a4 */ /* 0x000fe4000f8e0209 */
[----:B0-----:R-:W-:-:S04]  /*28a00*/  USHF.L.U32 UR39, UR39, 0x6, URZ ;  /* 0x0000000627277899 */ /* 0x001fc8000800063f */
[----:B------:R-:W-:-:S04]  /*28a10*/  UIADD3 UR8, UR39, 0x3f, URZ ;  /* 0x0000003f27087890 */ /* 0x000fc8000fffe03f */
[----:B------:R-:W-:Y:S02]  /*28a20*/  UIMAD.WIDE.U32 UR6, UR8, UR7, URZ ;  /* 0x00000007080672a5 */ /* 0x000fe4000f8e003f */
[----:B------:R-:W-:Y:S02]  /*28a30*/  USHF.R.S32.HI UR6, URZ, 0x1f, UR10 ;  /* 0x0000001f3f067899 */ /* 0x000fe4000801140a */
[----:B------:R-:W-:Y:S02]  /*28a40*/  @UP1 USHF.R.U32.HI UR8, URZ, UR14, UR7 ;  /* 0x0000000e3f081299 */ /* 0x000fe40008011607 */
[----:B------:R-:W-:Y:S02]  /*28a50*/  ULEA.HI UR6, UR6, UR10, URZ, 0x6 ;  /* 0x0000000a06067291 */ /* 0x000fe4000f8f303f */
[----:B------:R-:W-:Y:S02]  /*28a60*/  UIADD3 UR9, UR9, UR8, URZ ;  /* 0x0000000809097290 */ /* 0x000fe4000fffe03f */
[----:B------:R-:W-:-:S02]  /*28a70*/  USHF.R.S32.HI UR42, URZ, 0x6, UR6 ;  /* 0x000000063f2a7899 */ /* 0x000fc40008011406 */
        /* <DEDUP_REMOVED lines=12> */
.L_x_2131:
[----:B------:R-:W-:-:S11]  /*28b40*/  UISETP.NE.AND UP0, UPT, UR5, 0x1, UPT ;  /* 0x000000010500788c */ /* 0x000fd6000bf05270 */
[----:B------:R-:W-:Y:S02]  /*28b50*/  @UP0 ULDC.64 UR14, c[0x0][0xae0] ;  /* 0x0002b800000e0ab9 */ /* 0x000fe40000000a00 */
[----:B------:R-:W-:-:S04]  /*28b60*/  UIMAD.WIDE.U32 UR6, UR8, UR14, URZ ;  /* 0x0000000e080672a5 */ /* 0x000fc8000f8e003f */
[----:B------:R-:W-:-:S12]  /*28b70*/  @UP0 USHF.R.U32.HI UR8, URZ, UR15, UR7 ;  /* 0x0000000f3f080299 */ /* 0x000fd80008011607 */
.L_x_2132:
[----:B------:R-:W-:-:S04]  /*28b80*/  UIMAD UR8, UR8, UR5, UR5 ;  /* 0x00000005080872a4 */ /* 0x000fc8000f8e0205 */
[----:B------:R-:W-:-:S04]  /*28b90*/  UISETP.LT.AND UP0, UPT, UR4, UR8, UPT ;  /* 0x000000080400728c */ /* 0x000fc8000bf01270 */
[----:B------:R-:W-:-:S12]  /*28ba0*/  USEL UR4, UR4, UR8, UP0 ;  /* 0x0000000804047287 */ /* 0x000fd80008000000 */
.L_x_2130:
        /* <DEDUP_REMOVED lines=8> */
[----:B------:R-:W-:-:S02]  /*28c30*/  @UP1 USHF.R.U32.HI UR4, URZ, UR10, UR7 ;  /* 0x0000000a3f041299 */ /* 0x000fc40008011607 */
[----:B------:R-:W-:Y:S02]  /*28c40*/  USHF.R.S32.HI UR41, URZ, 0x6, UR8 ;  /* 0x000000063f297899 */ /* 0x000fe40008011408 */
[----:B------:R-:W-:Y:S02]  /*28c50*/  UIADD3 UR9, UR9, UR4, URZ ;  /* 0x0000000409097290 */ /* 0x000fe4000fffe03f */
[----:B------:R-:W-:Y:S01]  /*28c60*/  UISETP.LT.AND UP0, UPT, UR41, UR42, UPT ;  /* 0x0000002a2900728c */ /* 0x000fe2000bf01270 */
[----:B------:R-:W-:-:S03]  /*28c70*/  ULDC UR4, c[0x0][0xad4] ;  /* 0x0002b50000047ab9 */ /* 0x000fc60000000800 */
        /* <DEDUP_REMOVED lines=13> */
.L_x_2134:
[----:B------:R-:W-:-:S11]  /*28d50*/  UISETP.NE.AND UP0, UPT, UR5, 0x1, UPT ;  /* 0x000000010500788c */ /* 0x000fd6000bf05270 */
[----:B------:R-:W-:Y:S02]  /*28d60*/  @UP0 ULDC.64 UR10, c[0x0][0xae0] ;  /* 0x0002b800000a0ab9 */ /* 0x000fe40000000a00 */
[----:B------:R-:W-:-:S04]  /*28d70*/  UIMAD.WIDE.U32 UR6, UR9, UR10, URZ ;  /* 0x0000000a090672a5 */ /* 0x000fc8000f8e003f */
[----:B------:R-:W-:-:S12]  /*28d80*/  @UP0 USHF.R.U32.HI UR9, URZ, UR11, UR7 ;  /* 0x0000000b3f090299 */ /* 0x000fd80008011607 */
.L_x_2135:
[----:B------:R-:W-:-:S04]  /*28d90*/  UIMAD UR5, UR9, UR5, URZ ;  /* 0x00000005090572a4 */ /* 0x000fc8000f8e023f */
[----:B------:R-:W-:-:S04]  /*28da0*/  UISETP.LT.AND UP0, UPT, UR4, UR5, UPT ;  /* 0x000000050400728c */ /* 0x000fc8000bf01270 */
[----:B------:R-:W-:-:S12]  /*28db0*/  USEL UR4, UR4, UR5, !UP0 ;  /* 0x0000000504047287 */ /* 0x000fd8000c000000 */
.L_x_2133:
[----:B------:R-:W-:Y:S01]  /*28dc0*/  USHF.R.S32.HI UR5, URZ, 0x1f, UR4 ;  /* 0x0000001f3f057899 */ /* 0x000fe20008011404 */
[----:B------:R0:W-:Y:S03]  /*28dd0*/  STL [R1+0x454], RZ ;  /* 0x000454ff01007387 */ /* 0x0001e60000100800 */
[----:B------:R-:W-:Y:S02]  /*28de0*/  ULEA.HI UR5, UR5, UR4, URZ, 0x6 ;  /* 0x0000000405057291 */ /* 0x000fe4000f8f303f */
[----:B------:R-:W-:Y:S02]  /*28df0*/  USHF.R.U32.HI UR4, URZ, 0x10, UR40 ;  /* 0x000000103f047899 */ /* 0x000fe40008011628 */
[----:B------:R-:W-:Y:S02]  /*28e00*/  USHF.R.S32.HI UR5, URZ, 0x6, UR5 ;  /* 0x000000063f057899 */ /* 0x000fe40008011405 */
[----:B------:R-:W-:-:S02]  /*28e10*/  UISETP.NE.AND UP0, UPT, UR4, URZ, UPT ;  /* 0x0000003f0400728c */ /* 0x000fc4000bf05270 */
[----:B------:R-:W-:Y:S02]  /*28e20*/  ULOP3.LUT UR40, UR40, 0xffff, URZ, 0xc0, !UPT ;  /* 0x0000ffff28287892 */ /* 0x000fe4000f8ec03f */
[----:B------:R-:W-:-:S04]  /*28e30*/  VIMNMX R7, RZ, UR5, !PT ;  /* 0x00000005ff077c48 */ /* 0x000fc8000ffe0100 */
[----:B------:R-:W-:Y:S01]  /*28e40*/  ISETP.LT.AND P0, PT, R7, UR8, PT ;  /* 0x0000000807007c0c */ /* 0x000fe2000bf01270 */
[----:B------:R0:W-:Y:S02]  /*28e50*/  STL [R1+0x450], R7 ;  /* 0x0004500701007387 */ /* 0x0001e40000100800 */
[----:B------:R-:W-:-:S10]  /*28e60*/  @!UP0 ULDC UR4, c[0x0][0xae8] ;  /* 0x0002ba0000048ab9 */ /* 0x000fd40000000800 */
[----:B0-----:R-:W-:Y:S05]  /*28e70*/  @!P0 BRA `(.L_x_2136) ;  /* 0x0000000000708947 */ /* 0x001fea0003800000 */
[----:B------:R-:W-:Y:S01]  /*28e80*/  IMAD.U32 R6, RZ, RZ, UR4 ;  /* 0x00000004ff067e24 */ /* 0x000fe2000f8e00ff */
[----:B------:R-:W-:Y:S01]  /*28e90*/  UIADD3 UR5, UR4, -0x1, UR8 ;  /* 0xffffffff04057890 */ /* 0x000fe2000fffe008 */
[----:B------:R-:W-:-:S03]  /*28ea0*/  IMAD.MOV.U32 R2, RZ, RZ, RZ ;  /* 0x000000ffff027224 */ /* 0x000fc600078e00ff */
[-C--:B------:R-:W-:Y:S02]  /*28eb0*/  IABS R0, R6.reuse ;  /* 0x0000000600007213 */ /* 0x080fe40000000000 */
[----:B------:R-:W-:Y:S02]  /*28ec0*/  IABS R6, R6 ;  /* 0x0000000600067213 */ /* 0x000fe40000000000 */
[----:B------:R-:W0:Y:S08]  /*28ed0*/  I2F.RP R4, R0 ;  /* 0x0000000000047306 */ /* 0x000e300000209400 */
[----:B0-----:R-:W0:Y:S02]  /*28ee0*/  MUFU.RCP R4, R4 ;  /* 0x0000000400047308 */ /* 0x001e240000001000 */
[----:B0-----:R-:W-:-:S06]  /*28ef0*/  VIADD R3, R4, 0xffffffe ;  /* 0x0ffffffe04037836 */ /* 0x001fcc0000000000 */
[----:B------:R-:W0:Y:S02]  /*28f00*/  F2I.FTZ.U32.TRUNC.NTZ R3, R3 ;  /* 0x0000000300037305 */ /* 0x000e24000021f000 */
[----:B0-----:R-:W-:-:S04]  /*28f10*/  IMAD.MOV R5, RZ, RZ, -R3 ;  /* 0x000000ffff057224 */ /* 0x001fc800078e0a03 */
[----:B------:R-:W-:-:S04]  /*28f20*/  IMAD R5, R5, R0, RZ ;  /* 0x0000000005057224 */ /* 0x000fc800078e02ff */
[----:B------:R-:W-:Y:S01]  /*28f30*/  IMAD.HI.U32 R5, R3, R5, R2 ;  /* 0x0000000503057227 */ /* 0x000fe200078e0002 */
[----:B------:R-:W-:-:S03]  /*28f40*/  IADD3 R2, -R7, UR5, RZ ;  /* 0x0000000507027c10 */ /* 0x000fc6000fffe1ff */
[----:B------:R-:W-:Y:S01]  /*28f50*/  IMAD.MOV R3, RZ, RZ, -R6 ;  /* 0x000000ffff037224 */ /* 0x000fe200078e0a06 */
[----:B------:R-:W-:Y:S02]  /*28f60*/  IABS R4, R2 ;  /* 0x0000000200047213 */ /* 0x000fe40000000000 */
[----:B------:R-:W-:-:S03]  /*28f70*/  LOP3.LUT R2, R2, UR4, RZ, 0x3c, !PT ;  /* 0x0000000402027c12 */ /* 0x000fc6000f8e3cff */
[----:B------:R-:W-:Y:S01]  /*28f80*/  IMAD.HI.U32 R5, R5, R4, RZ ;  /* 0x0000000405057227 */ /* 0x000fe200078e00ff */
[----:B------:R-:W-:-:S03]  /*28f90*/  ISETP.GE.AND P2, PT, R2, RZ, PT ;  /* 0x000000ff0200720c */ /* 0x000fc60003f46270 */
        /* <DEDUP_REMOVED lines=8> */
[----:B------:R-:W-:-:S05]  /*29020*/  @!P1 LOP3.LUT R5, RZ, UR4, RZ, 0x33, !PT ;  /* 0x00000004ff059c12 */ /* 0x000fca000f8e33ff */
[----:B------:R0:W-:Y:S02]  /*29030*/  STL [R1+0x454], R5 ;  /* 0x0004540501007387 */ /* 0x0001e40000100800 */
.L_x_2136:
[----:B------:R-:W2:Y:S01]  /*29040*/  LDL R2, [R1+0x454] ;  /* 0x0004540001027983 */ /* 0x000ea20000100800 */
[----:B------:R-:W-:Y:S02]  /*29050*/  IMAD.MOV.U32 R6, RZ, RZ, RZ ;  /* 0x000000ffff067224 */ /* 0x000fe400078e00ff */
[----:B--2---:R-:W-:Y:S02]  /*29060*/  IMAD R0, R2, UR40, R7 ;  /* 0x0000002802007c24 */ /* 0x004fe4000f8e0207 */
[----:B------:R-:W-:-:S03]  /*29070*/  IMAD.MOV.U32 R7, RZ, RZ, 0x1 ;  /* 0x00000001ff077424 */ /* 0x000fc600078e00ff */
[----:B------:R-:W-:Y:S01]  /*29080*/  VIADDMNMX R19, R0, R2, UR8, PT ;  /* 0x0000000800137e46 */ /* 0x000fe2000b800102 */
[----:B------:R1:W-:Y:S03]  /*29090*/  STL [R1+0x448], R0 ;  /* 0x0004480001007387 */ /* 0x0003e60000100800 */
[----:B------:R-:W-:Y:S01]  /*290a0*/  ISETP.GT.AND P0, PT, R19, R0, PT ;  /* 0x000000001300720c */ /* 0x000fe20003f04270 */
[----:B------:R2:W-:Y:S01]  /*290b0*/  STL [R1+0x468], R19 ;  /* 0x0004681301007387 */ /* 0x0005e20000100800 */
[----:B-1----:R-:W-:-:S11]  /*290c0*/  IMAD.MOV.U32 R0, RZ, RZ, 0x1 ;  /* 0x00000001ff007424 */ /* 0x002fd600078e00ff */
[----:B--2---:R-:W-:Y:S05]  /*290d0*/  @!P0 BRA `(.L_x_2129) ;  /* 0x0000004c00608947 */ /* 0x004fea0003800000 */
[----:B------:R-:W1:Y:S01]  /*290e0*/  S2UR UR4, SR_CgaCtaId ;  /* 0x00000000000479c3 */ /* 0x000e620000008800 */
[----:B------:R-:W-:Y:S02]  /*290f0*/  UMOV UR38, 0x400 ;  /* 0x0000040000267882 */ /* 0x000fe40000000000 */
[----:B-1----:R-:W-:-:S04]  /*29100*/  ULEA UR38, UR4, UR38, 0x18 ;  /* 0x0000002604267291 */ /* 0x002fc8000f8ec03f */
        /* <DEDUP_REMOVED lines=10> */
[----:B0-----:R-:W-:Y:S02]  /*291b0*/  IMAD.U32 R5, RZ, RZ, UR7 ;  /* 0x00000007ff057e24 */ /* 0x001fe4000f8e00ff */
        /* <DEDUP_REMOVED lines=9> */
.L_x_2137:
        /* <DEDUP_REMOVED lines=8> */
[----:B------:R1:W2:Y:S01]  /*292d0*/  LDC.64 R2, c[0x4][R16] ;  /* 0x0100000010027b82 */ /* 0x0002a20000000a00 */
[----:B------:R-:W-:Y:S02]  /*292e0*/  IMAD.U32 R4, RZ, RZ, UR6 ;  /* 0x00000006ff047e24 */ /* 0x000fe4000f8e00ff */
[----:B0-----:R-:W-:Y:S02]  /*292f0*/  IMAD.U32 R5, RZ, RZ, UR7 ;  /* 0x00000007ff057e24 */ /* 0x001fe4000f8e00ff */
[----:B------:R-:W-:Y:S02]  /*29300*/  IMAD.U32 R6, RZ, RZ, UR8 ;  /* 0x00000008ff067e24 */ /* 0x000fe4000f8e00ff */
[----:B------:R-:W-:-:S02]  /*29310*/  IMAD.U32 R7, RZ, RZ, UR9 ;  /* 0x00000009ff077e24 */ /* 0x000fc4000f8e00ff */
[----:B------:R-:W-:Y:S02]  /*29320*/  IMAD.U32 R10, RZ, RZ, UR4 ;  /* 0x00000004ff0a7e24 */ /* 0x000fe4000f8e00ff */
[----:B------:R-:W-:Y:S02]  /*29330*/  IMAD.U32 R11, RZ, RZ, UR5 ;  /* 0x00000005ff0b7e24 */ /* 0x000fe4000f8e00ff */
[----:B------:R-:W-:Y:S02]  /*29340*/  IMAD.MOV.U32 R8, RZ, RZ, 0x70 ;  /* 0x00000070ff087424 */ /* 0x000fe400078e00ff */
[----:B------:R-:W-:Y:S02]  /*29350*/  IMAD.MOV.U32 R12, RZ, RZ, 0x1 ;  /* 0x00000001ff0c7424 */ /* 0x000fe400078e00ff */
[----:B-1----:R-:W-:-:S07]  /*29360*/  IMAD.MOV.U32 R13, RZ, RZ, RZ ;  /* 0x000000ffff0d7224 */ /* 0x002fce00078e00ff */
[----:B------:R-:W-:-:S07]  /*29370*/  LEPC R20, `(.L_x_2139) ;  /* 0x000000001014794e */ /* 0x000fce0000000000 */
[----:B--2---:R-:W-:Y:S05]  /*29380*/  CALL.ABS.NOINC R2 ;  /* 0x0000000002007343 */ /* 0x004fea0003c00000 */
.L_x_2139:
        /* <DEDUP_REMOVED lines=15> */
.L_x_2138:
[----:B------:R-:W1:Y:S02]  /*29480*/  LDC.64 R2, c[0x0][0xaf0] ;  /* 0x0002bc00ff027b82 */ /* 0x000e640000000a00 */
[----:B-1----:R-:W-:-:S04]  /*29490*/  ISETP.NE.U32.AND P0, PT, R2, RZ, PT ;  /* 0x000000ff0200720c */ /* 0x002fc80003f05070 */
[----:B------:R-:W-:-:S13]  /*294a0*/  ISETP.NE.AND.EX P0, PT, R3, RZ, PT, P0 ;  /* 0x000000ff0300720c */ /* 0x000fda0003f05300 */
[----:B------:R-:W1:Y:S02]  /*294b0*/  @P0 LDC.64 R2, c[0x0][0xaf0] ;  /* 0x0002bc00ff020b82 */ /* 0x000e640000000a00 */
[----:B-1----:R-:W-:-:S05]  /*294c0*/  @P0 IMAD.WIDE R2, R18, 0x4, R2 ;  /* 0x0000000412020825 */ /* 0x002fca00078e0202 */
[----:B------:R1:W2:Y:S01]  /*294d0*/  @P0 LDG.E R18, desc[UR44][R2.64] ;  /* 0x0000002c02120981 */ /* 0x0002a2000c1e1900 */
[----:B------:R-:W-:Y:S01]  /*294e0*/  UMOV UR4, 0xffffffff ;  /* 0xffffffff00047882 */ /* 0x000fe20000000000 */
[----:B------:R-:W-:Y:S01]  /*294f0*/  LOP3.LUT R17, R17, 0xfffffffe, RZ, 0xc0, !PT ;  /* 0xfffffffe11117812 */ /* 0x000fe200078ec0ff */
[----:B------:R-:W-:Y:S01]  /*29500*/  VIADD R0, R19, 0xffffffff ;  /* 0xffffffff13007836 */ /* 0x000fe20000000000 */
[----:B------:R-:W3:Y:S01]  /*29510*/  S2R R16, SR_TID.X ;  /* 0x0000000000107919 */ /* 0x000ee20000002100 */
[----:B-1----:R-:W1:Y:S02]  /*29520*/  LDC.64 R2, c[0x0][0x418] ;  /* 0x00010600ff027b82 */ /* 0x002e640000000a00 */
[----:B-1----:R-:W-:Y:S02]  /*29530*/  ISETP.NE.U32.AND P0, PT, R2, RZ, PT ;  /* 0x000000ff0200720c */ /* 0x002fe40003f05070 */
[----:B---3--:R-:W-:Y:S02]  /*29540*/  SHF.R.U32.HI R4, RZ, 0x5, R16 ;  /* 0x00000005ff047819 */ /* 0x008fe40000011610 */
[----:B------:R-:W-:-:S02]  /*29550*/  ISETP.NE.AND.EX P1, PT, R3, RZ, PT, P0 ;  /* 0x000000ff0300720c */ /* 0x000fc40003f25300 */
[----:B------:R-:W-:-:S11]  /*29560*/  LOP3.LUT R4, R4, 0x3, RZ, 0xc0, !PT ;  /* 0x0000000304047812 */ /* 0x000fd600078ec0ff */
[----:B------:R-:W-:Y:S02]  /*29570*/  @P1 LOP3.LUT R17, R17, 0x1, RZ, 0xfc, !PT ;  /* 0x0000000111111812 */ /* 0x000fe400078efcff */
[----:B--2---:R-:W-:Y:S02]  /*29580*/  SHF.R.S32.HI R19, RZ, 0x1f, R18 ;  /* 0x0000001fff137819 */ /* 0x004fe40000011412 */
[----:B------:R-:W-:Y:S01]  /*29590*/  SEL R16, R18, RZ, !P1 ;  /* 0x000000ff12107207 */ /* 0x000fe20004800000 */
[----:B------:R-:W-:Y:S06]  /*295a0*/  BRA.DIV UR4, `(.L_x_2140) ;  /* 0x0000004e04807947 */ /* 0x000fec000b800000 */
[----:B------:R1:W2:Y:S02]  /*295b0*/  SHFL.IDX PT, R14, R4, RZ, 0x1f ;  /* 0x00001fff040e7589 */ /* 0x0002a400000e0000 */
.L_x_2239:
[----:B------:R3:W-:Y:S01]  /*295c0*/  STL [R1+0x444], R0 ;  /* 0x0004440001007387 */ /* 0x0007e20000100800 */
[----:B--2---:R-:W-:Y:S02]  /*295d0*/  ISETP.NE.AND P0, PT, R14, RZ, PT ;  /* 0x000000ff0e00720c */ /* 0x004fe40003f05270 */
[----:B------:R-:W-:Y:S02]  /*295e0*/  PLOP3.LUT P2, PT, PT, PT, PT, 0x8, 0x0 ;  /* 0x000000000000781c */ /* 0x000fe40003f4e170 */
[----:B------:R-:W-:-:S11]  /*295f0*/  LOP3.LUT R17, R17, 0xfffffffd, RZ, 0xc0, !PT ;  /* 0xfffffffd11117812 */ /* 0x000fd600078ec0ff */
[----:B------:R-:W-:Y:S01]  /*29600*/  @P2 LOP3.LUT R17, R17, 0x2, RZ, 0xfc, !PT ;  /* 0x0000000211112812 */ /* 0x000fe200078efcff */
[----:B---3--:R-:W-:Y:S06]  /*29610*/  @P0 BRA `(.L_x_2141) ;  /* 0x0000000000e40947 */ /* 0x008fec0003800000 */
[----:B------:R-:W-:-:S03]  /*29620*/  UMOV UR4, 0xffffffff ;  /* 0xffffffff00047882 */ /* 0x000fc60000000000 */
[----:B------:R-:W-:Y:S05]  /*29630*/  BRA.DIV UR4, `(.L_x_2142) ;  /* 0x0000004e047c7947 */ /* 0x000fea000b800000 */
[----:B------:R-:W-:-:S13]  /*29640*/  ELECT P6, URZ, PT ;  /* 0x00000000003f782f */ /* 0x000fda00038c0000 */
.L_x_2242:
[----:B------:R-:W-:Y:S05]  /*29650*/  @!P6 BRA `(.L_x_2141) ;  /* 0x0000000000d4e947 */ /* 0x000fea0003800000 */
[----:B------:R-:W-:Y:S01]  /*29660*/  IMAD.MOV.U32 R16, RZ, RZ, R18 ;  /* 0x000000ffff107224 */ /* 0x000fe200078e0012 */
[----:B------:R-:W-:Y:S06]  /*29670*/  @!P1 BRA `(.L_x_2143) ;  /* 0x00000000004c9947 */ /* 0x000fec0003800000 */
[----:B------:R-:W2:Y:S01]  /*29680*/  LDC R6, c[0x0][0x43c] ;  /* 0x00010f00ff067b82 */ /* 0x000ea20000000800 */
[----:B------:R-:W-:Y:S01]  /*29690*/  IMAD.MOV.U32 R7, RZ, RZ, R0 ;  /* 0x000000ffff077224 */ /* 0x000fe200078e0000 */
[----:B------:R-:W-:Y:S01]  /*296a0*/  ULDC.64 UR4, c[0x0][0x428] ;  /* 0x00010a0000047ab9 */ /* 0x000fe20000000a00 */
[----:B--2---:R-:W-:-:S13]  /*296b0*/  ISETP.NE.AND P0, PT, R6, 0x1, PT ;  /* 0x000000010600780c */ /* 0x004fda0003f05270 */
[----:B01----:R-:W0:Y:S02]  /*296c0*/  @P0 LDC.64 R4, c[0x0][0x440] ;  /* 0x00011000ff040b82 */ /* 0x003e240000000a00 */
[----:B0-----:R-:W-:-:S04]  /*296d0*/  @P0 IMAD.HI.U32 R0, R7, R4, RZ ;  /* 0x0000000407000227 */ /* 0x001fc800078e00ff */
[----:B------:R-:W-:Y:S01]  /*296e0*/  IMAD.MOV.U32 R4, RZ, RZ, R7 ;  /* 0x000000ffff047224 */ /* 0x000fe200078e0007 */
[----:B------:R-:W-:-:S05]  /*296f0*/  @P0 SHF.R.U32.HI R4, RZ, R5, R0 ;  /* 0x00000005ff040219 */ /* 0x000fca0000011600 */
[----:B------:R-:W-:-:S04]  /*29700*/  IMAD.MOV R5, RZ, RZ, -R4 ;  /* 0x000000ffff057224 */ /* 0x000fc800078e0a04 */
[----:B------:R-:W-:Y:S01]  /*29710*/  IMAD R7, R6, R5, R7 ;  /* 0x0000000506077224 */ /* 0x000fe200078e0207 */
[----:B------:R-:W-:-:S04]  /*29720*/  SHF.R.S32.HI R5, RZ, 0x1f, R4 ;  /* 0x0000001fff057819 */ /* 0x000fc80000011404 */
[----:B------:R0:W-:Y:S01]  /*29730*/  STL [R1+0x444], R7 ;  /* 0x0004440701007387 */ /* 0x0001e20000100800 */
[----:B------:R-:W-:-:S03]  /*29740*/  IMAD.WIDE.U32 R4, R18, UR4, R4 ;  /* 0x0000000412047c25 */ /* 0x000fc6000f8e0004 */
[----:B------:R-:W-:Y:S01]  /*29750*/  LEA R2, P0, R4, R2, 0x2 ;  /* 0x0000000204027211 */ /* 0x000fe200078010ff */
[----:B0-----:R-:W-:-:S04]  /*29760*/  IMAD R7, R19, UR4, RZ ;  /* 0x0000000413077c24 */ /* 0x001fc8000f8e02ff */
[----:B------:R-:W-:-:S04]  /*29770*/  IMAD R7, R18, UR5, R7 ;  /* 0x0000000512077c24 */ /* 0x000fc8000f8e0207 */
[----:B------:R-:W-:-:S05]  /*29780*/  IMAD.IADD R0, R5, 0x1, R7 ;  /* 0x0000000105007824 */ /* 0x000fca00078e0207 */
[----:B------:R-:W-:-:S05]  /*29790*/  LEA.HI.X R3, R4, R3, R0, 0x2, P0 ;  /* 0x0000000304037211 */ /* 0x000fca00000f1400 */
[----:B------:R2:W5:Y:S02]  /*297a0*/  LDG.E R16, desc[UR44][R2.64] ;  /* 0x0000002c02107981 */ /* 0x000564000c1e1900 */
.L_x_2143:
[----:B------:R-:W-:Y:S01]  /*297b0*/  IMAD.MOV.U32 R0, RZ, RZ, 0x1 ;  /* 0x00000001ff007424 */ /* 0x000fe200078e00ff */
[----:B------:R-:W3:Y:S04]  /*297c0*/  S2R R8, SR_TID.X ;  /* 0x0000000000087919 */ /* 0x000ee80000002100 */
[----:B------:R-:W-:-:S04]  /*297d0*/  SHF.L.U32 R0, R0, 0x1f, RZ ;  /* 0x0000001f00007819 */ /* 0x000fc800000006ff */
[----:B------:R-:W4:Y:S01]  /*297e0*/  SYNCS.PHASECHK.TRANS64.TRYWAIT P0, [UR38+0x38840], R0 ;  /* 0x03884000ff0075a7 */ /* 0x000f220008000166 */
[----:B---3--:R-:W-:-:S04]  /*297f0*/  LOP3.LUT R8, R8, 0x7f, RZ, 0xc0, !PT ;  /* 0x0000007f08087812 */ /* 0x008fc800078ec0ff */
[----:B------:R-:W-:Y:S01]  /*29800*/  ISETP.NE.AND P1, PT, R8, RZ, PT ;  /* 0x000000ff0800720c */ /* 0x000fe20003f25270 */
[----:B----4-:R-:W-:-:S12]  /*29810*/  @!P0 BRA `(.L_x_2144) ;  /* 0x0000004c00248947 */ /* 0x010fd80003800000 */
.L_x_2243:
[----:B------:R-:W-:Y:S05]  /*29820*/  @P1 BRA `(.L_x_2145) ;  /* 0x0000000000181947 */ /* 0x000fea0003800000 */
[----:B--2---:R-:W2:Y:S01]  /*29830*/  S2R R2, SR_TID.X ;  /* 0x0000000000027919 */ /* 0x004ea20000002100 */
[----:B------:R-:W-:-:S04]  /*29840*/  IMAD.MOV.U32 R0, RZ, RZ, 0x2000 ;  /* 0x00002000ff007424 */ /* 0x000fc800078e00ff */
[----:B------:R3:W-:Y:S01]  /*29850*/  SYNCS.ARRIVE.TRANS64 RZ, [UR38+0x38830], R0 ;  /* 0x03883000ffff79a7 */ /* 0x0007e20008000026 */
[----:B--2---:R-:W-:-:S13]  /*29860*/  LOP3.LUT P0, RZ, R2, 0x1f, RZ, 0xc0, !PT ;  /* 0x0000001f02ff7812 */ /* 0x004fda000780c0ff */
[----:B---3--:R-:W-:Y:S05]  /*29870*/  @!P0 BRA `(.L_x_2145) ;  /* 0x0000000000048947 */ /* 0x008fea0003800000 */
[----:B------:R-:W-:Y:S01]  /*29880*/  BPT.TRAP 0x1 ;  /* 0x000000040000795c */ /* 0x000fe20000300000 */
.L_x_2145:
[----:B--2---:R-:W2:Y:S01]  /*29890*/  LDL R0, [R1+0x444] ;  /* 0x0004440001007983 */ /* 0x004ea20000100800 */
        /* <DEDUP_REMOVED lines=16> */
[----:B--2---:R-:W-:Y:S01]  /*299a0*/  NOP ;  /* 0x0000000000007918 */ /* 0x004fe20000000000 */
.L_x_2141:
[----:B------:R-:W-:Y:S05]  /*299b0*/  WARPSYNC.ALL ;  /* 0x0000000000007948 */ /* 0x000fea0003800000 */
[----:B------:R-:W-:Y:S01]  /*299c0*/  UIADD3 UR4, UR38, 0x20400, URZ ;  /* 0x0002040026047890 */ /* 0x000fe2000fffe03f */
[----:B------:R-:W-:Y:S01]  /*299d0*/  BAR.SYNC.DEFER_BLOCKING 0x8, 0x100 ;  /* 0x0204000000007b1d */ /* 0x000fe20000010000 */
[----:B------:R-:W-:Y:S02]  /*299e0*/  USHF.R.S32.HI UR43, URZ, 0x1f, UR36 ;  /* 0x0000001f3f2b7899 */ /* 0x000fe40008011424 */
[----:B------:R-:W-:-:S06]  /*299f0*/  ULOP3.LUT UP0, URZ, UR4, 0x3ff, URZ, 0xc0, !UPT ;  /* 0x000003ff043f7892 */ /* 0x000fcc000f80c03f */
[----:B------:R-:W-:-:S13]  /*29a00*/  PLOP3.LUT P0, PT, PT, PT, UP0, 0x80, 0x0 ;  /* 0x000000000000781c */ /* 0x000fda0003f0f008 */
[----:B------:R-:W-:Y:S05]  /*29a10*/  @!P0 BRA `(.L_x_2146) ;  /* 0x0000000000408947 */ /* 0x000fea0003800000 */
[----:B------:R-:W-:Y:S01]  /*29a20*/  MOV R2, 0x0 ;  /* 0x0000000000027802 */ /* 0x000fe20000000f00 */
[----:B------:R-:W-:Y:S01]  /*29a30*/  ULDC.64 UR4, c[0x4][0x90] ;  /* 0x0100240000047ab9 */ /* 0x000fe20000000a00 */
[----:B------:R-:W-:Y:S01]  /*29a40*/  ULDC.64 UR6, c[0x4][0x98] ;  /* 0x0100260000067ab9 */ /* 0x000fe20000000a00 */
[----:B------:R-:W-:Y:S01]  /*29a50*/  ULDC.64 UR8, c[0x4][0x20] ;  /* 0x0100080000087ab9 */ /* 0x000fe20000000a00 */
[----:B-1----:R-:W-:Y:S02]  /*29a60*/  IMAD.U32 R4, RZ, RZ, UR4 ;  /* 0x00000004ff047e24 */ /* 0x002fe4000f8e00ff */
        /* <DEDUP_REMOVED lines=11> */
.L_x_2146:
[----:B------:R-:W2:Y:S01]  /*29b20*/  LDC R7, c[0x0][0x448] ;  /* 0x00011200ff077b82 */ /* 0x000ea20000000800 */
[----:B------:R-:W3:Y:S01]  /*29b30*/  S2R R10, SR_TID.X ;  /* 0x00000000000a7919 */ /* 0x000ee20000002100 */
[----:B------:R-:W-:Y:S02]  /*29b40*/  ULDC.64 UR8, c[0x0][0x2d8] ;  /* 0x0000b60000087ab9 */ /* 0x000fe40000000a00 */
[----:B------:R-:W-:Y:S01]  /*29b50*/  UIMAD UR6, UR43, UR8, URZ ;  /* 0x000000082b0672a4 */ /* 0x000fe2000f8e023f */
[----:B-1----:R-:W1:Y:S01]  /*29b60*/  S2R R4, SR_CTAID.Z ;  /* 0x0000000000047919 */ /* 0x002e620000002700 */
[----:B------:R-:W-:Y:S02]  /*29b70*/  UIMAD.WIDE.U32 UR4, UR36, UR8, URZ ;  /* 0x00000008240472a5 */ /* 0x000fe4000f8e003f */
[----:B------:R-:W-:Y:S01]  /*29b80*/  UIMAD UR6, UR36, UR9, UR6 ;  /* 0x00000009240672a4 */ /* 0x000fe2000f8e0206 */
[----:B------:R-:W4:Y:S03]  /*29b90*/  S2R R9, SR_CTAID.Z ;  /* 0x0000000000097919 */ /* 0x000f260000002700 */
[----:B------:R-:W-:Y:S01]  /*29ba0*/  UIADD3 UR5, UR5, UR6, URZ ;  /* 0x0000000605057290 */ /* 0x000fe2000fffe03f */
[----:B--2---:R-:W-:-:S02]  /*29bb0*/  ISETP.NE.AND P0, PT, R7, 0x1, PT ;  /* 0x000000010700780c */ /* 0x004fc40003f05270 */
[C---:B---3--:R-:W-:Y:S01]  /*29bc0*/  LOP3.LUT R8, R10.reuse, 0x7f, RZ, 0xc0, !PT ;  /* 0x0000007f0a087812 */ /* 0x048fe200078ec0ff */
[----:B------:R-:W-:-:S10]  /*29bd0*/  IMAD.SHL.U32 R3, R10, 0x10, RZ ;  /* 0x000000100a037824 */ /* 0x000fd400078e00ff */
[----:B------:R-:W2:Y:S01]  /*29be0*/  @P0 LDC R0, c[0x0][0x44c] ;  /* 0x00011300ff000b82 */ /* 0x000ea20000000800 */
[----:B------:R-:W-:Y:S02]  /*29bf0*/  SHF.R.U32.HI R6, RZ, 0x3, R8 ;  /* 0x00000003ff067819 */ /* 0x000fe40000011608 */
[----:B-1----:R-:W-:Y:S02]  /*29c00*/  SHF.R.S32.HI R4, RZ, 0x1f, R4 ;  /* 0x0000001fff047819 */ /* 0x002fe40000011404 */
[----:B------:R-:W-:-:S03]  /*29c10*/  LOP3.LUT R3, R6, 0x70, R3, 0xf8, !PT ;  /* 0x0000007006037812 */ /* 0x000fc600078ef803 */
[----:B------:R-:W1:Y:S02]  /*29c20*/  @P0 LDC R2, c[0x0][0x450] ;  /* 0x00011400ff020b82 */ /* 0x000e640000000800 */
[----:B0-----:R-:W-:-:S04]  /*29c30*/  VIADD R5, R3, UR39 ;  /* 0x0000002703057c36 */ /* 0x001fc80008000000 */
[----:B--2---:R-:W-:-:S04]  /*29c40*/  @P0 IMAD.HI.U32 R3, R5, R0, RZ ;  /* 0x0000000005030227 */ /* 0x004fc800078e00ff */
[----:B------:R-:W-:Y:S01]  /*29c50*/  IMAD.MOV.U32 R0, RZ, RZ, R5 ;  /* 0x000000ffff007224 */ /* 0x000fe200078e0005 */
[----:B-1----:R-:W-:Y:S02]  /*29c60*/  @P0 SHF.R.U32.HI R0, RZ, R2, R3 ;  /* 0x00000002ff000219 */ /* 0x002fe40000011603 */
[----:B------:R-:W0:Y:S02]  /*29c70*/  LDC.64 R2, c[0x0][0x2e0] ;  /* 0x0000b800ff027b82 */ /* 0x000e240000000a00 */
[----:B0-----:R-:W-:-:S04]  /*29c80*/  IMAD R4, R4, R2, RZ ;  /* 0x0000000204047224 */ /* 0x001fc800078e02ff */
[C---:B----4-:R-:W-:Y:S02]  /*29c90*/  IMAD R4, R9.reuse, R3, R4 ;  /* 0x0000000309047224 */ /* 0x050fe400078e0204 */
[----:B------:R-:W-:Y:S01]  /*29ca0*/  IMAD.WIDE.U32 R2, R9, R2, UR4 ;  /* 0x0000000409027e25 */ /* 0x000fe2000f8e0002 */
[----:B------:R-:W-:-:S03]  /*29cb0*/  ULDC.64 UR4, c[0x0][0x2d0] ;  /* 0x0000b40000047ab9 */ /* 0x000fc60000000a00 */
[----:B------:R-:W-:Y:S01]  /*29cc0*/  IMAD.IADD R3, R3, 0x1, R4 ;  /* 0x0000000103037824 */ /* 0x000fe200078e0204 */
[----:B------:R-:W-:Y:S01]  /*29cd0*/  SHF.R.S32.HI R4, RZ, 0x1f, R0 ;  /* 0x0000001fff047819 */ /* 0x000fe20000011400 */
[----:B------:R-:W-:-:S04]  /*29ce0*/  IMAD.WIDE.U32 R2, R0, UR4, R2 ;  /* 0x0000000400027c25 */ /* 0x000fc8000f8e0002 */
[----:B------:R-:W-:-:S04]  /*29cf0*/  IMAD R4, R4, UR4, RZ ;  /* 0x0000000404047c24 */ /* 0x000fc8000f8e02ff */
[----:B------:R-:W-:Y:S01]  /*29d00*/  IMAD R4, R0, UR5, R4 ;  /* 0x0000000500047c24 */ /* 0x000fe2000f8e0204 */
[----:B------:R-:W-:Y:S01]  /*29d10*/  ULDC.64 UR4, c[0x0][0x2c8] ;  /* 0x0000b20000047ab9 */ /* 0x000fe20000000a00 */
[----:B------:R-:W-:Y:S02]  /*29d20*/  IMAD.MOV R0, RZ, RZ, -R0 ;  /* 0x000000ffff007224 */ /* 0x000fe400078e0a00 */
[----:B------:R-:W-:Y:S02]  /*29d30*/  IMAD.IADD R3, R3, 0x1, R4 ;  /* 0x0000000103037824 */ /* 0x000fe400078e0204 */
[----:B------:R-:W-:-:S04]  /*29d40*/  IMAD R0, R7, R0, R5 ;  /* 0x0000000007007224 */ /* 0x000fc800078e0205 */
[----:B------:R-:W-:Y:S01]  /*29d50*/  IMAD.WIDE.U32 R2, R0, UR4, R2 ;  /* 0x0000000400027c25 */ /* 0x000fe2000f8e0002 */
[----:B------:R-:W-:-:S05]  /*29d60*/  SHF.R.S32.HI R4, RZ, 0x1f, R0 ;  /* 0x0000001fff047819 */ /* 0x000fca0000011400 */
[----:B------:R-:W-:-:S04]  /*29d70*/  IMAD R4, R4, UR4, RZ ;  /* 0x0000000404047c24 */ /* 0x000fc8000f8e02ff */
[----:B------:R-:W-:Y:S01]  /*29d80*/  IMAD R5, R0, UR5, R4 ;  /* 0x0000000500057c24 */ /* 0x000fe2000f8e0204 */
[----:B------:R-:W-:Y:S01]  /*29d90*/  ULDC.64 UR4, c[0x0][0x280] ;  /* 0x0000a00000047ab9 */ /* 0x000fe20000000a00 */
[----:B------:R-:W-:Y:S01]  /*29da0*/  IMAD.SHL.U32 R4, R8, 0x8, RZ ;  /* 0x0000000808047824 */ /* 0x000fe200078e00ff */
        /* <DEDUP_REMOVED lines=14> */
[----:B------:R-:W-:Y:S02]  /*29e90*/  VIADD R10, R6, UR39 ;  /* 0x00000027060a7c36 */ /* 0x000fe40008000000 */
[----:B------:R-:W1:Y:S01]  /*29ea0*/  SHFL.IDX PT, R4, R3, RZ, 0x181f ;  /* 0x00181fff03047589 */ /* 0x000e6200000e0000 */
[----:B------:R-:W-:Y:S02]  /*29eb0*/  IMAD R2, R7, UR4, RZ ;  /* 0x0000000407027c24 */ /* 0x000fe4000f8e02ff */
[C---:B------:R-:W-:Y:S01]  /*29ec0*/  VIADD R11, R10.reuse, 0x10 ;  /* 0x000000100a0b7836 */ /* 0x040fe20000000000 */
[----:B------:R-:W-:Y:S01]  /*29ed0*/  STL [R1+0x440], R10 ;  /* 0x0004400a01007387 */ /* 0x000fe20000100800 */
[C---:B------:R-:W-:Y:S01]  /*29ee0*/  VIADD R7, R10.reuse, 0x20 ;  /* 0x000000200a077836 */ /* 0x040fe20000000000 */
[----:B------:R-:W-:-:S02]  /*29ef0*/  ISETP.GE.AND P1, PT, R10, R2, PT ;  /* 0x000000020a00720c */ /* 0x000fc40003f26270 */
[----:B------:R-:W-:Y:S04]  /*29f00*/  STL [R1+0x460], R11 ;  /* 0x0004600b01007387 */ /* 0x000fe80000100800 */
[----:B------:R-:W-:Y:S07]  /*29f10*/  STL [R1+0x464], R7 ;  /* 0x0004640701007387 */ /* 0x000fee0000100800 */
[----:B------:R-:W-:-:S02]  /*29f20*/  @!P1 LEA R6, R8, UR38, 0x1 ;  /* 0x0000002608069c11 */ /* 0x000fc4000f8e08ff */
[----:B0-----:R-:W-:-:S05]  /*29f30*/  @!P1 LEA R5, P2, R9, R5, 0x1 ;  /* 0x0000000509059211 */ /* 0x001fca00078408ff */
[----:B-1----:R-:W-:-:S05]  /*29f40*/  @!P1 IMAD.X R4, RZ, RZ, R4, P2 ;  /* 0x000000ffff049224 */ /* 0x002fca00010e0604 */
[----:B------:R-:W-:-:S04]  /*29f50*/  @!P1 LOP3.LUT R5, R5, R4, RZ, 0x3c, !PT ;  /* 0x0000000405059212 */ /* 0x000fc800078e3cff */
[----:B------:R-:W-:-:S04]  /*29f60*/  @!P1 LOP3.LUT R4, R5, R4, RZ, 0x3c, !PT ;  /* 0x0000000405049212 */ /* 0x000fc800078e3cff */
[----:B------:R-:W-:-:S05]  /*29f70*/  @!P1 LOP3.LUT R5, R5, R4, RZ, 0x3c, !PT ;  /* 0x0000000405059212 */ /* 0x000fca00078e3cff */
[----:B------:R-:W-:Y:S01]  /*29f80*/  @!PT LDS RZ, [RZ] ;  /* 0x00000000fffff984 */ /* 0x000fe20000000800 */
[----:B------:R0:W-:Y:S01]  /*29f90*/  @!P1 LDGSTS.E.BYPASS.LTC128B.128 [R6+0x20400], desc[UR44][R4.64], !P0 ;  /* 0x2040000004069fae */ /* 0x0001e2000c101d6c */
[----:B------:R-:W-:-:S03]  /*29fa0*/  ISETP.GE.AND P1, PT, R11, R2, PT ;  /* 0x000000020b00720c */ /* 0x000fc60003f26270 */
[----:B0-----:R-:W0:Y:S10]  /*29fb0*/  SHFL.IDX PT, R5, R0, 0x1, 0x181f ;  /* 0x00381f0000057f89 */ /* 0x001e3400000e0000 */
[----:B------:R-:W-:Y:S01]  /*29fc0*/  @!P1 LEA R6, R8, UR38, 0x1 ;  /* 0x0000002608069c11 */ /* 0x000fe2000f8e08ff */
[----:B------:R-:W1:Y:S01]  /*29fd0*/  SHFL.IDX PT, R4, R3, 0x1, 0x181f ;  /* 0x00381f0003047f89 */ /* 0x000e6200000e0000 */
[----:B0-----:R-:W-:-:S05]  /*29fe0*/  @!P1 LEA R5, P2, R9, R5, 0x1 ;  /* 0x0000000509059211 */ /* 0x001fca00078408ff */
[----:B-1----:R-:W-:-:S05]  /*29ff0*/  @!P1 IMAD.X R4, RZ, RZ, R4, P2 ;  /* 0x000000ffff049224 */ /* 0x002fca00010e0604 */
[----:B------:R-:W-:-:S04]  /*2a000*/  @!P1 LOP3.LUT R5, R5, R4, RZ, 0x3c, !PT ;  /* 0x0000000405059212 */ /* 0x000fc800078e3cff */
[----:B------:R-:W-:-:S04]  /*2a010*/  @!P1 LOP3.LUT R4, R5, R4, RZ, 0x3c, !PT ;  /* 0x0000000405049212 */ /* 0x000fc800078e3cff */
[----:B------:R-:W-:-:S05]  /*2a020*/  @!P1 LOP3.LUT R5, R5, R4, RZ, 0x3c, !PT ;  /* 0x0000000405059212 */ /* 0x000fca00078e3cff */
[----:B------:R0:W-:Y:S01]  /*2a030*/  @!P1 LDGSTS.E.BYPASS.LTC128B.128 [R6+0x20c00], desc[UR44][R4.64], !P0 ;  /* 0x20c0000004069fae */ /* 0x0001e2000c101d6c */
[----:B------:R-:W-:-:S03]  /*2a040*/  ISETP.GE.AND P1, PT, R7, R2, PT ;  /* 0x000000020700720c */ /* 0x000fc60003f26270 */
[----:B0-----:R-:W0:Y:S10]  /*2a050*/  SHFL.IDX PT, R5, R0, 0x2, 0x181f ;  /* 0x00581f0000057f89 */ /* 0x001e3400000e0000 */
[----:B------:R-:W-:Y:S01]  /*2a060*/  @!P1 LEA R6, R8, UR38, 0x1 ;  /* 0x0000002608069c11 */ /* 0x000fe2000f8e08ff */
[----:B------:R-:W1:Y:S04]  /*2a070*/  SHFL.IDX PT, R4, R3, 0x2, 0x181f ;  /* 0x00581f0003047f89 */ /* 0x000e6800000e0000 */
[----:B------:R-:W2:Y:S04]  /*2a080*/  SHFL.IDX PT, R0, R0, 0x3, 0x181f ;  /* 0x00781f0000007f89 */ /* 0x000ea800000e0000 */
[----:B------:R-:W3:Y:S01]  /*2a090*/  SHFL.IDX PT, R3, R3, 0x3, 0x181f ;  /* 0x00781f0003037f89 */ /* 0x000ee200000e0000 */
[----:B0-----:R-:W-:-:S05]  /*2a0a0*/  @!P1 LEA R5, P2, R9, R5, 0x1 ;  /* 0x0000000509059211 */ /* 0x001fca00078408ff */
[----:B-1----:R-:W-:-:S05]  /*2a0b0*/  @!P1 IMAD.X R4, RZ, RZ, R4, P2 ;  /* 0x000000ffff049224 */ /* 0x002fca00010e0604 */
[----:B------:R-:W-:-:S04]  /*2a0c0*/  @!P1 LOP3.LUT R5, R5, R4, RZ, 0x3c, !PT ;  /* 0x0000000405059212 */ /* 0x000fc800078e3cff */
[----:B------:R-:W-:-:S04]  /*2a0d0*/  @!P1 LOP3.LUT R4, R5, R4, RZ, 0x3c, !PT ;  /* 0x0000000405049212 */ /* 0x000fc800078e3cff */
[----:B------:R-:W-:-:S05]  /*2a0e0*/  @!P1 LOP3.LUT R5, R5, R4, RZ, 0x3c, !PT ;  /* 0x0000000405059212 */ /* 0x000fca00078e3cff */
[----:B--23--:R1:W-:Y:S02]  /*2a0f0*/  @!P1 LDGSTS.E.BYPASS.LTC128B.128 [R6+0x21400], desc[UR44][R4.64], !P0 ;  /* 0x2140000004069fae */ /* 0x00c3e4000c101d6c */
.L_x_2252:
[----:B01----:R-:W2:Y:S02]  /*2a100*/  LDL R4, [R1+0x440] ;  /* 0x0004400001047983 */ /* 0x003ea40000100800 */
        /* <DEDUP_REMOVED lines=13> */
[----:B-1----:R-:W1:Y:S01]  /*2a1e0*/  LDC.64 R2, c[0x0][0x3d8] ;  /* 0x0000f600ff027b82 */ /* 0x002e620000000a00 */
[----:B------:R-:W-:Y:S01]  /*2a1f0*/  NOP ;  /* 0x0000000000007918 */ /* 0x000fe20000000000 */
[C---:B-1----:R-:W-:Y:S01]  /*2a200*/  IMAD R0, R2.reuse, UR43, RZ ;  /* 0x0000002b02007c24 */ /* 0x042fe2000f8e02ff */
[----:B------:R-:W-:Y:S01]  /*2a210*/  UIADD3 UR4, UR38, 0x26400, URZ ;  /* 0x0002640026047890 */ /* 0x000fe2000fffe03f */
[----:B0-----:R-:W-:Y:S01]  /*2a220*/  IMAD.WIDE.U32 R4, R2, UR36, RZ ;  /* 0x0000002402047c25 */ /* 0x001fe2000f8e00ff */
        /* <DEDUP_REMOVED lines=24> */
.L_x_2148:
[----:B0-----:R-:W2:Y:S01]  /*2a3b0*/  LDL.LU.64 R4, [R1+0x470] ;  /* 0x0004700001047983 */ /* 0x001ea20000300a00 */
[----:B------:R-:W0:Y:S01]  /*2a3c0*/  LDC R7, c[0x0][0x448] ;  /* 0x00011200ff077b82 */ /* 0x000e220000000800 */
[----:B------:R-:W-:Y:S02]  /*2a3d0*/  ULDC.64 UR4, c[0x0][0x3e0] ;  /* 0x0000f80000047ab9 */ /* 0x000fe40000000a00 */
[----:B------:R-:W2:Y:S01]  /*2a3e0*/  LDL.LU.64 R2, [R1+0x458] ;  /* 0x0004580001027983 */ /* 0x000ea20000300a00 */
[----:B------:R-:W1:Y:S01]  /*2a3f0*/  S2R R0, SR_CTAID.Z ;  /* 0x0000000000007919 */ /* 0x000e620000002700 */
[----:B0-----:R-:W-:Y:S02]  /*2a400*/  ISETP.NE.AND P0, PT, R7, 0x1, PT ;  /* 0x000000010700780c */ /* 0x001fe40003f05270 */
[----:B-1----:R-:W-:-:S05]  /*2a410*/  SHF.R.S32.HI R0, RZ, 0x1f, R0 ;  /* 0x0000001fff007819 */ /* 0x002fca0000011400 */
[----:B------:R-:W-:Y:S01]  /*2a420*/  IMAD R0, R0, UR4, RZ ;  /* 0x0000000400007c24 */ /* 0x000fe2000f8e02ff */
[----:B------:R-:W0:Y:S02]  /*2a430*/  S2R R8, SR_TID.X ;  /* 0x0000000000087919 */ /* 0x000e240000002100 */
[----:B0-----:R-:W-:-:S05]  /*2a440*/  IMAD.SHL.U32 R10, R8, 0x8, RZ ;  /* 0x00000008080a7824 */ /* 0x001fca00078e00ff */
[----:B------:R-:W-:Y:S02]  /*2a450*/  LOP3.LUT R10, R10, 0x38, RZ, 0xc0, !PT ;  /* 0x000000380a0a7812 */ /* 0x000fe400078ec0ff */
[----:B------:R-:W-:Y:S01]  /*2a460*/  LOP3.LUT R17, R17, 0xfffffff7, RZ, 0xc0, !PT ;  /* 0xfffffff711117812 */ /* 0x000fe200078ec0ff */
[----:B--2---:R-:W-:Y:S02]  /*2a470*/  IMAD.MOV.U32 R2, RZ, RZ, R4 ;  /* 0x000000ffff027224 */ /* 0x004fe400078e0004 */
[----:B------:R-:W0:Y:S01]  /*2a480*/  S2R R4, SR_CTAID.Z ;  /* 0x0000000000047919 */ /* 0x000e220000002700 */
[----:B------:R-:W1:Y:S01]  /*2a490*/  S2R R5, SR_TID.X ;  /* 0x0000000000057919 */ /* 0x000e620000002100 */
[C---:B0-----:R-:W-:Y:S02]  /*2a4a0*/  IMAD R0, R4.reuse, UR5, R0 ;  /* 0x0000000504007c24 */ /* 0x041fe4000f8e0200 */
[----:B------:R-:W-:Y:S01]  /*2a4b0*/  IMAD.WIDE.U32 R2, R4, UR4, R2 ;  /* 0x0000000404027c25 */ /* 0x000fe2000f8e0002 */
[----:B------:R-:W-:-:S03]  /*2a4c0*/  ULDC.64 UR4, c[0x0][0x3d0] ;  /* 0x0000f40000047ab9 */ /* 0x000fc60000000a00 */
[----:B------:R-:W-:Y:S02]  /*2a4d0*/  IMAD.IADD R3, R3, 0x1, R0 ;  /* 0x0000000103037824 */ /* 0x000fe400078e0200 */
[----:B------:R-:W0:Y:S01]  /*2a4e0*/  @P0 LDC R0, c[0x0][0x44c] ;  /* 0x00011300ff000b82 */ /* 0x000e220000000800 */
[C---:B-1----:R-:W-:Y:S01]  /*2a4f0*/  LOP3.LUT R4, R5.reuse, 0x7f, RZ, 0xc0, !PT ;  /* 0x0000007f05047812 */ /* 0x042fe200078ec0ff */
[----:B------:R-:W-:-:S06]  /*2a500*/  IMAD.SHL.U32 R15, R5, 0x10, RZ ;  /* 0x00000010050f7824 */ /* 0x000fcc00078e00ff */
[----:B------:R-:W1:Y:S01]  /*2a510*/  @P0 LDC R5, c[0x0][0x450] ;  /* 0x00011400ff050b82 */ /* 0x000e620000000800 */
[----:B------:R-:W-:-:S04]  /*2a520*/  SHF.R.U32.HI R6, RZ, 0x3, R4 ;  /* 0x00000003ff067819 */ /* 0x000fc80000011604 */
[----:B------:R-:W-:-:S05]  /*2a530*/  LOP3.LUT R6, R6, 0x70, R15, 0xf8, !PT ;  /* 0x0000007006067812 */ /* 0x000fca00078ef80f */
[----:B------:R-:W-:-:S04]  /*2a540*/  VIADD R6, R6, UR39 ;  /* 0x0000002706067c36 */ /* 0x000fc80008000000 */
[----:B0-----:R-:W-:-:S04]  /*2a550*/  @P0 IMAD.HI.U32 R0, R6, R0, RZ ;  /* 0x0000000006000227 */ /* 0x001fc800078e00ff */
[----:B------:R-:W-:Y:S01]  /*2a560*/  IMAD.MOV.U32 R4, RZ, RZ, R6 ;  /* 0x000000ffff047224 */ /* 0x000fe200078e0006 */
[----:B-1----:R-:W-:-:S04]  /*2a570*/  @P0 SHF.R.U32.HI R4, RZ, R5, R0 ;  /* 0x00000005ff040219 */ /* 0x002fc80000011600 */
[--C-:B------:R-:W-:Y:S01]  /*2a580*/  SHF.R.S32.HI R5, RZ, 0x1f, R4.reuse ;  /* 0x0000001fff057819 */ /* 0x100fe20000011404 */
[----:B------:R-:W-:-:S04]  /*2a590*/  IMAD.MOV R0, RZ, RZ, -R4 ;  /* 0x000000ffff007224 */ /* 0x000fc800078e0a04 */
[----:B------:R-:W-:Y:S02]  /*2a5a0*/  IMAD R0, R7, R0, R6 ;  /* 0x0000000007007224 */ /* 0x000fe400078e0206 */
[----:B------:R-:W-:Y:S02]  /*2a5b0*/  IMAD R5, R5, UR4, RZ ;  /* 0x0000000405057c24 */ /* 0x000fe4000f8e02ff */
[----:B------:R-:W-:-:S04]  /*2a5c0*/  IMAD.WIDE.U32 R2, R4, UR4, R2 ;  /* 0x0000000404027c25 */ /* 0x000fc8000f8e0002 */
        /* <DEDUP_REMOVED lines=28> */
[----:B------:R-:W-:Y:S02]  /*2a790*/  LOP3.LUT R2, R10, 0x180, RZ, 0xfc, !PT ;  /* 0x000001800a027812 */ /* 0x000fe400078efcff */
        /* <DEDUP_REMOVED lines=27> */
[----:B------:R-:W-:Y:S01]  /*2a950*/  LOP3.LUT R17, R17, 0xffffefff, RZ, 0xc0, !PT ;  /* 0xffffefff11117812 */ /* 0x000fe200078ec0ff */
[----:B------:R-:W5:Y:S03]  /*2a960*/  SHFL.IDX PT, R3, R0, RZ, 0x181f ;  /* 0x00181fff00037589 */ /* 0x000f6600000e0000 */
[----:B------:R-:W-:-:S04]  /*2a970*/  @P1 LOP3.LUT R17, R17, 0x1000, RZ, 0xfc, !PT ;  /* 0x0000100011111812 */ /* 0x000fc800078efcff */
[C---:B------:R-:W-:Y:S02]  /*2a980*/  LOP3.LUT P1, RZ, R17.reuse, 0x8, RZ, 0xc0, !PT ;  /* 0x0000000811ff7812 */ /* 0x040fe4000782c0ff */
        /* <DEDUP_REMOVED lines=11> */
[----:B------:R-:W0:Y:S10]  /*2aa40*/  SHFL.IDX PT, R2, R6, RZ, 0x181f ;  /* 0x00181fff06027589 */ /* 0x000e3400000e0000 */
[----:B-----5:R-:W-:-:S02]  /*2aa50*/  @!P2 LEA R3, P6, R13, R3, 0x1 ;  /* 0x000000030d03a211 */ /* 0x020fc400078c08ff */
[----:B------:R-:W-:-:S04]  /*2aa60*/  @!P2 LOP3.LUT R8, R4, 0x40, RZ, 0xc0, !PT ;  /* 0x000000400408a812 */ /* 0x000fc800078ec0ff */
[----:B------:R-:W-:Y:S02]  /*2aa70*/  @!P2 SHF.R.U32.HI R8, RZ, 0x2, R8 ;  /* 0x00000002ff08a819 */ /* 0x000fe40000011608 */
[----:B------:R-:W-:Y:S02]  /*2aa80*/  @!P2 LEA R9, R11, UR38, 0x1 ;  /* 0x000000260b09ac11 */ /* 0x000fe4000f8e08ff */
[----:B------:R-:W-:Y:S01]  /*2aa90*/  @!P2 ISETP.NE.U32.AND P4, PT, R8, RZ, PT ;  /* 0x000000ff0800a20c */ /* 0x000fe20003f85070 */
[----:B0-----:R-:W-:-:S05]  /*2aaa0*/  @!P2 IMAD.X R2, RZ, RZ, R2, P6 ;  /* 0x000000ffff02a224 */ /* 0x001fca00030e0602 */
[----:B------:R-:W-:-:S04]  /*2aab0*/  @!P2 LOP3.LUT R3, R3, R2, RZ, 0x3c, !PT ;  /* 0x000000020303a212 */ /* 0x000fc800078e3cff */
[----:B------:R-:W-:Y:S02]  /*2aac0*/  @!P2 LOP3.LUT R2, R3, R2, RZ, 0x3c, !PT ;  /* 0x000000020302a212 */ /* 0x000fe400078e3cff */
[----:B------:R-:W-:Y:S02]  /*2aad0*/  @!P2 LOP3.LUT R8, R5, 0x80, RZ, 0xc0, !PT ;  /* 0x000000800508a812 */ /* 0x000fe400078ec0ff */
        /* <DEDUP_REMOVED lines=14> */
[----:B---3--:R-:W-:-:S13]  /*2abc0*/  ISETP.GE.AND P2, PT, R10, R7, PT ;  /* 0x000000070a00720c */ /* 0x008fda0003f46270 */
        /* <DEDUP_REMOVED lines=19> */
[----:B------:R-:W-:-:S13]  /*2ad00*/  @!P2 ISETP.NE.U32.AND P4, PT, R8, RZ, PT ;  /* 0x000000ff0800a20c */ /* 0x000fda0003f85070 */
[----:B------:R0:W-:Y:S01]  /*2ad10*/  @!P2 LDGSTS.E.BYPASS.LTC128B.128 [R21+0x34c00], desc[UR44][R2.64+0x380], P4 ;  /* 0x34c003800215afae */ /* 0x0001e2000a101d6c */
[----:B----4-:R-:W-:-:S03]  /*2ad20*/  ISETP.GE.AND P2, PT, R15, R7, PT ;  /* 0x000000070f00720c */ /* 0x010fc60003f46270 */
[----:B0-----:R-:W0:Y:S04]  /*2ad30*/  SHFL.IDX PT, R3, R0, 0x2, 0x181f ;  /* 0x00581f0000037f89 */ /* 0x001e2800000e0000 */
[----:B------:R-:W1:Y:S06]  /*2ad40*/  SHFL.IDX PT, R2, R6, 0x2, 0x181f ;  /* 0x00581f0006027f89 */ /* 0x000e6c00000e0000 */
[----:B------:R-:W-:-:S02]  /*2ad50*/  @!P2 LOP3.LUT R8, R4, 0x40, RZ, 0xc0, !PT ;  /* 0x000000400408a812 */ /* 0x000fc400078ec0ff */
[----:B0-----:R-:W-:-:S05]  /*2ad60*/  @!P2 LEA R3, P4, R13, R3, 0x1 ;  /* 0x000000030d03a211 */ /* 0x001fca00078808ff */
[----:B-1----:R-:W-:Y:S01]  /*2ad70*/  @!P2 IMAD.X R2, RZ, RZ, R2, P4 ;  /* 0x000000ffff02a224 */ /* 0x002fe200020e0602 */
[----:B------:R-:W-:-:S04]  /*2ad80*/  LOP3.LUT P4, RZ, R17, 0x10, RZ, 0xc0, !PT ;  /* 0x0000001011ff7812 */ /* 0x000fc8000788c0ff */
[----:B------:R-:W-:-:S04]  /*2ad90*/  @!P2 LOP3.LUT R3, R3, R2, RZ, 0x3c, !PT ;  /* 0x000000020303a212 */ /* 0x000fc800078e3cff */
[----:B------:R-:W-:Y:S02]  /*2ada0*/  @!P2 LOP3.LUT R2, R3, R2, RZ, 0x3c, !PT ;  /* 0x000000020302a212 */ /* 0x000fe400078e3cff */
[----:B------:R-:W-:Y:S02]  /*2adb0*/  @!P2 LEA R9, R11, UR38, 0x1 ;  /* 0x000000260b09ac11 */ /* 0x000fe4000f8e08ff */
[----:B------:R-:W-:Y:S02]  /*2adc0*/  @!P2 LOP3.LUT R3, R3, R2, RZ, 0x3c, !PT ;  /* 0x000000020303a212 */ /* 0x000fe400078e3cff */
[----:B------:R-:W-:-:S03]  /*2add0*/  @!P2 SHF.R.U32.HI R8, RZ, 0x2, R8 ;  /* 0x00000002ff08a819 */ /* 0x000fc60000011608 */
        /* <DEDUP_REMOVED lines=11> */
[----:B------:R-:W2:Y:S04]  /*2ae90*/  SHFL.IDX PT, R6, R6, 0x3, 0x181f ;  /* 0x00781f0006067f89 */ /* 0x000ea800000e0000 */
[----:B------:R1:W3:Y:S06]  /*2aea0*/  SHFL.IDX PT, R14, R0, 0x3, 0x181f ;  /* 0x00781f00000e7f89 */ /* 0x0002ec00000e0000 */
[----:B------:R1:W-:Y:S02]  /*2aeb0*/  @!P2 LDGSTS.E.BYPASS.LTC128B.128 [R9+0x35400], desc[UR44][R2.64+0x380], P4 ;  /* 0x354003800209afae */ /* 0x0003e4000a101d6c */
.L_x_2262:
[----:B-1----:R-:W4:Y:S01]  /*2aec0*/  LDL.LU R0, [R1+0x478] ;  /* 0x0004780001007983 */ /* 0x002f220000300800 */
[----:B------:R-:W-:Y:S01]  /*2aed0*/  BSSY B0, `(.L_x_2150) ;  /* 0x0000024000007945 */ /* 0x000fe20003800000 */
[----:B----4-:R-:W-:-:S13]  /*2aee0*/  ISETP.GE.AND P2, PT, R0, R7, PT ;  /* 0x000000070000720c */ /* 0x010fda0003f46270 */
[----:B------:R-:W-:Y:S05]  /*2aef0*/  @P2 BRA `(.L_x_2151) ;  /* 0x0000000000842947 */ /* 0x000fea0003800000 */
[----:B------:R-:W1:Y:S01]  /*2af00*/  S2R R0, SR_TID.X ;  /* 0x0000000000007919 */ /* 0x000e620000002100 */
[C---:B------:R-:W-:Y:S02]  /*2af10*/  LOP3.LUT P6, RZ, R17.reuse, 0x10, RZ, 0xc0, !PT ;  /* 0x0000001011ff7812 */ /* 0x040fe400078cc0ff */
[C---:B------:R-:W-:Y:S01]  /*2af20*/  LOP3.LUT P4, RZ, R17.reuse, 0x8, RZ, 0xc0, !PT ;  /* 0x0000000811ff7812 */ /* 0x040fe2000788c0ff */
[----:B0-----:R-:W0:Y:S01]  /*2af30*/  S2R R3, SR_TID.X ;  /* 0x0000000000037919 */ /* 0x001e220000002100 */
[----:B------:R-:W-:Y:S02]  /*2af40*/  LOP3.LUT P3, RZ, R17, 0x4, RZ, 0xc0, !PT ;  /* 0x0000000411ff7812 */ /* 0x000fe4000786c0ff */
[----:B------:R-:W-:Y:S02]  /*2af50*/  LOP3.LUT R4, R4, 0x40, RZ, 0xc0, !PT ;  /* 0x0000004004047812 */ /* 0x000fe400078ec0ff */
[----:B------:R-:W-:Y:S02]  /*2af60*/  LOP3.LUT R5, R5, 0x80, RZ, 0xc0, !PT ;  /* 0x0000008005057812 */ /* 0x000fe400078ec0ff */
[----:B------:R-:W-:-:S02]  /*2af70*/  SHF.R.U32.HI R4, RZ, 0x2, R4 ;  /* 0x00000002ff047819 */ /* 0x000fc40000011604 */
[----:B------:R-:W-:Y:S02]  /*2af80*/  SHF.R.U32.HI R5, RZ, 0x3, R5 ;  /* 0x00000003ff057819 */ /* 0x000fe40000011605 */
[----:B-1----:R-:W-:Y:S01]  /*2af90*/  LOP3.LUT R0, R0, 0x7f, RZ, 0xc0, !PT ;  /* 0x0000007f00007812 */ /* 0x002fe200078ec0ff */
[----:B0-----:R-:W-:-:S04]  /*2afa0*/  IMAD.SHL.U32 R2, R3, 0x8, RZ ;  /* 0x0000000803027824 */ /* 0x001fc800078e00ff */
[----:B------:R-:W-:Y:S02]  /*2afb0*/  IMAD.SHL.U32 R8, R0, 0x8, RZ ;  /* 0x0000000800087824 */ /* 0x000fe400078e00ff */
[----:B------:R-:W-:Y:S01]  /*2afc0*/  IMAD.SHL.U32 R0, R3, 0x8, RZ ;  /* 0x0000000803007824 */ /* 0x000fe200078e00ff */
[----:B------:R-:W-:-:S04]  /*2afd0*/  LOP3.LUT R2, R2, 0x38, RZ, 0xc0, !PT ;  /* 0x0000003802027812 */ /* 0x000fc800078ec0ff */
[----:B------:R-:W-:Y:S02]  /*2afe0*/  LOP3.LUT R0, R0, 0x1f8, RZ, 0xc0, !PT ;  /* 0x000001f800007812 */ /* 0x000fe400078ec0ff */
[----:B---3--:R-:W-:Y:S02]  /*2aff0*/  LEA R2, P2, R2, R14, 0x1 ;  /* 0x0000000e02027211 */ /* 0x008fe400078408ff */
[----:B------:R-:W-:-:S03]  /*2b000*/  LOP3.LUT R0, R0, 0x38, R3, 0x78, !PT ;  /* 0x0000003800007812 */ /* 0x000fc600078e7803 */
[----:B--2---:R-:W-:Y:S01]  /*2b010*/  IMAD.X R3, RZ, RZ, R6, P2 ;  /* 0x000000ffff037224 */ /* 0x004fe200010e0606 */
        /* <DEDUP_REMOVED lines=15> */
.L_x_2151:
[----:B------:R-:W-:Y:S05]  /*2b110*/  BSYNC B0 ;  /* 0x0000000000007941 */ /* 0x000fea0003800000 */
.L_x_2150:
[----:B------:R-:W-:Y:S01]  /*2b120*/  NOP ;  /* 0x0000000000007918 */ /* 0x000fe20000000000 */
[----:B------:R-:W-:Y:S01]  /*2b130*/  SYNCS.ARRIVE.TRANS64.RED.A0T1 RZ, [UR38+0x38810], RZ ;  /* 0x038810ffffff79a7 */ /* 0x000fe20008200426 */
[----:B01----:R-:W-:Y:S01]  /*2b140*/  IMAD.MOV.U32 R2, RZ, RZ, 0x1 ;  /* 0x00000001ff027424 */ /* 0x003fe200078e00ff */
[----:B------:R-:W-:Y:S04]  /*2b150*/  ARRIVES.LDGSTSBAR.64.TRANSCNT [UR38+0x38810] ;  /* 0x03881000ff0079b0 */ /* 0x000fe80008000aa6 */
[----:B------:R-:W-:Y:S01]  /*2b160*/  SHF.L.U32 R2, R2, 0x1f, RZ ;  /* 0x0000001f02027819 */ /* 0x000fe200000006ff */
[----:B------:R-:W-:Y:S01]  /*2b170*/  NOP ;  /* 0x0000000000007918 */ /* 0x000fe20000000000 */
[----:B------:R-:W-:Y:S02]  /*2b180*/  SYNCS.ARRIVE.TRANS64.A1T0 RZ, [UR38+0x38810], RZ ;  /* 0x038810ffffff79a7 */ /* 0x000fe40008100026 */
[----:B------:R-:W0:Y:S02]  /*2b190*/  SYNCS.PHASECHK.TRANS64.TRYWAIT P0, [UR38+0x38820], R2 ;  /* 0x03882002ff0075a7 */ /* 0x000e240008000166 */
[----:B0-----:R-:W-:Y:S05]  /*2b1a0*/  @!P0 BRA `(.L_x_2152) ;  /* 0x0000004000c88947 */ /* 0x001fea0003800000 */
.L_x_2263:
[----:B------:R-:W-:Y:S01]  /*2b1b0*/  LOP3.LUT P0, RZ, R17, 0x2, RZ, 0xc0, !PT ;  /* 0x0000000211ff7812 */ /* 0x000fe2000780c0ff */
[----:B------:R-:W-:Y:S01]  /*2b1c0*/  BSSY B0, `(.L_x_2153) ;  /* 0x000007f000007945 */ /* 0x000fe20003800000 */
[----:B------:R-:W-:-:S11]  /*2b1d0*/  IMAD.MOV.U32 R0, RZ, RZ, 0x1 ;  /* 0x00000001ff007424 */ /* 0x000fd600078e00ff */
[----:B------:R-:W-:Y:S05]  /*2b1e0*/  @!P0 BRA `(.L_x_2154) ;  /* 0x0000000400f08947 */ /* 0x000fea0003800000 */
[----:B------:R-:W1:Y:S01]  /*2b1f0*/  SYNCS.PHASECHK.TRANS64.TRYWAIT P0, [UR38+0x38860], R2 ;  /* 0x03886002ff0075a7 */ /* 0x000e620008000166 */
[----:B0-----:R-:W0:Y:S02]  /*2b200*/  S2R R3, SR_TID.X ;  /* 0x0000000000037919 */ /* 0x001e240000002100 */
[----:B0-----:R-:W-:-:S04]  /*2b210*/  LOP3.LUT R3, R3, 0x7f, RZ, 0xc0, !PT ;  /* 0x0000007f03037812 */ /* 0x001fc800078ec0ff */
[----:B------:R-:W-:Y:S01]  /*2b220*/  ISETP.NE.AND P1, PT, R3, RZ, PT ;  /* 0x000000ff0300720c */ /* 0x000fe20003f25270 */
[----:B-1----:R-:W-:-:S12]  /*2b230*/  @!P0 BRA `(.L_x_2155) ;  /* 0x0000004000bc8947 */ /* 0x002fd80003800000 */
.L_x_2264:
        /* <DEDUP_REMOVED lines=8> */
.L_x_2157:
[----:B------:R-:W-:Y:S05]  /*2b2c0*/  BSYNC B1 ;  /* 0x0000000000017941 */ /* 0x000fea0003800000 */
.L_x_2156:
[----:B0-----:R-:W4:Y:S01]  /*2b2d0*/  LDL.LU R2, [R1+0x444] ;  /* 0x0004440001027983 */ /* 0x001f220000300800 */
        /* <DEDUP_REMOVED lines=9> */
[----:B----4-:R-:W-:-:S08]  /*2b370*/  IMAD.SHL.U32 R2, R2, 0x40, RZ ;  /* 0x0000004002027824 */ /* 0x010fd000078e00ff */
.L_x_2158:
        /* <DEDUP_REMOVED lines=13> */
.L_x_2159:
        /* <DEDUP_REMOVED lines=13> */
.L_x_2160:
        /* <DEDUP_REMOVED lines=13> */
.L_x_2161:
        /* <DEDUP_REMOVED lines=13> */
.L_x_2162:
        /* <DEDUP_REMOVED lines=13> */
.L_x_2163:
        /* <DEDUP_REMOVED lines=13> */
.L_x_2164:
        /* <DEDUP_REMOVED lines=13> */
.L_x_2165:
        /* <DEDUP_REMOVED lines=8> */
.L_x_2154:
[----:B------:R-:W-:Y:S05]  /*2b9b0*/  BSYNC B0 ;  /* 0x0000000000007941 */ /* 0x000fea0003800000 */
.L_x_2153:
[----:B------:R-:W4:Y:S04]  /*2b9c0*/  LDL.LU R4, [R1+0x468] ;  /* 0x0004680001047983 */ /* 0x000f280000300800 */
[----:B0-----:R-:W5:Y:S01]  /*2b9d0*/  LDL R3, [R1+0x448] ;  /* 0x0004480001037983 */ /* 0x001f620000100800 */
[----:B------:R-:W-:Y:S02]  /*2b9e0*/  IMAD.MOV.U32 R7, RZ, RZ, RZ ;  /* 0x000000ffff077224 */ /* 0x000fe400078e00ff */
[----:B--2---:R-:W-:Y:S02]  /*2b9f0*/  IMAD.MOV.U32 R6, RZ, RZ, 0x1 ;  /* 0x00000001ff067424 */ /* 0x004fe400078e00ff */
[----:B----4-:R-:W-:-:S05]  /*2ba00*/  VIADD R8, R4, 0xfffffffe ;  /* 0xfffffffe04087836 */ /* 0x010fca0000000000 */
[----:B-----5:R-:W-:-:S13]  /*2ba10*/  ISETP.GE.AND P0, PT, R8, R3, PT ;  /* 0x000000030800720c */ /* 0x020fda0003f06270 */
[----:B------:R-:W-:Y:S05]  /*2ba20*/  @!P0 BRA `(.L_x_2129) ;  /* 0x00000024000c8947 */ /* 0x000fea0003800000 */
[----:B------:R-:W2:Y:S04]  /*2ba30*/  LDL.LU R5, [R1+0x454] ;  /* 0x0004540001057983 */ /* 0x000ea80000300800 */
[----:B------:R-:W4:Y:S01]  /*2ba40*/  LDL.LU R4, [R1+0x450] ;  /* 0x0004500001047983 */ /* 0x000f220000300800 */
[----:B------:R-:W-:Y:S01]  /*2ba50*/  UIADD3 UR4, UR40, 0x1, URZ ;  /* 0x0000000128047890 */ /* 0x000fe2000fffe03f */
[----:B------:R-:W-:Y:S01]  /*2ba60*/  LOP3.LUT R3, RZ, R3, RZ, 0x33, !PT ;  /* 0x00000003ff037212 */ /* 0x000fe200078e33ff */
[----:B------:R-:W-:-:S04]  /*2ba70*/  IMAD.MOV.U32 R6, RZ, RZ, 0x1 ;  /* 0x00000001ff067424 */ /* 0x000fc800078e00ff */
[----:B--2---:R-:W-:Y:S01]  /*2ba80*/  IMAD R0, R5, UR4, RZ ;  /* 0x0000000405007c24 */ /* 0x004fe2000f8e02ff */
[----:B------:R-:W-:-:S04]  /*2ba90*/  ULOP3.LUT UR4, URZ, UR41, URZ, 0x33, !UPT ;  /* 0x000000293f047292 */ /* 0x000fc8000f8e333f */
[----:B------:R-:W-:-:S04]  /*2baa0*/  LOP3.LUT R0, RZ, R0, RZ, 0x33, !PT ;  /* 0x00000000ff007212 */ /* 0x000fc800078e33ff */
[----:B----4-:R-:W-:Y:S01]  /*2bab0*/  VIADDMNMX R0, R0, -R4, UR4, !PT ;  /* 0x0000000400007e46 */ /* 0x010fe2000f800904 */
[----:B------:R-:W-:Y:S01]  /*2bac0*/  ULOP3.LUT UR4, URZ, UR42, URZ, 0x33, !UPT ;  /* 0x0000002a3f047292 */ /* 0x000fe2000f8e333f */
[----:B------:R-:W0:Y:S05]  /*2bad0*/  S2R R4, SR_TID.X ;  /* 0x0000000000047919 */ /* 0x000e2a0000002100 */
[----:B------:R-:W-:-:S04]  /*2bae0*/  VIMNMX R0, R0, UR4, !PT ;  /* 0x0000000400007c48 */ /* 0x000fc8000ffe0100 */
[----:B------:R-:W-:-:S05]  /*2baf0*/  VIADDMNMX R3, R0, 0x2, R3, !PT ;  /* 0x0000000200037846 */ /* 0x000fca0007800103 */
[----:B------:R-:W-:-:S05]  /*2bb00*/  VIADD R5, R3, 0xfffffffe ;  /* 0xfffffffe03057836 */ /* 0x000fca0000000000 */
[-C--:B------:R-:W-:Y:S02]  /*2bb10*/  ISETP.NE.AND P0, PT, R5, R0.reuse, PT ;  /* 0x000000000500720c */ /* 0x080fe40003f05270 */
[----:B------:R-:W-:-:S05]  /*2bb20*/  LOP3.LUT R0, RZ, R0, RZ, 0x33, !PT ;  /* 0x00000000ff007212 */ /* 0x000fca00078e33ff */
[----:B------:R-:W-:Y:S02]  /*2bb30*/  IMAD.IADD R2, R3, 0x1, R0 ;  /* 0x0000000103027824 */ /* 0x000fe400078e0200 */
[----:B------:R-:W-:-:S03]  /*2bb40*/  IMAD.MOV.U32 R0, RZ, RZ, 0x1 ;  /* 0x00000001ff007424 */ /* 0x000fc600078e00ff */
[----:B------:R-:W-:Y:S02]  /*2bb50*/  LOP3.LUT R11, R2, 0x1, RZ, 0xc0, !PT ;  /* 0x00000001020b7812 */ /* 0x000fe400078ec0ff */
[----:B0-----:R-:W-:Y:S01]  /*2bb60*/  LOP3.LUT R10, R4, 0x1f, RZ, 0xc0, !PT ;  /* 0x0000001f040a7812 */ /* 0x001fe200078ec0ff */
[----:B------:R-:W-:Y:S06]  /*2bb70*/  @!P0 BRA `(.L_x_2166) ;  /* 0x0000001400d48947 */ /* 0x000fec0003800000 */
[----:B------:R-:W-:Y:S01]  /*2bb80*/  BSSY B0, `(.L_x_2166) ;  /* 0x0000174000007945 */ /* 0x000fe20003800000 */
[----:B------:R-:W-:Y:S02]  /*2bb90*/  IMAD.IADD R9, R2, 0x1, -R11 ;  /* 0x0000000102097824 */ /* 0x000fe400078e0a0b */
[----:B------:R-:W-:-:S07]  /*2bba0*/  IMAD.MOV.U32 R0, RZ, RZ, 0x1 ;  /* 0x00000001ff007424 */ /* 0x000fce00078e00ff */
.L_x_2207:
        /* <DEDUP_REMOVED lines=27> */
.L_x_2169:
[----:B------:R-:W1:Y:S01]  /*2bd60*/  S2R R2, SR_TID.X ;  /* 0x0000000000027919 */ /* 0x000e620000002100 */
[----:B------:R-:W-:Y:S01]  /*2bd70*/  BSSY B2, `(.L_x_2170) ;  /* 0x0000006000027945 */ /* 0x000fe20003800000 */
[----:B-1----:R-:W-:Y:S02]  /*2bd80*/  LOP3.LUT R3, R2, 0x7f, RZ, 0xc0, !PT ;  /* 0x0000007f02037812 */ /* 0x002fe400078ec0ff */
[----:B------:R-:W-:Y:S02]  /*2bd90*/  SHF.L.U32 R2, R0, 0x1f, RZ ;  /* 0x0000001f00027819 */ /* 0x000fe400000006ff */
[----:B------:R-:W-:Y:S02]  /*2bda0*/  ISETP.NE.AND P2, PT, R3, RZ, PT ;  /* 0x000000ff0300720c */ /* 0x000fe40003f45270 */
[----:B------:R-:W1:Y:S02]  /*2bdb0*/  SYNCS.PHASECHK.TRANS64.TRYWAIT P0, [UR38+0x38848], R2 ;  /* 0x03884802ff0075a7 */ /* 0x000e640008000166 */
[----:B-1----:R-:W-:Y:S09]  /*2bdc0*/  @!P0 BRA `(.L_x_2171) ;  /* 0x0000003400f08947 */ /* 0x002ff20003800000 */
.L_x_2265:
[----:B------:R-:W-:Y:S05]  /*2bdd0*/  BSYNC B2 ;  /* 0x0000000000027941 */ /* 0x000fea0003800000 */
.L_x_2170:
[----:B------:R-:W-:Y:S04]  /*2bde0*/  BSSY B2, `(.L_x_2172) ;  /* 0x0000007000027945 */ /* 0x000fe80003800000 */
[----:B------:R-:W-:Y:S05]  /*2bdf0*/  @P2 BRA `(.L_x_2173) ;  /* 0x0000000000142947 */ /* 0x000fea0003800000 */
[----:B------:R-:W-:Y:S01]  /*2be00*/  ISETP.NE.AND P0, PT, R10, RZ, PT ;  /* 0x000000ff0a00720c */ /* 0x000fe20003f05270 */
[----:B-1----:R-:W-:-:S04]  /*2be10*/  IMAD.MOV.U32 R3, RZ, RZ, 0x2000 ;  /* 0x00002000ff037424 */ /* 0x002fc800078e00ff */
[----:B------:R2:W-:Y:S08]  /*2be20*/  SYNCS.ARRIVE.TRANS64 RZ, [UR38+0x38838], R3 ;  /* 0x03883803ffff79a7 */ /* 0x0005f00008000026 */
[----:B--2---:R-:W-:Y:S05]  /*2be30*/  @!P0 BRA `(.L_x_2173) ;  /* 0x0000000000048947 */ /* 0x004fea0003800000 */
[----:B------:R-:W-:Y:S01]  /*2be40*/  BPT.TRAP 0x1 ;  /* 0x000000040000795c */ /* 0x000fe20000300000 */
.L_x_2173:
[----:B------:R-:W-:Y:S05]  /*2be50*/  BSYNC B2 ;  /* 0x0000000000027941 */ /* 0x000fea0003800000 */
.L_x_2172:
        /* <DEDUP_REMOVED lines=11> */
.L_x_2174:
        /* <DEDUP_REMOVED lines=10> */
.L_x_2266:
[----:B------:R-:W-:Y:S05]  /*2bfb0*/  BSYNC B2 ;  /* 0x0000000000027941 */ /* 0x000fea0003800000 */
.L_x_2175:
        /* <DEDUP_REMOVED lines=9> */
.L_x_2178:
[----:B------:R-:W-:Y:S05]  /*2c050*/  BSYNC B2 ;  /* 0x0000000000027941 */ /* 0x000fea0003800000 */
.L_x_2177:
        /* <DEDUP_REMOVED lines=9> */
.L_x_2179:
        /* <DEDUP_REMOVED lines=13> */
.L_x_2180:
        /* <DEDUP_REMOVED lines=13> */
.L_x_2181:
        /* <DEDUP_REMOVED lines=13> */
.L_x_2182:
        /* <DEDUP_REMOVED lines=13> */
.L_x_2183:
        /* <DEDUP_REMOVED lines=13> */
.L_x_2184:
        /* <DEDUP_REMOVED lines=13> */
.L_x_2185:
        /* <DEDUP_REMOVED lines=13> */
.L_x_2186:
        /* <DEDUP_REMOVED lines=8> */
.L_x_2168:
[----:B------:R-:W-:Y:S05]  /*2c720*/  BSYNC B1 ;  /* 0x0000000000017941 */ /* 0x000fea0003800000 */
.L_x_2167:
[----:B------:R-:W-:Y:S01]  /*2c730*/  LOP3.LUT P3, RZ, R17, 0x2, RZ, 0xc0, !PT ;  /* 0x0000000211ff7812 */ /* 0x000fe2000786c0ff */
[----:B------:R-:W-:Y:S01]  /*2c740*/  BSSY B1, `(.L_x_2187) ;  /* 0x00000b5000017945 */ /* 0x000fe20003800000 */
[----:B------:R-:W-:-:S11]  /*2c750*/  LOP3.LUT R0, R0, 0x1, RZ, 0x3c, !PT ;  /* 0x0000000100007812 */ /* 0x000fd600078e3cff */
[----:B------:R-:W-:Y:S05]  /*2c760*/  @!P3 BRA `(.L_x_2188) ;  /* 0x0000000800c8b947 */ /* 0x000fea0003800000 */
[----:B------:R-:W-:Y:S01]  /*2c770*/  LOP3.LUT P3, RZ, R17, 0x1, RZ, 0xc0, !PT ;  /* 0x0000000111ff7812 */ /* 0x000fe2000786c0ff */
[----:B------:R-:W-:-:S12]  /*2c780*/  VIADD R12, R8, 0xffffffff ;  /* 0xffffffff080c7836 */ /* 0x000fd80000000000 */
[----:B------:R-:W-:Y:S05]  /*2c790*/  @!P3 BRA `(.L_x_2189) ;  /* 0x000000000048b947 */ /* 0x000fea0003800000 */
[----:B------:R-:W0:Y:S01]  /*2c7a0*/  LDC R5, c[0x0][0x43c] ;  /* 0x00010f00ff057b82 */ /* 0x000e220000000800 */
[----:B------:R-:W-:Y:S01]  /*2c7b0*/  ULDC.64 UR4, c[0x0][0x428] ;  /* 0x00010a0000047ab9 */ /* 0x000fe20000000a00 */
        /* <DEDUP_REMOVED lines=8> */
[----:B------:R-:W-:-:S04]  /*2c840*/  IMAD R5, R19, UR4, RZ ;  /* 0x0000000413057c24 */ /* 0x000fc8000f8e02ff */
[C---:B------:R-:W-:Y:S02]  /*2c850*/  IMAD R5, R18.reuse, UR5, R5 ;  /* 0x0000000512057c24 */ /* 0x040fe4000f8e0205 */
[----:B------:R-:W-:Y:S01]  /*2c860*/  IMAD.WIDE.U32 R2, R18, UR4, R2 ;  /* 0x0000000412027c25 */ /* 0x000fe2000f8e0002 */
[----:B------:R-:W-:-:S03]  /*2c870*/  ULDC.64 UR4, c[0x0][0x418] ;  /* 0x0001060000047ab9 */ /* 0x000fc60000000a00 */
[----:B------:R-:W-:Y:S01]  /*2c880*/  IMAD.IADD R3, R5, 0x1, R3 ;  /* 0x0000000105037824 */ /* 0x000fe200078e0203 */
[----:B------:R-:W-:-:S04]  /*2c890*/  LEA R4, P0, R2, UR4, 0x2 ;  /* 0x0000000402047c11 */ /* 0x000fc8000f8010ff */
[----:B------:R-:W-:-:S05]  /*2c8a0*/  LEA.HI.X R5, R2, UR5, R3, 0x2, P0 ;  /* 0x0000000502057c11 */ /* 0x000fca00080f1403 */
[----:B------:R0:W5:Y:S04]  /*2c8b0*/  LDG.E R16, desc[UR44][R4.64] ;  /* 0x0000002c04107981 */ /* 0x000168000c1e1900 */
.L_x_2189:
[----:B------:R-:W1:Y:S01]  /*2c8c0*/  S2R R2, SR_TID.X ;  /* 0x0000000000027919 */ /* 0x000e620000002100 */
[----:B------:R-:W-:Y:S01]  /*2c8d0*/  BSSY B2, `(.L_x_2190) ;  /* 0x0000006000027945 */ /* 0x000fe20003800000 */
[----:B-1----:R-:W-:Y:S02]  /*2c8e0*/  LOP3.LUT R3, R2, 0x7f, RZ, 0xc0, !PT ;  /* 0x0000007f02037812 */ /* 0x002fe400078ec0ff */
[----:B------:R-:W-:Y:S02]  /*2c8f0*/  SHF.L.U32 R2, R0, 0x1f, RZ ;  /* 0x0000001f00027819 */ /* 0x000fe400000006ff */
[----:B------:R-:W-:Y:S02]  /*2c900*/  ISETP.NE.AND P2, PT, R3, RZ, PT ;  /* 0x000000ff0300720c */ /* 0x000fe40003f45270 */
[----:B------:R-:W1:Y:S02]  /*2c910*/  SYNCS.PHASECHK.TRANS64.TRYWAIT P0, [UR38+0x38840], R2 ;  /* 0x03884002ff0075a7 */ /* 0x000e640008000166 */
[----:B-1----:R-:W-:Y:S09]  /*2c920*/  @!P0 BRA `(.L_x_2191) ;  /* 0x0000002c00488947 */ /* 0x002ff20003800000 */
.L_x_2267:
[----:B------:R-:W-:Y:S05]  /*2c930*/  BSYNC B2 ;  /* 0x0000000000027941 */ /* 0x000fea0003800000 */
.L_x_2190:
[----:B------:R-:W-:Y:S04]  /*2c940*/  BSSY B2, `(.L_x_2192) ;  /* 0x0000007000027945 */ /* 0x000fe80003800000 */
[----:B------:R-:W-:Y:S05]  /*2c950*/  @P2 BRA `(.L_x_2193) ;  /* 0x0000000000142947 */ /* 0x000fea0003800000 */
[----:B------:R-:W-:Y:S01]  /*2c960*/  ISETP.NE.AND P0, PT, R10, RZ, PT ;  /* 0x000000ff0a00720c */ /* 0x000fe20003f05270 */
[----:B-1----:R-:W-:-:S04]  /*2c970*/  IMAD.MOV.U32 R3, RZ, RZ, 0x2000 ;  /* 0x00002000ff037424 */ /* 0x002fc800078e00ff */
[----:B------:R2:W-:Y:S08]  /*2c980*/  SYNCS.ARRIVE.TRANS64 RZ, [UR38+0x38830], R3 ;  /* 0x03883003ffff79a7 */ /* 0x0005f00008000026 */
[----:B--2---:R-:W-:Y:S05]  /*2c990*/  @!P0 BRA `(.L_x_2193) ;  /* 0x0000000000048947 */ /* 0x004fea0003800000 */
[----:B------:R-:W-:Y:S01]  /*2c9a0*/  BPT.TRAP 0x1 ;  /* 0x000000040000795c */ /* 0x000fe20000300000 */
.L_x_2193:
[----:B------:R-:W-:Y:S05]  /*2c9b0*/  BSYNC B2 ;  /* 0x0000000000027941 */ /* 0x000fea0003800000 */
.L_x_2192:
        /* <DEDUP_REMOVED lines=11> */
.L_x_2194:
        /* <DEDUP_REMOVED lines=11> */
.L_x_2268:
[----:B------:R-:W-:Y:S05]  /*2cb20*/  BSYNC B2 ;  /* 0x0000000000027941 */ /* 0x000fea0003800000 */
.L_x_2195:
        /* <DEDUP_REMOVED lines=9> */
.L_x_2198:
[----:B------:R-:W-:Y:S05]  /*2cbc0*/  BSYNC B2 ;  /* 0x0000000000027941 */ /* 0x000fea0003800000 */
.L_x_2197:
        /* <DEDUP_REMOVED lines=9> */
.L_x_2199:
        /* <DEDUP_REMOVED lines=13> */
.L_x_2200:
        /* <DEDUP_REMOVED lines=13> */
.L_x_2201:
        /* <DEDUP_REMOVED lines=13> */
.L_x_2202:
        /* <DEDUP_REMOVED lines=13> */
.L_x_2203:
        /* <DEDUP_REMOVED lines=13> */
.L_x_2204:
        /* <DEDUP_REMOVED lines=13> */
.L_x_2205:
        /* <DEDUP_REMOVED lines=13> */
.L_x_2206:
        /* <DEDUP_REMOVED lines=8> */
.L_x_2188:
[----:B------:R-:W-:Y:S05]  /*2d290*/  BSYNC B1 ;  /* 0x0000000000017941 */ /* 0x000fea0003800000 */
.L_x_2187:
[----:B------:R-:W-:Y:S01]  /*2d2a0*/  VIADD R8, R8, 0xfffffffe ;  /* 0xfffffffe08087836 */ /* 0x000fe20000000000 */
[----:B------:R-:W-:Y:S06]  /*2d2b0*/  @P1 BRA `(.L_x_2207) ;  /* 0xffffffe8003c1947 */ /* 0x000fec000383ffff */
[----:B------:R-:W-:Y:S05]  /*2d2c0*/  BSYNC B0 ;  /* 0x0000000000007941 */ /* 0x000fea0003800000 */
.L_x_2166:
        /* <DEDUP_REMOVED lines=8> */
[----:B------:R-:W-:Y:S02]  /*2d350*/  ULDC.64 UR4, c[0x0][0x428] ;  /* 0x00010a0000047ab9 */ /* 0x000fe40000000a00 */
        /* <DEDUP_REMOVED lines=16> */
.L_x_2210:
[----:B------:R-:W1:Y:S01]  /*2d460*/  S2R R2, SR_TID.X ;  /* 0x0000000000027919 */ /* 0x000e620000002100 */
[----:B------:R-:W-:Y:S01]  /*2d470*/  BSSY B1, `(.L_x_2211) ;  /* 0x0000006000017945 */ /* 0x000fe20003800000 */
[----:B-1----:R-:W-:Y:S02]  /*2d480*/  LOP3.LUT R3, R2, 0x7f, RZ, 0xc0, !PT ;  /* 0x0000007f02037812 */ /* 0x002fe400078ec0ff */
[----:B------:R-:W-:Y:S02]  /*2d490*/  SHF.L.U32 R2, R0, 0x1f, RZ ;  /* 0x0000001f00027819 */ /* 0x000fe400000006ff */
[----:B------:R-:W-:Y:S02]  /*2d4a0*/  ISETP.NE.AND P1, PT, R3, RZ, PT ;  /* 0x000000ff0300720c */ /* 0x000fe40003f25270 */
[----:B------:R-:W1:Y:S02]  /*2d4b0*/  SYNCS.PHASECHK.TRANS64.TRYWAIT P0, [UR38+0x38848], R2 ;  /* 0x03884802ff0075a7 */ /* 0x000e640008000166 */
[----:B-1----:R-:W-:Y:S09]  /*2d4c0*/  @!P0 BRA `(.L_x_2212) ;  /* 0x0000002000908947 */ /* 0x002ff20003800000 */
.L_x_2269:
[----:B------:R-:W-:Y:S05]  /*2d4d0*/  BSYNC B1 ;  /* 0x0000000000017941 */ /* 0x000fea0003800000 */
.L_x_2211:
[----:B------:R-:W-:Y:S04]  /*2d4e0*/  BSSY B1, `(.L_x_2213) ;  /* 0x0000007000017945 */ /* 0x000fe80003800000 */
[----:B------:R-:W-:Y:S05]  /*2d4f0*/  @P1 BRA `(.L_x_2214) ;  /* 0x0000000000141947 */ /* 0x000fea0003800000 */
[----:B------:R-:W-:Y:S01]  /*2d500*/  ISETP.NE.AND P0, PT, R10, RZ, PT ;  /* 0x000000ff0a00720c */ /* 0x000fe20003f05270 */
[----:B-1----:R-:W-:-:S04]  /*2d510*/  IMAD.MOV.U32 R3, RZ, RZ, 0x2000 ;  /* 0x00002000ff037424 */ /* 0x002fc800078e00ff */
[----:B------:R2:W-:Y:S08]  /*2d520*/  SYNCS.ARRIVE.TRANS64 RZ, [UR38+0x38838], R3 ;  /* 0x03883803ffff79a7 */ /* 0x0005f00008000026 */
[----:B--2---:R-:W-:Y:S05]  /*2d530*/  @!P0 BRA `(.L_x_2214) ;  /* 0x0000000000048947 */ /* 0x004fea0003800000 */
[----:B------:R-:W-:Y:S01]  /*2d540*/  BPT.TRAP 0x1 ;  /* 0x000000040000795c */ /* 0x000fe20000300000 */
.L_x_2214:
[----:B------:R-:W-:Y:S05]  /*2d550*/  BSYNC B1 ;  /* 0x0000000000017941 */ /* 0x000fea0003800000 */
.L_x_2213:
        /* <DEDUP_REMOVED lines=11> */
.L_x_2215:
[----:B------:R-:W-:-:S13]  /*2d610*/  @P0 ELECT P2, URZ, PT ;  /* 0x00000000003f082f */ /* 0x000fda0003840000 */
[----:B-----5:R-:W-:Y:S01]  /*2d620*/  @P2 R2UR UR13, R16 ;  /* 0x00000000100d22ca */ /* 0x020fe200000e0000 */
[----:B------:R-:W-:Y:S01]  /*2d630*/  UMOV UR12, UR36 ;  /* 0x00000024000c7c82 */ /* 0x000fe20008000000 */
[----:B------:R-:W-:Y:S02]  /*2d640*/  @P2 R2UR UR11, R8 ;  /* 0x00000000080b22ca */ /* 0x000fe400000e0000 */
[----:B------:R-:W-:Y:S02]  /*2d650*/  @P2 PLOP3.LUT P0, PT, P2, PT, PT, 0x8, 0x0 ;  /* 0x000000000000281c */ /* 0x000fe4000170e170 */
[----:B------:R-:W-:-:S09]  /*2d660*/  PLOP3.LUT P2, PT, PT, PT, PT, 0x8, 0x0 ;  /* 0x000000000000781c */ /* 0x000fd20003f4e170 */
[----:B------:R2:W-:Y:S02]  /*2d670*/  UTMALDG.4D [UR8], [UR4], desc[UR6] ;  /* 0x00000608040075b4 */ /* 0x0005e40008019000 */
[----:B--2---:R-:W-:Y:S05]  /*2d680*/  @P0 BRA.U.ANY `(.L_x_2215) ;  /* 0xfffffffd00e00947 */ /* 0x004fea000393ffff */
[----:B------:R-:W2:Y:S01]  /*2d690*/  SYNCS.PHASECHK.TRANS64.TRYWAIT P0, [UR38+0x38868], R2 ;  /* 0x03886802ff0075a7 */ /* 0x000ea20008000166 */
[----:B------:R-:W-:Y:S04]  /*2d6a0*/  BSSY B1, `(.L_x_2216) ;  /* 0x0000002000017945 */ /* 0x000fe80003800000 */
[----:B--2---:R-:W-:Y:S05]  /*2d6b0*/  @!P0 BRA `(.L_x_2217) ;  /* 0x00000020002c8947 */ /* 0x004fea0003800000 */
.L_x_2270:
[----:B------:R-:W-:Y:S05]  /*2d6c0*/  BSYNC B1 ;  /* 0x0000000000017941 */ /* 0x000fea0003800000 */
.L_x_2216:
        /* <DEDUP_REMOVED lines=9> */
.L_x_2219:
[----:B------:R-:W-:Y:S05]  /*2d760*/  BSYNC B1 ;  /* 0x0000000000017941 */ /* 0x000fea0003800000 */
.L_x_2218:
        /* <DEDUP_REMOVED lines=9> */
.L_x_2220:
        /* <DEDUP_REMOVED lines=13> */
.L_x_2221:
        /* <DEDUP_REMOVED lines=13> */
.L_x_2222:
        /* <DEDUP_REMOVED lines=13> */
.L_x_2223:
        /* <DEDUP_REMOVED lines=13> */
.L_x_2224:
        /* <DEDUP_REMOVED lines=13> */
.L_x_2225:
        /* <DEDUP_REMOVED lines=13> */
.L_x_2226:
        /* <DEDUP_REMOVED lines=13> */
.L_x_2227:
        /* <DEDUP_REMOVED lines=8> */
.L_x_2209:
[----:B------:R-:W-:Y:S05]  /*2de30*/  BSYNC B0 ;  /* 0x0000000000007941 */ /* 0x000fea0003800000 */
.L_x_2208:
[----:B------:R-:W-:Y:S02]  /*2de40*/  LOP3.LUT R0, R0, 0x1, RZ, 0x3c, !PT ;  /* 0x0000000100007812 */ /* 0x000fe400078e3cff */
[----:B------:R-:W-:-:S07]  /*2de50*/  CS2R R6, SRZ ;  /* 0x0000000000067805 */ /* 0x000fce000001ff00 */
.L_x_2129:
[----:B------:R-:W1:Y:S01]  /*2de60*/  S2R R3, SR_CgaCtaId ;  /* 0x0000000000037919 */ /* 0x000e620000008800 */
[----:B------:R-:W-:Y:S02]  /*2de70*/  MOV R2, 0x400 ;  /* 0x0000040000027802 */ /* 0x000fe40000000f00 */
[----:B------:R-:W-:Y:S02]  /*2de80*/  SHF.L.U32 R7, R7, 0x1f, RZ ;  /* 0x0000001f07077819 */ /* 0x000fe400000006ff */
[----:B-1----:R-:W-:-:S04]  /*2de90*/  LEA R2, R3, R2, 0x18 ;  /* 0x0000000203027211 */ /* 0x002fc800078ec0ff */
[----:B------:R-:W1:Y:S02]  /*2dea0*/  SYNCS.PHASECHK.TRANS64.TRYWAIT P0, [R2+URZ+0x38820], R7 ;  /* 0x03882007020075a7 */ /* 0x000e64000800017f */
[----:B-1----:R-:W-:Y:S05]  /*2deb0*/  @!P0 BRA `(.L_x_2228) ;  /* 0x0000001800448947 */ /* 0x002fea0003800000 */
.L_x_2271:
[----:B------:R-:W-:-:S03]  /*2dec0*/  UMOV UR4, 0xffffffff ;  /* 0xffffffff00047882 */ /* 0x000fc60000000000 */
[----:B------:R-:W-:Y:S05]  /*2ded0*/  BRA.DIV UR4, `(.L_x_2229) ;  /* 0x0000001a04507947 */ /* 0x000fea000b800000 */
[----:B------:R-:W2:Y:S02]  /*2dee0*/  S2R R3, SR_TID.X ;  /* 0x0000000000037919 */ /* 0x000ea40000002100 */
[----:B--2---:R-:W-:-:S04]  /*2def0*/  SHF.R.U32.HI R3, RZ, 0x5, R3 ;  /* 0x00000005ff037819 */ /* 0x004fc80000011603 */
[----:B------:R-:W-:-:S05]  /*2df00*/  LOP3.LUT R3, R3, 0x3, RZ, 0xc0, !PT ;  /* 0x0000000303037812 */ /* 0x000fca00078ec0ff */
[----:B---3--:R2:W3:Y:S02]  /*2df10*/  SHFL.IDX PT, R14, R3, RZ, 0x1f ;  /* 0x00001fff030e7589 */ /* 0x0084e400000e0000 */
.L_x_2274:
[----:B---3--:R-:W-:-:S13]  /*2df20*/  ISETP.NE.AND P0, PT, R14, RZ, PT ;  /* 0x000000ff0e00720c */ /* 0x008fda0003f05270 */
[----:B------:R-:W-:Y:S05]  /*2df30*/  @P0 BRA `(.L_x_1998) ;  /* 0x0000000000880947 */ /* 0x000fea0003800000 */
[----:B------:R-:W-:-:S03]  /*2df40*/  UMOV UR4, 0xffffffff ;  /* 0xffffffff00047882 */ /* 0x000fc60000000000 */
[----:B------:R-:W-:Y:S05]  /*2df50*/  BRA.DIV UR4, `(.L_x_2230) ;  /* 0x0000001a04647947 */ /* 0x000fea000b800000 */
[----:B------:R-:W-:-:S13]  /*2df60*/  ELECT P6, URZ, PT ;  /* 0x00000000003f782f */ /* 0x000fda00038c0000 */
.L_x_2277:
[----:B------:R-:W-:Y:S05]  /*2df70*/  @!P6 BRA `(.L_x_1998) ;  /* 0x000000000078e947 */ /* 0x000fea0003800000 */
[----:B--2---:R-:W2:Y:S02]  /*2df80*/  LDL.LU R3, [R1+0x44c] ;  /* 0x00044c0001037983 */ /* 0x004ea40000300800 */
[----:B--2---:R-:W-:-:S04]  /*2df90*/  LOP3.LUT R3, R3, 0x2, RZ, 0xfc, !PT ;  /* 0x0000000203037812 */ /* 0x004fc800078efcff */
[----:B------:R-:W-:-:S13]  /*2dfa0*/  ISETP.NE.AND P2, PT, R3, 0x3, PT ;  /* 0x000000030300780c */ /* 0x000fda0003f45270 */
[----:B------:R-:W-:Y:S05]  /*2dfb0*/  @!P2 BRA `(.L_x_2231) ;  /* 0x000000000004a947 */ /* 0x000fea0003800000 */
[----:B------:R-:W-:Y:S01]  /*2dfc0*/  BPT.TRAP 0x1 ;  /* 0x000000040000795c */ /* 0x000fe20000300000 */
.L_x_2231:
[----:B------:R-:W-:Y:S01]  /*2dfd0*/  VIADD R3, R2, 0x38840 ;  /* 0x0003884002037836 */ /* 0x000fe20000000000 */
[----:B-1----:R-:W-:Y:S01]  /*2dfe0*/  SHF.L.U32 R7, R0, 0x1f, RZ ;  /* 0x0000001f00077819 */ /* 0x002fe200000006ff */
[C---:B------:R-:W-:Y:S02]  /*2dff0*/  VIADD R4, R6.reuse, 0x1 ;  /* 0x0000000106047836 */ /* 0x040fe40000000000 */
[----:B------:R-:W-:-:S03]  /*2e000*/  IMAD R8, R6, 0x8, R3 ;  /* 0x0000000806087824 */ /* 0x000fc600078e0203 */
[C---:B------:R-:W-:Y:S01]  /*2e010*/  ISETP.NE.AND P1, PT, R4.reuse, 0x2, PT ;  /* 0x000000020400780c */ /* 0x040fe20003f25270 */
[----:B------:R-:W1:Y:S03]  /*2e020*/  SYNCS.PHASECHK.TRANS64.TRYWAIT P0, [R8+URZ], R7 ;  /* 0x00000007080075a7 */ /* 0x000e66000800017f */
[----:B0-----:R-:W-:Y:S02]  /*2e030*/  SEL R5, RZ, 0x1, P1 ;  /* 0x00000001ff057807 */ /* 0x001fe40000800000 */
[----:B------:R-:W-:Y:S02]  /*2e040*/  SEL R4, R4, RZ, P1 ;  /* 0x000000ff04047207 */ /* 0x000fe40000800000 */
[----:B------:R-:W-:-:S03]  /*2e050*/  LOP3.LUT R0, R0, R5, RZ, 0x3c, !PT ;  /* 0x0000000500007212 */ /* 0x000fc600078e3cff */
[----:B------:R-:W-:Y:S01]  /*2e060*/  IMAD R3, R4, 0x8, R3 ;  /* 0x0000000804037824 */ /* 0x000fe200078e0203 */
[----:B------:R-:W-:Y:S01]  /*2e070*/  SHF.L.U32 R0, R0, 0x1f, RZ ;  /* 0x0000001f00007819 */ /* 0x000fe200000006ff */
[----:B-1----:R-:W-:Y:S06]  /*2e080*/  @!P0 BRA `(.L_x_2232) ;  /* 0x0000001800388947 */ /* 0x002fec0003800000 */
.L_x_2278:
[----:B------:R-:W1:Y:S02]  /*2e090*/  SYNCS.PHASECHK.TRANS64.TRYWAIT P0, [R3+URZ], R0 ;  /* 0x00000000030075a7 */ /* 0x000e64000800017f */
[----:B-1----:R-:W-:Y:S05]  /*2e0a0*/  @!P0 BRA `(.L_x_2233) ;  /* 0x0000001800448947 */ /* 0x002fea0003800000 */
.L_x_2279:
[----:B------:R-:W-:Y:S05]  /*2e0b0*/  @!P2 BRA `(.L_x_2234) ;  /* 0x000000000004a947 */ /* 0x000fea0003800000 */
[----:B------:R-:W-:Y:S01]  /*2e0c0*/  BPT.TRAP 0x1 ;  /* 0x000000040000795c */ /* 0x000fe20000300000 */
.L_x_2234:
[----:B-1----:R-:W-:-:S04]  /*2e0d0*/  VIADD R3, R2, 0x38860 ;  /* 0x0003886002037836 */ /* 0x002fc80000000000 */
[----:B------:R-:W-:-:S04]  /*2e0e0*/  IMAD R6, R6, 0x8, R3 ;  /* 0x0000000806067824 */ /* 0x000fc800078e0203 */
[----:B------:R-:W1:Y:S02]  /*2e0f0*/  SYNCS.PHASECHK.TRANS64.TRYWAIT P0, [R6+URZ], R7 ;  /* 0x00000007060075a7 */ /* 0x000e64000800017f */
[----:B-1----:R-:W-:Y:S05]  /*2e100*/  @!P0 BRA `(.L_x_2235) ;  /* 0x0000001800408947 */ /* 0x002fea0003800000 */
.L_x_2280:
[----:B------:R-:W-:-:S07]  /*2e110*/  IMAD R3, R4, 0x8, R3 ;  /* 0x0000000804037824 */ /* 0x000fce00078e0203 */
.L_x_2236:
[----:B--2---:R2:W3:Y:S02]  /*2e120*/  SYNCS.PHASECHK.TRANS64.TRYWAIT P0, [R3+URZ], R0 ;  /* 0x00000000030075a7 */ /* 0x0044e4000800017f */
[----:B---3--:R-:W-:Y:S05]  /*2e130*/  @!P0 NANOSLEEP.SYNCS 0x989680 ;  /* 0x009896800000895d */ /* 0x008fea0003900000 */
[----:B------:R-:W3:Y:S02]  /*2e140*/  @!P0 SYNCS.PHASECHK.TRANS64 P0, [R3+URZ], R0 ;  /* 0x00000000030085a7 */ /* 0x000ee4000800007f */
[----:B---3--:R-:W-:Y:S05]  /*2e150*/  @!P0 BRA `(.L_x_2236) ;  /* 0xfffffffc00f08947 */ /* 0x008fea000383ffff */
.L_x_1998:
[----:B------:R-:W-:Y:S05]  /*2e160*/  BSYNC B6 ;  /* 0x0000000000067941 */ /* 0x000fea0003800000 */
.L_x_1995:
[----:B------:R-:W-:Y:S05]  /*2e170*/  EXIT ;  /* 0x000000000000794d */ /* 0x000fea0003800000 */
.L_x_2026:
[----:B0-----:R0:W1:Y:S02]  /*2e180*/  SYNCS.PHASECHK.TRANS64.TRYWAIT P0, [R71+URZ+0x38800], R0 ;  /* 0x03880000470075a7 */ /* 0x001064000800017f */
[----:B-1----:R-:W-:Y:S05]  /*2e190*/  @!P0 NANOSLEEP.SYNCS 0x989680 ;  /* 0x009896800000895d */ /* 0x002fea0003900000 */
[----:B------:R-:W1:Y:S02]  /*2e1a0*/  @!P0 SYNCS.PHASECHK.TRANS64 P0, [R71+URZ+0x38800], R0 ;  /* 0x03880000470085a7 */ /* 0x000e64000800007f */
[----:B-1----:R-:W-:Y:S05]  /*2e1b0*/  @!P0 BRA `(.L_x_2026) ;  /* 0xfffffffc00f08947 */ /* 0x002fea000383ffff */
[----:B------:R-:W-:Y:S05]  /*2e1c0*/  BRA `(.L_x_2237) ;  /* 0xfffffdc4007c7947 */ /* 0x000fea000383ffff */
.L_x_2039:
[----:B-1----:R1:W2:Y:S02]  /*2e1d0*/  SYNCS.PHASECHK.TRANS64.TRYWAIT P0, [R8+URZ], R9 ;  /* 0x00000009080075a7 */ /* 0x0022a4000800017f */
[----:B--2---:R-:W-:Y:S05]  /*2e1e0*/  @!P0 NANOSLEEP.SYNCS 0x989680 ;  /* 0x009896800000895d */ /* 0x004fea0003900000 */
[----:B------:R-:W2:Y:S02]  /*2e1f0*/  @!P0 SYNCS.PHASECHK.TRANS64 P0, [R8+URZ], R9 ;  /* 0x00000009080085a7 */ /* 0x000ea4000800007f */
[----:B--2---:R-:W-:Y:S05]  /*2e200*/  @!P0 BRA `(.L_x_2039) ;  /* 0xfffffffc00f08947 */ /* 0x004fea000383ffff */
[----:B------:R-:W-:Y:S05]  /*2e210*/  BRA `(.L_x_2038) ;  /* 0xfffffdcc00587947 */ /* 0x000fea000383ffff */
.L_x_2046:
[----:B-1----:R1:W2:Y:S02]  /*2e220*/  SYNCS.PHASECHK.TRANS64.TRYWAIT P0, [R18+URZ], R19 ;  /* 0x00000013120075a7 */ /* 0x0022a4000800017f */
[----:B--2---:R-:W-:Y:S05]  /*2e230*/  @!P0 NANOSLEEP.SYNCS 0x989680 ;  /* 0x009896800000895d */ /* 0x004fea0003900000 */
[----:B------:R-:W2:Y:S02]  /*2e240*/  @!P0 SYNCS.PHASECHK.TRANS64 P0, [R18+URZ], R19 ;  /* 0x00000013120085a7 */ /* 0x000ea4000800007f */
[----:B--2---:R-:W-:Y:S05]  /*2e250*/  @!P0 BRA `(.L_x_2046) ;  /* 0xfffffffc00f08947 */ /* 0x004fea000383ffff */
[----:B------:R-:W-:Y:S05]  /*2e260*/  BRA `(.L_x_2045) ;  /* 0xfffffdd000647947 */ /* 0x000fea000383ffff */
.L_x_2075:
[----:B-1----:R1:W2:Y:S02]  /*2e270*/  SYNCS.PHASECHK.TRANS64.TRYWAIT P1, [R8+URZ], R9 ;  /* 0x00000009080075a7 */ /* 0x0022a4000802017f */
[----:B--2---:R-:W-:Y:S05]  /*2e280*/  @!P1 NANOSLEEP.SYNCS 0x989680 ;  /* 0x009896800000995d */ /* 0x004fea0003900000 */
[----:B------:R-:W2:Y:S02]  /*2e290*/  @!P1 SYNCS.PHASECHK.TRANS64 P1, [R8+URZ], R9 ;  /* 0x00000009080095a7 */ /* 0x000ea4000802007f */
[----:B--2---:R-:W-:Y:S05]  /*2e2a0*/  @!P1 BRA `(.L_x_2075) ;  /* 0xfffffffc00f09947 */ /* 0x004fea000383ffff */
[----:B------:R-:W-:Y:S05]  /*2e2b0*/  BRA `(.L_x_2074) ;  /* 0xfffffe4c008c7947 */ /* 0x000fea000383ffff */
.L_x_2082:
[----:B-1----:R1:W2:Y:S02]  /*2e2c0*/  SYNCS.PHASECHK.TRANS64.TRYWAIT P1, [R18+URZ], R19 ;  /* 0x00000013120075a7 */ /* 0x0022a4000802017f */
[----:B--2---:R-:W-:Y:S05]  /*2e2d0*/  @!P1 NANOSLEEP.SYNCS 0x989680 ;  /* 0x009896800000995d */ /* 0x004fea0003900000 */
[----:B------:R-:W2:Y:S02]  /*2e2e0*/  @!P1 SYNCS.PHASECHK.TRANS64 P1, [R18+URZ], R19 ;  /* 0x00000013120095a7 */ /* 0x000ea4000802007f */
[----:B--2---:R-:W-:Y:S05]  /*2e2f0*/  @!P1 BRA `(.L_x_2082) ;  /* 0xfffffffc00f09947 */ /* 0x004fea000383ffff */
[----:B------:R-:W-:Y:S05]  /*2e300*/  BRA `(.L_x_2081) ;  /* 0xfffffe5000987947 */ /* 0x000fea000383ffff */
.L_x_2097:
[----:B0-----:R0:W1:Y:S02]  /*2e310*/  SYNCS.PHASECHK.TRANS64.TRYWAIT P0, [R3+URZ], R6 ;  /* 0x00000006030075a7 */ /* 0x001064000800017f */
[----:B-1----:R-:W-:Y:S05]  /*2e320*/  @!P0 NANOSLEEP.SYNCS 0x989680 ;  /* 0x009896800000895d */ /* 0x002fea0003900000 */
[----:B------:R-:W1:Y:S02]  /*2e330*/  @!P0 SYNCS.PHASECHK.TRANS64 P0, [R3+URZ], R6 ;  /* 0x00000006030085a7 */ /* 0x000e64000800007f */
[----:B-1----:R-:W-:Y:S05]  /*2e340*/  @!P0 BRA `(.L_x_2097) ;  /* 0xfffffffc00f08947 */ /* 0x002fea000383ffff */
[----:B------:R-:W-:Y:S05]  /*2e350*/  BRA `(.L_x_2096) ;  /* 0xfffffebc00907947 */ /* 0x000fea000383ffff */
.L_x_2104:
[----:B-1----:R1:W2:Y:S02]  /*2e360*/  SYNCS.PHASECHK.TRANS64.TRYWAIT P0, [R6+URZ], R7 ;  /* 0x00000007060075a7 */ /* 0x0022a4000800017f */
[----:B--2---:R-:W-:Y:S05]  /*2e370*/  @!P0 NANOSLEEP.SYNCS 0x989680 ;  /* 0x009896800000895d */ /* 0x004fea0003900000 */
[----:B------:R-:W2:Y:S02]  /*2e380*/  @!P0 SYNCS.PHASECHK.TRANS64 P0, [R6+URZ], R7 ;  /* 0x00000007060085a7 */ /* 0x000ea4000800007f */
[----:B--2---:R-:W-:Y:S05]  /*2e390*/  @!P0 BRA `(.L_x_2104) ;  /* 0xfffffffc00f08947 */ /* 0x004fea000383ffff */
[----:B------:R-:W-:Y:S05]  /*2e3a0*/  BRA `(.L_x_2103) ;  /* 0xfffffec000cc7947 */ /* 0x000fea000383ffff */
.L_x_2140:
[----:B------:R-:W-:Y:S02]  /*2e3b0*/  IMAD.MOV.U32 R13, RZ, RZ, R4 ;  /* 0x000000ffff0d7224 */ /* 0x000fe400078e0004 */
[----:B------:R-:W-:Y:S02]  /*2e3c0*/  IMAD.MOV.U32 R12, RZ, RZ, RZ ;  /* 0x000000ffff0c7224 */ /* 0x000fe400078e00ff */
[----:B------:R-:W-:Y:S02]  /*2e3d0*/  IMAD.MOV.U32 R11, RZ, RZ, 0x1f ;  /* 0x0000001fff0b7424 */ /* 0x000fe400078e00ff */
[----:B------:R-:W-:-:S07]  /*2e3e0*/  IMAD.MOV.U32 R15, RZ, RZ, -0x1 ;  /* 0xffffffffff0f7424 */ /* 0x000fce00078e00ff */
[----:B0-----:R-:W-:Y:S05]  /*2e3f0*/  WARPSYNC.COLLECTIVE R15, `(.L_x_2238) ;  /* 0x000000000f087348 */ /* 0x001fea0003c00000 */
[----:B------:R1:W2:Y:S02]  /*2e400*/  SHFL.IDX P6, R14, R13, R12, R11 ;  /* 0x0000000c0d0e7389 */ /* 0x0002a400000c000b */
[----:B012---:R-:W-:Y:S01]  /*2e410*/  ENDCOLLECTIVE ;  /* 0x000000000000791b */ /* 0x007fe20003800000 */
.L_x_2238:
[----:B------:R-:W-:Y:S05]  /*2e420*/  BRA `(.L_x_2239) ;  /* 0xffffffb000647947 */ /* 0x000fea000383ffff */
.L_x_2142:
[----:B------:R-:W-:Y:S01]  /*2e430*/  BSSY B0, `(.L_x_2240) ;  /* 0x0000006000007945 */ /* 0x000fe20003800000 */
[----:B------:R-:W-:-:S07]  /*2e440*/  IMAD.MOV.U32 R15, RZ, RZ, -0x1 ;  /* 0xffffffffff0f7424 */ /* 0x000fce00078e00ff */
[----:B01----:R-:W-:Y:S05]  /*2e450*/  WARPSYNC.COLLECTIVE R15, `(.L_x_2241) ;  /* 0x000000000f0c7348 */ /* 0x003fea0003c00000 */
[----:B------:R-:W-:Y:S02]  /*2e460*/  ELECT P6, UR62, PT ;  /* 0x00000000003e782f */ /* 0x000fe400038c0000 */
[----:B------:R-:W-:Y:S01]  /*2e470*/  MOV R14, UR62 ;  /* 0x0000003e000e7c02 */ /* 0x000fe20008000f00 */
[----:B01----:R-:W-:Y:S10]  /*2e480*/  ENDCOLLECTIVE ;  /* 0x000000000000791b */ /* 0x003ff40003800000 */
.L_x_2241:
[----:B------:R-:W-:Y:S05]  /*2e490*/  BSYNC B0 ;  /* 0x0000000000007941 */ /* 0x000fea0003800000 */
.L_x_2240:
[----:B------:R-:W-:Y:S05]  /*2e4a0*/  BRA `(.L_x_2242) ;  /* 0xffffffb000687947 */ /* 0x000fea000383ffff */
.L_x_2144:
[----:B--2---:R-:W-:-:S04]  /*2e4b0*/  IMAD.U32 R3, RZ, RZ, UR38 ;  /* 0x00000026ff037e24 */ /* 0x004fc8000f8e00ff */
[----:B------:R2:W3:Y:S03]  /*2e4c0*/  SYNCS.PHASECHK.TRANS64.TRYWAIT P0, [R3+URZ+0x38840], R0 ;  /* 0x03884000030075a7 */ /* 0x0004e6000800017f */
[----:B---3--:R-:W-:Y:S05]  /*2e4d0*/  @!P0 NANOSLEEP.SYNCS 0x989680 ;  /* 0x009896800000895d */ /* 0x008fea0003900000 */
[----:B------:R-:W3:Y:S02]  /*2e4e0*/  @!P0 SYNCS.PHASECHK.TRANS64 P0, [R3+URZ+0x38840], R0 ;  /* 0x03884000030085a7 */ /* 0x000ee4000800007f */
[----:B---3--:R-:W-:Y:S05]  /*2e4f0*/  @!P0 BRA `(.L_x_2144) ;  /* 0xfffffffc00ec8947 */ /* 0x008fea000383ffff */
[----:B------:R-:W-:Y:S05]  /*2e500*/  BRA `(.L_x_2243) ;  /* 0xffffffb000c47947 */ /* 0x000fea000383ffff */
.L_x_2147:
[----:B------:R-:W-:Y:S02]  /*2e510*/  IMAD.MOV.U32 R13, RZ, RZ, R3 ;  /* 0x000000ffff0d7224 */ /* 0x000fe400078e0003 */
[----:B------:R-:W-:Y:S02]  /*2e520*/  IMAD.MOV.U32 R12, RZ, RZ, RZ ;  /* 0x000000ffff0c7224 */ /* 0x000fe400078e00ff */
[----:B------:R-:W-:Y:S02]  /*2e530*/  IMAD.MOV.U32 R11, RZ, RZ, 0x181f ;  /* 0x0000181fff0b7424 */ /* 0x000fe400078e00ff */
[----:B------:R-:W-:Y:S02]  /*2e540*/  IMAD.MOV.U32 R15, RZ, RZ, -0x1 ;  /* 0xffffffffff0f7424 */ /* 0x000fe400078e00ff */
[----:B------:R-:W-:-:S07]  /*2e550*/  VIADD R10, R6, UR39 ;  /* 0x00000027060a7c36 */ /* 0x000fce0008000000 */
[----:B------:R-:W-:Y:S05]  /*2e560*/  WARPSYNC.COLLECTIVE R15, `(.L_x_2244) ;  /* 0x000000000f087348 */ /* 0x000fea0003c00000 */
[----:B------:R0:W1:Y:S02]  /*2e570*/  SHFL.IDX P6, R14, R13, R12, R11 ;  /* 0x0000000c0d0e7389 */ /* 0x00006400000c000b */
[----:B01----:R-:W-:Y:S01]  /*2e580*/  ENDCOLLECTIVE ;  /* 0x000000000000791b */ /* 0x003fe20003800000 */
.L_x_2244:
[----:B------:R0:W-:Y:S01]  /*2e590*/  STL [R1+0x440], R10 ;  /* 0x0004400a01007387 */ /* 0x0001e20000100800 */
[----:B------:R-:W-:Y:S02]  /*2e5a0*/  IMAD.MOV.U32 R13, RZ, RZ, R0 ;  /* 0x000000ffff0d7224 */ /* 0x000fe400078e0000 */
[----:B------:R-:W-:-:S07]  /*2e5b0*/  IMAD.MOV.U32 R4, RZ, RZ, R14 ;  /* 0x000000ffff047224 */ /* 0x000fce00078e000e */
[----:B0-----:R-:W-:Y:S05]  /*2e5c0*/  WARPSYNC.COLLECTIVE R15, `(.L_x_2245) ;  /* 0x000000000f087348 */ /* 0x001fea0003c00000 */
[----:B------:R1:W2:Y:S02]  /*2e5d0*/  SHFL.IDX P6, R14, R13, R12, R11 ;  /* 0x0000000c0d0e7389 */ /* 0x0002a400000c000b */
[----:B012---:R-:W-:Y:S01]  /*2e5e0*/  ENDCOLLECTIVE ;  /* 0x000000000000791b */ /* 0x007fe20003800000 */
.L_x_2245:
[----:B------:R-:W-:Y:S02]  /*2e5f0*/  ULDC UR4, c[0x0][0x288] ;  /* 0x0000a20000047ab9 */ /* 0x000fe40000000800 */
[----:B------:R-:W-:Y:S02]  /*2e600*/  IMAD R2, R7, UR4, RZ ;  /* 0x0000000407027c24 */ /* 0x000fe4000f8e02ff */
[----:B------:R-:W-:-:S03]  /*2e610*/  VIADD R7, R10, 0x10 ;  /* 0x000000100a077836 */ /* 0x000fc60000000000 */
[----:B------:R-:W-:Y:S02]  /*2e620*/  ISETP.GE.AND P1, PT, R10, R2, PT ;  /* 0x000000020a00720c */ /* 0x000fe40003f26270 */
[----:B------:R0:W-:Y:S01]  /*2e630*/  STL [R1+0x460], R7 ;  /* 0x0004600701007387 */ /* 0x0001e20000100800 */
[----:B------:R-:W-:Y:S02]  /*2e640*/  IMAD.MOV.U32 R13, RZ, RZ, R3 ;  /* 0x000000ffff0d7224 */ /* 0x000fe400078e0003 */
[----:B------:R-:W-:-:S08]  /*2e650*/  IMAD.MOV.U32 R12, RZ, RZ, 0x1 ;  /* 0x00000001ff0c7424 */ /* 0x000fd000078e00ff */
[----:B------:R-:W-:Y:S01]  /*2e660*/  @!P1 LEA R6, R8, UR38, 0x1 ;  /* 0x0000002608069c11 */ /* 0x000fe2000f8e08ff */
[----:B0-----:R-:W-:-:S07]  /*2e670*/  IMAD.MOV.U32 R5, RZ, RZ, R14 ;  /* 0x000000ffff057224 */ /* 0x001fce00078e000e */
[----:B------:R-:W-:Y:S05]  /*2e680*/  WARPSYNC.COLLECTIVE R15, `(.L_x_2246) ;  /* 0x000000000f087348 */ /* 0x000fea0003c00000 */
[----:B------:R0:W1:Y:S02]  /*2e690*/  SHFL.IDX P6, R14, R13, R12, R11 ;  /* 0x0000000c0d0e7389 */ /* 0x00006400000c000b */
[----:B01----:R-:W-:Y:S01]  /*2e6a0*/  ENDCOLLECTIVE ;  /* 0x000000000000791b */ /* 0x003fe20003800000 */
.L_x_2246:
        /* <DEDUP_REMOVED lines=11> */
[----:B------:R-:W-:-:S05]  /*2e760*/  VIADD R7, R10, 0x20 ;  /* 0x000000200a077836 */ /* 0x000fca0000000000 */
[----:B------:R1:W-:Y:S01]  /*2e770*/  STL [R1+0x464], R7 ;  /* 0x0004640701007387 */ /* 0x0003e20000100800 */
[----:B0-----:R-:W-:-:S07]  /*2e780*/  IMAD.MOV.U32 R4, RZ, RZ, R14 ;  /* 0x000000ffff047224 */ /* 0x001fce00078e000e */
[----:B-1----:R-:W-:Y:S05]  /*2e790*/  WARPSYNC.COLLECTIVE R15, `(.L_x_2247) ;  /* 0x000000000f087348 */ /* 0x002fea0003c00000 */
[----:B------:R0:W2:Y:S02]  /*2e7a0*/  SHFL.IDX P6, R14, R13, R12, R11 ;  /* 0x0000000c0d0e7389 */ /* 0x0000a400000c000b */
[----:B012---:R-:W-:Y:S01]  /*2e7b0*/  ENDCOLLECTIVE ;  /* 0x000000000000791b */ /* 0x007fe20003800000 */
.L_x_2247:
[----:B------:R-:W-:Y:S01]  /*2e7c0*/  @!P1 LEA R6, R8, UR38, 0x1 ;  /* 0x0000002608069c11 */ /* 0x000fe2000f8e08ff */
[----:B------:R-:W-:Y:S02]  /*2e7d0*/  IMAD.MOV.U32 R13, RZ, RZ, R3 ;  /* 0x000000ffff0d7224 */ /* 0x000fe400078e0003 */
[----:B------:R-:W-:Y:S02]  /*2e7e0*/  IMAD.MOV.U32 R12, RZ, RZ, 0x2 ;  /* 0x00000002ff0c7424 */ /* 0x000fe400078e00ff */
[----:B------:R-:W-:-:S07]  /*2e7f0*/  IMAD.MOV.U32 R5, RZ, RZ, R14 ;  /* 0x000000ffff057224 */ /* 0x000fce00078e000e */
[----:B------:R-:W-:Y:S05]  /*2e800*/  WARPSYNC.COLLECTIVE R15, `(.L_x_2248) ;  /* 0x000000000f087348 */ /* 0x000fea0003c00000 */
[----:B------:R0:W1:Y:S02]  /*2e810*/  SHFL.IDX P6, R14, R13, R12, R11 ;  /* 0x0000000c0d0e7389 */ /* 0x00006400000c000b */
[----:B01----:R-:W-:Y:S01]  /*2e820*/  ENDCOLLECTIVE ;  /* 0x000000000000791b */ /* 0x003fe20003800000 */
.L_x_2248:
        /* <DEDUP_REMOVED lines=15> */
.L_x_2249:
[----:B------:R-:W-:Y:S01]  /*2e920*/  @!P1 LEA R6, R8, UR38, 0x1 ;  /* 0x0000002608069c11 */ /* 0x000fe2000f8e08ff */
[----:B------:R-:W-:Y:S02]  /*2e930*/  IMAD.MOV.U32 R13, RZ, RZ, R3 ;  /* 0x000000ffff0d7224 */ /* 0x000fe400078e0003 */
[----:B------:R-:W-:Y:S02]  /*2e940*/  IMAD.MOV.U32 R12, RZ, RZ, 0x3 ;  /* 0x00000003ff0c7424 */ /* 0x000fe400078e00ff */
[----:B------:R-:W-:-:S07]  /*2e950*/  IMAD.MOV.U32 R5, RZ, RZ, R14 ;  /* 0x000000ffff057224 */ /* 0x000fce00078e000e */
[----:B------:R-:W-:Y:S05]  /*2e960*/  WARPSYNC.COLLECTIVE R15, `(.L_x_2250) ;  /* 0x000000000f087348 */ /* 0x000fea0003c00000 */
[----:B------:R0:W1:Y:S02]  /*2e970*/  SHFL.IDX P6, R14, R13, R12, R11 ;  /* 0x0000000c0d0e7389 */ /* 0x00006400000c000b */
[----:B01----:R-:W-:Y:S01]  /*2e980*/  ENDCOLLECTIVE ;  /* 0x000000000000791b */ /* 0x003fe20003800000 */
.L_x_2250:
        /* <DEDUP_REMOVED lines=10> */
.L_x_2251:
[----:B------:R-:W-:Y:S01]  /*2ea30*/  @!PT LDS RZ, [RZ] ;  /* 0x00000000fffff984 */ /* 0x000fe20000000800 */
[----:B------:R-:W-:Y:S01]  /*2ea40*/  @!PT LDS RZ, [RZ] ;  /* 0x00000000fffff984 */ /* 0x000fe20000000800 */
[----:B------:R-:W-:Y:S01]  /*2ea50*/  @!PT LDS RZ, [RZ] ;  /* 0x00000000fffff984 */ /* 0x000fe20000000800 */
[----:B------:R0:W-:Y:S01]  /*2ea60*/  @!P1 LDGSTS.E.BYPASS.LTC128B.128 [R6+0x21400], desc[UR44][R4.64], !P0 ;  /* 0x2140000004069fae */ /* 0x0001e2000c101d6c */
[----:B------:R-:W-:Y:S01]  /*2ea70*/  IMAD.MOV.U32 R0, RZ, RZ, R14 ;  /* 0x000000ffff007224 */ /* 0x000fe200078e000e */
[----:B------:R-:W-:Y:S06]  /*2ea80*/  BRA `(.L_x_2252) ;  /* 0xffffffb4009c7947 */ /* 0x000fec000383ffff */
.L_x_2149:
        /* <DEDUP_REMOVED lines=8> */
.L_x_2254:
[----:B------:R-:W-:Y:S05]  /*2eb10*/  BSYNC B0 ;  /* 0x0000000000007941 */ /* 0x000fea0003800000 */
.L_x_2253:
[----:B------:R-:W0:Y:S01]  /*2eb20*/  S2R R3, SR_TID.X ;  /* 0x0000000000037919 */ /* 0x000e220000002100 */
[----:B------:R-:W-:-:S05]  /*2eb30*/  LOP3.LUT R8, R8, 0x7f, RZ, 0xc0, !PT ;  /* 0x0000007f08087812 */ /* 0x000fca00078ec0ff */
[----:B------:R-:W-:Y:S02]  /*2eb40*/  IMAD.SHL.U32 R9, R8, 0x8, RZ ;  /* 0x0000000808097824 */ /* 0x000fe400078e00ff */
[----:B------:R-:W-:Y:S02]  /*2eb50*/  IMAD.MOV.U32 R13, RZ, RZ, R0 ;  /* 0x000000ffff0d7224 */ /* 0x000fe400078e0000 */
[----:B------:R-:W-:Y:S02]  /*2eb60*/  IMAD.MOV.U32 R12, RZ, RZ, RZ ;  /* 0x000000ffff0c7224 */ /* 0x000fe400078e00ff */
[----:B------:R-:W-:Y:S02]  /*2eb70*/  IMAD.MOV.U32 R11, RZ, RZ, 0x181f ;  /* 0x0000181fff0b7424 */ /* 0x000fe400078e00ff */
[----:B------:R-:W-:Y:S02]  /*2eb80*/  IMAD.MOV.U32 R15, RZ, RZ, -0x1 ;  /* 0xffffffffff0f7424 */ /* 0x000fe400078e00ff */
[----:B------:R-:W-:-:S07]  /*2eb90*/  IMAD.MOV.U32 R2, RZ, RZ, R14 ;  /* 0x000000ffff027224 */ /* 0x000fce00078e000e */
[----:B0-----:R-:W-:Y:S05]  /*2eba0*/  WARPSYNC.COLLECTIVE R15, `(.L_x_2255) ;  /* 0x000000000f087348 */ /* 0x001fea0003c00000 */
[----:B------:R1:W2:Y:S02]  /*2ebb0*/  SHFL.IDX P6, R14, R13, R12, R11 ;  /* 0x0000000c0d0e7389 */ /* 0x0002a400000c000b */
[----:B012---:R-:W-:Y:S01]  /*2ebc0*/  ENDCOLLECTIVE ;  /* 0x000000000000791b */ /* 0x007fe20003800000 */
.L_x_2255:
[----:B------:R-:W-:Y:S01]  /*2ebd0*/  ULDC UR4, c[0x0][0x288] ;  /* 0x0000a20000047ab9 */ /* 0x000fe20000000800 */
[----:B------:R-:W-:Y:S01]  /*2ebe0*/  IMAD.SHL.U32 R8, R3, 0x8, RZ ;  /* 0x0000000803087824 */ /* 0x000fe200078e00ff */
[----:B------:R-:W2:Y:S04]  /*2ebf0*/  LDL.LU R11, [R1+0x440] ;  /* 0x00044000010b7983 */ /* 0x000ea80000300800 */
[----:B------:R-:W-:-:S04]  /*2ec00*/  LOP3.LUT R8, R8, 0x1f8, RZ, 0xc0, !PT ;  /* 0x000001f808087812 */ /* 0x000fc800078ec0ff */
[----:B------:R-:W-:-:S04]  /*2ec10*/  LOP3.LUT R8, R8, 0x38, R3, 0x78, !PT ;  /* 0x0000003808087812 */ /* 0x000fc800078e7803 */
[----:B------:R-:W-:Y:S02]  /*2ec20*/  LOP3.LUT R8, R8, 0x200, R9, 0xf8, !PT ;  /* 0x0000020008087812 */ /* 0x000fe400078ef809 */
[----:B------:R-:W3:Y:S03]  /*2ec30*/  LDL.LU R9, [R1+0x460] ;  /* 0x0004600001097983 */ /* 0x000ee60000300800 */
[----:B------:R-:W-:Y:S02]  /*2ec40*/  IMAD.MOV.U32 R3, RZ, RZ, R8 ;  /* 0x000000ffff037224 */ /* 0x000fe400078e0008 */
[----:B------:R-:W4:Y:S01]  /*2ec50*/  LDL.LU R8, [R1+0x464] ;  /* 0x0004640001087983 */ /* 0x000f220000300800 */
[----:B------:R-:W-:Y:S01]  /*2ec60*/  IMAD R7, R7, UR4, RZ ;  /* 0x0000000407077c24 */ /* 0x000fe2000f8e02ff */
[----:B------:R-:W-:Y:S01]  /*2ec70*/  LOP3.LUT R17, R17, 0xffffdfff, RZ, 0xc0, !PT ;  /* 0xffffdfff11117812 */ /* 0x000fe200078ec0ff */
[----:B------:R-:W-:-:S02]  /*2ec80*/  IMAD.MOV.U32 R15, RZ, RZ, R3 ;  /* 0x000000ffff0f7224 */ /* 0x000fc400078e0003 */
[----:B------:R-:W-:Y:S01]  /*2ec90*/  IMAD.MOV.U32 R3, RZ, RZ, R14 ;  /* 0x000000ffff037224 */ /* 0x000fe200078e000e */
[----:B------:R-:W-:-:S04]  /*2eca0*/  @P1 LOP3.LUT R17, R17, 0x2000, RZ, 0xfc, !PT ;  /* 0x0000200011111812 */ /* 0x000fc800078efcff */
[C---:B------:R-:W-:Y:S02]  /*2ecb0*/  LOP3.LUT P1, RZ, R17.reuse, 0x10, RZ, 0xc0, !PT ;  /* 0x0000001011ff7812 */ /* 0x040fe4000782c0ff */
[----:B------:R-:W-:Y:S01]  /*2ecc0*/  LOP3.LUT R17, R17, 0xffffefff, RZ, 0xc0, !PT ;  /* 0xffffefff11117812 */ /* 0x000fe200078ec0ff */
[----:B------:R-:W-:Y:S02]  /*2ecd0*/  IMAD.MOV.U32 R13, RZ, RZ, R6 ;  /* 0x000000ffff0d7224 */ /* 0x000fe400078e0006 */
[----:B------:R-:W-:Y:S01]  /*2ece0*/  IMAD.MOV.U32 R12, RZ, RZ, 0x1 ;  /* 0x00000001ff0c7424 */ /* 0x000fe200078e00ff */
[----:B--2---:R-:W-:-:S13]  /*2ecf0*/  ISETP.GE.AND P4, PT, R11, R7, PT ;  /* 0x000000070b00720c */ /* 0x004fda0003f86270 */
[----:B------:R-:W-:Y:S02]  /*2ed00*/  @!P4 LEA R3, P6, R10, R3, 0x1 ;  /* 0x000000030a03c211 */ /* 0x000fe400078c08ff */
[----:B----4-:R-:W-:-:S03]  /*2ed10*/  ISETP.GE.AND P3, PT, R8, R7, PT ;  /* 0x000000070800720c */ /* 0x010fc60003f66270 */
[----:B------:R-:W-:-:S05]  /*2ed20*/  @!P4 IMAD.X R2, RZ, RZ, R2, P6 ;  /* 0x000000ffff02c224 */ /* 0x000fca00030e0602 */
[----:B------:R-:W-:-:S05]  /*2ed30*/  @!P4 LOP3.LUT R3, R3, R2, RZ, 0x3c, !PT ;  /* 0x000000020303c212 */ /* 0x000fca00078e3cff */
[----:B------:R-:W-:-:S04]  /*2ed40*/  @P3 LOP3.LUT R17, R17, 0x1000, RZ, 0xfc, !PT ;  /* 0x0000100011113812 */ /* 0x000fc800078efcff */
[----:B------:R-:W-:Y:S02]  /*2ed50*/  LOP3.LUT P6, RZ, R17, 0x8, RZ, 0xc0, !PT ;  /* 0x0000000811ff7812 */ /* 0x000fe400078cc0ff */
[----:B------:R-:W-:Y:S02]  /*2ed60*/  @!P4 LOP3.LUT R2, R3, R2, RZ, 0x3c, !PT ;  /* 0x000000020302c212 */ /* 0x000fe400078e3cff */
[----:B---3--:R-:W-:Y:S02]  /*2ed70*/  ISETP.GE.AND P2, PT, R9, R7, PT ;  /* 0x000000070900720c */ /* 0x008fe40003f46270 */
[----:B------:R-:W-:Y:S02]  /*2ed80*/  @!P4 LOP3.LUT R8, R4, 0x40, RZ, 0xc0, !PT ;  /* 0x000000400408c812 */ /* 0x000fe400078ec0ff */
[----:B------:R-:W-:Y:S02]  /*2ed90*/  @!P4 LEA R9, R15, UR38, 0x1 ;  /* 0x000000260f09cc11 */ /* 0x000fe4000f8e08ff */
[----:B------:R-:W-:-:S02]  /*2eda0*/  @!P4 LOP3.LUT R3, R3, R2, RZ, 0x3c, !PT ;  /* 0x000000020303c212 */ /* 0x000fc400078e3cff */
[C---:B------:R-:W-:Y:S02]  /*2edb0*/  LOP3.LUT P3, RZ, R17.reuse, 0x4, RZ, 0xc0, !PT ;  /* 0x0000000411ff7812 */ /* 0x040fe4000786c0ff */
        /* <DEDUP_REMOVED lines=23> */
.L_x_2256:
[----:B------:R-:W-:Y:S02]  /*2ef30*/  IMAD.MOV.U32 R13, RZ, RZ, R0 ;  /* 0x000000ffff0d7224 */ /* 0x000fe400078e0000 */
[----:B------:R-:W-:-:S07]  /*2ef40*/  IMAD.MOV.U32 R8, RZ, RZ, R14 ;  /* 0x000000ffff087224 */ /* 0x000fce00078e000e */
[----:B------:R-:W-:Y:S05]  /*2ef50*/  WARPSYNC.COLLECTIVE R15, `(.L_x_2257) ;  /* 0x000000000f087348 */ /* 0x000fea0003c00000 */
[----:B------:R0:W1:Y:S02]  /*2ef60*/  SHFL.IDX P6, R14, R13, R12, R11 ;  /* 0x0000000c0d0e7389 */ /* 0x00006400000c000b */
[----:B01----:R-:W-:Y:S01]  /*2ef70*/  ENDCOLLECTIVE ;  /* 0x000000000000791b */ /* 0x003fe20003800000 */
.L_x_2257:
[----:B------:R-:W-:Y:S02]  /*2ef80*/  @!P2 LEA R21, R9, UR38, 0x1 ;  /* 0x000000260915ac11 */ /* 0x000fe4000f8e08ff */
[----:B------:R-:W-:-:S05]  /*2ef90*/  @!P2 LEA R10, P4, R10, R14, 0x1 ;  /* 0x0000000e0a0aa211 */ /* 0x000fca00078808ff */
[----:B------:R-:W-:Y:S01]  /*2efa0*/  @!P2 IMAD.X R14, RZ, RZ, R8, P4 ;  /* 0x000000ffff0ea224 */ /* 0x000fe200020e0608 */
[C---:B------:R-:W-:Y:S02]  /*2efb0*/  LOP3.LUT P4, RZ, R17.reuse, 0x10, RZ, 0xc0, !PT ;  /* 0x0000001011ff7812 */ /* 0x040fe4000788c0ff */
[----:B------:R-:W-:Y:S02]  /*2efc0*/  LOP3.LUT P6, RZ, R17, 0x8, RZ, 0xc0, !PT ;  /* 0x0000000811ff7812 */ /* 0x000fe400078cc0ff */
[----:B------:R-:W-:Y:S01]  /*2efd0*/  @!P2 LOP3.LUT R8, R4, 0x40, RZ, 0xc0, !PT ;  /* 0x000000400408a812 */ /* 0x000fe200078ec0ff */
[----:B------:R-:W-:Y:S02]  /*2efe0*/  @!P2 IMAD.MOV.U32 R2, RZ, RZ, R10 ;  /* 0x000000ffff02a224 */ /* 0x000fe400078e000a */
[----:B------:R-:W-:Y:S01]  /*2eff0*/  @!P2 IMAD.MOV.U32 R3, RZ, RZ, R14 ;  /* 0x000000ffff03a224 */ /* 0x000fe200078e000e */
[----:B------:R-:W-:Y:S01]  /*2f000*/  @!P2 SHF.R.U32.HI R8, RZ, 0x2, R8 ;  /* 0x00000002ff08a819 */ /* 0x000fe20000011608 */
[----:B------:R-:W-:-:S02]  /*2f010*/  IMAD.MOV.U32 R13, RZ, RZ, R6 ;  /* 0x000000ffff0d7224 */ /* 0x000fc400078e0006 */
[----:B------:R-:W-:Y:S02]  /*2f020*/  IMAD.MOV.U32 R12, RZ, RZ, 0x2 ;  /* 0x00000002ff0c7424 */ /* 0x000fe400078e00ff */
[----:B------:R-:W-:Y:S01]  /*2f030*/  @!PT LDS RZ, [RZ] ;  /* 0x00000000fffff984 */ /* 0x000fe20000000800 */
[----:B------:R-:W-:Y:S01]  /*2f040*/  @!PT LDS RZ, [RZ] ;  /* 0x00000000fffff984 */ /* 0x000fe20000000800 */
[----:B------:R-:W-:Y:S01]  /*2f050*/  @!PT LDS RZ, [RZ] ;  /* 0x00000000fffff984 */ /* 0x000fe20000000800 */
[----:B------:R0:W-:Y:S01]  /*2f060*/  @!P2 LDGSTS.E.BYPASS.LTC128B.128 [R21+0x26c00], desc[UR44][R2.64], !P4 ;  /* 0x26c000000215afae */ /* 0x0001e2000e101d6c */
[----:B------:R-:W-:-:S03]  /*2f070*/  @!P2 ISETP.NE.U32.AND P4, PT, R8, RZ, PT ;  /* 0x000000ff0800a20c */ /* 0x000fc60003f85070 */
[----:B------:R0:W-:Y:S01]  /*2f080*/  @!P2 LDGSTS.E.BYPASS.LTC128B.128 [R21+0x28c00], desc[UR44][R2.64+0x80], !P6 ;  /* 0x28c000800215afae */ /* 0x0001e2000f101d6c */
[----:B------:R-:W-:-:S09]  /*2f090*/  @!P2 LOP3.LUT R8, R5, 0x80, RZ, 0xc0, !PT ;  /* 0x000000800508a812 */ /* 0x000fd200078ec0ff */
[----:B0-----:R-:W-:Y:S05]  /*2f0a0*/  WARPSYNC.COLLECTIVE R15, `(.L_x_2258) ;  /* 0x000000000f087348 */ /* 0x001fea0003c00000 */
[----:B------:R1:W2:Y:S02]  /*2f0b0*/  SHFL.IDX P6, R14, R13, R12, R11 ;  /* 0x0000000c0d0e7389 */ /* 0x0002a400000c000b */
[----:B012---:R-:W-:Y:S01]  /*2f0c0*/  ENDCOLLECTIVE ;  /* 0x000000000000791b */ /* 0x007fe20003800000 */
.L_x_2258:
[----:B------:R-:W-:Y:S01]  /*2f0d0*/  @!P2 SHF.R.U32.HI R8, RZ, 0x3, R8 ;  /* 0x00000003ff08a819 */ /* 0x000fe20000011608 */
[----:B------:R-:W-:Y:S01]  /*2f0e0*/  @!PT LDS RZ, [RZ] ;  /* 0x00000000fffff984 */ /* 0x000fe20000000800 */
[----:B------:R-:W-:Y:S01]  /*2f0f0*/  @!PT LDS RZ, [RZ] ;  /* 0x00000000fffff984 */ /* 0x000fe20000000800 */
[----:B------:R-:W-:Y:S01]  /*2f100*/  @!PT LDS RZ, [RZ] ;  /* 0x00000000fffff984 */ /* 0x000fe20000000800 */
[----:B------:R-:W-:Y:S04]  /*2f110*/  @!P2 LDGSTS.E.BYPASS.LTC128B.128 [R21+0x2ac00], desc[UR44][R2.64+0x100], !P3 ;  /* 0x2ac001000215afae */ /* 0x000fe8000d901d6c */
[----:B------:R-:W-:Y:S04]  /*2f120*/  @!P2 LDGSTS.E.BYPASS.LTC128B.128 [R21+0x2cc00], desc[UR44][R2.64+0x180], !P5 ;  /* 0x2cc001800215afae */ /* 0x000fe8000e901d6c */
[----:B------:R-:W-:Y:S04]  /*2f130*/  @!P2 LDGSTS.E.BYPASS.LTC128B.128 [R21+0x2ec00], desc[UR44][R2.64+0x200], !P0 ;  /* 0x2ec002000215afae */ /* 0x000fe8000c101d6c */
[----:B------:R-:W-:Y:S04]  /*2f140*/  @!P2 LDGSTS.E.BYPASS.LTC128B.128 [R21+0x30c00], desc[UR44][R2.64+0x280], !P1 ;  /* 0x30c002800215afae */ /* 0x000fe8000c901d6c */
[----:B------:R-:W-:Y:S01]  /*2f150*/  @!P2 LDGSTS.E.BYPASS.LTC128B.128 [R21+0x32c00], desc[UR44][R2.64+0x300], P4 ;  /* 0x32c003000215afae */ /* 0x000fe2000a101d6c */
[----:B------:R-:W-:Y:S01]  /*2f160*/  @!P2 ISETP.NE.U32.AND P4, PT, R8, RZ, PT ;  /* 0x000000ff0800a20c */ /* 0x000fe20003f85070 */
[----:B------:R-:W0:Y:S01]  /*2f170*/  S2R R10, SR_TID.X ;  /* 0x00000000000a7919 */ /* 0x000e220000002100 */
[----:B------:R-:W-:-:S11]  /*2f180*/  IMAD.MOV.U32 R13, RZ, RZ, R0 ;  /* 0x000000ffff0d7224 */ /* 0x000fd600078e0000 */
[----:B------:R1:W-:Y:S02]  /*2f190*/  @!P2 LDGSTS.E.BYPASS.LTC128B.128 [R21+0x34c00], desc[UR44][R2.64+0x380], P4 ;  /* 0x34c003800215afae */ /* 0x0003e4000a101d6c */
[----:B-1----:R-:W-:-:S07]  /*2f1a0*/  IMAD.MOV.U32 R2, RZ, RZ, R14 ;  /* 0x000000ffff027224 */ /* 0x002fce00078e000e */
[----:B0-----:R-:W-:Y:S05]  /*2f1b0*/  WARPSYNC.COLLECTIVE R15, `(.L_x_2259) ;  /* 0x000000000f087348 */ /* 0x001fea0003c00000 */
[----:B------:R1:W2:Y:S02]  /*2f1c0*/  SHFL.IDX P6, R14, R13, R12, R11 ;  /* 0x0000000c0d0e7389 */ /* 0x0002a400000c000b */
[----:B012---:R-:W-:Y:S01]  /*2f1d0*/  ENDCOLLECTIVE ;  /* 0x000000000000791b */ /* 0x007fe20003800000 */
.L_x_2259:
[----:B------:R-:W-:Y:S01]  /*2f1e0*/  LOP3.LUT P3, RZ, R17, 0x1000, RZ, 0xc0, !PT ;  /* 0x0000100011ff7812 */ /* 0x000fe2000786c0ff */
[----:B------:R-:W-:-:S05]  /*2f1f0*/  IMAD.SHL.U32 R10, R10, 0x8, RZ ;  /* 0x000000080a0a7824 */ /* 0x000fca00078e00ff */
[----:B------:R-:W-:Y:S01]  /*2f200*/  LOP3.LUT R10, R10, 0x38, RZ, 0xc0, !PT ;  /* 0x000000380a0a7812 */ /* 0x000fe200078ec0ff */
[----:B------:R-:W-:-:S06]  /*2f210*/  IMAD.MOV.U32 R3, RZ, RZ, R14 ;  /* 0x000000ffff037224 */ /* 0x000fcc00078e000e */
[----:B------:R-:W-:-:S05]  /*2f220*/  @!P3 LEA R3, P4, R10, R3, 0x1 ;  /* 0x000000030a03b211 */ /* 0x000fca00078808ff */
[----:B------:R-:W-:Y:S01]  /*2f230*/  @!P3 IMAD.X R2, RZ, RZ, R2, P4 ;  /* 0x000000ffff02b224 */ /* 0x000fe200020e0602 */
[C---:B------:R-:W-:Y:S02]  /*2f240*/  LOP3.LUT P4, RZ, R17.reuse, 0x10, RZ, 0xc0, !PT ;  /* 0x0000001011ff7812 */ /* 0x040fe4000788c0ff */
[----:B------:R-:W-:Y:S02]  /*2f250*/  LOP3.LUT P6, RZ, R17, 0x8, RZ, 0xc0, !PT ;  /* 0x0000000811ff7812 */ /* 0x000fe400078cc0ff */
[-C--:B------:R-:W-:Y:S02]  /*2f260*/  @!P3 LOP3.LUT R3, R3, R2.reuse, RZ, 0x3c, !PT ;  /* 0x000000020303b212 */ /* 0x080fe400078e3cff */
[----:B------:R-:W-:Y:S02]  /*2f270*/  @!P3 LOP3.LUT R8, R4, 0x40, RZ, 0xc0, !PT ;  /* 0x000000400408b812 */ /* 0x000fe400078ec0ff */
[----:B------:R-:W-:Y:S02]  /*2f280*/  @!P3 LOP3.LUT R2, R3, R2, RZ, 0x3c, !PT ;  /* 0x000000020302b212 */ /* 0x000fe400078e3cff */
[----:B------:R-:W-:-:S02]  /*2f290*/  @!P3 LEA R9, R9, UR38, 0x1 ;  /* 0x000000260909bc11 */ /* 0x000fc4000f8e08ff */
[----:B------:R-:W-:Y:S01]  /*2f2a0*/  @!P3 LOP3.LUT R3, R3, R2, RZ, 0x3c, !PT ;  /* 0x000000020303b212 */ /* 0x000fe200078e3cff */
[----:B------:R-:W-:Y:S01]  /*2f2b0*/  IMAD.MOV.U32 R13, RZ, RZ, R6 ;  /* 0x000000ffff0d7224 */ /* 0x000fe200078e0006 */
[----:B------:R-:W-:Y:S01]  /*2f2c0*/  LOP3.LUT P2, RZ, R17, 0x4, RZ, 0xc0, !PT ;  /* 0x0000000411ff7812 */ /* 0x000fe2000784c0ff */
[----:B------:R-:W-:Y:S01]  /*2f2d0*/  IMAD.MOV.U32 R12, RZ, RZ, 0x3 ;  /* 0x00000003ff0c7424 */ /* 0x000fe200078e00ff */
[----:B------:R-:W-:Y:S01]  /*2f2e0*/  @!P3 SHF.R.U32.HI R8, RZ, 0x2, R8 ;  /* 0x00000002ff08b819 */ /* 0x000fe20000011608 */
[----:B------:R-:W-:Y:S01]  /*2f2f0*/  @!PT LDS RZ, [RZ] ;  /* 0x00000000fffff984 */ /* 0x000fe20000000800 */
[----:B------:R-:W-:Y:S01]  /*2f300*/  @!PT LDS RZ, [RZ] ;  /* 0x00000000fffff984 */ /* 0x000fe20000000800 */
[----:B------:R-:W-:Y:S01]  /*2f310*/  @!PT LDS RZ, [RZ] ;  /* 0x00000000fffff984 */ /* 0x000fe20000000800 */
[----:B------:R0:W-:Y:S03]  /*2f320*/  @!P3 LDGSTS.E.BYPASS.LTC128B.128 [R9+0x27400], desc[UR44][R2.64], !P4 ;  /* 0x274000000209bfae */ /* 0x0001e6000e101d6c */
[----:B------:R-:W-:Y:S01]  /*2f330*/  @!P3 ISETP.NE.U32.AND P4, PT, R8, RZ, PT ;  /* 0x000000ff0800b20c */ /* 0x000fe20003f85070 */
[----:B------:R0:W-:-:S12]  /*2f340*/  @!P3 LDGSTS.E.BYPASS.LTC128B.128 [R9+0x29400], desc[UR44][R2.64+0x80], !P6 ;  /* 0x294000800209bfae */ /* 0x0001d8000f101d6c */
[----:B0-----:R-:W-:Y:S05]  /*2f350*/  WARPSYNC.COLLECTIVE R15, `(.L_x_2260) ;  /* 0x000000000f087348 */ /* 0x001fea0003c00000 */
[----:B------:R1:W2:Y:S02]  /*2f360*/  SHFL.IDX P6, R14, R13, R12, R11 ;  /* 0x0000000c0d0e7389 */ /* 0x0002a400000c000b */
[----:B012---:R-:W-:Y:S01]  /*2f370*/  ENDCOLLECTIVE ;  /* 0x000000000000791b */ /* 0x007fe20003800000 */
.L_x_2260:
[----:B------:R-:W-:Y:S01]  /*2f380*/  @!P3 LOP3.LUT R8, R5, 0x80, RZ, 0xc0, !PT ;  /* 0x000000800508b812 */ /* 0x000fe200078ec0ff */
[----:B------:R-:W-:Y:S01]  /*2f390*/  @!PT LDS RZ, [RZ] ;  /* 0x00000000fffff984 */ /* 0x000fe20000000800 */
[----:B------:R-:W-:Y:S01]  /*2f3a0*/  @!PT LDS RZ, [RZ] ;  /* 0x00000000fffff984 */ /* 0x000fe20000000800 */
[----:B------:R-:W-:Y:S01]  /*2f3b0*/  @!PT LDS RZ, [RZ] ;  /* 0x00000000fffff984 */ /* 0x000fe20000000800 */
[----:B------:R0:W-:Y:S03]  /*2f3c0*/  @!P3 LDGSTS.E.BYPASS.LTC128B.128 [R9+0x2b400], desc[UR44][R2.64+0x100], !P2 ;  /* 0x2b4001000209bfae */ /* 0x0001e6000d101d6c */
[----:B------:R-:W-:Y:S01]  /*2f3d0*/  @!P3 SHF.R.U32.HI R8, RZ, 0x3, R8 ;  /* 0x00000003ff08b819 */ /* 0x000fe20000011608 */
[----:B------:R0:W-:Y:S04]  /*2f3e0*/  @!P3 LDGSTS.E.BYPASS.LTC128B.128 [R9+0x2d400], desc[UR44][R2.64+0x180], !P5 ;  /* 0x2d4001800209bfae */ /* 0x0001e8000e901d6c */
[----:B------:R0:W-:Y:S04]  /*2f3f0*/  @!P3 LDGSTS.E.BYPASS.LTC128B.128 [R9+0x2f400], desc[UR44][R2.64+0x200], !P0 ;  /* 0x2f4002000209bfae */ /* 0x0001e8000c101d6c */
[----:B------:R0:W-:Y:S04]  /*2f400*/  @!P3 LDGSTS.E.BYPASS.LTC128B.128 [R9+0x31400], desc[UR44][R2.64+0x280], !P1 ;  /* 0x314002800209bfae */ /* 0x0001e8000c901d6c */
[----:B------:R0:W-:Y:S01]  /*2f410*/  @!P3 LDGSTS.E.BYPASS.LTC128B.128 [R9+0x33400], desc[UR44][R2.64+0x300], P4 ;  /* 0x334003000209bfae */ /* 0x0001e2000a101d6c */
[----:B------:R-:W-:Y:S01]  /*2f420*/  @!P3 ISETP.NE.U32.AND P4, PT, R8, RZ, PT ;  /* 0x000000ff0800b20c */ /* 0x000fe20003f85070 */
[----:B------:R-:W-:-:S02]  /*2f430*/  IMAD.MOV.U32 R13, RZ, RZ, R0 ;  /* 0x000000ffff0d7224 */ /* 0x000fc400078e0000 */
[----:B------:R-:W-:-:S10]  /*2f440*/  IMAD.MOV.U32 R6, RZ, RZ, R14 ;  /* 0x000000ffff067224 */ /* 0x000fd400078e000e */
[----:B0-----:R-:W-:Y:S05]  /*2f450*/  WARPSYNC.COLLECTIVE R15, `(.L_x_2261) ;  /* 0x000000000f087348 */ /* 0x001fea0003c00000 */
[----:B------:R1:W2:Y:S02]  /*2f460*/  SHFL.IDX P6, R14, R13, R12, R11 ;  /* 0x0000000c0d0e7389 */ /* 0x0002a400000c000b */
[----:B012---:R-:W-:Y:S01]  /*2f470*/  ENDCOLLECTIVE ;  /* 0x000000000000791b */ /* 0x007fe20003800000 */
.L_x_2261:
[----:B------:R-:W-:Y:S01]  /*2f480*/  @!PT LDS RZ, [RZ] ;  /* 0x00000000fffff984 */ /* 0x000fe20000000800 */
[----:B------:R-:W-:Y:S01]  /*2f490*/  @!PT LDS RZ, [RZ] ;  /* 0x00000000fffff984 */ /* 0x000fe20000000800 */
[----:B------:R-:W-:Y:S01]  /*2f4a0*/  @!PT LDS RZ, [RZ] ;  /* 0x00000000fffff984 */ /* 0x000fe20000000800 */
[----:B------:R0:W-:Y:S01]  /*2f4b0*/  @!P3 LDGSTS.E.BYPASS.LTC128B.128 [R9+0x35400], desc[UR44][R2.64+0x380], P4 ;  /* 0x354003800209bfae */ /* 0x0001e2000a101d6c */
[----:B------:R-:W-:Y:S05]  /*2f4c0*/  BRA `(.L_x_2262) ;  /* 0xffffffb8007c7947 */ /* 0x000fea000383ffff */
.L_x_2152:
[----:B0-----:R-:W-:-:S04]  /*2f4d0*/  IMAD.U32 R3, RZ, RZ, UR38 ;  /* 0x00000026ff037e24 */ /* 0x001fc8000f8e00ff */
[----:B------:R0:W1:Y:S03]  /*2f4e0*/  SYNCS.PHASECHK.TRANS64.TRYWAIT P0, [R3+URZ+0x38820], R2 ;  /* 0x03882002030075a7 */ /* 0x000066000800017f */
[----:B-1----:R-:W-:Y:S05]  /*2f4f0*/  @!P0 NANOSLEEP.SYNCS 0x989680 ;  /* 0x009896800000895d */ /* 0x002fea0003900000 */
[----:B------:R-:W1:Y:S02]  /*2f500*/  @!P0 SYNCS.PHASECHK.TRANS64 P0, [R3+URZ+0x38820], R2 ;  /* 0x03882002030085a7 */ /* 0x000e64000800007f */
[----:B-1----:R-:W-:Y:S05]  /*2f510*/  @!P0 BRA `(.L_x_2152) ;  /* 0xfffffffc00ec8947 */ /* 0x002fea000383ffff */
[----:B------:R-:W-:Y:S05]  /*2f520*/  BRA `(.L_x_2263) ;  /* 0xffffffbc00207947 */ /* 0x000fea000383ffff */
.L_x_2155:
[----:B0-----:R-:W-:-:S04]  /*2f530*/  IMAD.U32 R3, RZ, RZ, UR38 ;  /* 0x00000026ff037e24 */ /* 0x001fc8000f8e00ff */
[----:B------:R0:W1:Y:S03]  /*2f540*/  SYNCS.PHASECHK.TRANS64.TRYWAIT P0, [R3+URZ+0x38860], R2 ;  /* 0x03886002030075a7 */ /* 0x000066000800017f */
[----:B-1----:R-:W-:Y:S05]  /*2f550*/  @!P0 NANOSLEEP.SYNCS 0x989680 ;  /* 0x009896800000895d */ /* 0x002fea0003900000 */
[----:B------:R-:W1:Y:S02]  /*2f560*/  @!P0 SYNCS.PHASECHK.TRANS64 P0, [R3+URZ+0x38860], R2 ;  /* 0x03886002030085a7 */ /* 0x000e64000800007f */
[----:B-1----:R-:W-:Y:S05]  /*2f570*/  @!P0 BRA `(.L_x_2155) ;  /* 0xfffffffc00ec8947 */ /* 0x002fea000383ffff */
[----:B------:R-:W-:Y:S05]  /*2f580*/  BRA `(.L_x_2264) ;  /* 0xffffffbc002c7947 */ /* 0x000fea000383ffff */
.L_x_2171:
[----:B-1----:R-:W-:-:S04]  /*2f590*/  IMAD.U32 R3, RZ, RZ, UR38 ;  /* 0x00000026ff037e24 */ /* 0x002fc8000f8e00ff */
[----:B------:R1:W2:Y:S03]  /*2f5a0*/  SYNCS.PHASECHK.TRANS64.TRYWAIT P0, [R3+URZ+0x38848], R2 ;  /* 0x03884802030075a7 */ /* 0x0002a6000800017f */
[----:B--2---:R-:W-:Y:S05]  /*2f5b0*/  @!P0 NANOSLEEP.SYNCS 0x989680 ;  /* 0x009896800000895d */ /* 0x004fea0003900000 */
[----:B------:R-:W2:Y:S02]  /*2f5c0*/  @!P0 SYNCS.PHASECHK.TRANS64 P0, [R3+URZ+0x38848], R2 ;  /* 0x03884802030085a7 */ /* 0x000ea4000800007f */
[----:B--2---:R-:W-:Y:S05]  /*2f5d0*/  @!P0 BRA `(.L_x_2171) ;  /* 0xfffffffc00ec8947 */ /* 0x004fea000383ffff */
[----:B------:R-:W-:Y:S05]  /*2f5e0*/  BRA `(.L_x_2265) ;  /* 0xffffffc400f87947 */ /* 0x000fea000383ffff */
.L_x_2176:
[----:B01----:R-:W-:-:S04]  /*2f5f0*/  IMAD.U32 R3, RZ, RZ, UR38 ;  /* 0x00000026ff037e24 */ /* 0x003fc8000f8e00ff */
[----:B------:R0:W1:Y:S03]  /*2f600*/  SYNCS.PHASECHK.TRANS64.TRYWAIT P0, [R3+URZ+0x38868], R2 ;  /* 0x03886802030075a7 */ /* 0x000066000800017f */
[----:B-1----:R-:W-:Y:S05]  /*2f610*/  @!P0 NANOSLEEP.SYNCS 0x989680 ;  /* 0x009896800000895d */ /* 0x002fea0003900000 */
[----:B------:R-:W1:Y:S02]  /*2f620*/  @!P0 SYNCS.PHASECHK.TRANS64 P0, [R3+URZ+0x38868], R2 ;  /* 0x03886802030085a7 */ /* 0x000e64000800007f */
[----:B-1----:R-:W-:Y:S05]  /*2f630*/  @!P0 BRA `(.L_x_2176) ;  /* 0xfffffffc00ec8947 */ /* 0x002fea000383ffff */
[----:B------:R-:W-:Y:S05]  /*2f640*/  BRA `(.L_x_2266) ;  /* 0xffffffc800587947 */ /* 0x000fea000383ffff */
.L_x_2191:
[----:B-1----:R-:W-:-:S04]  /*2f650*/  IMAD.U32 R3, RZ, RZ, UR38 ;  /* 0x00000026ff037e24 */ /* 0x002fc8000f8e00ff */
[----:B------:R1:W2:Y:S03]  /*2f660*/  SYNCS.PHASECHK.TRANS64.TRYWAIT P0, [R3+URZ+0x38840], R2 ;  /* 0x03884002030075a7 */ /* 0x0002a6000800017f */
[----:B--2---:R-:W-:Y:S05]  /*2f670*/  @!P0 NANOSLEEP.SYNCS 0x989680 ;  /* 0x009896800000895d */ /* 0x004fea0003900000 */
[----:B------:R-:W2:Y:S02]  /*2f680*/  @!P0 SYNCS.PHASECHK.TRANS64 P0, [R3+URZ+0x38840], R2 ;  /* 0x03884002030085a7 */ /* 0x000ea4000800007f */
[----:B--2---:R-:W-:Y:S05]  /*2f690*/  @!P0 BRA `(.L_x_2191) ;  /* 0xfffffffc00ec8947 */ /* 0x004fea000383ffff */
[----:B------:R-:W-:Y:S05]  /*2f6a0*/  BRA `(.L_x_2267) ;  /* 0xffffffd000a07947 */ /* 0x000fea000383ffff */
.L_x_2196:
[----:B01----:R-:W-:-:S04]  /*2f6b0*/  IMAD.U32 R3, RZ, RZ, UR38 ;  /* 0x00000026ff037e24 */ /* 0x003fc8000f8e00ff */
[----:B------:R0:W1:Y:S03]  /*2f6c0*/  SYNCS.PHASECHK.TRANS64.TRYWAIT P0, [R3+URZ+0x38860], R2 ;  /* 0x03886002030075a7 */ /* 0x000066000800017f */
[----:B-1----:R-:W-:Y:S05]  /*2f6d0*/  @!P0 NANOSLEEP.SYNCS 0x989680 ;  /* 0x009896800000895d */ /* 0x002fea0003900000 */
[----:B------:R-:W1:Y:S02]  /*2f6e0*/  @!P0 SYNCS.PHASECHK.TRANS64 P0, [R3+URZ+0x38860], R2 ;  /* 0x03886002030085a7 */ /* 0x000e64000800007f */
[----:B-1----:R-:W-:Y:S05]  /*2f6f0*/  @!P0 BRA `(.L_x_2196) ;  /* 0xfffffffc00ec8947 */ /* 0x002fea000383ffff */
[----:B------:R-:W-:Y:S05]  /*2f700*/  BRA `(.L_x_2268) ;  /* 0xffffffd400047947 */ /* 0x000fea000383ffff */
.L_x_2212:
[----:B-1----:R-:W-:-:S04]  /*2f710*/  IMAD.U32 R3, RZ, RZ, UR38 ;  /* 0x00000026ff037e24 */ /* 0x002fc8000f8e00ff */
[----:B------:R1:W2:Y:S03]  /*2f720*/  SYNCS.PHASECHK.TRANS64.TRYWAIT P0, [R3+URZ+0x38848], R2 ;  /* 0x03884802030075a7 */ /* 0x0002a6000800017f */
[----:B--2---:R-:W-:Y:S05]  /*2f730*/  @!P0 NANOSLEEP.SYNCS 0x989680 ;  /* 0x009896800000895d */ /* 0x004fea0003900000 */
[----:B------:R-:W2:Y:S02]  /*2f740*/  @!P0 SYNCS.PHASECHK.TRANS64 P0, [R3+URZ+0x38848], R2 ;  /* 0x03884802030085a7 */ /* 0x000ea4000800007f */
[----:B--2---:R-:W-:Y:S05]  /*2f750*/  @!P0 BRA `(.L_x_2212) ;  /* 0xfffffffc00ec8947 */ /* 0x004fea000383ffff */
[----:B------:R-:W-:Y:S05]  /*2f760*/  BRA `(.L_x_2269) ;  /* 0xffffffdc00587947 */ /* 0x000fea000383ffff */
.L_x_2217:
[----:B-1----:R-:W-:-:S04]  /*2f770*/  IMAD.U32 R3, RZ, RZ, UR38 ;  /* 0x00000026ff037e24 */ /* 0x002fc8000f8e00ff */
[----:B------:R1:W2:Y:S03]  /*2f780*/  SYNCS.PHASECHK.TRANS64.TRYWAIT P0, [R3+URZ+0x38868], R2 ;  /* 0x03886802030075a7 */ /* 0x0002a6000800017f */
[----:B--2---:R-:W-:Y:S05]  /*2f790*/  @!P0 NANOSLEEP.SYNCS 0x989680 ;  /* 0x009896800000895d */ /* 0x004fea0003900000 */
[----:B------:R-:W2:Y:S02]  /*2f7a0*/  @!P0 SYNCS.PHASECHK.TRANS64 P0, [R3+URZ+0x38868], R2 ;  /* 0x03886802030085a7 */ /* 0x000ea4000800007f */
[----:B--2---:R-:W-:Y:S05]  /*2f7b0*/  @!P0 BRA `(.L_x_2217) ;  /* 0xfffffffc00ec8947 */ /* 0x004fea000383ffff */
[----:B------:R-:W-:Y:S05]  /*2f7c0*/  BRA `(.L_x_2270) ;  /* 0xffffffdc00bc7947 */ /* 0x000fea000383ffff */
.L_x_2228:
[----:B-1----:R1:W2:Y:S02]  /*2f7d0*/  SYNCS.PHASECHK.TRANS64.TRYWAIT P0, [R2+URZ+0x38820], R7 ;  /* 0x03882007020075a7 */ /* 0x0022a4000800017f */
[----:B--2---:R-:W-:Y:S05]  /*2f7e0*/  @!P0 NANOSLEEP.SYNCS 0x989680 ;  /* 0x009896800000895d */ /* 0x004fea0003900000 */
[----:B------:R-:W2:Y:S02]  /*2f7f0*/  @!P0 SYNCS.PHASECHK.TRANS64 P0, [R2+URZ+0x38820], R7 ;  /* 0x03882007020085a7 */ /* 0x000ea4000800007f */
[----:B--2---:R-:W-:Y:S05]  /*2f800*/  @!P0 BRA `(.L_x_2228) ;  /* 0xfffffffc00f08947 */ /* 0x004fea000383ffff */
[----:B------:R-:W-:Y:S05]  /*2f810*/  BRA `(.L_x_2271) ;  /* 0xffffffe400a87947 */ /* 0x000fea000383ffff */
.L_x_2229:
[----:B------:R-:W2:Y:S01]  /*2f820*/  S2R R3, SR_TID.X ;  /* 0x0000000000037919 */ /* 0x000ea20000002100 */
[----:B------:R-:W-:Y:S01]  /*2f830*/  BSSY B0, `(.L_x_2272) ;  /* 0x000000a000007945 */ /* 0x000fe20003800000 */
[----:B------:R-:W-:Y:S02]  /*2f840*/  IMAD.MOV.U32 R12, RZ, RZ, RZ ;  /* 0x000000ffff0c7224 */ /* 0x000fe400078e00ff */
[----:B------:R-:W-:Y:S02]  /*2f850*/  IMAD.MOV.U32 R11, RZ, RZ, 0x1f ;  /* 0x0000001fff0b7424 */ /* 0x000fe400078e00ff */
[----:B------:R-:W-:Y:S01]  /*2f860*/  IMAD.MOV.U32 R15, RZ, RZ, -0x1 ;  /* 0xffffffffff0f7424 */ /* 0x000fe200078e00ff */
[----:B--2---:R-:W-:-:S04]  /*2f870*/  SHF.R.U32.HI R3, RZ, 0x5, R3 ;  /* 0x00000005ff037819 */ /* 0x004fc80000011603 */
[----:B------:R-:W-:-:S05]  /*2f880*/  LOP3.LUT R3, R3, 0x3, RZ, 0xc0, !PT ;  /* 0x0000000303037812 */ /* 0x000fca00078ec0ff */
[----:B------:R-:W-:-:S07]  /*2f890*/  IMAD.MOV.U32 R13, RZ, RZ, R3 ;  /* 0x000000ffff0d7224 */ /* 0x000fce00078e0003 */
[----:B01-3--:R-:W-:Y:S05]  /*2f8a0*/  WARPSYNC.COLLECTIVE R15, `(.L_x_2273) ;  /* 0x000000000f087348 */ /* 0x00bfea0003c00000 */
[----:B---3--:R2:W3:Y:S02]  /*2f8b0*/  SHFL.IDX P6, R14, R13, R12, R11 ;  /* 0x0000000c0d0e7389 */ /* 0x0084e400000c000b */
[----:B0123--:R-:W-:Y:S01]  /*2f8c0*/  ENDCOLLECTIVE ;  /* 0x000000000000791b */ /* 0x00ffe20003800000 */
.L_x_2273:
[----:B------:R-:W-:Y:S05]  /*2f8d0*/  BSYNC B0 ;  /* 0x0000000000007941 */ /* 0x000fea0003800000 */
.L_x_2272:
[----:B------:R-:W-:Y:S05]  /*2f8e0*/  BRA `(.L_x_2274) ;  /* 0xffffffe4008c7947 */ /* 0x000fea000383ffff */
.L_x_2230:
[----:B------:R-:W-:Y:S01]  /*2f8f0*/  BSSY B0, `(.L_x_2275) ;  /* 0x0000006000007945 */ /* 0x000fe20003800000 */
[----:B------:R-:W-:-:S07]  /*2f900*/  IMAD.MOV.U32 R15, RZ, RZ, -0x1 ;  /* 0xffffffffff0f7424 */ /* 0x000fce00078e00ff */
[----:B012---:R-:W-:Y:S05]  /*2f910*/  WARPSYNC.COLLECTIVE R15, `(.L_x_2276) ;  /* 0x000000000f0c7348 */ /* 0x007fea0003c00000 */
[----:B------:R-:W-:Y:S02]  /*2f920*/  ELECT P6, UR62, PT ;  /* 0x00000000003e782f */ /* 0x000fe400038c0000 */
[----:B------:R-:W-:Y:S01]  /*2f930*/  MOV R14, UR62 ;  /* 0x0000003e000e7c02 */ /* 0x000fe20008000f00 */
[----:B012---:R-:W-:Y:S10]  /*2f940*/  ENDCOLLECTIVE ;  /* 0x000000000000791b */ /* 0x007ff40003800000 */
.L_x_2276:
[----:B------:R-:W-:Y:S05]  /*2f950*/  BSYNC B0 ;  /* 0x0000000000007941 */ /* 0x000fea0003800000 */
.L_x_2275:
[----:B------:R-:W-:Y:S05]  /*2f960*/  BRA `(.L_x_2277) ;  /* 0xffffffe400807947 */ /* 0x000fea000383ffff */
.L_x_2232:
[----:B0-----:R0:W1:Y:S02]  /*2f970*/  SYNCS.PHASECHK.TRANS64.TRYWAIT P0, [R8+URZ], R7 ;  /* 0x00000007080075a7 */ /* 0x001064000800017f */
[----:B-1----:R-:W-:Y:S05]  /*2f980*/  @!P0 NANOSLEEP.SYNCS 0x989680 ;  /* 0x009896800000895d */ /* 0x002fea0003900000 */
[----:B------:R-:W1:Y:S02]  /*2f990*/  @!P0 SYNCS.PHASECHK.TRANS64 P0, [R8+URZ], R7 ;  /* 0x00000007080085a7 */ /* 0x000e64000800007f */
[----:B-1----:R-:W-:Y:S05]  /*2f9a0*/  @!P0 BRA `(.L_x_2232) ;  /* 0xfffffffc00f08947 */ /* 0x002fea000383ffff */
[----:B------:R-:W-:Y:S05]  /*2f9b0*/  BRA `(.L_x_2278) ;  /* 0xffffffe400b47947 */ /* 0x000fea000383ffff */
.L_x_2233:
[----:B-1----:R1:W2:Y:S02]  /*2f9c0*/  SYNCS.PHASECHK.TRANS64.TRYWAIT P0, [R3+URZ], R0 ;  /* 0x00000000030075a7 */ /* 0x0022a4000800017f */
[----:B--2---:R-:W-:Y:S05]  /*2f9d0*/  @!P0 NANOSLEEP.SYNCS 0x989680 ;  /* 0x009896800000895d */ /* 0x004fea0003900000 */
[----:B------:R-:W2:Y:S02]  /*2f9e0*/  @!P0 SYNCS.PHASECHK.TRANS64 P0, [R3+URZ], R0 ;  /* 0x00000000030085a7 */ /* 0x000ea4000800007f */
[----:B--2---:R-:W-:Y:S05]  /*2f9f0*/  @!P0 BRA `(.L_x_2233) ;  /* 0xfffffffc00f08947 */ /* 0x004fea000383ffff */
[----:B------:R-:W-:Y:S05]  /*2fa00*/  BRA `(.L_x_2279) ;  /* 0xffffffe400a87947 */ /* 0x000fea000383ffff */
.L_x_2235:
[----:B-1----:R1:W2:Y:S02]  /*2fa10*/  SYNCS.PHASECHK.TRANS64.TRYWAIT P0, [R6+URZ], R7 ;  /* 0x00000007060075a7 */ /* 0x0022a4000800017f */
[----:B--2---:R-:W-:Y:S05]  /*2fa20*/  @!P0 NANOSLEEP.SYNCS 0x989680 ;  /* 0x009896800000895d */ /* 0x004fea0003900000 */
[----:B------:R-:W2:Y:S02]  /*2fa30*/  @!P0 SYNCS.PHASECHK.TRANS64 P0, [R6+URZ], R7 ;  /* 0x00000007060085a7 */ /* 0x000ea4000800007f */
[----:B--2---:R-:W-:Y:S05]  /*2fa40*/  @!P0 BRA `(.L_x_2235) ;  /* 0xfffffffc00f08947 */ /* 0x004fea000383ffff */
[----:B------:R-:W-:Y:S05]  /*2fa50*/  BRA `(.L_x_2280) ;  /* 0xffffffe400ac7947 */ /* 0x000fea000383ffff */
        .type           $_ZN7cutlass13device_kernelIN5flash11enable_sm90INS1_16FlashAttnFwdSm90INS1_25CollectiveMainloopFwdSm90ILi2EN4cute5tupleIJNS5_1CILi1EEES8_S8_EEENS6_IJNS7_ILi64EEESA_SA_EEELi512ENS_10bfloat16_tEfNS_4arch4Sm90ELb0ELb1ELb1ELb0ELb0ELb0ELb1ELb0ELb0ELb1ELb1ELb0EEENS1_21CollectiveEpilogueFwdINS6_IJSA_NS7_ILi512EEESA_EEES9_SC_SE_Li256ELb0ELb1ELb1ELb0EEENS1_19SingleTileSchedulerILb0ELb1ELb1ELi64EEEEEEEEEvNT_6ParamsE$_ZZN5flash25CollectiveMainloopFwdSm90ILi2EN4cute5tupleIJNS1_1CILi1EEES4_S4_EEENS2_IJNS3_ILi64EEES6_S6_EEELi512EN7cutlass10bfloat16_tEfNS8_4arch4Sm90ELb0ELb1ELb1ELb0ELb0ELb0ELb1ELb0ELb0ELb1ELb1ELb0EE3mmaINS_16FlashAttnFwdSm90ISC_NS_21CollectiveEpilogueFwdINS2_IJS6_NS3_ILi512EEES6_EEES5_S9_SB_Li256ELb0ELb1ELb1ELb0EEENS_19SingleTileSchedulerILb0ELb1ELb1ELi64EEEE13SharedStorageENS1_6TensorINS1_11ArrayEngineIfLm128EEENS1_6LayoutINS2_IJNS2_IJNS3_ILi2EEESR_NS3_ILi32EEEEEES4_S4_EEENS2_IJNS2_IJS4_SR_NS3_ILi4EEEEEENS3_ILi0EEESX_EEEEEEENS_7SoftmaxILi2ELi0EEEEEbRKNSC_6ParamsENS8_25PipelineTmaAsyncNoClusterILi2ENS8_16PipelineTmaAsyncILi2EEEEES19_RNS8_13PipelineStateILj2EEERT0_RT1_iRiRKNS_16SeqlenInfoQKNewKILb0ELb0EEENS2_IJiiiiEEERT_ENKUliT_T0_T1_E_clIZSD_ISM_S10_S12_EbS15_S19_S19_S1C_S1E_S1G_iS1H_S1L_S1M_S1O_EUlRS1P_iE0_NS3_ILb1EEES1W_EEDaiS1P_S1Q_S1R_,@function
        .size           $_ZN7cutlass13device_kernelIN5flash11enable_sm90INS1_16FlashAttnFwdSm90INS1_25CollectiveMainloopFwdSm90ILi2EN4cute5tupleIJNS5_1CILi1EEES8_S8_EEENS6_IJNS7_ILi64EEESA_SA_EEELi512ENS_10bfloat16_tEfNS_4arch4Sm90ELb0ELb1ELb1ELb0ELb0ELb0ELb1ELb0ELb0ELb1ELb1ELb0EEENS1_21CollectiveEpilogueFwdINS6_IJSA_NS7_ILi512EEESA_EEES9_SC_SE_Li256ELb0ELb1ELb1ELb0EEENS1_19SingleTileSchedulerILb0ELb1ELb1ELi64EEEEEEEEEvNT_6ParamsE$_ZZN5flash25CollectiveMainloopFwdSm90ILi2EN4cute5tupleIJNS1_1CILi1EEES4_S4_EEENS2_IJNS3_ILi64EEES6_S6_EEELi512EN7cutlass10bfloat16_tEfNS8_4arch4Sm90ELb0ELb1ELb1ELb0ELb0ELb0ELb1ELb0ELb0ELb1ELb1ELb0EE3mmaINS_16FlashAttnFwdSm90ISC_NS_21CollectiveEpilogueFwdINS2_IJS6_NS3_ILi512EEES6_EEES5_S9_SB_Li256ELb0ELb1ELb1ELb0EEENS_19SingleTileSchedulerILb0ELb1ELb1ELi64EEEE13SharedStorageENS1_6TensorINS1_11ArrayEngineIfLm128EEENS1_6LayoutINS2_IJNS2_IJNS3_ILi2EEESR_NS3_ILi32EEEEEES4_S4_EEENS2_IJNS2_IJS4_SR_NS3_ILi4EEEEEENS3_ILi0EEESX_EEEEEEENS_7SoftmaxILi2ELi0EEEEEbRKNSC_6ParamsENS8_25PipelineTmaAsyncNoClusterILi2ENS8_16PipelineTmaAsyncILi2EEEEES19_RNS8_13PipelineStateILj2EEERT0_RT1_iRiRKNS_16SeqlenInfoQKNewKILb0ELb0EEENS2_IJiiiiEEERT_ENKUliT_T0_T1_E_clIZSD_ISM_S10_S12_EbS15_S19_S19_S1C_S1E_S1G_iS1H_S1L_S1M_S1O_EUlRS1P_iE0_NS3_ILb1EEES1W_EEDaiS1P_S1Q_S1R_,(.L_x_6045 - $_ZN7cutlass13device_kernelIN5flash11enable_sm90INS1_16FlashAttnFwdSm90INS1_25CollectiveMainloopFwdSm90ILi2EN4cute5tupleIJNS5_1CILi1EEES8_S8_EEENS6_IJNS7_ILi64EEESA_SA_EEELi512ENS_10bfloat16_tEfNS_4arch4Sm90ELb0ELb1ELb1ELb0ELb0ELb0ELb1ELb0ELb0ELb1ELb1ELb0EEENS1_21CollectiveEpilogueFwdINS6_IJSA_NS7_ILi512EEESA_EEES9_SC_SE_Li256ELb0ELb1ELb1ELb0EEENS1_19SingleTileSchedulerILb0ELb1ELb1ELi64EEEEEEEEEvNT_6ParamsE$_ZZN5flash25CollectiveMainloopFwdSm90ILi2EN4cute5tupleIJNS1_1CILi1EEES4_S4_EEENS2_IJNS3_ILi64EEES6_S6_EEELi512EN7cutlass10bfloat16_tEfNS8_4arch4Sm90ELb0ELb1ELb1ELb0ELb0ELb0ELb1ELb0ELb0ELb1ELb1ELb0EE3mmaINS_16FlashAttnFwdSm90ISC_NS_21CollectiveEpilogueFwdINS2_IJS6_NS3_ILi512EEES6_EEES5_S9_SB_Li256ELb0ELb1ELb1ELb0EEENS_19SingleTileSchedulerILb0ELb1ELb1ELi64EEEE13SharedStorageENS1_6TensorINS1_11ArrayEngineIfLm128EEENS1_6LayoutINS2_IJNS2_IJNS3_ILi2EEESR_NS3_ILi32EEEEEES4_S4_EEENS2_IJNS2_IJS4_SR_NS3_ILi4EEEEEENS3_ILi0EEESX_EEEEEEENS_7SoftmaxILi2ELi0EEEEEbRKNSC_6ParamsENS8_25PipelineTmaAsyncNoClusterILi2ENS8_16PipelineTmaAsyncILi2EEEEES19_RNS8_13PipelineStateILj2EEERT0_RT1_iRiRKNS_16SeqlenInfoQKNewKILb0ELb0EEENS2_IJiiiiEEERT_ENKUliT_T0_T1_E_clIZSD_ISM_S10_S12_EbS15_S19_S19_S1C_S1E_S1G_iS1H_S1L_S1M_S1O_EUlRS1P_iE0_NS3_ILb1EEES1W_EEDaiS1P_S1Q_S1R_)
$_ZN7cutlass13device_kernelIN5flash11enable_sm90INS1_16FlashAttnFwdSm90INS1_25CollectiveMainloopFwdSm90ILi2EN4cute5tupleIJNS5_1CILi1EEES8_S8_EEENS6_IJNS7_ILi64EEESA_SA_EEELi512ENS_10bfloat16_tEfNS_4arch4Sm90ELb0ELb1ELb1ELb0ELb0ELb0ELb1ELb0ELb0ELb1ELb1ELb0EEENS1_21CollectiveEpilogueFwdINS6_IJSA_NS7_ILi512EEESA_EEES9_SC_SE_Li256ELb0ELb1ELb1ELb0EEENS1_19SingleTileSchedulerILb0ELb1ELb1ELi64EEEEEEEEEvNT_6ParamsE$_ZZN5flash25CollectiveMainloopFwdSm90ILi2EN4cute5tupleIJNS1_1CILi1EEES4_S4_EEENS2_IJNS3_ILi64EEES6_S6_EEELi512EN7cutlass10bfloat16_tEfNS8_4arch4Sm90ELb0ELb1ELb1ELb0ELb0ELb0ELb1ELb0ELb0ELb1ELb1ELb0EE3mmaINS_16FlashAttnFwdSm90ISC_NS_21CollectiveEpilogueFwdINS2_IJS6_NS3_ILi512EEES6_EEES5_S9_SB_Li256ELb0ELb1ELb1ELb0EEENS_19SingleTileSchedulerILb0ELb1ELb1ELi64EEEE13SharedStorageENS1_6TensorINS1_11ArrayEngineIfLm128EEENS1_6LayoutINS2_IJNS2_IJNS3_ILi2EEESR_NS3_ILi32EEEEEES4_S4_EEENS2_IJNS2_IJS4_SR_NS3_ILi4EEEEEENS3_ILi0EEESX_EEEEEEENS_7SoftmaxILi2ELi0EEEEEbRKNSC_6ParamsENS8_25PipelineTmaAsyncNoClusterILi2ENS8_16PipelineTmaAsyncILi2EEEEES19_RNS8_13PipelineStateILj2EEERT0_RT1_iRiRKNS_16SeqlenInfoQKNewKILb0ELb0EEENS2_IJiiiiEEERT_ENKUliT_T0_T1_E_clIZSD_ISM_S10_S12_EbS15_S19_S19_S1C_S1E_S1G_iS1H_S1L_S1M_S1O_EUlRS1P_iE0_NS3_ILb1EEES1W_EEDaiS1P_S1Q_S1R_:
[----:B------:R-:W-:Y:S05]  /*2fa60*/  YIELD ;  /* 0x0000000000007946 */ /* 0x000fea0003800000 */
[----:B------:R-:W-:Y:S02]  /*2fa70*/  ULDC UR4, c[0x0][0x20] ;  /* 0x0000080000047ab9 */ /* 0x000fe40000000800 */
[----:B------:R-:W-:-:S05]  /*2fa80*/  VIADD R6, R39, -UR4 ;  /* 0x8000000427067c36 */ /* 0x000fca0008000000 */
[----:B------:R-:W2:Y:S01]  /*2fa90*/  LDL.64 R12, [R6+0x18] ;  /* 0x00001800060c7983 */ /* 0x000ea20000100a00 */
[----:B------:R-:W0:Y:S03]  /*2faa0*/  LDC.64 R4, c[0x0][0x208] ;  /* 0x00008200ff047b82 */ /* 0x000e260000000a00 */
[----:B------:R-:W3:Y:S01]  /*2fab0*/  LDL.64 R10, [R6] ;  /* 0x00000000060a7983 */ /* 0x000ee20000100a00 */
[----:B0-----:R-:W-:Y:S02]  /*2fac0*/  R2UR UR4, R4 ;  /* 0x00000000040472ca */ /* 0x001fe400000e0000 */
[----:B------:R-:W-:-:S13]  /*2fad0*/  R2UR UR5, R5 ;  /* 0x00000000050572ca */ /* 0x000fda00000e0000 */
[----:B--2---:R-:W2:Y:S01]  /*2fae0*/  LD.E R8, desc[UR4][R12.64+0x1c] ;  /* 0x00001c040c087980 */ /* 0x004ea2000c101900 */
[C---:B------:R-:W-:Y:S02]  /*2faf0*/  R2UR UR4, R4.reuse ;  /* 0x00000000040472ca */ /* 0x040fe400000e0000 */
[C---:B------:R-:W-:Y:S02]  /*2fb00*/  R2UR UR5, R5.reuse ;  /* 0x00000000050572ca */ /* 0x040fe400000e0000 */
[----:B------:R-:W-:Y:S02]  /*2fb10*/  R2UR UR6, R4 ;  /* 0x00000000040672ca */ /* 0x000fe400000e0000 */
[----:B------:R-:W-:Y:S01]  /*2fb20*/  R2UR UR7, R5 ;  /* 0x00000000050772ca */ /* 0x000fe200000e0000 */
[----:B------:R-:W-:Y:S01]  /*2fb30*/  BSSY B1, `(.L_x_2281) ;  /* 0x0000009000017945 */ /* 0x000fe20003800000 */
[----:B------:R-:W-:-:S07]  /*2fb40*/  IMAD.MOV.U32 R9, RZ, RZ, R53 ;  /* 0x000000ffff097224 */ /* 0x000fce00078e0035 */
[----:B---3--:R0:W5:Y:S04]  /*2fb50*/  LD.E R7, desc[UR4][R10.64] ;  /* 0x000000040a077980 */ /* 0x008168000c101900 */
[----:B------:R0:W5:Y:S01]  /*2fb60*/  LD.E R18, desc[UR6][R10.64+0x4] ;  /* 0x000004060a127980 */ /* 0x000162000c101900 */
[----:B--2---:R-:W-:-:S04]  /*2fb70*/  LOP3.LUT R8, R8, 0x1, RZ, 0xfc, !PT ;  /* 0x0000000108087812 */ /* 0x004fc800078efcff */
[----:B------:R-:W-:Y:S01]  /*2fb80*/  ISETP.NE.AND P0, PT, R8, 0x3, PT ;  /* 0x000000030800780c */ /* 0x000fe20003f05270 */
[----:B------:R-:W-:-:S12]  /*2fb90*/  IMAD.MOV.U32 R8, RZ, RZ, R52 ;  /* 0x000000ffff087224 */ /* 0x000fd800078e0034 */
[----:B0-----:R-:W-:Y:S05]  /*2fba0*/  @!P0 BRA `(.L_x_2282) ;  /* 0x0000000000048947 */ /* 0x001fea0003800000 */
[----:B------:R-:W-:Y:S01]  /*2fbb0*/  BPT.TRAP 0x1 ;  /* 0x000000040000795c */ /* 0x000fe20000300000 */
.L_x_2282:
[----:B------:R-:W-:Y:S05]  /*2fbc0*/  BSYNC B1 ;  /* 0x0000000000017941 */ /* 0x000fea0003800000 */
.L_x_2281:
[----:B------:R-:W-:Y:S02]  /*2fbd0*/  R2UR UR4, R4 ;  /* 0x00000000040472ca */ /* 0x000fe400000e0000 */
[----:B------:R-:W-:-:S13]  /*2fbe0*/  R2UR UR5, R5 ;  /* 0x00000000050572ca */ /* 0x000fda00000e0000 */
[----:B------:R-:W2:Y:S01]  /*2fbf0*/  LD.E.64 R14, desc[UR4][R12.64+0x8] ;  /* 0x000008040c0e7980 */ /* 0x000ea2000c101b00 */
[----:B-----5:R-:W-:Y:S02]  /*2fc00*/  SHF.L.U32 R20, R18, 0x1f, RZ ;  /* 0x0000001f12147819 */ /* 0x020fe400000006ff */
[----:B--2---:R-:W-:-:S05]  /*2fc10*/  MOV R14, R14 ;  /* 0x0000000e000e7202 */ /* 0x004fca0000000f00 */
[----:B------:R-:W-:-:S04]  /*2fc20*/  IMAD R7, R7, 0x8, R14 ;  /* 0x0000000807077824 */ /* 0x000fc800078e020e */
[----:B------:R0:W1:Y:S01]  /*2fc30*/  SYNCS.PHASECHK.TRANS64.TRYWAIT P0, [R7+URZ], R20 ;  /* 0x00000014070075a7 */ /* 0x000062000800017f */
[----:B------:R-:W2:Y:S01]  /*2fc40*/  LD.E R18, desc[UR4][R12.64+0x1c] ;  /* 0x00001c040c127980 */ /* 0x000ea2000c101900 */
[----:B------:R-:W-:Y:S02]  /*2fc50*/  R2UR UR6, R4 ;  /* 0x00000000040672ca */ /* 0x000fe400000e0000 */
[----:B------:R-:W-:Y:S01]  /*2fc60*/  R2UR UR7, R5 ;  /* 0x00000000050772ca */ /* 0x000fe200000e0000 */
[----:B------:R0:W5:Y:S01]  /*2fc70*/  LD.E R14, desc[UR4][R10.64] ;  /* 0x000000040a0e7980 */ /* 0x000162000c101900 */
[----:B------:R-:W-:Y:S11]  /*2fc80*/  BSSY B1, `(.L_x_2283) ;  /* 0x0000006000017945 */ /* 0x000ff60003800000 */
[----:B------:R0:W5:Y:S01]  /*2fc90*/  LD.E R15, desc[UR6][R10.64+0x4] ;  /* 0x000004060a0f7980 */ /* 0x000162000c101900 */
[----:B--2---:R-:W-:-:S04]  /*2fca0*/  LOP3.LUT R18, R18, 0x1, RZ, 0xfc, !PT ;  /* 0x0000000112127812 */ /* 0x004fc800078efcff */
[----:B------:R-:W-:-:S13]  /*2fcb0*/  ISETP.NE.AND P1, PT, R18, 0x3, PT ;  /* 0x000000031200780c */ /* 0x000fda0003f25270 */
[----:B01----:R-:W-:Y:S05]  /*2fcc0*/  @!P1 BRA `(.L_x_2284) ;  /* 0x0000000000049947 */ /* 0x003fea0003800000 */
[----:B------:R-:W-:Y:S01]  /*2fcd0*/  BPT.TRAP 0x1 ;  /* 0x000000040000795c */ /* 0x000fe20000300000 */
.L_x_2284:
[----:B------:R-:W-:Y:S05]  /*2fce0*/  BSYNC B1 ;  /* 0x0000000000017941 */ /* 0x000fea0003800000 */
.L_x_2283:
[----:B------:R-:W-:Y:S04]  /*2fcf0*/  BSSY B1, `(.L_x_2285) ;  /* 0x000000a000017945 */ /* 0x000fe80003800000 */
[----:B------:R-:W-:Y:S05]  /*2fd00*/  @P0 BRA `(.L_x_2286) ;  /* 0x0000000000200947 */ /* 0x000fea0003800000 */
[----:B------:R-:W-:Y:S02]  /*2fd10*/  R2UR UR4, R4 ;  /* 0x00000000040472ca */ /* 0x000fe400000e0000 */
[----:B------:R-:W-:-:S13]  /*2fd20*/  R2UR UR5, R5 ;  /* 0x00000000050572ca */ /* 0x000fda00000e0000 */
[----:B------:R-:W2:Y:S01]  /*2fd30*/  LD.E.64 R12, desc[UR4][R12.64+0x8] ;  /* 0x000008040c0c7980 */ /* 0x000ea2000c101b00 */
[----:B-----5:R-:W-:Y:S02]  /*2fd40*/  SHF.L.U32 R15, R15, 0x1f, RZ ;  /* 0x0000001f0f0f7819 */ /* 0x020fe400000006ff */
[----:B--2---:R-:W-:-:S05]  /*2fd50*/  MOV R7, R12 ;  /* 0x0000000c00077202 */ /* 0x004fca0000000f00 */
[----:B------:R-:W-:-:S04]  /*2fd60*/  IMAD R14, R14, 0x8, R7 ;  /* 0x000000080e0e7824 */ /* 0x000fc800078e0207 */
[----:B------:R-:W0:Y:S02]  /*2fd70*/  SYNCS.PHASECHK.TRANS64.TRYWAIT P0, [R14+URZ], R15 ;  /* 0x0000000f0e0075a7 */ /* 0x000e24000800017f */
[----:B0-----:R-:W-:Y:S05]  /*2fd80*/  @!P0 BRA `(.L_x_2287) ;  /* 0x000000f000d88947 */ /* 0x001fea0003800000 */
.L_x_2286:
[----:B------:R-:W-:Y:S05]  /*2fd90*/  BSYNC B1 ;  /* 0x0000000000017941 */ /* 0x000fea0003800000 */
.L_x_2285:
[----:B0----5:R-:W2:Y:S04]  /*2fda0*/  LDL.64 R14, [R6] ;  /* 0x00000000060e7983 */ /* 0x021ea80000100a00 */
[----:B------:R-:W3:Y:S01]  /*2fdb0*/  LDL.64 R12, [R6+0x28] ;  /* 0x00002800060c7983 */ /* 0x000ee20000100a00 */
[C---:B------:R-:W-:Y:S02]  /*2fdc0*/  R2UR UR6, R4.reuse ;  /* 0x00000000040672ca */ /* 0x040fe400000e0000 */
[C---:B------:R-:W-:Y:S01]  /*2fdd0*/  R2UR UR7, R5.reuse ;  /* 0x00000000050772ca */ /* 0x040fe200000e0000 */
[----:B------:R-:W4:Y:S01]  /*2fde0*/  LDL.64 R10, [R6+0x20] ;  /* 0x00002000060a7983 */ /* 0x000f220000100a00 */
[C---:B------:R-:W-:Y:S02]  /*2fdf0*/  R2UR UR4, R4.reuse ;  /* 0x00000000040472ca */ /* 0x040fe400000e0000 */
[----:B------:R-:W-:Y:S01]  /*2fe00*/  R2UR UR5, R5 ;  /* 0x00000000050572ca */ /* 0x000fe200000e0000 */
[----:B------:R-:W4:Y:S08]  /*2fe10*/  LDL.64 R18, [R6+0x8] ;  /* 0x0000080006127983 */ /* 0x000f300000100a00 */
[----:B--2---:R-:W2:Y:S04]  /*2fe20*/  LD.E R15, desc[UR6][R14.64] ;  /* 0x000000060e0f7980 */ /* 0x004ea8000c101900 */
[----:B---3--:R-:W2:Y:S01]  /*2fe30*/  LD.E.64 R20, desc[UR4][R12.64] ;  /* 0x000000040c147980 */ /* 0x008ea2000c101b00 */
[----:B------:R-:W-:Y:S05]  /*2fe40*/  WARPSYNC.ALL ;  /* 0x0000000000007948 */ /* 0x000fea0003800000 */
[----:B------:R-:W-:-:S02]  /*2fe50*/  R2UR UR4, R4 ;  /* 0x00000000040472ca */ /* 0x000fc400000e0000 */
[C---:B------:R-:W-:Y:S02]  /*2fe60*/  R2UR UR5, R5.reuse ;  /* 0x00000000050572ca */ /* 0x040fe400000e0000 */
[----:B------:R-:W-:Y:S02]  /*2fe70*/  R2UR UR6, R4 ;  /* 0x00000000040672ca */ /* 0x000fe400000e0000 */
[----:B------:R-:W-:-:S09]  /*2fe80*/  R2UR UR7, R5 ;  /* 0x00000000050772ca */ /* 0x000fd200000e0000 */
[----:B----4-:R0:W-:Y:S04]  /*2fe90*/  ST.E desc[UR4][R18.64], RZ ;  /* 0x000000ff12007985 */ /* 0x0101e8000c101904 */
[----:B------:R-:W3:Y:S01]  /*2fea0*/  LD.E.64 R12, desc[UR6][R10.64] ;  /* 0x000000060a0c7980 */ /* 0x000ee2000c101b00 */
[----:B--2---:R-:W-:Y:S01]  /*2feb0*/  IMAD R14, R15, 0x200, R20 ;  /* 0x000002000f0e7824 */ /* 0x004fe200078e0214 */
[----:B------:R-:W-:Y:S01]  /*2fec0*/  WARPGROUP.ARRIVE ;  /* 0x00000000000079c5 */ /* 0x000fe20000000000 */
[----:B------:R-:W-:Y:S01]  /*2fed0*/  IMAD.MOV.U32 R15, RZ, RZ, R21 ;  /* 0x000000ffff0f7224 */ /* 0x000fe200078e0015 */
[----:B------:R-:W-:Y:S01]  /*2fee0*/  R2UR UR8, R4 ;  /* 0x00000000040872ca */ /* 0x000fe200000e0000 */
[----:B------:R-:W-:Y:S01]  /*2fef0*/  IMAD.MOV.U32 R7, RZ, RZ, 0x1 ;  /* 0x00000001ff077424 */ /* 0x000fe200078e00ff */
[----:B------:R-:W-:-:S02]  /*2ff00*/  R2UR UR6, R14 ;  /* 0x000000000e0672ca */ /* 0x000fc400000e0000 */
[----:B------:R-:W-:Y:S02]  /*2ff10*/  R2UR UR7, R15 ;  /* 0x000000000f0772ca */ /* 0x000fe400000e0000 */
[C---:B------:R-:W-:Y:S02]  /*2ff20*/  R2UR UR9, R5.reuse ;  /* 0x00000000050972ca */ /* 0x040fe400000e0000 */
[----:B------:R-:W-:Y:S02]  /*2ff30*/  R2UR UR10, R4 ;  /* 0x00000000040a72ca */ /* 0x000fe400000e0000 */
[----:B------:R-:W-:Y:S02]  /*2ff40*/  R2UR UR11, R5 ;  /* 0x00000000050b72ca */ /* 0x000fe400000e0000 */
[----:B---3--:R-:W-:Y:S02]  /*2ff50*/  R2UR UR4, R12 ;  /* 0x000000000c0472ca */ /* 0x008fe400000e0000 */
[----:B------:R-:W-:-:S13]  /*2ff60*/  R2UR UR5, R13 ;  /* 0x000000000d0572ca */ /* 0x000fda00000e0000 */
[----:B------:R-:W-:Y:S03]  /*2ff70*/  HGMMA.64x64x16.F32.BF16 R24, gdesc[UR4], RZ, !UPT, gsb0 ;  /* 0x00e00000041879f0 */ /* 0x000fe6000c0018ff */
[----:B------:R-:W-:Y:S02]  /*2ff80*/  WARPGROUP.DEPBAR.LE gsb0, 0x0 ;  /* 0x00008000000079c5 */ /* 0x000fe40000010000 */
[----:B------:R0:W-:Y:S04]  /*2ff90*/  ST.E desc[UR8][R18.64], R7 ;  /* 0x0000000712007985 */ /* 0x0001e8000c101908 */
[----:B------:R-:W2:Y:S01]  /*2ffa0*/  LD.E.64 R12, desc[UR10][R10.64] ;  /* 0x0000000a0a0c7980 */ /* 0x000ea2000c101b00 */
[----:B------:R-:W-:Y:S01]  /*2ffb0*/  VIADD R20, R14, 0x2 ;  /* 0x000000020e147836 */ /* 0x000fe20000000000 */
[----:B------:R-:W-:Y:S01]  /*2ffc0*/  R2UR UR7, R21 ;  /* 0x00000000150772ca */ /* 0x000fe200000e0000 */
[----:B------:R-:W-:Y:S01]  /*2ffd0*/  WARPGROUP.ARRIVE ;  /* 0x00000000000079c5 */ /* 0x000fe20000000000 */
[----:B------:R-:W-:-:S02]  /*2ffe0*/  R2UR UR8, R4 ;  /* 0x00000000040872ca */ /* 0x000fc400000e0000 */
[----:B------:R-:W-:Y:S02]  /*2fff0*/  R2UR UR6, R20 ;  /* 0x00000000140672ca */ /* 0x000fe400000e0000 */
[C---:B------:R-:W-:Y:S02]  /*30000*/  R2UR UR9, R5.reuse ;  /* 0x00000000050972ca */ /* 0x040fe400000e0000 */
[----:B------:R-:W-:Y:S02]  /*30010*/  R2UR UR10, R4 ;  /* 0x00000000040a72ca */ /* 0x000fe400000e0000 */
[----:B------:R-:W-:Y:S01]  /*30020*/  R2UR UR11, R5 ;  /* 0x00000000050b72ca */ /* 0x000fe200000e0000 */
[----:B--2---:R-:W-:Y:S01]  /*30030*/  VIADD R12, R12, 0x2 ;  /* 0x000000020c0c7836 */ /* 0x004fe20000000000 */
[----:B------:R-:W-:-:S04]  /*30040*/  R2UR UR5, R13 ;  /* 0x000000000d0572ca */ /* 0x000fc800000e0000 */
[----:B------:R-:W-:-:S13]  /*30050*/  R2UR UR4, R12 ;  /* 0x000000000c0472ca */ /* 0x000fda00000e0000 */
[----:B------:R-:W-:Y:S03]  /*30060*/  HGMMA.64x64x16.F32.BF16 R24, gdesc[UR4], R24, gsb0 ;  /* 0x00e00000041879f0 */ /* 0x000fe60008001818 */
        /* <DEDUP_REMOVED lines=19> */
[----:B------:R-:W-:Y:S01]  /*301a0*/  WARPGROUP.ARRIVE ;  /* 0x00000000000079c5 */ /* 0x000fe20000000000 */
[----:B------:R-:W-:Y:S01]  /*301b0*/  IMAD.MOV.U32 R15, RZ, RZ, R21 ;  /* 0x000000ffff0f7224 */ /* 0x000fe200078e0015 */
[----:B------:R-:W-:-:S02]  /*301c0*/  R2UR UR8, R4 ;  /* 0x00000000040872ca */ /* 0x000fc400000e0000 */
[----:B------:R-:W-:Y:S02]  /*301d0*/  R2UR UR6, R14 ;  /* 0x000000000e0672ca */ /* 0x000fe400000e0000 */
        /* <DEDUP_REMOVED lines=8> */
[----:B------:R-:W2:Y:S01]  /*30260*/  LDL.64 R12, [R6+0x38] ;  /* 0x00003800060c7983 */ /* 0x000ea20000100a00 */
[----:B------:R-:W-:-:S02]  /*30270*/  R2UR UR4, R4 ;  /* 0x00000000040472ca */ /* 0x000fc400000e0000 */
[----:B------:R-:W-:Y:S01]  /*30280*/  R2UR UR5, R5 ;  /* 0x00000000050572ca */ /* 0x000fe200000e0000 */
[----:B------:R-:W3:-:S12]  /*30290*/  LDL.64 R10, [R6+0x30] ;  /* 0x00003000060a7983 */ /* 0x000ed80000100a00 */
[----:B--2---:R-:W2:Y:S01]  /*302a0*/  LD.E R12, desc[UR4][R12.64] ;  /* 0x000000040c0c7980 */ /* 0x004ea2000c101900 */
[----:B---3--:R-:W-:Y:S01]  /*302b0*/  MOV R10, R10 ;  /* 0x0000000a000a7202 */ /* 0x008fe20000000f00 */
[----:B------:R-:W-:Y:S01]  /*302c0*/  BSSY B1, `(.L_x_2288) ;  /* 0x0000007000017945 */ /* 0x000fe20003800000 */
[----:B--2---:R-:W-:-:S04]  /*302d0*/  LEA.HI R14, R12, R12, RZ, 0x1 ;  /* 0x0000000c0c0e7211 */ /* 0x004fc800078f08ff */
[----:B------:R-:W-:-:S05]  /*302e0*/  LOP3.LUT R15, R14, 0xfffffffe, RZ, 0xc0, !PT ;  /* 0xfffffffe0e0f7812 */ /* 0x000fca00078ec0ff */
[----:B------:R-:W-:-:S05]  /*302f0*/  IMAD.IADD R15, R12, 0x1, -R15 ;  /* 0x000000010c0f7824 */ /* 0x000fca00078e0a0f */
[----:B------:R-:W-:-:S04]  /*30300*/  SHF.L.U32 R15, R15, 0x1f, RZ ;  /* 0x0000001f0f0f7819 */ /* 0x000fc800000006ff */
[----:B------:R-:W1:Y:S02]  /*30310*/  SYNCS.PHASECHK.TRANS64.TRYWAIT P0, [R10+URZ+0x38810], R15 ;  /* 0x0388100f0a0075a7 */ /* 0x000e64000800017f */
[----:B01----:R-:W-:Y:S05]  /*30320*/  @!P0 BRA `(.L_x_2289) ;  /* 0x000000ec00848947 */ /* 0x003fea0003800000 */
.L_x_2312:
[----:B------:R-:W-:Y:S05]  /*30330*/  BSYNC B1 ;  /* 0x0000000000017941 */ /* 0x000fea0003800000 */
.L_x_2288:
[----:B------:R-:W2:Y:S01]  /*30340*/  LDL.64 R12, [R6+0x40] ;  /* 0x00004000060c7983 */ /* 0x000ea20000100a00 */
[----:B------:R-:W-:Y:S02]  /*30350*/  R2UR UR4, R4 ;  /* 0x00000000040472ca */ /* 0x000fe400000e0000 */
[----:B------:R-:W-:Y:S01]  /*30360*/  R2UR UR5, R5 ;  /* 0x00000000050572ca */ /* 0x000fe200000e0000 */
[----:B0-----:R-:W3:-:S12]  /*30370*/  LDL.64 R10, [R6] ;  /* 0x00000000060a7983 */ /* 0x001ed80000100a00 */
[----:B--2---:R-:W2:Y:S01]  /*30380*/  LD.E R14, desc[UR4][R12.64+0x1c] ;  /* 0x00001c040c0e7980 */ /* 0x004ea2000c101900 */
[----:B------:R-:W-:Y:S02]  /*30390*/  R2UR UR6, R4 ;  /* 0x00000000040672ca */ /* 0x000fe400000e0000 */
[----:B------:R-:W-:Y:S01]  /*303a0*/  R2UR UR7, R5 ;  /* 0x00000000050772ca */ /* 0x000fe200000e0000 */
[----:B---3--:R0:W5:Y:S01]  /*303b0*/  LD.E R18, desc[UR4][R10.64] ;  /* 0x000000040a127980 */ /* 0x008162000c101900 */
[----:B------:R-:W-:Y:S11]  /*303c0*/  BSSY B1, `(.L_x_2290) ;  /* 0x0000006000017945 */ /* 0x000ff60003800000 */
[----:B------:R0:W5:Y:S01]  /*303d0*/  LD.E R19, desc[UR6][R10.64+0x4] ;  /* 0x000004060a137980 */ /* 0x000162000c101900 */
[----:B--2---:R-:W-:-:S04]  /*303e0*/  LOP3.LUT R14, R14, 0x1, RZ, 0xfc, !PT ;  /* 0x000000010e0e7812 */ /* 0x004fc800078efcff */
[----:B------:R-:W-:-:S13]  /*303f0*/  ISETP.NE.AND P0, PT, R14, 0x3, PT ;  /* 0x000000030e00780c */ /* 0x000fda0003f05270 */
[----:B0-----:R-:W-:Y:S05]  /*30400*/  @!P0 BRA `(.L_x_2291) ;  /* 0x0000000000048947 */ /* 0x001fea0003800000 */
[----:B------:R-:W-:Y:S01]  /*30410*/  BPT.TRAP 0x1 ;  /* 0x000000040000795c */ /* 0x000fe20000300000 */
.L_x_2291:
[----:B------:R-:W-:Y:S05]  /*30420*/  BSYNC B1 ;  /* 0x0000000000017941 */ /* 0x000fea0003800000 */
.L_x_2290:
        /* <DEDUP_REMOVED lines=17> */
.L_x_2293:
[----:B------:R-:W-:Y:S05]  /*30540*/  BSYNC B1 ;  /* 0x0000000000017941 */ /* 0x000fea0003800000 */
.L_x_2292:
        /* <DEDUP_REMOVED lines=10> */
.L_x_2295:
[----:B------:R-:W-:Y:S05]  /*305f0*/  BSYNC B1 ;  /* 0x0000000000017941 */ /* 0x000fea0003800000 */
.L_x_2294:
[----:B------:R-:W2:Y:S04]  /*30600*/  LDL.64 R18, [R6] ;  /* 0x0000000006127983 */ /* 0x000ea80000100a00 */
[----:B------:R-:W3:Y:S01]  /*30610*/  LDL.64 R12, [R6+0x58] ;  /* 0x00005800060c7983 */ /* 0x000ee20000100a00 */
[C---:B------:R-:W-:Y:S02]  /*30620*/  R2UR UR6, R4.reuse ;  /* 0x00000000040672ca */ /* 0x040fe400000e0000 */
[C---:B------:R-:W-:Y:S01]  /*30630*/  R2UR UR7, R5.reuse ;  /* 0x00000000050772ca */ /* 0x040fe200000e0000 */
[----:B------:R-:W4:Y:S01]  /*30640*/  LDL.64 R10, [R6+0x48] ;  /* 0x00004800060a7983 */ /* 0x000f220000100a00 */
[C---:B------:R-:W-:Y:S02]  /*30650*/  R2UR UR4, R4.reuse ;  /* 0x00000000040472ca */ /* 0x040fe400000e0000 */
[----:B------:R-:W-:Y:S01]  /*30660*/  R2UR UR5, R5 ;  /* 0x00000000050572ca */ /* 0x000fe200000e0000 */
[----:B0----5:R-:W4:Y:S08]  /*30670*/  LDL.64 R14, [R6+0x50] ;  /* 0x00005000060e7983 */ /* 0x021f300000100a00 */
[----:B--2---:R-:W2:Y:S04]  /*30680*/  LD.E R21, desc[UR6][R18.64] ;  /* 0x0000000612157980 */ /* 0x004ea8000c101900 */
[----:B---3--:R-:W2:Y:S01]  /*30690*/  LD.E.64 R12, desc[UR4][R12.64] ;  /* 0x000000040c0c7980 */ /* 0x008ea2000c101b00 */
[----:B------:R-:W-:Y:S05]  /*306a0*/  WARPSYNC.ALL ;  /* 0x0000000000007948 */ /* 0x000fea0003800000 */
[----:B------:R-:W-:-:S02]  /*306b0*/  R2UR UR6, R4 ;  /* 0x00000000040672ca */ /* 0x000fc400000e0000 */
[C---:B------:R-:W-:Y:S02]  /*306c0*/  R2UR UR7, R5.reuse ;  /* 0x00000000050772ca */ /* 0x040fe400000e0000 */
[----:B------:R-:W-:Y:S02]  /*306d0*/  R2UR UR4, R4 ;  /* 0x00000000040472ca */ /* 0x000fe400000e0000 */
[----:B------:R-:W-:-:S09]  /*306e0*/  R2UR UR5, R5 ;  /* 0x00000000050572ca */ /* 0x000fd200000e0000 */
[----:B----4-:R-:W3:Y:S04]  /*306f0*/  LD.E R20, desc[UR6][R10.64] ;  /* 0x000000060a147980 */ /* 0x010ee8000c101900 */
[----:B------:R-:W4:Y:S01]  /*30700*/  LD.E.64 R18, desc[UR4][R14.64] ;  /* 0x000000040e127980 */ /* 0x000f22000c101b00 */
[----:B--2---:R-:W-:Y:S01]  /*30710*/  IMAD R12, R21, 0x1000, R12 ;  /* 0x00001000150c7824 */ /* 0x004fe200078e020c */
[----:B------:R-:W-:Y:S01]  /*30720*/  R2UR UR7, R13 ;  /* 0x000000000d0772ca */ /* 0x000fe200000e0000 */
[----:B------:R-:W-:Y:S01]  /*30730*/  WARPGROUP.ARRIVE ;  /* 0x00000000000079c5 */ /* 0x000fe20000000000 */
[----:B------:R-:W-:Y:S02]  /*30740*/  R2UR UR8, R4 ;  /* 0x00000000040872ca */ /* 0x000fe400000e0000 */
[----:B------:R-:W-:-:S02]  /*30750*/  R2UR UR6, R12 ;  /* 0x000000000c0672ca */ /* 0x000fc400000e0000 */
[C---:B------:R-:W-:Y:S02]  /*30760*/  R2UR UR9, R5.reuse ;  /* 0x00000000050972ca */ /* 0x040fe400000e0000 */
[----:B------:R-:W-:Y:S02]  /*30770*/  R2UR UR10, R4 ;  /* 0x00000000040a72ca */ /* 0x000fe400000e0000 */
[----:B------:R-:W-:Y:S02]  /*30780*/  R2UR UR11, R5 ;  /* 0x00000000050b72ca */ /* 0x000fe400000e0000 */
[----:B---3--:R-:W-:Y:S02]  /*30790*/  ISETP.NE.U32.AND P0, PT, R20, RZ, PT ;  /* 0x000000ff1400720c */ /* 0x008fe40003f05070 */
[----:B----4-:R-:W-:Y:S02]  /*307a0*/  R2UR UR4, R18 ;  /* 0x00000000120472ca */ /* 0x010fe400000e0000 */
[----:B------:R-:W-:-:S09]  /*307b0*/  R2UR UR5, R19 ;  /* 0x00000000130572ca */ /* 0x000fd200000e0000 */
[----:B------:R-:W-:-:S05]  /*307c0*/  VOTEU.ANY UP0, P0 ;  /* 0x00000000003f7886 */ /* 0x000fca0000000100 */
[----:B------:R-:W-:Y:S03]  /*307d0*/  HGMMA.64x64x16.F32.BF16 R24, gdesc[UR4], R24, UP0, gsb0 ;  /* 0x00e00000041879f0 */ /* 0x000fe6000b801818 */
[----:B------:R-:W-:Y:S02]  /*307e0*/  WARPGROUP.DEPBAR.LE gsb0, 0x0 ;  /* 0x00008000000079c5 */ /* 0x000fe40000010000 */
[----:B------:R-:W-:Y:S04]  /*307f0*/  ST.E desc[UR8][R10.64], R7 ;  /* 0x000000070a007985 */ /* 0x000fe8000c101908 */
[----:B------:R-:W2:Y:S01]  /*30800*/  LD.E.64 R18, desc[UR10][R14.64] ;  /* 0x0000000a0e127980 */ /* 0x000ea2000c101b00 */
[----:B------:R-:W-:Y:S01]  /*30810*/  VIADD R20, R12, 0x2 ;  /* 0x000000020c147836 */ /* 0x000fe20000000000 */
[----:B------:R-:W-:Y:S01]  /*30820*/  WARPGROUP.ARRIVE ;  /* 0x00000000000079c5 */ /* 0x000fe20000000000 */
[----:B------:R-:W-:Y:S01]  /*30830*/  IMAD.MOV.U32 R21, RZ, RZ, R13 ;  /* 0x000000ffff157224 */ /* 0x000fe200078e000d */
[----:B------:R-:W-:-:S02]  /*30840*/  R2UR UR8, R4 ;  /* 0x00000000040872ca */ /* 0x000fc400000e0000 */
[----:B------:R-:W-:Y:S02]  /*30850*/  R2UR UR6, R20 ;  /* 0x00000000140672ca */ /* 0x000fe400000e0000 */
        /* <DEDUP_REMOVED lines=236> */
[----:B------:R-:W-:Y:S01]  /*31720*/  UMOV UR4, 0x1 ;  /* 0x0000000100047882 */ /* 0x000fe20000000000 */
[----:B------:R-:W-:Y:S01]  /*31730*/  IMAD.MOV.U32 R21, RZ, RZ, R13 ;  /* 0x000000ffff157224 */ /* 0x000fe200078e000d */
[----:B------:R-:W0:Y:S01]  /*31740*/  S2R R60, SR_TID.X ;  /* 0x00000000003c7919 */ /* 0x000e220000002100 */
[----:B------:R-:W-:Y:S01]  /*31750*/  UISETP.NE.U32.AND UP0, UPT, UR4, URZ, UPT ;  /* 0x0000003f0400728c */ /* 0x000fe2000bf05070 */
[----:B------:R-:W-:Y:S01]  /*31760*/  WARPGROUP.ARRIVE ;  /* 0x00000000000079c5 */ /* 0x000fe20000000000 */
[----:B------:R-:W-:-:S02]  /*31770*/  R2UR UR6, R4 ;  /* 0x00000000040672ca */ /* 0x000fc400000e0000 */
[----:B------:R-:W-:Y:S02]  /*31780*/  R2UR UR11, R21 ;  /* 0x00000000150b72ca */ /* 0x000fe400000e0000 */
[C---:B------:R-:W-:Y:S02]  /*31790*/  R2UR UR7, R5.reuse ;  /* 0x00000000050772ca */ /* 0x040fe400000e0000 */
[----:B------:R-:W-:Y:S02]  /*317a0*/  R2UR UR12, R4 ;  /* 0x00000000040c72ca */ /* 0x000fe400000e0000 */
[----:B------:R-:W-:Y:S02]  /*317b0*/  R2UR UR13, R5 ;  /* 0x00000000050d72ca */ /* 0x000fe400000e0000 */
[----:B0-----:R-:W-:-:S06]  /*317c0*/  SHF.R.U32.HI R56, RZ, 0x7, R60 ;  /* 0x00000007ff387819 */ /* 0x001fcc000001163c */
[----:B------:R-:W0:Y:S02]  /*317d0*/  SHFL.IDX PT, R56, R56, RZ, 0x1f ;  /* 0x00001fff38387589 */ /* 0x000e2400000e0000 */
[----:B0-----:R-:W-:-:S04]  /*317e0*/  ISETP.GT.AND P0, PT, R56, 0x7f, PT ;  /* 0x0000007f3800780c */ /* 0x001fc80003f04270 */
[----:B------:R-:W-:-:S05]  /*317f0*/  SEL R59, RZ, 0x2, !P0 ;  /* 0x00000002ff3b7807 */ /* 0x000fca0004000000 */
[----:B------:R-:W-:-:S05]  /*31800*/  IMAD.IADD R20, R59, 0x1, R58 ;  /* 0x000000013b147824 */ /* 0x000fca00078e023a */
[----:B------:R-:W-:Y:S02]  /*31810*/  R2UR UR10, R20 ;  /* 0x00000000140a72ca */ /* 0x000fe400000e0000 */
[----:B--2---:R-:W-:Y:S02]  /*31820*/  IADD3 R18, R59, 0x800, R18 ;  /* 0x000008003b127810 */ /* 0x004fe40007ffe012 */
[----:B------:R-:W-:Y:S02]  /*31830*/  R2UR UR9, R19 ;  /* 0x00000000130972ca */ /* 0x000fe400000e0000 */
[----:B------:R-:W-:-:S13]  /*31840*/  R2UR UR8, R18 ;  /* 0x00000000120872ca */ /* 0x000fda00000e0000 */
[----:B------:R-:W-:Y:S03]  /*31850*/  HGMMA.64x64x16.F32.BF16 R24, gdesc[UR8], R24, UP0, gsb0 ;  /* 0x00e00000081879f0 */ /* 0x000fe6000b801818 */
[----:B------:R-:W-:Y:S02]  /*31860*/  WARPGROUP.DEPBAR.LE gsb0, 0x0 ;  /* 0x00008000000079c5 */ /* 0x000fe40000010000 */
[----:B------:R-:W-:Y:S04]  /*31870*/  ST.E desc[UR6][R10.64], R7 ;  /* 0x000000070a007985 */ /* 0x000fe8000c101906 */
[----:B------:R-:W2:Y:S01]  /*31880*/  LD.E.64 R18, desc[UR12][R14.64] ;  /* 0x0000000c0e127980 */ /* 0x000ea2000c101b00 */
[----:B------:R-:W-:Y:S01]  /*31890*/  IMAD.MOV.U32 R63, RZ, RZ, 0x4 ;  /* 0x00000004ff3f7424 */ /* 0x000fe200078e00ff */
[----:B------:R-:W-:Y:S01]  /*318a0*/  WARPGROUP.ARRIVE ;  /* 0x00000000000079c5 */ /* 0x000fe20000000000 */
[----:B------:R-:W-:Y:S01]  /*318b0*/  IMAD.MOV.U32 R21, RZ, RZ, R13 ;  /* 0x000000ffff157224 */ /* 0x000fe200078e000d */
[----:B------:R-:W-:-:S02]  /*318c0*/  R2UR UR8, R4 ;  /* 0x00000000040872ca */ /* 0x000fc400000e0000 */
[----:B------:R-:W-:Y:S02]  /*318d0*/  SEL R61, R63, 0x2, P0 ;  /* 0x000000023f3d7807 */ /* 0x000fe40000000000 */
[----:B------:R-:W-:Y:S02]  /*318e0*/  R2UR UR7, R21 ;  /* 0x00000000150772ca */ /* 0x000fe400000e0000 */
[C---:B------:R-:W-:Y:S01]  /*318f0*/  R2UR UR9, R5.reuse ;  /* 0x00000000050972ca */ /* 0x040fe200000e0000 */
[----:B------:R-:W-:Y:S01]  /*31900*/  IMAD.IADD R20, R58, 0x1, R61 ;  /* 0x000000013a147824 */ /* 0x000fe200078e023d */
[----:B------:R-:W-:Y:S02]  /*31910*/  R2UR UR10, R4 ;  /* 0x00000000040a72ca */ /* 0x000fe400000e0000 */
[----:B------:R-:W-:Y:S02]  /*31920*/  R2UR UR11, R5 ;  /* 0x00000000050b72ca */ /* 0x000fe400000e0000 */
[----:B------:R-:W-:-:S02]  /*31930*/  R2UR UR6, R20 ;  /* 0x00000000140672ca */ /* 0x000fc400000e0000 */
[----:B--2---:R-:W-:Y:S02]  /*31940*/  IADD3 R18, R61, 0x800, R18 ;  /* 0x000008003d127810 */ /* 0x004fe40007ffe012 */
[----:B------:R-:W-:Y:S02]  /*31950*/  R2UR UR5, R19 ;  /* 0x00000000130572ca */ /* 0x000fe400000e0000 */
[----:B------:R-:W-:-:S13]  /*31960*/  R2UR UR4, R18 ;  /* 0x00000000120472ca */ /* 0x000fda00000e0000 */
[----:B------:R-:W-:Y:S03]  /*31970*/  HGMMA.64x64x16.F32.BF16 R24, gdesc[UR4], R24, gsb0 ;  /* 0x00e00000041879f0 */ /* 0x000fe60008001818 */
[----:B------:R-:W-:Y:S02]  /*31980*/  WARPGROUP.DEPBAR.LE gsb0, 0x0 ;  /* 0x00008000000079c5 */ /* 0x000fe40000010000 */
[----:B------:R-:W-:Y:S04]  /*31990*/  ST.E desc[UR8][R10.64], R7 ;  /* 0x000000070a007985 */ /* 0x000fe8000c101908 */
[----:B------:R-:W2:Y:S01]  /*319a0*/  LD.E.64 R18, desc[UR10][R14.64] ;  /* 0x0000000a0e127980 */ /* 0x000ea2000c101b00 */
[----:B------:R-:W-:Y:S01]  /*319b0*/  SEL R63, R63, 0x6, !P0 ;  /* 0x000000063f3f7807 */ /* 0x000fe20004000000 */
[----:B------:R-:W-:Y:S01]  /*319c0*/  IMAD.MOV.U32 R21, RZ, RZ, R13 ;  /* 0x000000ffff157224 */ /* 0x000fe200078e000d */
[----:B------:R-:W-:Y:S01]  /*319d0*/  WARPGROUP.ARRIVE ;  /* 0x00000000000079c5 */ /* 0x000fe20000000000 */
[----:B------:R-:W-:-:S02]  /*319e0*/  R2UR UR8, R4 ;  /* 0x00000000040872ca */ /* 0x000fc400000e0000 */
[----:B------:R-:W-:Y:S01]  /*319f0*/  IMAD.IADD R20, R58, 0x1, R63 ;  /* 0x000000013a147824 */ /* 0x000fe200078e023f */
[----:B------:R-:W-:Y:S02]  /*31a00*/  R2UR UR7, R21 ;  /* 0x00000000150772ca */ /* 0x000fe400000e0000 */
[C---:B------:R-:W-:Y:S02]  /*31a10*/  R2UR UR9, R5.reuse ;  /* 0x00000000050972ca */ /* 0x040fe400000e0000 */
[----:B------:R-:W-:Y:S02]  /*31a20*/  R2UR UR6, R20 ;  /* 0x00000000140672ca */ /* 0x000fe400000e0000 */
[----:B------:R-:W-:Y:S02]  /*31a30*/  R2UR UR10, R4 ;  /* 0x00000000040a72ca */ /* 0x000fe400000e0000 */
[----:B------:R-:W-:Y:S02]  /*31a40*/  R2UR UR11, R5 ;  /* 0x00000000050b72ca */ /* 0x000fe400000e0000 */
[----:B--2---:R-:W-:-:S02]  /*31a50*/  IADD3 R18, R63, 0x800, R18 ;  /* 0x000008003f127810 */ /* 0x004fc40007ffe012 */
[----:B------:R-:W-:Y:S02]  /*31a60*/  R2UR UR5, R19 ;  /* 0x00000000130572ca */ /* 0x000fe400000e0000 */
[----:B------:R-:W-:-:S13]  /*31a70*/  R2UR UR4, R18 ;  /* 0x00000000120472ca */ /* 0x000fda00000e0000 */
[----:B------:R-:W-:Y:S03]  /*31a80*/  HGMMA.64x64x16.F32.BF16 R24, gdesc[UR4], R24, gsb0 ;  /* 0x00e00000041879f0 */ /* 0x000fe60008001818 */
[----:B------:R-:W-:Y:S02]  /*31a90*/  WARPGROUP.DEPBAR.LE gsb0, 0x0 ;  /* 0x00008000000079c5 */ /* 0x000fe40000010000 */
[----:B------:R-:W-:Y:S04]  /*31aa0*/  ST.E desc[UR8][R10.64], R7 ;  /* 0x000000070a007985 */ /* 0x000fe8000c101908 */
[----:B------:R-:W2:Y:S01]  /*31ab0*/  LD.E.64 R64, desc[UR10][R14.64] ;  /* 0x0000000a0e407980 */ /* 0x000ea2000c101b00 */
[----:B------:R-:W-:Y:S01]  /*31ac0*/  IMAD.MOV.U32 R18, RZ, RZ, 0x28 ;  /* 0x00000028ff127424 */ /* 0x000fe200078e00ff */
[----:B------:R-:W-:Y:S01]  /*31ad0*/  WARPGROUP.ARRIVE ;  /* 0x00000000000079c5 */ /* 0x000fe20000000000 */
[----:B------:R-:W-:Y:S01]  /*31ae0*/  IMAD.MOV.U32 R19, RZ, RZ, 0xa00 ;  /* 0x00000a00ff137424 */ /* 0x000fe200078e00ff */
[----:B------:R-:W-:Y:S01]  /*31af0*/  R2UR UR8, R4 ;  /* 0x00000000040872ca */ /* 0x000fe200000e0000 */
[----:B------:R-:W-:Y:S01]  /*31b00*/  IMAD.MOV.U32 R21, RZ, RZ, R13 ;  /* 0x000000ffff157224 */ /* 0x000fe200078e000d */
[----:B------:R-:W-:-:S02]  /*31b10*/  SEL R18, R18, 0x26, P0 ;  /* 0x0000002612127807 */ /* 0x000fc40000000000 */
[----:B------:R-:W-:Y:S02]  /*31b20*/  SEL R19, R19, 0x980, P0 ;  /* 0x0000098013137807 */ /* 0x000fe40000000000 */
[----:B------:R-:W-:Y:S02]  /*31b30*/  R2UR UR7, R21 ;  /* 0x00000000150772ca */ /* 0x000fe400000e0000 */
[C---:B------:R-:W-:Y:S01]  /*31b40*/  R2UR UR9, R5.reuse ;  /* 0x00000000050972ca */ /* 0x040fe200000e0000 */
[----:B------:R-:W-:Y:S01]  /*31b50*/  IMAD.IADD R18, R18, 0x1, R19 ;  /* 0x0000000112127824 */ /* 0x000fe200078e0213 */
[----:B------:R-:W-:Y:S02]  /*31b60*/  R2UR UR10, R4 ;  /* 0x00000000040a72ca */ /* 0x000fe400000e0000 */
[----:B------:R-:W-:Y:S02]  /*31b70*/  R2UR UR11, R5 ;  /* 0x00000000050b72ca */ /* 0x000fe400000e0000 */
[----:B------:R-:W-:-:S05]  /*31b80*/  LOP3.LUT R19, R18, 0xa06, RZ, 0xc0, !PT ;  /* 0x00000a0612137812 */ /* 0x000fca00078ec0ff */
[----:B------:R-:W-:-:S05]  /*31b90*/  IMAD.IADD R20, R12, 0x1, R19 ;  /* 0x000000010c147824 */ /* 0x000fca00078e0213 */
[----:B------:R-:W-:Y:S01]  /*31ba0*/  R2UR UR6, R20 ;  /* 0x00000000140672ca */ /* 0x000fe200000e0000 */
[----:B--2---:R-:W-:Y:S02]  /*31bb0*/  IMAD.IADD R18, R19, 0x1, R64 ;  /* 0x0000000113127824 */ /* 0x004fe400078e0240 */
[----:B------:R-:W-:-:S03]  /*31bc0*/  IMAD.MOV.U32 R19, RZ, RZ, R65 ;  /* 0x000000ffff137224 */ /* 0x000fc600078e0041 */
[----:B------:R-:W-:Y:S02]  /*31bd0*/  R2UR UR4, R18 ;  /* 0x00000000120472ca */ /* 0x000fe400000e0000 */
        /* <DEDUP_REMOVED lines=8> */
[----:B------:R-:W-:Y:S01]  /*31c60*/  R2UR UR8, R4 ;  /* 0x00000000040872ca */ /* 0x000fe200000e0000 */
[----:B------:R-:W-:Y:S01]  /*31c70*/  IMAD.IADD R20, R59, 0x1, R56 ;  /* 0x000000013b147824 */ /* 0x000fe200078e0238 */
[----:B------:R-:W-:-:S02]  /*31c80*/  R2UR UR9, R5 ;  /* 0x00000000050972ca */ /* 0x000fc400000e0000 */
[----:B------:R-:W-:Y:S02]  /*31c90*/  R2UR UR7, R21 ;  /* 0x00000000150772ca */ /* 0x000fe400000e0000 */
[----:B------:R-:W-:Y:S02]  /*31ca0*/  R2UR UR6, R20 ;  /* 0x00000000140672ca */ /* 0x000fe400000e0000 */
[----:B------:R-:W-:Y:S02]  /*31cb0*/  R2UR UR10, R4 ;  /* 0x00000000040a72ca */ /* 0x000fe400000e0000 */
[----:B------:R-:W-:Y:S02]  /*31cc0*/  R2UR UR11, R5 ;  /* 0x00000000050b72ca */ /* 0x000fe400000e0000 */
[----:B--2---:R-:W-:Y:S02]  /*31cd0*/  IADD3 R18, R59, 0xa00, R18 ;  /* 0x00000a003b127810 */ /* 0x004fe40007ffe012 */
[----:B------:R-:W-:-:S02]  /*31ce0*/  R2UR UR5, R19 ;  /* 0x00000000130572ca */ /* 0x000fc400000e0000 */
[----:B------:R-:W-:-:S13]  /*31cf0*/  R2UR UR4, R18 ;  /* 0x00000000120472ca */ /* 0x000fda00000e0000 */
[----:B------:R-:W-:Y:S03]  /*31d00*/  HGMMA.64x64x16.F32.BF16 R24, gdesc[UR4], R24, gsb0 ;  /* 0x00e00000041879f0 */ /* 0x000fe60008001818 */
[----:B------:R-:W-:Y:S02]  /*31d10*/  WARPGROUP.DEPBAR.LE gsb0, 0x0 ;  /* 0x00008000000079c5 */ /* 0x000fe40000010000 */
[----:B------:R-:W-:Y:S04]  /*31d20*/  ST.E desc[UR8][R10.64], R7 ;  /* 0x000000070a007985 */ /* 0x000fe8000c101908 */
[----:B------:R-:W2:Y:S01]  /*31d30*/  LD.E.64 R18, desc[UR10][R14.64] ;  /* 0x0000000a0e127980 */ /* 0x000ea2000c101b00 */
[----:B------:R-:W-:Y:S01]  /*31d40*/  IMAD.IADD R20, R61, 0x1, R56 ;  /* 0x000000013d147824 */ /* 0x000fe200078e0238 */
[----:B------:R-:W-:Y:S01]  /*31d50*/  WARPGROUP.ARRIVE ;  /* 0x00000000000079c5 */ /* 0x000fe20000000000 */
[----:B------:R-:W-:Y:S01]  /*31d60*/  IMAD.MOV.U32 R21, RZ, RZ, R13 ;  /* 0x000000ffff157224 */ /* 0x000fe200078e000d */
[----:B------:R-:W-:-:S02]  /*31d70*/  R2UR UR8, R4 ;  /* 0x00000000040872ca */ /* 0x000fc400000e0000 */
[----:B------:R-:W-:Y:S02]  /*31d80*/  R2UR UR6, R20 ;  /* 0x00000000140672ca */ /* 0x000fe400000e0000 */
[----:B------:R-:W-:Y:S02]  /*31d90*/  R2UR UR7, R21 ;  /* 0x00000000150772ca */ /* 0x000fe400000e0000 */
[C---:B------:R-:W-:Y:S02]  /*31da0*/  R2UR UR9, R5.reuse ;  /* 0x00000000050972ca */ /* 0x040fe400000e0000 */
        /* <DEDUP_REMOVED lines=172> */
[----:B------:R-:W-:-:S02]  /*32870*/  R2UR UR8, R4 ;  /* 0x00000000040872ca */ /* 0x000fc400000e0000 */
[----:B------:R-:W-:Y:S02]  /*32880*/  SEL R18, R18, 0x3e, P0 ;  /* 0x0000003e12127807 */ /* 0x000fe40000000000 */
[----:B------:R-:W-:Y:S02]  /*32890*/  SEL R19, R19, 0xf80, P0 ;  /* 0x00000f8013137807 */ /* 0x000fe40000000000 */
[----:B------:R-:W-:Y:S02]  /*328a0*/  R2UR UR9, R5 ;  /* 0x00000000050972ca */ /* 0x000fe400000e0000 */
[----:B------:R-:W-:Y:S01]  /*328b0*/  LOP3.LUT P0, RZ, R60, 0x7f, RZ, 0xc0, !PT ;  /* 0x0000007f3cff7812 */ /* 0x000fe2000780c0ff */
[----:B------:R-:W-:-:S05]  /*328c0*/  IMAD.IADD R18, R18, 0x1, R19 ;  /* 0x0000000112127824 */ /* 0x000fca00078e0213 */
[----:B------:R-:W-:-:S05]  /*328d0*/  LOP3.LUT R19, R18, 0x1e06, RZ, 0xc0, !PT ;  /* 0x00001e0612137812 */ /* 0x000fca00078ec0ff */
[----:B------:R-:W-:-:S05]  /*328e0*/  IMAD.IADD R18, R12, 0x1, R19 ;  /* 0x000000010c127824 */ /* 0x000fca00078e0213 */
[----:B------:R-:W-:Y:S01]  /*328f0*/  R2UR UR6, R18 ;  /* 0x00000000120672ca */ /* 0x000fe200000e0000 */
[----:B--2---:R-:W-:Y:S02]  /*32900*/  IMAD.IADD R12, R19, 0x1, R14 ;  /* 0x00000001130c7824 */ /* 0x004fe400078e020e */
[----:B------:R-:W-:Y:S02]  /*32910*/  IMAD.MOV.U32 R19, RZ, RZ, R13 ;  /* 0x000000ffff137224 */ /* 0x000fe400078e000d */
[----:B------:R-:W-:Y:S01]  /*32920*/  IMAD.MOV.U32 R13, RZ, RZ, R15 ;  /* 0x000000ffff0d7224 */ /* 0x000fe200078e000f */
[----:B------:R-:W-:Y:S02]  /*32930*/  R2UR UR4, R12 ;  /* 0x000000000c0472ca */ /* 0x000fe400000e0000 */
[----:B------:R-:W-:Y:S02]  /*32940*/  R2UR UR7, R19 ;  /* 0x00000000130772ca */ /* 0x000fe400000e0000 */
[----:B------:R-:W-:-:S13]  /*32950*/  R2UR UR5, R13 ;  /* 0x000000000d0572ca */ /* 0x000fda00000e0000 */
[----:B------:R-:W-:Y:S03]  /*32960*/  HGMMA.64x64x16.F32.BF16 R24, gdesc[UR4], R24, gsb0 ;  /* 0x00e00000041879f0 */ /* 0x000fe60008001818 */
[----:B------:R-:W-:Y:S02]  /*32970*/  WARPGROUP.DEPBAR.LE gsb0, 0x0 ;  /* 0x00008000000079c5 */ /* 0x000fe40000010000 */
[----:B------:R0:W-:Y:S04]  /*32980*/  ST.E desc[UR8][R10.64], R7 ;  /* 0x000000070a007985 */ /* 0x0001e8000c101908 */
[----:B------:R-:W2:Y:S04]  /*32990*/  @!P0 LDL.64 R12, [R6+0x18] ;  /* 0x00001800060c8983 */ /* 0x000ea80000100a00 */
[----:B------:R-:W3:Y:S01]  /*329a0*/  @!P0 LDL.64 R14, [R6] ;  /* 0x00000000060e8983 */ /* 0x000ee20000100a00 */
[----:B------:R-:W-:-:S02]  /*329b0*/  @!P0 R2UR UR4, R4 ;  /* 0x00000000040482ca */ /* 0x000fc400000e0000 */
[C---:B------:R-:W-:Y:S02]  /*329c0*/  @!P0 R2UR UR5, R5.reuse ;  /* 0x00000000050582ca */ /* 0x040fe400000e0000 */
[----:B------:R-:W-:Y:S02]  /*329d0*/  @!P0 R2UR UR6, R4 ;  /* 0x00000000040682ca */ /* 0x000fe400000e0000 */
[----:B------:R-:W-:-:S09]  /*329e0*/  @!P0 R2UR UR7, R5 ;  /* 0x00000000050782ca */ /* 0x000fd200000e0000 */
[----:B--2---:R-:W2:Y:S04]  /*329f0*/  @!P0 LD.E.64 R12, desc[UR4][R12.64+0x30] ;  /* 0x000030040c0c8980 */ /* 0x004ea8000c101b00 */
[----:B---3--:R-:W3:Y:S01]  /*32a00*/  @!P0 LD.E R14, desc[UR6][R14.64] ;  /* 0x000000060e0e8980 */ /* 0x008ee2000c101900 */
[----:B--2---:R-:W-:-:S05]  /*32a10*/  @!P0 MOV R19, R12 ;  /* 0x0000000c00138202 */ /* 0x004fca0000000f00 */
[----:B---3--:R-:W-:-:S05]  /*32a20*/  @!P0 IMAD R18, R14, 0x8, R19 ;  /* 0x000000080e128824 */ /* 0x008fca00078e0213 */
[----:B------:R-:W-:-:S04]  /*32a30*/  @!P0 PRMT R18, RZ, 0x654, R18 ;  /* 0x00000654ff128816 */ /* 0x000fc80000000012 */
[----:B------:R1:W-:Y:S01]  /*32a40*/  @!P0 SYNCS.ARRIVE.TRANS64.RED.A1T0 RZ, [R18+URZ], RZ ;  /* 0x000000ff12ff89a7 */ /* 0x0003e2000810043f */
[----:B0-----:R-:W2:Y:S01]  /*32a50*/  LDL.64 R10, [R6+0x68] ;  /* 0x00006800060a7983 */ /* 0x001ea20000100a00 */
[----:B------:R-:W-:Y:S02]  /*32a60*/  R2UR UR4, R4 ;  /* 0x00000000040472ca */ /* 0x000fe400000e0000 */
[----:B------:R-:W-:-:S13]  /*32a70*/  R2UR UR5, R5 ;  /* 0x00000000050572ca */ /* 0x000fda00000e0000 */
[----:B--2---:R-:W2:Y:S01]  /*32a80*/  LD.E.64 R10, desc[UR4][R10.64] ;  /* 0x000000040a0a7980 */ /* 0x004ea2000c101b00 */
[----:B------:R-:W-:Y:S02]  /*32a90*/  R2UR UR4, R4 ;  /* 0x00000000040472ca */ /* 0x000fe400000e0000 */
[----:B------:R-:W-:-:S13]  /*32aa0*/  R2UR UR5, R5 ;  /* 0x00000000050572ca */ /* 0x000fda00000e0000 */
[----:B-1----:R-:W3:Y:S01]  /*32ab0*/  LD.E R18, desc[UR4][R8.64+0x24] ;  /* 0x0000240408127980 */ /* 0x002ee2000c101900 */
[C---:B------:R-:W-:Y:S02]  /*32ac0*/  R2UR UR4, R4.reuse ;  /* 0x00000000040472ca */ /* 0x040fe400000e0000 */
[C---:B------:R-:W-:Y:S01]  /*32ad0*/  R2UR UR5, R5.reuse ;  /* 0x00000000050572ca */ /* 0x040fe200000e0000 */
[----:B------:R-:W-:Y:S01]  /*32ae0*/  IMAD.MOV.U32 R56, RZ, RZ, R22 ;  /* 0x000000ffff387224 */ /* 0x000fe200078e0016 */
[C---:B------:R-:W-:Y:S02]  /*32af0*/  R2UR UR14, R4.reuse ;  /* 0x00000000040e72ca */ /* 0x040fe400000e0000 */
[C---:B------:R-:W-:Y:S02]  /*32b00*/  R2UR UR15, R5.reuse ;  /* 0x00000000050f72ca */ /* 0x040fe400000e0000 */
[----:B------:R-:W-:Y:S02]  /*32b10*/  R2UR UR10, R4 ;  /* 0x00000000040a72ca */ /* 0x000fe400000e0000 */
[----:B------:R-:W-:-:S02]  /*32b20*/  R2UR UR11, R5 ;  /* 0x00000000050b72ca */ /* 0x000fc400000e0000 */
[C---:B------:R-:W-:Y:S02]  /*32b30*/  R2UR UR8, R4.reuse ;  /* 0x00000000040872ca */ /* 0x040fe400000e0000 */
[----:B------:R-:W-:Y:S02]  /*32b40*/  R2UR UR9, R5 ;  /* 0x00000000050972ca */ /* 0x000fe400000e0000 */
[----:B------:R-:W-:-:S03]  /*32b50*/  R2UR UR12, R4 ;  /* 0x00000000040c72ca */ /* 0x000fc600000e0000 */
[----:B------:R-:W4:Y:S01]  /*32b60*/  LD.E R61, desc[UR14][R8.64+0x18] ;  /* 0x0000180e083d7980 */ /* 0x000f22000c101900 */
[----:B------:R-:W-:-:S03]  /*32b70*/  R2UR UR13, R5 ;  /* 0x00000000050d72ca */ /* 0x000fc600000e0000 */
[----:B------:R-:W4:Y:S10]  /*32b80*/  LD.E R58, desc[UR10][R8.64+0xc] ;  /* 0x00000c0a083a7980 */ /* 0x000f34000c101900 */
[----:B------:R-:W4:Y:S04]  /*32b90*/  LD.E R60, desc[UR12][R8.64+0x14] ;  /* 0x0000140c083c7980 */ /* 0x000f28000c101900 */
[----:B--2---:R0:W2:Y:S01]  /*32ba0*/  LD.E R7, desc[UR4][R10.64] ;  /* 0x000000040a077980 */ /* 0x0040a2000c101900 */
[----:B------:R-:W-:-:S02]  /*32bb0*/  R2UR UR4, R4 ;  /* 0x00000000040472ca */ /* 0x000fc400000e0000 */
[----:B------:R-:W-:-:S13]  /*32bc0*/  R2UR UR5, R5 ;  /* 0x00000000050572ca */ /* 0x000fda00000e0000 */
[----:B------:R-:W0:Y:S01]  /*32bd0*/  LD.E R12, desc[UR4][R8.64] ;  /* 0x00000004080c7980 */ /* 0x000e22000c101900 */
[----:B------:R-:W-:Y:S02]  /*32be0*/  R2UR UR4, R4 ;  /* 0x00000000040472ca */ /* 0x000fe400000e0000 */
[----:B------:R-:W-:Y:S02]  /*32bf0*/  R2UR UR5, R5 ;  /* 0x00000000050572ca */ /* 0x000fe400000e0000 */
[----:B---3--:R-:W-:-:S11]  /*32c00*/  ISETP.NE.AND P1, PT, R18, 0x1, PT ;  /* 0x000000011200780c */ /* 0x008fd60003f25270 */
[----:B------:R-:W3:Y:S02]  /*32c10*/  LD.E R57, desc[UR4][R56.64] ;  /* 0x0000000438397980 */ /* 0x000ee4000c101900 */
[C---:B------:R-:W-:Y:S02]  /*32c20*/  @P1 R2UR UR4, R4.reuse ;  /* 0x00000000040412ca */ /* 0x040fe400000e0000 */
[C---:B------:R-:W-:Y:S02]  /*32c30*/  @P1 R2UR UR5, R5.reuse ;  /* 0x00000000050512ca */ /* 0x040fe400000e0000 */
[C---:B------:R-:W-:Y:S02]  /*32c40*/  @P1 R2UR UR6, R4.reuse ;  /* 0x00000000040612ca */ /* 0x040fe400000e0000 */
[----:B------:R-:W-:Y:S01]  /*32c50*/  @P1 R2UR UR7, R5 ;  /* 0x00000000050712ca */ /* 0x000fe200000e0000 */
[----:B------:R-:W2:Y:S08]  /*32c60*/  LD.E R56, desc[UR8][R8.64+0x10] ;  /* 0x0000100808387980 */ /* 0x000eb0000c101900 */
[----:B------:R-:W2:Y:S04]  /*32c70*/  @P1 LD.E R21, desc[UR4][R8.64+0x28] ;  /* 0x0000280408151980 */ /* 0x000ea8000c101900 */
[----:B------:R-:W2:Y:S01]  /*32c80*/  @P1 LD.E R20, desc[UR6][R8.64+0x2c] ;  /* 0x00002c0608141980 */ /* 0x000ea2000c101900 */
[----:B------:R-:W-:-:S02]  /*32c90*/  R2UR UR4, R4 ;  /* 0x00000000040472ca */ /* 0x000fc400000e0000 */
[C---:B------:R-:W-:Y:S02]  /*32ca0*/  R2UR UR5, R5.reuse ;  /* 0x00000000050572ca */ /* 0x040fe400000e0000 */
[----:B------:R-:W-:Y:S02]  /*32cb0*/  R2UR UR6, R4 ;  /* 0x00000000040672ca */ /* 0x000fe400000e0000 */
[----:B------:R-:W-:-:S09]  /*32cc0*/  R2UR UR7, R5 ;  /* 0x00000000050772ca */ /* 0x000fd200000e0000 */
[----:B------:R-:W2:Y:S04]  /*32cd0*/  LD.E R18, desc[UR4][R8.64+0x8] ;  /* 0x0000080408127980 */ /* 0x000ea8000c101900 */
[----:B------:R-:W2:Y:S01]  /*32ce0*/  LD.E R59, desc[UR6][R8.64+0x4] ;  /* 0x00000406083b7980 */ /* 0x000ea2000c101900 */
[----:B----4-:R-:W-:Y:S02]  /*32cf0*/  ISETP.GE.AND P2, PT, R61, 0x1, PT ;  /* 0x000000013d00780c */ /* 0x010fe40003f46270 */
[----:B------:R-:W-:Y:S01]  /*32d00*/  LOP3.LUT R58, RZ, R58, RZ, 0x33, !PT ;  /* 0x0000003aff3a7212 */ /* 0x000fe200078e33ff */
[----:B------:R-:W-:Y:S01]  /*32d10*/  BSSY B1, `(.L_x_2297) ;  /* 0x000008a000017945 */ /* 0x000fe20003800000 */
[----:B0-----:R-:W-:-:S04]  /*32d20*/  SHF.R.S32.HI R11, RZ, 0x1f, R12 ;  /* 0x0000001fff0b7819 */ /* 0x001fc8000001140c */
[----:B------:R-:W-:-:S04]  /*32d30*/  LEA.HI R10, R11, R12, RZ, 0x7 ;  /* 0x0000000c0b0a7211 */ /* 0x000fc800078f38ff */
[----:B------:R-:W-:-:S05]  /*32d40*/  LOP3.LUT R13, R10, 0xffffff80, RZ, 0xc0, !PT ;  /* 0xffffff800a0d7812 */ /* 0x000fca00078ec0ff */
[----:B------:R-:W-:Y:S01]  /*32d50*/  IMAD.IADD R13, R12, 0x1, -R13 ;  /* 0x000000010c0d7824 */ /* 0x000fe200078e0a0d */
[----:B------:R-:W-:-:S04]  /*32d60*/  LEA.HI R14, R11, R12, RZ, 0x2 ;  /* 0x0000000c0b0e7211 */ /* 0x000fc800078f10ff */
[----:B------:R-:W-:Y:S02]  /*32d70*/  SHF.R.S32.HI R10, RZ, 0x1f, R13 ;  /* 0x0000001fff0a7819 */ /* 0x000fe4000001140d */
[----:B------:R-:W-:Y:S02]  /*32d80*/  LOP3.LUT R19, R14, 0xfffffffc, RZ, 0xc0, !PT ;  /* 0xfffffffc0e137812 */ /* 0x000fe400078ec0ff */
[----:B------:R-:W-:-:S04]  /*32d90*/  LEA.HI R11, R10, R13, RZ, 0x2 ;  /* 0x0000000d0a0b7211 */ /* 0x000fc800078f10ff */
[--C-:B------:R-:W-:Y:S02]  /*32da0*/  SHF.R.S32.HI R14, RZ, 0x2, R11.reuse ;  /* 0x00000002ff0e7819 */ /* 0x100fe4000001140b */
[----:B------:R-:W-:Y:S01]  /*32db0*/  SHF.R.S32.HI R15, RZ, 0x1f, R11 ;  /* 0x0000001fff0f7819 */ /* 0x000fe2000001140b */
[----:B------:R-:W-:Y:S01]  /*32dc0*/  IMAD.IADD R19, R12, 0x1, -R19 ;  /* 0x000000010c137824 */ /* 0x000fe200078e0a13 */
[----:B------:R-:W-:Y:S02]  /*32dd0*/  LEA.HI R10, R10, R13, RZ, 0x5 ;  /* 0x0000000d0a0a7211 */ /* 0x000fe400078f28ff */
[----:B------:R-:W-:Y:S02]  /*32de0*/  LEA.HI R15, R15, R14, RZ, 0x3 ;  /* 0x0000000e0f0f7211 */ /* 0x000fe400078f18ff */
[----:B------:R-:W-:Y:S02]  /*32df0*/  SHF.R.S32.HI R10, RZ, 0x5, R10 ;  /* 0x00000005ff0a7819 */ /* 0x000fe4000001140a */
[----:B------:R-:W-:-:S02]  /*32e00*/  LEA.HI R12, R19, R19, RZ, 0x1 ;  /* 0x00000013130c7211 */ /* 0x000fc400078f08ff */
[----:B------:R-:W-:Y:S01]  /*32e10*/  LOP3.LUT R15, R15, 0xfffffff8, RZ, 0xc0, !PT ;  /* 0xfffffff80f0f7812 */ /* 0x000fe200078ec0ff */
[----:B---3--:R-:W-:Y:S01]  /*32e20*/  IMAD R10, R57, 0x4, R10 ;  /* 0x00000004390a7824 */ /* 0x008fe200078e020a */
[----:B------:R-:W-:-:S03]  /*32e30*/  LOP3.LUT R12, R12, 0x1ffffffe, RZ, 0xc0, !PT ;  /* 0x1ffffffe0c0c7812 */ /* 0x000fc600078ec0ff */
[----:B------:R-:W-:Y:S02]  /*32e40*/  IMAD.IADD R15, R14, 0x1, -R15 ;  /* 0x000000010e0f7824 */ /* 0x000fe400078e0a0f */
[----:B------:R-:W-:Y:S02]  /*32e50*/  IMAD.IADD R12, R19, 0x1, -R12 ;  /* 0x00000001130c7824 */ /* 0x000fe400078e0a0c */
[----:B------:R-:W-:-:S04]  /*32e60*/  IMAD.U32 R15, R10, 0x10, R15 ;  /* 0x000000100a0f7824 */ /* 0x000fc800078e000f */
[----:B------:R-:W-:-:S04]  /*32e70*/  IMAD R12, R12, 0x8, R15 ;  /* 0x000000080c0c7824 */ /* 0x000fc800078e020f */
[----:B--2---:R-:W-:-:S05]  /*32e80*/  @P1 IMAD.HI.U32 R21, R12, R21, RZ ;  /* 0x000000150c151227 */ /* 0x004fca00078e00ff */
[----:B------:R-:W-:Y:S01]  /*32e90*/  @P1 SHF.R.U32.HI R12, RZ, R20, R21 ;  /* 0x00000014ff0c1219 */ /* 0x000fe20000011615 */
        /* <DEDUP_REMOVED lines=38> */
[----:B------:R-:W1:Y:S01]  /*33100*/  MUFU.TANH R25, R25 ;  /* 0x0000001900197308 */ /* 0x000e620000002400 */
[----:B------:R-:W-:-:S03]  /*33110*/  IMAD.IADD R3, R18, 0x1, -R15 ;  /* 0x0000000112037824 */ /* 0x000fc600078e0a0f */
[----:B------:R-:W-:-:S04]  /*33120*/  IADD3 R11, -R59, R11, R18 ;  /* 0x0000000b3b0b7210 */ /* 0x000fc80007ffe112 */
[----:B------:R2:W3:Y:S01]  /*33130*/  MUFU.TANH R62, R24 ;  /* 0x00000018003e7308 */ /* 0x0004e20000002400 */
[----:B------:R-:W-:-:S07]  /*33140*/  IMAD R13, R10, -0x2, R3 ;  /* 0xfffffffe0a0d7824 */ /* 0x000fce00078e0203 */
[----:B------:R-:W4:Y:S01]  /*33150*/  MUFU.TANH R26, R26 ;  /* 0x0000001a001a7308 */ /* 0x000f220000002400 */
        /* <DEDUP_REMOVED lines=30> */
[----:B------:R-:W-:Y:S01]  /*33340*/  IMAD.IADD R58, R11, 0x1, R58 ;  /* 0x000000010b3a7824 */ /* 0x000fe200078e023a */
[----:B0-----:R-:W-:Y:S01]  /*33350*/  VIADDMNMX R14, R19, R56, R13, PT ;  /* 0x00000038130e7246 */ /* 0x001fe2000380010d */
[----:B------:R-:W-:-:S02]  /*33360*/  IMAD.IADD R60, R60, 0x1, -R15 ;  /* 0x000000013c3c7824 */ /* 0x000fc400078e0a0f */
[----:B------:R-:W-:Y:S01]  /*33370*/  IMAD.IADD R3, R58, 0x1, R19 ;  /* 0x000000013a037824 */ /* 0x000fe200078e0213 */
[----:B---34-:R-:W-:Y:S06]  /*33380*/  @!P2 BRA `(.L_x_2298) ;  /* 0x000000000088a947 */ /* 0x018fec0003800000 */
[----:B------:R-:W-:Y:S01]  /*33390*/  IADD3 R20, -R59, R18, R19 ;  /* 0x000000123b147210 */ /* 0x000fe20007ffe113 */
[----:B------:R-:W-:Y:S03]  /*333a0*/  BSSY B2, `(.L_x_2299) ;  /* 0x000001c000027945 */ /* 0x000fe60003800000 */
[----:B------:R-:W-:-:S13]  /*333b0*/  ISETP.GT.AND P1, PT, R20, -0x1, PT ;  /* 0xffffffff1400780c */ /* 0x000fda0003f24270 */
[----:B------:R-:W-:Y:S05]  /*333c0*/  @P1 BRA `(.L_x_2300) ;  /* 0x00000000003c1947 */ /* 0x000fea0003800000 */
[----:B------:R-:W-:Y:S01]  /*333d0*/  ISETP.NE.AND P1, PT, R61, 0x1, PT ;  /* 0x000000013d00780c */ /* 0x000fe20003f25270 */
[----:B------:R-:W-:Y:S01]  /*333e0*/  BSSY B3, `(.L_x_2301) ;  /* 0x000000b000037945 */ /* 0x000fe20003800000 */
[----:B------:R-:W-:-:S11]  /*333f0*/  LOP3.LUT R20, RZ, R20, RZ, 0x33, !PT ;  /* 0x00000014ff147212 */ /* 0x000fd600078e33ff */
[----:B------:R-:W-:Y:S05]  /*33400*/  @!P1 BRA `(.L_x_2302) ;  /* 0x0000000000209947 */ /* 0x000fea0003800000 */
[C---:B------:R-:W-:Y:S02]  /*33410*/  R2UR UR4, R4.reuse ;  /* 0x00000000040472ca */ /* 0x040fe400000e0000 */
[C---:B------:R-:W-:Y:S02]  /*33420*/  R2UR UR5, R5.reuse ;  /* 0x00000000050572ca */ /* 0x040fe400000e0000 */
[----:B------:R-:W-:Y:S02]  /*33430*/  R2UR UR6, R4 ;  /* 0x00000000040672ca */ /* 0x000fe400000e0000 */
[----:B------:R-:W-:-:S09]  /*33440*/  R2UR UR7, R5 ;  /* 0x00000000050772ca */ /* 0x000fd200000e0000 */
[----:B--2---:R-:W2:Y:S04]  /*33450*/  LD.E R7, desc[UR4][R8.64+0x1c] ;  /* 0x00001c0408077980 */ /* 0x004ea8000c101900 */
[----:B------:R-:W3:Y:S01]  /*33460*/  LD.E R24, desc[UR6][R8.64+0x20] ;  /* 0x0000200608187980 */ /* 0x000ee2000c101900 */
[----:B--2---:R-:W-:-:S05]  /*33470*/  IMAD.HI.U32 R7, R20, R7, RZ ;  /* 0x0000000714077227 */ /* 0x004fca00078e00ff */
[----:B---3--:R-:W-:-:S07]  /*33480*/  SHF.R.U32.HI R20, RZ, R24, R7 ;  /* 0x00000018ff147219 */ /* 0x008fce0000011607 */
.L_x_2302:
[----:B------:R-:W-:Y:S05]  /*33490*/  BSYNC B3 ;  /* 0x0000000000037941 */ /* 0x000fea0003800000 */
.L_x_2301:
[----:B------:R-:W-:Y:S01]  /*334a0*/  LOP3.LUT R20, RZ, R20, RZ, 0x33, !PT ;  /* 0x00000014ff147212 */ /* 0x000fe200078e33ff */
[----:B------:R-:W-:Y:S06]  /*334b0*/  BRA `(.L_x_2303) ;  /* 0x0000000000287947 */ /* 0x000fec0003800000 */
.L_x_2300:
[----:B------:R-:W-:-:S13]  /*334c0*/  ISETP.NE.AND P1, PT, R61, 0x1, PT ;  /* 0x000000013d00780c */ /* 0x000fda0003f25270 */
        /* <DEDUP_REMOVED lines=9> */
.L_x_2303:
[----:B------:R-:W-:Y:S05]  /*33560*/  BSYNC B2 ;  /* 0x0000000000027941 */ /* 0x000fea0003800000 */
.L_x_2299:
[----:B--2---:R-:W-:-:S04]  /*33570*/  IMAD R7, R61, R20, -R15 ;  /* 0x000000143d077224 */ /* 0x004fc800078e0a0f */
[----:B------:R-:W-:-:S05]  /*33580*/  IMAD R20, R10, -0x2, R7 ;  /* 0xfffffffe0a147824 */ /* 0x000fca00078e0207 */
[----:B------:R-:W-:Y:S02]  /*33590*/  VIMNMX R3, R3, R20, !PT ;  /* 0x0000001403037248 */ /* 0x000fe40007fe0100 */
[----:B------:R-:W-:-:S07]  /*335a0*/  VIADDMNMX R14, R20, R61, R14, PT ;  /* 0x0000003d140e7246 */ /* 0x000fce000380010e */
.L_x_2298:
[----:B------:R-:W-:Y:S05]  /*335b0*/  BSYNC B1 ;  /* 0x0000000000017941 */ /* 0x000fea0003800000 */
.L_x_2297:
[C---:B------:R-:W-:Y:S01]  /*335c0*/  ISETP.GE.AND P1, PT, R60.reuse, 0x2, PT ;  /* 0x000000023c00780c */ /* 0x040fe20003f26270 */
[----:B--2---:R-:W0:Y:S01]  /*335d0*/  SHFL.IDX PT, R7, R12, 0x1, 0x1c1f ;  /* 0x003c1f000c077f89 */ /* 0x004e2200000e0000 */
[C---:B------:R-:W-:Y:S01]  /*335e0*/  ISETP.GE.AND P5, PT, R60.reuse, 0xa, PT ;  /* 0x0000000a3c00780c */ /* 0x040fe20003fa6270 */
[----:B------:R-:W-:Y:S01]  /*335f0*/  BSSY B1, `(.L_x_2304) ;  /* 0x0000070000017945 */ /* 0x000fe20003800000 */
[----:B------:R-:W-:Y:S02]  /*33600*/  ISETP.GT.AND P3, PT, R3, 0x1, !P1 ;  /* 0x000000010300780c */ /* 0x000fe40004f64270 */
[----:B------:R-:W-:Y:S02]  /*33610*/  ISETP.GE.AND P2, PT, R60, 0x9, PT ;  /* 0x000000093c00780c */ /* 0x000fe40003f46270 */
[----:B------:R-:W-:Y:S02]  /*33620*/  ISETP.LT.OR P3, PT, R14, 0x2, P3 ;  /* 0x000000020e00780c */ /* 0x000fe40001f61670 */
[----:B------:R-:W-:-:S02]  /*33630*/  P2R R19, PR, RZ, 0x20 ;  /* 0x00000020ff137803 */ /* 0x000fc40000000000 */
[----:B-1----:R-:W-:Y:S02]  /*33640*/  FSEL R64, R25, -INF , !P3 ;  /* 0xff80000019407808 */ /* 0x002fe40005800000 */
        /* <DEDUP_REMOVED lines=67> */
[----:B------:R-:W-:Y:S02]  /*33a80*/  ISETP.LT.OR P6, PT, R14, 0x3a, P6 ;  /* 0x0000003a0e00780c */ /* 0x000fe400037c1670 */
[----:B------:R-:W-:Y:S02]  /*33a90*/  VIADDMNMX R14, R7, R56, R13, PT ;  /* 0x00000038070e7246 */ /* 0x000fe4000380010d */
[----:B------:R-:W-:Y:S02]  /*33aa0*/  FSEL R60, R53, -INF , !P6 ;  /* 0xff800000353c7808 */ /* 0x000fe40007000000 */
[----:B------:R-:W-:-:S13]  /*33ab0*/  ISETP.GE.AND P6, PT, R61, 0x1, PT ;  /* 0x000000013d00780c */ /* 0x000fda0003fc6270 */
[----:B------:R-:W-:Y:S05]  /*33ac0*/  @!P6 BRA `(.L_x_2305) ;  /* 0x000000000088e947 */ /* 0x000fea0003800000 */
        /* <DEDUP_REMOVED lines=12> */
[----:B------:R-:W2:Y:S04]  /*33b90*/  LD.E R7, desc[UR4][R8.64+0x1c] ;  /* 0x00001c0408077980 */ /* 0x000ea8000c101900 */
[----:B------:R-:W3:Y:S01]  /*33ba0*/  LD.E R11, desc[UR6][R8.64+0x20] ;  /* 0x00002006080b7980 */ /* 0x000ee2000c101900 */
[----:B--2---:R-:W-:-:S05]  /*33bb0*/  IMAD.HI.U32 R18, R18, R7, RZ ;  /* 0x0000000712127227 */ /* 0x004fca00078e00ff */
[----:B---3--:R-:W-:-:S07]  /*33bc0*/  SHF.R.U32.HI R18, RZ, R11, R18 ;  /* 0x0000000bff127219 */ /* 0x008fce0000011612 */
.L_x_2309:
[----:B------:R-:W-:Y:S05]  /*33bd0*/  BSYNC B3 ;  /* 0x0000000000037941 */ /* 0x000fea0003800000 */
.L_x_2308:
[----:B------:R-:W-:Y:S01]  /*33be0*/  LOP3.LUT R18, RZ, R18, RZ, 0x33, !PT ;  /* 0x00000012ff127212 */ /* 0x000fe200078e33ff */
[----:B------:R-:W-:Y:S06]  /*33bf0*/  BRA `(.L_x_2310) ;  /* 0x0000000000287947 */ /* 0x000fec0003800000 */
.L_x_2307:
[----:B------:R-:W-:-:S13]  /*33c00*/  ISETP.NE.AND P6, PT, R61, 0x1, PT ;  /* 0x000000013d00780c */ /* 0x000fda0003fc5270 */
        /* <DEDUP_REMOVED lines=9> */
.L_x_2310:
[----:B------:R-:W-:Y:S05]  /*33ca0*/  BSYNC B2 ;  /* 0x0000000000027941 */ /* 0x000fea0003800000 */
.L_x_2306:
[----:B------:R-:W-:-:S04]  /*33cb0*/  IMAD R7, R61, R18, -R15 ;  /* 0x000000123d077224 */ /* 0x000fc800078e0a0f */
[----:B------:R-:W-:-:S05]  /*33cc0*/  IMAD R10, R10, -0x2, R7 ;  /* 0xfffffffe0a0a7824 */ /* 0x000fca00078e0207 */
[----:B------:R-:W-:Y:S02]  /*33cd0*/  VIADDMNMX R14, R10, R61, R14, PT ;  /* 0x0000003d0a0e7246 */ /* 0x000fe4000380010e */
[----:B------:R-:W-:-:S07]  /*33ce0*/  VIMNMX R3, R3, R10, !PT ;  /* 0x0000000a03037248 */ /* 0x000fce0007fe0100 */
.L_x_2305:
[----:B------:R-:W-:Y:S05]  /*33cf0*/  BSYNC B1 ;  /* 0x0000000000017941 */ /* 0x000fea0003800000 */
.L_x_2304:
[----:B------:R-:W2:Y:S01]  /*33d00*/  LDL.64 R8, [R6+0x70] ;  /* 0x0000700006087983 */ /* 0x000ea20000100a00 */
[C---:B------:R-:W-:Y:S02]  /*33d10*/  ISETP.GT.AND P1, PT, R3.reuse, 0x1, !P1 ;  /* 0x000000010300780c */ /* 0x040fe40004f24270 */
[----:B------:R-:W-:Y:S02]  /*33d20*/  ISETP.GT.AND P2, PT, R3, 0x8, !P2 ;  /* 0x000000080300780c */ /* 0x000fe40005744270 */
[C---:B------:R-:W-:Y:S02]  /*33d30*/  ISETP.LT.OR P1, PT, R14.reuse, 0x2, P1 ;  /* 0x000000020e00780c */ /* 0x040fe40000f21670 */
[----:B------:R-:W-:Y:S02]  /*33d40*/  ISETP.LT.OR P2, PT, R14, 0x9, P2 ;  /* 0x000000090e00780c */ /* 0x000fe40001741670 */
[----:B------:R-:W-:Y:S02]  /*33d50*/  FSEL R12, R27, -INF , !P1 ;  /* 0xff8000001b0c7808 */ /* 0x000fe40004800000 */
[----:B------:R-:W-:-:S02]  /*33d60*/  ISETP.NE.AND P1, PT, R19, RZ, PT ;  /* 0x000000ff1300720c */ /* 0x000fc40003f25270 */
[----:B------:R-:W-:Y:S02]  /*33d70*/  FSEL R13, R30, -INF , !P2 ;  /* 0xff8000001e0d7808 */ /* 0x000fe40005000000 */
[----:B------:R-:W-:Y:S02]  /*33d80*/  ISETP.GT.AND P1, PT, R3, 0x9, !P1 ;  /* 0x000000090300780c */ /* 0x000fe40004f24270 */
[----:B------:R-:W-:Y:S02]  /*33d90*/  ISETP.NE.AND P2, PT, R20, RZ, PT ;  /* 0x000000ff1400720c */ /* 0x000fe40003f45270 */
[----:B------:R-:W-:Y:S02]  /*33da0*/  ISETP.LT.OR P1, PT, R14, 0xa, P1 ;  /* 0x0000000a0e00780c */ /* 0x000fe40000f21670 */
[----:B------:R-:W-:Y:S02]  /*33db0*/  ISETP.NE.AND P6, PT, R29, RZ, PT ;  /* 0x000000ff1d00720c */ /* 0x000fe40003fc5270 */
[----:B------:R-:W-:-:S02]  /*33dc0*/  FSEL R15, R31, -INF , !P1 ;  /* 0xff8000001f0f7808 */ /* 0x000fc40004800000 */
        /* <DEDUP_REMOVED lines=16> */
[C---:B------:R-:W-:Y:S02]  /*33ed0*/  ISETP.GT.AND P1, PT, R3.reuse, 0x20, !P6 ;  /* 0x000000200300780c */ /* 0x040fe40007724270 */
        /* <DEDUP_REMOVED lines=8> */
[----:B------:R-:W-:-:S04]  /*33f60*/  ISETP.LT.OR P1, PT, R14, 0x22, P1 ;  /* 0x000000220e00780c */ /* 0x000fc80000f21670 */
[----:B------:R-:W-:Y:S02]  /*33f70*/  FSEL R25, R43, -INF , !P1 ;  /* 0xff8000002b197808 */ /* 0x000fe40004800000 */
[----:B------:R-:W-:-:S04]  /*33f80*/  ISETP.NE.AND P1, PT, R28, RZ, PT ;  /* 0x000000ff1c00720c */ /* 0x000fc80003f25270 */
[----:B------:R-:W-:-:S04]  /*33f90*/  ISETP.GT.AND P1, PT, R3, RZ, !P1 ;  /* 0x000000ff0300720c */ /* 0x000fc80004f24270 */
[----:B------:R-:W-:-:S04]  /*33fa0*/  ISETP.LT.OR P1, PT, R14, 0x1, P1 ;  /* 0x000000010e00780c */ /* 0x000fc80000f21670 */
[----:B------:R-:W-:Y:S02]  /*33fb0*/  FSEL R7, R26, -INF , !P1 ;  /* 0xff8000001a077808 */ /* 0x000fe40004800000 */
[----:B------:R-:W-:Y:S02]  /*33fc0*/  ISETP.NE.AND P1, PT, R33, RZ, PT ;  /* 0x000000ff2100720c */ /* 0x000fe40003f25270 */
[----:B------:R-:W-:-:S04]  /*33fd0*/  FMNMX.FTZ R10, R7, R12, !PT ;  /* 0x0000000c070a7209 */ /* 0x000fc80007810000 */
[----:B------:R-:W-:-:S04]  /*33fe0*/  FMNMX.FTZ R10, R13, R10, !PT ;  /* 0x0000000a0d0a7209 */ /* 0x000fc80007810000 */
[----:B------:R-:W-:-:S04]  /*33ff0*/  FMNMX.FTZ R11, R15, R10, !PT ;  /* 0x0000000a0f0b7209 */ /* 0x000fc80007810000 */
[----:B------:R-:W-:-:S04]  /*34000*/  FMNMX.FTZ R10, R18, R11, !PT ;  /* 0x0000000b120a7209 */ /* 0x000fc80007810000 */
[----:B------:R-:W-:-:S04]  /*34010*/  FMNMX.FTZ R11, R19, R10, !PT ;  /* 0x0000000a130b7209 */ /* 0x000fc80007810000 */
[----:B------:R-:W-:Y:S02]  /*34020*/  FMNMX.FTZ R10, R20, R11, !PT ;  /* 0x0000000b140a7209 */ /* 0x000fe40007810000 */
[----:B------:R-:W-:Y:S02]  /*34030*/  ISETP.GT.AND P1, PT, R3, 0x28, !P1 ;  /* 0x000000280300780c */ /* 0x000fe40004f24270 */
[----:B------:R-:W-:Y:S02]  /*34040*/  FMNMX.FTZ R11, R21, R10, !PT ;  /* 0x0000000a150b7209 */ /* 0x000fe40007810000 */
[----:B------:R-:W-:Y:S02]  /*34050*/  ISETP.LT.OR P1, PT, R14, 0x29, P1 ;  /* 0x000000290e00780c */ /* 0x000fe40000f21670 */
[----:B------:R-:W-:Y:S02]  /*34060*/  FMNMX.FTZ R10, R24, R11, !PT ;  /* 0x0000000b180a7209 */ /* 0x000fe40007810000 */
[----:B------:R-:W-:-:S02]  /*34070*/  ISETP.LT.OR P2, PT, R14, 0x2a, P2 ;  /* 0x0000002a0e00780c */ /* 0x000fc40001741670 */
[----:B------:R-:W-:Y:S02]  /*34080*/  FSEL R26, R46, -INF , !P1 ;  /* 0xff8000002e1a7808 */ /* 0x000fe40004800000 */
[----:B------:R-:W-:Y:S02]  /*34090*/  FMNMX.FTZ R11, R25, R10, !PT ;  /* 0x0000000a190b7209 */ /* 0x000fe40007810000 */
[----:B------:R-:W-:Y:S02]  /*340a0*/  ISETP.LT.OR P3, PT, R14, 0x31, P3 ;  /* 0x000000310e00780c */ /* 0x000fe40001f61670 */
[----:B------:R-:W-:Y:S02]  /*340b0*/  FSEL R27, R47, -INF , !P2 ;  /* 0xff8000002f1b7808 */ /* 0x000fe40005000000 */
[----:B------:R-:W-:Y:S02]  /*340c0*/  FMNMX.FTZ R10, R26, R11, !PT ;  /* 0x0000000b1a0a7209 */ /* 0x000fe40007810000 */
[----:B------:R-:W-:-:S02]  /*340d0*/  ISETP.GT.AND P5, PT, R3, 0x38, !P5 ;  /* 0x000000380300780c */ /* 0x000fc40006fa4270 */
[----:B------:R-:W-:Y:S02]  /*340e0*/  ISETP.LT.OR P4, PT, R14, 0x32, P4 ;  /* 0x000000320e00780c */ /* 0x000fe40002781670 */
[----:B------:R-:W-:Y:S02]  /*340f0*/  FSEL R28, R50, -INF , !P3 ;  /* 0xff800000321c7808 */ /* 0x000fe40005800000 */
[----:B------:R-:W-:Y:S02]  /*34100*/  FMNMX.FTZ R11, R27, R10, !PT ;  /* 0x0000000a1b0b7209 */ /* 0x000fe40007810000 */
[----:B------:R-:W-:Y:S02]  /*34110*/  ISETP.GT.AND P1, PT, R3, 0x39, !P6 ;  /* 0x000000390300780c */ /* 0x000fe40007724270 */
[----:B------:R-:W-:Y:S02]  /*34120*/  ISETP.LT.OR P5, PT, R14, 0x39, P5 ;  /* 0x000000390e00780c */ /* 0x000fe40002fa1670 */
[----:B------:R-:W-:-:S02]  /*34130*/  FSEL R3, R51, -INF , !P4 ;  /* 0xff80000033037808 */ /* 0x000fc40006000000 */
[----:B------:R-:W-:Y:S02]  /*34140*/  FMNMX.FTZ R10, R28, R11, !PT ;  /* 0x0000000b1c0a7209 */ /* 0x000fe40007810000 */
[----:B------:R-:W-:Y:S02]  /*34150*/  ISETP.LT.OR P1, PT, R14, 0x3a, P1 ;  /* 0x0000003a0e00780c */ /* 0x000fe40000f21670 */
[----:B------:R-:W-:Y:S02]  /*34160*/  R2UR UR4, R4 ;  /* 0x00000000040472ca */ /* 0x000fe400000e0000 */
[----:B------:R-:W-:Y:S02]  /*34170*/  R2UR UR5, R5 ;  /* 0x00000000050572ca */ /* 0x000fe400000e0000 */
[----:B------:R-:W-:Y:S02]  /*34180*/  FSEL R14, R54, -INF , !P5 ;  /* 0xff800000360e7808 */ /* 0x000fe40006800000 */
[----:B------:R-:W-:-:S02]  /*34190*/  FMNMX.FTZ R11, R3, R10, !PT ;  /* 0x0000000a030b7209 */ /* 0x000fc40007810000 */
[----:B------:R-:W-:Y:S02]  /*341a0*/  R2UR UR6, R4 ;  /* 0x00000000040672ca */ /* 0x000fe400000e0000 */
[----:B------:R-:W-:Y:S02]  /*341b0*/  R2UR UR7, R5 ;  /* 0x00000000050772ca */ /* 0x000fe400000e0000 */
[----:B------:R-:W-:Y:S02]  /*341c0*/  FSEL R29, R55, -INF , !P1 ;  /* 0xff800000371d7808 */ /* 0x000fe40004800000 */
[----:B------:R-:W-:-:S04]  /*341d0*/  FMNMX.FTZ R10, R14, R11, !PT ;  /* 0x0000000b0e0a7209 */ /* 0x000fc80007810000 */
[----:B------:R-:W-:-:S05]  /*341e0*/  FMNMX.FTZ R11, R29, R10, !PT ;  /* 0x0000000a1d0b7209 */ /* 0x000fca0007810000 */
[----:B--2---:R-:W-:Y:S04]  /*341f0*/  ST.E desc[UR4][R8.64+0x4], R11 ;  /* 0x0000040b08007985 */ /* 0x004fe8000c101904 */
[----:B------:R-:W2:Y:S01]  /*34200*/  LD.E R32, desc[UR6][R8.64+0x4] ;  /* 0x0000040608207980 */ /* 0x000ea2000c101900 */
        /* <DEDUP_REMOVED lines=15> */
[----:B------:R-:W0:Y:S01]  /*34300*/  SHFL.BFLY PT, R10, R31, 0x2, 0x1f ;  /* 0x0c401f001f0a7f89 */ /* 0x000e2200000e0000 */
[----:B------:R-:W-:Y:S02]  /*34310*/  R2UR UR8, R4 ;  /* 0x00000000040872ca */ /* 0x000fe400000e0000 */
[----:B------:R-:W-:Y:S02]  /*34320*/  R2UR UR9, R5 ;  /* 0x00000000050972ca */ /* 0x000fe400000e0000 */
[----:B0-----:R-:W-:Y:S01]  /*34330*/  FMNMX.FTZ R30, R31, R10, !PT ;  /* 0x0000000a1f1e7209 */ /* 0x001fe20007810000 */
[----:B------:R-:W-:Y:S04]  /*34340*/  ST.E desc[UR4][R8.64], R31 ;  /* 0x0000001f08007985 */ /* 0x000fe8000c101904 */
[----:B--2---:R-:W0:Y:S02]  /*34350*/  SHFL.BFLY PT, R11, R32, 0x2, 0x1f ;  /* 0x0c401f00200b7f89 */ /* 0x004e2400000e0000 */
[----:B0-----:R-:W-:-:S02]  /*34360*/  FMNMX.FTZ R34, R32, R11, !PT ;  /* 0x0000000b20227209 */ /* 0x001fc40007810000 */
[----:B------:R-:W0:Y:S04]  /*34370*/  SHFL.BFLY PT, R11, R30, 0x1, 0x1f ;  /* 0x0c201f001e0b7f89 */ /* 0x000e2800000e0000 */
[----:B------:R-:W1:Y:S01]  /*34380*/  SHFL.BFLY PT, R35, R34, 0x1, 0x1f ;  /* 0x0c201f0022237f89 */ /* 0x000e6200000e0000 */
[----:B0-----:R-:W-:Y:S02]  /*34390*/  FMNMX.FTZ R33, R30, R11, !PT ;  /* 0x0000000b1e217209 */ /* 0x001fe40007810000 */
[----:B-1----:R-:W-:-:S03]  /*343a0*/  FMNMX.FTZ R35, R34, R35, !PT ;  /* 0x0000002322237209 */ /* 0x002fc60007810000 */
[----:B------:R-:W-:Y:S04]  /*343b0*/  ST.E desc[UR6][R8.64], R33 ;  /* 0x0000002108007985 */ /* 0x000fe8000c101906 */
[----:B------:R0:W-:Y:S04]  /*343c0*/  ST.E desc[UR8][R8.64+0x4], R35 ;  /* 0x0000042308007985 */ /* 0x0001e8000c101908 */
[----:B------:R-:W2:Y:S04]  /*343d0*/  LDL.64 R10, [R6+0x70] ;  /* 0x00007000060a7983 */ /* 0x000ea80000100a00 */
[----:B--2---:R-:W2:Y:S04]  /*343e0*/  LD.E R32, desc[UR6][R10.64+0x20] ;  /* 0x000020060a207980 */ /* 0x004ea8000c101900 */
[----:B------:R-:W2:Y:S04]  /*343f0*/  LD.E R30, desc[UR4][R10.64] ;  /* 0x000000040a1e7980 */ /* 0x000ea8000c101900 */
[----:B------:R-:W3:Y:S01]  /*34400*/  LD.E R47, desc[UR4][R10.64+0x4] ;  /* 0x000004040a2f7980 */ /* 0x000ee2000c101900 */
[C---:B--2---:R-:W-:Y:S01]  /*34410*/  FMUL.FTZ R34, R30.reuse, R32 ;  /* 0x000000201e227220 */ /* 0x044fe20000410000 */
[----:B------:R-:W-:Y:S01]  /*34420*/  FSETP.NEU.FTZ.AND P1, PT, R30, -INF , PT ;  /* 0xff8000001e00780b */ /* 0x000fe20003f3d000 */
[----:B---3--:R-:W-:-:S03]  /*34430*/  FMUL.FTZ R46, R32, R47 ;  /* 0x0000002f202e7220 */ /* 0x008fc60000410000 */
[----:B------:R-:W-:Y:S02]  /*34440*/  FSEL R31, R34, RZ, P1 ;  /* 0x000000ff221f7208 */ /* 0x000fe40000800000 */
[----:B------:R-:W-:-:S03]  /*34450*/  FSETP.NEU.FTZ.AND P1, PT, R47, -INF , PT ;  /* 0xff8000002f00780b */ /* 0x000fc60003f3d000 */
[-CC-:B------:R-:W-:Y:S01]  /*34460*/  FFMA.FTZ R34, R68, R32.reuse, -R31.reuse ;  /* 0x0000002044227223 */ /* 0x180fe2000001081f */
[----:B------:R-:W-:Y:S01]  /*34470*/  FSEL R47, R46, RZ, P1 ;  /* 0x000000ff2e2f7208 */ /* 0x000fe20000800000 */
[-CC-:B0-----:R-:W-:Y:S02]  /*34480*/  FFMA.FTZ R8, R62, R32.reuse, -R31.reuse ;  /* 0x000000203e087223 */ /* 0x181fe4000001081f */
[----:B------:R0:W-:Y:S01]  /*34490*/  MUFU.EX2 R35, R34 ;  /* 0x0000002200237308 */ /* 0x0001e20000000800 */
[-C--:B------:R-:W-:Y:S01]  /*344a0*/  FFMA.FTZ R9, R64, R32.reuse, -R31 ;  /* 0x0000002040097223 */ /* 0x080fe2000001081f */
[-CC-:B------:R-:W-:Y:S01]  /*344b0*/  FFMA.FTZ R7, R7, R32.reuse, -R47.reuse ;  /* 0x0000002007077223 */ /* 0x180fe2000001082f */
[-C--:B------:R-:W-:Y:S01]  /*344c0*/  FFMA.FTZ R12, R12, R32.reuse, -R47 ;  /* 0x000000200c0c7223 */ /* 0x080fe2000001082f */
[-CC-:B------:R-:W-:Y:S01]  /*344d0*/  FFMA.FTZ R30, R66, R32.reuse, -R31.reuse ;  /* 0x00000020421e7223 */ /* 0x180fe2000001081f */
[----:B0-----:R-:W-:-:S03]  /*344e0*/  FFMA.FTZ R34, R78, R32, -R31 ;  /* 0x000000204e227223 */ /* 0x001fc6000001081f */
[----:B------:R-:W-:Y:S01]  /*344f0*/  MUFU.EX2 R164, R8 ;  /* 0x0000000800a47308 */ /* 0x000fe20000000800 */
[-C--:B------:R-:W-:Y:S01]  /*34500*/  FFMA.FTZ R13, R13, R32.reuse, -R47 ;  /* 0x000000200d0d7223 */ /* 0x080fe2000001082f */
[-C--:B------:R-:W-:Y:S01]  /*34510*/  FFMA.FTZ R42, R80, R32.reuse, -R31 ;  /* 0x00000020502a7223 */ /* 0x080fe2000001081f */
[----:B------:R-:W-:-:S05]  /*34520*/  FFMA.FTZ R15, R15, R32, -R47 ;  /* 0x000000200f0f7223 */ /* 0x000fca000001082f */
[----:B------:R0:W1:Y:S01]  /*34530*/  MUFU.EX2 R33, R9 ;  /* 0x0000000900217308 */ /* 0x0000620000000800 */
[----:B------:R-:W-:-:S07]  /*34540*/  FFMA.FTZ R36, R70, R32, -R31 ;  /* 0x0000002046247223 */ /* 0x000fce000001081f */
[----:B------:R-:W-:Y:S01]  /*34550*/  MUFU.EX2 R41, R34 ;  /* 0x0000002200297308 */ /* 0x000fe20000000800 */
[-C--:B0-----:R-:W-:Y:S01]  /*34560*/  FFMA.FTZ R9, R76, R32.reuse, -R31 ;  /* 0x000000204c097223 */ /* 0x081fe2000001081f */
[----:B------:R-:W-:-:S06]  /*34570*/  FFMA.FTZ R18, R18, R32, -R47 ;  /* 0x0000002012127223 */ /* 0x000fcc000001082f */
[----:B------:R-:W-:Y:S01]  /*34580*/  MUFU.EX2 R7, R7 ;  /* 0x0000000700077308 */ /* 0x000fe20000000800 */
[----:B------:R-:W-:-:S07]  /*34590*/  FFMA.FTZ R8, R74, R32, -R31 ;  /* 0x000000204a087223 */ /* 0x000fce000001081f */
[----:B------:R-:W0:Y:S01]  /*345a0*/  MUFU.EX2 R34, R12 ;  /* 0x0000000c00227308 */ /* 0x000e220000000800 */
[----:B------:R-:W-:-:S07]  /*345b0*/  FFMA.FTZ R37, R72, R32, -R31 ;  /* 0x0000002048257223 */ /* 0x000fce000001081f */
[----:B------:R-:W2:Y:S01]  /*345c0*/  MUFU.EX2 R30, R30 ;  /* 0x0000001e001e7308 */ /* 0x000ea20000000800 */
[----:B------:R-:W-:-:S07]  /*345d0*/  FFMA.FTZ R19, R19, R32, -R47 ;  /* 0x0000002013137223 */ /* 0x000fce000001082f */
[----:B------:R-:W3:Y:S01]  /*345e0*/  MUFU.EX2 R167, R13 ;  /* 0x0000000d00a77308 */ /* 0x000ee20000000800 */
[----:B------:R-:W-:-:S07]  /*345f0*/  FFMA.FTZ R20, R20, R32, -R47 ;  /* 0x0000002014147223 */ /* 0x000fce000001082f */
[----:B------:R-:W-:Y:S08]  /*34600*/  MUFU.EX2 R43, R42 ;  /* 0x0000002a002b7308 */ /* 0x000ff00000000800 */
[----:B------:R-:W4:Y:S08]  /*34610*/  MUFU.EX2 R42, R15 ;  /* 0x0000000f002a7308 */ /* 0x000f300000000800 */
[----:B------:R5:W-:Y:S01]  /*34620*/  MUFU.EX2 R39, R9 ;  /* 0x0000000900277308 */ /* 0x000be20000000800 */
[----:B------:R-:W-:-:S07]  /*34630*/  FFMA.FTZ R21, R21, R32, -R47 ;  /* 0x0000002015157223 */ /* 0x000fce000001082f */
[----:B------:R-:W4:Y:S01]  /*34640*/  MUFU.EX2 R36, R36 ;  /* 0x0000002400247308 */ /* 0x000f220000000800 */
[----:B-----5:R-:W-:-:S07]  /*34650*/  FFMA.FTZ R9, R82, R32, -R31 ;  /* 0x0000002052097223 */ /* 0x020fce000001081f */
[----:B------:R5:W-:Y:S08]  /*34660*/  MUFU.EX2 R170, R8 ;  /* 0x0000000800aa7308 */ /* 0x000bf00000000800 */
[----:B------:R-:W4:Y:S01]  /*34670*/  MUFU.EX2 R18, R18 ;  /* 0x0000001200127308 */ /* 0x000f220000000800 */
[-CC-:B-----5:R-:W-:Y:S01]  /*34680*/  FFMA.FTZ R8, R48, R32.reuse, -R31.reuse ;  /* 0x0000002030087223 */ /* 0x1a0fe2000001081f */
[----:B------:R-:W-:-:S06]  /*34690*/  FFMA.FTZ R38, R40, R32, -R31 ;  /* 0x0000002028267223 */ /* 0x000fcc000001081f */
[----:B------:R-:W5:Y:S01]  /*346a0*/  MUFU.EX2 R37, R37 ;  /* 0x0000002500257308 */ /* 0x000f620000000800 */
[----:B------:R-:W-:-:S07]  /*346b0*/  FFMA.FTZ R24, R24, R32, -R47 ;  /* 0x0000002018187223 */ /* 0x000fce000001082f */
[----:B------:R1:W-:Y:S08]  /*346c0*/  MUFU.EX2 R45, R9 ;  /* 0x00000009002d7308 */ /* 0x0003f00000000800 */
[----:B------:R0:W-:Y:S01]  /*346d0*/  MUFU.EX2 R176, R8 ;  /* 0x0000000800b07308 */ /* 0x0001e20000000800 */
[----:B-1----:R-:W-:-:S07]  /*346e0*/  FADD.FTZ R9, R164, R33 ;  /* 0x00000021a4097221 */ /* 0x002fce0000010000 */
[----:B------:R-:W1:Y:S01]  /*346f0*/  MUFU.EX2 R19, R19 ;  /* 0x0000001300137308 */ /* 0x000e620000000800 */
[----:B0-----:R-:W-:Y:S01]  /*34700*/  FADD.FTZ R8, R7, R34 ;  /* 0x0000002207087221 */ /* 0x001fe20000010000 */
[----:B--2---:R-:W-:-:S03]  /*34710*/  FADD.FTZ R12, R30, R9 ;  /* 0x000000091e0c7221 */ /* 0x004fc60000010000 */
[----:B---3--:R-:W-:-:S03]  /*34720*/  FADD.FTZ R9, R167, R8 ;  /* 0x00000008a7097221 */ /* 0x008fc60000010000 */
[----:B------:R-:W0:Y:S01]  /*34730*/  MUFU.EX2 R20, R20 ;  /* 0x0000001400147308 */ /* 0x000e220000000800 */
[----:B------:R-:W-:Y:S01]  /*34740*/  FADD.FTZ R13, R35, R12 ;  /* 0x0000000c230d7221 */ /* 0x000fe20000010000 */
[----:B----4-:R-:W-:Y:S01]  /*34750*/  FADD.FTZ R9, R42, R9 ;  /* 0x000000092a097221 */ /* 0x010fe20000010000 */
[----:B------:R-:W-:-:S05]  /*34760*/  FFMA.FTZ R25, R25, R32, -R47 ;  /* 0x0000002019197223 */ /* 0x000fca000001082f */
[----:B------:R-:W2:Y:S01]  /*34770*/  MUFU.EX2 R21, R21 ;  /* 0x0000001500157308 */ /* 0x000ea20000000800 */
[----:B------:R-:W-:Y:S01]  /*34780*/  FADD.FTZ R8, R36, R13 ;  /* 0x0000000d24087221 */ /* 0x000fe20000010000 */
[-C--:B------:R-:W-:Y:S01]  /*34790*/  FFMA.FTZ R40, R44, R32.reuse, -R31 ;  /* 0x000000202c287223 */ /* 0x080fe2000001081f */
[----:B------:R-:W-:Y:S01]  /*347a0*/  FADD.FTZ R12, R18, R9 ;  /* 0x00000009120c7221 */ /* 0x000fe20000010000 */
[----:B------:R-:W-:-:S04]  /*347b0*/  FFMA.FTZ R26, R26, R32, -R47 ;  /* 0x000000201a1a7223 */ /* 0x000fc8000001082f */
[----:B------:R-:W3:Y:S01]  /*347c0*/  MUFU.EX2 R38, R38 ;  /* 0x0000002600267308 */ /* 0x000ee20000000800 */
[----:B-----5:R-:W-:Y:S01]  /*347d0*/  FADD.FTZ R9, R37, R8 ;  /* 0x0000000825097221 */ /* 0x020fe20000010000 */
[----:B-1----:R-:W-:-:S06]  /*347e0*/  FADD.FTZ R13, R19, R12 ;  /* 0x0000000c130d7221 */ /* 0x002fcc0000010000 */
[----:B------:R-:W1:Y:S01]  /*347f0*/  MUFU.EX2 R24, R24 ;  /* 0x0000001800187308 */ /* 0x000e620000000800 */
[----:B------:R-:W-:Y:S01]  /*34800*/  FFMA.FTZ R27, R27, R32, -R47 ;  /* 0x000000201b1b7223 */ /* 0x000fe2000001082f */
[----:B------:R-:W-:Y:S01]  /*34810*/  FADD.FTZ R8, R170, R9 ;  /* 0x00000009aa087221 */ /* 0x000fe20000010000 */
[----:B0-----:R-:W-:-:S05]  /*34820*/  FADD.FTZ R12, R20, R13 ;  /* 0x0000000d140c7221 */ /* 0x001fca0000010000 */
[----:B------:R-:W0:Y:S01]  /*34830*/  MUFU.EX2 R25, R25 ;  /* 0x0000001900197308 */ /* 0x000e220000000800 */
[----:B------:R-:W-:Y:S01]  /*34840*/  FFMA.FTZ R28, R28, R32, -R47 ;  /* 0x000000201c1c7223 */ /* 0x000fe2000001082f */
[----:B------:R-:W-:-:S06]  /*34850*/  FADD.FTZ R9, R39, R8 ;  /* 0x0000000827097221 */ /* 0x000fcc0000010000 */
[----:B------:R-:W4:Y:S01]  /*34860*/  MUFU.EX2 R40, R40 ;  /* 0x0000002800287308 */ /* 0x000f220000000800 */
[----:B--2---:R-:W-:Y:S01]  /*34870*/  FADD.FTZ R13, R21, R12 ;  /* 0x0000000c150d7221 */ /* 0x004fe20000010000 */
[----:B------:R-:W-:-:S06]  /*34880*/  FFMA.FTZ R3, R3, R32, -R47 ;  /* 0x0000002003037223 */ /* 0x000fcc000001082f */
[----:B------:R-:W2:Y:S01]  /*34890*/  MUFU.EX2 R26, R26 ;  /* 0x0000001a001a7308 */ /* 0x000ea20000000800 */
[----:B---3--:R-:W-:Y:S01]  /*348a0*/  FADD.FTZ R8, R38, R9 ;  /* 0x0000000926087221 */ /* 0x008fe20000010000 */
[----:B------:R-:W-:Y:S01]  /*348b0*/  FFMA.FTZ R44, R52, R32, -R31 ;  /* 0x00000020342c7223 */ /* 0x000fe2000001081f */
[----:B-1----:R-:W-:-:S05]  /*348c0*/  FADD.FTZ R12, R24, R13 ;  /* 0x0000000d180c7221 */ /* 0x002fca0000010000 */
[----:B------:R-:W1:Y:S01]  /*348d0*/  MUFU.EX2 R27, R27 ;  /* 0x0000001b001b7308 */ /* 0x000e620000000800 */
[----:B------:R-:W-:Y:S01]  /*348e0*/  FFMA.FTZ R14, R14, R32, -R47 ;  /* 0x000000200e0e7223 */ /* 0x000fe2000001082f */
[----:B------:R-:W-:Y:S01]  /*348f0*/  FADD.FTZ R9, R41, R8 ;  /* 0x0000000829097221 */ /* 0x000fe20000010000 */
[----:B0-----:R-:W-:-:S05]  /*34900*/  FADD.FTZ R13, R25, R12 ;  /* 0x0000000c190d7221 */ /* 0x001fca0000010000 */
[----:B------:R-:W0:Y:S01]  /*34910*/  MUFU.EX2 R28, R28 ;  /* 0x0000001c001c7308 */ /* 0x000e220000000800 */
[-C--:B------:R-:W-:Y:S01]  /*34920*/  FFMA.FTZ R31, R60, R32.reuse, -R31 ;  /* 0x000000203c1f7223 */ /* 0x080fe2000001081f */
[----:B------:R-:W-:Y:S01]  /*34930*/  FFMA.FTZ R29, R29, R32, -R47 ;  /* 0x000000201d1d7223 */ /* 0x000fe2000001082f */
[----:B----4-:R-:W-:-:S05]  /*34940*/  FADD.FTZ R8, R40, R9 ;  /* 0x0000000928087221 */ /* 0x010fca0000010000 */
[----:B------:R-:W3:Y:S01]  /*34950*/  MUFU.EX2 R3, R3 ;  /* 0x0000000300037308 */ /* 0x000ee20000000800 */
[----:B--2---:R-:W-:Y:S01]  /*34960*/  FADD.FTZ R12, R26, R13 ;  /* 0x0000000d1a0c7221 */ /* 0x004fe20000010000 */
[----:B------:R-:W-:-:S06]  /*34970*/  FADD.FTZ R9, R43, R8 ;  /* 0x000000082b097221 */ /* 0x000fcc0000010000 */
[----:B------:R-:W2:Y:S01]  /*34980*/  MUFU.EX2 R44, R44 ;  /* 0x0000002c002c7308 */ /* 0x000ea20000000800 */
[----:B-1----:R-:W-:-:S07]  /*34990*/  FADD.FTZ R13, R27, R12 ;  /* 0x0000000c1b0d7221 */ /* 0x002fce0000010000 */
[----:B------:R-:W1:Y:S01]  /*349a0*/  MUFU.EX2 R179, R14 ;  /* 0x0000000e00b37308 */ /* 0x000e620000000800 */
[----:B------:R-:W-:Y:S01]  /*349b0*/  FADD.FTZ R8, R176, R9 ;  /* 0x00000009b0087221 */ /* 0x000fe20000010000 */
[----:B0-----:R-:W-:-:S06]  /*349c0*/  FADD.FTZ R12, R28, R13 ;  /* 0x0000000d1c0c7221 */ /* 0x001fcc0000010000 */
[----:B------:R-:W0:Y:S08]  /*349d0*/  MUFU.EX2 R31, R31 ;  /* 0x0000001f001f7308 */ /* 0x000e300000000800 */
[----:B------:R0:W4:Y:S01]  /*349e0*/  MUFU.EX2 R32, R29 ;  /* 0x0000001d00207308 */ /* 0x0001220000000800 */
[----:B------:R-:W-:Y:S01]  /*349f0*/  FADD.FTZ R9, R45, R8 ;  /* 0x000000082d097221 */ /* 0x000fe20000010000 */
[----:B---3--:R-:W-:-:S03]  /*34a00*/  FADD.FTZ R12, R3, R12 ;  /* 0x0000000c030c7221 */ /* 0x008fc60000010000 */
[----:B--2---:R-:W-:Y:S01]  /*34a10*/  FADD.FTZ R8, R44, R9 ;  /* 0x000000092c087221 */ /* 0x004fe20000010000 */
[----:B-1----:R-:W-:-:S03]  /*34a20*/  FADD.FTZ R9, R179, R12 ;  /* 0x0000000cb3097221 */ /* 0x002fc60000010000 */
[----:B0-----:R-:W-:Y:S01]  /*34a30*/  FADD.FTZ R29, R31, R8 ;  /* 0x000000081f1d7221 */ /* 0x001fe20000010000 */
[----:B----4-:R-:W-:-:S04]  /*34a40*/  FADD.FTZ R47, R32, R9 ;  /* 0x00000009202f7221 */ /* 0x010fc80000010000 */
[----:B------:R-:W-:Y:S04]  /*34a50*/  ST.E desc[UR4][R10.64+0x10], R29 ;  /* 0x0000101d0a007985 */ /* 0x000fe8000c101904 */
[----:B------:R0:W-:Y:S04]  /*34a60*/  ST.E desc[UR6][R10.64+0x14], R47 ;  /* 0x0000142f0a007985 */ /* 0x0001e8000c101906 */
[----:B------:R-:W2:Y:S01]  /*34a70*/  LDL.64 R12, [R6+0x80] ;  /* 0x00008000060c7983 */ /* 0x000ea20000100a00 */
[----:B------:R-:W-:Y:S06]  /*34a80*/  BAR.SYNC.DEFER_BLOCKING 0xf, 0x100 ;  /* 0x03c4000000007b1d */ /* 0x000fec0000010000 */
[----:B------:R-:W3:Y:S01]  /*34a90*/  LDL.64 R8, [R6+0x88] ;  /* 0x0000880006087983 */ /* 0x000ee20000100a00 */
[----:B------:R-:W-:-:S02]  /*34aa0*/  F2FP.BF16.F32.PACK_AB R164, R33, R164 ;  /* 0x000000a421a4723e */ /* 0x000fc400000010ff */
[----:B------:R-:W-:Y:S01]  /*34ab0*/  F2FP.BF16.F32.PACK_AB R166, R35, R30 ;  /* 0x0000001e23a6723e */ /* 0x000fe200000010ff */
[----:B0-----:R-:W4:Y:S04]  /*34ac0*/  LDL.64 R10, [R6+0x90] ;  /* 0x00009000060a7983 */ /* 0x001f280000100a00 */
[----:B--2---:R-:W2:Y:S04]  /*34ad0*/  LD.E.64 R12, desc[UR4][R12.64+0x10] ;  /* 0x000010040c0c7980 */ /* 0x004ea8000c101b00 */
[----:B--2---:R-:W2:Y:S04]  /*34ae0*/  LD.E.64 R14, desc[UR6][R12.64+0x8] ;  /* 0x000008060c0e7980 */ /* 0x004ea8000c101b00 */
[----:B------:R-:W5:Y:S01]  /*34af0*/  LD.E.64 R48, desc[UR4][R12.64] ;  /* 0x000000040c307980 */ /* 0x000f62000c101b00 */
[----:B------:R-:W-:-:S02]  /*34b00*/  F2FP.BF16.F32.PACK_AB R165, R34, R7 ;  /* 0x0000000722a5723e */ /* 0x000fc400000010ff */
[----:B------:R-:W-:Y:S02]  /*34b10*/  F2FP.BF16.F32.PACK_AB R167, R42, R167 ;  /* 0x000000a72aa7723e */ /* 0x000fe400000010ff */
[----:B------:R-:W-:Y:S02]  /*34b20*/  F2FP.BF16.F32.PACK_AB R168, R37, R36 ;  /* 0x0000002425a8723e */ /* 0x000fe400000010ff */
[----:B------:R-:W-:Y:S02]  /*34b30*/  F2FP.BF16.F32.PACK_AB R170, R39, R170 ;  /* 0x000000aa27aa723e */ /* 0x000fe400000010ff */
[----:B------:R-:W-:Y:S01]  /*34b40*/  F2FP.BF16.F32.PACK_AB R169, R19, R18 ;  /* 0x0000001213a9723e */ /* 0x000fe200000010ff */
[----:B------:R-:W4:Y:S01]  /*34b50*/  LDL.64 R12, [R6] ;  /* 0x00000000060c7983 */ /* 0x000f220000100a00 */
        /* <DEDUP_REMOVED lines=9> */
[----:B--2---:R-:W-:-:S05]  /*34bf0*/  MOV R29, R14 ;  /* 0x0000000e001d7202 */ /* 0x004fca0000000f00 */
[--C-:B-----5:R-:W-:Y:S02]  /*34c00*/  IMAD R48, R48, 0x2, R29.reuse ;  /* 0x0000000230307824 */ /* 0x120fe400078e021d */
[C---:B------:R-:W-:Y:S02]  /*34c10*/  IMAD R14, R49.reuse, 0x2, R29 ;  /* 0x00000002310e7824 */ /* 0x040fe400078e021d */
[----:B------:R-:W-:Y:S01]  /*34c20*/  IMAD R49, R49, 0x2, R48 ;  /* 0x0000000231317824 */ /* 0x000fe200078e0230 */
[----:B------:R0:W-:Y:S04]  /*34c30*/  STSM.16.M88.4 [R29], R164 ;  /* 0x000000a41d007844 */ /* 0x0001e80000000200 */
[----:B------:R-:W-:Y:S04]  /*34c40*/  STSM.16.M88.4 [R48], R168 ;  /* 0x000000a830007844 */ /* 0x000fe80000000200 */
[----:B------:R-:W-:Y:S04]  /*34c50*/  STSM.16.M88.4 [R14], R172 ;  /* 0x000000ac0e007844 */ /* 0x000fe80000000200 */
[----:B------:R1:W-:Y:S04]  /*34c60*/  STSM.16.M88.4 [R49], R176 ;  /* 0x000000b031007844 */ /* 0x0003e80000000200 */
[----:B---3--:R-:W2:Y:S01]  /*34c70*/  LD.E R3, desc[UR4][R8.64] ;  /* 0x0000000408037980 */ /* 0x008ea2000c101900 */
[----:B------:R-:W-:-:S02]  /*34c80*/  R2UR UR10, R4 ;  /* 0x00000000040a72ca */ /* 0x000fc400000e0000 */
[C---:B------:R-:W-:Y:S01]  /*34c90*/  R2UR UR11, R5.reuse ;  /* 0x00000000050b72ca */ /* 0x040fe200000e0000 */
[----:B----4-:R-:W3:Y:S01]  /*34ca0*/  LD.E R13, desc[UR6][R12.64] ;  /* 0x000000060c0d7980 */ /* 0x010ee2000c101900 */
[C---:B------:R-:W-:Y:S02]  /*34cb0*/  R2UR UR28, R4.reuse ;  /* 0x00000000041c72ca */ /* 0x040fe400000e0000 */
[----:B------:R-:W-:Y:S01]  /*34cc0*/  R2UR UR29, R5 ;  /* 0x00000000051d72ca */ /* 0x000fe200000e0000 */
[----:B------:R-:W3:Y:S04]  /*34cd0*/  LD.E.64 R10, desc[UR4][R10.64] ;  /* 0x000000040a0a7980 */ /* 0x000ee8000c101b00 */
[----:B------:R-:W4:Y:S04]  /*34ce0*/  LD.E R7, desc[UR6][R8.64+0x4] ;  /* 0x0000040608077980 */ /* 0x000f28000c101900 */
[----:B------:R-:W5:Y:S04]  /*34cf0*/  LD.E R15, desc[UR8][R8.64+0x8] ;  /* 0x00000808080f7980 */ /* 0x000f68000c101900 */
[----:B------:R-:W3:Y:S01]  /*34d00*/  LD.E R19, desc[UR10][R8.64+0xc] ;  /* 0x00000c0a08137980 */ /* 0x000ee2000c101900 */
[----:B------:R-:W-:-:S02]  /*34d10*/  R2UR UR12, R4 ;  /* 0x00000000040c72ca */ /* 0x000fc400000e0000 */
[C---:B------:R-:W-:Y:S01]  /*34d20*/  R2UR UR13, R5.reuse ;  /* 0x00000000050d72ca */ /* 0x040fe200000e0000 */
[----:B------:R-:W3:Y:S01]  /*34d30*/  LD.E R25, desc[UR4][R8.64+0x14] ;  /* 0x0000140408197980 */ /* 0x000ee2000c101900 */
[C---:B------:R-:W-:Y:S02]  /*34d40*/  R2UR UR14, R4.reuse ;  /* 0x00000000040e72ca */ /* 0x040fe400000e0000 */
[C---:B------:R-:W-:Y:S01]  /*34d50*/  R2UR UR15, R5.reuse ;  /* 0x00000000050f72ca */ /* 0x040fe200000e0000 */
[----:B------:R-:W3:Y:S01]  /*34d60*/  LD.E R27, desc[UR6][R8.64+0x18] ;  /* 0x00001806081b7980 */ /* 0x000ee2000c101900 */
[C---:B------:R-:W-:Y:S02]  /*34d70*/  R2UR UR16, R4.reuse ;  /* 0x00000000041072ca */ /* 0x040fe400000e0000 */
[----:B------:R-:W-:Y:S01]  /*34d80*/  R2UR UR17, R5 ;  /* 0x00000000051172ca */ /* 0x000fe200000e0000 */
[----:B0-----:R-:W3:Y:S01]  /*34d90*/  LD.E R29, desc[UR8][R8.64+0x1c] ;  /* 0x00001c08081d7980 */ /* 0x001ee2000c101900 */
        /* <DEDUP_REMOVED lines=8> */
[----:B------:R-:W3:Y:S01]  /*34e20*/  LD.E R33, desc[UR12][R8.64+0x24] ;  /* 0x0000240c08217980 */ /* 0x000ee2000c101900 */
[----:B------:R-:W-:-:S02]  /*34e30*/  R2UR UR24, R4 ;  /* 0x00000000041872ca */ /* 0x000fc400000e0000 */
[C---:B------:R-:W-:Y:S01]  /*34e40*/  R2UR UR25, R5.reuse ;  /* 0x00000000051972ca */ /* 0x040fe200000e0000 */
[----:B------:R-:W3:Y:S01]  /*34e50*/  LD.E R35, desc[UR14][R8.64+0x28] ;  /* 0x0000280e08237980 */ /* 0x000ee2000c101900 */
[----:B------:R-:W-:Y:S02]  /*34e60*/  R2UR UR26, R4 ;  /* 0x00000000041a72ca */ /* 0x000fe400000e0000 */
[----:B------:R-:W-:Y:S01]  /*34e70*/  R2UR UR27, R5 ;  /* 0x00000000051b72ca */ /* 0x000fe200000e0000 */
[----:B------:R-:W3:Y:S04]  /*34e80*/  LD.E R37, desc[UR16][R8.64+0x2c] ;  /* 0x00002c1008257980 */ /* 0x000ee8000c101900 */
[----:B------:R-:W3:Y:S04]  /*34e90*/  LD.E R39, desc[UR18][R8.64+0x30] ;  /* 0x0000301208277980 */ /* 0x000ee8000c101900 */
[----:B------:R-:W3:Y:S04]  /*34ea0*/  LD.E R41, desc[UR20][R8.64+0x34] ;  /* 0x0000341408297980 */ /* 0x000ee8000c101900 */
[----:B------:R-:W3:Y:S04]  /*34eb0*/  LD.E R43, desc[UR22][R8.64+0x38] ;  /* 0x00003816082b7980 */ /* 0x000ee8000c101900 */
[----:B------:R-:W3:Y:S04]  /*34ec0*/  LD.E R45, desc[UR24][R8.64+0x3c] ;  /* 0x00003c18082d7980 */ /* 0x000ee8000c101900 */
[----:B------:R-:W3:Y:S04]  /*34ed0*/  LD.E R47, desc[UR26][R8.64+0x40] ;  /* 0x0000401a082f7980 */ /* 0x000ee8000c101900 */
[----:B-1----:R-:W3:Y:S04]  /*34ee0*/  LD.E R49, desc[UR28][R8.64+0x44] ;  /* 0x0000441c08317980 */ /* 0x002ee8000c101900 */
[----:B------:R-:W3:Y:S04]  /*34ef0*/  LD.E R51, desc[UR4][R8.64+0x48] ;  /* 0x0000480408337980 */ /* 0x000ee8000c101900 */
        /* <DEDUP_REMOVED lines=24> */
[----:B--2---:R0:W-:Y:S04]  /*35080*/  ST.E desc[UR8][R8.64], R3 ;  /* 0x0000000308007985 */ /* 0x0041e8000c101908 */
[----:B0-----:R-:W2:Y:S04]  /*35090*/  LD.E R3, desc[UR28][R8.64+0xac] ;  /* 0x0000ac1c08037980 */ /* 0x001ea8000c101900 */
[----:B----4-:R0:W-:Y:S04]  /*350a0*/  ST.E desc[UR10][R8.64+0x4], R7 ;  /* 0x0000040708007985 */ /* 0x0101e8000c10190a */
[----:B-----5:R1:W-:Y:S04]  /*350b0*/  ST.E desc[UR12][R8.64+0x8], R15 ;  /* 0x0000080f08007985 */ /* 0x0203e8000c10190c */
[----:B---3--:R3:W-:Y:S04]  /*350c0*/  ST.E desc[UR14][R8.64+0xc], R19 ;  /* 0x00000c1308007985 */ /* 0x0087e8000c10190e */
[----:B0-----:R-:W4:Y:S04]  /*350d0*/  LD.E R7, desc[UR6][R8.64+0xb0] ;  /* 0x0000b00608077980 */ /* 0x001f28000c101900 */
[----:B-1----:R-:W5:Y:S04]  /*350e0*/  LD.E R15, desc[UR6][R8.64+0xb4] ;  /* 0x0000b406080f7980 */ /* 0x002f68000c101900 */
[----:B---3--:R-:W3:Y:S04]  /*350f0*/  LD.E R19, desc[UR6][R8.64+0xb8] ;  /* 0x0000b80608137980 */ /* 0x008ee8000c101900 */
        /* <DEDUP_REMOVED lines=105> */
[----:B----4-:R0:W-:Y:S04]  /*35790*/  ST.E desc[UR4][R8.64+0x130], R7 ;  /* 0x0001300708007985 */ /* 0x0101e8000c101904 */
[----:B-----5:R1:W-:Y:S04]  /*357a0*/  ST.E desc[UR4][R8.64+0x134], R15 ;  /* 0x0001340f08007985 */ /* 0x0203e8000c101904 */
[----:B---3--:R3:W-:Y:S04]  /*357b0*/  ST.E desc[UR4][R8.64+0x138], R19 ;  /* 0x0001381308007985 */ /* 0x0087e8000c101904 */
[----:B--2---:R2:W-:Y:S04]  /*357c0*/  ST.E desc[UR4][R8.64+0x13c], R3 ;  /* 0x00013c0308007985 */ /* 0x0045e8000c101904 */
[----:B0-----:R-:W4:Y:S04]  /*357d0*/  LD.E R7, desc[UR6][R8.64+0x140] ;  /* 0x0001400608077980 */ /* 0x001f28000c101900 */
[----:B----4-:R0:W-:Y:S04]  /*357e0*/  ST.E desc[UR4][R8.64+0x140], R7 ;  /* 0x0001400708007985 */ /* 0x0101e8000c101904 */
[----:B-1----:R-:W4:Y:S04]  /*357f0*/  LD.E R15, desc[UR6][R8.64+0x144] ;  /* 0x00014406080f7980 */ /* 0x002f28000c101900 */
[----:B----4-:R1:W-:Y:S04]  /*35800*/  ST.E desc[UR4][R8.64+0x144], R15 ;  /* 0x0001440f08007985 */ /* 0x0103e8000c101904 */
[----:B---3--:R-:W3:Y:S04]  /*35810*/  LD.E R19, desc[UR6][R8.64+0x148] ;  /* 0x0001480608137980 */ /* 0x008ee8000c101900 */
[----:B---3--:R3:W-:Y:S04]  /*35820*/  ST.E desc[UR4][R8.64+0x148], R19 ;  /* 0x0001481308007985 */ /* 0x0087e8000c101904 */
[----:B--2---:R-:W2:Y:S04]  /*35830*/  LD.E R3, desc[UR6][R8.64+0x14c] ;  /* 0x00014c0608037980 */ /* 0x004ea8000c101900 */
        /* <DEDUP_REMOVED lines=82> */
[----:B----4-:R-:W-:Y:S04]  /*35d60*/  ST.E desc[UR4][R8.64+0x1f0], R7 ;  /* 0x0001f00708007985 */ /* 0x010fe8000c101904 */
[----:B-1----:R-:W4:Y:S04]  /*35d70*/  LD.E R15, desc[UR6][R8.64+0x1f4] ;  /* 0x0001f406080f7980 */ /* 0x002f28000c101900 */
[----:B----4-:R-:W-:Y:S04]  /*35d80*/  ST.E desc[UR4][R8.64+0x1f4], R15 ;  /* 0x0001f40f08007985 */ /* 0x010fe8000c101904 */
[----:B---3--:R-:W3:Y:S01]  /*35d90*/  LD.E R19, desc[UR6][R8.64+0x1f8] ;  /* 0x0001f80608137980 */ /* 0x008ee2000c101900 */
[----:B------:R-:W-:-:S03]  /*35da0*/  IMAD R10, R13, 0x1000, R10 ;  /* 0x000010000d0a7824 */ /* 0x000fc600078e020a */
[----:B---3--:R-:W-:Y:S04]  /*35db0*/  ST.E desc[UR4][R8.64+0x1f8], R19 ;  /* 0x0001f81308007985 */ /* 0x008fe8000c101904 */
[----:B--2---:R-:W2:Y:S01]  /*35dc0*/  LD.E R3, desc[UR6][R8.64+0x1fc] ;  /* 0x0001fc0608037980 */ /* 0x004ea2000c101900 */
[----:B------:R-:W-:Y:S02]  /*35dd0*/  R2UR UR6, R10 ;  /* 0x000000000a0672ca */ /* 0x000fe400000e0000 */
[----:B------:R-:W-:Y:S02]  /*35de0*/  R2UR UR7, R11 ;  /* 0x000000000b0772ca */ /* 0x000fe400000e0000 */
[----:B------:R-:W-:Y:S02]  /*35df0*/  R2UR UR8, R4 ;  /* 0x00000000040872ca */ /* 0x000fe400000e0000 */
[----:B------:R-:W-:-:S02]  /*35e00*/  R2UR UR9, R5 ;  /* 0x00000000050972ca */ /* 0x000fc400000e0000 */
[C---:B------:R-:W-:Y:S02]  /*35e10*/  R2UR UR10, R4.reuse ;  /* 0x00000000040a72ca */ /* 0x040fe400000e0000 */
[C---:B------:R-:W-:Y:S02]  /*35e20*/  R2UR UR11, R5.reuse ;  /* 0x00000000050b72ca */ /* 0x040fe400000e0000 */
[C---:B------:R-:W-:Y:S02]  /*35e30*/  R2UR UR12, R4.reuse ;  /* 0x00000000040c72ca */ /* 0x040fe400000e0000 */
[C---:B------:R-:W-:Y:S02]  /*35e40*/  R2UR UR13, R5.reuse ;  /* 0x00000000050d72ca */ /* 0x040fe400000e0000 */
        /* <DEDUP_REMOVED lines=43> */
[----:B------:R-:W-:Y:S01]  /*36100*/  R2UR UR61, R5 ;  /* 0x00000000053d72ca */ /* 0x000fe200000e0000 */
[----:B--2---:R-:W-:Y:S01]  /*36110*/  ST.E desc[UR4][R8.64+0x1fc], R3 ;  /* 0x0001fc0308007985 */ /* 0x004fe2000c101904 */
[----:B------:R-:W-:-:S06]  /*36120*/  WARPGROUP.ARRIVE ;  /* 0x00000000000079c5 */ /* 0x000fcc0000000000 */
[----:B------:R-:W-:Y:S01]  /*36130*/  HGMMA.64x256x16.F32.BF16 R24, R164, gdesc[UR4].tnspB, RZ, !UPT, gsb0 ;  /* 0x43e00004a4187df0 */ /* 0x000fe2000c0018ff */
[----:B------:R-:W-:Y:S02]  /*36140*/  R2UR UR4, R4 ;  /* 0x00000000040472ca */ /* 0x000fe400000e0000 */
[----:B------:R-:W-:Y:S01]  /*36150*/  R2UR UR5, R5 ;  /* 0x00000000050572ca */ /* 0x000fe200000e0000 */
[----:B------:R-:W-:Y:S02]  /*36160*/  VIADD R12, R10, 0x80 ;  /* 0x000000800a0c7836 */ /* 0x000fe40000000000 */
[----:B------:R-:W-:-:S03]  /*36170*/  IMAD.MOV.U32 R13, RZ, RZ, R11 ;  /* 0x000000ffff0d7224 */ /* 0x000fc600078e000b */
        /* <DEDUP_REMOVED lines=12> */
[----:B------:R-:W-:Y:S01]  /*36240*/  ST.E desc[UR26][R8.64+0x24], R33 ;  /* 0x0000242108007985 */ /* 0x000fe2000c10191a */
[----:B------:R-:W-:-:S03]  /*36250*/  R2UR UR8, R4 ;  /* 0x00000000040872ca */ /* 0x000fc600000e0000 */
[----:B------:R-:W-:Y:S01]  /*36260*/  ST.E desc[UR28][R8.64+0x28], R34 ;  /* 0x0000282208007985 */ /* 0x000fe2000c10191c */
[----:B------:R-:W-:-:S03]  /*36270*/  R2UR UR9, R5 ;  /* 0x00000000050972ca */ /* 0x000fc600000e0000 */
[----:B------:R-:W-:Y:S01]  /*36280*/  ST.E desc[UR30][R8.64+0x2c], R35 ;  /* 0x00002c2308007985 */ /* 0x000fe2000c10191e */
[----:B------:R-:W-:-:S03]  /*36290*/  R2UR UR10, R4 ;  /* 0x00000000040a72ca */ /* 0x000fc600000e0000 */
[----:B------:R-:W-:Y:S01]  /*362a0*/  ST.E desc[UR32][R8.64+0x30], R36 ;  /* 0x0000302408007985 */ /* 0x000fe2000c101920 */
[----:B------:R-:W-:-:S03]  /*362b0*/  R2UR UR11, R5 ;  /* 0x00000000050b72ca */ /* 0x000fc600000e0000 */
[----:B------:R-:W-:Y:S01]  /*362c0*/  ST.E desc[UR34][R8.64+0x34], R37 ;  /* 0x0000342508007985 */ /* 0x000fe2000c101922 */
[C---:B------:R-:W-:Y:S02]  /*362d0*/  R2UR UR12, R4.reuse ;  /* 0x00000000040c72ca */ /* 0x040fe400000e0000 */
[C---:B------:R-:W-:Y:S01]  /*362e0*/  R2UR UR13, R5.reuse ;  /* 0x00000000050d72ca */ /* 0x040fe200000e0000 */
[----:B------:R-:W-:Y:S01]  /*362f0*/  ST.E desc[UR38][R8.64+0x38], R38 ;  /* 0x0000382608007985 */ /* 0x000fe2000c101926 */
[C---:B------:R-:W-:Y:S02]  /*36300*/  R2UR UR14, R4.reuse ;  /* 0x00000000040e72ca */ /* 0x040fe400000e0000 */
[C---:B------:R-:W-:Y:S01]  /*36310*/  R2UR UR15, R5.reuse ;  /* 0x00000000050f72ca */ /* 0x040fe200000e0000 */
[----:B------:R-:W-:Y:S01]  /*36320*/  ST.E desc[UR40][R8.64+0x3c], R39 ;  /* 0x00003c2708007985 */ /* 0x000fe2000c101928 */
[C---:B------:R-:W-:Y:S02]  /*36330*/  R2UR UR16, R4.reuse ;  /* 0x00000000041072ca */ /* 0x040fe400000e0000 */
[----:B------:R-:W-:Y:S01]  /*36340*/  R2UR UR17, R5 ;  /* 0x00000000051172ca */ /* 0x000fe200000e0000 */
[----:B------:R-:W-:Y:S01]  /*36350*/  ST.E desc[UR42][R8.64+0x40], R40 ;  /* 0x0000402808007985 */ /* 0x000fe2000c10192a */
[----:B------:R-:W-:-:S02]  /*36360*/  R2UR UR18, R4 ;  /* 0x00000000041272ca */ /* 0x000fc400000e0000 */
        /* <DEDUP_REMOVED lines=288> */
[----:B------:R-:W-:Y:S01]  /*37570*/  R2UR UR59, R5 ;  /* 0x00000000053b72ca */ /* 0x000fe200000e0000 */
        /* <DEDUP_REMOVED lines=460> */
[----:B------:R-:W-:Y:S01]  /*39240*/  VIADD R10, R10, 0x180 ;  /* 0x000001800a0a7836 */ /* 0x000fe20000000000 */
[----:B------:R-:W-:-:S04]  /*39250*/  R2UR UR7, R11 ;  /* 0x000000000b0772ca */ /* 0x000fc800000e0000 */
        /* <DEDUP_REMOVED lines=357> */
[----:B------:R-:W-:Y:S01]  /*3a8b0*/  R2UR UR25, R5 ;  /* 0x00000000051972ca */ /* 0x000fe200000e0000 */
[----:B------:R-:W-:Y:S02]  /*3a8c0*/  WARPGROUP.DEPBAR.LE gsb0, 0x0 ;  /* 0x00008000000079c5 */ /* 0x000fe40000010000 */
[----:B------:R-:W-:Y:S01]  /*3a8d0*/  ST.E desc[UR4][R8.64], R24 ;  /* 0x0000001808007985 */ /* 0x000fe2000c101904 */
[----:B------:R-:W-:-:S02]  /*3a8e0*/  R2UR UR4, R4 ;  /* 0x00000000040472ca */ /* 0x000fc400000e0000 */
[----:B------:R-:W-:Y:S01]  /*3a8f0*/  R2UR UR5, R5 ;  /* 0x00000000050572ca */ /* 0x000fe200000e0000 */
[----:B------:R-:W-:Y:S04]  /*3a900*/  ST.E desc[UR6][R8.64+0x4], R25 ;  /* 0x0000041908007985 */ /* 0x000fe8000c101906 */
[----:B------:R-:W-:Y:S04]  /*3a910*/  ST.E desc[UR8][R8.64+0x8], R26 ;  /* 0x0000081a08007985 */ /* 0x000fe8000c101908 */
[----:B------:R-:W-:Y:S01]  /*3a920*/  ST.E desc[UR10][R8.64+0xc], R27 ;  /* 0x00000c1b08007985 */ /* 0x000fe2000c10190a */
[----:B------:R-:W-:-:S03]  /*3a930*/  R2UR UR6, R4 ;  /* 0x00000000040672ca */ /* 0x000fc600000e0000 */
[----:B------:R-:W-:Y:S01]  /*3a940*/  ST.E desc[UR12][R8.64+0x10], R28 ;  /* 0x0000101c08007985 */ /* 0x000fe2000c10190c */
[----:B------:R-:W-:-:S03]  /*3a950*/  R2UR UR7, R5 ;  /* 0x00000000050772ca */ /* 0x000fc600000e0000 */
        /* <DEDUP_REMOVED lines=21> */
[C---:B------:R-:W-:Y:S02]  /*3aab0*/  R2UR UR20, R4.reuse ;  /* 0x00000000041472ca */ /* 0x040fe400000e0000 */
[----:B------:R-:W-:Y:S01]  /*3aac0*/  R2UR UR21, R5 ;  /* 0x00000000051572ca */ /* 0x000fe200000e0000 */
[----:B------:R-:W-:Y:S01]  /*3aad0*/  ST.E desc[UR6][R8.64+0x30], R36 ;  /* 0x0000302408007985 */ /* 0x000fe2000c101906 */
[----:B------:R-:W-:-:S02]  /*3aae0*/  R2UR UR22, R4 ;  /* 0x00000000041672ca */ /* 0x000fc400000e0000 */
[C---:B------:R-:W-:Y:S02]  /*3aaf0*/  R2UR UR23, R5.reuse ;  /* 0x00000000051772ca */ /* 0x040fe400000e0000 */
[C---:B------:R-:W-:Y:S02]  /*3ab00*/  R2UR UR24, R4.reuse ;  /* 0x00000000041872ca */ /* 0x040fe400000e0000 */
[C---:B------:R-:W-:Y:S02]  /*3ab10*/  R2UR UR25, R5.reuse ;  /* 0x00000000051972ca */ /* 0x040fe400000e0000 */
        /* <DEDUP_REMOVED lines=33> */
[C---:B------:R-:W-:Y:S01]  /*3ad30*/  R2UR UR21, R5.reuse ;  /* 0x00000000051572ca */ /* 0x040fe200000e0000 */
[----:B------:R-:W-:Y:S01]  /*3ad40*/  ST.E desc[UR4][R8.64+0x64], R49 ;  /* 0x0000643108007985 */ /* 0x000fe2000c101904 */
[C---:B------:R-:W-:Y:S02]  /*3ad50*/  R2UR UR22, R4.reuse ;  /* 0x00000000041672ca */ /* 0x040fe400000e0000 */
[C---:B------:R-:W-:Y:S01]  /*3ad60*/  R2UR UR23, R5.reuse ;  /* 0x00000000051772ca */ /* 0x040fe200000e0000 */
[----:B------:R-:W-:Y:S01]  /*3ad70*/  ST.E desc[UR6][R8.64+0x68], R50 ;  /* 0x0000683208007985 */ /* 0x000fe2000c101906 */
[C---:B------:R-:W-:Y:S02]  /*3ad80*/  R2UR UR24, R4.reuse ;  /* 0x00000000041872ca */ /* 0x040fe400000e0000 */
[----:B------:R-:W-:Y:S02]  /*3ad90*/  R2UR UR25, R5 ;  /* 0x00000000051972ca */ /* 0x000fe400000e0000 */
[----:B------:R-:W-:-:S02]  /*3ada0*/  R2UR UR4, R4 ;  /* 0x00000000040472ca */ /* 0x000fc400000e0000 */
[C---:B------:R-:W-:Y:S02]  /*3adb0*/  R2UR UR5, R5.reuse ;  /* 0x00000000050572ca */ /* 0x040fe400000e0000 */
[C---:B------:R-:W-:Y:S02]  /*3adc0*/  R2UR UR6, R4.reuse ;  /* 0x00000000040672ca */ /* 0x040fe400000e0000 */
        /* <DEDUP_REMOVED lines=9> */
[----:B------:R-:W-:Y:S04]  /*3ae60*/  ST.E desc[UR20][R8.64+0x84], R57 ;  /* 0x0000843908007985 */ /* 0x000fe8000c101914 */
[----:B------:R-:W-:Y:S04]  /*3ae70*/  ST.E desc[UR22][R8.64+0x88], R58 ;  /* 0x0000883a08007985 */ /* 0x000fe8000c101916 */
[----:B------:R-:W-:Y:S01]  /*3ae80*/  ST.E desc[UR24][R8.64+0x8c], R59 ;  /* 0x00008c3b08007985 */ /* 0x000fe2000c101918 */
[----:B------:R-:W-:-:S03]  /*3ae90*/  R2UR UR10, R4 ;  /* 0x00000000040a72ca */ /* 0x000fc600000e0000 */
[----:B------:R-:W-:Y:S01]  /*3aea0*/  ST.E desc[UR4][R8.64+0x90], R60 ;  /* 0x0000903c08007985 */ /* 0x000fe2000c101904 */
[C---:B------:R-:W-:Y:S02]  /*3aeb0*/  R2UR UR4, R4.reuse ;  /* 0x00000000040472ca */ /* 0x040fe400000e0000 */
[C---:B------:R-:W-:Y:S01]  /*3aec0*/  R2UR UR5, R5.reuse ;  /* 0x00000000050572ca */ /* 0x040fe200000e0000 */
[----:B------:R-:W-:Y:S01]  /*3aed0*/  ST.E desc[UR6][R8.64+0x94], R61 ;  /* 0x0000943d08007985 */ /* 0x000fe2000c101906 */
        /* <DEDUP_REMOVED lines=268> */
[----:B------:R-:W-:-:S02]  /*3bfa0*/  R2UR UR4, R4 ;  /* 0x00000000040472ca */ /* 0x000fc400000e0000 */
[C---:B------:R-:W-:Y:S02]  /*3bfb0*/  R2UR UR5, R5.reuse ;  /* 0x00000000050572ca */ /* 0x040fe400000e0000 */
[----:B------:R-:W-:Y:S02]  /*3bfc0*/  R2UR UR6, R4 ;  /* 0x00000000040672ca */ /* 0x000fe400000e0000 */
[----:B------:R-:W-:-:S09]  /*3bfd0*/  R2UR UR7, R5 ;  /* 0x00000000050772ca */ /* 0x000fd200000e0000 */
[----:B--2---:R0:W-:Y:S04]  /*3bfe0*/  ST.E desc[UR4][R8.64], R3 ;  /* 0x0000000308007985 */ /* 0x0041e8000c101904 */
[----:B------:R-:W2:Y:S01]  /*3bff0*/  LD.E R7, desc[UR6][R8.64+0x4] ;  /* 0x0000040608077980 */ /* 0x000ea2000c101900 */
[C---:B------:R-:W-:Y:S02]  /*3c000*/  R2UR UR4, R4.reuse ;  /* 0x00000000040472ca */ /* 0x040fe400000e0000 */
        /* <DEDUP_REMOVED lines=10> */
[----:B------:R-:W3:Y:S01]  /*3c0b0*/  LD.E R13, desc[UR6][R8.64+0xc] ;  /* 0x00000c06080d7980 */ /* 0x000ee2000c101900 */
[C---:B------:R-:W-:Y:S02]  /*3c0c0*/  R2UR UR4, R4.reuse ;  /* 0x00000000040472ca */ /* 0x040fe400000e0000 */
[C---:B------:R-:W-:Y:S02]  /*3c0d0*/  R2UR UR5, R5.reuse ;  /* 0x00000000050572ca */ /* 0x040fe400000e0000 */
[----:B------:R-:W-:Y:S02]  /*3c0e0*/  R2UR UR6, R4 ;  /* 0x00000000040672ca */ /* 0x000fe400000e0000 */
[----:B------:R-:W-:-:S09]  /*3c0f0*/  R2UR UR7, R5 ;  /* 0x00000000050772ca */ /* 0x000fd200000e0000 */
[----:B---3--:R3:W-:Y:S04]  /*3c100*/  ST.E desc[UR4][R8.64+0xc], R13 ;  /* 0x00000c0d08007985 */ /* 0x0087e8000c101904 */
[----:B0-----:R-:W4:Y:S01]  /*3c110*/  LD.E R3, desc[UR6][R8.64+0x10] ;  /* 0x0000100608037980 */ /* 0x001f22000c101900 */
[C---:B------:R-:W-:Y:S02]  /*3c120*/  R2UR UR4, R4.reuse ;  /* 0x00000000040472ca */ /* 0x040fe400000e0000 */
[C---:B------:R-:W-:Y:S02]  /*3c130*/  R2UR UR5, R5.reuse ;  /* 0x00000000050572ca */ /* 0x040fe400000e0000 */
[----:B------:R-:W-:Y:S02]  /*3c140*/  R2UR UR6, R4 ;  /* 0x00000000040672ca */ /* 0x000fe400000e0000 */
[----:B------:R-:W-:-:S09]  /*3c150*/  R2UR UR7, R5 ;  /* 0x00000000050772ca */ /* 0x000fd200000e0000 */
[----:B----4-:R0:W-:Y:S04]  /*3c160*/  ST.E desc[UR4][R8.64+0x10], R3 ;  /* 0x0000100308007985 */ /* 0x0101e8000c101904 */
[----:B-1----:R-:W4:Y:S01]  /*3c170*/  LD.E R7, desc[UR6][R8.64+0x14] ;  /* 0x0000140608077980 */ /* 0x002f22000c101900 */
[C---:B------:R-:W-:Y:S02]  /*3c180*/  R2UR UR4, R4.reuse ;  /* 0x00000000040472ca */ /* 0x040fe400000e0000 */
[C---:B------:R-:W-:Y:S02]  /*3c190*/  R2UR UR5, R5.reuse ;  /* 0x00000000050572ca */ /* 0x040fe400000e0000 */
[----:B------:R-:W-:Y:S02]  /*3c1a0*/  R2UR UR6, R4 ;  /* 0x00000000040672ca */ /* 0x000fe400000e0000 */
[----:B------:R-:W-:-:S09]  /*3c1b0*/  R2UR UR7, R5 ;  /* 0x00000000050772ca */ /* 0x000fd200000e0000 */
[----:B----4-:R1:W-:Y:S04]  /*3c1c0*/  ST.E desc[UR4][R8.64+0x14], R7 ;  /* 0x0000140708007985 */ /* 0x0103e8000c101904 */
[----:B--2---:R-:W2:Y:S01]  /*3c1d0*/  LD.E R11, desc[UR6][R8.64+0x18] ;  /* 0x00001806080b7980 */ /* 0x004ea2000c101900 */
[C---:B------:R-:W-:Y:S02]  /*3c1e0*/  R2UR UR4, R4.reuse ;  /* 0x00000000040472ca */ /* 0x040fe400000e0000 */
[C---:B------:R-:W-:Y:S02]  /*3c1f0*/  R2UR UR5, R5.reuse ;  /* 0x00000000050572ca */ /* 0x040fe400000e0000 */
[----:B------:R-:W-:Y:S02]  /*3c200*/  R2UR UR6, R4 ;  /* 0x00000000040672ca */ /* 0x000fe400000e0000 */
[----:B------:R-:W-:-:S09]  /*3c210*/  R2UR UR7, R5 ;  /* 0x00000000050772ca */ /* 0x000fd200000e0000 */
[----:B--2---:R2:W-:Y:S04]  /*3c220*/  ST.E desc[UR4][R8.64+0x18], R11 ;  /* 0x0000180b08007985 */ /* 0x0045e8000c101904 */
[----:B---3--:R-:W3:Y:S01]  /*3c230*/  LD.E R13, desc[UR6][R8.64+0x1c] ;  /* 0x00001c06080d7980 */ /* 0x008ee2000c101900 */
        /* <DEDUP_REMOVED lines=719> */
[----:B---3--:R-:W2:Y:S01]  /*3ef30*/  LD.E R13, desc[UR6][R8.64+0x1fc] ;  /* 0x0001fc06080d7980 */ /* 0x008ea2000c101900 */
[----:B------:R-:W-:Y:S02]  /*3ef40*/  R2UR UR4, R4 ;  /* 0x00000000040472ca */ /* 0x000fe400000e0000 */
[----:B------:R-:W-:-:S13]  /*3ef50*/  R2UR UR5, R5 ;  /* 0x00000000050572ca */ /* 0x000fda00000e0000 */
[----:B--2---:R0:W-:Y:S01]  /*3ef60*/  ST.E desc[UR4][R8.64+0x1fc], R13 ;  /* 0x0001fc0d08007985 */ /* 0x0041e2000c101904 */
        /* <DEDUP_REMOVED lines=8> */
[----:B------:R-:W-:Y:S05]  /*3eff0*/  @P0 BRA `(.L_x_2311) ;  /* 0x0000000000300947 */ /* 0x000fea0003800000 */
[----:B0-----:R-:W2:Y:S04]  /*3f000*/  LDL.64 R8, [R6+0x40] ;  /* 0x0000400006087983 */ /* 0x001ea80000100a00 */
[----:B------:R-:W3:Y:S01]  /*3f010*/  LDL.64 R10, [R6] ;  /* 0x00000000060a7983 */ /* 0x000ee20000100a00 */
[C---:B------:R-:W-:Y:S02]  /*3f020*/  R2UR UR4, R4.reuse ;  /* 0x00000000040472ca */ /* 0x040fe400000e0000 */
[C---:B------:R-:W-:Y:S02]  /*3f030*/  R2UR UR5, R5.reuse ;  /* 0x00000000050572ca */ /* 0x040fe400000e0000 */
[----:B------:R-:W-:Y:S02]  /*3f040*/  R2UR UR6, R4 ;  /* 0x00000000040672ca */ /* 0x000fe400000e0000 */
[----:B------:R-:W-:-:S09]  /*3f050*/  R2UR UR7, R5 ;  /* 0x00000000050772ca */ /* 0x000fd200000e0000 */
[----:B--2---:R-:W2:Y:S04]  /*3f060*/  LD.E.64 R8, desc[UR4][R8.64+0x30] ;  /* 0x0000300408087980 */ /* 0x004ea8000c101b00 */
[----:B---3--:R-:W3:Y:S01]  /*3f070*/  LD.E R10, desc[UR6][R10.64] ;  /* 0x000000060a0a7980 */ /* 0x008ee2000c101900 */
[----:B--2---:R-:W-:-:S05]  /*3f080*/  MOV R3, R8 ;  /* 0x0000000800037202 */ /* 0x004fca0000000f00 */
[----:B---3--:R-:W-:-:S05]  /*3f090*/  IMAD R3, R10, 0x8, R3 ;  /* 0x000000080a037824 */ /* 0x008fca00078e0203 */
[----:B------:R-:W-:-:S04]  /*3f0a0*/  PRMT R3, RZ, 0x654, R3 ;  /* 0x00000654ff037816 */ /* 0x000fc80000000003 */
[----:B------:R1:W-:Y:S03]  /*3f0b0*/  SYNCS.ARRIVE.TRANS64.RED.A1T0 RZ, [R3+URZ], RZ ;  /* 0x000000ff03ff79a7 */ /* 0x0003e6000810043f */
.L_x_2311:
[----:B------:R-:W-:Y:S02]  /*3f0c0*/  IMAD.MOV.U32 R4, RZ, RZ, R0 ;  /* 0x000000ffff047224 */ /* 0x000fe400078e0000 */
[----:B------:R-:W-:-:S04]  /*3f0d0*/  IMAD.MOV.U32 R5, RZ, RZ, 0x0 ;  /* 0x00000000ff057424 */ /* 0x000fc800078e00ff */
[----:B01----:R-:W-:Y:S05]  /*3f0e0*/  RET.REL.NODEC R4 `(_ZN7cutlass13device_kernelIN5flash11enable_sm90INS1_16FlashAttnFwdSm90INS1_25CollectiveMainloopFwdSm90ILi2EN4cute5tupleIJNS5_1CILi1EEES8_S8_EEENS6_IJNS7_ILi64EEESA_SA_EEELi512ENS_10bfloat16_tEfNS_4arch4Sm90ELb0ELb1ELb1ELb0ELb0ELb0ELb1ELb0ELb0ELb1ELb1ELb0EEENS1_21CollectiveEpilogueFwdINS6_IJSA_NS7_ILi512EEESA_EEES9_SC_SE_Li256ELb0ELb1ELb1ELb0EEENS1_19SingleTileSchedulerILb0ELb1ELb1ELi64EEEEEEEEEvNT_6ParamsE) ;  /* 0xfffffc0c04c47950 */ /* 0x003fea0003c3ffff */
.L_x_2287:
[----:B0-----:R0:W1:Y:S02]  /*3f0f0*/  SYNCS.PHASECHK.TRANS64.TRYWAIT P0, [R14+URZ], R15 ;  /* 0x0000000f0e0075a7 */ /* 0x001064000800017f */
[----:B-1----:R-:W-:Y:S05]  /*3f100*/  @!P0 NANOSLEEP.SYNCS 0x989680 ;  /* 0x009896800000895d */ /* 0x002fea0003900000 */
[----:B------:R-:W1:Y:S02]  /*3f110*/  @!P0 SYNCS.PHASECHK.TRANS64 P0, [R14+URZ], R15 ;  /* 0x0000000f0e0085a7 */ /* 0x000e64000800007f */
[----:B-1----:R-:W-:Y:S05]  /*3f120*/  @!P0 BRA `(.L_x_2287) ;  /* 0xfffffffc00f08947 */ /* 0x002fea000383ffff */
[----:B------:R-:W-:Y:S05]  /*3f130*/  BRA `(.L_x_2286) ;  /* 0xffffff0c00147947 */ /* 0x000fea000383ffff */
.L_x_2289:
[----:B0-----:R0:W1:Y:S02]  /*3f140*/  SYNCS.PHASECHK.TRANS64.TRYWAIT P0, [R10+URZ+0x38810], R15 ;  /* 0x0388100f0a0075a7 */ /* 0x001064000800017f */
[----:B-1----:R-:W-:Y:S05]  /*3f150*/  @!P0 NANOSLEEP.SYNCS 0x989680 ;  /* 0x009896800000895d */ /* 0x002fea0003900000 */
[----:B------:R-:W1:Y:S02]  /*3f160*/  @!P0 SYNCS.PHASECHK.TRANS64 P0, [R10+URZ+0x38810], R15 ;  /* 0x0388100f0a0085a7 */ /* 0x000e64000800007f */
[----:B-1----:R-:W-:Y:S05]  /*3f170*/  @!P0 BRA `(.L_x_2289) ;  /* 0xfffffffc00f08947 */ /* 0x002fea000383ffff */
[----:B------:R-:W-:Y:S05]  /*3f180*/  BRA `(.L_x_2312) ;  /* 0xffffff1000687947 */ /* 0x000fea000383ffff */
.L_x_2296:
[----:B0-----:R0:W1:Y:S02]  /*3f190*/  SYNCS.PHASECHK.TRANS64.TRYWAIT P0, [R14+URZ], R15 ;  /* 0x0000000f0e0075a7 */ /* 0x001064000800017f */
[----:B-1----:R-:W-:Y:S05]  /*3f1a0*/  @!P0 NANOSLEEP.SYNCS 0x989680 ;  /* 0x009896800000895d */ /* 0x002fea0003900000 */
[----:B------:R-:W1:Y:S02]  /*3f1b0*/  @!P0 SYNCS.PHASECHK.TRANS64 P0, [R14+URZ], R15 ;  /* 0x0000000f0e0085a7 */ /* 0x000e64000800007f */
[----:B-1----:R-:W-:Y:S05]  /*3f1c0*/  @!P0 BRA `(.L_x_2296) ;  /* 0xfffffffc00f08947 */ /* 0x002fea000383ffff */
[----:B------:R-:W-:Y:S05]  /*3f1d0*/  BRA `(.L_x_2295) ;  /* 0xffffff1400047947 */ /* 0x000fea000383ffff */
.L_x_2313:
        /* <DEDUP_REMOVED lines=10> */
.L_x_6045:


//--------------------- .text._ZN7cutlass13device_kernelIN5flash11enable_sm90INS1_16FlashAttnFwdSm90INS1_25CollectiveMainloopFwdSm90ILi2EN4cute5tupleIJNS5_1CILi1EEES8_S8_EEENS6_IJNS7_ILi64EEESA_SA_EEELi512ENS_10bfloat16_tEfNS_4arch4Sm90ELb0ELb1ELb1ELb1ELb0ELb0ELb0ELb0ELb0ELb1ELb1ELb0EEENS1_21CollectiveEpilogueFwdINS6_IJSA_NS7_ILi512EEESA_EEES9_SC_SE_Li256ELb1ELb1ELb1ELb0EEENS1_36VarlenDynamicPersistentTileSchedulerILi64ELi64ELi256ELi128ELb1ELb1ELb1ELb1ELb0ELb1EEEEEEEEEvNT_6ParamsE --------------------------
	.section	.text._ZN7cutlass13device_kernelIN5flash11enable_sm90INS1_16FlashAttnFwdSm90INS1_25CollectiveMainloopFwdSm90ILi2EN4cute5tupleIJNS5_1CILi1EEES8_S8_EEENS6_IJNS7_ILi64EEESA_SA_EEELi512ENS_10bfloat16_tEfNS_4arch4Sm90ELb0ELb1ELb1ELb1ELb0ELb0ELb0ELb0ELb0ELb1ELb1ELb0EEENS1_21CollectiveEpilogueFwdINS6_IJSA_NS7_ILi512EEESA_EEES9_SC_SE_Li256ELb1ELb1ELb1ELb0EEENS1_36VarlenDynamicPersistentTileSchedulerILi64ELi64ELi256ELi128ELb1ELb1ELb1ELb1ELb0ELb1EEEEEEEEEvNT_6ParamsE,"ax",@progbits
	.align	128
.text._ZN7cutlass13device_kernelIN5flash11enable_sm90INS1_16FlashAttnFwdSm90INS1_25CollectiveMainloopFwdSm90ILi2EN4cute5tupleIJNS5_1CILi1EEES8_S8_EEENS6_IJNS7_ILi64EEESA_SA_EEELi512ENS_10bfloat16_tEfNS_4arch4Sm90ELb0ELb1ELb1ELb1ELb0ELb0ELb0ELb0ELb0ELb1ELb1ELb0EEENS1_21CollectiveEpilogueFwdINS6_IJSA_NS7_ILi512EEESA_EEES9_SC_SE_Li256ELb1ELb1ELb1ELb0EEENS1_36VarlenDynamicPersistentTileSchedulerILi64ELi64ELi256ELi128ELb1ELb1ELb1ELb1ELb0ELb1EEEEEEEEEvNT_6ParamsE:
        .type           _ZN7cutlass13device_kernelIN5flash11enable_sm90INS1_16FlashAttnFwdSm90INS1_25CollectiveMainloopFwdSm90ILi2EN4cute5tupleIJNS5_1CILi1EEES8_S8_EEENS6_IJNS7_ILi64EEESA_SA_EEELi512ENS_10bfloat16_tEfNS_4arch4Sm90ELb0ELb1ELb1ELb1ELb0ELb0ELb0ELb0ELb0ELb1ELb1ELb0EEENS1_21CollectiveEpilogueFwdINS6_IJSA_NS7_ILi512EEESA_EEES9_SC_SE_Li256ELb1ELb1ELb1ELb0EEENS1_36VarlenDynamicPersistentTileSchedulerILi64ELi64ELi256ELi128ELb1ELb1ELb1ELb1ELb0ELb1EEEEEEEEEvNT_6ParamsE,@function
        .size           _ZN7cutlass13device_kernelIN5flash11enable_sm90INS1_16FlashAttnFwdSm90INS1_25CollectiveMainloopFwdSm90ILi2EN4cute5tupleIJNS5_1CILi1EEES8_S8_EEENS6_IJNS7_ILi64EEESA_SA_EEELi512ENS_10bfloat16_tEfNS_4arch4Sm90ELb0ELb1ELb1ELb1ELb0ELb0ELb0ELb0ELb0ELb1ELb1ELb0EEENS1_21CollectiveEpilogueFwdINS6_IJSA_NS7_ILi512EEESA_EEES9_SC_SE_Li256ELb1ELb1ELb1ELb0EEENS1_36VarlenDynamicPersistentTileSchedulerILi64ELi64ELi256ELi128ELb1ELb1ELb1ELb1ELb0ELb1EEEEEEEEEvNT_6ParamsE,(.L_x_6047 - _ZN7cutlass13device_kernelIN5flash11enable_sm90INS1_16FlashAttnFwdSm90INS1_25CollectiveMainloopFwdSm90ILi2EN4cute5tupleIJNS5_1CILi1EEES8_S8_EEENS6_IJNS7_ILi64EEESA_SA_EEELi512ENS_10bfloat16_tEfNS_4arch4Sm90ELb0ELb1ELb1ELb1ELb0ELb0ELb0ELb0ELb0ELb1ELb1ELb0EEENS1_21CollectiveEpilogueFwdINS6_IJSA_NS7_ILi512EEESA_EEES9_SC_SE_Li256ELb1ELb1ELb1ELb0EEENS1_36VarlenDynamicPersistentTileSchedulerILi64ELi64ELi256ELi128ELb1ELb1ELb1ELb1ELb0ELb1EEEEEEEEEvNT_6ParamsE)
        .other          _ZN7cutlass13device_kernelIN5flash11enable_sm90INS1_16FlashAttnFwdSm90INS1_25CollectiveMainloopFwdSm90ILi2EN4cute5tupleIJNS5_1CILi1EEES8_S8_EEENS6_IJNS7_ILi64EEESA_SA_EEELi512ENS_10bfloat16_tEfNS_4arch4Sm90ELb0ELb1ELb1ELb1ELb0ELb0ELb0ELb0ELb0ELb1ELb1ELb0EEENS1_21CollectiveEpilogueFwdINS6_IJSA_NS7_ILi512EEESA_EEES9_SC_SE_Li256ELb1ELb1ELb1ELb0EEENS1_36VarlenDynamicPersistentTileSchedulerILi64ELi64ELi256ELi128ELb1ELb1ELb1ELb1ELb0ELb1EEEEEEEEEvNT_6ParamsE,@"STO_CUDA_ENTRY STV_DEFAULT"
_ZN7cutlass13device_kernelIN5flash11enable_sm90INS1_16FlashAttnFwdSm90INS1_25CollectiveMainloopFwdSm90ILi2EN4cute5tupleIJNS5_1CILi1EEES8_S8_EEENS6_IJNS7_ILi64EEESA_SA_EEELi512ENS_10bfloat16_tEfNS_4arch4Sm90ELb0ELb1ELb1ELb1ELb0ELb0ELb0ELb0ELb0ELb1ELb1ELb0EEENS1_21CollectiveEpilogueFwdINS6_IJSA_NS7_ILi512EEESA_EEES9_SC_SE_Li256ELb1ELb1ELb1ELb0EEENS1_36VarlenDynamicPersistentTileSchedulerILi64ELi64ELi256ELi128ELb1ELb1ELb1ELb1ELb0ELb1EEEEEEEEEvNT_6ParamsE:
        /* <DEDUP_REMOVED lines=18> */
.L_x_2315:
[----:B------:R-:W-:Y:S05]  /*0120*/  BSYNC B0 ;  /* 0x0000000000007941 */ /* 0x000fea0003800000 */
.L_x_2314:
        /* <DEDUP_REMOVED lines=37> */
.L_x_2316:
        /* <DEDUP_REMOVED lines=22> */
.L_x_2317:
        /* <DEDUP_REMOVED lines=18> */
.L_x_2318:
        /* <DEDUP_REMOVED lines=22> */
.L_x_2319:
        /* <DEDUP_REMOVED lines=22> */
.L_x_2320:
[----:B------:R-:W-:Y:S01]  /*08c0*/  PLOP3.LUT P0, PT, PT, PT, UP0, 0x80, 0x0 ;  /* 0x000000000000781c */ /* 0x000fe20003f0f008 */
[----:B------:R-:W-:Y:S01]  /*08d0*/  UMOV UR36, 0x1 ;  /* 0x0000000100247882 */ /* 0x000fe20000000000 */
[----:B------:R-:W-:Y:S01]  /*08e0*/  NOP ;  /* 0x0000000000007918 */ /* 0x000fe20000000000 */
[----:B------:R-:W-:Y:S01]  /*08f0*/  USEL UR36, UR36, 0x2, !UP0 ;  /* 0x0000000224247887 */ /* 0x000fe2000c000000 */
[----:B------:R-:W-:Y:S01]  /*0900*/  ULDC.64 UR40, c[0x0][0x208] ;  /* 0x0000820000287ab9 */ /* 0x000fe20000000a00 */
[----:B012-4-:R-:W-:Y:S08]  /*0910*/  BAR.SYNC.DEFER_BLOCKING 0x0 ;  /* 0x0000000000007b1d */ /* 0x017ff00000010000 */
[----:B------:R-:W-:Y:S05]  /*0920*/  @!P0 BRA `(.L_x_2321) ;  /* 0x0000012800c08947 */ /* 0x000fea0003800000 */
.L_x_2322:
        /* <DEDUP_REMOVED lines=25> */
[----:B------:R-:W-:Y:S01]  /*0ac0*/  R2UR UR5, R9 ;  /* 0x00000000090572ca */ /* 0x000fe200000e0000 */
[----:B------:R-:W-:Y:S01]  /*0ad0*/  UMOV UR37, URZ ;  /* 0x0000003f00257c82 */ /* 0x000fe20008000000 */
        /* <DEDUP_REMOVED lines=9> */
[----:B------:R-:W-:Y:S01]  /*0b70*/  IMAD.IADD R10, R6, 0x1, -R11 ;  /* 0x00000001060a7824 */ /* 0x000fe200078e0a0b */
[----:B------:R-:W-:Y:S02]  /*0b80*/  SHF.R.S32.HI R7, RZ, 0x1f, R2 ;  /* 0x0000001fff077819 */ /* 0x000fe40000011402 */
[----:B------:R-:W-:Y:S01]  /*0b90*/  LEA.HI R2, R0, R5, RZ, 0x1 ;  /* 0x0000000500027211 */ /* 0x000fe200078f08ff */
[----:B------:R-:W-:Y:S01]  /*0ba0*/  IMAD.IADD R0, R6, 0x1, -R3 ;  /* 0x0000000106007824 */ /* 0x000fe200078e0a03 */
[----:B------:R-:W-:Y:S02]  /*0bb0*/  LEA.HI R7, R7, R4, RZ, 0x2 ;  /* 0x0000000407077211 */ /* 0x000fe400078f10ff */
[----:B------:R-:W-:Y:S02]  /*0bc0*/  LOP3.LUT R2, R2, 0x1ffffffe, RZ, 0xc0, !PT ;  /* 0x1ffffffe02027812 */ /* 0x000fe400078ec0ff */
[----:B------:R-:W-:-:S02]  /*0bd0*/  SHF.R.S32.HI R3, RZ, 0x1f, R0 ;  /* 0x0000001fff037819 */ /* 0x000fc40000011400 */
[----:B------:R-:W-:Y:S01]  /*0be0*/  SHF.R.S32.HI R221, RZ, 0x7, R8 ;  /* 0x00000007ffdd7819 */ /* 0x000fe20000011408 */
[----:B------:R-:W-:Y:S01]  /*0bf0*/  IMAD.IADD R2, R5, 0x1, -R2 ;  /* 0x0000000105027824 */ /* 0x000fe200078e0a02 */
[----:B------:R-:W-:Y:S02]  /*0c00*/  LEA.HI R5, R3, R0, RZ, 0x3 ;  /* 0x0000000003057211 */ /* 0x000fe400078f18ff */
[----:B------:R-:W-:Y:S01]  /*0c10*/  LOP3.LUT R7, R7, 0x3ffffc, RZ, 0xc0, !PT ;  /* 0x003ffffc07077812 */ /* 0x000fe200078ec0ff */
[----:B------:R-:W-:Y:S01]  /*0c20*/  IMAD R12, R221, 0x100, R0 ;  /* 0x00000100dd0c7824 */ /* 0x000fe200078e0200 */
[----:B------:R-:W-:Y:S01]  /*0c30*/  LOP3.LUT R9, R8, 0xffffff80, RZ, 0xc0, !PT ;  /* 0xffffff8008097812 */ /* 0x000fe200078ec0ff */
[----:B------:R-:W-:Y:S01]  /*0c40*/  IMAD.SHL.U32 R2, R2, 0x8, RZ ;  /* 0x0000000802027824 */ /* 0x000fe200078e00ff */
[----:B------:R-:W-:Y:S01]  /*0c50*/  LOP3.LUT R187, R220, 0xfffffff8, RZ, 0xc0, !PT ;  /* 0xfffffff8dcbb7812 */ /* 0x000fe200078ec0ff */
[----:B------:R-:W-:Y:S01]  /*0c60*/  IMAD.IADD R7, R4, 0x1, -R7 ;  /* 0x0000000104077824 */ /* 0x000fe200078e0a07 */
[C---:B------:R-:W-:Y:S01]  /*0c70*/  LOP3.LUT R11, R5.reuse, 0xfffffff8, RZ, 0xc0, !PT ;  /* 0xfffffff8050b7812 */ /* 0x040fe200078ec0ff */
[----:B------:R-:W-:Y:S01]  /*0c80*/  IMAD.SHL.U32 R5, R5, 0x40, RZ ;  /* 0x0000004005057824 */ /* 0x000fe200078e00ff */
[----:B------:R-:W-:Y:S01]  /*0c90*/  LEA.HI R8, R8, R221, RZ, 0x1 ;  /* 0x000000dd08087211 */ /* 0x000fe200078f08ff */
[C---:B------:R-:W-:Y:S01]  /*0ca0*/  IMAD.IADD R9, R6.reuse, 0x1, -R9 ;  /* 0x0000000106097824 */ /* 0x040fe200078e0a09 */
[----:B------:R-:W-:Y:S01]  /*0cb0*/  SHF.R.S32.HI R220, RZ, 0x3, R220 ;  /* 0x00000003ffdc7819 */ /* 0x000fe200000114dc */
[----:B------:R-:W-:Y:S01]  /*0cc0*/  IMAD.IADD R187, R6, 0x1, -R187 ;  /* 0x0000000106bb7824 */ /* 0x000fe200078e0abb */
[----:B------:R-:W-:Y:S01]  /*0cd0*/  LEA.HI R6, R10, R10, RZ, 0x1 ;  /* 0x0000000a0a067211 */ /* 0x000fe200078f08ff */
[----:B------:R-:W-:Y:S01]  /*0ce0*/  IMAD.IADD R11, R0, 0x1, -R11 ;  /* 0x00000001000b7824 */ /* 0x000fe200078e0a0b */
[----:B------:R-:W-:Y:S01]  /*0cf0*/  LOP3.LUT R8, R8, 0xfffffe, RZ, 0xc0, !PT ;  /* 0x00fffffe08087812 */ /* 0x000fe200078ec0ff */
[----:B------:R-:W-:Y:S01]  /*0d00*/  IMAD R15, R7, 0x10, R12 ;  /* 0x00000010070f7824 */ /* 0x000fe200078e020c */
[----:B------:R-:W-:Y:S01]  /*0d10*/  LOP3.LUT R7, R5, 0x7ffffe00, RZ, 0xc0, !PT ;  /* 0x7ffffe0005077812 */ /* 0x000fe200078ec0ff */
[----:B------:R-:W-:Y:S01]  /*0d20*/  IMAD.SHL.U32 R5, R11, 0x40, RZ ;  /* 0x000000400b057824 */ /* 0x000fe200078e00ff */
[----:B------:R-:W-:Y:S01]  /*0d30*/  LOP3.LUT R3, R6, 0x1ffffffe, RZ, 0xc0, !PT ;  /* 0x1ffffffe06037812 */ /* 0x000fe200078ec0ff */
[----:B------:R-:W-:Y:S01]  /*0d40*/  IMAD.IADD R8, R221, 0x1, -R8 ;  /* 0x00000001dd087824 */ /* 0x000fe200078e0a08 */
[----:B------:R-:W-:Y:S01]  /*0d50*/  SHF.R.S32.HI R6, RZ, 0x1f, R9 ;  /* 0x0000001fff067819 */ /* 0x000fe20000011409 */
[----:B------:R-:W-:Y:S01]  /*0d60*/  IMAD R7, R4, 0x400, R7 ;  /* 0x0000040004077824 */ /* 0x000fe200078e0207 */
[----:B------:R-:W-:Y:S01]  /*0d70*/  LOP3.LUT R5, R5, 0x1c0, RZ, 0xc0, !PT ;  /* 0x000001c005057812 */ /* 0x000fe200078ec0ff */
[----:B------:R-:W-:Y:S01]  /*0d80*/  IMAD.IADD R13, R10, 0x1, -R3 ;  /* 0x000000010a0d7824 */ /* 0x000fe200078e0a03 */
[----:B------:R-:W-:Y:S01]  /*0d90*/  LEA.HI R3, R6, R9, RZ, 0x2 ;  /* 0x0000000906037211 */ /* 0x000fe200078f10ff */
[--C-:B------:R-:W-:Y:S01]  /*0da0*/  IMAD.U32 R4, R15, 0x40, R2.reuse ;  /* 0x000000400f047824 */ /* 0x100fe200078e0002 */
[----:B------:R-:W-:Y:S01]  /*0db0*/  LOP3.LUT R2, R5, 0x8, R2, 0xf8, !PT ;  /* 0x0000000805027812 */ /* 0x000fe200078ef802 */
[----:B------:R-:W-:Y:S01]  /*0dc0*/  IMAD.SHL.U32 R185, R187, 0x8, RZ ;  /* 0x00000008bbb97824 */ /* 0x000fe200078e00ff */
[----:B------:R-:W-:-:S02]  /*0dd0*/  SHF.R.U32.HI R5, RZ, 0x3, R5 ;  /* 0x00000003ff057819 */ /* 0x000fc40000011605 */
[----:B------:R-:W-:Y:S01]  /*0de0*/  LOP3.LUT R10, R3, 0x7ffffffc, RZ, 0xc0, !PT ;  /* 0x7ffffffc030a7812 */ /* 0x000fe200078ec0ff */
[----:B------:R0:W-:Y:S01]  /*0df0*/  STL [R1+0x44], R4 ;  /* 0x0000440401007387 */ /* 0x0001e20000100800 */
[--C-:B------:R-:W-:Y:S01]  /*0e00*/  SHF.R.S32.HI R0, RZ, 0x2, R3.reuse ;  /* 0x00000002ff007819 */ /* 0x100fe20000011403 */
[----:B------:R-:W-:Y:S01]  /*0e10*/  VIADD R188, R185, 0x40 ;  /* 0x00000040b9bc7836 */ /* 0x000fe20000000000 */
[----:B------:R-:W-:Y:S01]  /*0e20*/  SHF.R.S32.HI R3, RZ, 0x1f, R3 ;  /* 0x0000001fff037819 */ /* 0x000fe20000011403 */
[----:B------:R-:W-:Y:S01]  /*0e30*/  IMAD.IADD R10, R9, 0x1, -R10 ;  /* 0x00000001090a7824 */ /* 0x000fe200078e0a0a */
[----:B------:R-:W-:Y:S02]  /*0e40*/  LOP3.LUT R2, R2, R5, RZ, 0x3c, !PT ;  /* 0x0000000502027212 */ /* 0x000fe400078e3cff */
[----:B------:R-:W-:Y:S02]  /*0e50*/  LEA.HI R3, R3, R0, RZ, 0x3 ;  /* 0x0000000003037211 */ /* 0x000fe400078f18ff */
[----:B------:R-:W-:Y:S01]  /*0e60*/  R2P PR, R11, 0x6 ;  /* 0x000000060b007804 */ /* 0x000fe20000000000 */
[----:B------:R-:W-:Y:S01]  /*0e70*/  IMAD.IADD R7, R7, 0x1, R2 ;  /* 0x0000000107077824 */ /* 0x000fe200078e0202 */
[----:B------:R-:W-:Y:S01]  /*0e80*/  LEA.HI R6, R6, R9, RZ, 0x5 ;  /* 0x0000000906067211 */ /* 0x000fe200078f28ff */
[----:B0-----:R-:W-:Y:S01]  /*0e90*/  IMAD.SHL.U32 R4, R8, 0x100, RZ ;  /* 0x0000010008047824 */ /* 0x001fe200078e00ff */
[----:B------:R-:W-:Y:S01]  /*0ea0*/  LOP3.LUT R3, R3, 0xfffffff8, RZ, 0xc0, !PT ;  /* 0xfffffff803037812 */ /* 0x000fe200078ec0ff */
[----:B------:R-:W-:Y:S01]  /*0eb0*/  IMAD.SHL.U32 R2, R10, 0x2, RZ ;  /* 0x000000020a027824 */ /* 0x000fe200078e00ff */
[----:B------:R-:W-:-:S02]  /*0ec0*/  LEA R19, R7, UR46, 0x1 ;  /* 0x0000002e07137c11 */ /* 0x000fc4000f8e08ff */
[----:B------:R-:W-:Y:S01]  /*0ed0*/  SHF.R.S32.HI R6, RZ, 0x5, R6 ;  /* 0x00000005ff067819 */ /* 0x000fe20000011406 */
[----:B------:R-:W-:Y:S01]  /*0ee0*/  IMAD.IADD R17, R2, 0x1, R4 ;  /* 0x0000000102117824 */ /* 0x000fe200078e0204 */
[----:B------:R-:W-:Y:S01]  /*0ef0*/  SEL R23, R23, 0xffffffc0, !P2 ;  /* 0xffffffc017177807 */ /* 0x000fe20005000000 */
[----:B------:R-:W-:Y:S01]  /*0f00*/  IMAD.IADD R3, R0, 0x1, -R3 ;  /* 0x0000000100037824 */ /* 0x000fe200078e0a03 */
[----:B------:R0:W-:Y:S01]  /*0f10*/  STL [R1+0x40], R4 ;  /* 0x0000400401007387 */ /* 0x0001e20000100800 */
[C---:B------:R-:W-:Y:S01]  /*0f20*/  VIADD R219, R17.reuse, 0x8 ;  /* 0x0000000811db7836 */ /* 0x040fe20000000000 */
[----:B------:R-:W-:Y:S01]  /*0f30*/  SHF.R.S32.HI R0, RZ, 0x1f, R17 ;  /* 0x0000001fff007819 */ /* 0x000fe20000011411 */
[C---:B------:R-:W-:Y:S02]  /*0f40*/  VIADD R218, R17.reuse, 0x10 ;  /* 0x0000001011da7836 */ /* 0x040fe40000000000 */
[C---:B------:R-:W-:Y:S02]  /*0f50*/  VIADD R217, R17.reuse, 0x18 ;  /* 0x0000001811d97836 */ /* 0x040fe40000000000 */
[----:B------:R-:W-:-:S02]  /*0f60*/  VIADD R216, R17, 0x20 ;  /* 0x0000002011d87836 */ /* 0x000fc40000000000 */
[C---:B------:R-:W-:Y:S01]  /*0f70*/  VIADD R215, R17.reuse, 0x28 ;  /* 0x0000002811d77836 */ /* 0x040fe20000000000 */
[----:B0-----:R-:W-:Y:S01]  /*0f80*/  SHF.R.S32.HI R4, RZ, 0x1f, R219 ;  /* 0x0000001fff047819 */ /* 0x001fe200000114db */
[----:B------:R-:W-:Y:S01]  /*0f90*/  VIADD R214, R17, 0x30 ;  /* 0x0000003011d67836 */ /* 0x000fe20000000000 */
[----:B------:R-:W-:Y:S01]  /*0fa0*/  SHF.R.S32.HI R0, RZ, 0x1f, R217 ;  /* 0x0000001fff007819 */ /* 0x000fe200000114d9 */
[----:B------:R-:W-:Y:S01]  /*0fb0*/  VIADD R184, R19, 0x26800 ;  /* 0x0002680013b87836 */ /* 0x000fe20000000000 */
[----:B------:R-:W-:Y:S01]  /*0fc0*/  SHF.R.S32.HI R4, RZ, 0x1f, R216 ;  /* 0x0000001fff047819 */ /* 0x000fe200000114d8 */
[C---:B------:R-:W-:Y:S01]  /*0fd0*/  VIADD R213, R17.reuse, 0x38 ;  /* 0x0000003811d57836 */ /* 0x040fe20000000000 */
[----:B------:R-:W-:Y:S01]  /*0fe0*/  SHF.R.S32.HI R0, RZ, 0x1f, R214 ;  /* 0x0000001fff007819 */ /* 0x000fe200000114d6 */
[C---:B------:R-:W-:Y:S02]  /*0ff0*/  VIADD R212, R17.reuse, 0x40 ;  /* 0x0000004011d47836 */ /* 0x040fe40000000000 */
[C---:B------:R-:W-:Y:S01]  /*1000*/  VIADD R211, R17.reuse, 0x48 ;  /* 0x0000004811d37836 */ /* 0x040fe20000000000 */
[----:B------:R-:W-:Y:S01]  /*1010*/  SHF.R.S32.HI R4, RZ, 0x1f, R213 ;  /* 0x0000001fff047819 */ /* 0x000fe200000114d5 */
[----:B------:R-:W-:Y:S01]  /*1020*/  IMAD R16, R6, 0x10, R3 ;  /* 0x0000001006107824 */ /* 0x000fe200078e0203 */
        /* <DEDUP_REMOVED lines=51> */
[----:B------:R-:W-:Y:S01]  /*1360*/  IMAD R186, R13, 0x8, R16 ;  /* 0x000000080dba7824 */ /* 0x000fe200078e0210 */
[----:B------:R-:W-:Y:S01]  /*1370*/  SHF.R.S32.HI R222, RZ, 0x1f, R189 ;  /* 0x0000001fffde7819 */ /* 0x000fe200000114bd */
[----:B------:R-:W-:-:S07]  /*1380*/  IMAD.IADD R23, R23, 0x1, R22 ;  /* 0x0000000117177824 */ /* 0x000fce00078e0216 */
.L_x_2435:
[----:B------:R-:W-:Y:S02]  /*1390*/  ULDC.64 UR8, c[0x0][0xa28] ;  /* 0x00028a0000087ab9 */ /* 0x000fe40000000a00 */
[----:B------:R-:W-:-:S04]  /*13a0*/  UISETP.NE.U32.AND UP0, UPT, UR8, URZ, UPT ;  /* 0x0000003f0800728c */ /* 0x000fc8000bf05070 */
[----:B------:R-:W-:-:S03]  /*13b0*/  UISETP.NE.AND.EX UP0, UPT, UR9, URZ, UPT, UP0 ;  /* 0x0000003f0900728c */ /* 0x000fc6000bf05300 */
[----:B------:R-:W-:Y:S02]  /*13c0*/  ULDC.64 UR8, c[0x0][0xa18] ;  /* 0x0002860000087ab9 */ /* 0x000fe40000000a00 */
[----:B------:R-:W-:Y:S01]  /*13d0*/  UISETP.NE.U32.AND UP1, UPT, UR8, URZ, UPT ;  /* 0x0000003f0800728c */ /* 0x000fe2000bf25070 */
[----:B------:R-:W-:-:S03]  /*13e0*/  PLOP3.LUT P0, PT, PT, PT, UP0, 0x80, 0x0 ;  /* 0x000000000000781c */ /* 0x000fc60003f0f008 */
[----:B------:R-:W-:-:S03]  /*13f0*/  UISETP.NE.AND.EX UP1, UPT, UR9, URZ, UPT, UP1 ;  /* 0x0000003f0900728c */ /* 0x000fc6000bf25310 */
[----:B------:R-:W-:Y:S02]  /*1400*/  @UP0 ULDC.64 UR8, c[0x0][0xa28] ;  /* 0x00028a0000080ab9 */ /* 0x000fe40000000a00 */
[----:B------:R-:W-:Y:S01]  /*1410*/  @UP0 UIMAD.WIDE UR8, UR6, 0x4, UR8 ;  /* 0x00000004060808a5 */ /* 0x000fe2000f8e0208 */
[----:B------:R-:W-:-:S05]  /*1420*/  PLOP3.LUT P2, PT, PT, PT, UP1, 0x80, 0x0 ;  /* 0x000000000000781c */ /* 0x000fca0003f4f018 */
[----:B------:R-:W-:Y:S01]  /*1430*/  @UP1 ULDC.64 UR10, c[0x0][0xa18] ;  /* 0x00028600000a1ab9 */ /* 0x000fe20000000a00 */
[----:B0---4-:R-:W-:Y:S02]  /*1440*/  IMAD.U32 R4, RZ, RZ, UR8 ;  /* 0x00000008ff047e24 */ /* 0x011fe4000f8e00ff */
[----:B------:R-:W-:Y:S01]  /*1450*/  IMAD.U32 R5, RZ, RZ, UR9 ;  /* 0x00000009ff057e24 */ /* 0x000fe2000f8e00ff */
[----:B------:R-:W-:Y:S02]  /*1460*/  @UP1 UIMAD.WIDE UR8, UR6, 0x4, UR10 ;  /* 0x00000004060818a5 */ /* 0x000fe4000f8e020a */
[----:B------:R-:W-:Y:S02]  /*1470*/  ULOP3.LUT UR4, UR7, 0xff000000, URZ, 0xc0, !UPT ;  /* 0xff00000007047892 */ /* 0x000fe4000f8ec03f */
[----:B--2---:R-:W2:Y:S01]  /*1480*/  @P0 LDG.E R4, desc[UR40][R4.64] ;  /* 0x0000002804040981 */ /* 0x004ea2000c1e1900 */
[----:B------:R-:W-:Y:S01]  /*1490*/  ULDC.64 UR10, c[0x0][0xa20] ;  /* 0x00028800000a7ab9 */ /* 0x000fe20000000a00 */
[----:B-1----:R-:W-:-:S02]  /*14a0*/  IMAD.U32 R6, RZ, RZ, UR8 ;  /* 0x00000008ff067e24 */ /* 0x002fc4000f8e00ff */
[----:B------:R-:W-:Y:S01]  /*14b0*/  IMAD.U32 R7, RZ, RZ, UR9 ;  /* 0x00000009ff077e24 */ /* 0x000fe2000f8e00ff */
[----:B------:R-:W-:-:S04]  /*14c0*/  ULDC.64 UR8, c[0x0][0x418] ;  /* 0x0001060000087ab9 */ /* 0x000fc80000000a00 */
[----:B---3--:R-:W3:Y:S01]  /*14d0*/  @P2 LDG.E R6, desc[UR40][R6.64] ;  /* 0x0000002806062981 */ /* 0x008ee2000c1e1900 */
[----:B------:R-:W-:Y:S01]  /*14e0*/  UISETP.NE.U32.AND UP0, UPT, UR8, URZ, UPT ;  /* 0x0000003f0800728c */ /* 0x000fe2000bf05070 */
[----:B------:R-:W-:Y:S01]  /*14f0*/  ISETP.NE.U32.AND P1, PT, RZ, UR10, PT ;  /* 0x0000000aff007c0c */ /* 0x000fe2000bf25070 */
[----:B------:R-:W-:Y:S02]  /*1500*/  ULOP3.LUT UR45, UR7, 0xff0000, URZ, 0xc0, !UPT ;  /* 0x00ff0000072d7892 */ /* 0x000fe4000f8ec03f */
[----:B------:R-:W-:Y:S01]  /*1510*/  UISETP.NE.AND.EX UP0, UPT, UR9, URZ, UPT, UP0 ;  /* 0x0000003f0900728c */ /* 0x000fe2000bf05300 */
[----:B------:R-:W-:Y:S01]  /*1520*/  ISETP.NE.AND.EX P1, PT, RZ, UR11, PT, P1 ;  /* 0x0000000bff007c0c */ /* 0x000fe2000bf25310 */
[----:B------:R-:W-:Y:S01]  /*1530*/  ULDC UR8, c[0x0][0x424] ;  /* 0x0001090000087ab9 */ /* 0x000fe20000000800 */
[----:B------:R-:W-:Y:S02]  /*1540*/  USHF.R.U32.HI UR4, URZ, 0x8, UR4 ;  /* 0x000000083f047899 */ /* 0x000fe40008011604 */
[----:B------:R-:W-:Y:S01]  /*1550*/  USEL UR8, UR8, 0x1, UP0 ;  /* 0x0000000108087887 */ /* 0x000fe20008000000 */
[----:B------:R-:W-:Y:S01]  /*1560*/  ULDC UR9, c[0x0][0x2f0] ;  /* 0x0000bc0000097ab9 */ /* 0x000fe20000000800 */
[----:B------:R-:W-:Y:S01]  /*1570*/  UMOV UR49, URZ ;  /* 0x0000003f00317c82 */ /* 0x000fe20008000000 */
[----:B------:R-:W-:Y:S01]  /*1580*/  ULEA.HI UR45, UR45, UR4, URZ, 0x10 ;  /* 0x000000042d2d7291 */ /* 0x000fe2000f8f803f */
[----:B------:R-:W-:Y:S01]  /*1590*/  ULDC UR51, c[0x0][0x288] ;  /* 0x0000a20000337ab9 */ /* 0x000fe20000000800 */
[----:B------:R-:W-:-:S02]  /*15a0*/  UIMAD UR4, UR8, UR9, URZ ;  /* 0x00000009080472a4 */ /* 0x000fc4000f8e023f */
[----:B------:R-:W-:Y:S01]  /*15b0*/  ULOP3.LUT UR44, UR7, 0xffff, URZ, 0xc0, !UPT ;  /* 0x0000ffff072c7892 */ /* 0x000fe2000f8ec03f */
[----:B--2---:R-:W-:Y:S02]  /*15c0*/  @P0 R2UR UR49, R4 ;  /* 0x00000000043102ca */ /* 0x004fe400000e0000 */
        /* <DEDUP_REMOVED lines=15> */
.L_x_2323:
[----:B------:R-:W-:Y:S01]  /*16c0*/  UMOV UR43, UR6 ;  /* 0x00000006002b7c82 */ /* 0x000fe20008000000 */
[----:B------:R-:W-:Y:S05]  /*16d0*/  @!P1 BRA `(.L_x_2324) ;  /* 0x00000000001c9947 */ /* 0x000fea0003800000 */
[----:B------:R-:W-:Y:S02]  /*16e0*/  ULDC.64 UR8, c[0x0][0xa20] ;  /* 0x0002880000087ab9 */ /* 0x000fe40000000a00 */
[----:B------:R-:W-:-:S06]  /*16f0*/  UIMAD.WIDE UR6, UR6, 0x4, UR8 ;  /* 0x00000004060678a5 */ /* 0x000fcc000f8e0208 */
[----:B------:R-:W-:Y:S02]  /*1700*/  IMAD.U32 R4, RZ, RZ, UR6 ;  /* 0x00000006ff047e24 */ /* 0x000fe4000f8e00ff */
[----:B------:R-:W-:-:S05]  /*1710*/  IMAD.U32 R5, RZ, RZ, UR7 ;  /* 0x00000007ff057e24 */ /* 0x000fca000f8e00ff */
[----:B------:R-:W2:Y:S02]  /*1720*/  LDG.E R4, desc[UR40][R4.64] ;  /* 0x0000002804047981 */ /* 0x000ea4000c1e1900 */
[----:B--2---:R-:W-:Y:S01]  /*1730*/  R2UR UR4, R4 ;  /* 0x00000000040472ca */ /* 0x004fe200000e0000 */
[----:B------:R-:W-:-:S14]  /*1740*/  BRA `(.L_x_2325) ;  /* 0x0000000000347947 */ /* 0x000fdc0003800000 */
.L_x_2324:
        /* <DEDUP_REMOVED lines=13> */
.L_x_2325:
[----:B------:R-:W-:Y:S02]  /*1820*/  UISETP.NE.AND UP0, UPT, UR47, 0x1, UPT ;  /* 0x000000012f00788c */ /* 0x000fe4000bf05270 */
[----:B------:R-:W-:Y:S02]  /*1830*/  UIADD3 UR49, UR4, -UR49, URZ ;  /* 0x8000003104317290 */ /* 0x000fe4000fffe03f */
[----:B------:R-:W-:Y:S02]  /*1840*/  USHF.L.U32 UR42, UR5, 0x6, URZ ;  /* 0x00000006052a7899 */ /* 0x000fe4000800063f */
[----:B------:R-:W-:Y:S01]  /*1850*/  UIADD3 UR4, UR49, 0x3f, URZ ;  /* 0x0000003f31047890 */ /* 0x000fe2000fffe03f */
[----:B------:R-:W-:-:S03]  /*1860*/  PLOP3.LUT P0, PT, PT, PT, UP0, 0x80, 0x0 ;  /* 0x000000000000781c */ /* 0x000fc60003f0f008 */
[----:B------:R-:W-:-:S04]  /*1870*/  USHF.R.S32.HI UR6, URZ, 0x1f, UR4 ;  /* 0x0000001f3f067899 */ /* 0x000fc80008011404 */
[----:B------:R-:W-:-:S04]  /*1880*/  ULEA.HI UR6, UR6, UR4, URZ, 0x6 ;  /* 0x0000000406067291 */ /* 0x000fc8000f8f303f */
[----:B------:R-:W-:Y:S02]  /*1890*/  USHF.R.S32.HI UR6, URZ, 0x6, UR6 ;  /* 0x000000063f067899 */ /* 0x000fe40008011406 */
[----:B------:R-:W-:Y:S10]  /*18a0*/  @!P0 BRA `(.L_x_2326) ;  /* 0x0000002400108947 */ /* 0x000ff40003800000 */
[----:B------:R-:W-:Y:S01]  /*18b0*/  ULDC UR4, c[0x0][0x448] ;  /* 0x0001120000047ab9 */ /* 0x000fe20000000800 */
[----:B------:R-:W-:Y:S02]  /*18c0*/  UIADD3 UR7, UR42, 0x3f, URZ ;  /* 0x0000003f2a077890 */ /* 0x000fe4000fffe03f */
[----:B------:R-:W-:Y:S02]  /*18d0*/  UISETP.NE.AND UP0, UPT, UR4, 0x1, UPT ;  /* 0x000000010400788c */ /* 0x000fe4000bf05270 */
[----:B------:R-:W-:Y:S01]  /*18e0*/  UIADD3 UR10, UR49, 0x1, -UR51 ;  /* 0x00000001310a7890 */ /* 0x000fe2000fffe833 */
[----:B------:R-:W-:Y:S02]  /*18f0*/  ULDC.64 UR4, c[0x0][0x9e0] ;  /* 0x0002780000047ab9 */ /* 0x000fe40000000a00 */
[----:B------:R-:W-:-:S06]  /*1900*/  UISETP.GE.AND UP1, UPT, UR5, 0x1, UPT ;  /* 0x000000010500788c */ /* 0x000fcc000bf26270 */
        /* <DEDUP_REMOVED lines=18> */
.L_x_2328:
[----:B------:R-:W-:-:S11]  /*1a30*/  UISETP.NE.AND UP1, UPT, UR5, 0x1, UPT ;  /* 0x000000010500788c */ /* 0x000fd6000bf25270 */
[----:B------:R-:W-:Y:S02]  /*1a40*/  @UP1 ULDC.64 UR10, c[0x0][0x9e8] ;  /* 0x00027a00000a1ab9 */ /* 0x000fe40000000a00 */
[----:B------:R-:W-:-:S04]  /*1a50*/  UIMAD.WIDE.U32 UR8, UR7, UR10, URZ ;  /* 0x0000000a070872a5 */ /* 0x000fc8000f8e003f */
[----:B------:R-:W-:-:S12]  /*1a60*/  @UP1 USHF.R.U32.HI UR7, URZ, UR11, UR9 ;  /* 0x0000000b3f071299 */ /* 0x000fd80008011609 */
.L_x_2329:
[----:B------:R-:W-:-:S04]  /*1a70*/  UIMAD UR7, UR7, UR5, UR5 ;  /* 0x00000005070772a4 */ /* 0x000fc8000f8e0205 */
[----:B------:R-:W-:-:S04]  /*1a80*/  UISETP.LT.AND UP1, UPT, UR4, UR7, UPT ;  /* 0x000000070400728c */ /* 0x000fc8000bf21270 */
[----:B------:R-:W-:-:S12]  /*1a90*/  USEL UR4, UR4, UR7, UP1 ;  /* 0x0000000704047287 */ /* 0x000fd80008800000 */
.L_x_2327:
[----:B------:R-:W-:Y:S01]  /*1aa0*/  UIADD3 UR4, UR4, 0x3f, URZ ;  /* 0x0000003f04047890 */ /* 0x000fe2000fffe03f */
[----:B------:R-:W-:Y:S01]  /*1ab0*/  @UP0 ULDC UR8, c[0x0][0x44c] ;  /* 0x0001130000080ab9 */ /* 0x000fe20000000800 */
[----:B------:R-:W-:Y:S02]  /*1ac0*/  @UP0 ULDC UR10, c[0x0][0x450] ;  /* 0x00011400000a0ab9 */ /* 0x000fe40000000800 */
[----:B------:R-:W-:Y:S02]  /*1ad0*/  USHF.R.S32.HI UR7, URZ, 0x1f, UR4 ;  /* 0x0000001f3f077899 */ /* 0x000fe40008011404 */
[----:B------:R-:W-:Y:S02]  /*1ae0*/  UIMAD.WIDE.U32 UR8, UR42, UR8, URZ ;  /* 0x000000082a0872a5 */ /* 0x000fe4000f8e003f */
[----:B------:R-:W-:-:S03]  /*1af0*/  ULEA.HI UR7, UR7, UR4, URZ, 0x6 ;  /* 0x0000000407077291 */ /* 0x000fc6000f8f303f */
[----:B------:R-:W-:Y:S01]  /*1b00*/  UMOV UR4, UR42 ;  /* 0x0000002a00047c82 */ /* 0x000fe20008000000 */
[----:B------:R-:W-:Y:S02]  /*1b10*/  @UP0 USHF.R.U32.HI UR4, URZ, UR10, UR9 ;  /* 0x0000000a3f040299 */ /* 0x000fe40008011609 */
[----:B------:R-:W-:Y:S02]  /*1b20*/  USHF.R.S32.HI UR7, URZ, 0x6, UR7 ;  /* 0x000000063f077899 */ /* 0x000fe40008011407 */
[----:B------:R-:W-:Y:S02]  /*1b30*/  UIADD3 UR49, UR4, UR49, -UR51 ;  /* 0x0000003104317290 */ /* 0x000fe4000fffe833 */
        /* <DEDUP_REMOVED lines=15> */
.L_x_2331:
[----:B------:R-:W-:-:S11]  /*1c30*/  UISETP.NE.AND UP0, UPT, UR5, 0x1, UPT ;  /* 0x000000010500788c */ /* 0x000fd6000bf05270 */
[----:B------:R-:W-:Y:S02]  /*1c40*/  @UP0 ULDC.64 UR10, c[0x0][0x9e8] ;  /* 0x00027a00000a0ab9 */ /* 0x000fe40000000a00 */
[----:B------:R-:W-:-:S04]  /*1c50*/  UIMAD.WIDE.U32 UR6, UR49, UR10, URZ ;  /* 0x0000000a310672a5 */ /* 0x000fc8000f8e003f */
[----:B------:R-:W-:-:S12]  /*1c60*/  @UP0 USHF.R.U32.HI UR49, URZ, UR11, UR7 ;  /* 0x0000000b3f310299 */ /* 0x000fd80008011607 */
.L_x_2332:
[----:B------:R-:W-:-:S04]  /*1c70*/  UIMAD UR5, UR49, UR5, URZ ;  /* 0x00000005310572a4 */ /* 0x000fc8000f8e023f */
[----:B------:R-:W-:-:S04]  /*1c80*/  UISETP.LT.AND UP0, UPT, UR4, UR5, UPT ;  /* 0x000000050400728c */ /* 0x000fc8000bf01270 */
[----:B------:R-:W-:-:S12]  /*1c90*/  USEL UR4, UR4, UR5, !UP0 ;  /* 0x0000000504047287 */ /* 0x000fd8000c000000 */
.L_x_2330:
[----:B------:R-:W-:Y:S02]  /*1ca0*/  USHF.R.S32.HI UR5, URZ, 0x1f, UR4 ;  /* 0x0000001f3f057899 */ /* 0x000fe40008011404 */
[----:B------:R-:W-:Y:S02]  /*1cb0*/  ULOP3.LUT UR20, UR45, 0xff, URZ, 0xc0, !UPT ;  /* 0x000000ff2d147892 */ /* 0x000fe4000f8ec03f */
[----:B------:R-:W-:-:S03]  /*1cc0*/  ULEA.HI UR5, UR5, UR4, URZ, 0x6 ;  /* 0x0000000405057291 */ /* 0x000fc6000f8f303f */
[----:B------:R-:W-:Y:S01]  /*1cd0*/  UMOV UR4, URZ ;  /* 0x0000003f00047c82 */ /* 0x000fe20008000000 */
[----:B------:R-:W-:-:S04]  /*1ce0*/  USHF.R.S32.HI UR5, URZ, 0x6, UR5 ;  /* 0x000000063f057899 */ /* 0x000fc80008011405 */
[----:B------:R-:W-:-:S04]  /*1cf0*/  UISETP.LT.AND UP0, UPT, URZ, UR5, UPT ;  /* 0x000000053f00728c */ /* 0x000fc8000bf01270 */
[----:B------:R-:W-:-:S04]  /*1d00*/  USEL UR10, URZ, UR5, !UP0 ;  /* 0x000000053f0a7287 */ /* 0x000fc8000c000000 */
[----:B------:R-:W-:-:S06]  /*1d10*/  UISETP.GT.AND UP0, UPT, UR9, UR10, UPT ;  /* 0x0000000a0900728c */ /* 0x000fcc000bf04270 */
[----:B------:R-:W-:-:S13]  /*1d20*/  PLOP3.LUT P0, PT, PT, PT, UP0, 0x80, 0x0 ;  /* 0x000000000000781c */ /* 0x000fda0003f0f008 */
[----:B------:R-:W-:Y:S05]  /*1d30*/  @!P0 BRA `(.L_x_2333) ;  /* 0x0000000000948947 */ /* 0x000fea0003800000 */
[----:B------:R-:W-:-:S04]  /*1d40*/  USHF.R.U32.HI UR11, URZ, 0x10, UR45 ;  /* 0x000000103f0b7899 */ /* 0x000fc8000801162d */
[----:B------:R-:W-:-:S11]  /*1d50*/  UISETP.NE.AND UP0, UPT, UR11, URZ, UPT ;  /* 0x0000003f0b00728c */ /* 0x000fd6000bf05270 */
[----:B------:R-:W-:Y:S02]  /*1d60*/  @!UP0 ULDC UR11, c[0x0][0x9f0] ;  /* 0x00027c00000b8ab9 */ /* 0x000fe40000000800 */
        /* <DEDUP_REMOVED lines=9> */
[----:B------:R-:W-:-:S05]  /*1e00*/  IABS R5, R5 ;  /* 0x0000000500057213 */ /* 0x000fca0000000000 */
[----:B------:R-:W0:Y:S01]  /*1e10*/  I2F.RP R0, UR12 ;  /* 0x0000000c00007d06 */ /* 0x000e220008209400 */
[----:B------:R-:W-:-:S05]  /*1e20*/  IMAD.MOV.U32 R4, RZ, RZ, R5 ;  /* 0x000000ffff047224 */ /* 0x000fca00078e0005 */
[----:B------:R-:W-:Y:S02]  /*1e30*/  R2UR UR8, R4 ;  /* 0x00000000040872ca */ /* 0x000fe400000e0000 */
        /* <DEDUP_REMOVED lines=21> */
.L_x_2333:
[----:B------:R-:W-:Y:S01]  /*1f90*/  UIMAD UR20, UR20, UR4, UR10 ;  /* 0x00000004141472a4 */ /* 0x000fe2000f8e020a */
[----:B------:R-:W-:Y:S01]  /*1fa0*/  IMAD.U32 R0, RZ, RZ, UR9 ;  /* 0x00000009ff007e24 */ /* 0x000fe2000f8e00ff */
[----:B------:R-:W-:Y:S01]  /*1fb0*/  PLOP3.LUT P0, PT, PT, PT, PT, 0x80, 0x0 ;  /* 0x000000000000781c */ /* 0x000fe20003f0f070 */
[----:B------:R-:W-:Y:S01]  /*1fc0*/  IMAD.U32 R3, RZ, RZ, UR4 ;  /* 0x00000004ff037e24 */ /* 0x000fe2000f8e00ff */
[----:B------:R-:W-:Y:S01]  /*1fd0*/  CS2R R150, SRZ ;  /* 0x0000000000967805 */ /* 0x000fe2000001ff00 */
[----:B------:R-:W-:Y:S01]  /*1fe0*/  IMAD.MOV.U32 R12, RZ, RZ, RZ ;  /* 0x000000ffff0c7224 */ /* 0x000fe200078e00ff */
[----:B------:R-:W-:Y:S02]  /*1ff0*/  CS2R R148, SRZ ;  /* 0x0000000000947805 */ /* 0x000fe4000001ff00 */
[----:B------:R-:W-:Y:S02]  /*2000*/  CS2R R146, SRZ ;  /* 0x0000000000927805 */ /* 0x000fe4000001ff00 */
[----:B------:R-:W-:Y:S01]  /*2010*/  VIADDMNMX R0, R3, UR20, R0, PT ;  /* 0x0000001403007c46 */ /* 0x000fe2000b800100 */
[----:B------:R-:W-:Y:S01]  /*2020*/  IMAD.MOV.U32 R3, RZ, RZ, RZ ;  /* 0x000000ffff037224 */ /* 0x000fe200078e00ff */
[----:B------:R-:W-:-:S02]  /*2030*/  CS2R R144, SRZ ;  /* 0x0000000000907805 */ /* 0x000fc4000001ff00 */
[----:B------:R-:W-:Y:S02]  /*2040*/  CS2R R142, SRZ ;  /* 0x00000000008e7805 */ /* 0x000fe4000001ff00 */
[----:B------:R-:W-:Y:S02]  /*2050*/  R2UR UR22, R0 ;  /* 0x00000000001672ca */ /* 0x000fe400000e0000 */
        /* <DEDUP_REMOVED lines=12> */
[----:B------:R-:W-:Y:S01]  /*2120*/  UISETP.GT.AND UP0, UPT, UR22, UR20, UPT ;  /* 0x000000141600728c */ /* 0x000fe2000bf04270 */
[----:B------:R-:W-:Y:S02]  /*2130*/  CS2R R116, SRZ ;  /* 0x0000000000747805 */ /* 0x000fe4000001ff00 */
[----:B------:R-:W-:Y:S02]  /*2140*/  CS2R R114, SRZ ;  /* 0x0000000000727805 */ /* 0x000fe4000001ff00 */
[----:B------:R-:W-:Y:S02]  /*2150*/  CS2R R112, SRZ ;  /* 0x0000000000707805 */ /* 0x000fe4000001ff00 */
[----:B------:R-:W-:-:S02]  /*2160*/  CS2R R110, SRZ ;  /* 0x00000000006e7805 */ /* 0x000fc4000001ff00 */
[----:B------:R-:W-:Y:S02]  /*2170*/  CS2R R108, SRZ ;  /* 0x00000000006c7805 */ /* 0x000fe4000001ff00 */
[----:B------:R-:W-:Y:S02]  /*2180*/  PLOP3.LUT P1, PT, PT, PT, UP0, 0x80, 0x0 ;  /* 0x000000000000781c */ /* 0x000fe40003f2f008 */
        /* <DEDUP_REMOVED lines=44> */
[----:B------:R-:W-:Y:S02]  /*2450*/  ISETP.NE.AND P0, PT, RZ, UR47, PT ;  /* 0x0000002fff007c0c */ /* 0x000fe4000bf05270 */
[----:B0-----:R-:W-:Y:S01]  /*2460*/  R2UR UR4, R0 ;  /* 0x00000000000472ca */ /* 0x001fe200000e0000 */
[----:B------:R-:W-:-:S05]  /*2470*/  IMAD.MOV.U32 R0, RZ, RZ, 0x1 ;  /* 0x00000001ff007424 */ /* 0x000fca00078e00ff */
[----:B------:R-:W-:-:S04]  /*2480*/  SEL R0, R0, 0x2, !P0 ;  /* 0x0000000200007807 */ /* 0x000fc80004000000 */
[----:B------:R-:W-:-:S03]  /*2490*/  LOP3.LUT R0, R0, 0x1, RZ, 0xfc, !PT ;  /* 0x0000000100007812 */ /* 0x000fc600078efcff */
[----:B------:R-:W-:Y:S01]  /*24a0*/  ULEA.HI UR5, UR4, UR4, URZ, 0x1 ;  /* 0x0000000404057291 */ /* 0x000fe2000f8f083f */
[----:B------:R-:W-:-:S03]  /*24b0*/  ISETP.NE.AND P0, PT, R0, 0x3, PT ;  /* 0x000000030000780c */ /* 0x000fc60003f05270 */
        /* <DEDUP_REMOVED lines=9> */
.L_x_2335:
[----:B------:R-:W-:Y:S01]  /*2550*/  ULEA UR23, UR37, UR46, 0x3 ;  /* 0x0000002e25177291 */ /* 0x000fe2000f8e183f */
[----:B------:R-:W-:-:S05]  /*2560*/  IMAD.U32 R0, RZ, RZ, UR38 ;  /* 0x00000026ff007e24 */ /* 0x000fca000f8e00ff */
[----:B------:R-:W-:-:S04]  /*2570*/  SHF.L.U32 R0, R0, 0x1f, RZ ;  /* 0x0000001f00007819 */ /* 0x000fc800000006ff */
[----:B------:R-:W0:Y:S02]  /*2580*/  SYNCS.PHASECHK.TRANS64.TRYWAIT P1, [UR23+0x28c50], R0 ;  /* 0x028c5000ff0075a7 */ /* 0x000e240008020157 */
[----:B0-----:R-:W-:Y:S05]  /*2590*/  @!P1 BRA `(.L_x_2336) ;  /* 0x0000018c004c9947 */ /* 0x001fea0003800000 */
.L_x_2586:
        /* <DEDUP_REMOVED lines=9> */
[----:B------:R-:W-:-:S02]  /*2630*/  UIADD3 UR6, UR18, 0x80, URZ ;  /* 0x0000008012067890 */ /* 0x000fc4000fffe03f */
[----:B------:R-:W-:Y:S01]  /*2640*/  ULOP3.LUT UR16, UR4, 0x10000, URZ, 0xfc, !UPT ;  /* 0x0001000004107892 */ /* 0x000fe2000f8efc3f */
[----:B------:R-:W-:Y:S01]  /*2650*/  UMOV UR7, 0x40000040 ;  /* 0x4000004000077882 */ /* 0x000fe20000000000 */
[----:B------:R-:W-:Y:S02]  /*2660*/  UMOV UR5, 0x40000040 ;  /* 0x4000004000057882 */ /* 0x000fe40000000000 */
[----:B------:R-:W-:Y:S02]  /*2670*/  UIADD3 UR4, UR16, 0x2, URZ ;  /* 0x0000000210047890 */ /* 0x000fe4000fffe03f */
[----:B------:R-:W-:Y:S02]  /*2680*/  UIADD3 UR10, UR18, 0x100, URZ ;  /* 0x00000100120a7890 */ /* 0x000fe4000fffe03f */
[----:B------:R-:W-:Y:S01]  /*2690*/  UIADD3 UR8, UR16, 0x4, URZ ;  /* 0x0000000410087890 */ /* 0x000fe2000fffe03f */
[----:B------:R-:W-:Y:S01]  /*26a0*/  UMOV UR11, 0x40000040 ;  /* 0x40000040000b7882 */ /* 0x000fe20000000000 */
[----:B------:R-:W-:Y:S01]  /*26b0*/  WARPGROUP.ARRIVE ;  /* 0x00000000000079c5 */ /* 0x000fe20000000000 */
[----:B------:R-:W-:Y:S01]  /*26c0*/  UMOV UR9, 0x40000040 ;  /* 0x4000004000097882 */ /* 0x000fe20000000000 */
[----:B------:R-:W-:-:S02]  /*26d0*/  UIADD3 UR14, UR18, 0x180, URZ ;  /* 0x00000180120e7890 */ /* 0x000fc4000fffe03f */
[----:B------:R-:W-:Y:S02]  /*26e0*/  UIADD3 UR12, UR16, 0x6, URZ ;  /* 0x00000006100c7890 */ /* 0x000fe4000fffe03f */
[----:B------:R-:W-:Y:S01]  /*26f0*/  HGMMA.64x256x16.F32.BF16 R24, gdesc[UR16].tnspB, RZ, !UPT, gsb0 ;  /* 0x43e00000101879f0 */ /* 0x000fe2000c0018ff */
[----:B------:R-:W-:Y:S01]  /*2700*/  UMOV UR15, 0x40000040 ;  /* 0x40000040000f7882 */ /* 0x000fe20000000000 */
        /* <DEDUP_REMOVED lines=9> */
[----:B------:R-:W-:-:S06]  /*27a0*/  UISETP.GE.AND UP0, UPT, UR6, UR20, UPT ;  /* 0x000000140600728c */ /* 0x000fcc000bf06270 */
[----:B------:R-:W-:Y:S01]  /*27b0*/  PLOP3.LUT P1, PT, PT, PT, UP0, 0x80, 0x0 ;  /* 0x000000000000781c */ /* 0x000fe20003f2f008 */
        /* <DEDUP_REMOVED lines=12> */
.L_x_2342:
[----:B------:R-:W-:Y:S01]  /*2880*/  BAR.SYNC.DEFER_BLOCKING 0xe, 0x100 ;  /* 0x0384000000007b1d */ /* 0x000fe20000010000 */
[----:B------:R-:W-:Y:S01]  /*2890*/  IMAD.U32 R3, RZ, RZ, UR37 ;  /* 0x00000025ff037e24 */ /* 0x000fe2000f8e00ff */
[----:B------:R-:W-:-:S03]  /*28a0*/  UIADD3 UR37, UR37, 0x1, URZ ;  /* 0x0000000125257890 */ /* 0x000fc6000fffe03f */
[----:B01----:R-:W-:Y:S01]  /*28b0*/  IMAD R0, R3, 0x40, R16 ;  /* 0x0000004003007824 */ /* 0x003fe200078e0210 */
[----:B------:R-:W-:Y:S01]  /*28c0*/  UISETP.NE.AND UP0, UPT, UR37, 0x2, UPT ;  /* 0x000000022500788c */ /* 0x000fe2000bf05270 */
[----:B------:R-:W-:Y:S01]  /*28d0*/  UMOV UR6, UR22 ;  /* 0x0000001600067c82 */ /* 0x000fe20008000000 */
[----:B------:R-:W-:Y:S02]  /*28e0*/  UIADD3 UR22, UR22, -0x1, URZ ;  /* 0xffffffff16167890 */ /* 0x000fe4000fffe03f */
[----:B------:R-:W-:Y:S01]  /*28f0*/  LEA R0, R0, UR46, 0x2 ;  /* 0x0000002e00007c11 */ /* 0x000fe2000f8e10ff */
[----:B------:R-:W-:Y:S02]  /*2900*/  UISETP.GT.AND UP1, UPT, UR6, UR20, UPT ;  /* 0x000000140600728c */ /* 0x000fe4000bf24270 */
[----:B------:R-:W-:Y:S02]  /*2910*/  USEL UR6, URZ, 0x1, UP0 ;  /* 0x000000013f067887 */ /* 0x000fe40008000000 */
[----:B------:R-:W-:-:S02]  /*2920*/  USEL UR37, UR37, URZ, UP0 ;  /* 0x0000003f25257287 */ /* 0x000fc40008000000 */
        /* <DEDUP_REMOVED lines=133> */
.L_x_2338:
[----:B------:R-:W-:Y:S01]  /*3180*/  ULEA UR23, UR37, UR46, 0x3 ;  /* 0x0000002e25177291 */ /* 0x000fe2000f8e183f */
[----:B------:R-:W-:-:S05]  /*3190*/  IMAD.U32 R0, RZ, RZ, UR38 ;  /* 0x00000026ff007e24 */ /* 0x000fca000f8e00ff */
[----:B------:R-:W-:-:S04]  /*31a0*/  SHF.L.U32 R0, R0, 0x1f, RZ ;  /* 0x0000001f00007819 */ /* 0x000fc800000006ff */
[----:B------:R0:W1:Y:S01]  /*31b0*/  SYNCS.PHASECHK.TRANS64.TRYWAIT P1, [UR23+0x28c50], R0 ;  /* 0x028c5000ff0075a7 */ /* 0x0000620008020157 */
[----:B------:R-:W-:Y:S05]  /*31c0*/  @!P0 BRA `(.L_x_2339) ;  /* 0x0000000000048947 */ /* 0x000fea0003800000 */
[----:B------:R-:W-:Y:S01]  /*31d0*/  BPT.TRAP 0x1 ;  /* 0x000000040000795c */ /* 0x000fe20000300000 */
.L_x_2339:
[----:B-1----:R-:W-:Y:S05]  /*31e0*/  @P1 BRA `(.L_x_2340) ;  /* 0x0000000000081947 */ /* 0x002fea0003800000 */
[----:B------:R-:W1:Y:S02]  /*31f0*/  SYNCS.PHASECHK.TRANS64.TRYWAIT P1, [UR23+0x28c50], R0 ;  /* 0x028c5000ff0075a7 */ /* 0x000e640008020157 */
[----:B-1----:R-:W-:Y:S05]  /*3200*/  @!P1 BRA `(.L_x_2341) ;  /* 0x0000018000489947 */ /* 0x002fea0003800000 */
.L_x_2340:
[----:B------:R-:W-:Y:S01]  /*3210*/  ULEA UR18, UR37, UR21, 0xc ;  /* 0x0000001525127291 */ /* 0x000fe2000f8e603f */
[----:B------:R-:W-:Y:S01]  /*3220*/  WARPGROUP.ARRIVE ;  /* 0x00000000000079c5 */ /* 0x000fe20000000000 */
[----:B------:R-:W-:Y:S01]  /*3230*/  UMOV UR19, 0x40000040 ;  /* 0x4000004000137882 */ /* 0x000fe20000000000 */
[----:B------:R-:W-:Y:S01]  /*3240*/  UMOV UR7, 0x40000040 ;  /* 0x4000004000077882 */ /* 0x000fe20000000000 */
[----:B------:R-:W-:Y:S01]  /*3250*/  UIADD3 UR6, UR18, 0x80, URZ ;  /* 0x0000008012067890 */ /* 0x000fe2000fffe03f */
[----:B01----:R-:W-:Y:S01]  /*3260*/  IMAD.U32 R0, RZ, RZ, UR23 ;  /* 0x00000017ff007e24 */ /* 0x003fe2000f8e00ff */
[----:B------:R-:W-:Y:S01]  /*3270*/  UIADD3 UR10, UR18, 0x100, URZ ;  /* 0x00000100120a7890 */ /* 0x000fe2000fffe03f */
[----:B------:R-:W-:Y:S01]  /*3280*/  PLOP3.LUT P1, PT, PT, PT, UP1, 0x80, 0x0 ;  /* 0x000000000000781c */ /* 0x000fe20003f2f018 */
[----:B------:R-:W-:Y:S01]  /*3290*/  UMOV UR11, 0x40000040 ;  /* 0x40000040000b7882 */ /* 0x000fe20000000000 */
        /* <DEDUP_REMOVED lines=21> */
.L_x_2337:
[----:B------:R-:W-:Y:S01]  /*33f0*/  BAR.SYNC.DEFER_BLOCKING 0xe, 0x100 ;  /* 0x0384000000007b1d */ /* 0x000fe20000010000 */
[----:B------:R-:W-:Y:S01]  /*3400*/  IMAD.U32 R3, RZ, RZ, UR37 ;  /* 0x00000025ff037e24 */ /* 0x000fe2000f8e00ff */
[----:B------:R-:W-:Y:S01]  /*3410*/  UIADD3 UR37, UR37, 0x1, URZ ;  /* 0x0000000125257890 */ /* 0x000fe2000fffe03f */
[----:B------:R-:W-:Y:S01]  /*3420*/  PLOP3.LUT P0, PT, PT, PT, PT, 0x8, 0x0 ;  /* 0x000000000000781c */ /* 0x000fe20003f0e170 */
[----:B------:R-:W-:Y:S02]  /*3430*/  IMAD.MOV.U32 R12, RZ, RZ, RZ ;  /* 0x000000ffff0c7224 */ /* 0x000fe400078e00ff */
[----:B01----:R-:W-:Y:S01]  /*3440*/  IMAD R0, R3, 0x40, R16 ;  /* 0x0000004003007824 */ /* 0x003fe200078e0210 */
        /* <DEDUP_REMOVED lines=138> */
.L_x_2326:
        /* <DEDUP_REMOVED lines=24> */
.L_x_2344:
[----:B------:R-:W-:-:S11]  /*3e70*/  UISETP.NE.AND UP1, UPT, UR5, 0x1, UPT ;  /* 0x000000010500788c */ /* 0x000fd6000bf25270 */
[----:B------:R-:W-:Y:S02]  /*3e80*/  @UP1 ULDC.64 UR10, c[0x0][0x9e8] ;  /* 0x00027a00000a1ab9 */ /* 0x000fe40000000a00 */
[----:B------:R-:W-:-:S04]  /*3e90*/  UIMAD.WIDE.U32 UR8, UR7, UR10, URZ ;  /* 0x0000000a070872a5 */ /* 0x000fc8000f8e003f */
[----:B------:R-:W-:-:S12]  /*3ea0*/  @UP1 USHF.R.U32.HI UR7, URZ, UR11, UR9 ;  /* 0x0000000b3f071299 */ /* 0x000fd80008011609 */
.L_x_2345:
[----:B------:R-:W-:-:S04]  /*3eb0*/  UIMAD UR7, UR7, UR5, UR5 ;  /* 0x00000005070772a4 */ /* 0x000fc8000f8e0205 */
[----:B------:R-:W-:-:S04]  /*3ec0*/  UISETP.LT.AND UP1, UPT, UR4, UR7, UPT ;  /* 0x000000070400728c */ /* 0x000fc8000bf21270 */
[----:B------:R-:W-:-:S12]  /*3ed0*/  USEL UR4, UR4, UR7, UP1 ;  /* 0x0000000704047287 */ /* 0x000fd80008800000 */
.L_x_2343:
[----:B------:R-:W-:Y:S01]  /*3ee0*/  UIADD3 UR4, UR4, 0x3f, URZ ;  /* 0x0000003f04047890 */ /* 0x000fe2000fffe03f */
[----:B------:R-:W-:Y:S01]  /*3ef0*/  @UP0 ULDC UR8, c[0x0][0x44c] ;  /* 0x0001130000080ab9 */ /* 0x000fe20000000800 */
[----:B------:R-:W-:Y:S02]  /*3f00*/  @UP0 ULDC UR10, c[0x0][0x450] ;  /* 0x00011400000a0ab9 */ /* 0x000fe40000000800 */
[----:B------:R-:W-:Y:S02]  /*3f10*/  USHF.R.S32.HI UR7, URZ, 0x1f, UR4 ;  /* 0x0000001f3f077899 */ /* 0x000fe40008011404 */
[----:B------:R-:W-:Y:S02]  /*3f20*/  UIMAD.WIDE.U32 UR8, UR42, UR8, URZ ;  /* 0x000000082a0872a5 */ /* 0x000fe4000f8e003f */
[----:B------:R-:W-:-:S03]  /*3f30*/  ULEA.HI UR7, UR7, UR4, URZ, 0x6 ;  /* 0x0000000407077291 */ /* 0x000fc6000f8f303f */
[----:B------:R-:W-:Y:S01]  /*3f40*/  UMOV UR4, UR42 ;  /* 0x0000002a00047c82 */ /* 0x000fe20008000000 */
[----:B------:R-:W-:Y:S02]  /*3f50*/  USHF.R.S32.HI UR7, URZ, 0x6, UR7 ;  /* 0x000000063f077899 */ /* 0x000fe40008011407 */
[----:B------:R-:W-:Y:S02]  /*3f60*/  @UP0 USHF.R.U32.HI UR4, URZ, UR10, UR9 ;  /* 0x0000000a3f040299 */ /* 0x000fe40008011609 */
[----:B------:R-:W-:Y:S02]  /*3f70*/  UISETP.LT.AND UP0, UPT, UR6, UR7, UPT ;  /* 0x000000070600728c */ /* 0x000fe4000bf01270 */
[----:B------:R-:W-:Y:S01]  /*3f80*/  UIADD3 UR4, UR4, UR49, -UR51 ;  /* 0x0000003104047290 */ /* 0x000fe2000fffe833 */
        /* <DEDUP_REMOVED lines=14> */
.L_x_2347:
[----:B------:R-:W-:-:S11]  /*4070*/  UISETP.NE.AND UP0, UPT, UR5, 0x1, UPT ;  /* 0x000000010500788c */ /* 0x000fd6000bf05270 */
[----:B------:R-:W-:Y:S02]  /*4080*/  @UP0 ULDC.64 UR10, c[0x0][0x9e8] ;  /* 0x00027a00000a0ab9 */ /* 0x000fe40000000a00 */
[----:B------:R-:W-:-:S04]  /*4090*/  UIMAD.WIDE.U32 UR8, UR4, UR10, URZ ;  /* 0x0000000a040872a5 */ /* 0x000fc8000f8e003f */
[----:B------:R-:W-:-:S12]  /*40a0*/  @UP0 USHF.R.U32.HI UR4, URZ, UR11, UR9 ;  /* 0x0000000b3f040299 */ /* 0x000fd80008011609 */
.L_x_2348:
[----:B------:R-:W-:-:S04]  /*40b0*/  UIMAD UR4, UR4, UR5, URZ ;  /* 0x00000005040472a4 */ /* 0x000fc8000f8e023f */
[----:B------:R-:W-:-:S04]  /*40c0*/  UISETP.LT.AND UP0, UPT, UR7, UR4, UPT ;  /* 0x000000040700728c */ /* 0x000fc8000bf01270 */
[----:B------:R-:W-:-:S12]  /*40d0*/  USEL UR7, UR7, UR4, !UP0 ;  /* 0x0000000407077287 */ /* 0x000fd8000c000000 */
.L_x_2346:
[----:B------:R-:W-:Y:S02]  /*40e0*/  USHF.R.S32.HI UR4, URZ, 0x1f, UR7 ;  /* 0x0000001f3f047899 */ /* 0x000fe40008011407 */
[----:B------:R-:W-:Y:S02]  /*40f0*/  ULOP3.LUT UR10, UR45, 0xff, URZ, 0xc0, !UPT ;  /* 0x000000ff2d0a7892 */ /* 0x000fe4000f8ec03f */
[----:B------:R-:W-:-:S04]  /*4100*/  ULEA.HI UR4, UR4, UR7, URZ, 0x6 ;  /* 0x0000000704047291 */ /* 0x000fc8000f8f303f */
[----:B------:R-:W-:-:S04]  /*4110*/  USHF.R.S32.HI UR4, URZ, 0x6, UR4 ;  /* 0x000000063f047899 */ /* 0x000fc80008011404 */
[----:B------:R-:W-:-:S04]  /*4120*/  UISETP.LT.AND UP0, UPT, URZ, UR4, UPT ;  /* 0x000000043f00728c */ /* 0x000fc8000bf01270 */
[----:B------:R-:W-:-:S03]  /*4130*/  USEL UR48, URZ, UR4, !UP0 ;  /* 0x000000043f307287 */ /* 0x000fc6000c000000 */
[----:B------:R-:W-:Y:S01]  /*4140*/  UMOV UR4, URZ ;  /* 0x0000003f00047c82 */ /* 0x000fe20008000000 */
        /* <DEDUP_REMOVED lines=40> */
.L_x_2349:
        /* <DEDUP_REMOVED lines=12> */
[----:B------:R-:W-:Y:S02]  /*4490*/  ISETP.GT.AND P1, PT, R168, UR48, PT ;  /* 0x00000030a8007c0c */ /* 0x000fe4000bf24270 */
        /* <DEDUP_REMOVED lines=90> */
.L_x_2350:
[----:B------:R-:W-:Y:S01]  /*4a40*/  ULEA.HI UR4, UR39, UR39, URZ, 0x1 ;  /* 0x0000002727047291 */ /* 0x000fe2000f8f083f */
[----:B------:R-:W-:Y:S01]  /*4a50*/  IMAD.MOV.U32 R3, RZ, RZ, 0x1 ;  /* 0x00000001ff037424 */ /* 0x000fe200078e00ff */
[----:B------:R-:W-:Y:S02]  /*4a60*/  ISETP.NE.AND P0, PT, RZ, UR47, PT ;  /* 0x0000002fff007c0c */ /* 0x000fe4000bf05270 */
[----:B------:R-:W-:Y:S02]  /*4a70*/  ULOP3.LUT UR4, UR4, 0xfffffffe, URZ, 0xc0, !UPT ;  /* 0xfffffffe04047892 */ /* 0x000fe4000f8ec03f */
[----:B------:R-:W-:Y:S02]  /*4a80*/  SEL R3, R3, 0x2, !P0 ;  /* 0x0000000203037807 */ /* 0x000fe40004000000 */
[----:B------:R-:W-:Y:S02]  /*4a90*/  UIADD3 UR4, UR39, -UR4, URZ ;  /* 0x8000000427047290 */ /* 0x000fe4000fffe03f */
[----:B------:R-:W-:-:S04]  /*4aa0*/  LOP3.LUT R3, R3, 0x1, RZ, 0xfc, !PT ;  /* 0x0000000103037812 */ /* 0x000fc800078efcff */
[----:B------:R-:W-:Y:S01]  /*4ab0*/  IMAD.U32 R0, RZ, RZ, UR4 ;  /* 0x00000004ff007e24 */ /* 0x000fe2000f8e00ff */
[----:B------:R-:W-:-:S04]  /*4ac0*/  ISETP.NE.AND P0, PT, R3, 0x3, PT ;  /* 0x000000030300780c */ /* 0x000fc80003f05270 */
[----:B------:R-:W-:-:S04]  /*4ad0*/  SHF.L.U32 R0, R0, 0x1f, RZ ;  /* 0x0000001f00007819 */ /* 0x000fc800000006ff */
[----:B------:R-:W0:Y:S02]  /*4ae0*/  SYNCS.PHASECHK.TRANS64.TRYWAIT P1, [UR46+0x28c00], R0 ;  /* 0x028c0000ff0075a7 */ /* 0x000e24000802016e */
[----:B0-----:R-:W-:Y:S05]  /*4af0*/  @!P1 BRA `(.L_x_2351) ;  /* 0x0000016800249947 */ /* 0x001fea0003800000 */
.L_x_2587:
[----:B------:R-:W-:Y:S05]  /*4b00*/  @!P0 BRA `(.L_x_2352) ;  /* 0x0000000000048947 */ /* 0x000fea0003800000 */
[----:B------:R-:W-:Y:S01]  /*4b10*/  BPT.TRAP 0x1 ;  /* 0x000000040000795c */ /* 0x000fe20000300000 */
.L_x_2352:
[----:B------:R-:W-:Y:S02]  /*4b20*/  IMAD.U32 R7, RZ, RZ, UR37 ;  /* 0x00000025ff077e24 */ /* 0x000fe4000f8e00ff */
[----:B------:R-:W-:-:S03]  /*4b30*/  IMAD.U32 R8, RZ, RZ, UR38 ;  /* 0x00000026ff087e24 */ /* 0x000fc6000f8e00ff */
[----:B------:R-:W-:Y:S02]  /*4b40*/  LEA R7, R7, UR46, 0x3 ;  /* 0x0000002e07077c11 */ /* 0x000fe4000f8e18ff */
[----:B------:R-:W-:-:S04]  /*4b50*/  SHF.L.U32 R8, R8, 0x1f, RZ ;  /* 0x0000001f08087819 */ /* 0x000fc800000006ff */
[----:B------:R1:W2:Y:S01]  /*4b60*/  SYNCS.PHASECHK.TRANS64.TRYWAIT P1, [R7+URZ+0x28c30], R8 ;  /* 0x028c3008070075a7 */ /* 0x0002a2000802017f */
[----:B------:R-:W-:Y:S05]  /*4b70*/  @!P0 BRA `(.L_x_2353) ;  /* 0x0000000000048947 */ /* 0x000fea0003800000 */
[----:B------:R-:W-:Y:S01]  /*4b80*/  BPT.TRAP 0x1 ;  /* 0x000000040000795c */ /* 0x000fe20000300000 */
.L_x_2353:
[----:B--2---:R-:W-:Y:S05]  /*4b90*/  @P1 BRA `(.L_x_2354) ;  /* 0x0000000000081947 */ /* 0x004fea0003800000 */
[----:B------:R-:W2:Y:S02]  /*4ba0*/  SYNCS.PHASECHK.TRANS64.TRYWAIT P1, [R7+URZ+0x28c30], R8 ;  /* 0x028c3008070075a7 */ /* 0x000ea4000802017f */
[----:B--2---:R-:W-:Y:S05]  /*4bb0*/  @!P1 BRA `(.L_x_2355) ;  /* 0x00000168000c9947 */ /* 0x004fea0003800000 */
.L_x_2354:
        /* <DEDUP_REMOVED lines=15> */
[----:B------:R-:W-:Y:S01]  /*4cb0*/  VIADD R4, R186, UR42 ;  /* 0x0000002aba047c36 */ /* 0x000fe20008000000 */
[----:B------:R-:W-:Y:S01]  /*4cc0*/  UMOV UR7, 0x40000040 ;  /* 0x4000004000077882 */ /* 0x000fe20000000000 */
[----:B------:R-:W-:Y:S01]  /*4cd0*/  UMOV UR5, 0x40000040 ;  /* 0x4000004000057882 */ /* 0x000fe20000000000 */
[----:B------:R-:W-:Y:S01]  /*4ce0*/  ULOP3.LUT UR4, UR4, 0x3fff, URZ, 0xc0, !UPT ;  /* 0x00003fff04047892 */ /* 0x000fe2000f8ec03f */
[----:B------:R-:W-:Y:S01]  /*4cf0*/  IMAD.MOV.U32 R5, RZ, RZ, R4 ;  /* 0x000000ffff057224 */ /* 0x000fe200078e0004 */
[----:B------:R-:W-:Y:S01]  /*4d00*/  UMOV UR11, 0x40000040 ;  /* 0x40000040000b7882 */ /* 0x000fe20000000000 */
[----:B------:R-:W-:Y:S01]  /*4d10*/  UMOV UR9, 0x40000040 ;  /* 0x4000004000097882 */ /* 0x000fe20000000000 */
[----:B------:R-:W-:Y:S01]  /*4d20*/  ULEA UR18, UR37, UR18, 0x9 ;  /* 0x0000001225127291 */ /* 0x000fe2000f8e483f */
[----:B------:R-:W-:Y:S01]  /*4d30*/  IMAD.MOV.U32 R9, RZ, RZ, -0x40 ;  /* 0xffffffc0ff097424 */ /* 0x000fe200078e00ff */
[----:B------:R-:W-:-:S02]  /*4d40*/  ULOP3.LUT UR16, UR4, 0x10000, URZ, 0xfc, !UPT ;  /* 0x0001000004107892 */ /* 0x000fc4000f8efc3f */
[----:B------:R-:W-:Y:S01]  /*4d50*/  UIADD3 UR6, UR18, 0x2, URZ ;  /* 0x0000000212067890 */ /* 0x000fe2000fffe03f */
[----:B------:R-:W-:Y:S01]  /*4d60*/  IMAD R9, R168, R9, 0x41 ;  /* 0x00000041a8097424 */ /* 0x000fe200078e0209 */
[----:B------:R-:W-:Y:S02]  /*4d70*/  UIADD3 UR4, UR16, 0x2, URZ ;  /* 0x0000000210047890 */ /* 0x000fe4000fffe03f */
[----:B------:R-:W-:Y:S02]  /*4d80*/  UIADD3 UR10, UR18, 0x4, URZ ;  /* 0x00000004120a7890 */ /* 0x000fe4000fffe03f */
[----:B------:R-:W-:Y:S02]  /*4d90*/  UIADD3 UR8, UR16, 0x4, URZ ;  /* 0x0000000410087890 */ /* 0x000fe4000fffe03f */
[----:B------:R-:W-:Y:S01]  /*4da0*/  HGMMA.64x64x16.F32.BF16 R24, gdesc[UR16], RZ, !UPT, gsb0 ;  /* 0x00e00000101879f0 */ /* 0x000fe2000c0018ff */
[----:B------:R-:W-:Y:S02]  /*4db0*/  UIADD3 UR14, UR18, 0x6, URZ ;  /* 0x00000006120e7890 */ /* 0x000fe4000fffe03f */
[----:B------:R-:W-:Y:S01]  /*4dc0*/  UIADD3 UR12, UR16, 0x6, URZ ;  /* 0x00000006100c7890 */ /* 0x000fe2000fffe03f */
[----:B------:R-:W-:Y:S01]  /*4dd0*/  UMOV UR15, 0x40000040 ;  /* 0x40000040000f7882 */ /* 0x000fe20000000000 */
[----:B------:R-:W-:Y:S01]  /*4de0*/  UMOV UR13, 0x40000040 ;  /* 0x40000040000d7882 */ /* 0x000fe20000000000 */
[----:B------:R-:W-:-:S02]  /*4df0*/  ULDC UR20, c[0x0][0x9dc] ;  /* 0x0002770000147ab9 */ /* 0x000fc40000000800 */
[----:B------:R-:W-:Y:S01]  /*4e00*/  ULOP3.LUT UR20, URZ, UR20, URZ, 0x33, !UPT ;  /* 0x000000143f147292 */ /* 0x000fe2000f8e333f */
[----:B------:R-:W-:Y:S02]  /*4e10*/  WARPGROUP.DEPBAR.LE gsb0, 0x0 ;  /* 0x00008000000079c5 */ /* 0x000fe40000010000 */
[----:B------:R-:W-:-:S06]  /*4e20*/  WARPGROUP.ARRIVE ;  /* 0x00000000000079c5 */ /* 0x000fcc0000000000 */
[----:B------:R-:W-:Y:S01]  /*4e30*/  HGMMA.64x64x16.F32.BF16 R24, gdesc[UR4], R24, gsb0 ;  /* 0x00e00000041879f0 */ /* 0x000fe20008001818 */
[----:B------:R-:W-:Y:S01]  /*4e40*/  ULDC UR7, c[0x0][0x448] ;  /* 0x0001120000077ab9 */ /* 0x000fe20000000800 */
[----:B------:R-:W-:Y:S01]  /*4e50*/  ULDC UR6, c[0x0][0x9d8] ;  /* 0x0002760000067ab9 */ /* 0x000fe20000000800 */
[----:B------:R-:W-:-:S06]  /*4e60*/  UISETP.NE.AND UP0, UPT, UR7, 0x1, UPT ;  /* 0x000000010700788c */ /* 0x000fcc000bf05270 */
[----:B------:R-:W-:Y:S02]  /*4e70*/  PLOP3.LUT P2, PT, PT, PT, UP0, 0x80, 0x0 ;  /* 0x000000000000781c */ /* 0x000fe40003f4f008 */
[----:B------:R-:W-:-:S03]  /*4e80*/  PLOP3.LUT P3, PT, PT, PT, UP0, 0x80, 0x0 ;  /* 0x000000000000781c */ /* 0x000fc60003f6f008 */
[----:B------:R-:W-:-:S08]  /*4e90*/  @UP0 ULDC UR7, c[0x0][0x44c] ;  /* 0x0001130000070ab9 */ /* 0x000fd00000000800 */
[----:B------:R-:W-:Y:S01]  /*4ea0*/  @P2 IMAD.HI.U32 R6, R4, UR7, RZ ;  /* 0x0000000704062c27 */ /* 0x000fe2000f8e00ff */
[----:B------:R-:W-:-:S03]  /*4eb0*/  @UP0 ULDC UR7, c[0x0][0x450] ;  /* 0x0001140000070ab9 */ /* 0x000fc60000000800 */
[----:B------:R-:W-:Y:S01]  /*4ec0*/  @!P1 VIADD R4, R7, 0x28c40 ;  /* 0x00028c4007049836 */ /* 0x000fe20000000000 */
[----:B------:R-:W-:-:S04]  /*4ed0*/  @P3 SHF.R.U32.HI R5, RZ, UR7, R6 ;  /* 0x00000007ff053c19 */ /* 0x000fc80008011606 */
[----:B------:R-:W-:Y:S01]  /*4ee0*/  @!P1 PRMT R4, RZ, 0x654, R4 ;  /* 0x00000654ff049816 */ /* 0x000fe20000000004 */
[----:B------:R-:W-:Y:S02]  /*4ef0*/  WARPGROUP.DEPBAR.LE gsb0, 0x0 ;  /* 0x00008000000079c5 */ /* 0x000fe40000010000 */
[----:B------:R-:W-:-:S06]  /*4f00*/  WARPGROUP.ARRIVE ;  /* 0x00000000000079c5 */ /* 0x000fcc0000000000 */
[----:B------:R-:W-:Y:S03]  /*4f10*/  HGMMA.64x64x16.F32.BF16 R24, gdesc[UR8], R24, gsb0 ;  /* 0x00e00000081879f0 */ /* 0x000fe60008001818 */
[----:B------:R-:W-:Y:S02]  /*4f20*/  WARPGROUP.DEPBAR.LE gsb0, 0x0 ;  /* 0x00008000000079c5 */ /* 0x000fe40000010000 */
[----:B------:R-:W-:-:S06]  /*4f30*/  WARPGROUP.ARRIVE ;  /* 0x00000000000079c5 */ /* 0x000fcc0000000000 */
[----:B------:R-:W-:Y:S01]  /*4f40*/  HGMMA.64x64x16.F32.BF16 R24, gdesc[UR12], R24, gsb0 ;  /* 0x00e000000c1879f0 */ /* 0x000fe20008001818 */
[----:B------:R-:W-:Y:S02]  /*4f50*/  ULDC.64 UR14, c[0x0][0x9e0] ;  /* 0x00027800000e7ab9 */ /* 0x000fe40000000a00 */
[----:B------:R-:W-:-:S06]  /*4f60*/  UISETP.GE.AND UP1, UPT, UR15, 0x1, UPT ;  /* 0x000000010f00788c */ /* 0x000fcc000bf26270 */
[----:B------:R-:W-:Y:S01]  /*4f70*/  PLOP3.LUT P2, PT, PT, PT, UP1, 0x40, 0x0 ;  /* 0x000000000000781c */ /* 0x000fe20003f4e818 */
[----:B------:R-:W-:Y:S02]  /*4f80*/  WARPGROUP.DEPBAR.LE gsb0, 0x0 ;  /* 0x00008000000079c5 */ /* 0x000fe40000010000 */
[----:B------:R-:W-:Y:S01]  /*4f90*/  FMUL.FTZ R38, R38, UR6 ;  /* 0x0000000626267c20 */ /* 0x000fe20008410000 */
[----:B------:R-:W-:Y:S01]  /*4fa0*/  FMUL.FTZ R24, R24, UR6 ;  /* 0x0000000618187c20 */ /* 0x000fe20008410000 */
[----:B------:R-:W-:Y:S01]  /*4fb0*/  FMUL.FTZ R25, R25, UR6 ;  /* 0x0000000619197c20 */ /* 0x000fe20008410000 */
[----:B------:R-:W-:Y:S01]  /*4fc0*/  FMUL.FTZ R3, R26, UR6 ;  /* 0x000000061a037c20 */ /* 0x000fe20008410000 */
[----:B------:R0:W3:Y:S01]  /*4fd0*/  MUFU.TANH R14, R38 ;  /* 0x00000026000e7308 */ /* 0x0000e20000002400 */
        /* <DEDUP_REMOVED lines=8> */
[----:B0-----:R-:W0:Y:S01]  /*5060*/  SHFL.IDX PT, R38, R5, RZ, 0x1c1f ;  /* 0x001c1fff05267589 */ /* 0x001e2200000e0000 */
        /* <DEDUP_REMOVED lines=17> */
[----:B------:R-:W0:Y:S01]  /*5180*/  MUFU.TANH R24, R24 ;  /* 0x0000001800187308 */ /* 0x000e220000002400 */
[----:B------:R-:W-:Y:S01]  /*5190*/  FMUL.FTZ R34, R34, UR6 ;  /* 0x0000000622227c20 */ /* 0x000fe20008410000 */
[----:B------:R-:W-:Y:S01]  /*51a0*/  FMUL.FTZ R27, R27, UR6 ;  /* 0x000000061b1b7c20 */ /* 0x000fe20008410000 */
[----:B------:R-:W-:Y:S01]  /*51b0*/  FMUL.FTZ R31, R31, UR6 ;  /* 0x000000061f1f7c20 */ /* 0x000fe20008410000 */
[----:B------:R-:W-:Y:S01]  /*51c0*/  LEA R26, R168, 0xffffffc0, 0x6 ;  /* 0xffffffc0a81a7811 */ /* 0x000fe200078e30ff */
[----:B------:R-:W-:Y:S01]  /*51d0*/  FMUL.FTZ R35, R35, UR6 ;  /* 0x0000000623237c20 */ /* 0x000fe20008410000 */
[----:B----4-:R-:W-:-:S02]  /*51e0*/  IADD3 R4, -R2, UR49, R9 ;  /* 0x0000003102047c10 */ /* 0x010fc4000fffe109 */
[----:B------:R-:W4:Y:S03]  /*51f0*/  MUFU.TANH R25, R25 ;  /* 0x0000001900197308 */ /* 0x000f260000002400 */
[----:B------:R-:W-:-:S05]  /*5200*/  VIADD R4, R4, -UR51 ;  /* 0x8000003304047c36 */ /* 0x000fca0008000000 */
        /* <DEDUP_REMOVED lines=27> */
[----:B-----5:R-:W-:-:S07]  /*53c0*/  VIADD R34, R4, UR14 ;  /* 0x0000000e04227c36 */ /* 0x020fce0008000000 */
[----:B------:R5:W2:Y:S01]  /*53d0*/  MUFU.TANH R11, R31 ;  /* 0x0000001f000b7308 */ /* 0x000aa20000002400 */
[----:B-1----:R-:W-:-:S07]  /*53e0*/  IADD3 R27, -R2, UR49, -R26 ;  /* 0x00000031021b7c10 */ /* 0x002fce000fffe91a */
[----:B------:R1:W2:Y:S01]  /*53f0*/  MUFU.TANH R13, R35 ;  /* 0x00000023000d7308 */ /* 0x0002a20000002400 */
[----:B-----5:R-:W-:Y:S01]  /*5400*/  VIADD R31, R4, UR20 ;  /* 0x00000014041f7c36 */ /* 0x020fe20008000000 */
[----:B0-----:R-:W-:-:S03]  /*5410*/  VIADDMNMX R4, R38, R34, R27, PT ;  /* 0x0000002226047246 */ /* 0x001fc6000380011b */
[----:B------:R-:W-:Y:S02]  /*5420*/  IMAD.IADD R6, R31, 0x1, R38 ;  /* 0x000000011f067824 */ /* 0x000fe400078e0226 */
[----:B-1----:R-:W-:Y:S01]  /*5430*/  VIADD R35, R9, 0xffffffff ;  /* 0xffffffff09237836 */ /* 0x002fe20000000000 */
[----:B---34-:R-:W-:Y:S06]  /*5440*/  @P2 BRA `(.L_x_2356) ;  /* 0x00000000005c2947 */ /* 0x018fec0003800000 */
[----:B------:R-:W-:Y:S01]  /*5450*/  IMAD.U32 R9, RZ, RZ, UR51 ;  /* 0x00000033ff097e24 */ /* 0x000fe2000f8e00ff */
[----:B------:R-:W-:Y:S04]  /*5460*/  BSSY B0, `(.L_x_2357) ;  /* 0x0000011000007945 */ /* 0x000fe80003800000 */
[----:B------:R-:W-:-:S04]  /*5470*/  IADD3 R9, -R9, UR49, R38 ;  /* 0x0000003109097c10 */ /* 0x000fc8000fffe126 */
        /* <DEDUP_REMOVED lines=10> */
.L_x_2358:
[----:B------:R-:W-:-:S06]  /*5520*/  UISETP.NE.AND UP2, UPT, UR15, 0x1, UPT ;  /* 0x000000010f00788c */ /* 0x000fcc000bf45270 */
[----:B------:R-:W-:-:S05]  /*5530*/  PLOP3.LUT P2, PT, PT, PT, UP2, 0x80, 0x0 ;  /* 0x000000000000781c */ /* 0x000fca0003f4f028 */
[----:B------:R-:W-:-:S08]  /*5540*/  @UP2 ULDC.64 UR6, c[0x0][0x9e8] ;  /* 0x00027a0000062ab9 */ /* 0x000fd00000000a00 */
[----:B------:R-:W-:-:S05]  /*5550*/  @P2 IMAD.HI.U32 R38, R9, UR6, RZ ;  /* 0x0000000609262c27 */ /* 0x000fca000f8e00ff */
[----:B------:R-:W-:-:S07]  /*5560*/  @P2 SHF.R.U32.HI R9, RZ, UR7, R38 ;  /* 0x00000007ff092c19 */ /* 0x000fce0008011626 */
.L_x_2359:
[----:B------:R-:W-:Y:S05]  /*5570*/  BSYNC B0 ;  /* 0x0000000000007941 */ /* 0x000fea0003800000 */
.L_x_2357:
[----:B------:R-:W-:-:S04]  /*5580*/  IMAD R9, R9, UR15, -R26 ;  /* 0x0000000f09097c24 */ /* 0x000fc8000f8e0a1a */
[----:B------:R-:W-:-:S05]  /*5590*/  IMAD.IADD R9, R9, 0x1, -R2 ;  /* 0x0000000109097824 */ /* 0x000fca00078e0a02 */
[----:B------:R-:W-:Y:S02]  /*55a0*/  VIMNMX R6, R6, R9, !PT ;  /* 0x0000000906067248 */ /* 0x000fe40007fe0100 */
[----:B------:R-:W-:-:S07]  /*55b0*/  VIADDMNMX R4, R9, UR15, R4, PT ;  /* 0x0000000f09047c46 */ /* 0x000fce000b800104 */
.L_x_2356:
[C---:B------:R-:W-:Y:S02]  /*55c0*/  ISETP.GE.AND P2, PT, R35.reuse, 0x2, PT ;  /* 0x000000022300780c */ /* 0x040fe40003f46270 */
[C---:B------:R-:W-:Y:S02]  /*55d0*/  ISETP.GE.AND P6, PT, R35.reuse, 0xa, PT ;  /* 0x0000000a2300780c */ /* 0x040fe40003fc6270 */
[----:B------:R-:W-:Y:S02]  /*55e0*/  ISETP.GT.AND P4, PT, R6, 0x1, !P2 ;  /* 0x000000010600780c */ /* 0x000fe40005784270 */
[----:B------:R-:W-:Y:S02]  /*55f0*/  ISETP.GE.AND P3, PT, R35, 0x9, PT ;  /* 0x000000092300780c */ /* 0x000fe40003f66270 */
[----:B------:R-:W-:Y:S02]  /*5600*/  ISETP.LT.OR P4, PT, R4, 0x2, P4 ;  /* 0x000000020400780c */ /* 0x000fe40002781670 */
[----:B------:R-:W-:-:S02]  /*5610*/  ISETP.GT.AND P5, PT, R6, 0x8, !P3 ;  /* 0x000000080600780c */ /* 0x000fc40005fa4270 */
[----:B------:R-:W-:Y:S02]  /*5620*/  FSEL R38, R25, -INF , !P4 ;  /* 0xff80000019267808 */ /* 0x000fe40006000000 */
[----:B------:R-:W-:Y:S02]  /*5630*/  ISETP.GT.AND P4, PT, R6, 0x9, !P6 ;  /* 0x000000090600780c */ /* 0x000fe40007784270 */
[----:B------:R-:W-:Y:S02]  /*5640*/  P2R R25, PR, RZ, 0x40 ;  /* 0x00000040ff197803 */ /* 0x000fe40000000000 */
        /* <DEDUP_REMOVED lines=27> */
[C---:B------:R-:W-:Y:S02]  /*5800*/  ISETP.GE.AND P5, PT, R35.reuse, 0x22, PT ;  /* 0x000000222300780c */ /* 0x040fe40003fa6270 */
        /* <DEDUP_REMOVED lines=34> */
[----:B------:R-:W-:Y:S01]  /*5a30*/  ISETP.GE.AND P6, PT, R35, 0x3a, PT ;  /* 0x0000003a2300780c */ /* 0x000fe20003fc6270 */
[----:B------:R-:W0:Y:S03]  /*5a40*/  SHFL.IDX PT, R24, R5, 0x1, 0x1c1f ;  /* 0x003c1f0005187f89 */ /* 0x000e2600000e0000 */
[----:B------:R-:W-:Y:S02]  /*5a50*/  P2R R35, PR, RZ, 0x40 ;  /* 0x00000040ff237803 */ /* 0x000fe40000000000 */
[----:B------:R-:W-:-:S04]  /*5a60*/  ISETP.GT.AND P6, PT, R6, 0x39, !P6 ;  /* 0x000000390600780c */ /* 0x000fc800077c4270 */
[----:B------:R-:W-:-:S04]  /*5a70*/  ISETP.LT.OR P6, PT, R4, 0x3a, P6 ;  /* 0x0000003a0400780c */ /* 0x000fc800037c1670 */
[----:B------:R-:W-:Y:S02]  /*5a80*/  FSEL R72, R53, -INF , !P6 ;  /* 0xff80000035487808 */ /* 0x000fe40007000000 */
[----:B------:R-:W-:Y:S02]  /*5a90*/  PLOP3.LUT P6, PT, PT, PT, UP1, 0x40, 0x0 ;  /* 0x000000000000781c */ /* 0x000fe40003fce818 */
[----:B0-----:R-:W-:Y:S01]  /*5aa0*/  VIADDMNMX R4, R24, R34, R27, PT ;  /* 0x0000002218047246 */ /* 0x001fe2000380011b */
[----:B------:R-:W-:-:S10]  /*5ab0*/  IMAD.IADD R6, R31, 0x1, R24 ;  /* 0x000000011f067824 */ /* 0x000fd400078e0218 */
[----:B------:R-:W-:Y:S05]  /*5ac0*/  @P6 BRA `(.L_x_2360) ;  /* 0x0000000000646947 */ /* 0x000fea0003800000 */
        /* <DEDUP_REMOVED lines=9> */
[----:B------:R-:W-:Y:S01]  /*5b60*/  @P6 IMAD.HI.U32 R24, R5, UR6, RZ ;  /* 0x0000000605186c27 */ /* 0x000fe2000f8e00ff */
[----:B------:R-:W-:-:S13]  /*5b70*/  PLOP3.LUT P6, PT, PT, PT, UP2, 0x80, 0x0 ;  /* 0x000000000000781c */ /* 0x000fda0003fcf028 */
[----:B------:R-:W-:-:S04]  /*5b80*/  @P6 SHF.R.U32.HI R5, RZ, UR7, R24 ;  /* 0x00000007ff056c19 */ /* 0x000fc80008011618 */
[----:B------:R-:W-:Y:S01]  /*5b90*/  LOP3.LUT R5, RZ, R5, RZ, 0x33, !PT ;  /* 0x00000005ff057212 */ /* 0x000fe200078e33ff */
[----:B------:R-:W-:Y:S06]  /*5ba0*/  BRA `(.L_x_2363) ;  /* 0x0000000000187947 */ /* 0x000fec0003800000 */
.L_x_2362:
[----:B------:R-:W-:-:S06]  /*5bb0*/  UISETP.NE.AND UP2, UPT, UR15, 0x1, UPT ;  /* 0x000000010f00788c */ /* 0x000fcc000bf45270 */
[----:B------:R-:W-:-:S05]  /*5bc0*/  PLOP3.LUT P6, PT, PT, PT, UP2, 0x80, 0x0 ;  /* 0x000000000000781c */ /* 0x000fca0003fcf028 */
[----:B------:R-:W-:-:S08]  /*5bd0*/  @UP2 ULDC.64 UR6, c[0x0][0x9e8] ;  /* 0x00027a0000062ab9 */ /* 0x000fd00000000a00 */
[----:B------:R-:W-:Y:S01]  /*5be0*/  @P6 IMAD.HI.U32 R24, R5, UR6, RZ ;  /* 0x0000000605186c27 */ /* 0x000fe2000f8e00ff */
[----:B------:R-:W-:-:S13]  /*5bf0*/  PLOP3.LUT P6, PT, PT, PT, UP2, 0x80, 0x0 ;  /* 0x000000000000781c */ /* 0x000fda0003fcf028 */
[----:B------:R-:W-:-:S07]  /*5c00*/  @P6 SHF.R.U32.HI R5, RZ, UR7, R24 ;  /* 0x00000007ff056c19 */ /* 0x000fce0008011618 */
.L_x_2363:
[----:B------:R-:W-:Y:S05]  /*5c10*/  BSYNC B0 ;  /* 0x0000000000007941 */ /* 0x000fea0003800000 */
.L_x_2361:
[----:B------:R-:W-:-:S04]  /*5c20*/  IMAD R5, R5, UR15, -R26 ;  /* 0x0000000f05057c24 */ /* 0x000fc8000f8e0a1a */
[----:B------:R-:W-:-:S05]  /*5c30*/  IMAD.IADD R5, R5, 0x1, -R2 ;  /* 0x0000000105057824 */ /* 0x000fca00078e0a02 */
[----:B------:R-:W-:Y:S02]  /*5c40*/  VIMNMX R6, R6, R5, !PT ;  /* 0x0000000506067248 */ /* 0x000fe40007fe0100 */
[----:B------:R-:W-:-:S07]  /*5c50*/  VIADDMNMX R4, R5, UR15, R4, PT ;  /* 0x0000000f05047c46 */ /* 0x000fce000b800104 */
.L_x_2360:
[----:B------:R-:W-:Y:S01]  /*5c60*/  BAR.SYNC.DEFER_BLOCKING 0xf, 0x100 ;  /* 0x03c4000000007b1d */ /* 0x000fe20000010000 */
[----:B------:R-:W-:Y:S02]  /*5c70*/  ISETP.GT.AND P2, PT, R6, 0x1, !P2 ;  /* 0x000000010600780c */ /* 0x000fe40005744270 */
[----:B------:R-:W-:Y:S02]  /*5c80*/  FMNMX.FTZ R5, R32, R38, !PT ;  /* 0x0000002620057209 */ /* 0x000fe40007810000 */
[----:B------:R-:W-:Y:S01]  /*5c90*/  ISETP.LT.OR P2, PT, R4, 0x2, P2 ;  /* 0x000000020400780c */ /* 0x000fe20001741670 */
[----:B------:R-:W-:Y:S01]  /*5ca0*/  ULDC UR10, c[0x0][0x988] ;  /* 0x00026200000a7ab9 */ /* 0x000fe20000000800 */
[----:B------:R-:W-:Y:S02]  /*5cb0*/  FMNMX.FTZ R5, R42, R5, !PT ;  /* 0x000000052a057209 */ /* 0x000fe40007810000 */
[----:B------:R-:W-:Y:S02]  /*5cc0*/  FSEL R10, R10, -INF , !P2 ;  /* 0xff8000000a0a7808 */ /* 0x000fe40005000000 */
[----:B------:R-:W-:-:S02]  /*5cd0*/  ISETP.NE.AND P2, PT, R25, RZ, PT ;  /* 0x000000ff1900720c */ /* 0x000fc40003f45270 */
[----:B------:R-:W-:Y:S02]  /*5ce0*/  FMNMX.FTZ R5, R56, R5, !PT ;  /* 0x0000000538057209 */ /* 0x000fe40007810000 */
[----:B------:R-:W-:Y:S02]  /*5cf0*/  ISETP.GT.AND P2, PT, R6, 0x9, !P2 ;  /* 0x000000090600780c */ /* 0x000fe40005744270 */
[----:B------:R-:W-:Y:S02]  /*5d00*/  FMNMX.FTZ R5, R58, R5, !PT ;  /* 0x000000053a057209 */ /* 0x000fe40007810000 */
[----:B------:R-:W-:Y:S02]  /*5d10*/  ISETP.LT.OR P2, PT, R4, 0xa, P2 ;  /* 0x0000000a0400780c */ /* 0x000fe40001741670 */
[----:B------:R-:W-:Y:S02]  /*5d20*/  FMNMX.FTZ R5, R60, R5, !PT ;  /* 0x000000053c057209 */ /* 0x000fe40007810000 */
[----:B--2---:R-:W-:-:S02]  /*5d30*/  FSEL R11, R11, -INF , !P2 ;  /* 0xff8000000b0b7808 */ /* 0x004fc40005000000 */
[----:B------:R-:W-:Y:S02]  /*5d40*/  ISETP.NE.AND P2, PT, R28, RZ, PT ;  /* 0x000000ff1c00720c */ /* 0x000fe40003f45270 */
[----:B------:R-:W-:Y:S02]  /*5d50*/  FMNMX.FTZ R5, R62, R5, !PT ;  /* 0x000000053e057209 */ /* 0x000fe40007810000 */
[----:B------:R-:W-:Y:S02]  /*5d60*/  ISETP.GT.AND P2, PT, R6, 0x10, !P2 ;  /* 0x000000100600780c */ /* 0x000fe40005744270 */
[----:B------:R-:W-:Y:S02]  /*5d70*/  FMNMX.FTZ R5, R64, R5, !PT ;  /* 0x0000000540057209 */ /* 0x000fe40007810000 */
[----:B------:R-:W-:Y:S02]  /*5d80*/  ISETP.LT.OR P2, PT, R4, 0x11, P2 ;  /* 0x000000110400780c */ /* 0x000fe40001741670 */
[----:B------:R-:W-:-:S02]  /*5d90*/  FMNMX.FTZ R5, R40, R5, !PT ;  /* 0x0000000528057209 */ /* 0x000fc40007810000 */
[----:B------:R-:W-:Y:S02]  /*5da0*/  FSEL R12, R12, -INF , !P2 ;  /* 0xff8000000c0c7808 */ /* 0x000fe40005000000 */
[----:B------:R-:W-:Y:S02]  /*5db0*/  ISETP.NE.AND P2, PT, R29, RZ, PT ;  /* 0x000000ff1d00720c */ /* 0x000fe40003f45270 */
[----:B------:R-:W-:Y:S02]  /*5dc0*/  FMNMX.FTZ R5, R66, R5, !PT ;  /* 0x0000000542057209 */ /* 0x000fe40007810000 */
[----:B------:R-:W-:Y:S02]  /*5dd0*/  ISETP.GT.AND P2, PT, R6, 0x11, !P2 ;  /* 0x000000110600780c */ /* 0x000fe40005744270 */
[----:B------:R-:W-:Y:S02]  /*5de0*/  FMNMX.FTZ R5, R44, R5, !PT ;  /* 0x000000052c057209 */ /* 0x000fe40007810000 */
[----:B------:R-:W-:-:S02]  /*5df0*/  ISETP.LT.OR P2, PT, R4, 0x12, P2 ;  /* 0x000000120400780c */ /* 0x000fc40001741670 */
[----:B------:R-:W-:Y:S02]  /*5e00*/  FMNMX.FTZ R5, R68, R5, !PT ;  /* 0x0000000544057209 */ /* 0x000fe40007810000 */
[----:B------:R-:W-:Y:S02]  /*5e10*/  FSEL R13, R13, -INF , !P2 ;  /* 0xff8000000d0d7808 */ /* 0x000fe40005000000 */
[----:B------:R-:W-:Y:S02]  /*5e20*/  ISETP.NE.AND P2, PT, R33, RZ, PT ;  /* 0x000000ff2100720c */ /* 0x000fe40003f45270 */
[----:B------:R-:W-:Y:S02]  /*5e30*/  FMNMX.FTZ R5, R48, R5, !PT ;  /* 0x0000000530057209 */ /* 0x000fe40007810000 */
[----:B------:R-:W-:Y:S02]  /*5e40*/  ISETP.GT.AND P2, PT, R6, 0x18, !P2 ;  /* 0x000000180600780c */ /* 0x000fe40005744270 */
[----:B------:R-:W-:-:S02]  /*5e50*/  FMNMX.FTZ R5, R70, R5, !PT ;  /* 0x0000000546057209 */ /* 0x000fc40007810000 */
[----:B------:R-:W-:Y:S02]  /*5e60*/  ISETP.LT.OR P2, PT, R4, 0x19, P2 ;  /* 0x000000190400780c */ /* 0x000fe40001741670 */
[----:B------:R-:W-:Y:S02]  /*5e70*/  FMNMX.FTZ R5, R52, R5, !PT ;  /* 0x0000000534057209 */ /* 0x000fe40007810000 */
[----:B------:R-:W-:Y:S02]  /*5e80*/  FSEL R14, R14, -INF , !P2 ;  /* 0xff8000000e0e7808 */ /* 0x000fe40005000000 */
[----:B------:R-:W-:Y:S02]  /*5e90*/  ISETP.NE.AND P2, PT, R36, RZ, PT ;  /* 0x000000ff2400720c */ /* 0x000fe40003f45270 */
[C---:B------:R-:W-:Y:S02]  /*5ea0*/  ISETP.GT.AND P3, PT, R6.reuse, 0x8, !P3 ;  /* 0x000000080600780c */ /* 0x040fe40005f64270 */
[----:B------:R-:W-:-:S02]  /*5eb0*/  ISETP.GT.AND P2, PT, R6, 0x19, !P2 ;  /* 0x000000190600780c */ /* 0x000fc40005744270 */
[----:B------:R-:W-:Y:S02]  /*5ec0*/  FMNMX.FTZ R27, R72, R5, !PT ;  /* 0x00000005481b7209 */ /* 0x000fe40007810000 */
[C---:B------:R-:W-:Y:S02]  /*5ed0*/  ISETP.LT.OR P2, PT, R4.reuse, 0x1a, P2 ;  /* 0x0000001a0400780c */ /* 0x040fe40001741670 */
[----:B------:R-:W-:Y:S01]  /*5ee0*/  ISETP.LT.OR P3, PT, R4, 0x9, P3 ;  /* 0x000000090400780c */ /* 0x000fe20001f61670 */
[----:B------:R-:W0:Y:S01]  /*5ef0*/  SHFL.BFLY PT, R26, R27, 0x2, 0x1f ;  /* 0x0c401f001b1a7f89 */ /* 0x000e2200000e0000 */
[----:B------:R-:W-:Y:S02]  /*5f00*/  FSEL R15, R15, -INF , !P2 ;  /* 0xff8000000f0f7808 */ /* 0x000fe40005000000 */
[----:B------:R-:W-:Y:S02]  /*5f10*/  ISETP.NE.AND P2, PT, R37, RZ, PT ;  /* 0x000000ff2500720c */ /* 0x000fe40003f45270 */
[----:B------:R-:W-:-:S02]  /*5f20*/  ISETP.NE.AND P6, PT, R9, RZ, PT ;  /* 0x000000ff0900720c */ /* 0x000fc40003fc5270 */
[----:B------:R-:W-:Y:S02]  /*5f30*/  ISETP.GT.AND P2, PT, R6, 0x20, !P2 ;  /* 0x000000200600780c */ /* 0x000fe40005744270 */
[----:B------:R-:W-:Y:S02]  /*5f40*/  FSEL R9, R30, -INF , !P3 ;  /* 0xff8000001e097808 */ /* 0x000fe40005800000 */
[----:B------:R-:W-:Y:S02]  /*5f50*/  ISETP.LT.OR P2, PT, R4, 0x21, P2 ;  /* 0x000000210400780c */ /* 0x000fe40001741670 */
[----:B------:R-:W-:Y:S02]  /*5f60*/  ISETP.NE.AND P3, PT, R41, RZ, PT ;  /* 0x000000ff2900720c */ /* 0x000fe40003f65270 */
[----:B------:R-:W-:Y:S02]  /*5f70*/  FSEL R20, R20, -INF , !P2 ;  /* 0xff80000014147808 */ /* 0x000fe40005000000 */
[----:B------:R-:W-:-:S02]  /*5f80*/  ISETP.NE.AND P2, PT, R39, RZ, PT ;  /* 0x000000ff2700720c */ /* 0x000fc40003f45270 */
[C---:B------:R-:W-:Y:S02]  /*5f90*/  ISETP.GT.AND P4, PT, R6.reuse, 0x31, !P4 ;  /* 0x000000310600780c */ /* 0x040fe40006784270 */
[C---:B------:R-:W-:Y:S02]  /*5fa0*/  ISETP.GT.AND P2, PT, R6.reuse, 0x21, !P2 ;  /* 0x000000210600780c */ /* 0x040fe40005744270 */
[----:B------:R-:W-:Y:S02]  /*5fb0*/  ISETP.GT.AND P5, PT, R6, 0x38, !P5 ;  /* 0x000000380600780c */ /* 0x000fe40006fa4270 */
[----:B------:R-:W-:Y:S02]  /*5fc0*/  ISETP.LT.OR P2, PT, R4, 0x22, P2 ;  /* 0x000000220400780c */ /* 0x000fe40001741670 */
[----:B0-----:R-:W-:Y:S02]  /*5fd0*/  FMNMX.FTZ R28, R27, R26, !PT ;  /* 0x0000001a1b1c7209 */ /* 0x001fe40007810000 */
[----:B------:R-:W-:-:S02]  /*5fe0*/  FSEL R21, R21, -INF , !P2 ;  /* 0xff80000015157808 */ /* 0x000fc40005000000 */
[----:B------:R-:W-:Y:S01]  /*5ff0*/  ISETP.GT.AND P2, PT, R6, 0x28, !P3 ;  /* 0x000000280600780c */ /* 0x000fe20005f44270 */
[----:B------:R-:W0:Y:S01]  /*6000*/  SHFL.BFLY PT, R29, R28, 0x1, 0x1f ;  /* 0x0c201f001c1d7f89 */ /* 0x000e2200000e0000 */
[----:B------:R-:W-:Y:S02]  /*6010*/  ISETP.NE.AND P3, PT, R45, RZ, PT ;  /* 0x000000ff2d00720c */ /* 0x000fe40003f65270 */
[----:B------:R-:W-:Y:S02]  /*6020*/  ISETP.LT.OR P2, PT, R4, 0x29, P2 ;  /* 0x000000290400780c */ /* 0x000fe40001741670 */
[----:B------:R-:W-:Y:S02]  /*6030*/  ISETP.GT.AND P3, PT, R6, 0x30, !P3 ;  /* 0x000000300600780c */ /* 0x000fe40005f64270 */
[----:B------:R-:W-:Y:S02]  /*6040*/  FSEL R24, R46, -INF , !P2 ;  /* 0xff8000002e187808 */ /* 0x000fe40005000000 */
[----:B------:R-:W-:-:S02]  /*6050*/  ISETP.GT.AND P2, PT, R6, RZ, !P6 ;  /* 0x000000ff0600720c */ /* 0x000fc40007744270 */
[----:B------:R-:W-:Y:S02]  /*6060*/  ISETP.NE.AND P6, PT, R35, RZ, PT ;  /* 0x000000ff2300720c */ /* 0x000fe40003fc5270 */
[C---:B------:R-:W-:Y:S02]  /*6070*/  ISETP.LT.OR P2, PT, R4.reuse, 0x1, P2 ;  /* 0x000000010400780c */ /* 0x040fe40001741670 */
[----:B------:R-:W-:Y:S02]  /*6080*/  ISETP.LT.OR P3, PT, R4, 0x31, P3 ;  /* 0x000000310400780c */ /* 0x000fe40001f61670 */
[----:B------:R-:W-:Y:S02]  /*6090*/  FSEL R3, R3, -INF , !P2 ;  /* 0xff80000003037808 */ /* 0x000fe40005000000 */
[----:B------:R-:W-:Y:S02]  /*60a0*/  ISETP.NE.AND P2, PT, R43, RZ, PT ;  /* 0x000000ff2b00720c */ /* 0x000fe40003f45270 */
[----:B------:R-:W-:-:S02]  /*60b0*/  FMNMX.FTZ R26, R3, R10, !PT ;  /* 0x0000000a031a7209 */ /* 0x000fc40007810000 */
[----:B------:R-:W-:Y:S02]  /*60c0*/  ISETP.GT.AND P2, PT, R6, 0x29, !P2 ;  /* 0x000000290600780c */ /* 0x000fe40005744270 */
[----:B------:R-:W-:Y:S02]  /*60d0*/  FMNMX.FTZ R26, R9, R26, !PT ;  /* 0x0000001a091a7209 */ /* 0x000fe40007810000 */
[C---:B------:R-:W-:Y:S02]  /*60e0*/  ISETP.LT.OR P2, PT, R4.reuse, 0x2a, P2 ;  /* 0x0000002a0400780c */ /* 0x040fe40001741670 */
[----:B------:R-:W-:Y:S02]  /*60f0*/  FMNMX.FTZ R5, R11, R26, !PT ;  /* 0x0000001a0b057209 */ /* 0x000fe40007810000 */
[----:B------:R-:W-:Y:S02]  /*6100*/  ISETP.LT.OR P4, PT, R4, 0x32, P4 ;  /* 0x000000320400780c */ /* 0x000fe40002781670 */
[----:B------:R-:W-:-:S02]  /*6110*/  FMNMX.FTZ R26, R12, R5, !PT ;  /* 0x000000050c1a7209 */ /* 0x000fc40007810000 */
[----:B0-----:R-:W-:Y:S02]  /*6120*/  FMNMX.FTZ R5, R28, R29, !PT ;  /* 0x0000001d1c057209 */ /* 0x001fe40007810000 */
[----:B------:R-:W-:Y:S02]  /*6130*/  FMNMX.FTZ R25, R13, R26, !PT ;  /* 0x0000001a0d197209 */ /* 0x000fe40007810000 */
[----:B------:R-:W-:Y:S01]  /*6140*/  ISETP.LT.OR P5, PT, R4, 0x39, P5 ;  /* 0x000000390400780c */ /* 0x000fe20002fa1670 */
[----:B------:R-:W-:Y:S01]  /*6150*/  FMUL.FTZ R28, R5, UR10 ;  /* 0x0000000a051c7c20 */ /* 0x000fe20008410000 */
[----:B------:R-:W-:Y:S02]  /*6160*/  FMNMX.FTZ R26, R14, R25, !PT ;  /* 0x000000190e1a7209 */ /* 0x000fe40007810000 */
[----:B------:R-:W-:Y:S02]  /*6170*/  FSEL R25, R47, -INF , !P2 ;  /* 0xff8000002f197808 */ /* 0x000fe40005000000 */
[----:B------:R-:W-:-:S02]  /*6180*/  FMNMX.FTZ R27, R15, R26, !PT ;  /* 0x0000001a0f1b7209 */ /* 0x000fc40007810000 */
[----:B------:R-:W-:Y:S02]  /*6190*/  FSETP.NEU.FTZ.AND P2, PT, R5, -INF , PT ;  /* 0xff8000000500780b */ /* 0x000fe40003f5d000 */
[----:B------:R-:W-:Y:S02]  /*61a0*/  FMNMX.FTZ R26, R20, R27, !PT ;  /* 0x0000001b141a7209 */ /* 0x000fe40007810000 */
[----:B------:R-:W-:Y:S02]  /*61b0*/  FSEL R31, R28, RZ, P2 ;  /* 0x000000ff1c1f7208 */ /* 0x000fe40001000000 */
[----:B------:R-:W-:Y:S02]  /*61c0*/  FMNMX.FTZ R27, R21, R26, !PT ;  /* 0x0000001a151b7209 */ /* 0x000fe40007810000 */
[----:B------:R-:W-:Y:S01]  /*61d0*/  ISETP.GT.AND P2, PT, R6, 0x39, !P6 ;  /* 0x000000390600780c */ /* 0x000fe20007744270 */
[--C-:B------:R-:W-:Y:S01]  /*61e0*/  FFMA.FTZ R30, R32, UR10, -R31.reuse ;  /* 0x0000000a201e7c23 */ /* 0x100fe2000801081f */
[----:B------:R-:W-:Y:S01]  /*61f0*/  FMNMX.FTZ R6, R24, R27, !PT ;  /* 0x0000001b18067209 */ /* 0x000fe20007810000 */
[--C-:B------:R-:W-:Y:S01]  /*6200*/  FFMA.FTZ R34, R56, UR10, -R31.reuse ;  /* 0x0000000a38227c23 */ /* 0x100fe2000801081f */
[----:B------:R-:W-:Y:S01]  /*6210*/  FSEL R26, R50, -INF , !P3 ;  /* 0xff800000321a7808 */ /* 0x000fe20005800000 */
[----:B------:R0:W-:Y:S01]  /*6220*/  MUFU.EX2 R152, R30 ;  /* 0x0000001e00987308 */ /* 0x0001e20000000800 */
        /* <DEDUP_REMOVED lines=8> */
[----:B------:R-:W-:Y:S01]  /*62b0*/  FSEL R4, R54, -INF , !P5 ;  /* 0xff80000036047808 */ /* 0x000fe20006800000 */
[--C-:B0-----:R-:W-:Y:S01]  /*62c0*/  FFMA.FTZ R30, R42, UR10, -R31.reuse ;  /* 0x0000000a2a1e7c23 */ /* 0x101fe2000801081f */
[----:B------:R-:W-:Y:S01]  /*62d0*/  FMNMX.FTZ R29, R27, R6, !PT ;  /* 0x000000061b1d7209 */ /* 0x000fe20007810000 */
[--C-:B------:R-:W-:Y:S01]  /*62e0*/  FFMA.FTZ R42, R68, UR10, -R31.reuse ;  /* 0x0000000a442a7c23 */ /* 0x100fe2000801081f */
[----:B------:R-:W-:Y:S01]  /*62f0*/  FSEL R28, R55, -INF , !P2 ;  /* 0xff800000371c7808 */ /* 0x000fe20005000000 */
[--C-:B------:R-:W-:Y:S01]  /*6300*/  FFMA.FTZ R39, R64, UR10, -R31.reuse ;  /* 0x0000000a40277c23 */ /* 0x100fe2000801081f */
[----:B------:R-:W-:Y:S01]  /*6310*/  FMNMX.FTZ R29, R4, R29, !PT ;  /* 0x0000001d041d7209 */ /* 0x000fe20007810000 */
[----:B------:R-:W-:Y:S01]  /*6320*/  MUFU.EX2 R154, R30 ;  /* 0x0000001e009a7308 */ /* 0x000fe20000000800 */
[--C-:B-1----:R-:W-:Y:S01]  /*6330*/  FFMA.FTZ R34, R66, UR10, -R31.reuse ;  /* 0x0000000a42227c23 */ /* 0x102fe2000801081f */
[--C-:B------:R-:W-:Y:S01]  /*6340*/  FFMA.FTZ R40, R40, UR10, -R31.reuse ;  /* 0x0000000a28287c23 */ /* 0x100fe2000801081f */
[----:B------:R-:W-:Y:S01]  /*6350*/  FMNMX.FTZ R29, R28, R29, !PT ;  /* 0x0000001d1c1d7209 */ /* 0x000fe20007810000 */
[----:B------:R-:W-:-:S04]  /*6360*/  FFMA.FTZ R45, R70, UR10, -R31 ;  /* 0x0000000a462d7c23 */ /* 0x000fc8000801081f */
[----:B------:R-:W0:Y:S01]  /*6370*/  SHFL.BFLY PT, R6, R29, 0x2, 0x1f ;  /* 0x0c401f001d067f89 */ /* 0x000e2200000e0000 */
[----:B------:R-:W-:Y:S08]  /*6380*/  MUFU.EX2 R41, R34 ;  /* 0x0000002200297308 */ /* 0x000ff00000000800 */
[----:B------:R1:W-:Y:S08]  /*6390*/  MUFU.EX2 R33, R32 ;  /* 0x0000002000217308 */ /* 0x0003f00000000800 */
[----:B------:R-:W-:Y:S01]  /*63a0*/  MUFU.EX2 R36, R36 ;  /* 0x0000002400247308 */ /* 0x000fe20000000800 */
[----:B-1----:R-:W-:Y:S01]  /*63b0*/  FFMA.FTZ R32, R60, UR10, -R31 ;  /* 0x0000000a3c207c23 */ /* 0x002fe2000801081f */
[----:B0-----:R-:W-:-:S06]  /*63c0*/  FMNMX.FTZ R30, R29, R6, !PT ;  /* 0x000000061d1e7209 */ /* 0x001fcc0007810000 */
[----:B------:R-:W-:Y:S01]  /*63d0*/  MUFU.EX2 R43, R42 ;  /* 0x0000002a002b7308 */ /* 0x000fe20000000800 */
[----:B------:R-:W0:Y:S07]  /*63e0*/  SHFL.BFLY PT, R29, R30, 0x1, 0x1f ;  /* 0x0c201f001e1d7f89 */ /* 0x000e2e00000e0000 */
[----:B------:R1:W2:Y:S08]  /*63f0*/  MUFU.EX2 R37, R32 ;  /* 0x0000002000257308 */ /* 0x0002b00000000800 */
[----:B------:R-:W-:Y:S01]  /*6400*/  MUFU.EX2 R38, R38 ;  /* 0x0000002600267308 */ /* 0x000fe20000000800 */
[--C-:B-1----:R-:W-:Y:S01]  /*6410*/  FFMA.FTZ R32, R44, UR10, -R31.reuse ;  /* 0x0000000a2c207c23 */ /* 0x102fe2000801081f */
[----:B------:R-:W-:-:S06]  /*6420*/  FFMA.FTZ R44, R48, UR10, -R31 ;  /* 0x0000000a302c7c23 */ /* 0x000fcc000801081f */
[----:B------:R-:W1:Y:S01]  /*6430*/  MUFU.EX2 R39, R39 ;  /* 0x0000002700277308 */ /* 0x000e620000000800 */
[----:B--2---:R-:W-:Y:S02]  /*6440*/  F2FP.BF16.F32.PACK_AB R156, R37, R36 ;  /* 0x00000024259c723e */ /* 0x004fe400000010ff */
[----:B0-----:R-:W-:Y:S01]  /*6450*/  FMNMX.FTZ R6, R30, R29, !PT ;  /* 0x0000001d1e067209 */ /* 0x001fe20007810000 */
[--C-:B------:R-:W-:Y:S01]  /*6460*/  FFMA.FTZ R29, R52, UR10, -R31.reuse ;  /* 0x0000000a341d7c23 */ /* 0x100fe2000801081f */
[----:B------:R-:W-:Y:S02]  /*6470*/  FFMA.FTZ R31, R72, UR10, -R31 ;  /* 0x0000000a481f7c23 */ /* 0x000fe4000801081f */
[C---:B------:R-:W-:Y:S01]  /*6480*/  FSETP.NEU.FTZ.AND P2, PT, R6.reuse, -INF , PT ;  /* 0xff8000000600780b */ /* 0x040fe20003f5d000 */
[----:B------:R-:W-:Y:S01]  /*6490*/  FMUL.FTZ R30, R6, UR10 ;  /* 0x0000000a061e7c20 */ /* 0x000fe20008410000 */
[----:B------:R-:W0:Y:S04]  /*64a0*/  MUFU.EX2 R40, R40 ;  /* 0x0000002800287308 */ /* 0x000e280000000800 */
[----:B------:R-:W-:-:S02]  /*64b0*/  FSEL R34, R30, RZ, P2 ;  /* 0x000000ff1e227208 */ /* 0x000fc40001000000 */
[----:B-1----:R-:W-:Y:S02]  /*64c0*/  F2FP.BF16.F32.PACK_AB R158, R39, R38 ;  /* 0x00000026279e723e */ /* 0x002fe400000010ff */
        /* <DEDUP_REMOVED lines=18> */
[----:B------:R-:W-:Y:S01]  /*65f0*/  FFMA.FTZ R28, R28, UR10, -R34 ;  /* 0x0000000a1c1c7c23 */ /* 0x000fe20008010822 */
[----:B0-----:R-:W-:-:S05]  /*6600*/  F2FP.BF16.F32.PACK_AB R160, R41, R40 ;  /* 0x0000002829a0723e */ /* 0x001fca00000010ff */
[----:B------:R-:W0:Y:S08]  /*6610*/  MUFU.EX2 R9, R9 ;  /* 0x0000000900097308 */ /* 0x000e300000000800 */
[----:B------:R2:W3:Y:S01]  /*6620*/  MUFU.EX2 R42, R11 ;  /* 0x0000000b002a7308 */ /* 0x0004e20000000800 */
[----:B-1----:R-:W-:Y:S01]  /*6630*/  FADD.FTZ R46, R3, R10 ;  /* 0x0000000a032e7221 */ /* 0x002fe20000010000 */
[----:B------:R-:W-:-:S06]  /*6640*/  F2FP.BF16.F32.PACK_AB R153, R10, R3 ;  /* 0x000000030a99723e */ /* 0x000fcc00000010ff */
[----:B------:R-:W1:Y:S01]  /*6650*/  MUFU.EX2 R12, R12 ;  /* 0x0000000c000c7308 */ /* 0x000e620000000800 */
[----:B--2---:R-:W-:Y:S01]  /*6660*/  FADD.FTZ R11, R152, R33 ;  /* 0x00000021980b7221 */ /* 0x004fe20000010000 */
[----:B------:R-:W-:-:S03]  /*6670*/  F2FP.BF16.F32.PACK_AB R152, R33, R152 ;  /* 0x000000982198723e */ /* 0x000fc600000010ff */
[----:B------:R-:W-:Y:S01]  /*6680*/  FADD.FTZ R48, R154, R11 ;  /* 0x0000000b9a307221 */ /* 0x000fe20000010000 */
[----:B0-----:R-:W-:Y:S01]  /*6690*/  FADD.FTZ R11, R9, R46 ;  /* 0x0000002e090b7221 */ /* 0x001fe20000010000 */
[C---:B------:R-:W-:Y:S01]  /*66a0*/  F2FP.BF16.F32.PACK_AB R154, R35.reuse, R154 ;  /* 0x0000009a239a723e */ /* 0x040fe200000010ff */
[----:B------:R-:W0:Y:S01]  /*66b0*/  MUFU.EX2 R13, R13 ;  /* 0x0000000d000d7308 */ /* 0x000e220000000800 */
[----:B------:R-:W-:Y:S01]  /*66c0*/  FADD.FTZ R31, R35, R48 ;  /* 0x00000030231f7221 */ /* 0x000fe20000010000 */
[C---:B---3--:R-:W-:Y:S01]  /*66d0*/  FADD.FTZ R11, R42.reuse, R11 ;  /* 0x0000000b2a0b7221 */ /* 0x048fe20000010000 */
[----:B------:R-:W-:Y:S02]  /*66e0*/  F2FP.BF16.F32.PACK_AB R155, R42, R9 ;  /* 0x000000092a9b723e */ /* 0x000fe400000010ff */
[----:B------:R-:W-:-:S03]  /*66f0*/  FADD.FTZ R46, R36, R31 ;  /* 0x0000001f242e7221 */ /* 0x000fc60000010000 */
[----:B------:R-:W2:Y:S01]  /*6700*/  MUFU.EX2 R14, R14 ;  /* 0x0000000e000e7308 */ /* 0x000ea20000000800 */
[----:B------:R-:W-:Y:S01]  /*6710*/  FADD.FTZ R31, R37, R46 ;  /* 0x0000002e251f7221 */ /* 0x000fe20000010000 */
[----:B-1----:R-:W-:Y:S01]  /*6720*/  FADD.FTZ R34, R12, R11 ;  /* 0x0000000b0c227221 */ /* 0x002fe20000010000 */
[----:B------:R1:W-:Y:S02]  /*6730*/  STSM.16.M88.4 [R19+0x26800], R152 ;  /* 0x0268009813007844 */ /* 0x0003e40000000200 */
[----:B------:R-:W-:-:S03]  /*6740*/  FADD.FTZ R46, R38, R31 ;  /* 0x0000001f262e7221 */ /* 0x000fc60000010000 */
[----:B------:R-:W3:Y:S01]  /*6750*/  MUFU.EX2 R15, R15 ;  /* 0x0000000f000f7308 */ /* 0x000ee20000000800 */
[----:B0-----:R-:W-:Y:S01]  /*6760*/  FADD.FTZ R11, R13, R34 ;  /* 0x000000220d0b7221 */ /* 0x001fe20000010000 */
[----:B------:R-:W-:Y:S01]  /*6770*/  FADD.FTZ R31, R39, R46 ;  /* 0x0000002e271f7221 */ /* 0x000fe20000010000 */
[----:B------:R-:W-:-:S03]  /*6780*/  F2FP.BF16.F32.PACK_AB R157, R13, R12 ;  /* 0x0000000c0d9d723e */ /* 0x000fc600000010ff */
[----:B------:R-:W-:Y:S02]  /*6790*/  FADD.FTZ R36, R40, R31 ;  /* 0x0000001f28247221 */ /* 0x000fe40000010000 */
[----:B------:R-:W0:Y:S01]  /*67a0*/  MUFU.EX2 R20, R20 ;  /* 0x0000001400147308 */ /* 0x000e220000000800 */
[----:B--2---:R-:W-:Y:S01]  /*67b0*/  FADD.FTZ R34, R14, R11 ;  /* 0x0000000b0e227221 */ /* 0x004fe20000010000 */
[----:B------:R-:W-:-:S06]  /*67c0*/  FADD.FTZ R33, R41, R36 ;  /* 0x0000002429217221 */ /* 0x000fcc0000010000 */
[----:B------:R-:W2:Y:S01]  /*67d0*/  MUFU.EX2 R21, R21 ;  /* 0x0000001500157308 */ /* 0x000ea20000000800 */
[C---:B---3--:R-:W-:Y:S01]  /*67e0*/  FADD.FTZ R31, R15.reuse, R34 ;  /* 0x000000220f1f7221 */ /* 0x048fe20000010000 */
[----:B------:R-:W-:-:S05]  /*67f0*/  F2FP.BF16.F32.PACK_AB R159, R15, R14 ;  /* 0x0000000e0f9f723e */ /* 0x000fca00000010ff */
[----:B------:R1:W-:Y:S01]  /*6800*/  STSM.16.M88.4 [R22], R156 ;  /* 0x0000009c16007844 */ /* 0x0003e20000000200 */
[----:B------:R-:W3:Y:S01]  /*6810*/  MUFU.EX2 R32, R32 ;  /* 0x0000002000207308 */ /* 0x000ee20000000800 */
[----:B0-----:R-:W-:-:S07]  /*6820*/  FADD.FTZ R10, R20, R31 ;  /* 0x0000001f140a7221 */ /* 0x001fce0000010000 */
[----:B------:R-:W0:Y:S01]  /*6830*/  MUFU.EX2 R24, R24 ;  /* 0x0000001800187308 */ /* 0x000e220000000800 */
[C---:B--2---:R-:W-:Y:S01]  /*6840*/  FADD.FTZ R3, R21.reuse, R10 ;  /* 0x0000000a15037221 */ /* 0x044fe20000010000 */
[----:B------:R-:W-:-:S06]  /*6850*/  F2FP.BF16.F32.PACK_AB R161, R21, R20 ;  /* 0x0000001415a1723e */ /* 0x000fcc00000010ff */
[----:B------:R-:W2:Y:S01]  /*6860*/  MUFU.EX2 R25, R25 ;  /* 0x0000001900197308 */ /* 0x000ea20000000800 */
[----:B---3--:R-:W-:Y:S01]  /*6870*/  FADD.FTZ R10, R32, R33 ;  /* 0x00000021200a7221 */ /* 0x008fe20000010000 */
[----:B------:R-:W-:-:S03]  /*6880*/  F2FP.BF16.F32.PACK_AB R162, R43, R32 ;  /* 0x000000202ba2723e */ /* 0x000fc600000010ff */
[----:B------:R-:W-:-:S03]  /*6890*/  FADD.FTZ R43, R43, R10 ;  /* 0x0000000a2b2b7221 */ /* 0x000fc60000010000 */
[----:B------:R-:W-:Y:S01]  /*68a0*/  MUFU.EX2 R44, R44 ;  /* 0x0000002c002c7308 */ /* 0x000fe20000000800 */
[----:B0-----:R-:W-:-:S07]  /*68b0*/  FADD.FTZ R12, R24, R3 ;  /* 0x00000003180c7221 */ /* 0x001fce0000010000 */
[----:B------:R-:W0:Y:S01]  /*68c0*/  MUFU.EX2 R45, R45 ;  /* 0x0000002d002d7308 */ /* 0x000e220000000800 */
[C---:B--2---:R-:W-:Y:S01]  /*68d0*/  F2FP.BF16.F32.PACK_AB R163, R25.reuse, R24 ;  /* 0x0000001819a3723e */ /* 0x044fe200000010ff */
[----:B------:R-:W-:-:S04]  /*68e0*/  FADD.FTZ R25, R25, R12 ;  /* 0x0000000c19197221 */ /* 0x000fc80000010000 */
[----:B------:R1:W-:Y:S02]  /*68f0*/  STSM.16.M88.4 [R184], R160 ;  /* 0x000000a0b8007844 */ /* 0x0003e40000000200 */
[----:B------:R-:W-:Y:S08]  /*6900*/  MUFU.EX2 R26, R26 ;  /* 0x0000001a001a7308 */ /* 0x000ff00000000800 */
[----:B------:R-:W2:Y:S01]  /*6910*/  MUFU.EX2 R27, R27 ;  /* 0x0000001b001b7308 */ /* 0x000ea20000000800 */
[----:B0-----:R-:W-:Y:S01]  /*6920*/  F2FP.BF16.F32.PACK_AB R164, R45, R44 ;  /* 0x0000002c2da4723e */ /* 0x001fe200000010ff */
[----:B------:R-:W-:-:S04]  /*6930*/  FADD.FTZ R44, R44, R43 ;  /* 0x0000002b2c2c7221 */ /* 0x000fc80000010000 */
[----:B------:R-:W-:Y:S02]  /*6940*/  FADD.FTZ R44, R45, R44 ;  /* 0x0000002c2d2c7221 */ /* 0x000fe40000010000 */
[----:B------:R-:W0:Y:S08]  /*6950*/  MUFU.EX2 R29, R29 ;  /* 0x0000001d001d7308 */ /* 0x000e300000000800 */
[----:B------:R-:W-:Y:S01]  /*6960*/  MUFU.EX2 R4, R4 ;  /* 0x0000000400047308 */ /* 0x000fe20000000800 */
[----:B--2---:R-:W-:Y:S01]  /*6970*/  F2FP.BF16.F32.PACK_AB R165, R27, R26 ;  /* 0x0000001a1ba5723e */ /* 0x004fe200000010ff */
[----:B------:R-:W-:-:S04]  /*6980*/  FADD.FTZ R26, R26, R25 ;  /* 0x000000191a1a7221 */ /* 0x000fc80000010000 */
[----:B------:R-:W-:Y:S02]  /*6990*/  FADD.FTZ R27, R27, R26 ;  /* 0x0000001a1b1b7221 */ /* 0x000fe40000010000 */
        /* <DEDUP_REMOVED lines=10> */
.L_x_2364:
[----:B------:R0:W2:Y:S01]  /*6a40*/  SYNCS.PHASECHK.TRANS64.TRYWAIT P2, [R7+URZ+0x28c50], R8 ;  /* 0x028c5008070075a7 */ /* 0x0000a2000804017f */
[----:B------:R-:W-:Y:S05]  /*6a50*/  @!P0 BRA `(.L_x_2365) ;  /* 0x0000000000048947 */ /* 0x000fea0003800000 */
[----:B------:R-:W-:Y:S01]  /*6a60*/  BPT.TRAP 0x1 ;  /* 0x000000040000795c */ /* 0x000fe20000300000 */
.L_x_2365:
[----:B--2---:R-:W-:Y:S05]  /*6a70*/  @P2 BRA `(.L_x_2366) ;  /* 0x0000000000082947 */ /* 0x004fea0003800000 */
[----:B------:R-:W2:Y:S02]  /*6a80*/  SYNCS.PHASECHK.TRANS64.TRYWAIT P2, [R7+URZ+0x28c50], R8 ;  /* 0x028c5008070075a7 */ /* 0x000ea4000804017f */
[----:B--2---:R-:W-:Y:S05]  /*6a90*/  @!P2 BRA `(.L_x_2367) ;  /* 0x000001480068a947 */ /* 0x004fea0003800000 */
.L_x_2366:
[----:B------:R-:W-:Y:S01]  /*6aa0*/  ULEA UR11, UR37, UR50, 0xc ;  /* 0x00000032250b7291 */ /* 0x000fe2000f8e603f */
[----:B------:R-:W-:Y:S01]  /*6ab0*/  WARPGROUP.ARRIVE ;  /* 0x00000000000079c5 */ /* 0x000fe20000000000 */
[----:B------:R-:W-:Y:S01]  /*6ac0*/  UMOV UR7, 0x40000040 ;  /* 0x4000004000077882 */ /* 0x000fe20000000000 */
[----:B------:R-:W-:Y:S01]  /*6ad0*/  R2UR UR21, R168 ;  /* 0x00000000a81572ca */ /* 0x000fe200000e0000 */
[----:B------:R-:W-:Y:S01]  /*6ae0*/  @UP0 ULDC UR18, c[0x0][0x450] ;  /* 0x0001140000120ab9 */ /* 0x000fe20000000800 */
[----:B------:R-:W-:Y:S01]  /*6af0*/  PLOP3.LUT P2, PT, PT, PT, UP1, 0x40, 0x0 ;  /* 0x000000000000781c */ /* 0x000fe20003f4e818 */
[----:B0-2---:R-:W-:Y:S01]  /*6b00*/  @!P1 VIADD R7, R7, 0x28c60 ;  /* 0x00028c6007079836 */ /* 0x005fe20000000000 */
[----:B------:R-:W-:Y:S02]  /*6b10*/  UMOV UR6, UR11 ;  /* 0x0000000b00067c82 */ /* 0x000fe40008000000 */
[----:B------:R-:W-:Y:S01]  /*6b20*/  HGMMA.64x256x16.F32.BF16 R24, R152, gdesc[UR4].tnspB, RZ, !UPT, gsb0 ;  /* 0x43e0000498187df0 */ /* 0x000fe2000c0018ff */
[----:B------:R-:W-:Y:S01]  /*6b30*/  UIADD3 UR6, UR11, 0x80, URZ ;  /* 0x000000800b067890 */ /* 0x000fe2000fffe03f */
[----:B------:R-:W-:Y:S01]  /*6b40*/  @!P1 PRMT R7, RZ, 0x654, R7 ;  /* 0x00000654ff079816 */ /* 0x000fe20000000007 */
[----:B------:R-:W-:-:S04]  /*6b50*/  UMOV UR7, 0x40000040 ;  /* 0x4000004000077882 */ /* 0x000fc80000000000 */
[----:B------:R-:W-:Y:S01]  /*6b60*/  UIADD3 UR21, UR21, -0x2, URZ ;  /* 0xfffffffe15157890 */ /* 0x000fe2000fffe03f */
[----:B------:R-:W-:Y:S02]  /*6b70*/  WARPGROUP.DEPBAR.LE gsb0, 0x0 ;  /* 0x00008000000079c5 */ /* 0x000fe40000010000 */
[----:B------:R-:W-:-:S15]  /*6b80*/  WARPGROUP.ARRIVE ;  /* 0x00000000000079c5 */ /* 0x000fde0000000000 */
[----:B------:R-:W-:-:S03]  /*6b90*/  NOP ;  /* 0x0000000000007918 */ /* 0x000fc60000000000 */
        /* <DEDUP_REMOVED lines=8> */
[----:B------:R-:W-:Y:S02]  /*6c20*/  UMOV UR7, 0x40000040 ;  /* 0x4000004000077882 */ /* 0x000fe40000000000 */
[----:B------:R-:W-:Y:S01]  /*6c30*/  UMOV UR11, UR42 ;  /* 0x0000002a000b7c82 */ /* 0x000fe20008000000 */
[----:B------:R-:W-:Y:S02]  /*6c40*/  WARPGROUP.DEPBAR.LE gsb0, 0x0 ;  /* 0x00008000000079c5 */ /* 0x000fe40000010000 */
[----:B------:R-:W-:-:S15]  /*6c50*/  WARPGROUP.ARRIVE ;  /* 0x00000000000079c5 */ /* 0x000fde0000000000 */
[----:B------:R-:W-:-:S06]  /*6c60*/  NOP ;  /* 0x0000000000007918 */ /* 0x000fcc0000000000 */
[----:B------:R-:W-:Y:S01]  /*6c70*/  HGMMA.64x256x16.F32.BF16 R24, R164, gdesc[UR4].tnspB, R24, gsb0 ;  /* 0x43e00004a4187df0 */ /* 0x000fe20008001818 */
[----:B------:R-:W-:Y:S02]  /*6c80*/  @UP0 ULDC UR6, c[0x0][0x44c] ;  /* 0x0001130000060ab9 */ /* 0x000fe40000000800 */
[----:B------:R-:W-:-:S04]  /*6c90*/  UIMAD.WIDE.U32 UR6, UR42, UR6, URZ ;  /* 0x000000062a0672a5 */ /* 0x000fc8000f8e003f */
[----:B------:R-:W-:-:S04]  /*6ca0*/  @UP0 USHF.R.U32.HI UR11, URZ, UR18, UR7 ;  /* 0x000000123f0b0299 */ /* 0x000fc80008011607 */
[----:B------:R-:W-:-:S04]  /*6cb0*/  UIADD3 UR6, UR11, UR49, -UR51 ;  /* 0x000000310b067290 */ /* 0x000fc8000fffe833 */
[----:B------:R-:W-:Y:S01]  /*6cc0*/  UIADD3 UR14, UR6, UR14, URZ ;  /* 0x0000000e060e7290 */ /* 0x000fe2000fffe03f */
        /* <DEDUP_REMOVED lines=21> */
.L_x_2369:
[----:B------:R-:W-:-:S11]  /*6e20*/  UISETP.NE.AND UP2, UPT, UR15, 0x1, UPT ;  /* 0x000000010f00788c */ /* 0x000fd6000bf45270 */
[----:B------:R-:W-:Y:S02]  /*6e30*/  @UP2 ULDC.64 UR18, c[0x0][0x9e8] ;  /* 0x00027a0000122ab9 */ /* 0x000fe40000000a00 */
[----:B------:R-:W-:-:S04]  /*6e40*/  UIMAD.WIDE.U32 UR6, UR11, UR18, URZ ;  /* 0x000000120b0672a5 */ /* 0x000fc8000f8e003f */
[----:B------:R-:W-:-:S12]  /*6e50*/  @UP2 USHF.R.U32.HI UR11, URZ, UR19, UR7 ;  /* 0x000000133f0b2299 */ /* 0x000fd80008011607 */
.L_x_2370:
[----:B------:R-:W-:-:S04]  /*6e60*/  UIMAD UR11, UR11, UR15, UR15 ;  /* 0x0000000f0b0b72a4 */ /* 0x000fc8000f8e020f */
[----:B------:R-:W-:-:S04]  /*6e70*/  UISETP.LT.AND UP2, UPT, UR14, UR11, UPT ;  /* 0x0000000b0e00728c */ /* 0x000fc8000bf41270 */
[----:B------:R-:W-:-:S12]  /*6e80*/  USEL UR14, UR14, UR11, UP2 ;  /* 0x0000000b0e0e7287 */ /* 0x000fd80009000000 */
.L_x_2368:
[----:B------:R-:W-:Y:S01]  /*6e90*/  USHF.R.S32.HI UR6, URZ, 0x1f, UR14 ;  /* 0x0000001f3f067899 */ /* 0x000fe2000801140e */
[----:B------:R-:W-:Y:S01]  /*6ea0*/  ULDC UR25, c[0x0][0x9e4] ;  /* 0x0002790000197ab9 */ /* 0x000fe20000000800 */
[----:B------:R-:W-:Y:S02]  /*6eb0*/  ULDC UR26, c[0x0][0x9d8] ;  /* 0x00027600001a7ab9 */ /* 0x000fe40000000800 */
[----:B------:R-:W-:Y:S01]  /*6ec0*/  ULEA.HI UR6, UR6, UR14, URZ, 0x6 ;  /* 0x0000000e06067291 */ /* 0x000fe2000f8f303f */
[----:B------:R-:W-:Y:S01]  /*6ed0*/  ULDC UR23, c[0x0][0x988] ;  /* 0x0002620000177ab9 */ /* 0x000fe20000000800 */
[----:B------:R-:W-:Y:S02]  /*6ee0*/  ULDC UR27, c[0x0][0x9e0] ;  /* 0x00027800001b7ab9 */ /* 0x000fe40000000800 */
[----:B------:R-:W-:-:S04]  /*6ef0*/  USHF.R.S32.HI UR6, URZ, 0x6, UR6 ;  /* 0x000000063f067899 */ /* 0x000fc80008011406 */
[----:B------:R-:W-:-:S04]  /*6f00*/  UISETP.LT.AND UP2, UPT, UR48, UR6, UPT ;  /* 0x000000063000728c */ /* 0x000fc8000bf41270 */
[----:B------:R-:W-:-:S04]  /*6f10*/  USEL UR22, UR48, UR6, !UP2 ;  /* 0x0000000630167287 */ /* 0x000fc8000d000000 */
[----:B------:R-:W-:-:S06]  /*6f20*/  UISETP.GE.AND UP2, UPT, UR21, UR22, UPT ;  /* 0x000000161500728c */ /* 0x000fcc000bf46270 */
[----:B------:R-:W-:-:S13]  /*6f30*/  PLOP3.LUT P2, PT, PT, PT, UP2, 0x80, 0x0 ;  /* 0x000000000000781c */ /* 0x000fda0003f4f028 */
[----:B------:R-:W-:Y:S05]  /*6f40*/  @!P2 BRA `(.L_x_2371) ;  /* 0x000000280058a947 */ /* 0x000fea0003800000 */
.L_x_2388:
[----:B------:R-:W-:-:S04]  /*6f50*/  UIADD3 UR24, UR37, 0x1, URZ ;  /* 0x0000000125187890 */ /* 0x000fc8000fffe03f */
[----:B------:R-:W-:-:S04]  /*6f60*/  UISETP.NE.AND UP2, UPT, UR24, 0x2, UPT ;  /* 0x000000021800788c */ /* 0x000fc8000bf45270 */
[----:B------:R-:W-:Y:S02]  /*6f70*/  USEL UR6, URZ, 0x1, UP2 ;  /* 0x000000013f067887 */ /* 0x000fe40009000000 */
[----:B------:R-:W-:Y:S02]  /*6f80*/  USEL UR24, UR24, URZ, UP2 ;  /* 0x0000003f18187287 */ /* 0x000fe40009000000 */
[----:B------:R-:W-:Y:S01]  /*6f90*/  ULOP3.LUT UR38, UR38, UR6, URZ, 0x3c, !UPT ;  /* 0x0000000626267292 */ /* 0x000fe2000f8e3c3f */
[----:B--2---:R-:W-:Y:S11]  /*6fa0*/  @!P0 BRA `(.L_x_2372) ;  /* 0x0000000000048947 */ /* 0x004ff60003800000 */
[----:B------:R-:W-:Y:S01]  /*6fb0*/  BPT.TRAP 0x1 ;  /* 0x000000040000795c */ /* 0x000fe20000300000 */
.L_x_2372:
[----:B------:R-:W-:Y:S01]  /*6fc0*/  ULEA UR28, UR24, UR46, 0x3 ;  /* 0x0000002e181c7291 */ /* 0x000fe2000f8e183f */
[----:B0-----:R-:W-:-:S05]  /*6fd0*/  IMAD.U32 R7, RZ, RZ, UR38 ;  /* 0x00000026ff077e24 */ /* 0x001fca000f8e00ff */
[----:B------:R-:W-:-:S04]  /*6fe0*/  SHF.L.U32 R7, R7, 0x1f, RZ ;  /* 0x0000001f07077819 */ /* 0x000fc800000006ff */
[----:B------:R0:W2:Y:S01]  /*6ff0*/  SYNCS.PHASECHK.TRANS64.TRYWAIT P2, [UR28+0x28c30], R7 ;  /* 0x028c3007ff0075a7 */ /* 0x0000a2000804015c */
[----:B------:R-:W-:Y:S05]  /*7000*/  @!P0 BRA `(.L_x_2373) ;  /* 0x0000000000048947 */ /* 0x000fea0003800000 */
[----:B------:R-:W-:Y:S01]  /*7010*/  BPT.TRAP 0x1 ;  /* 0x000000040000795c */ /* 0x000fe20000300000 */
.L_x_2373:
[----:B--2---:R-:W-:Y:S05]  /*7020*/  @P2 BRA `(.L_x_2374) ;  /* 0x0000000000082947 */ /* 0x004fea0003800000 */
[----:B------:R-:W2:Y:S02]  /*7030*/  SYNCS.PHASECHK.TRANS64.TRYWAIT P2, [UR28+0x28c30], R7 ;  /* 0x028c3007ff0075a7 */ /* 0x000ea4000804015c */
[----:B--2---:R-:W-:Y:S05]  /*7040*/  @!P2 BRA `(.L_x_2375) ;  /* 0x000001440010a947 */ /* 0x004fea0003800000 */
.L_x_2374:
[----:B------:R-:W-:Y:S01]  /*7050*/  R2UR UR18, R0 ;  /* 0x00000000001272ca */ /* 0x000fe200000e0000 */
[----:B-1----:R-:W-:Y:S01]  /*7060*/  WARPGROUP.ARRIVE ;  /* 0x00000000000079c5 */ /* 0x002fe20000000000 */
[----:B------:R-:W-:Y:S01]  /*7070*/  UMOV UR19, 0x40000040 ;  /* 0x4000004000137882 */ /* 0x000fe20000000000 */
[----:B------:R-:W-:Y:S01]  /*7080*/  UMOV UR7, 0x40000040 ;  /* 0x4000004000077882 */ /* 0x000fe20000000000 */
[----:B------:R-:W-:Y:S01]  /*7090*/  UMOV UR11, 0x40000040 ;  /* 0x40000040000b7882 */ /* 0x000fe20000000000 */
[----:B------:R-:W-:Y:S01]  /*70a0*/  UMOV UR15, 0x40000040 ;  /* 0x40000040000f7882 */ /* 0x000fe20000000000 */
[----:B------:R-:W-:Y:S02]  /*70b0*/  PLOP3.LUT P2, PT, PT, PT, UP0, 0x80, 0x0 ;  /* 0x000000000000781c */ /* 0x000fe40003f4f008 */
[----:B------:R-:W-:-:S05]  /*70c0*/  PLOP3.LUT P3, PT, PT, PT, UP0, 0x80, 0x0 ;  /* 0x000000000000781c */ /* 0x000fca0003f6f008 */
[----:B------:R-:W-:-:S04]  /*70d0*/  ULEA UR18, UR24, UR18, 0x9 ;  /* 0x0000001218127291 */ /* 0x000fc8000f8e483f */
[----:B------:R-:W-:Y:S02]  /*70e0*/  UIADD3 UR6, UR18, 0x2, URZ ;  /* 0x0000000212067890 */ /* 0x000fe4000fffe03f */
[----:B------:R-:W-:Y:S02]  /*70f0*/  UIADD3 UR10, UR18, 0x4, URZ ;  /* 0x00000004120a7890 */ /* 0x000fe4000fffe03f */
[----:B------:R-:W-:Y:S02]  /*7100*/  UIADD3 UR14, UR18, 0x6, URZ ;  /* 0x00000006120e7890 */ /* 0x000fe4000fffe03f */
[----:B------:R-:W-:Y:S03]  /*7110*/  HGMMA.64x64x16.F32.BF16 R152, gdesc[UR16], RZ, !UPT, gsb0 ;  /* 0x00e00000109879f0 */ /* 0x000fe6000c0018ff */
[----:B------:R-:W-:Y:S02]  /*7120*/  WARPGROUP.DEPBAR.LE gsb0, 0x0 ;  /* 0x00008000000079c5 */ /* 0x000fe40000010000 */
[----:B------:R-:W-:-:S06]  /*7130*/  WARPGROUP.ARRIVE ;  /* 0x00000000000079c5 */ /* 0x000fcc0000000000 */
[----:B------:R-:W-:Y:S01]  /*7140*/  HGMMA.64x64x16.F32.BF16 R152, gdesc[UR4], R152, gsb0 ;  /* 0x00e00000049879f0 */ /* 0x000fe20008001898 */
[----:B------:R-:W-:Y:S02]  /*7150*/  @UP0 ULDC UR6, c[0x0][0x44c] ;  /* 0x0001130000060ab9 */ /* 0x000fe40000000800 */
        /* <DEDUP_REMOVED lines=10> */
[----:B------:R-:W-:Y:S02]  /*7200*/  VIADD R172, R186, UR42 ;  /* 0x0000002abaac7c36 */ /* 0x000fe40008000000 */
[----:B------:R-:W-:Y:S01]  /*7210*/  FMUL.FTZ R12, R152, UR26 ;  /* 0x0000001a980c7c20 */ /* 0x000fe20008410000 */
[----:B------:R-:W-:Y:S01]  /*7220*/  FMUL.FTZ R152, R162, UR26 ;  /* 0x0000001aa2987c20 */ /* 0x000fe20008410000 */
[----:B------:R-:W-:Y:S01]  /*7230*/  FMUL.FTZ R162, R168, UR26 ;  /* 0x0000001aa8a27c20 */ /* 0x000fe20008410000 */
[----:B--2---:R-:W-:Y:S01]  /*7240*/  @P2 IMAD.HI.U32 R8, R172, UR6, RZ ;  /* 0x00000006ac082c27 */ /* 0x004fe2000f8e00ff */
[----:B------:R-:W-:-:S03]  /*7250*/  @UP0 ULDC UR6, c[0x0][0x450] ;  /* 0x0001140000060ab9 */ /* 0x000fc60000000800 */
[----:B------:R-:W-:Y:S01]  /*7260*/  FMUL.FTZ R11, R155, UR26 ;  /* 0x0000001a9b0b7c20 */ /* 0x000fe20008410000 */
[----:B------:R-:W-:Y:S01]  /*7270*/  FMUL.FTZ R155, R161, UR26 ;  /* 0x0000001aa19b7c20 */ /* 0x000fe20008410000 */
[----:B------:R-:W-:Y:S01]  /*7280*/  IMAD.U32 R168, RZ, RZ, UR28 ;  /* 0x0000001cffa87e24 */ /* 0x000fe2000f8e00ff */
[----:B------:R-:W-:Y:S01]  /*7290*/  @P3 SHF.R.U32.HI R172, RZ, UR6, R8 ;  /* 0x00000006ffac3c19 */ /* 0x000fe20008011608 */
[----:B------:R-:W-:Y:S01]  /*72a0*/  USHF.L.U32 UR6, UR21, 0x6, URZ ;  /* 0x0000000615067899 */ /* 0x000fe2000800063f */
[----:B------:R-:W-:Y:S01]  /*72b0*/  FMUL.FTZ R161, R171, UR26 ;  /* 0x0000001aaba17c20 */ /* 0x000fe20008410000 */
[----:B------:R-:W-:Y:S02]  /*72c0*/  @!P1 VIADD R8, R168, 0x28c40 ;  /* 0x00028c40a8089836 */ /* 0x000fe40000000000 */
[----:B------:R-:W-:Y:S01]  /*72d0*/  FMUL.FTZ R171, R176, UR26 ;  /* 0x0000001ab0ab7c20 */ /* 0x000fe20008410000 */
[----:B------:R-:W-:Y:S01]  /*72e0*/  FMUL.FTZ R176, R180, UR26 ;  /* 0x0000001ab4b07c20 */ /* 0x000fe20008410000 */
[----:B------:R-:W-:-:S02]  /*72f0*/  IMAD.U32 R180, RZ, RZ, UR51 ;  /* 0x00000033ffb47e24 */ /* 0x000fc4000f8e00ff */
[----:B------:R-:W-:Y:S01]  /*7300*/  FMUL.FTZ R21, R157, UR26 ;  /* 0x0000001a9d157c20 */ /* 0x000fe20008410000 */
[----:B------:R-:W-:Y:S01]  /*7310*/  @!P1 PRMT R8, RZ, 0x654, R8 ;  /* 0x00000654ff089816 */ /* 0x000fe20000000008 */
        /* <DEDUP_REMOVED lines=11> */
[----:B-1----:R-:W-:-:S02]  /*73d0*/  IMAD.U32 R8, RZ, RZ, UR6 ;  /* 0x00000006ff087e24 */ /* 0x002fc4000f8e00ff */
[----:B------:R-:W-:Y:S01]  /*73e0*/  FMUL.FTZ R163, R169, UR26 ;  /* 0x0000001aa9a37c20 */ /* 0x000fe20008410000 */
[----:B------:R-:W-:Y:S01]  /*73f0*/  FMUL.FTZ R160, R170, UR26 ;  /* 0x0000001aaaa07c20 */ /* 0x000fe20008410000 */
[----:B------:R-:W-:Y:S01]  /*7400*/  FMUL.FTZ R164, R174, UR26 ;  /* 0x0000001aaea47c20 */ /* 0x000fe20008410000 */
[----:B------:R-:W-:Y:S01]  /*7410*/  FMUL.FTZ R165, R175, UR26 ;  /* 0x0000001aafa57c20 */ /* 0x000fe20008410000 */
[----:B------:R-:W-:Y:S01]  /*7420*/  IADD3 R8, -R2, 0x1, -R8 ;  /* 0x0000000102087810 */ /* 0x000fe20007ffe908 */
[----:B------:R-:W-:Y:S01]  /*7430*/  FMUL.FTZ R173, R177, UR26 ;  /* 0x0000001ab1ad7c20 */ /* 0x000fe20008410000 */
[----:B------:R-:W-:Y:S01]  /*7440*/  FMUL.FTZ R169, R178, UR26 ;  /* 0x0000001ab2a97c20 */ /* 0x000fe20008410000 */
[----:B------:R-:W-:Y:S01]  /*7450*/  FMUL.FTZ R170, R179, UR26 ;  /* 0x0000001ab3aa7c20 */ /* 0x000fe20008410000 */
[----:B------:R-:W-:Y:S01]  /*7460*/  IADD3 R180, -R180, UR49, R8 ;  /* 0x00000031b4b47c10 */ /* 0x000fe2000fffe108 */
[----:B------:R-:W-:Y:S01]  /*7470*/  FMUL.FTZ R177, R181, UR26 ;  /* 0x0000001ab5b17c20 */ /* 0x000fe20008410000 */
[----:B------:R-:W1:Y:S01]  /*7480*/  SHFL.IDX PT, R8, R172, RZ, 0x1c1f ;  /* 0x001c1fffac087589 */ /* 0x000e6200000e0000 */
[----:B------:R-:W-:Y:S01]  /*7490*/  FMUL.FTZ R174, R182, UR26 ;  /* 0x0000001ab6ae7c20 */ /* 0x000fe20008410000 */
[----:B------:R-:W-:Y:S01]  /*74a0*/  FMUL.FTZ R175, R183, UR26 ;  /* 0x0000001ab7af7c20 */ /* 0x000fe20008410000 */
[----:B------:R-:W-:Y:S01]  /*74b0*/  PLOP3.LUT P2, PT, PT, PT, UP1, 0x40, 0x0 ;  /* 0x000000000000781c */ /* 0x000fe20003f4e818 */
[----:B------:R-:W2:Y:S01]  /*74c0*/  MUFU.TANH R12, R12 ;  /* 0x0000000c000c7308 */ /* 0x000ea20000002400 */
[----:B------:R-:W-:-:S02]  /*74d0*/  VIADD R181, R180, UR27 ;  /* 0x0000001bb4b57c36 */ /* 0x000fc40008000000 */
[----:B------:R-:W-:-:S05]  /*74e0*/  VIADD R180, R180, UR20 ;  /* 0x00000014b4b47c36 */ /* 0x000fca0008000000 */
[----:B------:R-:W3:Y:S08]  /*74f0*/  MUFU.TANH R13, R13 ;  /* 0x0000000d000d7308 */ /* 0x000ef00000002400 */
[----:B------:R-:W4:Y:S01]  /*7500*/  MUFU.TANH R10, R10 ;  /* 0x0000000a000a7308 */ /* 0x000f220000002400 */
[C---:B-1----:R-:W-:Y:S02]  /*7510*/  IMAD.IADD R179, R8.reuse, 0x1, R181 ;  /* 0x0000000108b37824 */ /* 0x042fe400078e02b5 */
[----:B------:R-:W-:-:S05]  /*7520*/  IMAD.IADD R178, R8, 0x1, R180 ;  /* 0x0000000108b27824 */ /* 0x000fca00078e02b4 */
[----:B------:R-:W1:Y:S08]  /*7530*/  MUFU.TANH R11, R11 ;  /* 0x0000000b000b7308 */ /* 0x000e700000002400 */
        /* <DEDUP_REMOVED lines=27> */
[----:B------:R-:W0:Y:S01]  /*76f0*/  MUFU.TANH R175, R175 ;  /* 0x000000af00af7308 */ /* 0x000e220000002400 */
[----:B-1234-:R-:W-:Y:S05]  /*7700*/  @P2 BRA `(.L_x_2376) ;  /* 0x00000000005c2947 */ /* 0x01efea0003800000 */
[----:B------:R-:W-:Y:S01]  /*7710*/  IMAD.U32 R182, RZ, RZ, UR51 ;  /* 0x00000033ffb67e24 */ /* 0x000fe2000f8e00ff */
[----:B------:R-:W-:Y:S04]  /*7720*/  BSSY B0, `(.L_x_2377) ;  /* 0x0000011000007945 */ /* 0x000fe80003800000 */
[----:B------:R-:W-:-:S04]  /*7730*/  IADD3 R182, -R182, UR49, R8 ;  /* 0x00000031b6b67c10 */ /* 0x000fc8000fffe108 */
        /* <DEDUP_REMOVED lines=10> */
.L_x_2378:
[----:B------:R-:W-:-:S05]  /*77e0*/  IMAD.U32 R183, RZ, RZ, UR25 ;  /* 0x00000019ffb77e24 */ /* 0x000fca000f8e00ff */
[----:B------:R-:W-:-:S13]  /*77f0*/  ISETP.NE.AND P2, PT, R183, 0x1, PT ;  /* 0x00000001b700780c */ /* 0x000fda0003f45270 */
[----:B------:R-:W1:Y:S02]  /*7800*/  @P2 LDC.64 R8, c[0x0][0x9e8] ;  /* 0x00027a00ff082b82 */ /* 0x000e640000000a00 */
[----:B-1----:R-:W-:-:S05]  /*7810*/  @P2 IMAD.HI.U32 R8, R182, R8, RZ ;  /* 0x00000008b6082227 */ /* 0x002fca00078e00ff */
[----:B------:R-:W-:-:S07]  /*7820*/  @P2 SHF.R.U32.HI R182, RZ, R9, R8 ;  /* 0x00000009ffb62219 */ /* 0x000fce0000011608 */
.L_x_2379:
[----:B------:R-:W-:Y:S05]  /*7830*/  BSYNC B0 ;  /* 0x0000000000007941 */ /* 0x000fea0003800000 */
.L_x_2377:
[----:B------:R-:W-:-:S04]  /*7840*/  IMAD R182, R182, R183, -UR6 ;  /* 0x80000006b6b67e24 */ /* 0x000fc8000f8e02b7 */
[----:B------:R-:W-:-:S05]  /*7850*/  IMAD.IADD R182, R182, 0x1, -R2 ;  /* 0x00000001b6b67824 */ /* 0x000fca00078e0a02 */
[----:B------:R-:W-:Y:S02]  /*7860*/  VIMNMX R178, R178, R182, !PT ;  /* 0x000000b6b2b27248 */ /* 0x000fe40007fe0100 */
[----:B------:R-:W-:-:S07]  /*7870*/  VIADDMNMX R179, R182, R183, R179, PT ;  /* 0x000000b7b6b37246 */ /* 0x000fce00038001b3 */
.L_x_2376:
[----:B------:R-:W-:Y:S01]  /*7880*/  UISETP.GT.AND UP2, UPT, UR21, -0x1, UPT ;  /* 0xffffffff1500788c */ /* 0x000fe2000bf44270 */
[----:B------:R-:W1:Y:S05]  /*7890*/  SHFL.IDX PT, R172, R172, 0x1, 0x1c1f ;  /* 0x003c1f00acac7f89 */ /* 0x000e6a00000e0000 */
[----:B------:R-:W-:-:S04]  /*78a0*/  PLOP3.LUT P2, PT, PT, PT, UP2, 0x80, 0x0 ;  /* 0x000000000000781c */ /* 0x000fc80003f4f028 */
[C---:B------:R-:W-:Y:S02]  /*78b0*/  ISETP.GT.AND P5, PT, R178.reuse, RZ, P2 ;  /* 0x000000ffb200720c */ /* 0x040fe400017a4270 */
[C---:B------:R-:W-:Y:S02]  /*78c0*/  ISETP.GT.AND P4, PT, R178.reuse, 0x1, P2 ;  /* 0x00000001b200780c */ /* 0x040fe40001784270 */
[----:B------:R-:W-:Y:S02]  /*78d0*/  ISETP.LT.OR P5, PT, R179, 0x1, P5 ;  /* 0x00000001b300780c */ /* 0x000fe40002fa1670 */
[----:B------:R-:W-:Y:S02]  /*78e0*/  ISETP.GT.AND P6, PT, R178, 0x8, P2 ;  /* 0x00000008b200780c */ /* 0x000fe400017c4270 */
[----:B------:R-:W-:Y:S02]  /*78f0*/  FSEL R12, R12, -INF , !P5 ;  /* 0xff8000000c0c7808 */ /* 0x000fe40006800000 */
[----:B------:R-:W-:-:S02]  /*7900*/  ISETP.GT.AND P5, PT, R178, 0x10, P2 ;  /* 0x00000010b200780c */ /* 0x000fc400017a4270 */
[----:B------:R-:W-:Y:S02]  /*7910*/  ISETP.GT.AND P3, PT, R178, 0x9, P2 ;  /* 0x00000009b200780c */ /* 0x000fe40001764270 */
[----:B------:R-:W-:Y:S01]  /*7920*/  ISETP.LT.OR P5, PT, R179, 0x11, P5 ;  /* 0x00000011b300780c */ /* 0x000fe20002fa1670 */
[--C-:B-1----:R-:W-:Y:S01]  /*7930*/  IMAD.IADD R181, R181, 0x1, R172.reuse ;  /* 0x00000001b5b57824 */ /* 0x102fe200078e02ac */
[C---:B------:R-:W-:Y:S01]  /*7940*/  ISETP.LT.OR P4, PT, R179.reuse, 0x2, P4 ;  /* 0x00000002b300780c */ /* 0x040fe20002781670 */
[----:B------:R-:W-:Y:S01]  /*7950*/  IMAD.IADD R180, R180, 0x1, R172 ;  /* 0x00000001b4b47824 */ /* 0x000fe200078e02ac */
[----:B0-----:R-:W-:Y:S02]  /*7960*/  FSEL R154, R154, -INF , !P5 ;  /* 0xff8000009a9a7808 */ /* 0x001fe40006800000 */
        /* <DEDUP_REMOVED lines=28> */
[----:B------:R-:W-:Y:S02]  /*7b30*/  FSEL R166, R166, -INF , !P6 ;  /* 0xff800000a6a67808 */ /* 0x000fe40007000000 */
[----:B------:R-:W-:Y:S02]  /*7b40*/  FSEL R167, R167, -INF , !P3 ;  /* 0xff800000a7a77808 */ /* 0x000fe40005800000 */
[C---:B------:R-:W-:Y:S02]  /*7b50*/  ISETP.GT.AND P4, PT, R178.reuse, 0x31, P2 ;  /* 0x00000031b200780c */ /* 0x040fe40001784270 */
[----:B------:R-:W-:-:S02]  /*7b60*/  ISETP.GT.AND P6, PT, R178, 0x38, P2 ;  /* 0x00000038b200780c */ /* 0x000fc400017c4270 */
[----:B------:R-:W-:Y:S02]  /*7b70*/  ISETP.GT.AND P3, PT, R178, 0x39, P2 ;  /* 0x00000039b200780c */ /* 0x000fe40001764270 */
[C---:B------:R-:W-:Y:S02]  /*7b80*/  ISETP.LT.OR P4, PT, R179.reuse, 0x32, P4 ;  /* 0x00000032b300780c */ /* 0x040fe40002781670 */
[C---:B------:R-:W-:Y:S02]  /*7b90*/  ISETP.LT.OR P6, PT, R179.reuse, 0x39, P6 ;  /* 0x00000039b300780c */ /* 0x040fe400037c1670 */
[----:B------:R-:W-:Y:S02]  /*7ba0*/  ISETP.LT.OR P3, PT, R179, 0x3a, P3 ;  /* 0x0000003ab300780c */ /* 0x000fe40001f61670 */
[----:B------:R-:W-:Y:S02]  /*7bb0*/  FSEL R173, R173, -INF , !P4 ;  /* 0xff800000adad7808 */ /* 0x000fe40006000000 */
[----:B------:R-:W-:-:S02]  /*7bc0*/  FSEL R176, R176, -INF , !P6 ;  /* 0xff800000b0b07808 */ /* 0x000fc40007000000 */
[----:B------:R-:W-:Y:S01]  /*7bd0*/  FSEL R177, R177, -INF , !P3 ;  /* 0xff800000b1b17808 */ /* 0x000fe20005800000 */
[----:B------:R-:W-:Y:S06]  /*7be0*/  @P5 BRA `(.L_x_2380) ;  /* 0x00000000005c5947 */ /* 0x000fec0003800000 */
        /* <DEDUP_REMOVED lines=13> */
.L_x_2382:
[----:B------:R-:W-:-:S05]  /*7cc0*/  IMAD.U32 R178, RZ, RZ, UR25 ;  /* 0x00000019ffb27e24 */ /* 0x000fca000f8e00ff */
[----:B------:R-:W-:-:S13]  /*7cd0*/  ISETP.NE.AND P3, PT, R178, 0x1, PT ;  /* 0x00000001b200780c */ /* 0x000fda0003f65270 */
[----:B------:R-:W0:Y:S02]  /*7ce0*/  @P3 LDC.64 R8, c[0x0][0x9e8] ;  /* 0x00027a00ff083b82 */ /* 0x000e240000000a00 */
[----:B0-----:R-:W-:-:S05]  /*7cf0*/  @P3 IMAD.HI.U32 R8, R172, R8, RZ ;  /* 0x00000008ac083227 */ /* 0x001fca00078e00ff */
[----:B------:R-:W-:-:S07]  /*7d00*/  @P3 SHF.R.U32.HI R172, RZ, R9, R8 ;  /* 0x00000009ffac3219 */ /* 0x000fce0000011608 */
.L_x_2383:
[----:B------:R-:W-:Y:S05]  /*7d10*/  BSYNC B0 ;  /* 0x0000000000007941 */ /* 0x000fea0003800000 */
.L_x_2381:
[----:B------:R-:W-:-:S04]  /*7d20*/  IMAD R172, R172, R178, -UR6 ;  /* 0x80000006acac7e24 */ /* 0x000fc8000f8e02b2 */
[----:B------:R-:W-:-:S05]  /*7d30*/  IMAD.IADD R172, R172, 0x1, -R2 ;  /* 0x00000001acac7824 */ /* 0x000fca00078e0a02 */
[----:B------:R-:W-:Y:S02]  /*7d40*/  VIMNMX R180, R180, R172, !PT ;  /* 0x000000acb4b47248 */ /* 0x000fe40007fe0100 */
[----:B------:R-:W-:-:S07]  /*7d50*/  VIADDMNMX R181, R172, R178, R181, PT ;  /* 0x000000b2acb57246 */ /* 0x000fce00038001b5 */
.L_x_2380:
[----:B------:R-:W-:Y:S01]  /*7d60*/  FMNMX.FTZ R8, R12, R5, !PT ;  /* 0x000000050c087209 */ /* 0x000fe20007810000 */
[----:B------:R-:W-:Y:S01]  /*7d70*/  UMOV UR10, UR23 ;  /* 0x00000017000a7c82 */ /* 0x000fe20008000000 */
[----:B------:R-:W-:Y:S02]  /*7d80*/  LOP3.LUT R18, R18, 0xffffdfff, RZ, 0xc0, !PT ;  /* 0xffffdfff12127812 */ /* 0x000fe400078ec0ff */
[----:B------:R-:W-:Y:S02]  /*7d90*/  FMNMX.FTZ R8, R13, R8, !PT ;  /* 0x000000080d087209 */ /* 0x000fe40007810000 */
[----:B------:R-:W-:Y:S02]  /*7da0*/  @P0 LOP3.LUT R18, R18, 0x2000, RZ, 0xfc, !PT ;  /* 0x0000200012120812 */ /* 0x000fe400078efcff */
[----:B------:R-:W-:Y:S02]  /*7db0*/  FMNMX.FTZ R8, R20, R8, !PT ;  /* 0x0000000814087209 */ /* 0x000fe40007810000 */
[----:B------:R-:W-:-:S02]  /*7dc0*/  ISETP.GT.AND P0, PT, R180, 0x31, P2 ;  /* 0x00000031b400780c */ /* 0x000fc40001704270 */
[----:B------:R-:W-:Y:S02]  /*7dd0*/  FMNMX.FTZ R8, R21, R8, !PT ;  /* 0x0000000815087209 */ /* 0x000fe40007810000 */
[----:B------:R-:W-:Y:S02]  /*7de0*/  LOP3.LUT R18, R18, 0xffffefff, RZ, 0xc0, !PT ;  /* 0xffffefff12127812 */ /* 0x000fe400078ec0ff */
[----:B------:R-:W-:Y:S02]  /*7df0*/  FMNMX.FTZ R8, R154, R8, !PT ;  /* 0x000000089a087209 */ /* 0x000fe40007810000 */
[----:B------:R-:W-:Y:S02]  /*7e00*/  @P1 LOP3.LUT R18, R18, 0x1000, RZ, 0xfc, !PT ;  /* 0x0000100012121812 */ /* 0x000fe400078efcff */
[----:B------:R-:W-:Y:S02]  /*7e10*/  FMNMX.FTZ R8, R155, R8, !PT ;  /* 0x000000089b087209 */ /* 0x000fe40007810000 */
[----:B------:R-:W-:-:S02]  /*7e20*/  LOP3.LUT R18, R18, 0xfffffffd, RZ, 0xc0, !PT ;  /* 0xfffffffd12127812 */ /* 0x000fc400078ec0ff */
[----:B------:R-:W-:Y:S02]  /*7e30*/  FMNMX.FTZ R8, R158, R8, !PT ;  /* 0x000000089e087209 */ /* 0x000fe40007810000 */
[C---:B------:R-:W-:Y:S02]  /*7e40*/  ISETP.GT.AND P3, PT, R180.reuse, 0x1, P2 ;  /* 0x00000001b400780c */ /* 0x040fe40001764270 */
[----:B------:R-:W-:Y:S02]  /*7e50*/  FMNMX.FTZ R8, R159, R8, !PT ;  /* 0x000000089f087209 */ /* 0x000fe40007810000 */
[----:B------:R-:W-:Y:S02]  /*7e60*/  ISETP.GT.AND P4, PT, R180, 0x8, P2 ;  /* 0x00000008b400780c */ /* 0x000fe40001784270 */
[----:B------:R-:W-:Y:S02]  /*7e70*/  FMNMX.FTZ R8, R162, R8, !PT ;  /* 0x00000008a2087209 */ /* 0x000fe40007810000 */
[----:B------:R-:W-:-:S02]  /*7e80*/  ISETP.GT.AND P5, PT, R180, 0x9, P2 ;  /* 0x00000009b400780c */ /* 0x000fc400017a4270 */
[----:B------:R-:W-:Y:S02]  /*7e90*/  FMNMX.FTZ R8, R163, R8, !PT ;  /* 0x00000008a3087209 */ /* 0x000fe40007810000 */
[----:B------:R-:W-:Y:S02]  /*7ea0*/  @P0 LOP3.LUT R18, R18, 0x2, RZ, 0xfc, !PT ;  /* 0x0000000212120812 */ /* 0x000fe400078efcff */
[----:B------:R-:W-:Y:S02]  /*7eb0*/  FMNMX.FTZ R8, R166, R8, !PT ;  /* 0x00000008a6087209 */ /* 0x000fe40007810000 */
[----:B------:R-:W-:Y:S02]  /*7ec0*/  ISETP.LT.OR P3, PT, R181, 0x2, P3 ;  /* 0x00000002b500780c */ /* 0x000fe40001f61670 */
[----:B------:R-:W-:Y:S02]  /*7ed0*/  FMNMX.FTZ R8, R167, R8, !PT ;  /* 0x00000008a7087209 */ /* 0x000fe40007810000 */
[----:B------:R-:W-:-:S02]  /*7ee0*/  ISETP.LT.OR P4, PT, R181, 0x9, P4 ;  /* 0x00000009b500780c */ /* 0x000fc40002781670 */
[----:B------:R-:W-:Y:S02]  /*7ef0*/  FMNMX.FTZ R8, R171, R8, !PT ;  /* 0x00000008ab087209 */ /* 0x000fe40007810000 */
[----:B------:R-:W-:Y:S02]  /*7f00*/  ISETP.LT.OR P5, PT, R181, 0xa, P5 ;  /* 0x0000000ab500780c */ /* 0x000fe40002fa1670 */
[----:B------:R-:W-:Y:S02]  /*7f10*/  FMNMX.FTZ R8, R173, R8, !PT ;  /* 0x00000008ad087209 */ /* 0x000fe40007810000 */
[----:B------:R-:W-:Y:S02]  /*7f20*/  ISETP.GT.AND P0, PT, R180, 0x38, P2 ;  /* 0x00000038b400780c */ /* 0x000fe40001704270 */
[----:B------:R-:W-:Y:S02]  /*7f30*/  FMNMX.FTZ R8, R176, R8, !PT ;  /* 0x00000008b0087209 */ /* 0x000fe40007810000 */
[----:B------:R-:W-:-:S02]  /*7f40*/  FSEL R11, R11, -INF , !P3 ;  /* 0xff8000000b0b7808 */ /* 0x000fc40005800000 */
[----:B------:R-:W-:Y:S02]  /*7f50*/  FSEL R14, R14, -INF , !P4 ;  /* 0xff8000000e0e7808 */ /* 0x000fe40006000000 */
[----:B------:R-:W-:Y:S02]  /*7f60*/  FSEL R15, R15, -INF , !P5 ;  /* 0xff8000000f0f7808 */ /* 0x000fe40006800000 */
[C---:B------:R-:W-:Y:S02]  /*7f70*/  ISETP.GT.AND P6, PT, R180.reuse, 0x10, P2 ;  /* 0x00000010b400780c */ /* 0x040fe400017c4270 */
[C---:B------:R-:W-:Y:S02]  /*7f80*/  ISETP.GT.AND P3, PT, R180.reuse, 0x11, P2 ;  /* 0x00000011b400780c */ /* 0x040fe40001764270 */
[C---:B------:R-:W-:Y:S02]  /*7f90*/  ISETP.GT.AND P4, PT, R180.reuse, 0x18, P2 ;  /* 0x00000018b400780c */ /* 0x040fe40001784270 */
[----:B------:R-:W-:-:S02]  /*7fa0*/  ISETP.GT.AND P5, PT, R180, 0x19, P2 ;  /* 0x00000019b400780c */ /* 0x000fc400017a4270 */
[----:B------:R-:W-:Y:S02]  /*7fb0*/  FMNMX.FTZ R8, R177, R8, !PT ;  /* 0x00000008b1087209 */ /* 0x000fe40007810000 */
[C---:B------:R-:W-:Y:S02]  /*7fc0*/  ISETP.LT.OR P6, PT, R181.reuse, 0x11, P6 ;  /* 0x00000011b500780c */ /* 0x040fe400037c1670 */
[C---:B------:R-:W-:Y:S01]  /*7fd0*/  ISETP.LT.OR P3, PT, R181.reuse, 0x12, P3 ;  /* 0x00000012b500780c */ /* 0x040fe20001f61670 */
[----:B------:R-:W0:Y:S01]  /*7fe0*/  SHFL.BFLY PT, R9, R8, 0x2, 0x1f ;  /* 0x0c401f0008097f89 */ /* 0x000e2200000e0000 */
[C---:B------:R-:W-:Y:S02]  /*7ff0*/  ISETP.LT.OR P4, PT, R181.reuse, 0x19, P4 ;  /* 0x00000019b500780c */ /* 0x040fe40002781670 */
[----:B------:R-:W-:Y:S02]  /*8000*/  ISETP.LT.OR P5, PT, R181, 0x1a, P5 ;  /* 0x0000001ab500780c */ /* 0x000fe40002fa1670 */
[----:B------:R-:W-:-:S02]  /*8010*/  LOP3.LUT R18, R18, 0xfffffff7, RZ, 0xc0, !PT ;  /* 0xfffffff712127812 */ /* 0x000fc400078ec0ff */
[----:B------:R-:W-:Y:S02]  /*8020*/  FSEL R152, R152, -INF , !P6 ;  /* 0xff80000098987808 */ /* 0x000fe40007000000 */
[----:B------:R-:W-:Y:S02]  /*8030*/  FSEL R153, R153, -INF , !P3 ;  /* 0xff80000099997808 */ /* 0x000fe40005800000 */
[----:B------:R-:W-:Y:S02]  /*8040*/  FSEL R156, R156, -INF , !P4 ;  /* 0xff8000009c9c7808 */ /* 0x000fe40006000000 */
[----:B------:R-:W-:Y:S02]  /*8050*/  FSEL R157, R157, -INF , !P5 ;  /* 0xff8000009d9d7808 */ /* 0x000fe40006800000 */
[----:B------:R-:W-:Y:S02]  /*8060*/  @P0 LOP3.LUT R18, R18, 0x8, RZ, 0xfc, !PT ;  /* 0x0000000812120812 */ /* 0x000fe400078efcff */
[----:B------:R-:W-:-:S02]  /*8070*/  ISETP.GT.AND P1, PT, R180, 0x20, P2 ;  /* 0x00000020b400780c */ /* 0x000fc40001724270 */
[C---:B------:R-:W-:Y:S02]  /*8080*/  ISETP.GT.AND P3, PT, R180.reuse, 0x21, P2 ;  /* 0x00000021b400780c */ /* 0x040fe40001764270 */
[C---:B------:R-:W-:Y:S02]  /*8090*/  ISETP.GT.AND P4, PT, R180.reuse, 0x28, P2 ;  /* 0x00000028b400780c */ /* 0x040fe40001784270 */
[C---:B------:R-:W-:Y:S02]  /*80a0*/  ISETP.GT.AND P5, PT, R180.reuse, 0x29, P2 ;  /* 0x00000029b400780c */ /* 0x040fe400017a4270 */
[C---:B------:R-:W-:Y:S02]  /*80b0*/  ISETP.GT.AND P6, PT, R180.reuse, 0x30, P2 ;  /* 0x00000030b400780c */ /* 0x040fe400017c4270 */
[C---:B------:R-:W-:Y:S02]  /*80c0*/  ISETP.GT.AND P0, PT, R180.reuse, RZ, P2 ;  /* 0x000000ffb400720c */ /* 0x040fe40001704270 */
[----:B------:R-:W-:-:S02]  /*80d0*/  ISETP.GT.AND P2, PT, R180, 0x39, P2 ;  /* 0x00000039b400780c */ /* 0x000fc40001744270 */
[----:B------:R-:W-:Y:S02]  /*80e0*/  LOP3.LUT R18, R18, 0xffffffdf, RZ, 0xc0, !PT ;  /* 0xffffffdf12127812 */ /* 0x000fe400078ec0ff */
[C---:B------:R-:W-:Y:S02]  /*80f0*/  ISETP.LT.OR P1, PT, R181.reuse, 0x21, P1 ;  /* 0x00000021b500780c */ /* 0x040fe40000f21670 */
[----:B0-----:R-:W-:Y:S02]  /*8100*/  FMNMX.FTZ R8, R8, R9, !PT ;  /* 0x0000000908087209 */ /* 0x001fe40007810000 */
[C---:B------:R-:W-:Y:S02]  /*8110*/  ISETP.LT.OR P0, PT, R181.reuse, 0x1, P0 ;  /* 0x00000001b500780c */ /* 0x040fe40000701670 */
[----:B------:R-:W-:Y:S01]  /*8120*/  ISETP.LT.OR P6, PT, R181, 0x31, P6 ;  /* 0x00000031b500780c */ /* 0x000fe200037c1670 */
[----:B------:R-:W0:Y:S01]  /*8130*/  SHFL.BFLY PT, R9, R8, 0x1, 0x1f ;  /* 0x0c201f0008097f89 */ /* 0x000e2200000e0000 */
[----:B------:R-:W-:-:S02]  /*8140*/  FSEL R10, R10, -INF , !P0 ;  /* 0xff8000000a0a7808 */ /* 0x000fc40004000000 */
[----:B------:R-:W-:-:S04]  /*8150*/  @P2 LOP3.LUT R18, R18, 0x20, RZ, 0xfc, !PT ;  /* 0x0000002012122812 */ /* 0x000fc800078efcff */
[C---:B------:R-:W-:Y:S02]  /*8160*/  LOP3.LUT P2, RZ, R18.reuse, 0x8, RZ, 0xc0, !PT ;  /* 0x0000000812ff7812 */ /* 0x040fe4000784c0ff */
[----:B------:R-:W-:Y:S02]  /*8170*/  LOP3.LUT R18, R18, 0xfffffeff, RZ, 0xc0, !PT ;  /* 0xfffffeff12127812 */ /* 0x000fe400078ec0ff */
[C---:B------:R-:W-:Y:S02]  /*8180*/  ISETP.LT.OR P2, PT, R181.reuse, 0x39, P2 ;  /* 0x00000039b500780c */ /* 0x040fe40001741670 */
[----:B------:R-:W-:Y:S02]  /*8190*/  @P1 LOP3.LUT R18, R18, 0x100, RZ, 0xfc, !PT ;  /* 0x0000010012121812 */ /* 0x000fe400078efcff */
[----:B------:R-:W-:Y:S02]  /*81a0*/  ISETP.LT.OR P1, PT, R181, 0x22, P3 ;  /* 0x00000022b500780c */ /* 0x000fe40001f21670 */
[----:B------:R-:W-:-:S02]  /*81b0*/  LOP3.LUT P3, RZ, R18, 0x2, RZ, 0xc0, !PT ;  /* 0x0000000212ff7812 */ /* 0x000fc4000786c0ff */
[----:B------:R-:W-:Y:S02]  /*81c0*/  LOP3.LUT R18, R18, 0xffffffbf, RZ, 0xc0, !PT ;  /* 0xffffffbf12127812 */ /* 0x000fe400078ec0ff */
[----:B------:R-:W-:Y:S02]  /*81d0*/  ISETP.LT.OR P3, PT, R181, 0x32, P3 ;  /* 0x00000032b500780c */ /* 0x000fe40001f61670 */
[----:B------:R-:W-:Y:S02]  /*81e0*/  FSEL R174, R174, -INF , !P2 ;  /* 0xff800000aeae7808 */ /* 0x000fe40005000000 */
[----:B0-----:R-:W-:Y:S02]  /*81f0*/  FMNMX.FTZ R8, R8, R9, !PT ;  /* 0x0000000908087209 */ /* 0x001fe40007810000 */
[----:B------:R-:W-:Y:S02]  /*8200*/  FSEL R170, R170, -INF , !P3 ;  /* 0xff800000aaaa7808 */ /* 0x000fe40005800000 */
[----:B------:R-:W-:-:S02]  /*8210*/  @P1 LOP3.LUT R18, R18, 0x40, RZ, 0xfc, !PT ;  /* 0x0000004012121812 */ /* 0x000fc400078efcff */
[C---:B------:R-:W-:Y:S02]  /*8220*/  ISETP.LT.OR P1, PT, R181.reuse, 0x29, P4 ;  /* 0x00000029b500780c */ /* 0x040fe40002721670 */
[C---:B------:R-:W-:Y:S02]  /*8230*/  LOP3.LUT P4, RZ, R18.reuse, 0x20, RZ, 0xc0, !PT ;  /* 0x0000002012ff7812 */ /* 0x040fe4000788c0ff */
[----:B------:R-:W-:Y:S02]  /*8240*/  LOP3.LUT R18, R18, 0xffffffef, RZ, 0xc0, !PT ;  /* 0xffffffef12127812 */ /* 0x000fe400078ec0ff */
[----:B------:R-:W-:Y:S02]  /*8250*/  ISETP.LT.OR P4, PT, R181, 0x3a, P4 ;  /* 0x0000003ab500780c */ /* 0x000fe40002781670 */
[----:B------:R-:W-:Y:S02]  /*8260*/  ISETP.NE.AND P2, PT, R17, RZ, PT ;  /* 0x000000ff1100720c */ /* 0x000fe40003f45270 */
[----:B------:R-:W-:-:S03]  /*8270*/  FSEL R175, R175, -INF , !P4 ;  /* 0xff800000afaf7808 */ /* 0x000fc60006000000 */
[----:B------:R-:W-:Y:S02]  /*8280*/  @P1 LOP3.LUT R18, R18, 0x10, RZ, 0xfc, !PT ;  /* 0x0000001012121812 */ /* 0x000fe400078efcff */
[----:B------:R-:W-:Y:S02]  /*8290*/  ISETP.LT.OR P1, PT, R181, 0x2a, P5 ;  /* 0x0000002ab500780c */ /* 0x000fe40002f21670 */
[----:B------:R-:W-:Y:S02]  /*82a0*/  FSETP.NEU.FTZ.AND P5, PT, R8, -INF , PT ;  /* 0xff8000000800780b */ /* 0x000fe40003fbd000 */
[----:B------:R-:W-:Y:S02]  /*82b0*/  LOP3.LUT R18, R18, 0xffffbfff, RZ, 0xc0, !PT ;  /* 0xffffbfff12127812 */ /* 0x000fe400078ec0ff */
[----:B------:R-:W-:-:S05]  /*82c0*/  FSEL R9, R8, RZ, P5 ;  /* 0x000000ff08097208 */ /* 0x000fca0002800000 */
[----:B------:R-:W-:Y:S01]  /*82d0*/  FADD.FTZ R5, -R9, R5 ;  /* 0x0000000509057221 */ /* 0x000fe20000010100 */
[----:B------:R-:W-:Y:S01]  /*82e0*/  FMUL.FTZ R9, R8, UR10 ;  /* 0x0000000a08097c20 */ /* 0x000fe20008410000 */
[----:B------:R-:W-:Y:S02]  /*82f0*/  @P1 LOP3.LUT R18, R18, 0x4000, RZ, 0xfc, !PT ;  /* 0x0000400012121812 */ /* 0x000fe400078efcff */
[----:B------:R-:W-:Y:S02]  /*8300*/  FMUL.FTZ R5, R5, UR10 ;  /* 0x0000000a05057c20 */ /* 0x000fe40008410000 */
[----:B------:R-:W-:Y:S02]  /*8310*/  FSEL R9, R9, RZ, P5 ;  /* 0x000000ff09097208 */ /* 0x000fe40002800000 */
[----:B------:R-:W-:-:S03]  /*8320*/  LOP3.LUT R18, R18, 0xffff7fff, RZ, 0xc0, !PT ;  /* 0xffff7fff12127812 */ /* 0x000fc600078ec0ff */
        /* <DEDUP_REMOVED lines=15> */
[----:B------:R-:W-:Y:S01]  /*8420*/  FFMA.FTZ R177, R177, UR10, -R9 ;  /* 0x0000000ab1b17c23 */ /* 0x000fe20008010809 */
[----:B------:R-:W-:Y:S01]  /*8430*/  FMNMX.FTZ R9, R10, R6, !PT ;  /* 0x000000060a097209 */ /* 0x000fe20007810000 */
[----:B------:R-:W-:Y:S01]  /*8440*/  MUFU.EX2 R12, R12 ;  /* 0x0000000c000c7308 */ /* 0x000fe20000000800 */
[----:B------:R-:W-:-:S02]  /*8450*/  @P6 LOP3.LUT R18, R18, 0x8000, RZ, 0xfc, !PT ;  /* 0x0000800012126812 */ /* 0x000fc400078efcff */
[----:B------:R-:W-:Y:S02]  /*8460*/  FMNMX.FTZ R9, R11, R9, !PT ;  /* 0x000000090b097209 */ /* 0x000fe40007810000 */
[----:B------:R-:W-:Y:S02]  /*8470*/  LOP3.LUT P6, RZ, R18, 0x100, RZ, 0xc0, !PT ;  /* 0x0000010012ff7812 */ /* 0x000fe400078cc0ff */
[----:B------:R-:W-:Y:S01]  /*8480*/  FMNMX.FTZ R9, R14, R9, !PT ;  /* 0x000000090e097209 */ /* 0x000fe20007810000 */
[----:B------:R-:W-:Y:S01]  /*8490*/  MUFU.EX2 R13, R13 ;  /* 0x0000000d000d7308 */ /* 0x000fe20000000800 */
[----:B------:R-:W-:Y:S02]  /*84a0*/  LOP3.LUT P1, RZ, R18, 0x40, RZ, 0xc0, !PT ;  /* 0x0000004012ff7812 */ /* 0x000fe4000782c0ff */
[----:B------:R-:W-:Y:S02]  /*84b0*/  FMNMX.FTZ R9, R15, R9, !PT ;  /* 0x000000090f097209 */ /* 0x000fe40007810000 */
[----:B------:R-:W-:-:S02]  /*84c0*/  FSEL R160, R160, -INF , !P6 ;  /* 0xff800000a0a07808 */ /* 0x000fc40007000000 */
[----:B------:R-:W-:Y:S01]  /*84d0*/  FMNMX.FTZ R9, R152, R9, !PT ;  /* 0x0000000998097209 */ /* 0x000fe20007810000 */
[----:B------:R-:W-:Y:S01]  /*84e0*/  MUFU.EX2 R20, R20 ;  /* 0x0000001400147308 */ /* 0x000fe20000000800 */
[----:B------:R-:W-:Y:S02]  /*84f0*/  LOP3.LUT P5, RZ, R18, 0x10, RZ, 0xc0, !PT ;  /* 0x0000001012ff7812 */ /* 0x000fe400078ac0ff */
[----:B------:R-:W-:Y:S02]  /*8500*/  FMNMX.FTZ R9, R153, R9, !PT ;  /* 0x0000000999097209 */ /* 0x000fe40007810000 */
[----:B------:R-:W-:Y:S02]  /*8510*/  FSEL R161, R161, -INF , !P1 ;  /* 0xff800000a1a17808 */ /* 0x000fe40004800000 */
[----:B------:R-:W-:Y:S01]  /*8520*/  FMNMX.FTZ R9, R156, R9, !PT ;  /* 0x000000099c097209 */ /* 0x000fe20007810000 */
[----:B------:R-:W-:Y:S01]  /*8530*/  MUFU.EX2 R21, R21 ;  /* 0x0000001500157308 */ /* 0x000fe20000000800 */
[----:B------:R-:W-:-:S02]  /*8540*/  LOP3.LUT P1, RZ, R18, 0x4000, RZ, 0xc0, !PT ;  /* 0x0000400012ff7812 */ /* 0x000fc4000782c0ff */
[----:B------:R-:W-:Y:S02]  /*8550*/  FMNMX.FTZ R9, R157, R9, !PT ;  /* 0x000000099d097209 */ /* 0x000fe40007810000 */
[----:B------:R-:W-:Y:S02]  /*8560*/  FSEL R164, R164, -INF , !P5 ;  /* 0xff800000a4a47808 */ /* 0x000fe40006800000 */
[----:B------:R-:W-:Y:S01]  /*8570*/  FMNMX.FTZ R9, R160, R9, !PT ;  /* 0x00000009a0097209 */ /* 0x000fe20007810000 */
[----:B------:R-:W-:Y:S01]  /*8580*/  MUFU.EX2 R155, R155 ;  /* 0x0000009b009b7308 */ /* 0x000fe20000000800 */
[----:B------:R-:W-:Y:S02]  /*8590*/  LOP3.LUT P6, RZ, R18, 0x8000, RZ, 0xc0, !PT ;  /* 0x0000800012ff7812 */ /* 0x000fe400078cc0ff */
[----:B------:R-:W-:Y:S02]  /*85a0*/  FMNMX.FTZ R9, R161, R9, !PT ;  /* 0x00000009a1097209 */ /* 0x000fe40007810000 */
[----:B------:R-:W-:-:S02]  /*85b0*/  FSEL R165, R165, -INF , !P1 ;  /* 0xff800000a5a57808 */ /* 0x000fc40004800000 */
[----:B------:R-:W-:Y:S01]  /*85c0*/  FMNMX.FTZ R9, R164, R9, !PT ;  /* 0x00000009a4097209 */ /* 0x000fe20007810000 */
[----:B------:R-:W-:Y:S01]  /*85d0*/  MUFU.EX2 R158, R158 ;  /* 0x0000009e009e7308 */ /* 0x000fe20000000800 */
[----:B------:R-:W-:Y:S02]  /*85e0*/  FSEL R169, R169, -INF , !P6 ;  /* 0xff800000a9a97808 */ /* 0x000fe40007000000 */
[----:B------:R-:W-:Y:S02]  /*85f0*/  FMNMX.FTZ R9, R165, R9, !PT ;  /* 0x00000009a5097209 */ /* 0x000fe40007810000 */
[C---:B------:R-:W-:Y:S02]  /*8600*/  LOP3.LUT P0, RZ, R18.reuse, 0x2000, RZ, 0xc0, !PT ;  /* 0x0000200012ff7812 */ /* 0x040fe4000780c0ff */
[----:B------:R-:W-:Y:S01]  /*8610*/  FMNMX.FTZ R9, R169, R9, !PT ;  /* 0x00000009a9097209 */ /* 0x000fe20007810000 */
[----:B------:R-:W-:Y:S01]  /*8620*/  MUFU.EX2 R159, R159 ;  /* 0x0000009f009f7308 */ /* 0x000fe20000000800 */
[----:B------:R-:W-:-:S02]  /*8630*/  LOP3.LUT P1, RZ, R18, 0x1000, RZ, 0xc0, !PT ;  /* 0x0000100012ff7812 */ /* 0x000fc4000782c0ff */
[----:B------:R-:W-:-:S04]  /*8640*/  FMNMX.FTZ R9, R170, R9, !PT ;  /* 0x00000009aa097209 */ /* 0x000fc80007810000 */
[----:B------:R-:W-:Y:S01]  /*8650*/  FMNMX.FTZ R9, R174, R9, !PT ;  /* 0x00000009ae097209 */ /* 0x000fe20007810000 */
[----:B------:R-:W-:Y:S03]  /*8660*/  MUFU.EX2 R162, R162 ;  /* 0x000000a200a27308 */ /* 0x000fe60000000800 */
[----:B------:R-:W-:-:S05]  /*8670*/  FMNMX.FTZ R9, R175, R9, !PT ;  /* 0x00000009af097209 */ /* 0x000fca0007810000 */
[----:B------:R-:W0:Y:S01]  /*8680*/  SHFL.BFLY PT, R172, R9, 0x2, 0x1f ;  /* 0x0c401f0009ac7f89 */ /* 0x000e2200000e0000 */
[----:B------:R-:W-:Y:S08]  /*8690*/  MUFU.EX2 R163, R163 ;  /* 0x000000a300a37308 */ /* 0x000ff00000000800 */
[----:B------:R-:W-:Y:S08]  /*86a0*/  MUFU.EX2 R166, R166 ;  /* 0x000000a600a67308 */ /* 0x000ff00000000800 */
[----:B------:R-:W-:Y:S01]  /*86b0*/  MUFU.EX2 R167, R167 ;  /* 0x000000a700a77308 */ /* 0x000fe20000000800 */
[----:B0-----:R-:W-:-:S07]  /*86c0*/  FMNMX.FTZ R9, R9, R172, !PT ;  /* 0x000000ac09097209 */ /* 0x001fce0007810000 */
[----:B------:R-:W-:Y:S01]  /*86d0*/  MUFU.EX2 R173, R173 ;  /* 0x000000ad00ad7308 */ /* 0x000fe20000000800 */
[----:B------:R-:W0:Y:S07]  /*86e0*/  SHFL.BFLY PT, R172, R9, 0x1, 0x1f ;  /* 0x0c201f0009ac7f89 */ /* 0x000e2e00000e0000 */
[----:B------:R-:W-:Y:S08]  /*86f0*/  MUFU.EX2 R176, R176 ;  /* 0x000000b000b07308 */ /* 0x000ff00000000800 */
[----:B------:R-:W-:Y:S01]  /*8700*/  MUFU.EX2 R177, R177 ;  /* 0x000000b100b17308 */ /* 0x000fe20000000800 */
[----:B0-----:R-:W-:-:S07]  /*8710*/  FMNMX.FTZ R9, R9, R172, !PT ;  /* 0x000000ac09097209 */ /* 0x001fce0007810000 */
[----:B------:R0:W-:Y:S01]  /*8720*/  MUFU.EX2 R172, R154 ;  /* 0x0000009a00ac7308 */ /* 0x0001e20000000800 */
[----:B------:R-:W-:-:S04]  /*8730*/  FSETP.NEU.FTZ.AND P3, PT, R9, -INF , PT ;  /* 0xff8000000900780b */ /* 0x000fc80003f7d000 */
[----:B0-----:R-:W-:-:S05]  /*8740*/  FSEL R154, R9, RZ, P3 ;  /* 0x000000ff099a7208 */ /* 0x001fca0001800000 */
[----:B------:R-:W-:Y:S02]  /*8750*/  FADD.FTZ R154, -R154, R6 ;  /* 0x000000069a9a7221 */ /* 0x000fe40000010100 */
[----:B------:R0:W1:Y:S02]  /*8760*/  MUFU.EX2 R6, R5 ;  /* 0x0000000500067308 */ /* 0x0000640000000800 */
[----:B0-----:R-:W-:Y:S01]  /*8770*/  FMUL.FTZ R5, R154, UR10 ;  /* 0x0000000a9a057c20 */ /* 0x001fe20008410000 */
[----:B------:R-:W-:-:S04]  /*8780*/  IMAD.U32 R154, RZ, RZ, UR37 ;  /* 0x00000025ff9a7e24 */ /* 0x000fc8000f8e00ff */
[----:B------:R-:W-:Y:S01]  /*8790*/  @!P2 IMAD R154, R154, 0x40, R16 ;  /* 0x000000409a9aa824 */ /* 0x000fe200078e0210 */
[----:B------:R-:W0:Y:S01]  /*87a0*/  MUFU.EX2 R5, R5 ;  /* 0x0000000500057308 */ /* 0x000e220000000800 */
[----:B-1----:R-:W-:Y:S01]  /*87b0*/  FFMA.FTZ R3, R6, R3, R12 ;  /* 0x0000000306037223 */ /* 0x002fe2000001000c */
[-C--:B------:R-:W-:Y:S02]  /*87c0*/  FMUL.FTZ R24, R24, R6.reuse ;  /* 0x0000000618187220 */ /* 0x080fe40000410000 */
[----:B------:R-:W-:Y:S01]  /*87d0*/  @!P2 LEA R154, R154, UR46, 0x2 ;  /* 0x0000002e9a9aac11 */ /* 0x000fe2000f8e10ff */
[-C--:B------:R-:W-:Y:S01]  /*87e0*/  FMUL.FTZ R25, R25, R6.reuse ;  /* 0x0000000619197220 */ /* 0x080fe20000410000 */
[----:B------:R-:W-:Y:S01]  /*87f0*/  FADD.FTZ R3, R13, R3 ;  /* 0x000000030d037221 */ /* 0x000fe20000010000 */
[-C--:B------:R-:W-:Y:S01]  /*8800*/  FMUL.FTZ R28, R28, R6.reuse ;  /* 0x000000061c1c7220 */ /* 0x080fe20000410000 */
[-C--:B------:R-:W-:Y:S01]  /*8810*/  FMUL.FTZ R29, R29, R6.reuse ;  /* 0x000000061d1d7220 */ /* 0x080fe20000410000 */
[----:B------:R-:W-:Y:S01]  /*8820*/  @!P2 STS [R154+0x28800], R6 ;  /* 0x028800069a00a388 */ /* 0x000fe20000000800 */
[----:B------:R-:W-:Y:S01]  /*8830*/  FADD.FTZ R3, R20, R3 ;  /* 0x0000000314037221 */ /* 0x000fe20000010000 */
[-C--:B------:R-:W-:Y:S01]  /*8840*/  FMUL.FTZ R32, R32, R6.reuse ;  /* 0x0000000620207220 */ /* 0x080fe20000410000 */
[-C--:B------:R-:W-:Y:S01]  /*8850*/  FMUL.FTZ R33, R33, R6.reuse ;  /* 0x0000000621217220 */ /* 0x080fe20000410000 */
[-C--:B------:R-:W-:Y:S01]  /*8860*/  FMUL.FTZ R36, R36, R6.reuse ;  /* 0x0000000624247220 */ /* 0x080fe20000410000 */
[----:B------:R-:W-:Y:S01]  /*8870*/  FADD.FTZ R3, R21, R3 ;  /* 0x0000000315037221 */ /* 0x000fe20000010000 */
[-C--:B------:R-:W-:Y:S01]  /*8880*/  FMUL.FTZ R37, R37, R6.reuse ;  /* 0x0000000625257220 */ /* 0x080fe20000410000 */
[-C--:B------:R-:W-:Y:S01]  /*8890*/  FMUL.FTZ R40, R40, R6.reuse ;  /* 0x0000000628287220 */ /* 0x080fe20000410000 */
[----:B0-----:R0:W-:Y:S01]  /*88a0*/  @!P2 STS [R154+0x28820], R5 ;  /* 0x028820059a00a388 */ /* 0x0011e20000000800 */
[----:B------:R-:W-:Y:S01]  /*88b0*/  FADD.FTZ R3, R172, R3 ;  /* 0x00000003ac037221 */ /* 0x000fe20000010000 */
[-C--:B------:R-:W-:Y:S01]  /*88c0*/  FMUL.FTZ R41, R41, R6.reuse ;  /* 0x0000000629297220 */ /* 0x080fe20000410000 */
[-C--:B------:R-:W-:Y:S01]  /*88d0*/  FMUL.FTZ R44, R44, R6.reuse ;  /* 0x000000062c2c7220 */ /* 0x080fe20000410000 */
[-C--:B------:R-:W-:Y:S01]  /*88e0*/  FMUL.FTZ R45, R45, R6.reuse ;  /* 0x000000062d2d7220 */ /* 0x080fe20000410000 */
[----:B------:R-:W-:Y:S01]  /*88f0*/  FADD.FTZ R3, R155, R3 ;  /* 0x000000039b037221 */ /* 0x000fe20000010000 */
[-C--:B------:R-:W-:Y:S01]  /*8900*/  FMUL.FTZ R48, R48, R6.reuse ;  /* 0x0000000630307220 */ /* 0x080fe20000410000 */
[-C--:B------:R-:W-:Y:S01]  /*8910*/  FMUL.FTZ R49, R49, R6.reuse ;  /* 0x0000000631317220 */ /* 0x080fe20000410000 */
[----:B------:R-:W-:Y:S01]  /*8920*/  FMUL.FTZ R52, R52, R6 ;  /* 0x0000000634347220 */ /* 0x000fe20000410000 */
[----:B------:R-:W-:Y:S01]  /*8930*/  FADD.FTZ R3, R158, R3 ;  /* 0x000000039e037221 */ /* 0x000fe20000010000 */
[----:B0-----:R-:W-:Y:S01]  /*8940*/  FMUL.FTZ R154, R9, UR10 ;  /* 0x0000000a099a7c20 */ /* 0x001fe20008410000 */
[----:B------:R-:W-:Y:S01]  /*8950*/  F2FP.BF16.F32.PACK_AB R158, R159, R158 ;  /* 0x0000009e9f9e723e */ /* 0x000fe200000010ff */
[-C--:B------:R-:W-:Y:S01]  /*8960*/  FMUL.FTZ R53, R53, R6.reuse ;  /* 0x0000000635357220 */ /* 0x080fe20000410000 */
[----:B------:R-:W-:Y:S01]  /*8970*/  FADD.FTZ R3, R159, R3 ;  /* 0x000000039f037221 */ /* 0x000fe20000010000 */
[-C--:B------:R-:W-:Y:S01]  /*8980*/  FMUL.FTZ R56, R56, R6.reuse ;  /* 0x0000000638387220 */ /* 0x080fe20000410000 */
[----:B------:R-:W-:Y:S01]  /*8990*/  FSEL R154, R154, RZ, P3 ;  /* 0x000000ff9a9a7208 */ /* 0x000fe20001800000 */
[-C--:B------:R-:W-:Y:S01]  /*89a0*/  FMUL.FTZ R57, R57, R6.reuse ;  /* 0x0000000639397220 */ /* 0x080fe20000410000 */
[----:B------:R-:W-:Y:S01]  /*89b0*/  FADD.FTZ R3, R162, R3 ;  /* 0x00000003a2037221 */ /* 0x000fe20000010000 */
[-C--:B------:R-:W-:Y:S01]  /*89c0*/  FMUL.FTZ R60, R60, R6.reuse ;  /* 0x000000063c3c7220 */ /* 0x080fe20000410000 */
[----:B------:R-:W-:Y:S01]  /*89d0*/  FMUL.FTZ R61, R61, R6 ;  /* 0x000000063d3d7220 */ /* 0x000fe20000410000 */
[--C-:B------:R-:W-:Y:S01]  /*89e0*/  FFMA.FTZ R10, R10, UR10, -R154.reuse ;  /* 0x0000000a0a0a7c23 */ /* 0x100fe2000801089a */
[--C-:B------:R-:W-:Y:S01]  /*89f0*/  FFMA.FTZ R11, R11, UR10, -R154.reuse ;  /* 0x0000000a0b0b7c23 */ /* 0x100fe2000801089a */
[--C-:B------:R-:W-:Y:S01]  /*8a00*/  FFMA.FTZ R14, R14, UR10, -R154.reuse ;  /* 0x0000000a0e0e7c23 */ /* 0x100fe2000801089a */
[--C-:B------:R-:W-:Y:S01]  /*8a10*/  FFMA.FTZ R15, R15, UR10, -R154.reuse ;  /* 0x0000000a0f0f7c23 */ /* 0x100fe2000801089a */
[--C-:B------:R-:W-:Y:S01]  /*8a20*/  FFMA.FTZ R178, R152, UR10, -R154.reuse ;  /* 0x0000000a98b27c23 */ /* 0x100fe2000801089a */
[--C-:B------:R-:W-:Y:S01]  /*8a30*/  FFMA.FTZ R153, R153, UR10, -R154.reuse ;  /* 0x0000000a99997c23 */ /* 0x100fe2000801089a */
[----:B------:R-:W0:Y:S01]  /*8a40*/  MUFU.EX2 R10, R10 ;  /* 0x0000000a000a7308 */ /* 0x000e220000000800 */
[----:B------:R-:W-:Y:S01]  /*8a50*/  F2FP.BF16.F32.PACK_AB R152, R13, R12 ;  /* 0x0000000c0d98723e */ /* 0x000fe200000010ff */
[--C-:B------:R-:W-:Y:S01]  /*8a60*/  FFMA.FTZ R179, R156, UR10, -R154.reuse ;  /* 0x0000000a9cb37c23 */ /* 0x100fe2000801089a */
[--C-:B------:R-:W-:Y:S01]  /*8a70*/  FFMA.FTZ R157, R157, UR10, -R154.reuse ;  /* 0x0000000a9d9d7c23 */ /* 0x100fe2000801089a */
[--C-:B------:R-:W-:Y:S01]  /*8a80*/  FFMA.FTZ R180, R160, UR10, -R154.reuse ;  /* 0x0000000aa0b47c23 */ /* 0x100fe2000801089a */
[--C-:B------:R-:W-:Y:S01]  /*8a90*/  FFMA.FTZ R161, R161, UR10, -R154.reuse ;  /* 0x0000000aa1a17c23 */ /* 0x100fe2000801089a */
[--C-:B------:R-:W-:Y:S01]  /*8aa0*/  FFMA.FTZ R181, R164, UR10, -R154.reuse ;  /* 0x0000000aa4b57c23 */ /* 0x100fe2000801089a */
[--C-:B------:R-:W-:Y:S01]  /*8ab0*/  FFMA.FTZ R165, R165, UR10, -R154.reuse ;  /* 0x0000000aa5a57c23 */ /* 0x100fe2000801089a */
[----:B------:R-:W1:Y:S01]  /*8ac0*/  MUFU.EX2 R11, R11 ;  /* 0x0000000b000b7308 */ /* 0x000e620000000800 */
[C---:B------:R-:W-:Y:S01]  /*8ad0*/  FADD.FTZ R3, R163.reuse, R3 ;  /* 0x00000003a3037221 */ /* 0x040fe20000010000 */
[----:B------:R-:W-:Y:S01]  /*8ae0*/  F2FP.BF16.F32.PACK_AB R160, R163, R162 ;  /* 0x000000a2a3a0723e */ /* 0x000fe200000010ff */
[--C-:B------:R-:W-:Y:S01]  /*8af0*/  FFMA.FTZ R169, R169, UR10, -R154.reuse ;  /* 0x0000000aa9a97c23 */ /* 0x100fe2000801089a */
[--C-:B------:R-:W-:Y:S01]  /*8b00*/  FFMA.FTZ R170, R170, UR10, -R154.reuse ;  /* 0x0000000aaaaa7c23 */ /* 0x100fe2000801089a */
[--C-:B------:R-:W-:Y:S01]  /*8b10*/  FFMA.FTZ R175, R175, UR10, -R154.reuse ;  /* 0x0000000aafaf7c23 */ /* 0x100fe2000801089a */
[----:B------:R-:W-:Y:S01]  /*8b20*/  FADD.FTZ R3, R166, R3 ;  /* 0x00000003a6037221 */ /* 0x000fe20000010000 */
[----:B------:R-:W-:Y:S01]  /*8b30*/  FFMA.FTZ R174, R174, UR10, -R154 ;  /* 0x0000000aaeae7c23 */ /* 0x000fe2000801089a */
[----:B------:R-:W2:Y:S01]  /*8b40*/  MUFU.EX2 R14, R14 ;  /* 0x0000000e000e7308 */ /* 0x000ea20000000800 */
[----:B0-----:R-:W-:Y:S01]  /*8b50*/  FFMA.FTZ R4, R5, R4, R10 ;  /* 0x0000000405047223 */ /* 0x001fe2000001000a */
[C---:B------:R-:W-:Y:S01]  /*8b60*/  FADD.FTZ R3, R167.reuse, R3 ;  /* 0x00000003a7037221 */ /* 0x040fe20000010000 */
[----:B------:R-:W-:Y:S01]  /*8b70*/  F2FP.BF16.F32.PACK_AB R162, R167, R166 ;  /* 0x000000a6a7a2723e */ /* 0x000fe200000010ff */
[----:B------:R-:W-:Y:S01]  /*8b80*/  FMUL.FTZ R64, R64, R6 ;  /* 0x0000000640407220 */ /* 0x000fe20000410000 */
[----:B------:R-:W-:Y:S01]  /*8b90*/  F2FP.BF16.F32.PACK_AB R156, R155, R172 ;  /* 0x000000ac9b9c723e */ /* 0x000fe200000010ff */
[----:B------:R-:W-:Y:S01]  /*8ba0*/  FMUL.FTZ R65, R65, R6 ;  /* 0x0000000641417220 */ /* 0x000fe20000410000 */
[----:B------:R-:W-:Y:S01]  /*8bb0*/  F2FP.BF16.F32.PACK_AB R154, R21, R20 ;  /* 0x00000014159a723e */ /* 0x000fe200000010ff */
[----:B------:R-:W0:Y:S01]  /*8bc0*/  MUFU.EX2 R15, R15 ;  /* 0x0000000f000f7308 */ /* 0x000e220000000800 */
[----:B-1----:R-:W-:Y:S01]  /*8bd0*/  FADD.FTZ R4, R11, R4 ;  /* 0x000000040b047221 */ /* 0x002fe20000010000 */
[----:B------:R-:W-:Y:S01]  /*8be0*/  F2FP.BF16.F32.PACK_AB R166, R177, R176 ;  /* 0x000000b0b1a6723e */ /* 0x000fe200000010ff */
        /* <DEDUP_REMOVED lines=12> */
[----:B------:R-:W-:Y:S01]  /*8cb0*/  FMUL.FTZ R88, R88, R6 ;  /* 0x0000000658587220 */ /* 0x000fe20000410000 */
[----:B------:R2:W3:Y:S01]  /*8cc0*/  MUFU.EX2 R12, R153 ;  /* 0x00000099000c7308 */ /* 0x0004e20000000800 */
[C---:B0-----:R-:W-:Y:S01]  /*8cd0*/  FADD.FTZ R4, R15.reuse, R4 ;  /* 0x000000040f047221 */ /* 0x041fe20000010000 */
[----:B------:R-:W-:Y:S01]  /*8ce0*/  F2FP.BF16.F32.PACK_AB R155, R15, R14 ;  /* 0x0000000e0f9b723e */ /* 0x000fe200000010ff */
[-C--:B------:R-:W-:Y:S01]  /*8cf0*/  FMUL.FTZ R89, R89, R6.reuse ;  /* 0x0000000659597220 */ /* 0x080fe20000410000 */
[-C--:B------:R-:W-:Y:S01]  /*8d00*/  FMUL.FTZ R92, R92, R6.reuse ;  /* 0x000000065c5c7220 */ /* 0x080fe20000410000 */
[-C--:B------:R-:W-:Y:S01]  /*8d10*/  FMUL.FTZ R93, R93, R6.reuse ;  /* 0x000000065d5d7220 */ /* 0x080fe20000410000 */
[-C--:B------:R-:W-:Y:S01]  /*8d20*/  FMUL.FTZ R96, R96, R6.reuse ;  /* 0x0000000660607220 */ /* 0x080fe20000410000 */
[----:B------:R-:W-:Y:S01]  /*8d30*/  FMUL.FTZ R97, R97, R6 ;  /* 0x0000000661617220 */ /* 0x000fe20000410000 */
        /* <DEDUP_REMOVED lines=20> */
[-C--:B------:R-:W-:Y:S01]  /*8e80*/  FMUL.FTZ R121, R121, R6.reuse ;  /* 0x0000000679797220 */ /* 0x080fe20000410000 */
[-C--:B------:R-:W-:Y:S01]  /*8e90*/  FMUL.FTZ R124, R124, R6.reuse ;  /* 0x000000067c7c7220 */ /* 0x080fe20000410000 */
[-C--:B------:R-:W-:Y:S01]  /*8ea0*/  FMUL.FTZ R125, R125, R6.reuse ;  /* 0x000000067d7d7220 */ /* 0x080fe20000410000 */
[-C--:B------:R-:W-:Y:S01]  /*8eb0*/  FMUL.FTZ R128, R128, R6.reuse ;  /* 0x0000000680807220 */ /* 0x080fe20000410000 */
[-C--:B------:R-:W-:Y:S01]  /*8ec0*/  FMUL.FTZ R129, R129, R6.reuse ;  /* 0x0000000681817220 */ /* 0x080fe20000410000 */
[----:B------:R-:W0:Y:S01]  /*8ed0*/  MUFU.EX2 R161, R161 ;  /* 0x000000a100a17308 */ /* 0x000e220000000800 */
[C---:B--2---:R-:W-:Y:S01]  /*8ee0*/  FADD.FTZ R4, R13.reuse, R4 ;  /* 0x000000040d047221 */ /* 0x044fe20000010000 */
[----:B------:R-:W-:Y:S01]  /*8ef0*/  F2FP.BF16.F32.PACK_AB R159, R13, R159 ;  /* 0x0000009f0d9f723e */ /* 0x000fe200000010ff */
[----:B------:R1:W-:Y:S01]  /*8f00*/  STSM.16.M88.4 [R19+0x26800], R152 ;  /* 0x0268009813007844 */ /* 0x0003e20000000200 */
[-C--:B------:R-:W-:Y:S01]  /*8f10*/  FMUL.FTZ R132, R132, R6.reuse ;  /* 0x0000000684847220 */ /* 0x080fe20000410000 */
[-C--:B------:R-:W-:Y:S01]  /*8f20*/  FMUL.FTZ R133, R133, R6.reuse ;  /* 0x0000000685857220 */ /* 0x080fe20000410000 */
[-C--:B------:R-:W-:Y:S01]  /*8f30*/  FMUL.FTZ R136, R136, R6.reuse ;  /* 0x0000000688887220 */ /* 0x080fe20000410000 */
[----:B------:R1:W-:Y:S01]  /*8f40*/  STSM.16.M88.4 [R22], R156 ;  /* 0x0000009c16007844 */ /* 0x0003e20000000200 */
[----:B------:R-:W2:Y:S01]  /*8f50*/  MUFU.EX2 R163, R181 ;  /* 0x000000b500a37308 */ /* 0x000ea20000000800 */
        /* <DEDUP_REMOVED lines=8> */
[C---:B0-----:R-:W-:Y:S01]  /*8fe0*/  FADD.FTZ R4, R161.reuse, R4 ;  /* 0x00000004a1047221 */ /* 0x041fe20000010000 */
[----:B------:R-:W-:Y:S01]  /*8ff0*/  F2FP.BF16.F32.PACK_AB R161, R161, R180 ;  /* 0x000000b4a1a1723e */ /* 0x000fe200000010ff */
[----:B------:R-:W-:Y:S01]  /*9000*/  FMUL.FTZ R149, R149, R6 ;  /* 0x0000000695957220 */ /* 0x000fe20000410000 */
[-C--:B------:R-:W-:Y:S01]  /*9010*/  FMUL.FTZ R26, R26, R5.reuse ;  /* 0x000000051a1a7220 */ /* 0x080fe20000410000 */
[-C--:B------:R-:W-:Y:S01]  /*9020*/  FMUL.FTZ R27, R27, R5.reuse ;  /* 0x000000051b1b7220 */ /* 0x080fe20000410000 */
[-C--:B------:R-:W-:Y:S01]  /*9030*/  FMUL.FTZ R30, R30, R5.reuse ;  /* 0x000000051e1e7220 */ /* 0x080fe20000410000 */
[-C--:B------:R-:W-:Y:S01]  /*9040*/  FMUL.FTZ R31, R31, R5.reuse ;  /* 0x000000051f1f7220 */ /* 0x080fe20000410000 */
[----:B------:R-:W0:Y:S01]  /*9050*/  MUFU.EX2 R169, R169 ;  /* 0x000000a900a97308 */ /* 0x000e220000000800 */
[----:B--2---:R-:W-:Y:S01]  /*9060*/  FADD.FTZ R4, R163, R4 ;  /* 0x00000004a3047221 */ /* 0x004fe20000010000 */
[-C--:B------:R-:W-:Y:S01]  /*9070*/  FMUL.FTZ R34, R34, R5.reuse ;  /* 0x0000000522227220 */ /* 0x080fe20000410000 */
[-C--:B------:R-:W-:Y:S01]  /*9080*/  FMUL.FTZ R35, R35, R5.reuse ;  /* 0x0000000523237220 */ /* 0x080fe20000410000 */
[-C--:B------:R-:W-:Y:S01]  /*9090*/  FMUL.FTZ R38, R38, R5.reuse ;  /* 0x0000000526267220 */ /* 0x080fe20000410000 */
        /* <DEDUP_REMOVED lines=10> */
[----:B------:R1:W-:Y:S01]  /*9140*/  STSM.16.M88.4 [R184], R160 ;  /* 0x000000a0b8007844 */ /* 0x0003e20000000200 */
[----:B------:R-:W3:Y:S01]  /*9150*/  MUFU.EX2 R164, R171 ;  /* 0x000000ab00a47308 */ /* 0x000ee20000000800 */
        /* <DEDUP_REMOVED lines=8> */
[C---:B--2---:R-:W-:Y:S01]  /*91e0*/  FADD.FTZ R4, R170.reuse, R4 ;  /* 0x00000004aa047221 */ /* 0x044fe20000010000 */
[----:B------:R-:W-:Y:S01]  /*91f0*/  F2FP.BF16.F32.PACK_AB R165, R170, R169 ;  /* 0x000000a9aaa5723e */ /* 0x000fe200000010ff */
[-C--:B------:R-:W-:Y:S01]  /*9200*/  FMUL.FTZ R66, R66, R5.reuse ;  /* 0x0000000542427220 */ /* 0x080fe20000410000 */
[-C--:B------:R-:W-:Y:S01]  /*9210*/  FMUL.FTZ R67, R67, R5.reuse ;  /* 0x0000000543437220 */ /* 0x080fe20000410000 */
[-C--:B------:R-:W-:Y:S01]  /*9220*/  FMUL.FTZ R70, R70, R5.reuse ;  /* 0x0000000546467220 */ /* 0x080fe20000410000 */
[-C--:B------:R-:W-:Y:S01]  /*9230*/  FMUL.FTZ R71, R71, R5.reuse ;  /* 0x0000000547477220 */ /* 0x080fe20000410000 */
[-C--:B------:R-:W-:Y:S01]  /*9240*/  FMUL.FTZ R74, R74, R5.reuse ;  /* 0x000000054a4a7220 */ /* 0x080fe20000410000 */
[----:B------:R-:W2:Y:S01]  /*9250*/  MUFU.EX2 R175, R175 ;  /* 0x000000af00af7308 */ /* 0x000ea20000000800 */
[----:B---3--:R-:W-:Y:S01]  /*9260*/  FADD.FTZ R3, R164, R3 ;  /* 0x00000003a4037221 */ /* 0x008fe20000010000 */
[----:B------:R-:W-:Y:S01]  /*9270*/  F2FP.BF16.F32.PACK_AB R164, R173, R164 ;  /* 0x000000a4ada4723e */ /* 0x000fe200000010ff */
[-C--:B------:R-:W-:Y:S01]  /*9280*/  FMUL.FTZ R75, R75, R5.reuse ;  /* 0x000000054b4b7220 */ /* 0x080fe20000410000 */
[-C--:B------:R-:W-:Y:S01]  /*9290*/  FMUL.FTZ R78, R78, R5.reuse ;  /* 0x000000054e4e7220 */ /* 0x080fe20000410000 */
[----:B------:R-:W-:Y:S01]  /*92a0*/  FADD.FTZ R3, R173, R3 ;  /* 0x00000003ad037221 */ /* 0x000fe20000010000 */
[-C--:B------:R-:W-:Y:S01]  /*92b0*/  FMUL.FTZ R79, R79, R5.reuse ;  /* 0x000000054f4f7220 */ /* 0x080fe20000410000 */
[-C--:B------:R-:W-:Y:S01]  /*92c0*/  FMUL.FTZ R82, R82, R5.reuse ;  /* 0x0000000552527220 */ /* 0x080fe20000410000 */
[-C--:B------:R-:W-:Y:S01]  /*92d0*/  FMUL.FTZ R83, R83, R5.reuse ;  /* 0x0000000553537220 */ /* 0x080fe20000410000 */
[----:B0-----:R-:W-:Y:S01]  /*92e0*/  FADD.FTZ R4, R167, R4 ;  /* 0x00000004a7047221 */ /* 0x001fe20000010000 */
[----:B------:R-:W-:Y:S01]  /*92f0*/  FADD.FTZ R3, R176, R3 ;  /* 0x00000003b0037221 */ /* 0x000fe20000010000 */
[-C--:B------:R-:W-:Y:S01]  /*9300*/  FMUL.FTZ R86, R86, R5.reuse ;  /* 0x0000000556567220 */ /* 0x080fe20000410000 */
[-C--:B------:R-:W-:Y:S01]  /*9310*/  FMUL.FTZ R87, R87, R5.reuse ;  /* 0x0000000557577220 */ /* 0x080fe20000410000 */
[-C--:B------:R-:W-:Y:S01]  /*9320*/  FMUL.FTZ R90, R90, R5.reuse ;  /* 0x000000055a5a7220 */ /* 0x080fe20000410000 */
[----:B------:R-:W-:Y:S01]  /*9330*/  FADD.FTZ R3, R177, R3 ;  /* 0x00000003b1037221 */ /* 0x000fe20000010000 */
[-C--:B------:R-:W-:Y:S01]  /*9340*/  FMUL.FTZ R91, R91, R5.reuse ;  /* 0x000000055b5b7220 */ /* 0x080fe20000410000 */
[----:B------:R-:W-:Y:S01]  /*9350*/  FMUL.FTZ R94, R94, R5 ;  /* 0x000000055e5e7220 */ /* 0x000fe20000410000 */
[C---:B--2---:R-:W-:Y:S01]  /*9360*/  F2FP.BF16.F32.PACK_AB R167, R175.reuse, R167 ;  /* 0x000000a7afa7723e */ /* 0x044fe200000010ff */
[----:B------:R-:W-:Y:S01]  /*9370*/  FADD.FTZ R4, R175, R4 ;  /* 0x00000004af047221 */ /* 0x000fe20000010000 */
[-C--:B------:R-:W-:Y:S01]  /*9380*/  FMUL.FTZ R95, R95, R5.reuse ;  /* 0x000000055f5f7220 */ /* 0x080fe20000410000 */
[-C--:B------:R-:W-:Y:S01]  /*9390*/  FMUL.FTZ R98, R98, R5.reuse ;  /* 0x0000000562627220 */ /* 0x080fe20000410000 */
[-C--:B------:R-:W-:Y:S01]  /*93a0*/  FMUL.FTZ R99, R99, R5.reuse ;  /* 0x0000000563637220 */ /* 0x080fe20000410000 */
[----:B------:R1:W-:Y:S01]  /*93b0*/  STSM.16.M88.4 [R23], R164 ;  /* 0x000000a417007844 */ /* 0x0003e20000000200 */
        /* <DEDUP_REMOVED lines=26> */
[----:B-1----:R-:W-:Y:S06]  /*9560*/  @!P0 BRA `(.L_x_2384) ;  /* 0x0000000000048947 */ /* 0x002fec0003800000 */
[----:B------:R-:W-:Y:S01]  /*9570*/  BPT.TRAP 0x1 ;  /* 0x000000040000795c */ /* 0x000fe20000300000 */
.L_x_2384:
[----:B------:R0:W1:Y:S01]  /*9580*/  SYNCS.PHASECHK.TRANS64.TRYWAIT P2, [UR28+0x28c50], R7 ;  /* 0x028c5007ff0075a7 */ /* 0x000062000804015c */
[----:B------:R-:W-:Y:S05]  /*9590*/  @!P0 BRA `(.L_x_2385) ;  /* 0x0000000000048947 */ /* 0x000fea0003800000 */
[----:B------:R-:W-:Y:S01]  /*95a0*/  BPT.TRAP 0x1 ;  /* 0x000000040000795c */ /* 0x000fe20000300000 */
.L_x_2385:
[----:B-1----:R-:W-:Y:S05]  /*95b0*/  @P2 BRA `(.L_x_2386) ;  /* 0x0000000000082947 */ /* 0x002fea0003800000 */
[----:B------:R-:W1:Y:S02]  /*95c0*/  SYNCS.PHASECHK.TRANS64.TRYWAIT P2, [UR28+0x28c50], R7 ;  /* 0x028c5007ff0075a7 */ /* 0x000e64000804015c */
[----:B-1----:R-:W-:Y:S05]  /*95d0*/  @!P2 BRA `(.L_x_2387) ;  /* 0x0000011c00c4a947 */ /* 0x002fea0003800000 */
.L_x_2386:
        /* <DEDUP_REMOVED lines=42> */
[----:B------:R-:W-:Y:S01]  /*9880*/  IMAD.MOV.U32 R6, RZ, RZ, R9 ;  /* 0x000000ffff067224 */ /* 0x000fe200078e0009 */
[----:B------:R-:W-:Y:S01]  /*9890*/  UMOV UR37, UR24 ;  /* 0x0000001800257c82 */ /* 0x000fe20008000000 */
[----:B------:R-:W-:-:S07]  /*98a0*/  IMAD.MOV.U32 R5, RZ, RZ, R8 ;  /* 0x000000ffff057224 */ /* 0x000fce00078e0008 */
.L_x_2371:
[----:B------:R-:W-:Y:S01]  /*98b0*/  ULDC UR6, c[0x0][0x448] ;  /* 0x0001120000067ab9 */ /* 0x000fe20000000800 */
[----:B------:R-:W-:Y:S01]  /*98c0*/  ULDC UR15, c[0x0][0x9e4] ;  /* 0x00027900000f7ab9 */ /* 0x000fe20000000800 */
[----:B------:R-:W-:Y:S02]  /*98d0*/  UISETP.NE.AND UP0, UPT, UR6, 0x1, UPT ;  /* 0x000000010600788c */ /* 0x000fe4000bf05270 */
[----:B------:R-:W-:Y:S02]  /*98e0*/  UISETP.GE.AND UP1, UPT, UR15, 0x1, UPT ;  /* 0x000000010f00788c */ /* 0x000fe4000bf26270 */
[----:B------:R-:W-:Y:S02]  /*98f0*/  UIADD3 UR11, UR42, 0x3f, URZ ;  /* 0x0000003f2a0b7890 */ /* 0x000fe4000fffe03f */
[----:B------:R-:W-:Y:S02]  /*9900*/  UIADD3 UR14, UR49, 0x1, -UR51 ;  /* 0x00000001310e7890 */ /* 0x000fe4000fffe833 */
[----:B------:R-:W-:-:S03]  /*9910*/  PLOP3.LUT P5, PT, PT, PT, UP1, 0x80, 0x0 ;  /* 0x000000000000781c */ /* 0x000fc60003faf018 */
[----:B------:R-:W-:Y:S01]  /*9920*/  @UP0 ULDC UR6, c[0x0][0x44c] ;  /* 0x0001130000060ab9 */ /* 0x000fe20000000800 */
[----:B------:R-:W-:Y:S01]  /*9930*/  @UP0 ULDC UR18, c[0x0][0x450] ;  /* 0x0001140000120ab9 */ /* 0x000fe20000000800 */
[----:B------:R-:W-:-:S04]  /*9940*/  UIMAD.WIDE.U32 UR6, UR11, UR6, URZ ;  /* 0x000000060b0672a5 */ /* 0x000fc8000f8e003f */
[----:B------:R-:W-:-:S04]  /*9950*/  @UP0 USHF.R.U32.HI UR11, URZ, UR18, UR7 ;  /* 0x000000123f0b0299 */ /* 0x000fc80008011607 */
[----:B------:R-:W-:-:S03]  /*9960*/  UIADD3 UR11, UR14, UR11, URZ ;  /* 0x0000000b0e0b7290 */ /* 0x000fc6000fffe03f */
        /* <DEDUP_REMOVED lines=13> */
.L_x_2390:
[----:B------:R-:W-:-:S11]  /*9a40*/  UISETP.NE.AND UP1, UPT, UR15, 0x1, UPT ;  /* 0x000000010f00788c */ /* 0x000fd6000bf25270 */
[----:B------:R-:W-:Y:S02]  /*9a50*/  @UP1 ULDC.64 UR18, c[0x0][0x9e8] ;  /* 0x00027a0000121ab9 */ /* 0x000fe40000000a00 */
[----:B------:R-:W-:-:S04]  /*9a60*/  UIMAD.WIDE.U32 UR6, UR11, UR18, URZ ;  /* 0x000000120b0672a5 */ /* 0x000fc8000f8e003f */
[----:B------:R-:W-:-:S12]  /*9a70*/  @UP1 USHF.R.U32.HI UR11, URZ, UR19, UR7 ;  /* 0x000000133f0b1299 */ /* 0x000fd80008011607 */
.L_x_2391:
[----:B------:R-:W-:-:S04]  /*9a80*/  UIMAD UR11, UR11, UR15, URZ ;  /* 0x0000000f0b0b72a4 */ /* 0x000fc8000f8e023f */
[----:B------:R-:W-:-:S04]  /*9a90*/  UISETP.LT.AND UP1, UPT, UR14, UR11, UPT ;  /* 0x0000000b0e00728c */ /* 0x000fc8000bf21270 */
[----:B------:R-:W-:-:S12]  /*9aa0*/  USEL UR14, UR14, UR11, !UP1 ;  /* 0x0000000b0e0e7287 */ /* 0x000fd8000c800000 */
.L_x_2389:
        /* <DEDUP_REMOVED lines=12> */
[----:B------:R-:W-:Y:S01]  /*9b70*/  UMOV UR24, UR37 ;  /* 0x0000002500187c82 */ /* 0x000fe20008000000 */
[----:B------:R-:W-:Y:S01]  /*9b80*/  ULDC UR25, c[0x0][0x9d8] ;  /* 0x0002760000197ab9 */ /* 0x000fe20000000800 */
[----:B------:R-:W-:-:S05]  /*9b90*/  ULDC UR21, c[0x0][0x988] ;  /* 0x0002620000157ab9 */ /* 0x000fca0000000800 */
.L_x_2401:
        /* <DEDUP_REMOVED lines=10> */
.L_x_2393:
[----:B------:R-:W-:Y:S01]  /*9c40*/  ULEA UR26, UR37, UR46, 0x3 ;  /* 0x0000002e251a7291 */ /* 0x000fe2000f8e183f */
[----:B0-----:R-:W-:-:S05]  /*9c50*/  IMAD.U32 R7, RZ, RZ, UR38 ;  /* 0x00000026ff077e24 */ /* 0x001fca000f8e00ff */
[----:B------:R-:W-:-:S04]  /*9c60*/  SHF.L.U32 R7, R7, 0x1f, RZ ;  /* 0x0000001f07077819 */ /* 0x000fc800000006ff */
[----:B------:R0:W3:Y:S01]  /*9c70*/  SYNCS.PHASECHK.TRANS64.TRYWAIT P2, [UR26+0x28c30], R7 ;  /* 0x028c3007ff0075a7 */ /* 0x0000e2000804015a */
[----:B------:R-:W-:Y:S05]  /*9c80*/  @!P0 BRA `(.L_x_2394) ;  /* 0x0000000000048947 */ /* 0x000fea0003800000 */
[----:B------:R-:W-:Y:S01]  /*9c90*/  BPT.TRAP 0x1 ;  /* 0x000000040000795c */ /* 0x000fe20000300000 */
.L_x_2394:
[----:B---3--:R-:W-:Y:S05]  /*9ca0*/  @P2 BRA `(.L_x_2395) ;  /* 0x0000000000082947 */ /* 0x008fea0003800000 */
[----:B------:R-:W3:Y:S02]  /*9cb0*/  SYNCS.PHASECHK.TRANS64.TRYWAIT P2, [UR26+0x28c30], R7 ;  /* 0x028c3007ff0075a7 */ /* 0x000ee4000804015a */
[----:B---3--:R-:W-:Y:S05]  /*9cc0*/  @!P2 BRA `(.L_x_2396) ;  /* 0x00000118001ca947 */ /* 0x008fea0003800000 */
.L_x_2395:
[----:B------:R-:W-:Y:S01]  /*9cd0*/  R2UR UR18, R0 ;  /* 0x00000000001272ca */ /* 0x000fe200000e0000 */
[----:B-12---:R-:W-:Y:S01]  /*9ce0*/  WARPGROUP.ARRIVE ;  /* 0x00000000000079c5 */ /* 0x006fe20000000000 */
[----:B------:R-:W-:Y:S01]  /*9cf0*/  UMOV UR19, 0x40000040 ;  /* 0x4000004000137882 */ /* 0x000fe20000000000 */
[----:B------:R-:W-:Y:S01]  /*9d00*/  UMOV UR7, 0x40000040 ;  /* 0x4000004000077882 */ /* 0x000fe20000000000 */
[----:B------:R-:W-:Y:S01]  /*9d10*/  UMOV UR11, 0x40000040 ;  /* 0x40000040000b7882 */ /* 0x000fe20000000000 */
[----:B------:R-:W-:Y:S01]  /*9d20*/  UMOV UR15, 0x40000040 ;  /* 0x40000040000f7882 */ /* 0x000fe20000000000 */
[----:B------:R-:W-:-:S07]  /*9d30*/  ISETP.NE.AND P2, PT, R17, RZ, PT ;  /* 0x000000ff1100720c */ /* 0x000fce0003f45270 */
[----:B------:R-:W-:-:S04]  /*9d40*/  ULEA UR18, UR37, UR18, 0x9 ;  /* 0x0000001225127291 */ /* 0x000fc8000f8e483f */
[----:B------:R-:W-:Y:S02]  /*9d50*/  UIADD3 UR6, UR18, 0x2, URZ ;  /* 0x0000000212067890 */ /* 0x000fe4000fffe03f */
[----:B------:R-:W-:Y:S02]  /*9d60*/  UIADD3 UR10, UR18, 0x4, URZ ;  /* 0x00000004120a7890 */ /* 0x000fe4000fffe03f */
[----:B------:R-:W-:Y:S02]  /*9d70*/  UIADD3 UR14, UR18, 0x6, URZ ;  /* 0x00000006120e7890 */ /* 0x000fe4000fffe03f */
[----:B------:R-:W-:Y:S03]  /*9d80*/  HGMMA.64x64x16.F32.BF16 R152, gdesc[UR16], RZ, !UPT, gsb0 ;  /* 0x00e00000109879f0 */ /* 0x000fe6000c0018ff */
        /* <DEDUP_REMOVED lines=8> */
[----:B------:R-:W-:-:S06]  /*9e10*/  WARPGROUP.ARRIVE ;  /* 0x00000000000079c5 */ /* 0x000fcc0000000000 */
[----:B------:R-:W-:Y:S03]  /*9e20*/  HGMMA.64x64x16.F32.BF16 R152, gdesc[UR12], R152, gsb0 ;  /* 0x00e000000c9879f0 */ /* 0x000fe60008001898 */
[----:B------:R-:W-:Y:S02]  /*9e30*/  WARPGROUP.DEPBAR.LE gsb0, 0x0 ;  /* 0x00008000000079c5 */ /* 0x000fe40000010000 */
[----:B---3--:R-:W-:Y:S01]  /*9e40*/  FMUL.FTZ R6, R152, UR25 ;  /* 0x0000001998067c20 */ /* 0x008fe20008410000 */
        /* <DEDUP_REMOVED lines=246> */
[----:B------:R-:W-:Y:S01]  /*adb0*/  FMUL.FTZ R38, R38, R8 ;  /* 0x0000000826267220 */ /* 0x000fe20000410000 */
        /* <DEDUP_REMOVED lines=120> */
.L_x_2397:
[----:B------:R1:W2:Y:S01]  /*b540*/  SYNCS.PHASECHK.TRANS64.TRYWAIT P2, [UR26+0x28c50], R7 ;  /* 0x028c5007ff0075a7 */ /* 0x0002a2000804015a */
[----:B------:R-:W-:Y:S05]  /*b550*/  @!P0 BRA `(.L_x_2398) ;  /* 0x0000000000048947 */ /* 0x000fea0003800000 */
[----:B------:R-:W-:Y:S01]  /*b560*/  BPT.TRAP 0x1 ;  /* 0x000000040000795c */ /* 0x000fe20000300000 */
.L_x_2398:
[----:B--2---:R-:W-:Y:S05]  /*b570*/  @P2 BRA `(.L_x_2399) ;  /* 0x0000000000082947 */ /* 0x004fea0003800000 */
[----:B------:R-:W2:Y:S02]  /*b580*/  SYNCS.PHASECHK.TRANS64.TRYWAIT P2, [UR26+0x28c50], R7 ;  /* 0x028c5007ff0075a7 */ /* 0x000ea4000804015a */
[----:B--2---:R-:W-:Y:S05]  /*b590*/  @!P2 BRA `(.L_x_2400) ;  /* 0x000001000000a947 */ /* 0x004fea0003800000 */
.L_x_2399:
        /* <DEDUP_REMOVED lines=40> */
[----:B------:R-:W-:-:S05]  /*b820*/  UMOV UR21, UR23 ;  /* 0x0000001700157c82 */ /* 0x000fca0008000000 */
.L_x_2392:
[----:B------:R-:W-:-:S06]  /*b830*/  UISETP.GE.AND UP1, UPT, UR21, UR48, UPT ;  /* 0x000000301500728c */ /* 0x000fcc000bf26270 */
[----:B------:R-:W-:-:S13]  /*b840*/  PLOP3.LUT P2, PT, PT, PT, UP1, 0x80, 0x0 ;  /* 0x000000000000781c */ /* 0x000fda0003f4f018 */
[----:B------:R-:W-:Y:S05]  /*b850*/  @!P2 BRA `(.L_x_2402) ;  /* 0x0000002400e4a947 */ /* 0x000fea0003800000 */
[----:B------:R-:W-:Y:S01]  /*b860*/  IMAD.MOV.U32 R10, RZ, RZ, R6 ;  /* 0x000000ffff0a7224 */ /* 0x000fe200078e0006 */
[----:B------:R-:W-:Y:S01]  /*b870*/  UMOV UR23, UR37 ;  /* 0x0000002500177c82 */ /* 0x000fe20008000000 */
[----:B------:R-:W-:Y:S01]  /*b880*/  IMAD.MOV.U32 R11, RZ, RZ, R5 ;  /* 0x000000ffff0b7224 */ /* 0x000fe200078e0005 */
[----:B------:R-:W-:Y:S01]  /*b890*/  ULDC UR24, c[0x0][0x9e4] ;  /* 0x0002790000187ab9 */ /* 0x000fe20000000800 */
[----:B------:R-:W-:Y:S01]  /*b8a0*/  ULDC UR25, c[0x0][0x9d8] ;  /* 0x0002760000197ab9 */ /* 0x000fe20000000800 */
[----:B------:R-:W-:Y:S01]  /*b8b0*/  ULDC UR22, c[0x0][0x988] ;  /* 0x0002620000167ab9 */ /* 0x000fe20000000800 */
[----:B------:R-:W-:-:S05]  /*b8c0*/  ULDC UR26, c[0x0][0x9e0] ;  /* 0x00027800001a7ab9 */ /* 0x000fca0000000800 */
.L_x_2419:
[----:B------:R-:W-:-:S04]  /*b8d0*/  UIADD3 UR37, UR23, 0x1, URZ ;  /* 0x0000000117257890 */ /* 0x000fc8000fffe03f */
[----:B------:R-:W-:-:S04]  /*b8e0*/  UISETP.NE.AND UP1, UPT, UR37, 0x2, UPT ;  /* 0x000000022500788c */ /* 0x000fc8000bf25270 */
[----:B------:R-:W-:Y:S02]  /*b8f0*/  USEL UR6, URZ, 0x1, UP1 ;  /* 0x000000013f067887 */ /* 0x000fe40008800000 */
[----:B------:R-:W-:Y:S02]  /*b900*/  USEL UR37, UR37, URZ, UP1 ;  /* 0x0000003f25257287 */ /* 0x000fe40008800000 */
[----:B------:R-:W-:Y:S01]  /*b910*/  ULOP3.LUT UR38, UR38, UR6, URZ, 0x3c, !UPT ;  /* 0x0000000626267292 */ /* 0x000fe2000f8e3c3f */
[----:B---3--:R-:W-:Y:S11]  /*b920*/  @!P0 BRA `(.L_x_2403) ;  /* 0x0000000000048947 */ /* 0x008ff60003800000 */
[----:B------:R-:W-:Y:S01]  /*b930*/  BPT.TRAP 0x1 ;  /* 0x000000040000795c */ /* 0x000fe20000300000 */
.L_x_2403:
[----:B------:R-:W-:Y:S01]  /*b940*/  ULEA UR27, UR37, UR46, 0x3 ;  /* 0x0000002e251b7291 */ /* 0x000fe2000f8e183f */
[----:B01----:R-:W-:-:S05]  /*b950*/  IMAD.U32 R7, RZ, RZ, UR38 ;  /* 0x00000026ff077e24 */ /* 0x003fca000f8e00ff */
[----:B------:R-:W-:-:S04]  /*b960*/  SHF.L.U32 R7, R7, 0x1f, RZ ;  /* 0x0000001f07077819 */ /* 0x000fc800000006ff */
[----:B------:R0:W1:Y:S01]  /*b970*/  SYNCS.PHASECHK.TRANS64.TRYWAIT P2, [UR27+0x28c30], R7 ;  /* 0x028c3007ff0075a7 */ /* 0x000062000804015b */
[----:B------:R-:W-:Y:S05]  /*b980*/  @!P0 BRA `(.L_x_2404) ;  /* 0x0000000000048947 */ /* 0x000fea0003800000 */
[----:B------:R-:W-:Y:S01]  /*b990*/  BPT.TRAP 0x1 ;  /* 0x000000040000795c */ /* 0x000fe20000300000 */
.L_x_2404:
[----:B-1----:R-:W-:Y:S05]  /*b9a0*/  @P2 BRA `(.L_x_2405) ;  /* 0x0000000000082947 */ /* 0x002fea0003800000 */
[----:B------:R-:W1:Y:S02]  /*b9b0*/  SYNCS.PHASECHK.TRANS64.TRYWAIT P2, [UR27+0x28c30], R7 ;  /* 0x028c3007ff0075a7 */ /* 0x000e64000804015b */
[----:B-1----:R-:W-:Y:S05]  /*b9c0*/  @!P2 BRA `(.L_x_2406) ;  /* 0x000000fc0008a947 */ /* 0x002fea0003800000 */
.L_x_2405:
[----:B------:R-:W-:Y:S01]  /*b9d0*/  R2UR UR18, R0 ;  /* 0x00000000001272ca */ /* 0x000fe200000e0000 */
[----:B--2---:R-:W-:Y:S01]  /*b9e0*/  WARPGROUP.ARRIVE ;  /* 0x00000000000079c5 */ /* 0x004fe20000000000 */
[----:B------:R-:W-:Y:S01]  /*b9f0*/  UMOV UR19, 0x40000040 ;  /* 0x4000004000137882 */ /* 0x000fe20000000000 */
[----:B------:R-:W-:Y:S01]  /*ba00*/  UMOV UR7, 0x40000040 ;  /* 0x4000004000077882 */ /* 0x000fe20000000000 */
[----:B------:R-:W-:Y:S01]  /*ba10*/  UMOV UR11, 0x40000040 ;  /* 0x40000040000b7882 */ /* 0x000fe20000000000 */
[----:B------:R-:W-:Y:S01]  /*ba20*/  UMOV UR15, 0x40000040 ;  /* 0x40000040000f7882 */ /* 0x000fe20000000000 */
[----:B------:R-:W-:Y:S01]  /*ba30*/  PLOP3.LUT P2, PT, PT, PT, UP0, 0x80, 0x0 ;  /* 0x000000000000781c */ /* 0x000fe20003f4f008 */
[----:B------:R-:W-:Y:S02]  /*ba40*/  IMAD.U32 R20, RZ, RZ, UR27 ;  /* 0x0000001bff147e24 */ /* 0x000fe4000f8e00ff */
[----:B------:R-:W-:-:S04]  /*ba50*/  IMAD.U32 R9, RZ, RZ, UR51 ;  /* 0x00000033ff097e24 */ /* 0x000fc8000f8e00ff */
        /* <DEDUP_REMOVED lines=20> */
[----:B------:R-:W-:Y:S02]  /*bba0*/  VIADD R172, R186, UR42 ;  /* 0x0000002abaac7c36 */ /* 0x000fe40008000000 */
[----:B------:R-:W-:Y:S01]  /*bbb0*/  FMUL.FTZ R13, R158, UR25 ;  /* 0x000000199e0d7c20 */ /* 0x000fe20008410000 */
[----:B------:R-:W-:Y:S01]  /*bbc0*/  FMUL.FTZ R158, R167, UR25 ;  /* 0x00000019a79e7c20 */ /* 0x000fe20008410000 */
[----:B------:R-:W-:Y:S01]  /*bbd0*/  FMUL.FTZ R167, R178, UR25 ;  /* 0x00000019b2a77c20 */ /* 0x000fe20008410000 */
[----:B------:R-:W-:Y:S01]  /*bbe0*/  @P2 IMAD.HI.U32 R8, R172, UR6, RZ ;  /* 0x00000006ac082c27 */ /* 0x000fe2000f8e00ff */
[----:B------:R-:W-:-:S03]  /*bbf0*/  @UP0 ULDC UR6, c[0x0][0x450] ;  /* 0x0001140000060ab9 */ /* 0x000fc60000000800 */
[----:B------:R-:W-:Y:S01]  /*bc00*/  FMUL.FTZ R5, R152, UR25 ;  /* 0x0000001998057c20 */ /* 0x000fe20008410000 */
[----:B------:R-:W-:Y:S01]  /*bc10*/  FMUL.FTZ R14, R153, UR25 ;  /* 0x00000019990e7c20 */ /* 0x000fe20008410000 */
[----:B------:R-:W-:Y:S01]  /*bc20*/  FMUL.FTZ R12, R155, UR25 ;  /* 0x000000199b0c7c20 */ /* 0x000fe20008410000 */
[----:B------:R-:W-:Y:S01]  /*bc30*/  @P2 SHF.R.U32.HI R172, RZ, UR6, R8 ;  /* 0x00000006ffac2c19 */ /* 0x000fe20008011608 */
[----:B------:R-:W-:Y:S01]  /*bc40*/  @!P1 VIADD R8, R20, 0x28c40 ;  /* 0x00028c4014089836 */ /* 0x000fe20000000000 */
[----:B------:R-:W-:Y:S01]  /*bc50*/  USHF.L.U32 UR6, UR21, 0x6, URZ ;  /* 0x0000000615067899 */ /* 0x000fe2000800063f */
[----:B------:R-:W-:Y:S01]  /*bc60*/  FMUL.FTZ R21, R156, UR25 ;  /* 0x000000199c157c20 */ /* 0x000fe20008410000 */
[----:B------:R-:W-:Y:S01]  /*bc70*/  FMUL.FTZ R152, R157, UR25 ;  /* 0x000000199d987c20 */ /* 0x000fe20008410000 */
[----:B------:R-:W2:Y:S01]  /*bc80*/  SHFL.IDX PT, R178, R172, RZ, 0x1c1f ;  /* 0x001c1fffacb27589 */ /* 0x000ea200000e0000 */
[----:B------:R-:W-:Y:S01]  /*bc90*/  @!P1 PRMT R8, RZ, 0x654, R8 ;  /* 0x00000654ff089816 */ /* 0x000fe20000000008 */
[----:B-1----:R-:W-:Y:S01]  /*bca0*/  FMUL.FTZ R6, R154, UR25 ;  /* 0x000000199a067c20 */ /* 0x002fe20008410000 */
        /* <DEDUP_REMOVED lines=20> */
[----:B------:R-:W3:Y:S01]  /*bdf0*/  MUFU.TANH R5, R5 ;  /* 0x0000000500057308 */ /* 0x000ee20000002400 */
[----:B-1----:R-:W-:-:S05]  /*be00*/  IMAD.U32 R8, RZ, RZ, UR6 ;  /* 0x00000006ff087e24 */ /* 0x002fca000f8e00ff */
[----:B------:R-:W-:Y:S02]  /*be10*/  IADD3 R8, -R2, 0x1, -R8 ;  /* 0x0000000102087810 */ /* 0x000fe40007ffe908 */
[----:B------:R-:W1:Y:S02]  /*be20*/  MUFU.TANH R14, R14 ;  /* 0x0000000e000e7308 */ /* 0x000e640000002400 */
[----:B------:R-:W-:-:S06]  /*be30*/  IADD3 R8, -R9, UR49, R8 ;  /* 0x0000003109087c10 */ /* 0x000fcc000fffe108 */
[----:B------:R-:W4:Y:S01]  /*be40*/  MUFU.TANH R6, R6 ;  /* 0x0000000600067308 */ /* 0x000f220000002400 */
[C---:B------:R-:W-:Y:S02]  /*be50*/  VIADD R182, R8.reuse, UR26 ;  /* 0x0000001a08b67c36 */ /* 0x040fe40008000000 */
[----:B------:R-:W-:Y:S02]  /*be60*/  VIADD R181, R8, UR20 ;  /* 0x0000001408b57c36 */ /* 0x000fe40008000000 */
[--C-:B--2---:R-:W-:Y:S02]  /*be70*/  IMAD.IADD R180, R182, 0x1, R178.reuse ;  /* 0x00000001b6b47824 */ /* 0x104fe400078e02b2 */
[----:B------:R-:W-:Y:S01]  /*be80*/  IMAD.IADD R179, R181, 0x1, R178 ;  /* 0x00000001b5b37824 */ /* 0x000fe200078e02b2 */
[----:B------:R-:W2:Y:S08]  /*be90*/  MUFU.TANH R12, R12 ;  /* 0x0000000c000c7308 */ /* 0x000eb00000002400 */
        /* <DEDUP_REMOVED lines=28> */
[----:B-1234-:R-:W-:Y:S05]  /*c060*/  @!P5 BRA `(.L_x_2407) ;  /* 0x00000000005cd947 */ /* 0x01efea0003800000 */
        /* <DEDUP_REMOVED lines=13> */
.L_x_2409:
[----:B------:R-:W-:-:S05]  /*c140*/  IMAD.U32 R183, RZ, RZ, UR24 ;  /* 0x00000018ffb77e24 */ /* 0x000fca000f8e00ff */
[----:B------:R-:W-:-:S13]  /*c150*/  ISETP.NE.AND P2, PT, R183, 0x1, PT ;  /* 0x00000001b700780c */ /* 0x000fda0003f45270 */
[----:B------:R-:W1:Y:S02]  /*c160*/  @P2 LDC.64 R8, c[0x0][0x9e8] ;  /* 0x00027a00ff082b82 */ /* 0x000e640000000a00 */
[----:B-1----:R-:W-:-:S05]  /*c170*/  @P2 IMAD.HI.U32 R8, R178, R8, RZ ;  /* 0x00000008b2082227 */ /* 0x002fca00078e00ff */
[----:B------:R-:W-:-:S07]  /*c180*/  @P2 SHF.R.U32.HI R178, RZ, R9, R8 ;  /* 0x00000009ffb22219 */ /* 0x000fce0000011608 */
.L_x_2410:
[----:B------:R-:W-:Y:S05]  /*c190*/  BSYNC B0 ;  /* 0x0000000000007941 */ /* 0x000fea0003800000 */
.L_x_2408:
[----:B------:R-:W-:-:S04]  /*c1a0*/  IMAD R178, R178, R183, -UR6 ;  /* 0x80000006b2b27e24 */ /* 0x000fc8000f8e02b7 */
[----:B------:R-:W-:-:S05]  /*c1b0*/  IMAD.IADD R178, R178, 0x1, -R2 ;  /* 0x00000001b2b27824 */ /* 0x000fca00078e0a02 */
[----:B------:R-:W-:Y:S02]  /*c1c0*/  VIMNMX R179, R179, R178, !PT ;  /* 0x000000b2b3b37248 */ /* 0x000fe40007fe0100 */
[----:B------:R-:W-:-:S07]  /*c1d0*/  VIADDMNMX R180, R178, R183, R180, PT ;  /* 0x000000b7b2b47246 */ /* 0x000fce00038001b4 */
.L_x_2407:
        /* <DEDUP_REMOVED lines=9> */
[C---:B------:R-:W-:Y:S02]  /*c270*/  ISETP.LT.OR P6, PT, R180.reuse, 0x2, P6 ;  /* 0x00000002b400780c */ /* 0x040fe400037c1670 */
[----:B------:R-:W-:Y:S01]  /*c280*/  ISETP.LT.OR P3, PT, R180, 0x9, P3 ;  /* 0x00000009b400780c */ /* 0x000fe20001f61670 */
[--C-:B-1----:R-:W-:Y:S01]  /*c290*/  IMAD.IADD R182, R182, 0x1, R172.reuse ;  /* 0x00000001b6b67824 */ /* 0x102fe200078e02ac */
[----:B------:R-:W-:Y:S01]  /*c2a0*/  ISETP.LT.OR P4, PT, R180, 0xa, P4 ;  /* 0x0000000ab400780c */ /* 0x000fe20002781670 */
[----:B------:R-:W-:Y:S01]  /*c2b0*/  IMAD.IADD R181, R181, 0x1, R172 ;  /* 0x00000001b5b57824 */ /* 0x000fe200078e02ac */
        /* <DEDUP_REMOVED lines=38> */
[----:B------:R-:W-:Y:S01]  /*c520*/  FSEL R177, R177, -INF , !P4 ;  /* 0xff800000b1b17808 */ /* 0x000fe20006000000 */
[----:B------:R-:W-:Y:S06]  /*c530*/  @!P5 BRA `(.L_x_2411) ;  /* 0x00000000005cd947 */ /* 0x000fec0003800000 */
        /* <DEDUP_REMOVED lines=13> */
.L_x_2413:
[----:B------:R-:W-:-:S05]  /*c610*/  IMAD.U32 R5, RZ, RZ, UR24 ;  /* 0x00000018ff057e24 */ /* 0x000fca000f8e00ff */
[----:B------:R-:W-:-:S13]  /*c620*/  ISETP.NE.AND P3, PT, R5, 0x1, PT ;  /* 0x000000010500780c */ /* 0x000fda0003f65270 */
[----:B------:R-:W0:Y:S02]  /*c630*/  @P3 LDC.64 R8, c[0x0][0x9e8] ;  /* 0x00027a00ff083b82 */ /* 0x000e240000000a00 */
[----:B0-----:R-:W-:-:S05]  /*c640*/  @P3 IMAD.HI.U32 R8, R172, R8, RZ ;  /* 0x00000008ac083227 */ /* 0x001fca00078e00ff */
[----:B------:R-:W-:-:S07]  /*c650*/  @P3 SHF.R.U32.HI R172, RZ, R9, R8 ;  /* 0x00000009ffac3219 */ /* 0x000fce0000011608 */
.L_x_2414:
[----:B------:R-:W-:Y:S05]  /*c660*/  BSYNC B0 ;  /* 0x0000000000007941 */ /* 0x000fea0003800000 */
.L_x_2412:
[----:B------:R-:W-:-:S04]  /*c670*/  IMAD R172, R172, R5, -UR6 ;  /* 0x80000006acac7e24 */ /* 0x000fc8000f8e0205 */
[----:B------:R-:W-:-:S05]  /*c680*/  IMAD.IADD R172, R172, 0x1, -R2 ;  /* 0x00000001acac7824 */ /* 0x000fca00078e0a02 */
[----:B------:R-:W-:Y:S02]  /*c690*/  VIMNMX R181, R181, R172, !PT ;  /* 0x000000acb5b57248 */ /* 0x000fe40007fe0100 */
[----:B------:R-:W-:-:S07]  /*c6a0*/  VIADDMNMX R182, R172, R5, R182, PT ;  /* 0x00000005acb67246 */ /* 0x000fce00038001b6 */
.L_x_2411:
        /* <DEDUP_REMOVED lines=22> */
[----:B------:R-:W-:Y:S02]  /*c810*/  ISETP.GT.AND P4, PT, R181, 0x1, P2 ;  /* 0x00000001b500780c */ /* 0x000fe40001784270 */
[----:B------:R-:W-:Y:S02]  /*c820*/  FMNMX.FTZ R5, R170, R5, !PT ;  /* 0x00000005aa057209 */ /* 0x000fe40007810000 */
[----:B------:R-:W-:-:S02]  /*c830*/  ISETP.LT.OR P6, PT, R182, 0x1, P6 ;  /* 0x00000001b600780c */ /* 0x000fc400037c1670 */
[----:B------:R-:W-:Y:S02]  /*c840*/  FMNMX.FTZ R5, R171, R5, !PT ;  /* 0x00000005ab057209 */ /* 0x000fe40007810000 */
[----:B------:R-:W-:Y:S02]  /*c850*/  ISETP.LT.OR P4, PT, R182, 0x2, P4 ;  /* 0x00000002b600780c */ /* 0x000fe40002781670 */
[----:B------:R-:W-:Y:S02]  /*c860*/  FMNMX.FTZ R5, R175, R5, !PT ;  /* 0x00000005af057209 */ /* 0x000fe40007810000 */
[----:B------:R-:W-:Y:S02]  /*c870*/  FSEL R12, R12, -INF , !P4 ;  /* 0xff8000000c0c7808 */ /* 0x000fe40006000000 */
[----:B------:R-:W-:Y:S02]  /*c880*/  FMNMX.FTZ R5, R176, R5, !PT ;  /* 0x00000005b0057209 */ /* 0x000fe40007810000 */
[----:B------:R-:W-:-:S02]  /*c890*/  ISETP.GT.AND P4, PT, R181, 0x10, P2 ;  /* 0x00000010b500780c */ /* 0x000fc40001784270 */
[----:B------:R-:W-:Y:S02]  /*c8a0*/  FMNMX.FTZ R5, R177, R5, !PT ;  /* 0x00000005b1057209 */ /* 0x000fe40007810000 */
[----:B------:R-:W-:-:S03]  /*c8b0*/  ISETP.LT.OR P4, PT, R182, 0x11, P4 ;  /* 0x00000011b600780c */ /* 0x000fc60002781670 */
[----:B------:R-:W0:Y:S01]  /*c8c0*/  SHFL.BFLY PT, R8, R5, 0x2, 0x1f ;  /* 0x0c401f0005087f89 */ /* 0x000e2200000e0000 */
[----:B------:R-:W-:Y:S02]  /*c8d0*/  FSEL R153, R153, -INF , !P4 ;  /* 0xff80000099997808 */ /* 0x000fe40006000000 */
[----:B------:R-:W-:-:S04]  /*c8e0*/  ISETP.GT.AND P4, PT, R181, 0x19, P2 ;  /* 0x00000019b500780c */ /* 0x000fc80001784270 */
[----:B------:R-:W-:-:S04]  /*c8f0*/  ISETP.LT.OR P4, PT, R182, 0x1a, P4 ;  /* 0x0000001ab600780c */ /* 0x000fc80002781670 */
[----:B------:R-:W-:Y:S02]  /*c900*/  FSEL R158, R158, -INF , !P4 ;  /* 0xff8000009e9e7808 */ /* 0x000fe40006000000 */
[----:B------:R-:W-:-:S04]  /*c910*/  ISETP.GT.AND P4, PT, R181, 0x28, P2 ;  /* 0x00000028b500780c */ /* 0x000fc80001784270 */
[----:B------:R-:W-:-:S04]  /*c920*/  ISETP.LT.OR P4, PT, R182, 0x29, P4 ;  /* 0x00000029b600780c */ /* 0x000fc80002781670 */
[----:B------:R-:W-:Y:S02]  /*c930*/  FSEL R163, R163, -INF , !P4 ;  /* 0xff800000a3a37808 */ /* 0x000fe40006000000 */
[----:B------:R-:W-:Y:S02]  /*c940*/  ISETP.GT.AND P4, PT, R181, 0x30, P2 ;  /* 0x00000030b500780c */ /* 0x000fe40001784270 */
[----:B0-----:R-:W-:Y:S02]  /*c950*/  FMNMX.FTZ R5, R5, R8, !PT ;  /* 0x0000000805057209 */ /* 0x001fe40007810000 */
[----:B------:R-:W-:-:S03]  /*c960*/  ISETP.LT.OR P4, PT, R182, 0x31, P4 ;  /* 0x00000031b600780c */ /* 0x000fc60002781670 */
[----:B------:R-:W0:Y:S01]  /*c970*/  SHFL.BFLY PT, R8, R5, 0x1, 0x1f ;  /* 0x0c201f0005087f89 */ /* 0x000e2200000e0000 */
[----:B------:R-:W-:Y:S02]  /*c980*/  FSEL R167, R167, -INF , !P4 ;  /* 0xff800000a7a77808 */ /* 0x000fe40006000000 */
[----:B0-----:R-:W-:-:S04]  /*c990*/  FMNMX.FTZ R5, R5, R8, !PT ;  /* 0x0000000805057209 */ /* 0x001fc80007810000 */
[C---:B------:R-:W-:Y:S01]  /*c9a0*/  FSETP.NEU.FTZ.AND P3, PT, R5.reuse, -INF , PT ;  /* 0xff8000000500780b */ /* 0x040fe20003f7d000 */
[----:B------:R-:W-:-:S03]  /*c9b0*/  FMUL.FTZ R8, R5, UR10 ;  /* 0x0000000a05087c20 */ /* 0x000fc60008410000 */
[----:B------:R-:W-:Y:S02]  /*c9c0*/  FSEL R9, R5, RZ, P3 ;  /* 0x000000ff05097208 */ /* 0x000fe40001800000 */
[----:B------:R-:W-:Y:S02]  /*c9d0*/  FSEL R8, R8, RZ, P3 ;  /* 0x000000ff08087208 */ /* 0x000fe40001800000 */
[----:B------:R-:W-:Y:S01]  /*c9e0*/  ISETP.GT.AND P3, PT, R181, 0x8, P2 ;  /* 0x00000008b500780c */ /* 0x000fe20001764270 */
[----:B------:R-:W-:Y:S02]  /*c9f0*/  FADD.FTZ R9, -R9, R11 ;  /* 0x0000000b09097221 */ /* 0x000fe40000010100 */
        /* <DEDUP_REMOVED lines=16> */
[----:B------:R-:W-:Y:S01]  /*cb00*/  FMUL.FTZ R8, R9, UR10 ;  /* 0x0000000a09087c20 */ /* 0x000fe20008410000 */
[----:B------:R-:W-:Y:S01]  /*cb10*/  MUFU.EX2 R152, R178 ;  /* 0x000000b200987308 */ /* 0x000fe20000000800 */
[----:B------:R-:W-:-:S04]  /*cb20*/  ISETP.LT.OR P3, PT, R182, 0x9, P3 ;  /* 0x00000009b600780c */ /* 0x000fc80001f61670 */
[----:B------:R-:W-:Y:S02]  /*cb30*/  FSEL R13, R13, -INF , !P3 ;  /* 0xff8000000d0d7808 */ /* 0x000fe40005800000 */
[----:B------:R-:W-:Y:S01]  /*cb40*/  ISETP.GT.AND P3, PT, R181, 0x11, P2 ;  /* 0x00000011b500780c */ /* 0x000fe20001764270 */
[----:B------:R-:W0:Y:S03]  /*cb50*/  MUFU.EX2 R8, R8 ;  /* 0x0000000800087308 */ /* 0x000e260000000800 */
[----:B------:R-:W-:-:S04]  /*cb60*/  ISETP.LT.OR P3, PT, R182, 0x12, P3 ;  /* 0x00000012b600780c */ /* 0x000fc80001f61670 */
[----:B------:R-:W-:Y:S01]  /*cb70*/  FSEL R154, R154, -INF , !P3 ;  /* 0xff8000009a9a7808 */ /* 0x000fe20005800000 */
[----:B------:R-:W1:Y:S01]  /*cb80*/  MUFU.EX2 R14, R14 ;  /* 0x0000000e000e7308 */ /* 0x000e620000000800 */
[----:B------:R-:W-:-:S04]  /*cb90*/  ISETP.GT.AND P3, PT, R181, 0x20, P2 ;  /* 0x00000020b500780c */ /* 0x000fc80001764270 */
[----:B------:R-:W-:-:S03]  /*cba0*/  ISETP.LT.OR P3, PT, R182, 0x21, P3 ;  /* 0x00000021b600780c */ /* 0x000fc60001f61670 */
[----:B------:R-:W2:Y:S01]  /*cbb0*/  MUFU.EX2 R21, R21 ;  /* 0x0000001500157308 */ /* 0x000ea20000000800 */
[----:B0-----:R-:W-:Y:S01]  /*cbc0*/  FFMA.FTZ R3, R8, R3, R152 ;  /* 0x0000000308037223 */ /* 0x001fe20000010098 */
[----:B------:R-:W-:Y:S01]  /*cbd0*/  FSEL R160, R160, -INF , !P3 ;  /* 0xff800000a0a07808 */ /* 0x000fe20005800000 */
[-C--:B------:R-:W-:Y:S01]  /*cbe0*/  FMUL.FTZ R24, R24, R8.reuse ;  /* 0x0000000818187220 */ /* 0x080fe20000410000 */
[----:B------:R-:W-:Y:S01]  /*cbf0*/  ISETP.GT.AND P3, PT, R181, 0x29, P2 ;  /* 0x00000029b500780c */ /* 0x000fe20001764270 */
[-C--:B------:R-:W-:Y:S01]  /*cc00*/  FMUL.FTZ R25, R25, R8.reuse ;  /* 0x0000000819197220 */ /* 0x080fe20000410000 */
[-C--:B------:R-:W-:Y:S01]  /*cc10*/  FMUL.FTZ R28, R28, R8.reuse ;  /* 0x000000081c1c7220 */ /* 0x080fe20000410000 */
[----:B------:R-:W-:Y:S01]  /*cc20*/  FMUL.FTZ R29, R29, R8 ;  /* 0x000000081d1d7220 */ /* 0x000fe20000410000 */
[----:B------:R-:W-:Y:S01]  /*cc30*/  ISETP.LT.OR P3, PT, R182, 0x2a, P3 ;  /* 0x0000002ab600780c */ /* 0x000fe20001f61670 */
[C---:B-1----:R-:W-:Y:S01]  /*cc40*/  FADD.FTZ R3, R14.reuse, R3 ;  /* 0x000000030e037221 */ /* 0x042fe20000010000 */
[----:B------:R-:W-:Y:S01]  /*cc50*/  F2FP.BF16.F32.PACK_AB R152, R14, R152 ;  /* 0x000000980e98723e */ /* 0x000fe200000010ff */
[----:B------:R-:W0:Y:S01]  /*cc60*/  MUFU.EX2 R11, R11 ;  /* 0x0000000b000b7308 */ /* 0x000e220000000800 */
[----:B------:R-:W-:Y:S01]  /*cc70*/  FSEL R14, R6, -INF , !P6 ;  /* 0xff800000060e7808 */ /* 0x000fe20007000000 */
[-C--:B------:R-:W-:Y:S01]  /*cc80*/  FMUL.FTZ R32, R32, R8.reuse ;  /* 0x0000000820207220 */ /* 0x080fe20000410000 */
[----:B------:R-:W-:Y:S01]  /*cc90*/  FSEL R166, R166, -INF , !P3 ;  /* 0xff800000a6a67808 */ /* 0x000fe20005800000 */
[----:B------:R-:W-:Y:S01]  /*cca0*/  FMUL.FTZ R33, R33, R8 ;  /* 0x0000000821217220 */ /* 0x000fe20000410000 */
[----:B------:R-:W-:Y:S01]  /*ccb0*/  FMNMX.FTZ R6, R14, R10, !PT ;  /* 0x0000000a0e067209 */ /* 0x000fe20007810000 */
[----:B--2---:R-:W-:Y:S01]  /*ccc0*/  FADD.FTZ R3, R21, R3 ;  /* 0x0000000315037221 */ /* 0x004fe20000010000 */
[C---:B------:R-:W-:Y:S01]  /*ccd0*/  ISETP.GT.AND P3, PT, R181.reuse, 0x31, P2 ;  /* 0x00000031b500780c */ /* 0x040fe20001764270 */
[----:B------:R-:W1:Y:S01]  /*cce0*/  MUFU.EX2 R156, R156 ;  /* 0x0000009c009c7308 */ /* 0x000e620000000800 */
[----:B------:R-:W-:Y:S01]  /*ccf0*/  FMNMX.FTZ R6, R12, R6, !PT ;  /* 0x000000060c067209 */ /* 0x000fe20007810000 */
[-C--:B------:R-:W-:Y:S01]  /*cd00*/  FMUL.FTZ R36, R36, R8.reuse ;  /* 0x0000000824247220 */ /* 0x080fe20000410000 */
[----:B------:R-:W-:Y:S01]  /*cd10*/  ISETP.GT.AND P6, PT, R181, 0x38, P2 ;  /* 0x00000038b500780c */ /* 0x000fe200017c4270 */
[----:B------:R-:W-:Y:S01]  /*cd20*/  FMUL.FTZ R37, R37, R8 ;  /* 0x0000000825257220 */ /* 0x000fe20000410000 */
[----:B------:R-:W-:Y:S01]  /*cd30*/  FMNMX.FTZ R6, R13, R6, !PT ;  /* 0x000000060d067209 */ /* 0x000fe20007810000 */
[----:B------:R-:W-:Y:S01]  /*cd40*/  FMUL.FTZ R40, R40, R8 ;  /* 0x0000000828287220 */ /* 0x000fe20000410000 */
[----:B------:R-:W-:Y:S01]  /*cd50*/  ISETP.LT.OR P3, PT, R182, 0x32, P3 ;  /* 0x00000032b600780c */ /* 0x000fe20001f61670 */
[----:B------:R-:W2:Y:S01]  /*cd60*/  MUFU.EX2 R157, R157 ;  /* 0x0000009d009d7308 */ /* 0x000ea20000000800 */
[----:B------:R-:W-:Y:S01]  /*cd70*/  FMNMX.FTZ R6, R15, R6, !PT ;  /* 0x000000060f067209 */ /* 0x000fe20007810000 */
[----:B0-----:R-:W-:Y:S01]  /*cd80*/  FADD.FTZ R3, R11, R3 ;  /* 0x000000030b037221 */ /* 0x001fe20000010000 */
[----:B------:R-:W-:Y:S01]  /*cd90*/  ISETP.GT.AND P2, PT, R181, 0x39, P2 ;  /* 0x00000039b500780c */ /* 0x000fe20001744270 */
[----:B------:R-:W-:Y:S01]  /*cda0*/  FMUL.FTZ R41, R41, R8 ;  /* 0x0000000829297220 */ /* 0x000fe20000410000 */
[----:B------:R-:W-:Y:S01]  /*cdb0*/  FMNMX.FTZ R6, R153, R6, !PT ;  /* 0x0000000699067209 */ /* 0x000fe20007810000 */
[----:B------:R-:W-:Y:S01]  /*cdc0*/  FMUL.FTZ R44, R44, R8 ;  /* 0x000000082c2c7220 */ /* 0x000fe20000410000 */
[----:B------:R-:W-:Y:S01]  /*cdd0*/  ISETP.LT.OR P6, PT, R182, 0x39, P6 ;  /* 0x00000039b600780c */ /* 0x000fe200037c1670 */
[----:B------:R-:W0:Y:S01]  /*cde0*/  MUFU.EX2 R159, R159 ;  /* 0x0000009f009f7308 */ /* 0x000e220000000800 */
[----:B------:R-:W-:Y:S01]  /*cdf0*/  FMNMX.FTZ R6, R154, R6, !PT ;  /* 0x000000069a067209 */ /* 0x000fe20007810000 */
[----:B-1----:R-:W-:Y:S01]  /*ce00*/  FADD.FTZ R3, R156, R3 ;  /* 0x000000039c037221 */ /* 0x002fe20000010000 */
[----:B------:R-:W-:Y:S01]  /*ce10*/  FSEL R169, R169, -INF , !P3 ;  /* 0xff800000a9a97808 */ /* 0x000fe20005800000 */
[----:B------:R-:W-:Y:S01]  /*ce20*/  FMUL.FTZ R45, R45, R8 ;  /* 0x000000082d2d7220 */ /* 0x000fe20000410000 */
[----:B------:R-:W-:Y:S01]  /*ce30*/  FMNMX.FTZ R6, R155, R6, !PT ;  /* 0x000000069b067209 */ /* 0x000fe20007810000 */
[----:B------:R-:W-:Y:S01]  /*ce40*/  FMUL.FTZ R48, R48, R8 ;  /* 0x0000000830307220 */ /* 0x000fe20000410000 */
[----:B------:R-:W-:Y:S01]  /*ce50*/  ISETP.LT.OR P2, PT, R182, 0x3a, P2 ;  /* 0x0000003ab600780c */ /* 0x000fe20001741670 */
[----:B------:R-:W1:Y:S01]  /*ce60*/  MUFU.EX2 R162, R162 ;  /* 0x000000a200a27308 */ /* 0x000e620000000800 */
[----:B------:R-:W-:Y:S01]  /*ce70*/  FMNMX.FTZ R6, R158, R6, !PT ;  /* 0x000000069e067209 */ /* 0x000fe20007810000 */
[----:B--2---:R-:W-:Y:S01]  /*ce80*/  FADD.FTZ R3, R157, R3 ;  /* 0x000000039d037221 */ /* 0x004fe20000010000 */
[----:B------:R-:W-:Y:S01]  /*ce90*/  FSEL R173, R173, -INF , !P6 ;  /* 0xff800000adad7808 */ /* 0x000fe20007000000 */
[----:B------:R-:W-:Y:S01]  /*cea0*/  FMUL.FTZ R49, R49, R8 ;  /* 0x0000000831317220 */ /* 0x000fe20000410000 */
[----:B------:R-:W-:Y:S01]  /*ceb0*/  FMNMX.FTZ R6, R160, R6, !PT ;  /* 0x00000006a0067209 */ /* 0x000fe20007810000 */
[----:B------:R-:W-:Y:S01]  /*cec0*/  FMUL.FTZ R52, R52, R8 ;  /* 0x0000000834347220 */ /* 0x000fe20000410000 */
[----:B------:R-:W-:Y:S01]  /*ced0*/  FSEL R174, R174, -INF , !P2 ;  /* 0xff800000aeae7808 */ /* 0x000fe20005000000 */
[----:B------:R-:W2:Y:S01]  /*cee0*/  MUFU.EX2 R164, R164 ;  /* 0x000000a400a47308 */ /* 0x000ea20000000800 */
[----:B------:R-:W-:Y:S01]  /*cef0*/  FMNMX.FTZ R6, R161, R6, !PT ;  /* 0x00000006a1067209 */ /* 0x000fe20007810000 */
[----:B0-----:R-:W-:Y:S01]  /*cf00*/  FADD.FTZ R3, R159, R3 ;  /* 0x000000039f037221 */ /* 0x001fe20000010000 */
[----:B------:R-:W-:Y:S01]  /*cf10*/  ISETP.NE.AND P3, PT, R17, RZ, PT ;  /* 0x000000ff1100720c */ /* 0x000fe20003f65270 */
[----:B------:R-:W-:Y:S01]  /*cf20*/  FMUL.FTZ R53, R53, R8 ;  /* 0x0000000835357220 */ /* 0x000fe20000410000 */
[----:B------:R-:W-:Y:S01]  /*cf30*/  FMNMX.FTZ R6, R163, R6, !PT ;  /* 0x00000006a3067209 */ /* 0x000fe20007810000 */
[----:B------:R-:W-:Y:S01]  /*cf40*/  FMUL.FTZ R56, R56, R8 ;  /* 0x0000000838387220 */ /* 0x000fe20000410000 */
[----:B------:R-:W-:Y:S01]  /*cf50*/  F2FP.BF16.F32.PACK_AB R156, R157, R156 ;  /* 0x0000009c9d9c723e */ /* 0x000fe200000010ff */
[----:B------:R-:W0:Y:S01]  /*cf60*/  MUFU.EX2 R165, R165 ;  /* 0x000000a500a57308 */ /* 0x000e220000000800 */
[----:B------:R-:W-:Y:S01]  /*cf70*/  FMNMX.FTZ R6, R166, R6, !PT ;  /* 0x00000006a6067209 */ /* 0x000fe20007810000 */
[----:B-1----:R-:W-:Y:S01]  /*cf80*/  FADD.FTZ R3, R162, R3 ;  /* 0x00000003a2037221 */ /* 0x002fe20000010000 */
[-C--:B------:R-:W-:Y:S01]  /*cf90*/  FMUL.FTZ R57, R57, R8.reuse ;  /* 0x0000000839397220 */ /* 0x080fe20000410000 */
[----:B------:R-:W-:Y:S01]  /*cfa0*/  FMUL.FTZ R60, R60, R8 ;  /* 0x000000083c3c7220 */ /* 0x000fe20000410000 */
[----:B------:R-:W-:Y:S01]  /*cfb0*/  FMNMX.FTZ R6, R167, R6, !PT ;  /* 0x00000006a7067209 */ /* 0x000fe20007810000 */
[-C--:B------:R-:W-:Y:S01]  /*cfc0*/  FMUL.FTZ R61, R61, R8.reuse ;  /* 0x000000083d3d7220 */ /* 0x080fe20000410000 */
[----:B------:R-:W-:Y:S01]  /*cfd0*/  FMUL.FTZ R64, R64, R8 ;  /* 0x0000000840407220 */ /* 0x000fe20000410000 */
[----:B------:R-:W1:Y:S01]  /*cfe0*/  MUFU.EX2 R168, R168 ;  /* 0x000000a800a87308 */ /* 0x000e620000000800 */
[----:B------:R-:W-:Y:S01]  /*cff0*/  FMNMX.FTZ R6, R169, R6, !PT ;  /* 0x00000006a9067209 */ /* 0x000fe20007810000 */
[----:B--2---:R-:W-:Y:S01]  /*d000*/  FADD.FTZ R3, R164, R3 ;  /* 0x00000003a4037221 */ /* 0x004fe20000010000 */
[-C--:B------:R-:W-:Y:S01]  /*d010*/  FMUL.FTZ R65, R65, R8.reuse ;  /* 0x0000000841417220 */ /* 0x080fe20000410000 */
[----:B------:R-:W-:Y:S01]  /*d020*/  FMUL.FTZ R68, R68, R8 ;  /* 0x0000000844447220 */ /* 0x000fe20000410000 */
[----:B------:R-:W-:Y:S01]  /*d030*/  FMNMX.FTZ R6, R173, R6, !PT ;  /* 0x00000006ad067209 */ /* 0x000fe20007810000 */
[-C--:B------:R-:W-:Y:S01]  /*d040*/  FMUL.FTZ R69, R69, R8.reuse ;  /* 0x0000000845457220 */ /* 0x080fe20000410000 */
[----:B------:R-:W-:Y:S01]  /*d050*/  FMUL.FTZ R72, R72, R8 ;  /* 0x0000000848487220 */ /* 0x000fe20000410000 */
[----:B------:R-:W2:Y:S01]  /*d060*/  MUFU.EX2 R170, R170 ;  /* 0x000000aa00aa7308 */ /* 0x000ea20000000800 */
[----:B------:R-:W-:Y:S01]  /*d070*/  FMNMX.FTZ R6, R174, R6, !PT ;  /* 0x00000006ae067209 */ /* 0x000fe20007810000 */
[----:B0-----:R-:W-:Y:S01]  /*d080*/  FADD.FTZ R3, R165, R3 ;  /* 0x00000003a5037221 */ /* 0x001fe20000010000 */
[-C--:B------:R-:W-:Y:S01]  /*d090*/  FMUL.FTZ R73, R73, R8.reuse ;  /* 0x0000000849497220 */ /* 0x080fe20000410000 */
[-C--:B------:R-:W-:Y:S01]  /*d0a0*/  FMUL.FTZ R76, R76, R8.reuse ;  /* 0x000000084c4c7220 */ /* 0x080fe20000410000 */
[-C--:B------:R-:W-:Y:S01]  /*d0b0*/  FMUL.FTZ R77, R77, R8.reuse ;  /* 0x000000084d4d7220 */ /* 0x080fe20000410000 */
[----:B------:R-:W0:Y:S01]  /*d0c0*/  SHFL.BFLY PT, R9, R6, 0x2, 0x1f ;  /* 0x0c401f0006097f89 */ /* 0x000e2200000e0000 */
        /* <DEDUP_REMOVED lines=17> */
[----:B------:R-:W-:Y:S01]  /*d1e0*/  MUFU.EX2 R177, R177 ;  /* 0x000000b100b17308 */ /* 0x000fe20000000800 */
[----:B---3--:R-:W-:Y:S01]  /*d1f0*/  FADD.FTZ R3, R171, R3 ;  /* 0x00000003ab037221 */ /* 0x008fe20000010000 */
[-C--:B------:R-:W-:Y:S01]  /*d200*/  FMUL.FTZ R105, R105, R8.reuse ;  /* 0x0000000869697220 */ /* 0x080fe20000410000 */
[-C--:B------:R-:W-:Y:S01]  /*d210*/  FMUL.FTZ R108, R108, R8.reuse ;  /* 0x000000086c6c7220 */ /* 0x080fe20000410000 */
[-C--:B------:R-:W-:Y:S01]  /*d220*/  FMUL.FTZ R109, R109, R8.reuse ;  /* 0x000000086d6d7220 */ /* 0x080fe20000410000 */
[-C--:B------:R-:W-:Y:S01]  /*d230*/  FMUL.FTZ R112, R112, R8.reuse ;  /* 0x0000000870707220 */ /* 0x080fe20000410000 */
[----:B0-----:R-:W-:Y:S01]  /*d240*/  FMNMX.FTZ R6, R6, R9, !PT ;  /* 0x0000000906067209 */ /* 0x001fe20007810000 */
[-C--:B------:R-:W-:Y:S01]  /*d250*/  FMUL.FTZ R113, R113, R8.reuse ;  /* 0x0000000871717220 */ /* 0x080fe20000410000 */
[-C--:B------:R-:W-:Y:S01]  /*d260*/  FMUL.FTZ R116, R116, R8.reuse ;  /* 0x0000000874747220 */ /* 0x080fe20000410000 */
[----:B-1----:R-:W-:Y:S01]  /*d270*/  FADD.FTZ R3, R175, R3 ;  /* 0x00000003af037221 */ /* 0x002fe20000010000 */
[-C--:B------:R-:W-:Y:S01]  /*d280*/  FMUL.FTZ R117, R117, R8.reuse ;  /* 0x0000000875757220 */ /* 0x080fe20000410000 */
[----:B------:R-:W0:Y:S01]  /*d290*/  SHFL.BFLY PT, R9, R6, 0x1, 0x1f ;  /* 0x0c201f0006097f89 */ /* 0x000e2200000e0000 */
        /* <DEDUP_REMOVED lines=16> */
[----:B0-----:R-:W-:-:S04]  /*d3a0*/  FMNMX.FTZ R6, R6, R9, !PT ;  /* 0x0000000906067209 */ /* 0x001fc80007810000 */
[C---:B------:R-:W-:Y:S01]  /*d3b0*/  FSETP.NEU.FTZ.AND P2, PT, R6.reuse, -INF , PT ;  /* 0xff8000000600780b */ /* 0x040fe20003f5d000 */
[----:B------:R-:W-:-:S03]  /*d3c0*/  FMUL.FTZ R172, R6, UR10 ;  /* 0x0000000a06ac7c20 */ /* 0x000fc60008410000 */
[----:B------:R-:W-:Y:S02]  /*d3d0*/  FSEL R9, R6, RZ, P2 ;  /* 0x000000ff06097208 */ /* 0x000fe40001000000 */
[----:B------:R-:W-:-:S03]  /*d3e0*/  FSEL R172, R172, RZ, P2 ;  /* 0x000000ffacac7208 */ /* 0x000fc60001000000 */
[----:B------:R-:W-:Y:S01]  /*d3f0*/  FADD.FTZ R9, -R9, R10 ;  /* 0x0000000a09097221 */ /* 0x000fe20000010100 */
[----:B------:R-:W-:Y:S02]  /*d400*/  IMAD.U32 R10, RZ, RZ, UR23 ;  /* 0x00000017ff0a7e24 */ /* 0x000fe4000f8e00ff */
[--C-:B------:R-:W-:Y:S01]  /*d410*/  FFMA.FTZ R14, R14, UR10, -R172.reuse ;  /* 0x0000000a0e0e7c23 */ /* 0x100fe200080108ac */
[--C-:B------:R-:W-:Y:S01]  /*d420*/  FFMA.FTZ R12, R12, UR10, -R172.reuse ;  /* 0x0000000a0c0c7c23 */ /* 0x100fe200080108ac */
[----:B------:R-:W-:Y:S01]  /*d430*/  FMUL.FTZ R9, R9, UR10 ;  /* 0x0000000a09097c20 */ /* 0x000fe20008410000 */
[----:B------:R-:W-:Y:S01]  /*d440*/  FFMA.FTZ R13, R13, UR10, -R172 ;  /* 0x0000000a0d0d7c23 */ /* 0x000fe200080108ac */
[----:B------:R-:W-:Y:S02]  /*d450*/  @!P3 IMAD R10, R10, 0x40, R16 ;  /* 0x000000400a0ab824 */ /* 0x000fe400078e0210 */
[--C-:B------:R-:W-:Y:S01]  /*d460*/  FFMA.FTZ R15, R15, UR10, -R172.reuse ;  /* 0x0000000a0f0f7c23 */ /* 0x100fe200080108ac */
[----:B------:R-:W-:Y:S01]  /*d470*/  MUFU.EX2 R14, R14 ;  /* 0x0000000e000e7308 */ /* 0x000fe20000000800 */
[--C-:B------:R-:W-:Y:S01]  /*d480*/  FFMA.FTZ R153, R153, UR10, -R172.reuse ;  /* 0x0000000a99997c23 */ /* 0x100fe200080108ac */
[--C-:B------:R-:W-:Y:S01]  /*d490*/  FFMA.FTZ R155, R155, UR10, -R172.reuse ;  /* 0x0000000a9b9b7c23 */ /* 0x100fe200080108ac */
[----:B------:R-:W-:Y:S01]  /*d4a0*/  @!P3 LEA R10, R10, UR46, 0x2 ;  /* 0x0000002e0a0abc11 */ /* 0x000fe2000f8e10ff */
[--C-:B------:R-:W-:Y:S01]  /*d4b0*/  FFMA.FTZ R178, R158, UR10, -R172.reuse ;  /* 0x0000000a9eb27c23 */ /* 0x100fe200080108ac */
[----:B------:R-:W-:Y:S01]  /*d4c0*/  F2FP.BF16.F32.PACK_AB R158, R162, R159 ;  /* 0x0000009fa29e723e */ /* 0x000fe200000010ff */
[--C-:B------:R-:W-:Y:S01]  /*d4d0*/  FFMA.FTZ R179, R160, UR10, -R172.reuse ;  /* 0x0000000aa0b37c23 */ /* 0x100fe200080108ac */
[--C-:B------:R-:W-:Y:S01]  /*d4e0*/  FFMA.FTZ R161, R161, UR10, -R172.reuse ;  /* 0x0000000aa1a17c23 */ /* 0x100fe200080108ac */
[----:B------:R-:W0:Y:S01]  /*d4f0*/  MUFU.EX2 R9, R9 ;  /* 0x0000000900097308 */ /* 0x000e220000000800 */
[----:B------:R-:W-:Y:S01]  /*d500*/  @!P3 STS [R10+0x28800], R8 ;  /* 0x028800080a00b388 */ /* 0x000fe20000000800 */
[--C-:B------:R-:W-:Y:S01]  /*d510*/  FFMA.FTZ R163, R163, UR10, -R172.reuse ;  /* 0x0000000aa3a37c23 */ /* 0x100fe200080108ac */
[--C-:B------:R-:W-:Y:S01]  /*d520*/  FFMA.FTZ R180, R166, UR10, -R172.reuse ;  /* 0x0000000aa6b47c23 */ /* 0x100fe200080108ac */
[--C-:B------:R-:W-:Y:S01]  /*d530*/  FFMA.FTZ R167, R167, UR10, -R172.reuse ;  /* 0x0000000aa7a77c23 */ /* 0x100fe200080108ac */
[--C-:B------:R-:W-:Y:S01]  /*d540*/  FFMA.FTZ R169, R169, UR10, -R172.reuse ;  /* 0x0000000aa9a97c23 */ /* 0x100fe200080108ac */
[----:B------:R-:W-:Y:S01]  /*d550*/  F2FP.BF16.F32.PACK_AB R160, R165, R164 ;  /* 0x000000a4a5a0723e */ /* 0x000fe200000010ff */
[----:B------:R-:W-:Y:S01]  /*d560*/  FFMA.FTZ R173, R173, UR10, -R172 ;  /* 0x0000000aadad7c23 */ /* 0x000fe200080108ac */
[----:B------:R-:W1:Y:S01]  /*d570*/  MUFU.EX2 R12, R12 ;  /* 0x0000000c000c7308 */ /* 0x000e620000000800 */
[----:B------:R-:W-:-:S02]  /*d580*/  F2FP.BF16.F32.PACK_AB R162, R170, R168 ;  /* 0x000000a8aaa2723e */ /* 0x000fc400000010ff */
[----:B------:R-:W-:-:S05]  /*d590*/  F2FP.BF16.F32.PACK_AB R164, R175, R171 ;  /* 0x000000abafa4723e */ /* 0x000fca00000010ff */
[----:B------:R-:W2:Y:S01]  /*d5a0*/  MUFU.EX2 R13, R13 ;  /* 0x0000000d000d7308 */ /* 0x000ea20000000800 */
[----:B0-----:R0:W-:Y:S01]  /*d5b0*/  @!P3 STS [R10+0x28820], R9 ;  /* 0x028820090a00b388 */ /* 0x0011e20000000800 */
[----:B------:R-:W-:Y:S01]  /*d5c0*/  FFMA.FTZ R4, R9, R4, R14 ;  /* 0x0000000409047223 */ /* 0x000fe2000001000e */
[-C--:B------:R-:W-:Y:S01]  /*d5d0*/  FMUL.FTZ R26, R26, R9.reuse ;  /* 0x000000091a1a7220 */ /* 0x080fe20000410000 */
[-C--:B------:R-:W-:Y:S01]  /*d5e0*/  FMUL.FTZ R27, R27, R9.reuse ;  /* 0x000000091b1b7220 */ /* 0x080fe20000410000 */
[-C--:B------:R-:W-:Y:S01]  /*d5f0*/  FMUL.FTZ R30, R30, R9.reuse ;  /* 0x000000091e1e7220 */ /* 0x080fe20000410000 */
[-C--:B------:R-:W-:Y:S01]  /*d600*/  FMUL.FTZ R31, R31, R9.reuse ;  /* 0x000000091f1f7220 */ /* 0x080fe20000410000 */
[-C--:B------:R-:W-:Y:S01]  /*d610*/  FMUL.FTZ R34, R34, R9.reuse ;  /* 0x0000000922227220 */ /* 0x080fe20000410000 */
[----:B------:R-:W3:Y:S01]  /*d620*/  MUFU.EX2 R15, R15 ;  /* 0x0000000f000f7308 */ /* 0x000ee20000000800 */
[----:B-1----:R-:W-:Y:S01]  /*d630*/  FADD.FTZ R4, R12, R4 ;  /* 0x000000040c047221 */ /* 0x002fe20000010000 */
[----:B------:R-:W-:Y:S01]  /*d640*/  FMUL.FTZ R35, R35, R9 ;  /* 0x0000000923237220 */ /* 0x000fe20000410000 */
[--C-:B0-----:R-:W-:Y:S01]  /*d650*/  FFMA.FTZ R10, R154, UR10, -R172.reuse ;  /* 0x0000000a9a0a7c23 */ /* 0x101fe200080108ac */
[----:B------:R-:W-:Y:S01]  /*d660*/  FFMA.FTZ R172, R174, UR10, -R172 ;  /* 0x0000000aaeac7c23 */ /* 0x000fe200080108ac */
[----:B------:R-:W-:Y:S01]  /*d670*/  F2FP.BF16.F32.PACK_AB R154, R11, R21 ;  /* 0x000000150b9a723e */ /* 0x000fe200000010ff */
[-C--:B------:R-:W-:Y:S01]  /*d680*/  FMUL.FTZ R38, R38, R9.reuse ;  /* 0x0000000926267220 */ /* 0x080fe20000410000 */
[-C--:B------:R-:W-:Y:S01]  /*d690*/  FMUL.FTZ R39, R39, R9.reuse ;  /* 0x0000000927277220 */ /* 0x080fe20000410000 */
[----:B------:R0:W1:Y:S01]  /*d6a0*/  MUFU.EX2 R157, R153 ;  /* 0x00000099009d7308 */ /* 0x0000620000000800 */
        /* <DEDUP_REMOVED lines=8> */
[----:B---3--:R-:W-:Y:S01]  /*d730*/  FADD.FTZ R4, R15, R4 ;  /* 0x000000040f047221 */ /* 0x008fe20000010000 */
[----:B0-----:R-:W-:Y:S01]  /*d740*/  F2FP.BF16.F32.PACK_AB R153, R12, R14 ;  /* 0x0000000e0c99723e */ /* 0x001fe200000010ff */
        /* <DEDUP_REMOVED lines=12> */
[----:B------:R-:W-:Y:S01]  /*d810*/  FMUL.FTZ R74, R74, R9 ;  /* 0x000000094a4a7220 */ /* 0x000fe20000410000 */
[----:B------:R-:W1:Y:S01]  /*d820*/  MUFU.EX2 R178, R178 ;  /* 0x000000b200b27308 */ /* 0x000e620000000800 */
[C---:B--2---:R-:W-:Y:S01]  /*d830*/  FADD.FTZ R4, R10.reuse, R4 ;  /* 0x000000040a047221 */ /* 0x044fe20000010000 */
[----:B0-----:R-:W-:Y:S01]  /*d840*/  F2FP.BF16.F32.PACK_AB R155, R15, R13 ;  /* 0x0000000d0f9b723e */ /* 0x001fe200000010ff */
[----:B------:R-:W-:Y:S01]  /*d850*/  BAR.SYNC.DEFER_BLOCKING 0xf, 0x100 ;  /* 0x03c4000000007b1d */ /* 0x000fe20000010000 */
[----:B------:R-:W-:Y:S01]  /*d860*/  F2FP.BF16.F32.PACK_AB R157, R10, R157 ;  /* 0x0000009d0a9d723e */ /* 0x000fe200000010ff */
        /* <DEDUP_REMOVED lines=11> */
[----:B------:R-:W-:Y:S01]  /*d920*/  FMUL.FTZ R94, R94, R9 ;  /* 0x000000095e5e7220 */ /* 0x000fe20000410000 */
[----:B------:R-:W2:Y:S01]  /*d930*/  MUFU.EX2 R161, R161 ;  /* 0x000000a100a17308 */ /* 0x000ea20000000800 */
[C---:B-1----:R-:W-:Y:S01]  /*d940*/  FADD.FTZ R4, R178.reuse, R4 ;  /* 0x00000004b2047221 */ /* 0x042fe20000010000 */
[----:B------:R-:W-:Y:S01]  /*d950*/  F2FP.BF16.F32.PACK_AB R159, R178, R159 ;  /* 0x0000009fb29f723e */ /* 0x000fe200000010ff */
[-C--:B------:R-:W-:Y:S01]  /*d960*/  FMUL.FTZ R95, R95, R9.reuse ;  /* 0x000000095f5f7220 */ /* 0x080fe20000410000 */
[-C--:B------:R-:W-:Y:S01]  /*d970*/  FMUL.FTZ R98, R98, R9.reuse ;  /* 0x0000000962627220 */ /* 0x080fe20000410000 */
[-C--:B------:R-:W-:Y:S01]  /*d980*/  FMUL.FTZ R99, R99, R9.reuse ;  /* 0x0000000963637220 */ /* 0x080fe20000410000 */
[-C--:B------:R-:W-:Y:S01]  /*d990*/  FMUL.FTZ R102, R102, R9.reuse ;  /* 0x0000000966667220 */ /* 0x080fe20000410000 */
[-C--:B------:R-:W-:Y:S01]  /*d9a0*/  FMUL.FTZ R103, R103, R9.reuse ;  /* 0x0000000967677220 */ /* 0x080fe20000410000 */
[----:B------:R-:W1:Y:S01]  /*d9b0*/  MUFU.EX2 R163, R163 ;  /* 0x000000a300a37308 */ /* 0x000e620000000800 */
[----:B0-----:R-:W-:Y:S01]  /*d9c0*/  FADD.FTZ R4, R179, R4 ;  /* 0x00000004b3047221 */ /* 0x001fe20000010000 */
[----:B------:R0:W-:Y:S01]  /*d9d0*/  STSM.16.M88.4 [R19+0x26800], R152 ;  /* 0x0268009813007844 */ /* 0x0001e20000000200 */
[-C--:B------:R-:W-:Y:S01]  /*d9e0*/  FMUL.FTZ R106, R106, R9.reuse ;  /* 0x000000096a6a7220 */ /* 0x080fe20000410000 */
[-C--:B------:R-:W-:Y:S01]  /*d9f0*/  FMUL.FTZ R107, R107, R9.reuse ;  /* 0x000000096b6b7220 */ /* 0x080fe20000410000 */
[-C--:B------:R-:W-:Y:S01]  /*da00*/  FMUL.FTZ R110, R110, R9.reuse ;  /* 0x000000096e6e7220 */ /* 0x080fe20000410000 */
[----:B------:R0:W-:Y:S01]  /*da10*/  STSM.16.M88.4 [R22], R156 ;  /* 0x0000009c16007844 */ /* 0x0001e20000000200 */
[----:B------:R-:W-:Y:S01]  /*da20*/  FMUL.FTZ R111, R111, R9 ;  /* 0x000000096f6f7220 */ /* 0x000fe20000410000 */
[----:B------:R-:W3:Y:S01]  /*da30*/  MUFU.EX2 R180, R180 ;  /* 0x000000b400b47308 */ /* 0x000ee20000000800 */
        /* <DEDUP_REMOVED lines=24> */
[----:B--2---:R-:W-:Y:S01]  /*dbc0*/  FADD.FTZ R4, R165, R4 ;  /* 0x00000004a5047221 */ /* 0x004fe20000010000 */
[-C--:B------:R-:W-:Y:S01]  /*dbd0*/  FMUL.FTZ R143, R143, R9.reuse ;  /* 0x000000098f8f7220 */ /* 0x080fe20000410000 */
[-C--:B------:R-:W-:Y:S01]  /*dbe0*/  FMUL.FTZ R146, R146, R9.reuse ;  /* 0x0000000992927220 */ /* 0x080fe20000410000 */
[-C--:B------:R-:W-:Y:S01]  /*dbf0*/  FMUL.FTZ R147, R147, R9.reuse ;  /* 0x0000000993937220 */ /* 0x080fe20000410000 */
[-C--:B------:R-:W-:Y:S01]  /*dc00*/  FMUL.FTZ R150, R150, R9.reuse ;  /* 0x0000000996967220 */ /* 0x080fe20000410000 */
[----:B------:R-:W-:-:S02]  /*dc10*/  FMUL.FTZ R151, R151, R9 ;  /* 0x0000000997977220 */ /* 0x000fc40000410000 */
[----:B------:R-:W2:Y:S01]  /*dc20*/  MUFU.EX2 R167, R173 ;  /* 0x000000ad00a77308 */ /* 0x000ea20000000800 */
[C---:B-1----:R-:W-:Y:S01]  /*dc30*/  FADD.FTZ R4, R169.reuse, R4 ;  /* 0x00000004a9047221 */ /* 0x042fe20000010000 */
[----:B------:R-:W-:-:S06]  /*dc40*/  F2FP.BF16.F32.PACK_AB R165, R169, R165 ;  /* 0x000000a5a9a5723e */ /* 0x000fcc00000010ff */
[----:B------:R-:W1:Y:S01]  /*dc50*/  MUFU.EX2 R172, R172 ;  /* 0x000000ac00ac7308 */ /* 0x000e620000000800 */
[----:B---3--:R-:W-:Y:S01]  /*dc60*/  FADD.FTZ R3, R166, R3 ;  /* 0x00000003a6037221 */ /* 0x008fe20000010000 */
[----:B------:R-:W-:-:S03]  /*dc70*/  F2FP.BF16.F32.PACK_AB R166, R177, R166 ;  /* 0x000000a6b1a6723e */ /* 0x000fc600000010ff */
[----:B------:R-:W-:Y:S01]  /*dc80*/  FADD.FTZ R3, R177, R3 ;  /* 0x00000003b1037221 */ /* 0x000fe20000010000 */
[----:B--2---:R-:W-:Y:S01]  /*dc90*/  FADD.FTZ R11, R167, R4 ;  /* 0x00000004a70b7221 */ /* 0x004fe20000010000 */
[----:B-1----:R-:W-:-:S03]  /*dca0*/  F2FP.BF16.F32.PACK_AB R167, R172, R167 ;  /* 0x000000a7aca7723e */ /* 0x002fc600000010ff */
[----:B------:R-:W-:Y:S02]  /*dcb0*/  FADD.FTZ R4, R172, R11 ;  /* 0x0000000bac047221 */ /* 0x000fe40000010000 */
[----:B------:R0:W-:Y:S01]  /*dcc0*/  STSM.16.M88.4 [R23], R164 ;  /* 0x000000a417007844 */ /* 0x0001e20000000200 */
[----:B------:R-:W-:Y:S05]  /*dcd0*/  @!P0 BRA `(.L_x_2415) ;  /* 0x0000000000048947 */ /* 0x000fea0003800000 */
[----:B------:R-:W-:Y:S01]  /*dce0*/  BPT.TRAP 0x1 ;  /* 0x000000040000795c */ /* 0x000fe20000300000 */
.L_x_2415:
[----:B------:R1:W2:Y:S01]  /*dcf0*/  SYNCS.PHASECHK.TRANS64.TRYWAIT P2, [UR27+0x28c50], R7 ;  /* 0x028c5007ff0075a7 */ /* 0x0002a2000804015b */
[----:B------:R-:W-:Y:S05]  /*dd00*/  @!P0 BRA `(.L_x_2416) ;  /* 0x0000000000048947 */ /* 0x000fea0003800000 */
[----:B------:R-:W-:Y:S01]  /*dd10*/  BPT.TRAP 0x1 ;  /* 0x000000040000795c */ /* 0x000fe20000300000 */
.L_x_2416:
[----:B--2---:R-:W-:Y:S05]  /*dd20*/  @P2 BRA `(.L_x_2417) ;  /* 0x0000000000082947 */ /* 0x004fea0003800000 */
[----:B------:R-:W2:Y:S02]  /*dd30*/  SYNCS.PHASECHK.TRANS64.TRYWAIT P2, [UR27+0x28c50], R7 ;  /* 0x028c5007ff0075a7 */ /* 0x000ea4000804015b */
[----:B--2---:R-:W-:Y:S05]  /*dd40*/  @!P2 BRA `(.L_x_2418) ;  /* 0x000000d80040a947 */ /* 0x004fea0003800000 */
.L_x_2417:
[----:B------:R-:W-:Y:S01]  /*dd50*/  ULEA UR11, UR37, UR50, 0xc ;  /* 0x00000032250b7291 */ /* 0x000fe2000f8e603f */
[----:B------:R-:W-:Y:S01]  /*dd60*/  WARPGROUP.ARRIVE ;  /* 0x00000000000079c5 */ /* 0x000fe20000000000 */
[----:B------:R-:W-:Y:S01]  /*dd70*/  UMOV UR7, 0x40000040 ;  /* 0x4000004000077882 */ /* 0x000fe20000000000 */
[----:B------:R-:W-:Y:S01]  /*dd80*/  UISETP.GT.AND UP1, UPT, UR21, UR48, UPT ;  /* 0x000000301500728c */ /* 0x000fe2000bf24270 */
[----:B--2---:R-:W-:Y:S01]  /*dd90*/  @!P1 VIADD R20, R20, 0x28c60 ;  /* 0x00028c6014149836 */ /* 0x004fe20000000000 */
        /* <DEDUP_REMOVED lines=37> */
.L_x_2402:
[----:B------:R-:W0:Y:S01]  /*dff0*/  SHFL.BFLY PT, R0, R3, 0x2, 0x1f ;  /* 0x0c401f0003007f89 */ /* 0x000e2200000e0000 */
[----:B------:R-:W-:Y:S08]  /*e000*/  BAR.ARV 0x8, 0x100 ;  /* 0x0204000000007b1d */ /* 0x000ff00000002000 */
[----:B------:R-:W-:Y:S01]  /*e010*/  BAR.SYNC.DEFER_BLOCKING 0xf, 0x100 ;  /* 0x03c4000000007b1d */ /* 0x000fe20000010000 */
[----:B------:R-:W-:Y:S01]  /*e020*/  ISETP.NE.AND P0, PT, R17, RZ, PT ;  /* 0x000000ff1100720c */ /* 0x000fe20003f05270 */
[----:B------:R-:W-:Y:S01]  /*e030*/  IMAD.U32 R13, RZ, RZ, UR37 ;  /* 0x00000025ff0d7e24 */ /* 0x000fe2000f8e00ff */
[----:B------:R-:W-:Y:S01]  /*e040*/  UIADD3 UR37, UR37, 0x1, URZ ;  /* 0x0000000125257890 */ /* 0x000fe2000fffe03f */
[----:B------:R-:W-:Y:S01]  /*e050*/  IMAD.MOV.U32 R12, RZ, RZ, -0x800000 ;  /* 0xff800000ff0c7424 */ /* 0x000fe200078e00ff */
[----:B------:R-:W-:-:S02]  /*e060*/  UIADD3 UR39, UR39, 0x1, URZ ;  /* 0x0000000127277890 */ /* 0x000fc4000fffe03f */
[----:B------:R-:W-:Y:S01]  /*e070*/  UISETP.NE.AND UP0, UPT, UR37, 0x2, UPT ;  /* 0x000000022500788c */ /* 0x000fe2000bf05270 */
[----:B------:R-:W4:Y:S03]  /*e080*/  SHFL.BFLY PT, R9, R4, 0x2, 0x1f ;  /* 0x0c401f0004097f89 */ /* 0x000f2600000e0000 */
[----:B------:R-:W-:Y:S01]  /*e090*/  USEL UR4, URZ, 0x1, UP0 ;  /* 0x000000013f047887 */ /* 0x000fe20008000000 */
[----:B01----:R-:W-:Y:S01]  /*e0a0*/  FADD.FTZ R7, R0, R3 ;  /* 0x0000000300077221 */ /* 0x003fe20000010000 */
[----:B------:R-:W-:Y:S01]  /*e0b0*/  IMAD.MOV.U32 R3, RZ, RZ, RZ ;  /* 0x000000ffff037224 */ /* 0x000fe200078e00ff */
[----:B------:R-:W-:Y:S02]  /*e0c0*/  USEL UR37, UR37, URZ, UP0 ;  /* 0x0000003f25257287 */ /* 0x000fe40008000000 */
[----:B------:R-:W-:Y:S01]  /*e0d0*/  ULOP3.LUT UR38, UR38, UR4, URZ, 0x3c, !UPT ;  /* 0x0000000426267292 */ /* 0x000fe2000f8e3c3f */
[----:B------:R-:W0:Y:S01]  /*e0e0*/  SHFL.BFLY PT, R0, R7, 0x1, 0x1f ;  /* 0x0c201f0007007f89 */ /* 0x000e2200000e0000 */
[----:B----4-:R-:W-:Y:S01]  /*e0f0*/  FADD.FTZ R9, R9, R4 ;  /* 0x0000000409097221 */ /* 0x010fe20000010000 */
[----:B------:R-:W-:-:S04]  /*e100*/  @!P0 IMAD R4, R13, 0x40, R16 ;  /* 0x000000400d048824 */ /* 0x000fc800078e0210 */
[----:B------:R-:W1:Y:S01]  /*e110*/  SHFL.BFLY PT, R8, R9, 0x1, 0x1f ;  /* 0x0c201f0009087f89 */ /* 0x000e6200000e0000 */
[----:B0-----:R-:W-:Y:S01]  /*e120*/  FADD.FTZ R10, R7, R0 ;  /* 0x00000000070a7221 */ /* 0x001fe20000010000 */
[----:B------:R-:W-:-:S04]  /*e130*/  IMAD.MOV.U32 R0, RZ, RZ, RZ ;  /* 0x000000ffff007224 */ /* 0x000fc800078e00ff */
[----:B------:R-:W-:-:S13]  /*e140*/  FSETP.NE.FTZ.AND P1, PT, R10, RZ, PT ;  /* 0x000000ff0a00720b */ /* 0x000fda0003f35000 */
[----:B------:R-:W0:Y:S01]  /*e150*/  @P1 MUFU.RCP R3, R10 ;  /* 0x0000000a00031308 */ /* 0x000e220000001000 */
[----:B-1----:R-:W-:Y:S01]  /*e160*/  FADD.FTZ R11, R9, R8 ;  /* 0x00000008090b7221 */ /* 0x002fe20000010000 */
[----:B------:R-:W-:Y:S01]  /*e170*/  @!P0 LEA R8, R4, UR46, 0x2 ;  /* 0x0000002e04088c11 */ /* 0x000fe2000f8e10ff */
[----:B------:R-:W-:-:S03]  /*e180*/  IMAD.U32 R9, RZ, RZ, UR10 ;  /* 0x0000000aff097e24 */ /* 0x000fc6000f8e00ff */
[----:B------:R-:W-:Y:S02]  /*e190*/  FSETP.NE.FTZ.AND P2, PT, R11, RZ, PT ;  /* 0x000000ff0b00720b */ /* 0x000fe40003f55000 */
[----:B------:R-:W1:Y:S01]  /*e1a0*/  @P1 MUFU.LG2 R7, R10 ;  /* 0x0000000a00071308 */ /* 0x000e620000000c00 */
[----:B------:R-:W-:Y:S01]  /*e1b0*/  @P1 FMUL.FTZ R9, R9, 0.69314718246459960938 ;  /* 0x3f31721809091820 */ /* 0x000fe20000410000 */
[----:B0-----:R-:W-:Y:S01]  /*e1c0*/  @!P0 STS [R8+0x28800], R3 ;  /* 0x0288000308008388 */ /* 0x001fe20000000800 */
[-C--:B------:R-:W-:Y:S01]  /*e1d0*/  FMUL.FTZ R24, R24, R3.reuse ;  /* 0x0000000318187220 */ /* 0x080fe20000410000 */
[----:B------:R-:W-:-:S07]  /*e1e0*/  FMUL.FTZ R25, R25, R3 ;  /* 0x0000000319197220 */ /* 0x000fce0000410000 */
[----:B------:R-:W0:Y:S01]  /*e1f0*/  @P2 MUFU.RCP R0, R11 ;  /* 0x0000000b00002308 */ /* 0x000e220000001000 */
[-C--:B------:R-:W-:Y:S01]  /*e200*/  FMUL.FTZ R28, R28, R3.reuse ;  /* 0x000000031c1c7220 */ /* 0x080fe20000410000 */
[-C--:B------:R-:W-:Y:S01]  /*e210*/  FMUL.FTZ R29, R29, R3.reuse ;  /* 0x000000031d1d7220 */ /* 0x080fe20000410000 */
[-C--:B------:R-:W-:Y:S01]  /*e220*/  FMUL.FTZ R32, R32, R3.reuse ;  /* 0x0000000320207220 */ /* 0x080fe20000410000 */
[-C--:B------:R-:W-:Y:S01]  /*e230*/  FMUL.FTZ R33, R33, R3.reuse ;  /* 0x0000000321217220 */ /* 0x080fe20000410000 */
[----:B-1----:R-:W-:Y:S01]  /*e240*/  @P1 FMUL.FTZ R7, R7, 0.69314718246459960938 ;  /* 0x3f31721807071820 */ /* 0x002fe20000410000 */
[-C--:B------:R-:W-:Y:S01]  /*e250*/  FMUL.FTZ R36, R36, R3.reuse ;  /* 0x0000000324247220 */ /* 0x080fe20000410000 */
[-C--:B------:R-:W-:Y:S01]  /*e260*/  FMUL.FTZ R37, R37, R3.reuse ;  /* 0x0000000325257220 */ /* 0x080fe20000410000 */
        /* <DEDUP_REMOVED lines=130> */
.L_x_2334:
[----:B------:R-:W0:Y:S08]  /*ea90*/  S2UR UR4, SR_CgaCtaId ;  /* 0x00000000000479c3 */ /* 0x000e300000008800 */
[----:B------:R-:W-:Y:S01]  /*eaa0*/  BAR.SYNC.DEFER_BLOCKING 0x5, 0x180 ;  /* 0x0146000000007b1d */ /* 0x000fe20000010000 */
[----:B------:R-:W-:-:S05]  /*eab0*/  USHF.R.U32.HI UR9, URZ, 0x10, UR45 ;  /* 0x000000103f097899 */ /* 0x000fca000801162d */
        /* <DEDUP_REMOVED lines=9> */
[----:B------:R-:W3:Y:S01]  /*eb50*/  LDL R0, [R1+0x44] ;  /* 0x0000440001007983 */ /* 0x000ee20000100800 */
[----:B------:R-:W0:Y:S01]  /*eb60*/  S2UR UR4, SR_SWINHI ;  /* 0x00000000000479c3 */ /* 0x000e220000002f00 */
[----:B------:R-:W-:Y:S01]  /*eb70*/  F2FP.BF16.F32.PACK_AB R4, R25, R24 ;  /* 0x000000181904723e */ /* 0x000fe200000010ff */
[----:B------:R-:W-:Y:S01]  /*eb80*/  ULDC.64 UR14, c[0x0][0xc00] ;  /* 0x00030000000e7ab9 */ /* 0x000fe20000000a00 */
[----:B------:R-:W-:Y:S01]  /*eb90*/  F2FP.BF16.F32.PACK_AB R5, R27, R26 ;  /* 0x0000001a1b05723e */ /* 0x000fe200000010ff */
[----:B------:R-:W-:Y:S01]  /*eba0*/  ULDC.64 UR12, c[0x0][0xc00] ;  /* 0x00030000000c7ab9 */ /* 0x000fe20000000a00 */
[----:B------:R-:W-:Y:S01]  /*ebb0*/  F2FP.BF16.F32.PACK_AB R8, R33, R32 ;  /* 0x000000202108723e */ /* 0x000fe200000010ff */
[----:B------:R-:W-:Y:S01]  /*ebc0*/  UIMAD.WIDE UR12, UR43, 0x4, UR12 ;  /* 0x000000042b0c78a5 */ /* 0x000fe2000f8e020c */
[----:B------:R-:W-:Y:S02]  /*ebd0*/  F2FP.BF16.F32.PACK_AB R10, R37, R36 ;  /* 0x00000024250a723e */ /* 0x000fe400000010ff */
[----:B------:R-:W-:Y:S01]  /*ebe0*/  F2FP.BF16.F32.PACK_AB R11, R39, R38 ;  /* 0x00000026270b723e */ /* 0x000fe200000010ff */
[----:B------:R-:W-:Y:S01]  /*ebf0*/  UMOV UR10, UR46 ;  /* 0x0000002e000a7c82 */ /* 0x000fe20008000000 */
[----:B0-----:R-:W-:Y:S01]  /*ec00*/  UMOV UR11, UR4 ;  /* 0x00000004000b7c82 */ /* 0x001fe20008000000 */
[----:B------:R-:W-:Y:S01]  /*ec10*/  ULDC UR4, c[0x0][0xad4] ;  /* 0x0002b50000047ab9 */ /* 0x000fe20000000800 */
[----:B------:R-:W-:-:S02]  /*ec20*/  IMAD.U32 R14, RZ, RZ, UR10 ;  /* 0x0000000aff0e7e24 */ /* 0x000fc4000f8e00ff */
[----:B------:R-:W-:Y:S01]  /*ec30*/  IMAD.U32 R15, RZ, RZ, UR11 ;  /* 0x0000000bff0f7e24 */ /* 0x000fe2000f8e00ff */
[----:B------:R-:W-:Y:S02]  /*ec40*/  ULDC.64 UR10, c[0x0][0xc08] ;  /* 0x00030200000a7ab9 */ /* 0x000fe40000000a00 */
[----:B------:R-:W-:-:S04]  /*ec50*/  UISETP.NE.U32.AND UP0, UPT, UR10, URZ, UPT ;  /* 0x0000003f0a00728c */ /* 0x000fc8000bf05070 */
[----:B------:R-:W-:-:S11]  /*ec60*/  UISETP.NE.AND.EX UP0, UPT, UR11, URZ, UPT, UP0 ;  /* 0x0000003f0b00728c */ /* 0x000fd6000bf05300 */
[----:B------:R-:W-:Y:S02]  /*ec70*/  @UP0 ULDC.64 UR10, c[0x0][0xc08] ;  /* 0x00030200000a0ab9 */ /* 0x000fe40000000a00 */
[----:B------:R-:W-:Y:S01]  /*ec80*/  @UP0 UIMAD.WIDE UR10, UR43, 0x4, UR10 ;  /* 0x000000042b0a08a5 */ /* 0x000fe2000f8e020a */
[----:B------:R-:W-:Y:S01]  /*ec90*/  BAR.SYNC.DEFER_BLOCKING 0x1, 0x100 ;  /* 0x0044000000007b1d */ /* 0x000fe20000010000 */
[----:B---3--:R-:W-:-:S03]  /*eca0*/  IMAD.WIDE R20, R0, 0x2, R14 ;  /* 0x0000000200147825 */ /* 0x008fc600078e020e */
        /* <DEDUP_REMOVED lines=11> */
[--C-:B0-----:R-:W-:Y:S01]  /*ed60*/  IMAD.X R5, RZ, RZ, R21.reuse, P0 ;  /* 0x000000ffff057224 */ /* 0x101fe200000e0615 */
[----:B------:R-:W-:Y:S02]  /*ed70*/  LOP3.LUT R4, R0, R9, RZ, 0x3c, !PT ;  /* 0x0000000900047212 */ /* 0x000fe400078e3cff */
[----:B------:R-:W-:Y:S02]  /*ed80*/  IADD3 R153, P0, R20, 0x40, RZ ;  /* 0x0000004014997810 */ /* 0x000fe40007f1e0ff */
[----:B------:R-:W-:Y:S02]  /*ed90*/  MOV R0, R4 ;  /* 0x0000000400007202 */ /* 0x000fe40000000f00 */
[----:B------:R-:W-:Y:S01]  /*eda0*/  LOP3.LUT R4, R153, 0x380, RZ, 0xc0, !PT ;  /* 0x0000038099047812 */ /* 0x000fe200078ec0ff */
[----:B------:R-:W-:Y:S01]  /*edb0*/  IMAD.X R7, RZ, RZ, R21, P0 ;  /* 0x000000ffff077224 */ /* 0x000fe200000e0615 */
[----:B------:R-:W-:-:S02]  /*edc0*/  F2FP.BF16.F32.PACK_AB R9, R35, R34 ;  /* 0x000000222309723e */ /* 0x000fc400000010ff */
[----:B------:R-:W-:Y:S02]  /*edd0*/  SHF.R.U64 R4, R4, 0x3, RZ ;  /* 0x0000000304047819 */ /* 0x000fe400000012ff */
[----:B------:R-:W-:Y:S01]  /*ede0*/  F2FP.BF16.F32.PACK_AB R5, R43, R42 ;  /* 0x0000002a2b05723e */ /* 0x000fe200000010ff */
[----:B------:R0:W-:Y:S01]  /*edf0*/  STSM.16.M88.4 [R0], R8 ;  /* 0x0000000800007844 */ /* 0x0001e20000000200 */
[----:B------:R-:W-:Y:S02]  /*ee00*/  LOP3.LUT R6, R4, R153, RZ, 0x3c, !PT ;  /* 0x0000009904067212 */ /* 0x000fe400078e3cff */
[----:B------:R-:W-:Y:S02]  /*ee10*/  IADD3 R153, P0, R20, 0x60, RZ ;  /* 0x0000006014997810 */ /* 0x000fe40007f1e0ff */
[----:B------:R-:W-:Y:S02]  /*ee20*/  MOV R13, R6 ;  /* 0x00000006000d7202 */ /* 0x000fe40000000f00 */
[----:B------:R-:W-:-:S02]  /*ee30*/  F2FP.BF16.F32.PACK_AB R4, R41, R40 ;  /* 0x000000282904723e */ /* 0x000fc400000010ff */
[----:B------:R-:W-:Y:S02]  /*ee40*/  F2FP.BF16.F32.PACK_AB R6, R45, R44 ;  /* 0x0000002c2d06723e */ /* 0x000fe400000010ff */
[----:B------:R-:W-:Y:S02]  /*ee50*/  F2FP.BF16.F32.PACK_AB R7, R47, R46 ;  /* 0x0000002e2f07723e */ /* 0x000fe400000010ff */
[----:B0-----:R-:W-:-:S03]  /*ee60*/  LOP3.LUT R0, R153, 0x380, RZ, 0xc0, !PT ;  /* 0x0000038099007812 */ /* 0x001fc600078ec0ff */
[----:B------:R0:W-:Y:S01]  /*ee70*/  STSM.16.M88.4 [R13], R4 ;  /* 0x000000040d007844 */ /* 0x0001e20000000200 */
[----:B------:R-:W-:Y:S02]  /*ee80*/  F2FP.BF16.F32.PACK_AB R8, R49, R48 ;  /* 0x000000303108723e */ /* 0x000fe400000010ff */
[----:B------:R-:W-:Y:S02]  /*ee90*/  SHF.R.U64 R0, R0, 0x3, RZ ;  /* 0x0000000300007819 */ /* 0x000fe400000012ff */
[----:B------:R-:W-:Y:S02]  /*eea0*/  F2FP.BF16.F32.PACK_AB R9, R51, R50 ;  /* 0x000000323309723e */ /* 0x000fe400000010ff */
[----:B------:R-:W-:Y:S02]  /*eeb0*/  F2FP.BF16.F32.PACK_AB R10, R53, R52 ;  /* 0x00000034350a723e */ /* 0x000fe400000010ff */
[----:B------:R-:W-:Y:S01]  /*eec0*/  F2FP.BF16.F32.PACK_AB R11, R55, R54 ;  /* 0x00000036370b723e */ /* 0x000fe200000010ff */
[----:B0-----:R-:W-:Y:S01]  /*eed0*/  IMAD.X R5, RZ, RZ, R21, P0 ;  /* 0x000000ffff057224 */ /* 0x001fe200000e0615 */
[----:B------:R-:W-:-:S02]  /*eee0*/  LOP3.LUT R4, R0, R153, RZ, 0x3c, !PT ;  /* 0x0000009900047212 */ /* 0x000fc400078e3cff */
[----:B------:R-:W-:Y:S02]  /*eef0*/  IADD3 R153, P0, R20, 0x2000, RZ ;  /* 0x0000200014997810 */ /* 0x000fe40007f1e0ff */
[----:B------:R-:W-:Y:S02]  /*ef00*/  MOV R0, R4 ;  /* 0x0000000400007202 */ /* 0x000fe40000000f00 */
[----:B------:R-:W-:Y:S01]  /*ef10*/  LOP3.LUT R4, R153, 0x380, RZ, 0xc0, !PT ;  /* 0x0000038099047812 */ /* 0x000fe200078ec0ff */
[----:B------:R-:W-:Y:S01]  /*ef20*/  IMAD.X R7, RZ, RZ, R21, P0 ;  /* 0x000000ffff077224 */ /* 0x000fe200000e0615 */
[----:B------:R-:W-:Y:S01]  /*ef30*/  F2FP.BF16.F32.PACK_AB R5, R59, R58 ;  /* 0x0000003a3b05723e */ /* 0x000fe200000010ff */
[----:B------:R0:W-:Y:S01]  /*ef40*/  STSM.16.M88.4 [R0], R8 ;  /* 0x0000000800007844 */ /* 0x0001e20000000200 */
[----:B------:R-:W-:-:S04]  /*ef50*/  SHF.R.U64 R4, R4, 0x3, RZ ;  /* 0x0000000304047819 */ /* 0x000fc800000012ff */
[----:B------:R-:W-:Y:S02]  /*ef60*/  LOP3.LUT R6, R4, R153, RZ, 0x3c, !PT ;  /* 0x0000009904067212 */ /* 0x000fe400078e3cff */
[----:B------:R-:W-:Y:S02]  /*ef70*/  IADD3 R153, P0, R20, 0x2020, RZ ;  /* 0x0000202014997810 */ /* 0x000fe40007f1e0ff */
[----:B------:R-:W-:Y:S02]  /*ef80*/  MOV R13, R6 ;  /* 0x00000006000d7202 */ /* 0x000fe40000000f00 */
[----:B------:R-:W-:Y:S02]  /*ef90*/  F2FP.BF16.F32.PACK_AB R4, R57, R56 ;  /* 0x000000383904723e */ /* 0x000fe400000010ff */
[----:B------:R-:W-:Y:S02]  /*efa0*/  F2FP.BF16.F32.PACK_AB R6, R61, R60 ;  /* 0x0000003c3d06723e */ /* 0x000fe400000010ff */
[----:B------:R-:W-:-:S02]  /*efb0*/  F2FP.BF16.F32.PACK_AB R7, R63, R62 ;  /* 0x0000003e3f07723e */ /* 0x000fc400000010ff */
[----:B0-----:R-:W-:Y:S02]  /*efc0*/  LOP3.LUT R0, R153, 0x380, RZ, 0xc0, !PT ;  /* 0x0000038099007812 */ /* 0x001fe400078ec0ff */
[----:B------:R-:W-:Y:S01]  /*efd0*/  F2FP.BF16.F32.PACK_AB R8, R65, R64 ;  /* 0x000000404108723e */ /* 0x000fe200000010ff */
[----:B------:R0:W-:Y:S01]  /*efe0*/  STSM.16.M88.4 [R13], R4 ;  /* 0x000000040d007844 */ /* 0x0001e20000000200 */
        /* <DEDUP_REMOVED lines=94> */
[C---:B------:R-:W-:Y:S02]  /*f5d0*/  IADD3 R153, P1, R20.reuse, 0x6040, RZ ;  /* 0x0000604014997810 */ /* 0x040fe40007f3e0ff */
[----:B------:R-:W-:Y:S02]  /*f5e0*/  IADD3 R7, P0, R20, 0x6060, RZ ;  /* 0x0000606014077810 */ /* 0x000fe40007f1e0ff */
[----:B------:R-:W-:Y:S01]  /*f5f0*/  MOV R0, R4 ;  /* 0x0000000400007202 */ /* 0x000fe20000000f00 */
[--C-:B------:R-:W-:Y:S01]  /*f600*/  IMAD.X R5, RZ, RZ, R21.reuse, P1 ;  /* 0x000000ffff057224 */ /* 0x100fe200008e0615 */
[----:B------:R-:W-:Y:S01]  /*f610*/  LOP3.LUT R4, R153, 0x380, RZ, 0xc0, !PT ;  /* 0x0000038099047812 */ /* 0x000fe200078ec0ff */
[----:B------:R-:W-:Y:S01]  /*f620*/  IMAD.X R21, RZ, RZ, R21, P0 ;  /* 0x000000ffff157224 */ /* 0x000fe200000e0615 */
[----:B------:R-:W-:Y:S01]  /*f630*/  LOP3.LUT R6, R7, 0x380, RZ, 0xc0, !PT ;  /* 0x0000038007067812 */ /* 0x000fe200078ec0ff */
[----:B------:R0:W-:Y:S01]  /*f640*/  STSM.16.M88.4 [R0], R8 ;  /* 0x0000000800007844 */ /* 0x0001e20000000200 */
[----:B------:R-:W-:-:S02]  /*f650*/  SHF.R.U64 R4, R4, 0x3, RZ ;  /* 0x0000000304047819 */ /* 0x000fc400000012ff */
[----:B------:R-:W-:Y:S02]  /*f660*/  SHF.R.U64 R6, R6, 0x3, RZ ;  /* 0x0000000306067819 */ /* 0x000fe400000012ff */
[----:B------:R-:W-:Y:S02]  /*f670*/  LOP3.LUT R4, R4, R153, RZ, 0x3c, !PT ;  /* 0x0000009904047212 */ /* 0x000fe400078e3cff */
[----:B------:R-:W-:Y:S02]  /*f680*/  LOP3.LUT R20, R6, R7, RZ, 0x3c, !PT ;  /* 0x0000000706147212 */ /* 0x000fe400078e3cff */
[----:B------:R-:W-:Y:S02]  /*f690*/  F2FP.BF16.F32.PACK_AB R6, R141, R140 ;  /* 0x0000008c8d06723e */ /* 0x000fe400000010ff */
[----:B------:R-:W-:Y:S02]  /*f6a0*/  F2FP.BF16.F32.PACK_AB R7, R143, R142 ;  /* 0x0000008e8f07723e */ /* 0x000fe400000010ff */
[----:B------:R-:W-:-:S02]  /*f6b0*/  MOV R20, R20 ;  /* 0x0000001400147202 */ /* 0x000fc40000000f00 */
[----:B------:R-:W-:Y:S02]  /*f6c0*/  PLOP3.LUT P1, PT, PT, PT, UP0, 0x80, 0x0 ;  /* 0x000000000000781c */ /* 0x000fe40003f2f008 */
[----:B0-----:R-:W-:Y:S02]  /*f6d0*/  MOV R0, R4 ;  /* 0x0000000400007202 */ /* 0x001fe40000000f00 */
[----:B------:R-:W-:Y:S02]  /*f6e0*/  F2FP.BF16.F32.PACK_AB R4, R137, R136 ;  /* 0x000000888904723e */ /* 0x000fe400000010ff */
[----:B------:R-:W-:Y:S02]  /*f6f0*/  F2FP.BF16.F32.PACK_AB R5, R139, R138 ;  /* 0x0000008a8b05723e */ /* 0x000fe400000010ff */
[----:B------:R-:W-:Y:S02]  /*f700*/  F2FP.BF16.F32.PACK_AB R8, R145, R144 ;  /* 0x000000909108723e */ /* 0x000fe400000010ff */
[----:B------:R-:W-:Y:S01]  /*f710*/  F2FP.BF16.F32.PACK_AB R9, R147, R146 ;  /* 0x000000929309723e */ /* 0x000fe200000010ff */
[----:B------:R0:W-:Y:S01]  /*f720*/  STSM.16.M88.4 [R0], R4 ;  /* 0x0000000400007844 */ /* 0x0001e20000000200 */
[----:B------:R-:W-:-:S02]  /*f730*/  F2FP.BF16.F32.PACK_AB R10, R149, R148 ;  /* 0x00000094950a723e */ /* 0x000fc400000010ff */
[----:B------:R-:W-:Y:S02]  /*f740*/  F2FP.BF16.F32.PACK_AB R11, R151, R150 ;  /* 0x00000096970b723e */ /* 0x000fe400000010ff */
[----:B------:R-:W-:-:S03]  /*f750*/  ISETP.NE.U32.AND P0, PT, RZ, UR14, PT ;  /* 0x0000000eff007c0c */ /* 0x000fc6000bf05070 */
[----:B------:R1:W-:Y:S01]  /*f760*/  STSM.16.M88.4 [R20], R8 ;  /* 0x0000000814007844 */ /* 0x0003e20000000200 */
[----:B------:R-:W-:Y:S01]  /*f770*/  BAR.SYNC.DEFER_BLOCKING 0x1, 0x100 ;  /* 0x0044000000007b1d */ /* 0x000fe20000010000 */
[----:B------:R-:W-:Y:S01]  /*f780*/  ISETP.NE.AND.EX P0, PT, RZ, UR15, PT, P0 ;  /* 0x0000000fff007c0c */ /* 0x000fe2000bf05300 */
[----:B0-----:R-:W-:Y:S02]  /*f790*/  IMAD.U32 R4, RZ, RZ, UR10 ;  /* 0x0000000aff047e24 */ /* 0x001fe4000f8e00ff */
[----:B------:R-:W-:-:S05]  /*f7a0*/  IMAD.U32 R5, RZ, RZ, UR11 ;  /* 0x0000000bff057e24 */ /* 0x000fca000f8e00ff */
[----:B------:R0:W3:Y:S02]  /*f7b0*/  @P1 LDG.E R6, desc[UR40][R4.64] ;  /* 0x0000002804061981 */ /* 0x0000e4000c1e1900 */
[----:B0-----:R-:W-:Y:S02]  /*f7c0*/  IMAD.U32 R4, RZ, RZ, UR12 ;  /* 0x0000000cff047e24 */ /* 0x001fe4000f8e00ff */
[----:B------:R-:W-:-:S05]  /*f7d0*/  IMAD.U32 R5, RZ, RZ, UR13 ;  /* 0x0000000dff057e24 */ /* 0x000fca000f8e00ff */
[----:B------:R1:W5:Y:S01]  /*f7e0*/  @P0 LDG.E R0, desc[UR40][R4.64] ;  /* 0x0000002804000981 */ /* 0x000362000c1e1900 */
[----:B------:R-:W-:Y:S01]  /*f7f0*/  UISETP.NE.AND UP0, UPT, UR9, URZ, UPT ;  /* 0x0000003f0900728c */ /* 0x000fe2000bf05270 */
[----:B------:R-:W-:Y:S01]  /*f800*/  ULDC UR8, c[0x0][0xa88] ;  /* 0x0002a20000087ab9 */ /* 0x000fe20000000800 */
[----:B------:R-:W-:Y:S02]  /*f810*/  ULOP3.LUT UR45, UR45, 0xff, URZ, 0xc0, !UPT ;  /* 0x000000ff2d2d7892 */ /* 0x000fe4000f8ec03f */
[----:B------:R-:W-:Y:S01]  /*f820*/  USEL UR10, UR9, UR4, UP0 ;  /* 0x00000004090a7287 */ /* 0x000fe20008000000 */
[----:B---3--:R-:W-:Y:S01]  /*f830*/  @P1 R2UR UR8, R6 ;  /* 0x00000000060812ca */ /* 0x008fe200000e0000 */
[----:B-1----:R-:W-:-:S14]  /*f840*/  @P1 BRA `(.L_x_2422) ;  /* 0x0000000000281947 */ /* 0x002fdc0003800000 */
[----:B------:R-:W-:Y:S05]  /*f850*/  @!P0 BRA `(.L_x_2422) ;  /* 0x0000000000248947 */ /* 0x000fea0003800000 */
[----:B------:R-:W-:Y:S02]  /*f860*/  IMAD.U32 R4, RZ, RZ, UR12 ;  /* 0x0000000cff047e24 */ /* 0x000fe4000f8e00ff */
[----:B------:R-:W-:Y:S02]  /*f870*/  IMAD.U32 R6, RZ, RZ, UR12 ;  /* 0x0000000cff067e24 */ /* 0x000fe4000f8e00ff */
[----:B------:R-:W-:Y:S02]  /*f880*/  IMAD.U32 R5, RZ, RZ, UR13 ;  /* 0x0000000dff057e24 */ /* 0x000fe4000f8e00ff */
[----:B------:R-:W-:-:S03]  /*f890*/  IMAD.U32 R7, RZ, RZ, UR13 ;  /* 0x0000000dff077e24 */ /* 0x000fc6000f8e00ff */
[----:B------:R-:W3:Y:S04]  /*f8a0*/  LDG.E R4, desc[UR40][R4.64] ;  /* 0x0000002804047981 */ /* 0x000ee8000c1e1900 */
[----:B------:R-:W4:Y:S01]  /*f8b0*/  LDG.E R6, desc[UR40][R6.64+0x4] ;  /* 0x0000042806067981 */ /* 0x000f22000c1e1900 */
[----:B---3--:R-:W-:Y:S02]  /*f8c0*/  R2UR UR4, R4 ;  /* 0x00000000040472ca */ /* 0x008fe400000e0000 */
[----:B----4-:R-:W-:-:S13]  /*f8d0*/  R2UR UR8, R6 ;  /* 0x00000000060872ca */ /* 0x010fda00000e0000 */
[----:B------:R-:W-:-:S12]  /*f8e0*/  UIADD3 UR8, -UR4, UR8, URZ ;  /* 0x0000000804087290 */ /* 0x000fd8000fffe13f */
.L_x_2422:
        /* <DEDUP_REMOVED lines=11> */
[----:B------:R-:W3:Y:S01]  /*f9a0*/  LDL R11, [R1+0x40] ;  /* 0x00004000010b7983 */ /* 0x000ee20000100800 */
[----:B------:R-:W0:Y:S01]  /*f9b0*/  LDC R0, c[0x0][0xbe8] ;  /* 0x0002fa00ff007b82 */ /* 0x000e220000000800 */
[----:B------:R-:W-:Y:S01]  /*f9c0*/  UISETP.GT.AND UP1, UPT, UR10, 0x1, UPT ;  /* 0x000000010a00788c */ /* 0x000fe2000bf24270 */
[----:B------:R-:W-:Y:S01]  /*f9d0*/  VIADD R9, R186, UR42 ;  /* 0x0000002aba097c36 */ /* 0x000fe20008000000 */
[----:B------:R-:W-:Y:S01]  /*f9e0*/  UMOV UR20, 0x9b8 ;  /* 0x000009b800147882 */ /* 0x000fe20000000000 */
[----:B------:R-:W-:Y:S01]  /*f9f0*/  UISETP.NE.U32.AND UP0, UPT, UR14, URZ, UPT ;  /* 0x0000003f0e00728c */ /* 0x000fe2000bf05070 */
[----:B------:R-:W-:Y:S01]  /*fa00*/  VIADD R20, R16, UR42 ;  /* 0x0000002a10147c36 */ /* 0x000fe20008000000 */
[----:B------:R-:W-:Y:S01]  /*fa10*/  USEL UR20, UR20, 0x978, UP1 ;  /* 0x0000097814147887 */ /* 0x000fe20008800000 */
[----:B------:R-:W-:Y:S01]  /*fa20*/  IMAD.MOV.U32 R5, RZ, RZ, R9 ;  /* 0x000000ffff057224 */ /* 0x000fe200078e0009 */
[----:B------:R-:W-:Y:S02]  /*fa30*/  UISETP.NE.AND.EX UP0, UPT, UR15, URZ, UPT, UP0 ;  /* 0x0000003f0f00728c */ /* 0x000fe4000bf05300 */
[----:B------:R-:W-:-:S02]  /*fa40*/  USEL UR16, UR45, URZ, UP1 ;  /* 0x0000003f2d107287 */ /* 0x000fc40008800000 */
[----:B------:R-:W-:Y:S02]  /*fa50*/  USEL UR18, UR43, URZ, !UP0 ;  /* 0x0000003f2b127287 */ /* 0x000fe4000c000000 */
[----:B------:R-:W-:-:S04]  /*fa60*/  USHF.R.S32.HI UR17, URZ, 0x1f, UR43 ;  /* 0x0000001f3f117899 */ /* 0x000fc8000801142b */
[----:B------:R-:W-:Y:S01]  /*fa70*/  ULDC.64 UR14, c[0x0][UR20+0x228] ;  /* 0x00008a00140e7abb */ /* 0x000fe20008000a00 */
[----:B------:R-:W-:Y:S01]  /*fa80*/  ULDC.64 UR10, c[0x0][UR20+0x220] ;  /* 0x00008800140a7abb */ /* 0x000fe20008000a00 */
[----:B------:R-:W-:Y:S02]  /*fa90*/  UIMAD.WIDE.U32 UR22, UR14, UR16, URZ ;  /* 0x000000100e1672a5 */ /* 0x000fe4000f8e003f */
[----:B------:R-:W-:Y:S01]  /*faa0*/  UIMAD UR21, UR15, UR16, URZ ;  /* 0x000000100f1572a4 */ /* 0x000fe2000f8e023f */
[----:B0-----:R-:W-:Y:S01]  /*fab0*/  ISETP.NE.AND P0, PT, R0, 0x1, PT ;  /* 0x000000010000780c */ /* 0x001fe20003f05270 */
[----:B------:R-:W-:Y:S01]  /*fac0*/  UIMAD.WIDE.U32 UR14, UR10, UR18, URZ ;  /* 0x000000120a0e72a5 */ /* 0x000fe2000f8e003f */
[----:B------:R-:W-:Y:S01]  /*fad0*/  ULDC.64 UR12, c[0x0][UR20+0x218] ;  /* 0x00008600140c7abb */ /* 0x000fe20008000a00 */
[----:B------:R-:W-:Y:S02]  /*fae0*/  USEL UR19, UR17, URZ, !UP0 ;  /* 0x0000003f11137287 */ /* 0x000fe4000c000000 */
[----:B------:R-:W-:-:S02]  /*faf0*/  UIMAD UR18, UR11, UR18, URZ ;  /* 0x000000120b1272a4 */ /* 0x000fc4000f8e023f */
[----:B------:R-:W-:Y:S02]  /*fb00*/  UIMAD.WIDE.U32 UR16, UR12, UR44, URZ ;  /* 0x0000002c0c1072a5 */ /* 0x000fe4000f8e003f */
[----:B------:R-:W-:Y:S02]  /*fb10*/  UIMAD UR12, UR13, UR44, URZ ;  /* 0x0000002c0d0c72a4 */ /* 0x000fe4000f8e023f */
[----:B------:R-:W-:Y:S02]  /*fb20*/  UIMAD UR18, UR10, UR19, UR18 ;  /* 0x000000130a1272a4 */ /* 0x000fe4000f8e0212 */
[----:B------:R-:W0:Y:S01]  /*fb30*/  @P0 LDC R4, c[0x0][0xbec] ;  /* 0x0002fb00ff040b82 */ /* 0x000e220000000800 */
[----:B------:R-:W-:Y:S02]  /*fb40*/  UIADD3 UR21, UR23, UR21, URZ ;  /* 0x0000001517157290 */ /* 0x000fe4000fffe03f */
[----:B------:R-:W-:Y:S02]  /*fb50*/  UIADD3 UR10, UR17, UR12, URZ ;  /* 0x0000000c110a7290 */ /* 0x000fe4000fffe03f */
[----:B------:R-:W-:-:S02]  /*fb60*/  UIADD3 UR16, UP0, UP2, UR14, UR16, UR4 ;  /* 0x000000100e107290 */ /* 0x000fc4000fa1e004 */
[----:B------:R-:W-:Y:S01]  /*fb70*/  UIADD3 UR12, UR15, UR18, URZ ;  /* 0x000000120f0c7290 */ /* 0x000fe2000fffe03f */
[----:B------:R-:W1:Y:S01]  /*fb80*/  @P0 LDC R7, c[0x0][0xbf0] ;  /* 0x0002fc00ff070b82 */ /* 0x000e620000000800 */
[----:B------:R-:W-:Y:S02]  /*fb90*/  IMAD.U32 R6, RZ, RZ, UR21 ;  /* 0x00000015ff067e24 */ /* 0x000fe4000f8e00ff */
[----:B------:R-:W-:-:S03]  /*fba0*/  UIADD3.X UR12, UR12, UR10, UR24, UP0, UP2 ;  /* 0x0000000a0c0c7290 */ /* 0x000fc600087e4418 */
[----:B------:R-:W-:Y:S01]  /*fbb0*/  ULDC.64 UR10, c[0x0][UR20+0x210] ;  /* 0x00008400140a7abb */ /* 0x000fe20008000a00 */
[----:B0-----:R-:W-:-:S05]  /*fbc0*/  @P0 IMAD.HI.U32 R4, R9, R4, RZ ;  /* 0x0000000409040227 */ /* 0x001fca00078e00ff */
[----:B-1----:R-:W-:Y:S01]  /*fbd0*/  @P0 SHF.R.U32.HI R5, RZ, R7, R4 ;  /* 0x00000007ff050219 */ /* 0x002fe20000011604 */
[----:B------:R-:W-:-:S04]  /*fbe0*/  IMAD.U32 R4, RZ, RZ, UR22 ;  /* 0x00000016ff047e24 */ /* 0x000fc8000f8e00ff */
[--C-:B------:R-:W-:Y:S01]  /*fbf0*/  IMAD.MOV R7, RZ, RZ, -R5.reuse ;  /* 0x000000ffff077224 */ /* 0x100fe200078e0a05 */
[----:B------:R-:W-:Y:S02]  /*fc00*/  IADD3 R4, P0, P2, R5, UR16, R4 ;  /* 0x0000001005047c10 */ /* 0x000fe4000fa1e004 */
[----:B------:R-:W-:Y:S01]  /*fc10*/  SHF.R.S32.HI R5, RZ, 0x1f, R5 ;  /* 0x0000001fff057819 */ /* 0x000fe20000011405 */
[----:B------:R-:W-:-:S03]  /*fc20*/  IMAD R7, R0, R7, R9 ;  /* 0x0000000700077224 */ /* 0x000fc600078e0209 */
        /* <DEDUP_REMOVED lines=9> */
[----:B------:R-:W-:Y:S02]  /*fcc0*/  IMAD.IADD R5, R5, 0x1, R9 ;  /* 0x0000000105057824 */ /* 0x000fe400078e0209 */
[----:B------:R-:W-:Y:S03]  /*fcd0*/  SHFL.IDX PT, R6, R8, 0x1, 0x1c1f ;  /* 0x003c1f0008067f89 */ /* 0x000fe600000e0000 */
[----:B------:R-:W-:Y:S02]  /*fce0*/  LEA.HI.X R10, R4, UR13, R5, 0x2, P0 ;  /* 0x0000000d040a7c11 */ /* 0x000fe400080f1405 */
[----:B------:R-:W-:Y:S04]  /*fcf0*/  SHFL.IDX PT, R4, R8, RZ, 0x1c1f ;  /* 0x001c1fff08047589 */ /* 0x000fe800000e0000 */
[----:B------:R-:W0:Y:S04]  /*fd00*/  SHFL.IDX PT, R5, R10, RZ, 0x1c1f ;  /* 0x001c1fff0a057589 */ /* 0x000e2800000e0000 */
[----:B------:R-:W1:Y:S01]  /*fd10*/  SHFL.IDX PT, R7, R10, 0x1, 0x1c1f ;  /* 0x003c1f000a077f89 */ /* 0x000e6200000e0000 */
[----:B---3--:R-:W-:-:S02]  /*fd20*/  IMAD.MOV R9, RZ, RZ, -R11 ;  /* 0x000000ffff097224 */ /* 0x008fc400078e0a0b */
[----:B------:R-:W-:Y:S02]  /*fd30*/  IMAD R11, R0, UR8, RZ ;  /* 0x00000008000b7c24 */ /* 0x000fe4000f8e02ff */
[----:B------:R-:W-:Y:S01]  /*fd40*/  VIADD R0, R20, 0x8 ;  /* 0x0000000814007836 */ /* 0x000fe20000000000 */
[----:B------:R-:W-:-:S04]  /*fd50*/  ISETP.NE.AND P0, PT, R2, R9, PT ;  /* 0x000000090200720c */ /* 0x000fc80003f05270 */
[-C--:B------:R-:W-:Y:S02]  /*fd60*/  ISETP.GE.OR P2, PT, R20, R11.reuse, P0 ;  /* 0x0000000b1400720c */ /* 0x080fe40000746670 */
[----:B------:R-:W-:-:S11]  /*fd70*/  ISETP.GE.OR P0, PT, R0, R11, P0 ;  /* 0x0000000b0000720c */ /* 0x000fd60000706670 */
[----:B0-----:R0:W-:Y:S04]  /*fd80*/  @!P2 ST.E desc[UR40][R4.64], R3 ;  /* 0x000000030400a985 */ /* 0x0011e8000c101928 */
[----:B-1----:R0:W-:Y:S02]  /*fd90*/  @!P0 ST.E desc[UR40][R6.64], R12 ;  /* 0x0000000c06008985 */ /* 0x0021e4000c101928 */
.L_x_2423:
[----:B------:R-:W-:Y:S05]  /*fda0*/  @P1 BRA `(.L_x_2424) ;  /* 0x0000001000481947 */ /* 0x000fea0003800000 */
[----:B0-----:R-:W-:Y:S01]  /*fdb0*/  IMAD R3, R220, 0x40, R185 ;  /* 0x00000040dc037824 */ /* 0x001fe200078e02b9 */
[----:B------:R-:W0:Y:S01]  /*fdc0*/  LDC R81, c[0x0][0xbe8] ;  /* 0x0002fa00ff517b82 */ /* 0x000e220000000800 */
[----:B------:R-:W-:Y:S01]  /*fdd0*/  ULDC UR16, c[0x0][0xac8] ;  /* 0x0002b20000107ab9 */ /* 0x000fe20000000800 */
[----:B------:R-:W-:Y:S01]  /*fde0*/  ULDC.64 UR14, c[0x0][0xaa0] ;  /* 0x0002a800000e7ab9 */ /* 0x000fe20000000a00 */
[----:B------:R-:W-:-:S03]  /*fdf0*/  IMAD.WIDE R14, R3, 0x2, R14 ;  /* 0x00000002030e7825 */ /* 0x000fc600078e020e */
[C---:B------:R-:W-:Y:S02]  /*fe00*/  IADD3 R41, P2, R14.reuse, 0x7000, RZ ;  /* 0x000070000e297810 */ /* 0x040fe40007f5e0ff */
[----:B------:R-:W-:Y:S02]  /*fe10*/  IADD3 R9, P3, R14, 0x1000, RZ ;  /* 0x000010000e097810 */ /* 0x000fe40007f7e0ff */
[----:B------:R-:W-:Y:S02]  /*fe20*/  LOP3.LUT R40, R41, 0x380, RZ, 0xc0, !PT ;  /* 0x0000038029287812 */ /* 0x000fe400078ec0ff */
[----:B------:R-:W-:Y:S02]  /*fe30*/  LOP3.LUT R8, R9, 0x380, RZ, 0xc0, !PT ;  /* 0x0000038009087812 */ /* 0x000fe400078ec0ff */
[----:B------:R-:W-:Y:S02]  /*fe40*/  SHF.R.U64 R40, R40, 0x3, RZ ;  /* 0x0000000328287819 */ /* 0x000fe400000012ff */
[----:B------:R-:W-:-:S02]  /*fe50*/  SHF.R.U64 R8, R8, 0x3, RZ ;  /* 0x0000000308087819 */ /* 0x000fc400000012ff */
[----:B------:R-:W-:Y:S02]  /*fe60*/  IADD3 R33, P0, R14, 0x5000, RZ ;  /* 0x000050000e217810 */ /* 0x000fe40007f1e0ff */
[----:B------:R-:W-:Y:S01]  /*fe70*/  LOP3.LUT R40, R40, R41, RZ, 0x3c, !PT ;  /* 0x0000002928287212 */ /* 0x000fe200078e3cff */
[--C-:B------:R-:W-:Y:S01]  /*fe80*/  IMAD.X R41, RZ, RZ, R15.reuse, P2 ;  /* 0x000000ffff297224 */ /* 0x100fe200010e060f */
[----:B------:R-:W-:Y:S01]  /*fe90*/  LOP3.LUT R8, R8, R9, RZ, 0x3c, !PT ;  /* 0x0000000908087212 */ /* 0x000fe200078e3cff */
[----:B------:R-:W-:Y:S01]  /*fea0*/  IMAD.X R9, RZ, RZ, R15, P3 ;  /* 0x000000ffff097224 */ /* 0x000fe200018e060f */
[C---:B------:R-:W-:Y:S02]  /*feb0*/  IADD3 R69, P2, R14.reuse, 0xe000, RZ ;  /* 0x0000e0000e457810 */ /* 0x040fe40007f5e0ff */
[----:B------:R-:W-:Y:S01]  /*fec0*/  LOP3.LUT R32, R33, 0x380, RZ, 0xc0, !PT ;  /* 0x0000038021207812 */ /* 0x000fe200078ec0ff */
[----:B------:R-:W-:Y:S01]  /*fed0*/  UIMAD UR12, UR24, UR14, URZ ;  /* 0x0000000e180c72a4 */ /* 0x000fe2000f8e023f */
[C---:B------:R-:W-:Y:S01]  /*fee0*/  IADD3 R45, P3, R14.reuse, 0x8000, RZ ;  /* 0x000080000e2d7810 */ /* 0x040fe20007f7e0ff */
[C---:B------:R-:W-:Y:S01]  /*fef0*/  VIADD R101, R185.reuse, 0x80 ;  /* 0x00000080b9657836 */ /* 0x040fe20000000000 */
[----:B------:R-:W-:Y:S01]  /*ff00*/  IADD3 R37, P1, R14, 0x6000, RZ ;  /* 0x000060000e257810 */ /* 0x000fe20007f3e0ff */
[----:B------:R-:W-:Y:S01]  /*ff10*/  VIADD R97, R185, 0xc0 ;  /* 0x000000c0b9617836 */ /* 0x000fe20000000000 */
[----:B------:R-:W-:Y:S01]  /*ff20*/  LOP3.LUT R68, R69, 0x380, RZ, 0xc0, !PT ;  /* 0x0000038045447812 */ /* 0x000fe200078ec0ff */
[----:B------:R-:W-:Y:S01]  /*ff30*/  UIMAD.WIDE.U32 UR10, UR4, UR14, URZ ;  /* 0x0000000e040a72a5 */ /* 0x000fe2000f8e003f */
[----:B------:R-:W-:Y:S01]  /*ff40*/  SHF.R.U64 R32, R32, 0x3, RZ ;  /* 0x0000000320207819 */ /* 0x000fe200000012ff */
[----:B------:R-:W-:Y:S01]  /*ff50*/  VIADD R99, R185, 0x100 ;  /* 0x00000100b9637836 */ /* 0x000fe20000000000 */
[----:B------:R-:W-:Y:S01]  /*ff60*/  LOP3.LUT R44, R45, 0x380, RZ, 0xc0, !PT ;  /* 0x000003802d2c7812 */ /* 0x000fe200078ec0ff */
[----:B------:R-:W-:Y:S01]  /*ff70*/  VIADD R91, R185, 0x140 ;  /* 0x00000140b95b7836 */ /* 0x000fe20000000000 */
[----:B------:R-:W-:Y:S01]  /*ff80*/  LOP3.LUT R36, R37, 0x380, RZ, 0xc0, !PT ;  /* 0x0000038025247812 */ /* 0x000fe200078ec0ff */
[----:B------:R-:W5:Y:S01]  /*ff90*/  LD.E.128 R8, desc[UR40][R8.64] ;  /* 0x0000002808087980 */ /* 0x000f62000c101d00 */
[----:B------:R-:W-:-:S02]  /*ffa0*/  SHF.R.U64 R68, R68, 0x3, RZ ;  /* 0x0000000344447819 */ /* 0x000fc400000012ff */
[----:B------:R-:W-:Y:S01]  /*ffb0*/  LOP3.LUT R32, R32, R33, RZ, 0x3c, !PT ;  /* 0x0000002120207212 */ /* 0x000fe200078e3cff */
[--C-:B------:R-:W-:Y:S01]  /*ffc0*/  IMAD.X R33, RZ, RZ, R15.reuse, P0 ;  /* 0x000000ffff217224 */ /* 0x100fe200000e060f */
[----:B------:R-:W-:Y:S01]  /*ffd0*/  SHF.R.U64 R44, R44, 0x3, RZ ;  /* 0x000000032c2c7819 */ /* 0x000fe200000012ff */
[----:B------:R-:W5:Y:S01]  /*ffe0*/  LD.E.128 R40, desc[UR40][R40.64] ;  /* 0x0000002828287980 */ /* 0x000f62000c101d00 */
[----:B------:R-:W-:Y:S02]  /*fff0*/  SHF.R.U64 R36, R36, 0x3, RZ ;  /* 0x0000000324247819 */ /* 0x000fe400000012ff */
[----:B------:R-:W-:Y:S01]  /*10000*/  IADD3 R61, P0, R14, 0xc000, RZ ;  /* 0x0000c0000e3d7810 */ /* 0x000fe20007f1e0ff */
[----:B------:R-:W-:Y:S01]  /*10010*/  UIMAD UR12, UR4, UR15, UR12 ;  /* 0x0000000f040c72a4 */ /* 0x000fe2000f8e020c */
[----:B------:R-:W-:Y:S01]  /*10020*/  LOP3.LUT R68, R68, R69, RZ, 0x3c, !PT ;  /* 0x0000004544447212 */ /* 0x000fe200078e3cff */
[--C-:B------:R-:W-:Y:S01]  /*10030*/  IMAD.X R69, RZ, RZ, R15.reuse, P2 ;  /* 0x000000ffff457224 */ /* 0x100fe200010e060f */
[----:B------:R-:W-:Y:S01]  /*10040*/  LOP3.LUT R44, R44, R45, RZ, 0x3c, !PT ;  /* 0x0000002d2c2c7212 */ /* 0x000fe200078e3cff */
[--C-:B------:R-:W-:Y:S01]  /*10050*/  IMAD.X R45, RZ, RZ, R15.reuse, P3 ;  /* 0x000000ffff2d7224 */ /* 0x100fe200018e060f */
[----:B0-----:R-:W-:Y:S01]  /*10060*/  ISETP.NE.AND P2, PT, R81, 0x1, PT ;  /* 0x000000015100780c */ /* 0x001fe20003f45270 */
[----:B------:R-:W5:Y:S01]  /*10070*/  LD.E.128 R32, desc[UR40][R32.64] ;  /* 0x0000002820207980 */ /* 0x000f62000c101d00 */
[----:B------:R-:W-:Y:S01]  /*10080*/  LOP3.LUT R36, R36, R37, RZ, 0x3c, !PT ;  /* 0x0000002524247212 */ /* 0x000fe200078e3cff */
[----:B------:R-:W-:Y:S01]  /*10090*/  IMAD.X R37, RZ, RZ, R15, P1 ;  /* 0x000000ffff257224 */ /* 0x000fe200008e060f */
[----:B------:R-:W-:-:S02]  /*100a0*/  LOP3.LUT R60, R61, 0x380, RZ, 0xc0, !PT ;  /* 0x000003803d3c7812 */ /* 0x000fc400078ec0ff */
[C---:B------:R-:W-:Y:S02]  /*100b0*/  IADD3 R13, P4, R14.reuse, 0x2000, RZ ;  /* 0x000020000e0d7810 */ /* 0x040fe40007f9e0ff */
[C---:B------:R-:W-:Y:S02]  /*100c0*/  IADD3 R25, P5, R14.reuse, 0x3000, RZ ;  /* 0x000030000e197810 */ /* 0x040fe40007fbe0ff */
[C---:B------:R-:W-:Y:S01]  /*100d0*/  IADD3 R29, P6, R14.reuse, 0x4000, RZ ;  /* 0x000040000e1d7810 */ /* 0x040fe20007fde0ff */
[----:B------:R-:W-:Y:S01]  /*100e0*/  UIADD3 UR11, UR11, UR12, URZ ;  /* 0x0000000c0b0b7290 */ /* 0x000fe2000fffe03f */
[C---:B------:R-:W-:Y:S01]  /*100f0*/  IADD3 R3, P3, R14.reuse, 0xf000, RZ ;  /* 0x0000f0000e037810 */ /* 0x040fe20007f7e0ff */
[----:B------:R-:W0:Y:S01]  /*10100*/  @P2 LDC R21, c[0x0][0xbec] ;  /* 0x0002fb00ff152b82 */ /* 0x000e220000000800 */
[----:B------:R-:W-:Y:S01]  /*10110*/  IADD3 R65, P1, R14, 0xd000, RZ ;  /* 0x0000d0000e417810 */ /* 0x000fe20007f3e0ff */
[----:B------:R-:W-:Y:S01]  /*10120*/  ULDC.64 UR12, c[0x0][0xae8] ;  /* 0x0002ba00000c7ab9 */ /* 0x000fe20000000a00 */
[----:B------:R-:W-:Y:S01]  /*10130*/  SHF.R.U64 R60, R60, 0x3, RZ ;  /* 0x000000033c3c7819 */ /* 0x000fe200000012ff */
[----:B------:R-:W-:Y:S01]  /*10140*/  USHF.R.S32.HI UR4, URZ, 0x1f, UR9 ;  /* 0x0000001f3f047899 */ /* 0x000fe20008011409 */
[----:B------:R-:W-:Y:S01]  /*10150*/  LOP3.LUT R0, R3, 0x380, RZ, 0xc0, !PT ;  /* 0x0000038003007812 */ /* 0x000fe200078ec0ff */
[--C-:B------:R-:W-:Y:S01]  /*10160*/  IMAD.X R73, RZ, RZ, R15.reuse, P3 ;  /* 0x000000ffff497224 */ /* 0x100fe200018e060f */
[----:B------:R-:W-:Y:S01]  /*10170*/  LOP3.LUT R64, R65, 0x380, RZ, 0xc0, !PT ;  /* 0x0000038041407812 */ /* 0x000fe200078ec0ff */
[----:B------:R-:W1:Y:S01]  /*10180*/  @P2 LDC R77, c[0x0][0xbf0] ;  /* 0x0002fc00ff4d2b82 */ /* 0x000e620000000800 */
[----:B------:R-:W-:Y:S01]  /*10190*/  LOP3.LUT R60, R60, R61, RZ, 0x3c, !PT ;  /* 0x0000003d3c3c7212 */ /* 0x000fe200078e3cff */
[----:B------:R-:W-:Y:S01]  /*101a0*/  IMAD.X R61, RZ, RZ, R15, P0 ;  /* 0x000000ffff3d7224 */ /* 0x000fe200000e060f */
[----:B------:R-:W-:Y:S01]  /*101b0*/  SHF.R.U64 R0, R0, 0x3, RZ ;  /* 0x0000000300007819 */ /* 0x000fe200000012ff */
[----:B------:R-:W5:Y:S01]  /*101c0*/  LD.E.128 R36, desc[UR40][R36.64] ;  /* 0x0000002824247980 */ /* 0x000f62000c101d00 */
[----:B------:R-:W-:-:S02]  /*101d0*/  SHF.R.U64 R64, R64, 0x3, RZ ;  /* 0x0000000340407819 */ /* 0x000fc400000012ff */
[----:B------:R-:W-:Y:S01]  /*101e0*/  ISETP.GE.AND P0, PT, R188, UR16, PT ;  /* 0x00000010bc007c0c */ /* 0x000fe2000bf06270 */
[----:B------:R-:W5:Y:S01]  /*101f0*/  LD.E.128 R44, desc[UR40][R44.64] ;  /* 0x000000282c2c7980 */ /* 0x000f62000c101d00 */
[----:B------:R-:W-:Y:S02]  /*10200*/  LOP3.LUT R72, R0, R3, RZ, 0x3c, !PT ;  /* 0x0000000300487212 */ /* 0x000fe400078e3cff */
[----:B------:R-:W-:Y:S01]  /*10210*/  LOP3.LUT R64, R64, R65, RZ, 0x3c, !PT ;  /* 0x0000004140407212 */ /* 0x000fe200078e3cff */
[----:B------:R-:W-:Y:S01]  /*10220*/  IMAD.X R65, RZ, RZ, R15, P1 ;  /* 0x000000ffff417224 */ /* 0x000fe200008e060f */
[----:B------:R-:W-:Y:S01]  /*10230*/  SEL R3, RZ, 0xffffffff, P0 ;  /* 0xffffffffff037807 */ /* 0x000fe20000000000 */
[----:B------:R-:W5:Y:S01]  /*10240*/  LD.E.128 R68, desc[UR40][R68.64] ;  /* 0x0000002844447980 */ /* 0x000f62000c101d00 */
[----:B------:R-:W-:Y:S02]  /*10250*/  ISETP.GE.AND P1, PT, R185, UR16, PT ;  /* 0x00000010b9007c0c */ /* 0x000fe4000bf26270 */
[----:B------:R-:W-:Y:S01]  /*10260*/  LOP3.LUT R12, R13, 0x380, RZ, 0xc0, !PT ;  /* 0x000003800d0c7812 */ /* 0x000fe200078ec0ff */
[----:B------:R-:W-:Y:S01]  /*10270*/  IMAD.SHL.U32 R3, R3, 0x2, RZ ;  /* 0x0000000203037824 */ /* 0x000fe200078e00ff */
[----:B------:R-:W-:-:S02]  /*10280*/  SEL R0, RZ, 0x1, P1 ;  /* 0x00000001ff007807 */ /* 0x000fc40000800000 */
[----:B------:R-:W-:Y:S02]  /*10290*/  LOP3.LUT R24, R25, 0x380, RZ, 0xc0, !PT ;  /* 0x0000038019187812 */ /* 0x000fe400078ec0ff */
[----:B------:R-:W-:Y:S01]  /*102a0*/  LOP3.LUT R28, R29, 0x380, RZ, 0xc0, !PT ;  /* 0x000003801d1c7812 */ /* 0x000fe200078ec0ff */
[----:B------:R-:W-:Y:S01]  /*102b0*/  UIMAD.WIDE.U32 UR10, UR44, UR12, UR10 ;  /* 0x0000000c2c0a72a5 */ /* 0x000fe2000f8e000a */
[----:B------:R-:W-:Y:S01]  /*102c0*/  LOP3.LUT R3, R3, 0x2, R0, 0xe2, !PT ;  /* 0x0000000203037812 */ /* 0x000fe200078ee200 */
[----:B------:R-:W-:Y:S01]  /*102d0*/  IMAD R0, R187, 0x20, R220 ;  /* 0x00000020bb007824 */ /* 0x000fe200078e02dc */
[----:B------:R-:W-:Y:S01]  /*102e0*/  ISETP.GE.AND P1, PT, R101, UR16, PT ;  /* 0x0000001065007c0c */ /* 0x000fe2000bf26270 */
[----:B------:R-:W5:Y:S01]  /*102f0*/  LD.E.128 R60, desc[UR40][R60.64] ;  /* 0x000000283c3c7980 */ /* 0x000f62000c101d00 */
[----:B------:R-:W-:Y:S01]  /*10300*/  ISETP.GE.AND P0, PT, R97, UR16, PT ;  /* 0x0000001061007c0c */ /* 0x000fe2000bf06270 */
[----:B------:R-:W-:Y:S01]  /*10310*/  VIADD R80, R0, UR42 ;  /* 0x0000002a00507c36 */ /* 0x000fe20008000000 */
[----:B------:R-:W-:Y:S01]  /*10320*/  SHF.R.U64 R12, R12, 0x3, RZ ;  /* 0x000000030c0c7819 */ /* 0x000fe200000012ff */
[----:B------:R-:W5:Y:S01]  /*10330*/  LD.E.128 R64, desc[UR40][R64.64] ;  /* 0x0000002840407980 */ /* 0x000f62000c101d00 */
[----:B------:R-:W-:-:S02]  /*10340*/  SHF.R.U64 R24, R24, 0x3, RZ ;  /* 0x0000000318187819 */ /* 0x000fc400000012ff */
[----:B------:R-:W-:Y:S01]  /*10350*/  SHF.R.U64 R28, R28, 0x3, RZ ;  /* 0x000000031c1c7819 */ /* 0x000fe200000012ff */
[----:B------:R-:W5:Y:S01]  /*10360*/  LD.E.128 R72, desc[UR40][R72.64] ;  /* 0x0000002848487980 */ /* 0x000f62000c101d00 */
[----:B------:R-:W-:Y:S02]  /*10370*/  SEL R20, RZ, 0xffffffff, P1 ;  /* 0xffffffffff147807 */ /* 0x000fe40000800000 */
[----:B------:R-:W-:Y:S01]  /*10380*/  SEL R0, RZ, 0xffffffff, P0 ;  /* 0xffffffffff007807 */ /* 0x000fe20000000000 */
[----:B------:R-:W-:Y:S01]  /*10390*/  UIMAD UR11, UR44, UR13, UR11 ;  /* 0x0000000d2c0b72a4 */ /* 0x000fe2000f8e020b */
[----:B------:R-:W-:Y:S01]  /*103a0*/  LOP3.LUT R12, R12, R13, RZ, 0x3c, !PT ;  /* 0x0000000d0c0c7212 */ /* 0x000fe200078e3cff */
[--C-:B------:R-:W-:Y:S01]  /*103b0*/  IMAD.X R13, RZ, RZ, R15.reuse, P4 ;  /* 0x000000ffff0d7224 */ /* 0x100fe200020e060f */
[----:B------:R-:W-:Y:S01]  /*103c0*/  LOP3.LUT R24, R24, R25, RZ, 0x3c, !PT ;  /* 0x0000001918187212 */ /* 0x000fe200078e3cff */
[--C-:B------:R-:W-:Y:S01]  /*103d0*/  IMAD.X R25, RZ, RZ, R15.reuse, P5 ;  /* 0x000000ffff197224 */ /* 0x100fe200028e060f */
[----:B------:R-:W-:Y:S01]  /*103e0*/  LOP3.LUT R28, R28, R29, RZ, 0x3c, !PT ;  /* 0x0000001d1c1c7212 */ /* 0x000fe200078e3cff */
[----:B------:R-:W-:Y:S01]  /*103f0*/  IMAD.X R29, RZ, RZ, R15, P6 ;  /* 0x000000ffff1d7224 */ /* 0x000fe200030e060f */
[----:B------:R-:W-:Y:S01]  /*10400*/  IADD3 R49, P4, R14, 0x9000, RZ ;  /* 0x000090000e317810 */ /* 0x000fe20007f9e0ff */
[----:B------:R-:W-:Y:S01]  /*10410*/  IMAD.SHL.U32 R20, R20, 0x4, RZ ;  /* 0x0000000414147824 */ /* 0x000fe200078e00ff */
[C---:B------:R-:W-:Y:S01]  /*10420*/  IADD3 R53, P5, R14.reuse, 0xa000, RZ ;  /* 0x0000a0000e357810 */ /* 0x040fe20007fbe0ff */
[----:B------:R-:W-:Y:S01]  /*10430*/  ULDC.64 UR12, c[0x0][0xaf0] ;  /* 0x0002bc00000c7ab9 */ /* 0x000fe20000000a00 */
[----:B------:R-:W-:Y:S01]  /*10440*/  IADD3 R57, P6, R14, 0xb000, RZ ;  /* 0x0000b0000e397810 */ /* 0x000fe20007fde0ff */
[----:B------:R-:W-:Y:S01]  /*10450*/  IMAD.SHL.U32 R79, R0, 0x8, RZ ;  /* 0x00000008004f7824 */ /* 0x000fe200078e00ff */
[----:B------:R-:W-:Y:S01]  /*10460*/  UIMAD UR4, UR4, UR12, URZ ;  /* 0x0000000c040472a4 */ /* 0x000fe2000f8e023f */
[----:B0-----:R-:W-:Y:S01]  /*10470*/  @P2 IMAD.HI.U32 R0, R80, R21, RZ ;  /* 0x0000001550002227 */ /* 0x001fe200078e00ff */
[----:B------:R-:W-:Y:S01]  /*10480*/  LOP3.LUT R48, R49, 0x380, RZ, 0xc0, !PT ;  /* 0x0000038031307812 */ /* 0x000fe200078ec0ff */
[----:B------:R-:W5:Y:S01]  /*10490*/  LD.E.128 R24, desc[UR40][R24.64] ;  /* 0x0000002818187980 */ /* 0x000f62000c101d00 */
[----:B------:R-:W-:-:S02]  /*104a0*/  LOP3.LUT R52, R53, 0x380, RZ, 0xc0, !PT ;  /* 0x0000038035347812 */ /* 0x000fc400078ec0ff */
[----:B------:R-:W-:Y:S01]  /*104b0*/  LOP3.LUT R56, R57, 0x380, RZ, 0xc0, !PT ;  /* 0x0000038039387812 */ /* 0x000fe200078ec0ff */
[----:B------:R-:W5:Y:S01]  /*104c0*/  LD.E.128 R28, desc[UR40][R28.64] ;  /* 0x000000281c1c7980 */ /* 0x000f62000c101d00 */
[----:B------:R-:W-:Y:S02]  /*104d0*/  LOP3.LUT R5, R14, 0x380, RZ, 0xc0, !PT ;  /* 0x000003800e057812 */ /* 0x000fe400078ec0ff */
[----:B------:R-:W-:Y:S01]  /*104e0*/  LOP3.LUT R76, R20, 0x4, R3, 0xe2, !PT ;  /* 0x00000004144c7812 */ /* 0x000fe200078ee203 */
[----:B------:R-:W-:Y:S01]  /*104f0*/  IMAD.MOV.U32 R3, RZ, RZ, R80 ;  /* 0x000000ffff037224 */ /* 0x000fe200078e0050 */
[----:B------:R-:W-:Y:S01]  /*10500*/  UIMAD UR4, UR9, UR13, UR4 ;  /* 0x0000000d090472a4 */ /* 0x000fe2000f8e0204 */
[----:B-1----:R-:W-:Y:S01]  /*10510*/  @P2 SHF.R.U32.HI R3, RZ, R77, R0 ;  /* 0x0000004dff032219 */ /* 0x002fe20000011600 */
[----:B------:R-:W-:Y:S01]  /*10520*/  UIMAD.WIDE.U32 UR10, UR9, UR12, UR10 ;  /* 0x0000000c090a72a5 */ /* 0x000fe2000f8e000a */
[----:B------:R-:W-:Y:S02]  /*10530*/  SHF.R.U64 R48, R48, 0x3, RZ ;  /* 0x0000000330307819 */ /* 0x000fe400000012ff */
[----:B------:R-:W-:-:S02]  /*10540*/  SHF.R.U64 R52, R52, 0x3, RZ ;  /* 0x0000000334347819 */ /* 0x000fc400000012ff */
[----:B------:R-:W-:Y:S02]  /*10550*/  SHF.R.U64 R56, R56, 0x3, RZ ;  /* 0x0000000338387819 */ /* 0x000fe400000012ff */
[----:B------:R-:W-:Y:S01]  /*10560*/  SHF.R.U64 R5, R5, 0x3, RZ ;  /* 0x0000000305057819 */ /* 0x000fe200000012ff */
[----:B------:R-:W-:Y:S01]  /*10570*/  UIADD3 UR4, UR11, UR4, URZ ;  /* 0x000000040b047290 */ /* 0x000fe2000fffe03f */
[----:B------:R-:W-:Y:S02]  /*10580*/  ISETP.GE.AND P0, PT, R99, UR16, PT ;  /* 0x0000001063007c0c */ /* 0x000fe4000bf06270 */
[--C-:B------:R-:W-:Y:S01]  /*10590*/  SHF.R.S32.HI R77, RZ, 0x1f, R3.reuse ;  /* 0x0000001fff4d7819 */ /* 0x100fe20000011403 */
[----:B------:R-:W-:Y:S01]  /*105a0*/  IMAD.U32 R20, RZ, RZ, UR10 ;  /* 0x0000000aff147e24 */ /* 0x000fe2000f8e00ff */
[----:B------:R-:W-:Y:S01]  /*105b0*/  LOP3.LUT R76, R79, 0x8, R76, 0xe2, !PT ;  /* 0x000000084f4c7812 */ /* 0x000fe200078ee24c */
[----:B------:R-:W-:Y:S01]  /*105c0*/  IMAD.U32 R21, RZ, RZ, UR11 ;  /* 0x0000000bff157e24 */ /* 0x000fe2000f8e00ff */
        /* <DEDUP_REMOVED lines=8> */
[----:B------:R-:W-:Y:S01]  /*10650*/  ULDC.64 UR10, c[0x0][0xae0] ;  /* 0x0002b800000a7ab9 */ /* 0x000fe20000000a00 */
[----:B------:R-:W-:Y:S01]  /*10660*/  IMAD.MOV.U32 R5, RZ, RZ, R15 ;  /* 0x000000ffff057224 */ /* 0x000fe200078e000f */
[----:B------:R-:W-:Y:S01]  /*10670*/  SEL R0, RZ, 0xffffffff, P0 ;  /* 0xffffffffff007807 */ /* 0x000fe20000000000 */
[----:B------:R-:W-:Y:S01]  /*10680*/  IMAD R78, R77, UR10, RZ ;  /* 0x0000000a4d4e7c24 */ /* 0x000fe2000f8e02ff */
[----:B------:R-:W-:Y:S01]  /*10690*/  ISETP.GE.AND P0, PT, R91, UR16, PT ;  /* 0x000000105b007c0c */ /* 0x000fe2000bf06270 */
[----:B------:R-:W-:Y:S01]  /*106a0*/  IMAD.U32 R21, RZ, RZ, UR4 ;  /* 0x00000004ff157e24 */ /* 0x000fe2000f8e00ff */
[----:B------:R-:W5:Y:S01]  /*106b0*/  LD.E.128 R12, desc[UR40][R12.64] ;  /* 0x000000280c0c7980 */ /* 0x000f62000c101d00 */
[----:B------:R-:W-:-:S02]  /*106c0*/  IMAD R77, R81, R79, R80 ;  /* 0x0000004f514d7224 */ /* 0x000fc400078e0250 */
[----:B------:R-:W-:Y:S01]  /*106d0*/  IMAD.SHL.U32 R83, R0, 0x10, RZ ;  /* 0x0000001000537824 */ /* 0x000fe200078e00ff */
[----:B------:R-:W5:Y:S01]  /*106e0*/  LD.E.128 R4, desc[UR40][R4.64] ;  /* 0x0000002804047980 */ /* 0x000f62000c101d00 */
[C---:B------:R-:W-:Y:S01]  /*106f0*/  IMAD R79, R3.reuse, UR11, R78 ;  /* 0x0000000b034f7c24 */ /* 0x040fe2000f8e024e */
[----:B------:R-:W-:Y:S01]  /*10700*/  SEL R0, RZ, 0xffffffff, P0 ;  /* 0xffffffffff007807 */ /* 0x000fe20000000000 */
[----:B------:R-:W-:Y:S01]  /*10710*/  IMAD.WIDE.U32 R20, R3, UR10, R20 ;  /* 0x0000000a03147c25 */ /* 0x000fe2000f8e0014 */
[----:B------:R-:W5:Y:S01]  /*10720*/  LD.E.128 R48, desc[UR40][R48.64] ;  /* 0x0000002830307980 */ /* 0x000f62000c101d00 */
[----:B------:R-:W-:Y:S01]  /*10730*/  SHF.R.S32.HI R3, RZ, 0x1f, R77 ;  /* 0x0000001fff037819 */ /* 0x000fe2000001144d */
[----:B------:R-:W-:Y:S02]  /*10740*/  ULDC.64 UR10, c[0x0][0xad8] ;  /* 0x0002b600000a7ab9 */ /* 0x000fe40000000a00 */
[----:B------:R-:W5:Y:S01]  /*10750*/  LD.E.128 R52, desc[UR40][R52.64] ;  /* 0x0000002834347980 */ /* 0x000f62000c101d00 */
[----:B------:R-:W-:-:S03]  /*10760*/  VIADD R93, R185, 0x180 ;  /* 0x00000180b95d7836 */ /* 0x000fc60000000000 */
[----:B------:R-:W5:Y:S01]  /*10770*/  LD.E.128 R56, desc[UR40][R56.64] ;  /* 0x0000002838387980 */ /* 0x000f62000c101d00 */
[----:B------:R-:W-:Y:S01]  /*10780*/  @!PT LDS RZ, [RZ] ;  /* 0x00000000fffff984 */ /* 0x000fe20000000800 */
[----:B------:R-:W-:Y:S01]  /*10790*/  @!PT LDS RZ, [RZ] ;  /* 0x00000000fffff984 */ /* 0x000fe20000000800 */
[----:B------:R-:W-:Y:S01]  /*107a0*/  @!PT LDS RZ, [RZ] ;  /* 0x00000000fffff984 */ /* 0x000fe20000000800 */
[----:B------:R-:W-:Y:S01]  /*107b0*/  @!PT LDS RZ, [RZ] ;  /* 0x00000000fffff984 */ /* 0x000fe20000000800 */
[----:B------:R0:W-:Y:S06]  /*107c0*/  MEMBAR.ALL.CTA ;  /* 0x0000000000007992 */ /* 0x0001ec0000008000 */
[----:B0-----:R-:W0:Y:S01]  /*107d0*/  FENCE.VIEW.ASYNC.S ;  /* 0x00000000000073c6 */ /* 0x001e220000000000 */
[----:B------:R-:W-:Y:S01]  /*107e0*/  LOP3.LUT R76, R83, 0x10, R76, 0xe2, !PT ;  /* 0x00000010534c7812 */ /* 0x000fe200078ee24c */
[----:B------:R-:W-:Y:S01]  /*107f0*/  IMAD.SHL.U32 R83, R0, 0x20, RZ ;  /* 0x0000002000537824 */ /* 0x000fe200078e00ff */
[----:B------:R-:W-:Y:S01]  /*10800*/  ISETP.GE.AND P0, PT, R93, UR16, PT ;  /* 0x000000105d007c0c */ /* 0x000fe2000bf06270 */
[----:B------:R-:W-:-:S02]  /*10810*/  IMAD.IADD R21, R21, 0x1, R79 ;  /* 0x0000000115157824 */ /* 0x000fc400078e024f */
[----:B------:R-:W-:Y:S02]  /*10820*/  IMAD R0, R3, UR10, RZ ;  /* 0x0000000a03007c24 */ /* 0x000fe4000f8e02ff */
[----:B------:R-:W-:Y:S02]  /*10830*/  VIADD R88, R220, UR42 ;  /* 0x0000002adc587c36 */ /* 0x000fe40008000000 */
[----:B------:R-:W-:Y:S01]  /*10840*/  IMAD R89, R81, UR8, RZ ;  /* 0x0000000851597c24 */ /* 0x000fe2000f8e02ff */
[----:B------:R-:W-:Y:S01]  /*10850*/  UIADD3 UR4, UR46, 0x28c20, URZ ;  /* 0x00028c202e047890 */ /* 0x000fe2000fffe03f */
[C---:B------:R-:W-:Y:S01]  /*10860*/  IMAD R79, R77.reuse, UR11, R0 ;  /* 0x0000000b4d4f7c24 */ /* 0x040fe2000f8e0200 */
[----:B------:R-:W-:Y:S01]  /*10870*/  SEL R3, RZ, 0x40, P0 ;  /* 0x00000040ff037807 */ /* 0x000fe20000000000 */
[----:B------:R-:W-:Y:S01]  /*10880*/  IMAD.WIDE.U32 R20, R77, UR10, R20 ;  /* 0x0000000a4d147c25 */ /* 0x000fe2000f8e0014 */
[----:B------:R-:W-:Y:S01]  /*10890*/  ISETP.GE.AND P0, PT, R88, R89, PT ;  /* 0x000000595800720c */ /* 0x000fe20003f06270 */
[----:B------:R-:W-:Y:S01]  /*108a0*/  ULDC.64 UR10, c[0x0][0xa80] ;  /* 0x0002a000000a7ab9 */ /* 0x000fe20000000a00 */
[----:B------:R-:W-:Y:S01]  /*108b0*/  UPRMT UR4, URZ, 0x654, UR4 ;  /* 0x000006543f047896 */ /* 0x000fe20008000004 */
[----:B------:R-:W-:Y:S01]  /*108c0*/  VIADD R95, R185, 0x1c0 ;  /* 0x000001c0b95f7836 */ /* 0x000fe20000000000 */
[----:B------:R-:W-:Y:S01]  /*108d0*/  LEA R86, P2, R20, UR10, 0x1 ;  /* 0x0000000a14567c11 */ /* 0x000fe2000f8408ff */
[----:B------:R-:W-:Y:S01]  /*108e0*/  IMAD.IADD R21, R21, 0x1, R79 ;  /* 0x0000000115157824 */ /* 0x000fe200078e024f */
[----:B------:R-:W-:-:S02]  /*108f0*/  LOP3.LUT R76, R83, 0x20, R76, 0xe2, !PT ;  /* 0x00000020534c7812 */ /* 0x000fc400078ee24c */
[----:B------:R-:W-:Y:S02]  /*10900*/  ISETP.GE.AND P1, PT, R95, UR16, PT ;  /* 0x000000105f007c0c */ /* 0x000fe4000bf26270 */
[----:B------:R-:W-:Y:S01]  /*10910*/  LEA.HI.X R87, R20, UR11, R21, 0x1, P2 ;  /* 0x0000000b14577c11 */ /* 0x000fe200090f0c15 */
[----:B0-----:R-:W-:Y:S01]  /*10920*/  SYNCS.ARRIVE.TRANS64.RED.A1T0 RZ, [UR4], RZ ;  /* 0x000000ffffff79a7 */ /* 0x001fe20008100404 */
[----:B------:R-:W-:Y:S01]  /*10930*/  LOP3.LUT R3, R76, R3, RZ, 0xfc, !PT ;  /* 0x000000034c037212 */ /* 0x000fe200078efcff */
[----:B------:R0:W1:Y:S01]  /*10940*/  SHFL.IDX PT, R20, R86, RZ, 0x181f ;  /* 0x00181fff56147589 */ /* 0x00006200000e0000 */
[----:B------:R-:W-:Y:S01]  /*10950*/  SEL R0, RZ, 0x80, P1 ;  /* 0x00000080ff007807 */ /* 0x000fe20000800000 */
[----:B------:R-:W-:Y:S02]  /*10960*/  BSSY B1, `(.L_x_2425) ;  /* 0x000002a000017945 */ /* 0x000fe40003800000 */
[----:B------:R0:W3:Y:S01]  /*10970*/  SHFL.IDX PT, R21, R87, RZ, 0x181f ;  /* 0x00181fff57157589 */ /* 0x0000e200000e0000 */
[----:B------:R-:W-:-:S02]  /*10980*/  LOP3.LUT R0, R3, R0, RZ, 0xfc, !PT ;  /* 0x0000000003007212 */ /* 0x000fc400078efcff */
        /* <DEDUP_REMOVED lines=9> */
[CC--:B-1----:R-:W-:Y:S01]  /*10a20*/  @!P1 LEA R76, P2, R188.reuse, R20.reuse, 0x1 ;  /* 0x00000014bc4c9211 */ /* 0x0c2fe200078408ff */
[----:B---3--:R-:W-:Y:S02]  /*10a30*/  @!P0 IMAD.WIDE R78, R185, 0x2, R20 ;  /* 0x00000002b94e8825 */ /* 0x008fe400078e0214 */
[----:B------:R-:W-:Y:S02]  /*10a40*/  @!P4 LEA R80, P5, R101, R20, 0x1 ;  /* 0x000000146550c211 */ /* 0x000fe400078a08ff */
[----:B------:R-:W-:Y:S01]  /*10a50*/  @!P1 LEA.HI.X R77, R188, R21, R152, 0x1, P2 ;  /* 0x00000015bc4d9211 */ /* 0x000fe200010f0c98 */
[----:B-----5:R1:W-:Y:S01]  /*10a60*/  @!P0 ST.E.128 desc[UR40][R78.64], R4 ;  /* 0x000000044e008985 */ /* 0x0203e2000c101d28 */
[----:B------:R-:W-:Y:S02]  /*10a70*/  ISETP.GE.AND P2, PT, R99, UR16, PT ;  /* 0x0000001063007c0c */ /* 0x000fe4000bf46270 */
[----:B------:R-:W-:Y:S01]  /*10a80*/  LOP3.LUT P0, RZ, R3, 0x40, RZ, 0xc0, !PT ;  /* 0x0000004003ff7812 */ /* 0x000fe2000780c0ff */
[----:B------:R3:W-:Y:S01]  /*10a90*/  @!P1 ST.E.128 desc[UR40][R76.64], R12 ;  /* 0x0000000c4c009985 */ /* 0x0007e2000c101d28 */
[----:B------:R-:W-:-:S02]  /*10aa0*/  ISETP.GE.AND P1, PT, R91, UR16, PT ;  /* 0x000000105b007c0c */ /* 0x000fc4000bf26270 */
[-C--:B------:R-:W-:Y:S02]  /*10ab0*/  @!P3 LEA R82, P6, R97, R20.reuse, 0x1 ;  /* 0x000000146152b211 */ /* 0x080fe400078c08ff */
        /* <DEDUP_REMOVED lines=13> */
[----:B---3--:R-:W-:Y:S01]  /*10b90*/  SHF.R.S32.HI R13, RZ, 0x1f, R95 ;  /* 0x0000001fff0d7819 */ /* 0x008fe2000001145f */
[----:B------:R4:W-:Y:S01]  /*10ba0*/  @!P1 ST.E.128 desc[UR40][R4.64], R52 ;  /* 0x0000003404009985 */ /* 0x0009e2000c101d28 */
[----:B------:R-:W-:-:S02]  /*10bb0*/  @P0 LEA.HI.X R7, R93, R21, R7, 0x1, P5 ;  /* 0x000000155d070211 */ /* 0x000fc400028f0c07 */
[----:B------:R-:W-:-:S03]  /*10bc0*/  @P6 LEA R12, P5, R95, R20, 0x1 ;  /* 0x000000145f0c6211 */ /* 0x000fc600078a08ff */
[----:B------:R4:W-:Y:S01]  /*10bd0*/  @P0 ST.E.128 desc[UR40][R6.64], R60 ;  /* 0x0000003c06000985 */ /* 0x0009e2000c101d28 */
[----:B------:R-:W-:-:S05]  /*10be0*/  @P6 LEA.HI.X R13, R95, R21, R13, 0x1, P5 ;  /* 0x000000155f0d6211 */ /* 0x000fca00028f0c0d */
[----:B------:R4:W-:Y:S04]  /*10bf0*/  @P6 ST.E.128 desc[UR40][R12.64], R68 ;  /* 0x000000440c006985 */ /* 0x0009e8000c101d28 */
.L_x_2426:
[----:B------:R-:W-:Y:S05]  /*10c00*/  BSYNC B1 ;  /* 0x0000000000017941 */ /* 0x000fea0003800000 */
.L_x_2425:
[----:B----45:R-:W-:Y:S01]  /*10c10*/  VIADD R6, R88, 0x20 ;  /* 0x0000002058067836 */ /* 0x030fe20000000000 */
[----:B------:R4:W0:Y:S04]  /*10c20*/  SHFL.IDX PT, R5, R87, 0x1, 0x181f ;  /* 0x00381f0057057f89 */ /* 0x00082800000e0000 */
[----:B------:R-:W-:Y:S01]  /*10c30*/  ISETP.GE.AND P0, PT, R6, R89, PT ;  /* 0x000000590600720c */ /* 0x000fe20003f06270 */
[----:B------:R4:W0:-:S12]  /*10c40*/  SHFL.IDX PT, R4, R86, 0x1, 0x181f ;  /* 0x00381f0056047f89 */ /* 0x00081800000e0000 */
[----:B----4-:R-:W-:Y:S05]  /*10c50*/  @P0 BRA `(.L_x_2427) ;  /* 0x0000002400dc0947 */ /* 0x010fea0003800000 */
[----:B------:R-:W-:Y:S02]  /*10c60*/  ISETP.GE.AND P0, PT, R185, UR16, PT ;  /* 0x00000010b9007c0c */ /* 0x000fe4000bf06270 */
[----:B------:R-:W-:Y:S02]  /*10c70*/  ISETP.GE.AND P4, PT, R188, UR16, PT ;  /* 0x00000010bc007c0c */ /* 0x000fe4000bf86270 */
[----:B------:R-:W-:Y:S02]  /*10c80*/  ISETP.GE.AND P3, PT, R101, UR16, PT ;  /* 0x0000001065007c0c */ /* 0x000fe4000bf66270 */
[----:B------:R-:W-:Y:S02]  /*10c90*/  ISETP.GE.AND P2, PT, R97, UR16, PT ;  /* 0x0000001061007c0c */ /* 0x000fe4000bf46270 */
[----:B------:R-:W-:Y:S02]  /*10ca0*/  ISETP.GE.AND P1, PT, R99, UR16, PT ;  /* 0x0000001063007c0c */ /* 0x000fe4000bf26270 */
[----:B------:R-:W-:-:S02]  /*10cb0*/  SHF.R.S32.HI R15, RZ, 0x1f, R101 ;  /* 0x0000001fff0f7819 */ /* 0x000fc40000011465 */
[----:B---3--:R-:W-:Y:S01]  /*10cc0*/  SHF.R.S32.HI R21, RZ, 0x1f, R97 ;  /* 0x0000001fff157819 */ /* 0x008fe20000011461 */
[----:B0-----:R-:W-:Y:S02]  /*10cd0*/  @!P0 IMAD.WIDE R6, R185, 0x2, R4 ;  /* 0x00000002b9068825 */ /* 0x001fe400078e0204 */
[CC--:B------:R-:W-:Y:S02]  /*10ce0*/  @!P4 LEA R12, P5, R188.reuse, R4.reuse, 0x1 ;  /* 0x00000004bc0cc211 */ /* 0x0c0fe400078a08ff */
[-C--:B------:R-:W-:Y:S01]  /*10cf0*/  @!P3 LEA R14, P6, R101, R4.reuse, 0x1 ;  /* 0x00000004650eb211 */ /* 0x080fe200078c08ff */
[----:B------:R0:W-:Y:S01]  /*10d00*/  @!P0 ST.E.128 desc[UR40][R6.64], R8 ;  /* 0x0000000806008985 */ /* 0x0001e2000c101d28 */
[----:B------:R-:W-:Y:S02]  /*10d10*/  ISETP.GE.AND P0, PT, R91, UR16, PT ;  /* 0x000000105b007c0c */ /* 0x000fe4000bf06270 */
[----:B------:R-:W-:Y:S02]  /*10d20*/  @!P4 LEA.HI.X R13, R188, R5, R152, 0x1, P5 ;  /* 0x00000005bc0dc211 */ /* 0x000fe400028f0c98 */
[----:B-1----:R-:W-:-:S02]  /*10d30*/  @!P2 LEA R20, P5, R97, R4, 0x1 ;  /* 0x000000046114a211 */ /* 0x002fc400078a08ff */
[-C--:B------:R-:W-:Y:S01]  /*10d40*/  @!P3 LEA.HI.X R15, R101, R5.reuse, R15, 0x1, P6 ;  /* 0x00000005650fb211 */ /* 0x080fe200030f0c0f */
[----:B------:R1:W-:Y:S01]  /*10d50*/  @!P4 ST.E.128 desc[UR40][R12.64], R24 ;  /* 0x000000180c00c985 */ /* 0x0003e2000c101d28 */
[----:B------:R-:W-:Y:S02]  /*10d60*/  LOP3.LUT P6, RZ, R3, 0x40, RZ, 0xc0, !PT ;  /* 0x0000004003ff7812 */ /* 0x000fe400078cc0ff */
[----:B------:R-:W-:Y:S01]  /*10d70*/  @!P2 LEA.HI.X R21, R97, R5, R21, 0x1, P5 ;  /* 0x000000056115a211 */ /* 0x000fe200028f0c15 */
[----:B------:R1:W-:Y:S01]  /*10d80*/  @!P3 ST.E.128 desc[UR40][R14.64], R32 ;  /* 0x000000200e00b985 */ /* 0x0003e2000c101d28 */
[----:B------:R-:W-:-:S03]  /*10d90*/  SHF.R.S32.HI R3, RZ, 0x1f, R99 ;  /* 0x0000001fff037819 */ /* 0x000fc60000011463 */
[----:B------:R1:W-:Y:S01]  /*10da0*/  @!P2 ST.E.128 desc[UR40][R20.64], R40 ;  /* 0x000000281400a985 */ /* 0x0003e2000c101d28 */
[----:B0-----:R-:W-:-:S04]  /*10db0*/  @!P1 LEA R6, P5, R99, R4, 0x1 ;  /* 0x0000000463069211 */ /* 0x001fc800078a08ff */
[-C--:B------:R-:W-:Y:S02]  /*10dc0*/  @!P1 LEA.HI.X R7, R99, R5.reuse, R3, 0x1, P5 ;  /* 0x0000000563079211 */ /* 0x080fe400028f0c03 */
[----:B------:R-:W-:Y:S02]  /*10dd0*/  SHF.R.S32.HI R3, RZ, 0x1f, R91 ;  /* 0x0000001fff037819 */ /* 0x000fe4000001145b */
[C---:B------:R-:W-:Y:S01]  /*10de0*/  @!P0 LEA R8, P5, R91.reuse, R4, 0x1 ;  /* 0x000000045b088211 */ /* 0x040fe200078a08ff */
[----:B------:R1:W-:Y:S03]  /*10df0*/  @!P1 ST.E.128 desc[UR40][R6.64], R48 ;  /* 0x0000003006009985 */ /* 0x0003e6000c101d28 */
[----:B------:R-:W-:Y:S02]  /*10e00*/  @!P0 LEA.HI.X R9, R91, R5, R3, 0x1, P5 ;  /* 0x000000055b098211 */ /* 0x000fe400028f0c03 */
[----:B------:R-:W-:-:S02]  /*10e10*/  SHF.R.S32.HI R3, RZ, 0x1f, R93 ;  /* 0x0000001fff037819 */ /* 0x000fc4000001145d */
[C---:B------:R-:W-:Y:S01]  /*10e20*/  @P6 LEA R10, P5, R93.reuse, R4, 0x1 ;  /* 0x000000045d0a6211 */ /* 0x040fe200078a08ff */
[----:B------:R1:W-:Y:S01]  /*10e30*/  @!P0 ST.E.128 desc[UR40][R8.64], R56 ;  /* 0x0000003808008985 */ /* 0x0003e2000c101d28 */
[----:B------:R-:W-:Y:S02]  /*10e40*/  LOP3.LUT P0, RZ, R0, 0x80, RZ, 0xc0, !PT ;  /* 0x0000008000ff7812 */ /* 0x000fe4000780c0ff */
[----:B------:R-:W-:-:S05]  /*10e50*/  @P6 LEA.HI.X R11, R93, R5, R3, 0x1, P5 ;  /* 0x000000055d0b6211 */ /* 0x000fca00028f0c03 */
[----:B------:R1:W-:Y:S06]  /*10e60*/  @P6 ST.E.128 desc[UR40][R10.64], R64 ;  /* 0x000000400a006985 */ /* 0x0003ec000c101d28 */
[----:B------:R-:W-:Y:S05]  /*10e70*/  @!P0 BRA `(.L_x_2427) ;  /* 0x0000002400548947 */ /* 0x000fea0003800000 */
[----:B------:R-:W-:Y:S02]  /*10e80*/  LEA R4, P0, R95, R4, 0x1 ;  /* 0x000000045f047211 */ /* 0x000fe400078008ff */
[----:B------:R-:W-:-:S04]  /*10e90*/  SHF.R.S32.HI R0, RZ, 0x1f, R95 ;  /* 0x0000001fff007819 */ /* 0x000fc8000001145f */
[----:B------:R-:W-:-:S05]  /*10ea0*/  LEA.HI.X R5, R95, R5, R0, 0x1, P0 ;  /* 0x000000055f057211 */ /* 0x000fca00000f0c00 */
[----:B------:R0:W-:Y:S01]  /*10eb0*/  ST.E.128 desc[UR40][R4.64], R72 ;  /* 0x0000004804007985 */ /* 0x0001e2000c101d28 */
[----:B------:R-:W-:Y:S05]  /*10ec0*/  BRA `(.L_x_2427) ;  /* 0x0000002400407947 */ /* 0x000fea0003800000 */
.L_x_2424:
[----:B------:R-:W-:Y:S01]  /*10ed0*/  ULDC.64 UR14, c[0x0][0xb08] ;  /* 0x0002c200000e7ab9 */ /* 0x000fe20000000a00 */
[----:B0-----:R-:W-:Y:S01]  /*10ee0*/  VIADD R4, R186, UR42 ;  /* 0x0000002aba047c36 */ /* 0x001fe20008000000 */
[----:B------:R-:W-:Y:S01]  /*10ef0*/  UIMAD UR12, UR24, UR14, URZ ;  /* 0x0000000e180c72a4 */ /* 0x000fe2000f8e023f */
[----:B------:R-:W-:Y:S01]  /*10f00*/  BSSY B1, `(.L_x_2428) ;  /* 0x00000c6000017945 */ /* 0x000fe20003800000 */
[----:B------:R-:W-:Y:S01]  /*10f10*/  UIMAD.WIDE.U32 UR10, UR4, UR14, URZ ;  /* 0x0000000e040a72a5 */ /* 0x000fe2000f8e003f */
[----:B------:R-:W-:Y:S01]  /*10f20*/  IMAD.MOV.U32 R3, RZ, RZ, R4 ;  /* 0x000000ffff037224 */ /* 0x000fe200078e0004 */
[----:B------:R-:W-:Y:S01]  /*10f30*/  UIMAD UR12, UR4, UR15, UR12 ;  /* 0x0000000f040c72a4 */ /* 0x000fe2000f8e020c */
[----:B------:R-:W-:Y:S01]  /*10f40*/  SHF.R.S32.HI R21, RZ, 0x1f, R205 ;  /* 0x0000001fff157819 */ /* 0x000fe200000114cd */
[----:B------:R-:W-:Y:S01]  /*10f50*/  ULDC UR14, c[0x0][0xbe8] ;  /* 0x0002fa00000e7ab9 */ /* 0x000fe20000000800 */
[----:B------:R-:W-:Y:S01]  /*10f60*/  USHF.R.S32.HI UR4, URZ, 0x1f, UR9 ;  /* 0x0000001f3f047899 */ /* 0x000fe20008011409 */
[----:B------:R-:W-:Y:S01]  /*10f70*/  SHF.R.S32.HI R152, RZ, 0x1f, R206 ;  /* 0x0000001fff987819 */ /* 0x000fe200000114ce */
[----:B------:R-:W-:Y:S01]  /*10f80*/  UIADD3 UR11, UR11, UR12, URZ ;  /* 0x0000000c0b0b7290 */ /* 0x000fe2000fffe03f */
[----:B------:R-:W-:Y:S01]  /*10f90*/  SHF.R.S32.HI R153, RZ, 0x1f, R207 ;  /* 0x0000001fff997819 */ /* 0x000fe200000114cf */
[----:B------:R-:W-:Y:S01]  /*10fa0*/  UISETP.NE.AND UP0, UPT, UR14, 0x1, UPT ;  /* 0x000000010e00788c */ /* 0x000fe2000bf05270 */
[----:B------:R-:W-:Y:S01]  /*10fb0*/  SHF.R.S32.HI R154, RZ, 0x1f, R208 ;  /* 0x0000001fff9a7819 */ /* 0x000fe200000114d0 */
[----:B------:R-:W-:Y:S01]  /*10fc0*/  ULDC.64 UR12, c[0x0][0xb38] ;  /* 0x0002ce00000c7ab9 */ /* 0x000fe20000000a00 */
[----:B------:R-:W-:Y:S01]  /*10fd0*/  UIMAD UR8, UR8, UR14, URZ ;  /* 0x0000000e080872a4 */ /* 0x000fe2000f8e023f */
[----:B------:R-:W-:Y:S01]  /*10fe0*/  SHF.R.S32.HI R155, RZ, 0x1f, R209 ;  /* 0x0000001fff9b7819 */ /* 0x000fe200000114d1 */
[----:B------:R-:W-:Y:S01]  /*10ff0*/  UIMAD.WIDE.U32 UR10, UR44, UR12, UR10 ;  /* 0x0000000c2c0a72a5 */ /* 0x000fe2000f8e000a */
[----:B------:R-:W-:-:S02]  /*11000*/  PLOP3.LUT P0, PT, PT, PT, UP0, 0x80, 0x0 ;  /* 0x000000000000781c */ /* 0x000fc40003f0f008 */
[----:B------:R-:W-:Y:S01]  /*11010*/  SHF.R.S32.HI R156, RZ, 0x1f, R210 ;  /* 0x0000001fff9c7819 */ /* 0x000fe200000114d2 */
[----:B------:R-:W-:Y:S01]  /*11020*/  UIMAD UR11, UR44, UR13, UR11 ;  /* 0x0000000d2c0b72a4 */ /* 0x000fe2000f8e020b */
[----:B------:R-:W-:Y:S02]  /*11030*/  SHF.R.S32.HI R157, RZ, 0x1f, R211 ;  /* 0x0000001fff9d7819 */ /* 0x000fe400000114d3 */
[----:B------:R-:W-:Y:S01]  /*11040*/  ULDC.64 UR12, c[0x0][0xb40] ;  /* 0x0002d000000c7ab9 */ /* 0x000fe20000000a00 */
[----:B------:R-:W-:Y:S01]  /*11050*/  SHF.R.S32.HI R158, RZ, 0x1f, R212 ;  /* 0x0000001fff9e7819 */ /* 0x000fe200000114d4 */
[----:B------:R-:W-:Y:S01]  /*11060*/  UIMAD UR4, UR4, UR12, URZ ;  /* 0x0000000c040472a4 */ /* 0x000fe2000f8e023f */
[----:B------:R-:W-:Y:S01]  /*11070*/  SHF.R.S32.HI R159, RZ, 0x1f, R213 ;  /* 0x0000001fff9f7819 */ /* 0x000fe200000114d5 */
[----:B------:R-:W-:Y:S01]  /*11080*/  UIMAD.WIDE.U32 UR10, UR9, UR12, UR10 ;  /* 0x0000000c090a72a5 */ /* 0x000fe2000f8e000a */
[----:B------:R-:W-:Y:S01]  /*11090*/  SHF.R.S32.HI R160, RZ, 0x1f, R214 ;  /* 0x0000001fffa07819 */ /* 0x000fe200000114d6 */
[----:B------:R-:W-:Y:S01]  /*110a0*/  UIMAD UR4, UR9, UR13, UR4 ;  /* 0x0000000d090472a4 */ /* 0x000fe2000f8e0204 */
[----:B------:R-:W-:-:S02]  /*110b0*/  SHF.R.S32.HI R161, RZ, 0x1f, R215 ;  /* 0x0000001fffa17819 */ /* 0x000fc400000114d7 */
[----:B------:R-:W-:Y:S01]  /*110c0*/  @UP0 ULDC UR9, c[0x0][0xbec] ;  /* 0x0002fb0000090ab9 */ /* 0x000fe20000000800 */
[----:B------:R-:W-:Y:S01]  /*110d0*/  UIADD3 UR11, UR11, UR4, URZ ;  /* 0x000000040b0b7290 */ /* 0x000fe2000fffe03f */
[----:B------:R-:W-:Y:S01]  /*110e0*/  @P0 IMAD.HI.U32 R0, R4, UR9, RZ ;  /* 0x0000000904000c27 */ /* 0x000fe2000f8e00ff */
[----:B------:R-:W-:Y:S01]  /*110f0*/  ULDC.64 UR12, c[0x0][0xb48] ;  /* 0x0002d200000c7ab9 */ /* 0x000fe20000000a00 */
[----:B------:R-:W-:Y:S01]  /*11100*/  @UP0 ULDC UR4, c[0x0][0xbf0] ;  /* 0x0002fc0000040ab9 */ /* 0x000fe20000000800 */
[----:B------:R-:W-:Y:S01]  /*11110*/  UIMAD.WIDE.U32 UR10, UR45, UR12, UR10 ;  /* 0x0000000c2d0a72a5 */ /* 0x000fe2000f8e000a */
[----:B------:R-:W-:Y:S02]  /*11120*/  SHF.R.S32.HI R162, RZ, 0x1f, R216 ;  /* 0x0000001fffa27819 */ /* 0x000fe400000114d8 */
[----:B------:R-:W-:Y:S01]  /*11130*/  @P0 SHF.R.U32.HI R3, RZ, UR4, R0 ;  /* 0x00000004ff030c19 */ /* 0x000fe20008011600 */
[----:B------:R-:W-:Y:S01]  /*11140*/  UIMAD UR45, UR45, UR13, UR11 ;  /* 0x0000000d2d2d72a4 */ /* 0x000fe2000f8e020b */
[----:B------:R-:W-:Y:S01]  /*11150*/  SHF.R.S32.HI R13, RZ, 0x1f, R217 ;  /* 0x0000001fff0d7819 */ /* 0x000fe200000114d9 */
[----:B------:R-:W-:Y:S01]  /*11160*/  IMAD.U32 R5, RZ, RZ, UR11 ;  /* 0x0000000bff057e24 */ /* 0x000fe2000f8e00ff */
[--C-:B------:R-:W-:Y:S01]  /*11170*/  SHF.R.S32.HI R0, RZ, 0x1f, R3.reuse ;  /* 0x0000001fff007819 */ /* 0x100fe20000011403 */
[----:B------:R-:W-:Y:S01]  /*11180*/  IMAD.MOV R7, RZ, RZ, -R3 ;  /* 0x000000ffff077224 */ /* 0x000fe200078e0a03 */
[----:B------:R-:W-:Y:S01]  /*11190*/  ULDC.64 UR12, c[0x0][0xb30] ;  /* 0x0002cc00000c7ab9 */ /* 0x000fe20000000a00 */
[----:B------:R-:W-:Y:S01]  /*111a0*/  IMAD.U32 R5, RZ, RZ, UR45 ;  /* 0x0000002dff057e24 */ /* 0x000fe2000f8e00ff */
[----:B------:R-:W-:Y:S01]  /*111b0*/  UIADD3 UR4, UR46, 0x28c20, URZ ;  /* 0x00028c202e047890 */ /* 0x000fe2000fffe03f */
[----:B------:R-:W-:Y:S01]  /*111c0*/  IMAD R7, R7, UR14, R4 ;  /* 0x0000000e07077c24 */ /* 0x000fe2000f8e0204 */
[----:B------:R-:W-:Y:S01]  /*111d0*/  SHF.R.S32.HI R163, RZ, 0x1f, R218 ;  /* 0x0000001fffa37819 */ /* 0x000fe200000114da */
[----:B------:R-:W-:Y:S01]  /*111e0*/  IMAD R0, R0, UR12, RZ ;  /* 0x0000000c00007c24 */ /* 0x000fe2000f8e02ff */
[----:B------:R-:W-:Y:S01]  /*111f0*/  UPRMT UR4, URZ, 0x654, UR4 ;  /* 0x000006543f047896 */ /* 0x000fe20008000004 */
[----:B------:R-:W-:Y:S01]  /*11200*/  IMAD.U32 R4, RZ, RZ, UR10 ;  /* 0x0000000aff047e24 */ /* 0x000fe2000f8e00ff */
[----:B------:R-:W-:Y:S01]  /*11210*/  ULDC.64 UR10, c[0x0][0xb28] ;  /* 0x0002ca00000a7ab9 */ /* 0x000fe20000000a00 */
[C---:B------:R-:W-:Y:S01]  /*11220*/  IMAD R9, R3.reuse, UR13, R0 ;  /* 0x0000000d03097c24 */ /* 0x040fe2000f8e0200 */
[----:B------:R-:W-:Y:S01]  /*11230*/  SHF.R.S32.HI R0, RZ, 0x1f, R7 ;  /* 0x0000001fff007819 */ /* 0x000fe20000011407 */
[----:B------:R-:W-:Y:S01]  /*11240*/  IMAD.WIDE.U32 R4, R3, UR12, R4 ;  /* 0x0000000c03047c25 */ /* 0x000fe2000f8e0004 */
[----:B------:R-:W-:-:S02]  /*11250*/  SHF.R.S32.HI R164, RZ, 0x1f, R219 ;  /* 0x0000001fffa47819 */ /* 0x000fc400000114db */
[----:B------:R-:W-:Y:S01]  /*11260*/  SHF.R.S32.HI R165, RZ, 0x1f, R17 ;  /* 0x0000001fffa57819 */ /* 0x000fe20000011411 */
[----:B------:R-:W-:Y:S01]  /*11270*/  IMAD R0, R0, UR10, RZ ;  /* 0x0000000a00007c24 */ /* 0x000fe2000f8e02ff */
[----:B------:R-:W-:Y:S01]  /*11280*/  SYNCS.ARRIVE.TRANS64.RED.A1T0 RZ, [UR4], RZ ;  /* 0x000000ffffff79a7 */ /* 0x000fe20008100404 */
[----:B------:R-:W-:Y:S02]  /*11290*/  IMAD.IADD R5, R5, 0x1, R9 ;  /* 0x0000000105057824 */ /* 0x000fe400078e0209 */
[C---:B------:R-:W-:Y:S02]  /*112a0*/  IMAD R3, R7.reuse, UR11, R0 ;  /* 0x0000000b07037c24 */ /* 0x040fe4000f8e0200 */
[----:B------:R-:W-:Y:S02]  /*112b0*/  VIADD R0, R16, UR42 ;  /* 0x0000002a10007c36 */ /* 0x000fe40008000000 */
[----:B------:R-:W-:Y:S01]  /*112c0*/  IMAD.WIDE.U32 R4, R7, UR10, R4 ;  /* 0x0000000a07047c25 */ /* 0x000fe2000f8e0004 */
[----:B------:R-:W-:-:S02]  /*112d0*/  ULDC.64 UR10, c[0x0][0xb00] ;  /* 0x0002c000000a7ab9 */ /* 0x000fc40000000a00 */
[----:B------:R-:W-:Y:S01]  /*112e0*/  ISETP.GE.AND P0, PT, R0, UR8, PT ;  /* 0x0000000800007c0c */ /* 0x000fe2000bf06270 */
[----:B------:R-:W-:Y:S01]  /*112f0*/  IMAD.IADD R5, R5, 0x1, R3 ;  /* 0x0000000105057824 */ /* 0x000fe200078e0203 */
[----:B------:R-:W-:-:S04]  /*11300*/  LEA R3, P1, R4, UR10, 0x2 ;  /* 0x0000000a04037c11 */ /* 0x000fc8000f8210ff */
[----:B------:R-:W-:Y:S01]  /*11310*/  LEA.HI.X R10, R4, UR11, R5, 0x2, P1 ;  /* 0x0000000b040a7c11 */ /* 0x000fe200088f1405 */
[----:B------:R0:W1:Y:S04]  /*11320*/  SHFL.IDX PT, R11, R3, RZ, 0x1c1f ;  /* 0x001c1fff030b7589 */ /* 0x00006800000e0000 */
[----:B------:R0:W3:Y:S02]  /*11330*/  SHFL.IDX PT, R12, R10, RZ, 0x1c1f ;  /* 0x001c1fff0a0c7589 */ /* 0x0000e400000e0000 */
        /* <DEDUP_REMOVED lines=8> */
[-C--:B---3--:R-:W-:Y:S02]  /*113c0*/  @!P3 LEA.HI.X R5, R17, R12.reuse, R165, 0x2, P0 ;  /* 0x0000000c1105b211 */ /* 0x088fe400000f14a5 */
[----:B------:R-:W-:Y:S02]  /*113d0*/  ISETP.GE.AND P0, PT, R216, UR4, PT ;  /* 0x00000004d8007c0c */ /* 0x000fe4000bf06270 */
[----:B------:R-:W-:Y:S01]  /*113e0*/  @!P4 LEA.HI.X R7, R219, R12, R164, 0x2, P5 ;  /* 0x0000000cdb07c211 */ /* 0x000fe200028f14a4 */
[----:B------:R1:W-:Y:S01]  /*113f0*/  @!P3 ST.E.64 desc[UR40][R4.64], R24 ;  /* 0x000000180400b985 */ /* 0x0003e2000c101b28 */
[----:B------:R-:W-:-:S03]  /*11400*/  ISETP.GE.AND P3, PT, R215, UR4, PT ;  /* 0x00000004d7007c0c */ /* 0x000fc6000bf66270 */
[----:B------:R3:W-:Y:S01]  /*11410*/  @!P4 ST.E.64 desc[UR40][R6.64], R28 ;  /* 0x0000001c0600c985 */ /* 0x0007e2000c101b28 */
[----:B------:R-:W-:Y:S02]  /*11420*/  ISETP.GE.AND P4, PT, R214, UR4, PT ;  /* 0x00000004d6007c0c */ /* 0x000fe4000bf86270 */
[CC--:B-1----:R-:W-:Y:S02]  /*11430*/  @!P2 LEA R4, P6, R218.reuse, R11.reuse, 0x2 ;  /* 0x0000000bda04a211 */ /* 0x0c2fe400078c10ff */
[CC--:B---3--:R-:W-:Y:S02]  /*11440*/  @!P1 LEA R6, P5, R217.reuse, R11.reuse, 0x2 ;  /* 0x0000000bd9069211 */ /* 0x0c8fe400078a10ff */
        /* <DEDUP_REMOVED lines=10> */
[----:B---3--:R-:W-:-:S02]  /*114f0*/  @!P4 LEA R6, P2, R214, R11, 0x2 ;  /* 0x0000000bd606c211 */ /* 0x008fc400078410ff */
[-C--:B------:R-:W-:Y:S02]  /*11500*/  @!P3 LEA.HI.X R5, R215, R12.reuse, R161, 0x2, P1 ;  /* 0x0000000cd705b211 */ /* 0x080fe400008f14a1 */
[----:B------:R-:W-:Y:S02]  /*11510*/  ISETP.GE.AND P1, PT, R211, UR4, PT ;  /* 0x00000004d3007c0c */ /* 0x000fe4000bf26270 */
[----:B------:R-:W-:Y:S01]  /*11520*/  @!P4 LEA.HI.X R7, R214, R12, R160, 0x2, P2 ;  /* 0x0000000cd607c211 */ /* 0x000fe200010f14a0 */
[----:B------:R1:W-:Y:S01]  /*11530*/  @!P3 ST.E.64 desc[UR40][R4.64], R44 ;  /* 0x0000002c0400b985 */ /* 0x0003e2000c101b28 */
[----:B------:R-:W-:Y:S02]  /*11540*/  ISETP.GE.AND P2, PT, R210, UR4, PT ;  /* 0x00000004d2007c0c */ /* 0x000fe4000bf46270 */
[----:B----4-:R-:W-:Y:S01]  /*11550*/  @!P5 LEA R8, P6, R213, R11, 0x2 ;  /* 0x0000000bd508d211 */ /* 0x010fe200078c10ff */
[----:B------:R3:W-:Y:S01]  /*11560*/  @!P4 ST.E.64 desc[UR40][R6.64], R48 ;  /* 0x000000300600c985 */ /* 0x0007e2000c101b28 */
[----:B------:R-:W-:-:S02]  /*11570*/  ISETP.GE.AND P3, PT, R209, UR4, PT ;  /* 0x00000004d1007c0c */ /* 0x000fc4000bf66270 */
[----:B------:R-:W-:Y:S02]  /*11580*/  @!P5 LEA.HI.X R9, R213, R12, R159, 0x2, P6 ;  /* 0x0000000cd509d211 */ /* 0x000fe400030f149f */
[----:B------:R-:W-:-:S03]  /*11590*/  ISETP.GE.AND P4, PT, R208, UR4, PT ;  /* 0x00000004d0007c0c */ /* 0x000fc6000bf86270 */
[----:B------:R4:W-:Y:S01]  /*115a0*/  @!P5 ST.E.64 desc[UR40][R8.64], R52 ;  /* 0x000000340800d985 */ /* 0x0009e2000c101b28 */
[CC--:B-1----:R-:W-:Y:S02]  /*115b0*/  @!P0 LEA R4, P6, R212.reuse, R11.reuse, 0x2 ;  /* 0x0000000bd4048211 */ /* 0x0c2fe400078c10ff */
[CC--:B---3--:R-:W-:Y:S02]  /*115c0*/  @!P1 LEA R6, P5, R211.reuse, R11.reuse, 0x2 ;  /* 0x0000000bd3069211 */ /* 0x0c8fe400078a10ff */
        /* <DEDUP_REMOVED lines=21> */
[----:B-1----:R-:W-:-:S04]  /*11720*/  @!P0 LEA R4, P4, R206, R11, 0x2 ;  /* 0x0000000bce048211 */ /* 0x002fc800078810ff */
[-C--:B------:R-:W-:Y:S02]  /*11730*/  @!P0 LEA.HI.X R5, R206, R12.reuse, R152, 0x2, P4 ;  /* 0x0000000cce058211 */ /* 0x080fe400020f1498 */
[----:B------:R-:W-:Y:S02]  /*11740*/  ISETP.GE.AND P4, PT, R202, UR4, PT ;  /* 0x00000004ca007c0c */ /* 0x000fe4000bf86270 */
[CC--:B---3--:R-:W-:Y:S01]  /*11750*/  @!P1 LEA R6, P3, R205.reuse, R11.reuse, 0x2 ;  /* 0x0000000bcd069211 */ /* 0x0c8fe200078610ff */
        /* <DEDUP_REMOVED lines=11> */
[----:B---3--:R-:W-:-:S03]  /*11810*/  @!P4 LEA R6, P0, R202, R11, 0x2 ;  /* 0x0000000bca06c211 */ /* 0x008fc600078010ff */
[----:B------:R1:W-:Y:S01]  /*11820*/  @!P5 ST.E.64 desc[UR40][R4.64], R92 ;  /* 0x0000005c0400d985 */ /* 0x0003e2000c101b28 */
[----:B------:R-:W-:Y:S02]  /*11830*/  ISETP.GE.AND P5, PT, R197, UR4, PT ;  /* 0x00000004c5007c0c */ /* 0x000fe4000bfa6270 */
[-C--:B------:R-:W-:Y:S02]  /*11840*/  @!P4 LEA.HI.X R7, R202, R12.reuse, R235, 0x2, P0 ;  /* 0x0000000cca07c211 */ /* 0x080fe400000f14eb */
[----:B------:R-:W-:Y:S02]  /*11850*/  ISETP.GE.AND P0, PT, R198, UR4, PT ;  /* 0x00000004c6007c0c */ /* 0x000fe4000bf06270 */
[C---:B----4-:R-:W-:Y:S01]  /*11860*/  @!P3 LEA R8, P6, R201.reuse, R11, 0x2 ;  /* 0x0000000bc908b211 */ /* 0x050fe200078c10ff */
[----:B------:R3:W-:Y:S01]  /*11870*/  @!P4 ST.E.64 desc[UR40][R6.64], R96 ;  /* 0x000000600600c985 */ /* 0x0007e2000c101b28 */
[----:B------:R-:W-:Y:S02]  /*11880*/  ISETP.GE.AND P4, PT, R196, UR4, PT ;  /* 0x00000004c4007c0c */ /* 0x000fe4000bf86270 */
[----:B------:R-:W-:-:S02]  /*11890*/  @!P3 LEA.HI.X R9, R201, R12, R234, 0x2, P6 ;  /* 0x0000000cc909b211 */ /* 0x000fc400030f14ea */
[----:B-1----:R-:W-:-:S03]  /*118a0*/  @!P2 LEA R4, P6, R200, R11, 0x2 ;  /* 0x0000000bc804a211 */ /* 0x002fc600078c10ff */
[----:B------:R1:W-:Y:S01]  /*118b0*/  @!P3 ST.E.64 desc[UR40][R8.64], R100 ;  /* 0x000000640800b985 */ /* 0x0003e2000c101b28 */
[----:B------:R-:W-:Y:S02]  /*118c0*/  @!P2 LEA.HI.X R5, R200, R12, R233, 0x2, P6 ;  /* 0x0000000cc805a211 */ /* 0x000fe400030f14e9 */
[----:B---3--:R-:W-:-:S03]  /*118d0*/  @!P1 LEA R6, P3, R199, R11, 0x2 ;  /* 0x0000000bc7069211 */ /* 0x008fc600078610ff */
[----:B------:R3:W-:Y:S01]  /*118e0*/  @!P2 ST.E.64 desc[UR40][R4.64], R104 ;  /* 0x000000680400a985 */ /* 0x0007e2000c101b28 */
[-C--:B------:R-:W-:Y:S02]  /*118f0*/  @!P1 LEA.HI.X R7, R199, R12.reuse, R232, 0x2, P3 ;  /* 0x0000000cc7079211 */ /* 0x080fe400018f14e8 */
[----:B------:R-:W-:Y:S02]  /*11900*/  ISETP.GE.AND P3, PT, R195, UR4, PT ;  /* 0x00000004c3007c0c */ /* 0x000fe4000bf66270 */
[CC--:B-1----:R-:W-:Y:S01]  /*11910*/  @!P0 LEA R8, P6, R198.reuse, R11.reuse, 0x2 ;  /* 0x0000000bc6088211 */ /* 0x0c2fe200078c10ff */
[----:B------:R1:W-:Y:S03]  /*11920*/  @!P1 ST.E.64 desc[UR40][R6.64], R108 ;  /* 0x0000006c06009985 */ /* 0x0003e6000c101b28 */
[----:B------:R-:W-:Y:S02]  /*11930*/  @!P0 LEA.HI.X R9, R198, R12, R231, 0x2, P6 ;  /* 0x0000000cc6098211 */ /* 0x000fe400030f14e7 */
[----:B---3--:R-:W-:-:S03]  /*11940*/  @!P5 LEA R4, P1, R197, R11, 0x2 ;  /* 0x0000000bc504d211 */ /* 0x008fc600078210ff */
        /* <DEDUP_REMOVED lines=17> */
[C---:B---3--:R-:W-:Y:S01]  /*11a60*/  @!P1 LEA R6, P6, R193.reuse, R11, 0x2 ;  /* 0x0000000bc1069211 */ /* 0x048fe200078c10ff */
[----:B------:R3:W-:Y:S03]  /*11a70*/  @!P0 ST.E.64 desc[UR40][R4.64], R128 ;  /* 0x0000008004008985 */ /* 0x0007e6000c101b28 */
[----:B------:R-:W-:-:S03]  /*11a80*/  @!P1 LEA.HI.X R7, R193, R12, R226, 0x2, P6 ;  /* 0x0000000cc1079211 */ /* 0x000fc600030f14e2 */
[CC--:B-1----:R-:W-:Y:S02]  /*11a90*/  @!P3 LEA R8, P6, R191.reuse, R11.reuse, 0x2 ;  /* 0x0000000bbf08b211 */ /* 0x0c2fe400078c10ff */
[----:B------:R1:W-:Y:S02]  /*11aa0*/  @!P1 ST.E.64 desc[UR40][R6.64], R132 ;  /* 0x0000008406009985 */ /* 0x0003e4000c101b28 */
[----:B------:R-:W-:Y:S02]  /*11ab0*/  @!P3 LEA.HI.X R9, R191, R12, R224, 0x2, P6 ;  /* 0x0000000cbf09b211 */ /* 0x000fe400030f14e0 */
[----:B---3--:R-:W-:-:S04]  /*11ac0*/  @!P4 LEA R4, P0, R192, R11, 0x2 ;  /* 0x0000000bc004c211 */ /* 0x008fc800078010ff */
        /* <DEDUP_REMOVED lines=9> */
.L_x_2429:
[----:B------:R-:W-:Y:S05]  /*11b60*/  BSYNC B1 ;  /* 0x0000000000017941 */ /* 0x000fea0003800000 */
.L_x_2428:
[----:B------:R-:W-:Y:S01]  /*11b70*/  VIADD R0, R0, 0x8 ;  /* 0x0000000800007836 */ /* 0x000fe20000000000 */
[----:B------:R0:W0:Y:S04]  /*11b80*/  SHFL.IDX PT, R20, R10, 0x1, 0x1c1f ;  /* 0x003c1f000a147f89 */ /* 0x00002800000e0000 */
[----:B------:R-:W-:Y:S01]  /*11b90*/  ISETP.GE.AND P0, PT, R0, UR8, PT ;  /* 0x0000000800007c0c */ /* 0x000fe2000bf06270 */
[----:B------:R0:W0:-:S12]  /*11ba0*/  SHFL.IDX PT, R24, R3, 0x1, 0x1c1f ;  /* 0x003c1f0003187f89 */ /* 0x00001800000e0000 */
[----:B------:R-:W-:Y:S05]  /*11bb0*/  @P0 BRA `(.L_x_2427) ;  /* 0x0000001800040947 */ /* 0x000fea0003800000 */
[----:B------:R-:W-:Y:S02]  /*11bc0*/  ULDC UR4, c[0x0][0xac8] ;  /* 0x0002b20000047ab9 */ /* 0x000fe40000000800 */
[----:B------:R-:W-:Y:S02]  /*11bd0*/  ISETP.GE.AND P4, PT, R17, UR4, PT ;  /* 0x0000000411007c0c */ /* 0x000fe4000bf86270 */
[----:B------:R-:W-:Y:S02]  /*11be0*/  ISETP.GE.AND P2, PT, R219, UR4, PT ;  /* 0x00000004db007c0c */ /* 0x000fe4000bf46270 */
[----:B------:R-:W-:Y:S02]  /*11bf0*/  ISETP.GE.AND P1, PT, R218, UR4, PT ;  /* 0x00000004da007c0c */ /* 0x000fe4000bf26270 */
[----:B------:R-:W-:-:S07]  /*11c00*/  ISETP.GE.AND P0, PT, R217, UR4, PT ;  /* 0x00000004d9007c0c */ /* 0x000fce000bf06270 */
[-C--:B0---4-:R-:W-:Y:S02]  /*11c10*/  @!P4 LEA R4, P3, R17, R24.reuse, 0x2 ;  /* 0x000000181104c211 */ /* 0x091fe400078610ff */
[----:B------:R-:W-:Y:S02]  /*11c20*/  @!P2 LEA R6, P6, R219, R24, 0x2 ;  /* 0x00000018db06a211 */ /* 0x000fe400078c10ff */
[----:B------:R-:W-:Y:S02]  /*11c30*/  @!P4 LEA.HI.X R5, R17, R20, R165, 0x2, P3 ;  /* 0x000000141105c211 */ /* 0x000fe400018f14a5 */
        /* <DEDUP_REMOVED lines=9> */
[----:B-1----:R-:W-:Y:S01]  /*11cd0*/  @!P0 LEA.HI.X R11, R217, R20, R13, 0x2, P6 ;  /* 0x00000014d90b8211 */ /* 0x002fe200030f140d */
[----:B------:R1:W-:Y:S01]  /*11ce0*/  @!P1 ST.E.64 desc[UR40][R8.64], R34 ;  /* 0x0000002208009985 */ /* 0x0003e2000c101b28 */
[----:B0-----:R-:W-:-:S03]  /*11cf0*/  @!P3 LEA R4, P1, R216, R24, 0x2 ;  /* 0x00000018d804b211 */ /* 0x001fc600078210ff */
[----:B------:R0:W-:Y:S01]  /*11d00*/  @!P0 ST.E.64 desc[UR40][R10.64], R38 ;  /* 0x000000260a008985 */ /* 0x0001e2000c101b28 */
[----:B------:R-:W-:Y:S02]  /*11d10*/  ISETP.GE.AND P0, PT, R213, UR4, PT ;  /* 0x00000004d5007c0c */ /* 0x000fe4000bf06270 */
[C---:B---3--:R-:W-:Y:S02]  /*11d20*/  @!P4 LEA R12, P2, R215.reuse, R24, 0x2 ;  /* 0x00000018d70cc211 */ /* 0x048fe400078410ff */
        /* <DEDUP_REMOVED lines=9> */
[-C--:B----4-:R-:W-:Y:S02]  /*11dc0*/  @!P0 LEA R6, P6, R213, R24.reuse, 0x2 ;  /* 0x00000018d5068211 */ /* 0x090fe400078c10ff */
[----:B------:R-:W-:Y:S01]  /*11dd0*/  ISETP.GE.AND P4, PT, R209, UR4, PT ;  /* 0x00000004d1007c0c */ /* 0x000fe2000bf86270 */
[----:B------:R4:W-:Y:S01]  /*11de0*/  @!P5 ST.E.64 desc[UR40][R14.64], R50 ;  /* 0x000000320e00d985 */ /* 0x0009e2000c101b28 */
[----:B-1----:R-:W-:-:S02]  /*11df0*/  @!P1 LEA R8, P5, R212, R24, 0x2 ;  /* 0x00000018d4089211 */ /* 0x002fc400078a10ff */
        /* <DEDUP_REMOVED lines=8> */
[-C--:B---3--:R-:W-:Y:S01]  /*11e80*/  @!P3 LEA R4, P6, R210, R24.reuse, 0x2 ;  /* 0x00000018d204b211 */ /* 0x088fe200078c10ff */
[----:B------:R3:W-:Y:S01]  /*11e90*/  @!P2 ST.E.64 desc[UR40][R10.64], R62 ;  /* 0x0000003e0a00a985 */ /* 0x0007e2000c101b28 */
[C---:B-----5:R-:W-:Y:S02]  /*11ea0*/  @!P4 LEA R12, P2, R209.reuse, R24, 0x2 ;  /* 0x00000018d10cc211 */ /* 0x060fe400078410ff */
[----:B------:R-:W-:Y:S02]  /*11eb0*/  ISETP.GE.AND P1, PT, R206, UR4, PT ;  /* 0x00000004ce007c0c */ /* 0x000fe4000bf26270 */
[-C--:B------:R-:W-:Y:S02]  /*11ec0*/  @!P3 LEA.HI.X R5, R210, R20.reuse, R156, 0x2, P6 ;  /* 0x00000014d205b211 */ /* 0x080fe400030f149c */
[----:B------:R-:W-:Y:S02]  /*11ed0*/  @!P4 LEA.HI.X R13, R209, R20, R155, 0x2, P2 ;  /* 0x00000014d10dc211 */ /* 0x000fe400010f149b */
[----:B------:R-:W-:Y:S01]  /*11ee0*/  ISETP.GE.AND P2, PT, R205, UR4, PT ;  /* 0x00000004cd007c0c */ /* 0x000fe2000bf46270 */
[----:B------:R-:W-:Y:S01]  /*11ef0*/  @!P3 ST.E.64 desc[UR40][R4.64], R66 ;  /* 0x000000420400b985 */ /* 0x000fe2000c101b28 */
[----:B----4-:R-:W-:-:S03]  /*11f00*/  @!P5 LEA R14, P6, R208, R24, 0x2 ;  /* 0x00000018d00ed211 */ /* 0x010fc600078c10ff */
[----:B------:R4:W-:Y:S01]  /*11f10*/  @!P4 ST.E.64 desc[UR40][R12.64], R70 ;  /* 0x000000460c00c985 */ /* 0x0009e2000c101b28 */
[----:B------:R-:W-:Y:S02]  /*11f20*/  @!P5 LEA.HI.X R15, R208, R20, R154, 0x2, P6 ;  /* 0x00000014d00fd211 */ /* 0x000fe400030f149a */
[CC--:B0-----:R-:W-:Y:S02]  /*11f30*/  @!P0 LEA R6, P4, R207.reuse, R24.reuse, 0x2 ;  /* 0x00000018cf068211 */ /* 0x0c1fe400078810ff */
[----:B-1----:R-:W-:Y:S01]  /*11f40*/  @!P1 LEA R8, P3, R206, R24, 0x2 ;  /* 0x00000018ce089211 */ /* 0x002fe200078610ff */
[----:B------:R0:W-:Y:S01]  /*11f50*/  @!P5 ST.E.64 desc[UR40][R14.64], R74 ;  /* 0x0000004a0e00d985 */ /* 0x0001e2000c101b28 */
[----:B------:R-:W-:Y:S02]  /*11f60*/  @!P0 LEA.HI.X R7, R207, R20, R153, 0x2, P4 ;  /* 0x00000014cf078211 */ /* 0x000fe400020f1499 */
[----:B------:R-:W-:Y:S02]  /*11f70*/  ISETP.GE.AND P4, PT, R203, UR4, PT ;  /* 0x00000004cb007c0c */ /* 0x000fe4000bf86270 */
[----:B------:R-:W-:Y:S01]  /*11f80*/  ISETP.GE.AND P5, PT, R204, UR4, PT ;  /* 0x00000004cc007c0c */ /* 0x000fe2000bfa6270 */
[----:B------:R1:W-:Y:S01]  /*11f90*/  @!P0 ST.E.64 desc[UR40][R6.64], R78 ;  /* 0x0000004e06008985 */ /* 0x0003e2000c101b28 */
        /* <DEDUP_REMOVED lines=18> */
[-C--:B-1----:R-:W-:Y:S02]  /*120c0*/  @!P2 LEA R6, P6, R201, R24.reuse, 0x2 ;  /* 0x00000018c906a211 */ /* 0x082fe400078c10ff */
[----:B------:R-:W-:Y:S01]  /*120d0*/  ISETP.GE.AND P4, PT, R197, UR4, PT ;  /* 0x00000004c5007c0c */ /* 0x000fe2000bf86270 */
[----:B------:R1:W-:Y:S01]  /*120e0*/  @!P3 ST.E.64 desc[UR40][R14.64], R98 ;  /* 0x000000620e00b985 */ /* 0x0003e2000c101b28 */
[----:B---3--:R-:W-:Y:S02]  /*120f0*/  @!P1 LEA R8, P3, R200, R24, 0x2 ;  /* 0x00000018c8089211 */ /* 0x008fe400078610ff */
[----:B------:R-:W-:Y:S02]  /*12100*/  @!P2 LEA.HI.X R7, R201, R20, R234, 0x2, P6 ;  /* 0x00000014c907a211 */ /* 0x000fe400030f14ea */
[----:B----4-:R-:W-:-:S02]  /*12110*/  @!P0 LEA R10, P6, R199, R24, 0x2 ;  /* 0x00000018c70a8211 */ /* 0x010fc400078c10ff */
[-C--:B------:R-:W-:Y:S01]  /*12120*/  @!P1 LEA.HI.X R9, R200, R20.reuse, R233, 0x2, P3 ;  /* 0x00000014c8099211 */ /* 0x080fe200018f14e9 */
[----:B------:R3:W-:Y:S01]  /*12130*/  @!P2 ST.E.64 desc[UR40][R6.64], R102 ;  /* 0x000000660600a985 */ /* 0x0007e2000c101b28 */
[----:B------:R-:W-:Y:S02]  /*12140*/  ISETP.GE.AND P3, PT, R196, UR4, PT ;  /* 0x00000004c4007c0c */ /* 0x000fe4000bf66270 */
[----:B------:R-:W-:Y:S01]  /*12150*/  @!P0 LEA.HI.X R11, R199, R20, R232, 0x2, P6 ;  /* 0x00000014c70b8211 */ /* 0x000fe200030f14e8 */
[----:B------:R4:W-:Y:S01]  /*12160*/  @!P1 ST.E.64 desc[UR40][R8.64], R106 ;  /* 0x0000006a08009985 */ /* 0x0009e2000c101b28 */
[-C--:B0-----:R-:W-:Y:S02]  /*12170*/  @!P5 LEA R4, P1, R198, R24.reuse, 0x2 ;  /* 0x00000018c604d211 */ /* 0x081fe400078210ff */
[----:B-----5:R-:W-:Y:S01]  /*12180*/  @!P4 LEA R12, P2, R197, R24, 0x2 ;  /* 0x00000018c50cc211 */ /* 0x020fe200078410ff */
[----:B------:R-:W-:Y:S01]  /*12190*/  @!P0 ST.E.64 desc[UR40][R10.64], R110 ;  /* 0x0000006e0a008985 */ /* 0x000fe2000c101b28 */
[----:B------:R-:W-:-:S02]  /*121a0*/  ISETP.GE.AND P0, PT, R195, UR4, PT ;  /* 0x00000004c3007c0c */ /* 0x000fc4000bf06270 */
[----:B------:R-:W-:Y:S02]  /*121b0*/  @!P5 LEA.HI.X R5, R198, R20, R231, 0x2, P1 ;  /* 0x00000014c605d211 */ /* 0x000fe400008f14e7 */
[----:B------:R-:W-:Y:S02]  /*121c0*/  ISETP.GE.AND P1, PT, R194, UR4, PT ;  /* 0x00000004c2007c0c */ /* 0x000fe4000bf26270 */
[C---:B-1----:R-:W-:Y:S01]  /*121d0*/  @!P3 LEA R14, P6, R196.reuse, R24, 0x2 ;  /* 0x00000018c40eb211 */ /* 0x042fe200078c10ff */
[----:B------:R0:W-:Y:S01]  /*121e0*/  @!P5 ST.E.64 desc[UR40][R4.64], R114 ;  /* 0x000000720400d985 */ /* 0x0001e2000c101b28 */
[-C--:B------:R-:W-:Y:S02]  /*121f0*/  @!P4 LEA.HI.X R13, R197, R20.reuse, R230, 0x2, P2 ;  /* 0x00000014c50dc211 */ /* 0x080fe400010f14e6 */
[----:B------:R-:W-:Y:S02]  /*12200*/  @!P3 LEA.HI.X R15, R196, R20, R229, 0x2, P6 ;  /* 0x00000014c40fb211 */ /* 0x000fe400030f14e5 */
[----:B------:R-:W-:Y:S01]  /*12210*/  ISETP.GE.AND P2, PT, R191, UR4, PT ;  /* 0x00000004bf007c0c */ /* 0x000fe2000bf46270 */
[----:B------:R1:W-:Y:S01]  /*12220*/  @!P4 ST.E.64 desc[UR40][R12.64], R118 ;  /* 0x000000760c00c985 */ /* 0x0003e2000c101b28 */
[----:B------:R-:W-:-:S02]  /*12230*/  ISETP.GE.AND P4, PT, R193, UR4, PT ;  /* 0x00000004c1007c0c */ /* 0x000fc4000bf86270 */
[C---:B---3--:R-:W-:Y:S01]  /*12240*/  @!P0 LEA R6, P5, R195.reuse, R24, 0x2 ;  /* 0x00000018c3068211 */ /* 0x048fe200078a10ff */
[----:B------:R3:W-:Y:S01]  /*12250*/  @!P3 ST.E.64 desc[UR40][R14.64], R122 ;  /* 0x0000007a0e00b985 */ /* 0x0007e2000c101b28 */
[----:B------:R-:W-:Y:S02]  /*12260*/  ISETP.GE.AND P3, PT, R192, UR4, PT ;  /* 0x00000004c0007c0c */ /* 0x000fe4000bf66270 */
[----:B------:R-:W-:Y:S02]  /*12270*/  @!P0 LEA.HI.X R7, R195, R20, R228, 0x2, P5 ;  /* 0x00000014c3078211 */ /* 0x000fe400028f14e4 */
[----:B------:R-:W-:Y:S02]  /*12280*/  ISETP.GE.AND P5, PT, R190, UR4, PT ;  /* 0x00000004be007c0c */ /* 0x000fe4000bfa6270 */
[-C--:B----4-:R-:W-:Y:S01]  /*12290*/  @!P1 LEA R8, P6, R194, R24.reuse, 0x2 ;  /* 0x00000018c2089211 */ /* 0x090fe200078c10ff */
[----:B------:R4:W-:Y:S02]  /*122a0*/  @!P0 ST.E.64 desc[UR40][R6.64], R126 ;  /* 0x0000007e06008985 */ /* 0x0009e4000c101b28 */
[----:B0-----:R-:W-:-:S02]  /*122b0*/  @!P4 LEA R4, P0, R193, R24, 0x2 ;  /* 0x00000018c104c211 */ /* 0x001fc400078010ff */
[----:B------:R-:W-:Y:S02]  /*122c0*/  @!P1 LEA.HI.X R9, R194, R20, R227, 0x2, P6 ;  /* 0x00000014c2099211 */ /* 0x000fe400030f14e3 */
[----:B------:R-:W-:Y:S02]  /*122d0*/  @!P3 LEA R10, P6, R192, R24, 0x2 ;  /* 0x00000018c00ab211 */ /* 0x000fe400078c10ff */
[----:B------:R-:W-:Y:S01]  /*122e0*/  @!P4 LEA.HI.X R5, R193, R20, R226, 0x2, P0 ;  /* 0x00000014c105c211 */ /* 0x000fe200000f14e2 */
[----:B------:R4:W-:Y:S01]  /*122f0*/  @!P1 ST.E.64 desc[UR40][R8.64], R130 ;  /* 0x0000008208009985 */ /* 0x0009e2000c101b28 */
[-C--:B-1----:R-:W-:Y:S02]  /*12300*/  @!P2 LEA R12, P1, R191, R24.reuse, 0x2 ;  /* 0x00000018bf0ca211 */ /* 0x082fe400078210ff */
[----:B---3--:R-:W-:Y:S01]  /*12310*/  @!P5 LEA R14, P0, R190, R24, 0x2 ;  /* 0x00000018be0ed211 */ /* 0x008fe200078010ff */
        /* <DEDUP_REMOVED lines=9> */
[----:B----4-:R-:W-:-:S04]  /*123b0*/  LEA R4, P0, R189, R24, 0x2 ;  /* 0x00000018bd047211 */ /* 0x010fc800078010ff */
[----:B------:R-:W-:-:S05]  /*123c0*/  LEA.HI.X R5, R189, R20, R222, 0x2, P0 ;  /* 0x00000014bd057211 */ /* 0x000fca00000f14de */
[----:B------:R0:W-:Y:S01]  /*123d0*/  ST.E.64 desc[UR40][R4.64], R150 ;  /* 0x0000009604007985 */ /* 0x0001e2000c101b28 */
[----:B------:R-:W-:Y:S05]  /*123e0*/  BRA `(.L_x_2427) ;  /* 0x0000000c00f87947 */ /* 0x000fea0003800000 */
.L_x_2421:
        /* <DEDUP_REMOVED lines=9> */
[----:B------:R-:W-:Y:S01]  /*12480*/  UISETP.NE.U32.AND UP1, UPT, UR10, URZ, UPT ;  /* 0x0000003f0a00728c */ /* 0x000fe2000bf25070 */
[----:B------:R-:W-:Y:S02]  /*12490*/  ULDC UR4, c[0x0][0xa88] ;  /* 0x0002a20000047ab9 */ /* 0x000fe40000000800 */
[----:B------:R-:W4:Y:S01]  /*124a0*/  @P1 LDG.E R9, desc[UR40][R4.64] ;  /* 0x0000002804091981 */ /* 0x000f22000c1e1900 */
[----:B------:R-:W-:Y:S01]  /*124b0*/  UISETP.NE.AND.EX UP1, UPT, UR11, URZ, UPT, UP1 ;  /* 0x0000003f0b00728c */ /* 0x000fe2000bf25310 */
[----:B------:R-:W-:-:S05]  /*124c0*/  IMAD.U32 R0, RZ, RZ, UR4 ;  /* 0x00000004ff007e24 */ /* 0x000fca000f8e00ff */
[----:B------:R-:W-:-:S05]  /*124d0*/  PLOP3.LUT P2, PT, PT, PT, UP1, 0x80, 0x0 ;  /* 0x000000000000781c */ /* 0x000fca0003f4f018 */
[----:B------:R-:W-:Y:S02]  /*124e0*/  @UP1 ULDC.64 UR10, c[0x0][0xc08] ;  /* 0x00030200000a1ab9 */ /* 0x000fe40000000a00 */
[----:B------:R-:W-:-:S06]  /*124f0*/  @UP1 UIMAD.WIDE UR10, UR43, 0x4, UR10 ;  /* 0x000000042b0a18a5 */ /* 0x000fcc000f8e020a */
[----:B------:R-:W-:Y:S02]  /*12500*/  IMAD.U32 R6, RZ, RZ, UR10 ;  /* 0x0000000aff067e24 */ /* 0x000fe4000f8e00ff */
[----:B------:R-:W-:-:S05]  /*12510*/  IMAD.U32 R7, RZ, RZ, UR11 ;  /* 0x0000000bff077e24 */ /* 0x000fca000f8e00ff */
[----:B------:R0:W5:Y:S01]  /*12520*/  @P2 LDG.E R0, desc[UR40][R6.64] ;  /* 0x0000002806002981 */ /* 0x000162000c1e1900 */
[----:B------:R-:W-:Y:S01]  /*12530*/  UISETP.NE.AND UP1, UPT, UR9, URZ, UPT ;  /* 0x0000003f0900728c */ /* 0x000fe2000bf25270 */
[----:B------:R-:W-:Y:S01]  /*12540*/  UMOV UR4, URZ ;  /* 0x0000003f00047c82 */ /* 0x000fe20008000000 */
[----:B------:R-:W1:Y:S09]  /*12550*/  S2R R8, SR_TID.X ;  /* 0x0000000000087919 */ /* 0x000e720000002100 */
[----:B------:R-:W-:Y:S01]  /*12560*/  @!UP1 ULDC UR9, c[0x0][0xad4] ;  /* 0x0002b50000099ab9 */ /* 0x000fe20000000800 */
[----:B-1----:R-:W-:-:S05]  /*12570*/  VIADD R3, R8, 0xffffff80 ;  /* 0xffffff8008037836 */ /* 0x002fca0000000000 */
[----:B------:R-:W-:Y:S02]  /*12580*/  ISETP.GT.AND P0, PT, R3, 0x3f, PT ;  /* 0x0000003f0300780c */ /* 0x000fe40003f04270 */
[----:B----4-:R-:W-:Y:S01]  /*12590*/  @P1 R2UR UR4, R9 ;  /* 0x00000000090412ca */ /* 0x010fe200000e0000 */
[----:B0-----:R-:W-:-:S14]  /*125a0*/  @P2 BRA `(.L_x_2430) ;  /* 0x0000000000102947 */ /* 0x001fdc0003800000 */
[----:B------:R-:W-:Y:S05]  /*125b0*/  @!P1 BRA `(.L_x_2430) ;  /* 0x00000000000c9947 */ /* 0x000fea0003800000 */
[----:B------:R-:W4:Y:S04]  /*125c0*/  LDG.E R3, desc[UR40][R4.64] ;  /* 0x0000002804037981 */ /* 0x000f28000c1e1900 */
[----:B-----5:R-:W4:Y:S02]  /*125d0*/  LDG.E R0, desc[UR40][R4.64+0x4] ;  /* 0x0000042804007981 */ /* 0x020f24000c1e1900 */
[----:B----4-:R-:W-:-:S07]  /*125e0*/  IMAD.IADD R0, R0, 0x1, -R3 ;  /* 0x0000000100007824 */ /* 0x010fce00078e0a03 */
.L_x_2430:
[----:B------:R-:W-:Y:S01]  /*125f0*/  USHF.R.S32.HI UR16, URZ, 0x1f, UR43 ;  /* 0x0000001f3f107899 */ /* 0x000fe2000801142b */
[----:B------:R-:W-:Y:S01]  /*12600*/  BSSY B1, `(.L_x_2431) ;  /* 0x000003a000017945 */ /* 0x000fe20003800000 */
[----:B------:R-:W-:Y:S02]  /*12610*/  USHF.R.S32.HI UR24, URZ, 0x1f, UR4 ;  /* 0x0000001f3f187899 */ /* 0x000fe40008011404 */
[----:B------:R-:W-:Y:S02]  /*12620*/  USEL UR8, UR43, URZ, !UP0 ;  /* 0x0000003f2b087287 */ /* 0x000fe4000c000000 */
[----:B------:R-:W-:Y:S01]  /*12630*/  USEL UR16, UR16, URZ, !UP0 ;  /* 0x0000003f10107287 */ /* 0x000fe2000c000000 */
[----:B------:R-:W-:Y:S11]  /*12640*/  @P0 BRA `(.L_x_2432) ;  /* 0x0000000000d40947 */ /* 0x000ff60003800000 */
[----:B------:R-:W0:Y:S01]  /*12650*/  LDC R9, c[0x0][0xbe8] ;  /* 0x0002fa00ff097b82 */ /* 0x000e220000000800 */
[----:B------:R-:W-:-:S05]  /*12660*/  IMAD.U32 R5, RZ, RZ, UR42 ;  /* 0x0000002aff057e24 */ /* 0x000fca000f8e00ff */
[----:B------:R-:W-:Y:S01]  /*12670*/  IADD3 R6, R5, -0x80, R8 ;  /* 0xffffff8005067810 */ /* 0x000fe20007ffe008 */
[----:B0----5:R-:W-:-:S05]  /*12680*/  IMAD R3, R0, R9, RZ ;  /* 0x0000000900037224 */ /* 0x021fca00078e02ff */
[----:B------:R-:W-:-:S13]  /*12690*/  ISETP.GE.AND P0, PT, R6, R3, PT ;  /* 0x000000030600720c */ /* 0x000fda0003f06270 */
[----:B------:R-:W-:Y:S05]  /*126a0*/  @P0 BRA `(.L_x_2432) ;  /* 0x0000000000bc0947 */ /* 0x000fea0003800000 */
[----:B------:R-:W-:Y:S01]  /*126b0*/  ISETP.NE.AND P0, PT, R9, 0x1, PT ;  /* 0x000000010900780c */ /* 0x000fe20003f05270 */
[----:B------:R-:W-:Y:S01]  /*126c0*/  UISETP.GT.AND UP0, UPT, UR9, 0x1, UPT ;  /* 0x000000010900788c */ /* 0x000fe2000bf04270 */
[----:B------:R-:W-:Y:S01]  /*126d0*/  UMOV UR20, 0x9b8 ;  /* 0x000009b800147882 */ /* 0x000fe20000000000 */
[----:B------:R-:W-:Y:S02]  /*126e0*/  ULOP3.LUT UR17, UR45, 0xff, URZ, 0xc0, !UPT ;  /* 0x000000ff2d117892 */ /* 0x000fe4000f8ec03f */
[----:B------:R-:W-:Y:S02]  /*126f0*/  USEL UR20, UR20, 0x978, UP0 ;  /* 0x0000097814147887 */ /* 0x000fe40008000000 */
[----:B------:R-:W-:-:S06]  /*12700*/  USEL UR17, UR17, URZ, UP0 ;  /* 0x0000003f11117287 */ /* 0x000fcc0008000000 */
[----:B------:R-:W0:Y:S04]  /*12710*/  @P0 LDC R3, c[0x0][0xbec] ;  /* 0x0002fb00ff030b82 */ /* 0x000e280000000800 */
[----:B------:R-:W-:Y:S01]  /*12720*/  ULDC.64 UR14, c[0x0][UR20+0x220] ;  /* 0x00008800140e7abb */ /* 0x000fe20008000a00 */
[----:B------:R-:W-:Y:S01]  /*12730*/  ULDC.64 UR12, c[0x0][UR20+0x218] ;  /* 0x00008600140c7abb */ /* 0x000fe20008000a00 */
[----:B------:R-:W-:Y:S02]  /*12740*/  ULDC.64 UR18, c[0x0][UR20+0x228] ;  /* 0x00008a0014127abb */ /* 0x000fe40008000a00 */
[----:B------:R-:W1:Y:S01]  /*12750*/  @P0 LDC R5, c[0x0][0xbf0] ;  /* 0x0002fc00ff050b82 */ /* 0x000e620000000800 */
[----:B------:R-:W-:Y:S02]  /*12760*/  UIMAD UR15, UR15, UR8, URZ ;  /* 0x000000080f0f72a4 */ /* 0x000fe4000f8e023f */
[----:B------:R-:W-:-:S02]  /*12770*/  UIMAD.WIDE.U32 UR10, UR12, UR44, URZ ;  /* 0x0000002c0c0a72a5 */ /* 0x000fc4000f8e003f */
[----:B------:R-:W-:Y:S02]  /*12780*/  UIMAD UR21, UR13, UR44, URZ ;  /* 0x0000002c0d1572a4 */ /* 0x000fe4000f8e023f */
[----:B------:R-:W-:Y:S02]  /*12790*/  UIMAD.WIDE.U32 UR22, UR18, UR17, URZ ;  /* 0x00000011121672a5 */ /* 0x000fe4000f8e003f */
[----:B------:R-:W-:Y:S02]  /*127a0*/  UIMAD.WIDE.U32 UR12, UR14, UR8, URZ ;  /* 0x000000080e0c72a5 */ /* 0x000fe4000f8e003f */
[----:B------:R-:W-:Y:S02]  /*127b0*/  UIMAD UR17, UR19, UR17, URZ ;  /* 0x00000011131172a4 */ /* 0x000fe4000f8e023f */
[----:B------:R-:W-:Y:S02]  /*127c0*/  UIMAD UR15, UR14, UR16, UR15 ;  /* 0x000000100e0f72a4 */ /* 0x000fe4000f8e020f */
[----:B------:R-:W-:Y:S01]  /*127d0*/  UIADD3 UR10, UP1, UP2, UR12, UR10, UR4 ;  /* 0x0000000a0c0a7290 */ /* 0x000fe2000fa3e004 */
[----:B0-----:R-:W-:Y:S01]  /*127e0*/  @P0 IMAD.HI.U32 R4, R6, R3, RZ ;  /* 0x0000000306040227 */ /* 0x001fe200078e00ff */
[----:B------:R-:W-:-:S02]  /*127f0*/  UIADD3 UR17, UR23, UR17, URZ ;  /* 0x0000001117117290 */ /* 0x000fc4000fffe03f */
[----:B------:R-:W-:Y:S01]  /*12800*/  UIADD3 UR21, UR11, UR21, URZ ;  /* 0x000000150b157290 */ /* 0x000fe2000fffe03f */
[----:B------:R-:W-:Y:S01]  /*12810*/  IMAD.MOV.U32 R3, RZ, RZ, R6 ;  /* 0x000000ffff037224 */ /* 0x000fe200078e0006 */
[----:B------:R-:W-:Y:S02]  /*12820*/  UIADD3 UR12, UR13, UR15, URZ ;  /* 0x0000000f0d0c7290 */ /* 0x000fe4000fffe03f */
[----:B------:R-:W-:Y:S01]  /*12830*/  IMAD.U32 R8, RZ, RZ, UR17 ;  /* 0x00000011ff087e24 */ /* 0x000fe2000f8e00ff */
[----:B-1----:R-:W-:Y:S01]  /*12840*/  @P0 SHF.R.U32.HI R3, RZ, R5, R4 ;  /* 0x00000005ff030219 */ /* 0x002fe20000011604 */
[----:B------:R-:W-:Y:S01]  /*12850*/  IMAD.U32 R4, RZ, RZ, UR22 ;  /* 0x00000016ff047e24 */ /* 0x000fe2000f8e00ff */
[----:B------:R-:W-:Y:S01]  /*12860*/  UIADD3.X UR12, UR12, UR21, UR24, UP1, UP2 ;  /* 0x000000150c0c7290 */ /* 0x000fe20008fe4418 */
[----:B------:R-:W-:Y:S01]  /*12870*/  IMAD.U32 R5, RZ, RZ, UR23 ;  /* 0x00000017ff057e24 */ /* 0x000fe2000f8e00ff */
[--C-:B------:R-:W-:Y:S01]  /*12880*/  SHF.R.S32.HI R5, RZ, 0x1f, R3.reuse ;  /* 0x0000001fff057819 */ /* 0x100fe20000011403 */
[----:B------:R-:W-:Y:S01]  /*12890*/  IMAD.MOV R7, RZ, RZ, -R3 ;  /* 0x000000ffff077224 */ /* 0x000fe200078e0a03 */
[----:B------:R-:W-:Y:S01]  /*128a0*/  IADD3 R4, P0, P1, R3, UR10, R4 ;  /* 0x0000000a03047c10 */ /* 0x000fe2000f91e004 */
[----:B------:R-:W-:-:S02]  /*128b0*/  ULDC.64 UR10, c[0x0][UR20+0x210] ;  /* 0x00008400140a7abb */ /* 0x000fc40008000a00 */
[----:B------:R-:W-:Y:S01]  /*128c0*/  IMAD R7, R9, R7, R6 ;  /* 0x0000000709077224 */ /* 0x000fe200078e0206 */
[----:B------:R-:W-:Y:S01]  /*128d0*/  IADD3.X R5, R5, UR12, R8, P0, P1 ;  /* 0x0000000c05057c10 */ /* 0x000fe200087e2408 */
[----:B------:R-:W-:Y:S01]  /*128e0*/  ULDC.64 UR12, c[0x0][0xba8] ;  /* 0x0002ea00000c7ab9 */ /* 0x000fe20000000a00 */
[----:B------:R-:W-:Y:S01]  /*128f0*/  @!UP0 ULDC UR12, c[0x0][0xb50] ;  /* 0x0002d400000c8ab9 */ /* 0x000fe20000000800 */
[C---:B------:R-:W-:Y:S01]  /*12900*/  IMAD R6, R7.reuse, UR11, RZ ;  /* 0x0000000b07067c24 */ /* 0x040fe2000f8e02ff */
[----:B------:R-:W-:Y:S01]  /*12910*/  SHF.R.S32.HI R3, RZ, 0x1f, R7 ;  /* 0x0000001fff037819 */ /* 0x000fe20000011407 */
        /* <DEDUP_REMOVED lines=8> */
.L_x_2432:
[----:B------:R-:W-:Y:S05]  /*129a0*/  BSYNC B1 ;  /* 0x0000000000017941 */ /* 0x000fea0003800000 */
.L_x_2431:
[----:B------:R-:W-:-:S06]  /*129b0*/  UISETP.GT.AND UP0, UPT, UR9, 0x1, UPT ;  /* 0x000000010900788c */ /* 0x000fcc000bf04270 */
[----:B------:R-:W-:-:S13]  /*129c0*/  PLOP3.LUT P0, PT, PT, PT, UP0, 0x80, 0x0 ;  /* 0x000000000000781c */ /* 0x000fda0003f0f008 */
[----:B------:R-:W-:Y:S05]  /*129d0*/  @P0 BRA `(.L_x_2427) ;  /* 0x00000008007c0947 */ /* 0x000fea0003800000 */
[----:B------:R-:W1:Y:S01]  /*129e0*/  LDC R11, c[0x0][0xbe8] ;  /* 0x0002fa00ff0b7b82 */ /* 0x000e620000000800 */
[----:B------:R-:W-:Y:S01]  /*129f0*/  ULDC UR14, c[0x0][0xac8] ;  /* 0x0002b200000e7ab9 */ /* 0x000fe20000000800 */
[----:B------:R-:W-:Y:S01]  /*12a00*/  ULDC.64 UR12, c[0x0][0xaa0] ;  /* 0x0002a800000c7ab9 */ /* 0x000fe20000000a00 */
[----:B------:R-:W-:Y:S01]  /*12a10*/  ISETP.GE.AND P1, PT, R188, UR14, PT ;  /* 0x0000000ebc007c0c */ /* 0x000fe2000bf26270 */
[----:B------:R-:W-:Y:S01]  /*12a20*/  UIMAD UR9, UR24, UR12, URZ ;  /* 0x0000000c180972a4 */ /* 0x000fe2000f8e023f */
[C---:B------:R-:W-:Y:S01]  /*12a30*/  ISETP.GE.AND P2, PT, R185.reuse, UR14, PT ;  /* 0x0000000eb9007c0c */ /* 0x040fe2000bf46270 */
[----:B------:R-:W-:Y:S01]  /*12a40*/  UIMAD.WIDE.U32 UR10, UR4, UR12, URZ ;  /* 0x0000000c040a72a5 */ /* 0x000fe2000f8e003f */
[----:B------:R-:W-:Y:S01]  /*12a50*/  SEL R4, RZ, 0xffffffff, P1 ;  /* 0xffffffffff047807 */ /* 0x000fe20000800000 */
[----:B------:R-:W-:Y:S01]  /*12a60*/  UIMAD UR9, UR4, UR13, UR9 ;  /* 0x0000000d040972a4 */ /* 0x000fe2000f8e0209 */
[----:B0-----:R-:W-:Y:S01]  /*12a70*/  SEL R3, RZ, 0x1, P2 ;  /* 0x00000001ff037807 */ /* 0x001fe20001000000 */
[C---:B------:R-:W-:Y:S01]  /*12a80*/  VIADD R37, R185.reuse, 0x80 ;  /* 0x00000080b9257836 */ /* 0x040fe20000000000 */
[----:B------:R-:W-:Y:S01]  /*12a90*/  ULDC.64 UR12, c[0x0][0xae8] ;  /* 0x0002ba00000c7ab9 */ /* 0x000fe20000000a00 */
[----:B------:R-:W-:Y:S01]  /*12aa0*/  IMAD.SHL.U32 R4, R4, 0x2, RZ ;  /* 0x0000000204047824 */ /* 0x000fe200078e00ff */
[----:B------:R-:W-:Y:S01]  /*12ab0*/  UIADD3 UR11, UR11, UR9, URZ ;  /* 0x000000090b0b7290 */ /* 0x000fe2000fffe03f */
[----:B------:R-:W-:Y:S01]  /*12ac0*/  VIADD R29, R185, 0xc0 ;  /* 0x000000c0b91d7836 */ /* 0x000fe20000000000 */
[----:B------:R-:W-:Y:S01]  /*12ad0*/  ISETP.GE.AND P1, PT, R37, UR14, PT ;  /* 0x0000000e25007c0c */ /* 0x000fe2000bf26270 */
[----:B------:R-:W-:Y:S01]  /*12ae0*/  VIADD R31, R185, 0x100 ;  /* 0x00000100b91f7836 */ /* 0x000fe20000000000 */
[----:B------:R-:W-:Y:S01]  /*12af0*/  LOP3.LUT R6, R4, 0x2, R3, 0xe2, !PT ;  /* 0x0000000204067812 */ /* 0x000fe200078ee203 */
[----:B------:R-:W-:Y:S01]  /*12b00*/  IMAD R3, R187, 0x20, R220 ;  /* 0x00000020bb037824 */ /* 0x000fe200078e02dc */
[----:B------:R-:W-:Y:S01]  /*12b10*/  UIMAD.WIDE.U32 UR10, UR44, UR12, UR10 ;  /* 0x0000000c2c0a72a5 */ /* 0x000fe2000f8e000a */
[----:B------:R-:W-:Y:S01]  /*12b20*/  VIADD R35, R185, 0x140 ;  /* 0x00000140b9237836 */ /* 0x000fe20000000000 */
[----:B------:R-:W-:Y:S01]  /*12b30*/  BSSY B1, `(.L_x_2433) ;  /* 0x0000065000017945 */ /* 0x000fe20003800000 */
[----:B------:R-:W-:Y:S01]  /*12b40*/  VIADD R8, R3, UR42 ;  /* 0x0000002a03087c36 */ /* 0x000fe20008000000 */
[----:B------:R-:W-:Y:S01]  /*12b50*/  SEL R3, RZ, 0xffffffff, P1 ;  /* 0xffffffffff037807 */ /* 0x000fe20000800000 */
[----:B------:R-:W-:Y:S01]  /*12b60*/  UIMAD UR11, UR44, UR13, UR11 ;  /* 0x0000000d2c0b72a4 */ /* 0x000fe2000f8e020b */
[----:B-1----:R-:W-:Y:S01]  /*12b70*/  ISETP.NE.AND P0, PT, R11, 0x1, PT ;  /* 0x000000010b00780c */ /* 0x002fe20003f05270 */
[----:B------:R-:W-:Y:S01]  /*12b80*/  VIADD R27, R185, 0x180 ;  /* 0x00000180b91b7836 */ /* 0x000fe20000000000 */
[----:B------:R-:W-:Y:S01]  /*12b90*/  ISETP.GE.AND P1, PT, R29, UR14, PT ;  /* 0x0000000e1d007c0c */ /* 0x000fe2000bf26270 */
[----:B------:R-:W-:Y:S01]  /*12ba0*/  ULDC.64 UR12, c[0x0][0xaf0] ;  /* 0x0002bc00000c7ab9 */ /* 0x000fe20000000a00 */
[----:B------:R-:W-:Y:S01]  /*12bb0*/  IMAD.SHL.U32 R9, R3, 0x4, RZ ;  /* 0x0000000403097824 */ /* 0x000fe200078e00ff */
[----:B------:R-:W-:Y:S01]  /*12bc0*/  UIMAD UR16, UR16, UR12, URZ ;  /* 0x0000000c101072a4 */ /* 0x000fe2000f8e023f */
[----:B------:R-:W-:Y:S01]  /*12bd0*/  IMAD.MOV.U32 R3, RZ, RZ, R8 ;  /* 0x000000ffff037224 */ /* 0x000fe200078e0008 */
[----:B------:R-:W-:Y:S01]  /*12be0*/  SHF.R.S32.HI R30, RZ, 0x1f, R31 ;  /* 0x0000001fff1e7819 */ /* 0x000fe2000001141f */
[----:B-----5:R-:W-:Y:S01]  /*12bf0*/  IMAD R25, R0, R11, RZ ;  /* 0x0000000b00197224 */ /* 0x020fe200078e02ff */
[----:B------:R-:W-:Y:S01]  /*12c00*/  UIMAD UR4, UR8, UR13, UR16 ;  /* 0x0000000d080472a4 */ /* 0x000fe2000f8e0210 */
[----:B------:R-:W-:Y:S01]  /*12c10*/  LOP3.LUT R6, R9, 0x4, R6, 0xe2, !PT ;  /* 0x0000000409067812 */ /* 0x000fe200078ee206 */
[----:B------:R-:W-:Y:S01]  /*12c20*/  UIMAD.WIDE.U32 UR8, UR8, UR12, UR10 ;  /* 0x0000000c080872a5 */ /* 0x000fe2000f8e000a */
[----:B------:R-:W-:Y:S01]  /*12c30*/  VIADD R26, R220, UR42 ;  /* 0x0000002adc1a7c36 */ /* 0x000fe20008000000 */
[----:B------:R-:W0:Y:S01]  /*12c40*/  @P0 LDC R5, c[0x0][0xbec] ;  /* 0x0002fb00ff050b82 */ /* 0x000e220000000800 */
[----:B------:R-:W-:Y:S01]  /*12c50*/  VIADD R33, R185, 0x1c0 ;  /* 0x000001c0b9217836 */ /* 0x000fe20000000000 */
[----:B------:R-:W-:Y:S01]  /*12c60*/  UIADD3 UR4, UR9, UR4, URZ ;  /* 0x0000000409047290 */ /* 0x000fe2000fffe03f */
[----:B------:R-:W-:-:S02]  /*12c70*/  SHF.R.S32.HI R32, RZ, 0x1f, R27 ;  /* 0x0000001fff207819 */ /* 0x000fc4000001141b */
[----:B------:R-:W-:Y:S02]  /*12c80*/  SHF.R.S32.HI R34, RZ, 0x1f, R37 ;  /* 0x0000001fff227819 */ /* 0x000fe40000011425 */
[----:B------:R-:W-:Y:S01]  /*12c90*/  SHF.R.S32.HI R28, RZ, 0x1f, R33 ;  /* 0x0000001fff1c7819 */ /* 0x000fe20000011421 */
[----:B------:R-:W1:Y:S01]  /*12ca0*/  @P0 LDC R7, c[0x0][0xbf0] ;  /* 0x0002fc00ff070b82 */ /* 0x000e620000000800 */
[----:B------:R-:W-:Y:S02]  /*12cb0*/  SHF.R.S32.HI R36, RZ, 0x1f, R29 ;  /* 0x0000001fff247819 */ /* 0x000fe4000001141d */
[----:B------:R-:W-:Y:S02]  /*12cc0*/  SHF.R.S32.HI R38, RZ, 0x1f, R35 ;  /* 0x0000001fff267819 */ /* 0x000fe40000011423 */
[----:B------:R-:W-:Y:S01]  /*12cd0*/  SHF.R.S32.HI R39, RZ, 0x1f, R188 ;  /* 0x0000001fff277819 */ /* 0x000fe200000114bc */
[----:B0-----:R-:W-:Y:S01]  /*12ce0*/  @P0 IMAD.HI.U32 R4, R8, R5, RZ ;  /* 0x0000000508040227 */ /* 0x001fe200078e00ff */
[----:B------:R-:W-:-:S02]  /*12cf0*/  SEL R5, RZ, 0xffffffff, P1 ;  /* 0xffffffffff057807 */ /* 0x000fc40000800000 */
[----:B------:R-:W-:-:S04]  /*12d00*/  ISETP.GE.AND P1, PT, R33, UR14, PT ;  /* 0x0000000e21007c0c */ /* 0x000fc8000bf26270 */
[----:B------:R-:W-:Y:S02]  /*12d10*/  SEL R0, RZ, 0x80, P1 ;  /* 0x00000080ff007807 */ /* 0x000fe40000800000 */
[----:B-1----:R-:W-:Y:S01]  /*12d20*/  @P0 SHF.R.U32.HI R3, RZ, R7, R4 ;  /* 0x00000007ff030219 */ /* 0x002fe20000011604 */
[----:B------:R-:W-:Y:S01]  /*12d30*/  IMAD.SHL.U32 R7, R5, 0x8, RZ ;  /* 0x0000000805077824 */ /* 0x000fe200078e00ff */
[----:B------:R-:W-:Y:S01]  /*12d40*/  ISETP.GE.AND P0, PT, R31, UR14, PT ;  /* 0x0000000e1f007c0c */ /* 0x000fe2000bf06270 */
[----:B------:R-:W-:Y:S02]  /*12d50*/  IMAD.U32 R4, RZ, RZ, UR8 ;  /* 0x00000008ff047e24 */ /* 0x000fe4000f8e00ff */
[----:B------:R-:W-:Y:S01]  /*12d60*/  IMAD.U32 R5, RZ, RZ, UR9 ;  /* 0x00000009ff057e24 */ /* 0x000fe2000f8e00ff */
[----:B------:R-:W-:Y:S01]  /*12d70*/  LOP3.LUT R10, R7, 0x8, R6, 0xe2, !PT ;  /* 0x00000008070a7812 */ /* 0x000fe200078ee206 */
[--C-:B------:R-:W-:Y:S01]  /*12d80*/  IMAD.MOV R7, RZ, RZ, -R3.reuse ;  /* 0x000000ffff077224 */ /* 0x100fe200078e0a03 */
[----:B------:R-:W-:Y:S01]  /*12d90*/  SHF.R.S32.HI R6, RZ, 0x1f, R3 ;  /* 0x0000001fff067819 */ /* 0x000fe20000011403 */
[----:B------:R-:W-:Y:S01]  /*12da0*/  ULDC.64 UR8, c[0x0][0xae0] ;  /* 0x0002b80000087ab9 */ /* 0x000fe20000000a00 */
[----:B------:R-:W-:Y:S01]  /*12db0*/  SEL R9, RZ, 0xffffffff, P0 ;  /* 0xffffffffff097807 */ /* 0x000fe20000000000 */
[----:B------:R-:W-:Y:S01]  /*12dc0*/  IMAD.U32 R5, RZ, RZ, UR4 ;  /* 0x00000004ff057e24 */ /* 0x000fe2000f8e00ff */
[----:B------:R-:W-:Y:S01]  /*12dd0*/  ISETP.GE.AND P0, PT, R35, UR14, PT ;  /* 0x0000000e23007c0c */ /* 0x000fe2000bf06270 */
[----:B------:R-:W-:-:S02]  /*12de0*/  IMAD R6, R6, UR8, RZ ;  /* 0x0000000806067c24 */ /* 0x000fc4000f8e02ff */
[----:B------:R-:W-:Y:S01]  /*12df0*/  IMAD R7, R11, R7, R8 ;  /* 0x000000070b077224 */ /* 0x000fe200078e0208 */
[----:B------:R-:W-:Y:S01]  /*12e00*/  SEL R8, RZ, 0xffffffff, P0 ;  /* 0xffffffffff087807 */ /* 0x000fe20000000000 */
[----:B------:R-:W-:Y:S01]  /*12e10*/  IMAD.SHL.U32 R13, R9, 0x10, RZ ;  /* 0x00000010090d7824 */ /* 0x000fe200078e00ff */
[----:B------:R-:W-:Y:S01]  /*12e20*/  ISETP.GE.AND P0, PT, R27, UR14, PT ;  /* 0x0000000e1b007c0c */ /* 0x000fe2000bf06270 */
[C---:B------:R-:W-:Y:S02]  /*12e30*/  IMAD R9, R3.reuse, UR9, R6 ;  /* 0x0000000903097c24 */ /* 0x040fe4000f8e0206 */
[----:B------:R-:W-:Y:S01]  /*12e40*/  IMAD.WIDE.U32 R4, R3, UR8, R4 ;  /* 0x0000000803047c25 */ /* 0x000fe2000f8e0004 */
[----:B------:R-:W-:Y:S01]  /*12e50*/  SHF.R.S32.HI R3, RZ, 0x1f, R7 ;  /* 0x0000001fff037819 */ /* 0x000fe20000011407 */
[----:B------:R-:W-:Y:S01]  /*12e60*/  ULDC.64 UR8, c[0x0][0xad8] ;  /* 0x0002b60000087ab9 */ /* 0x000fe20000000a00 */
[----:B------:R-:W-:Y:S01]  /*12e70*/  LOP3.LUT R10, R13, 0x10, R10, 0xe2, !PT ;  /* 0x000000100d0a7812 */ /* 0x000fe200078ee20a */
[----:B------:R-:W-:-:S02]  /*12e80*/  IMAD.IADD R5, R5, 0x1, R9 ;  /* 0x0000000105057824 */ /* 0x000fc400078e0209 */
[----:B------:R-:W-:Y:S02]  /*12e90*/  IMAD R6, R3, UR8, RZ ;  /* 0x0000000803067c24 */ /* 0x000fe4000f8e02ff */
[----:B------:R-:W-:-:S04]  /*12ea0*/  IMAD.WIDE.U32 R4, R7, UR8, R4 ;  /* 0x0000000807047c25 */ /* 0x000fc8000f8e0004 */
[----:B------:R-:W-:Y:S01]  /*12eb0*/  IMAD R3, R7, UR9, R6 ;  /* 0x0000000907037c24 */ /* 0x000fe2000f8e0206 */
[----:B------:R-:W-:Y:S01]  /*12ec0*/  ULDC.64 UR8, c[0x0][0xa80] ;  /* 0x0002a00000087ab9 */ /* 0x000fe20000000a00 */
[----:B------:R-:W-:Y:S01]  /*12ed0*/  SEL R7, RZ, 0x40, P0 ;  /* 0x00000040ff077807 */ /* 0x000fe20000000000 */
[----:B------:R-:W-:Y:S01]  /*12ee0*/  IMAD.SHL.U32 R9, R8, 0x20, RZ ;  /* 0x0000002008097824 */ /* 0x000fe200078e00ff */
[----:B---3--:R-:W-:Y:S01]  /*12ef0*/  LEA R20, P0, R4, UR8, 0x1 ;  /* 0x0000000804147c11 */ /* 0x008fe2000f8008ff */
[----:B------:R-:W-:-:S03]  /*12f00*/  IMAD.IADD R3, R5, 0x1, R3 ;  /* 0x0000000105037824 */ /* 0x000fc600078e0203 */
[----:B------:R-:W-:Y:S01]  /*12f10*/  LOP3.LUT R10, R9, 0x20, R10, 0xe2, !PT ;  /* 0x00000020090a7812 */ /* 0x000fe200078ee20a */
[----:B------:R0:W1:Y:S01]  /*12f20*/  SHFL.IDX PT, R6, R20, RZ, 0x181f ;  /* 0x00181fff14067589 */ /* 0x00006200000e0000 */
[----:B------:R-:W-:Y:S02]  /*12f30*/  LEA.HI.X R3, R4, UR9, R3, 0x1, P0 ;  /* 0x0000000904037c11 */ /* 0x000fe400080f0c03 */
[----:B------:R-:W-:Y:S02]  /*12f40*/  ISETP.GE.AND P0, PT, R26, R25, PT ;  /* 0x000000191a00720c */ /* 0x000fe40003f06270 */
[----:B------:R-:W-:Y:S02]  /*12f50*/  LOP3.LUT R21, R10, R7, RZ, 0xfc, !PT ;  /* 0x000000070a157212 */ /* 0x000fe400078efcff */
[----:B------:R0:W3:Y:S02]  /*12f60*/  SHFL.IDX PT, R7, R3, RZ, 0x181f ;  /* 0x00181fff03077589 */ /* 0x0000e400000e0000 */
[----:B------:R-:W-:-:S07]  /*12f70*/  LOP3.LUT R24, R21, R0, RZ, 0xfc, !PT ;  /* 0x0000000015187212 */ /* 0x000fce00078efcff */
[----:B0-----:R-:W-:Y:S05]  /*12f80*/  @P0 BRA `(.L_x_2434) ;  /* 0x00000000007c0947 */ /* 0x001fea0003800000 */
[----:B------:R-:W-:Y:S02]  /*12f90*/  ISETP.GE.AND P2, PT, R188, UR14, PT ;  /* 0x0000000ebc007c0c */ /* 0x000fe4000bf46270 */
[----:B------:R-:W-:Y:S02]  /*12fa0*/  ISETP.GE.AND P1, PT, R185, UR14, PT ;  /* 0x0000000eb9007c0c */ /* 0x000fe4000bf26270 */
[----:B------:R-:W-:Y:S02]  /*12fb0*/  ISETP.GE.AND P5, PT, R37, UR14, PT ;  /* 0x0000000e25007c0c */ /* 0x000fe4000bfa6270 */
[----:B------:R-:W-:-:S07]  /*12fc0*/  ISETP.GE.AND P3, PT, R29, UR14, PT ;  /* 0x0000000e1d007c0c */ /* 0x000fce000bf66270 */
[CC--:B-1----:R-:W-:Y:S02]  /*12fd0*/  @!P2 LEA R8, P0, R188.reuse, R6.reuse, 0x1 ;  /* 0x00000006bc08a211 */ /* 0x0c2fe400078008ff */
[----:B---3--:R-:W-:Y:S02]  /*12fe0*/  @!P1 IMAD.WIDE R4, R185, 0x2, R6 ;  /* 0x00000002b9049825 */ /* 0x008fe400078e0206 */
        /* <DEDUP_REMOVED lines=13> */
[-C--:B------:R-:W-:Y:S01]  /*130c0*/  @!P2 LEA R4, P5, R31, R6.reuse, 0x1 ;  /* 0x000000061f04a211 */ /* 0x080fe200078a08ff */
        /* <DEDUP_REMOVED lines=11> */
.L_x_2434:
[----:B------:R-:W-:Y:S05]  /*13180*/  BSYNC B1 ;  /* 0x0000000000017941 */ /* 0x000fea0003800000 */
.L_x_2433:
[----:B------:R-:W-:Y:S01]  /*13190*/  VIADD R0, R26, 0x20 ;  /* 0x000000201a007836 */ /* 0x000fe20000000000 */
[----:B---34-:R4:W0:Y:S04]  /*131a0*/  SHFL.IDX PT, R7, R3, 0x1, 0x181f ;  /* 0x00381f0003077f89 */ /* 0x01882800000e0000 */
[----:B------:R-:W-:Y:S01]  /*131b0*/  ISETP.GE.AND P0, PT, R0, R25, PT ;  /* 0x000000190000720c */ /* 0x000fe20003f06270 */
[----:B-1----:R4:W1:-:S12]  /*131c0*/  SHFL.IDX PT, R6, R20, 0x1, 0x181f ;  /* 0x00381f0014067f89 */ /* 0x00285800000e0000 */
[----:B----4-:R-:W-:Y:S05]  /*131d0*/  @P0 BRA `(.L_x_2427) ;  /* 0x00000000007c0947 */ /* 0x010fea0003800000 */
[----:B------:R-:W-:Y:S02]  /*131e0*/  ISETP.GE.AND P1, PT, R185, UR14, PT ;  /* 0x0000000eb9007c0c */ /* 0x000fe4000bf26270 */
[----:B------:R-:W-:Y:S02]  /*131f0*/  ISETP.GE.AND P5, PT, R188, UR14, PT ;  /* 0x0000000ebc007c0c */ /* 0x000fe4000bfa6270 */
[----:B------:R-:W-:Y:S02]  /*13200*/  ISETP.GE.AND P4, PT, R37, UR14, PT ;  /* 0x0000000e25007c0c */ /* 0x000fe4000bf86270 */
[----:B------:R-:W-:Y:S02]  /*13210*/  ISETP.GE.AND P3, PT, R29, UR14, PT ;  /* 0x0000000e1d007c0c */ /* 0x000fe4000bf66270 */
[----:B------:R-:W-:-:S05]  /*13220*/  ISETP.GE.AND P2, PT, R31, UR14, PT ;  /* 0x0000000e1f007c0c */ /* 0x000fca000bf46270 */
[----:B01----:R-:W-:Y:S02]  /*13230*/  @!P1 IMAD.WIDE R4, R185, 0x2, R6 ;  /* 0x00000002b9049825 */ /* 0x003fe400078e0206 */
        /* <DEDUP_REMOVED lines=25> */
.L_x_2427:
[----:B------:R-:W-:Y:S05]  /*133d0*/  BSYNC B0 ;  /* 0x0000000000007941 */ /* 0x000fea0003800000 */
.L_x_2420:
[----:B------:R-:W-:Y:S02]  /*133e0*/  ULDC UR4, c[0x0][0xc3c] ;  /* 0x00030f0000047ab9 */ /* 0x000fe40000000800 */
[----:B------:R-:W-:-:S06]  /*133f0*/  UISETP.GE.AND UP0, UPT, UR6, UR4, UPT ;  /* 0x000000040600728c */ /* 0x000fcc000bf06270 */
[----:B------:R-:W-:-:S13]  /*13400*/  PLOP3.LUT P0, PT, PT, PT, UP0, 0x80, 0x0 ;  /* 0x000000000000781c */ /* 0x000fda0003f0f008 */
[----:B------:R-:W-:Y:S05]  /*13410*/  @!P0 BRA `(.L_x_2435) ;  /* 0xfffffedc00dc8947 */ /* 0x000fea000383ffff */
[----:B------:R-:W-:Y:S05]  /*13420*/  EXIT ;  /* 0x000000000000794d */ /* 0x000fea0003800000 */
.L_x_2321:
        /* <DEDUP_REMOVED lines=18> */
.L_x_2436:
        /* <DEDUP_REMOVED lines=43> */
.L_x_2440:
        /* <DEDUP_REMOVED lines=38> */
[----:B------:R-:W-:-:S07]  /*13a60*/  IMAD.MOV.U32 R5, RZ, RZ, R2 ;  /* 0x000000ffff057224 */ /* 0x000fce00078e0002 */
.L_x_2438:
[----:B------:R-:W-:Y:S02]  /*13a70*/  IMAD.IADD R10, R9, 0x1, -R4 ;  /* 0x00000001090a7824 */ /* 0x000fe400078e0a04 */
[----:B------:R-:W-:Y:S02]  /*13a80*/  IMAD.MOV.U32 R3, RZ, RZ, RZ ;  /* 0x000000ffff037224 */ /* 0x000fe400078e00ff */
[----:B------:R-:W-:-:S05]  /*13a90*/  IMAD R2, R5, UR5, R10 ;  /* 0x0000000505027c24 */ /* 0x000fca000f8e020a */
[----:B------:R-:W-:-:S13]  /*13aa0*/  ISETP.GT.AND P0, PT, R2, UR6, PT ;  /* 0x0000000602007c0c */ /* 0x000fda000bf04270 */
[----:B------:R-:W-:-:S04]  /*13ab0*/  VOTE.ANY R2, PT, !P0 ;  /* 0x0000000000027806 */ /* 0x000fc800040e0100 */
[----:B------:R-:W0:Y:S01]  /*13ac0*/  POPC R9, R2 ;  /* 0x0000000200097309 */ /* 0x000e220000000000 */
[----:B------:R-:W-:Y:S01]  /*13ad0*/  ISETP.NE.AND P0, PT, R2, RZ, PT ;  /* 0x000000ff0200720c */ /* 0x000fe20003f05270 */
[----:B0-----:R0:W1:Y:S04]  /*13ae0*/  SHFL.IDX PT, R8, R8, R9, 0x1f ;  /* 0x00001f0908087589 */ /* 0x00106800000e0000 */
[----:B------:R0:W2:Y:S08]  /*13af0*/  SHFL.IDX PT, R4, R7, R9, 0x1f ;  /* 0x00001f0907047589 */ /* 0x0000b000000e0000 */
[----:B------:R-:W-:Y:S05]  /*13b00*/  @!P0 BRA `(.L_x_2441) ;  /* 0x0000000000088947 */ /* 0x000fea0003800000 */
[----:B------:R-:W-:-:S05]  /*13b10*/  VIADD R2, R9, 0xffffffff ;  /* 0xffffffff09027836 */ /* 0x000fca0000000000 */
[----:B------:R3:W4:Y:S02]  /*13b20*/  SHFL.IDX PT, R3, R5, R2, 0x1f ;  /* 0x00001f0205037589 */ /* 0x00072400000e0000 */
.L_x_2441:
[----:B---34-:R-:W-:Y:S01]  /*13b30*/  IMAD R2, R3, UR5, R10 ;  /* 0x0000000503027c24 */ /* 0x018fe2000f8e020a */
[----:B-1----:R-:W-:Y:S01]  /*13b40*/  ISETP.NE.AND P0, PT, R8, 0x1, PT ;  /* 0x000000010800780c */ /* 0x002fe20003f05270 */
[----:B------:R-:W-:-:S03]  /*13b50*/  VIADD R14, R9, UR4 ;  /* 0x00000004090e7c36 */ /* 0x000fc60008000000 */
[----:B------:R1:W-:Y:S01]  /*13b60*/  STL [R1], R2 ;  /* 0x0000000201007387 */ /* 0x0003e20000100800 */
[----:B------:R-:W-:-:S03]  /*13b70*/  IADD3 R5, -R2, UR6, RZ ;  /* 0x0000000602057c10 */ /* 0x000fc6000fffe1ff */
[----:B------:R1:W-:Y:S05]  /*13b80*/  STL [R1+0xc], R14 ;  /* 0x00000c0e01007387 */ /* 0x0003ea0000100800 */
[----:B------:R-:W-:Y:S05]  /*13b90*/  @!P0 BRA `(.L_x_2442) ;  /* 0x0000000000e08947 */ /* 0x000fea0003800000 */
[----:B0-2---:R-:W-:Y:S02]  /*13ba0*/  IABS R7, R4 ;  /* 0x0000000400077213 */ /* 0x005fe40000000000 */
[----:B------:R-:W-:Y:S02]  /*13bb0*/  IABS R9, R8 ;  /* 0x0000000800097213 */ /* 0x000fe40000000000 */
[----:B------:R-:W0:Y:S08]  /*13bc0*/  I2F.RP R10, R7 ;  /* 0x00000007000a7306 */ /* 0x000e300000209400 */
[----:B------:R-:W2:Y:S08]  /*13bd0*/  I2F.RP R11, R9 ;  /* 0x00000009000b7306 */ /* 0x000eb00000209400 */
[----:B0-----:R-:W1:Y:S08]  /*13be0*/  MUFU.RCP R10, R10 ;  /* 0x0000000a000a7308 */ /* 0x001e700000001000 */
[----:B--2---:R-:W-:Y:S01]  /*13bf0*/  MUFU.RCP R11, R11 ;  /* 0x0000000b000b7308 */ /* 0x004fe20000001000 */
[----:B-1----:R-:W-:Y:S01]  /*13c00*/  VIADD R2, R10, 0xffffffe ;  /* 0x0ffffffe0a027836 */ /* 0x002fe20000000000 */
[----:B------:R-:W-:-:S06]  /*13c10*/  IABS R10, R4 ;  /* 0x00000004000a7213 */ /* 0x000fcc0000000000 */
[----:B------:R0:W1:Y:S02]  /*13c20*/  F2I.FTZ.U32.TRUNC.NTZ R3, R2 ;  /* 0x0000000200037305 */ /* 0x000064000021f000 */
[----:B0-----:R-:W-:Y:S02]  /*13c30*/  IMAD.MOV.U32 R2, RZ, RZ, RZ ;  /* 0x000000ffff027224 */ /* 0x001fe400078e00ff */
[----:B-1----:R-:W-:-:S04]  /*13c40*/  IMAD.MOV R12, RZ, RZ, -R3 ;  /* 0x000000ffff0c7224 */ /* 0x002fc800078e0a03 */
[----:B------:R-:W-:-:S04]  /*13c50*/  IMAD R13, R12, R7, RZ ;  /* 0x000000070c0d7224 */ /* 0x000fc800078e02ff */
[----:B------:R-:W-:Y:S01]  /*13c60*/  IMAD.HI.U32 R3, R3, R13, R2 ;  /* 0x0000000d03037227 */ /* 0x000fe200078e0002 */
[----:B------:R-:W-:-:S03]  /*13c70*/  IABS R2, R5 ;  /* 0x0000000500027213 */ /* 0x000fc60000000000 */
[----:B------:R-:W-:Y:S02]  /*13c80*/  IMAD.MOV R13, RZ, RZ, -R10 ;  /* 0x000000ffff0d7224 */ /* 0x000fe400078e0a0a */
[----:B------:R-:W-:-:S04]  /*13c90*/  IMAD.HI.U32 R10, R3, R2, RZ ;  /* 0x00000002030a7227 */ /* 0x000fc800078e00ff */
[----:B------:R-:W-:Y:S02]  /*13ca0*/  IMAD R2, R10, R13, R2 ;  /* 0x0000000d0a027224 */ /* 0x000fe400078e0202 */
[----:B------:R-:W-:-:S03]  /*13cb0*/  VIADD R3, R11, 0xffffffe ;  /* 0x0ffffffe0b037836 */ /* 0x000fc60000000000 */
[----:B------:R-:W-:-:S03]  /*13cc0*/  ISETP.GT.U32.AND P1, PT, R7, R2, PT ;  /* 0x000000020700720c */ /* 0x000fc60003f24070 */
[----:B------:R-:W0:Y:S10]  /*13cd0*/  F2I.FTZ.U32.TRUNC.NTZ R3, R3 ;  /* 0x0000000300037305 */ /* 0x000e34000021f000 */
[----:B------:R-:W-:-:S02]  /*13ce0*/  @!P1 IMAD.IADD R2, R2, 0x1, -R7 ;  /* 0x0000000102029824 */ /* 0x000fc400078e0a07 */
[----:B------:R-:W-:Y:S01]  /*13cf0*/  @!P1 VIADD R10, R10, 0x1 ;  /* 0x000000010a0a9836 */ /* 0x000fe20000000000 */
[----:B------:R-:W-:Y:S02]  /*13d00*/  ISETP.NE.AND P1, PT, R4, RZ, PT ;  /* 0x000000ff0400720c */ /* 0x000fe40003f25270 */
[----:B------:R-:W-:Y:S01]  /*13d10*/  ISETP.GE.U32.AND P0, PT, R2, R7, PT ;  /* 0x000000070200720c */ /* 0x000fe20003f06070 */
[----:B0-----:R-:W-:-:S04]  /*13d20*/  IMAD.MOV R2, RZ, RZ, -R3 ;  /* 0x000000ffff027224 */ /* 0x001fc800078e0a03 */
[----:B------:R-:W-:Y:S02]  /*13d30*/  IMAD R7, R2, R9, RZ ;  /* 0x0000000902077224 */ /* 0x000fe400078e02ff */
[----:B------:R-:W-:-:S04]  /*13d40*/  IMAD.MOV.U32 R2, RZ, RZ, RZ ;  /* 0x000000ffff027224 */ /* 0x000fc800078e00ff */
        /* <DEDUP_REMOVED lines=17> */
[----:B------:R-:W-:Y:S01]  /*13e60*/  ISETP.GE.AND P2, PT, R2, RZ, PT ;  /* 0x000000ff0200720c */ /* 0x000fe20003f46270 */
[----:B------:R-:W-:-:S04]  /*13e70*/  IMAD.MOV R2, RZ, RZ, -R10 ;  /* 0x000000ffff027224 */ /* 0x000fc800078e0a0a */
[----:B------:R-:W-:Y:S02]  /*13e80*/  IMAD R2, R4, R2, R5 ;  /* 0x0000000204027224 */ /* 0x000fe400078e0205 */
        /* <DEDUP_REMOVED lines=8> */
[----:B------:R-:W-:Y:S05]  /*13f10*/  BRA `(.L_x_2443) ;  /* 0x0000000000f47947 */ /* 0x000fea0003800000 */
.L_x_2442:
[----:B-1----:R-:W1:Y:S02]  /*13f20*/  LDC.64 R2, c[0x0][0xc90] ;  /* 0x00032400ff027b82 */ /* 0x002e640000000a00 */
[----:B-1----:R-:W-:-:S05]  /*13f30*/  IMAD.WIDE R2, R14, 0x4, R2 ;  /* 0x000000040e027825 */ /* 0x002fca00078e0202 */
[----:B0-----:R0:W2:Y:S02]  /*13f40*/  LDG.E R7, desc[UR40][R2.64] ;  /* 0x0000002802077981 */ /* 0x0010a4000c1e1900 */
[----:B0-----:R-:W-:Y:S02]  /*13f50*/  IMAD.MOV.U32 R2, RZ, RZ, RZ ;  /* 0x000000ffff027224 */ /* 0x001fe400078e00ff */
[----:B--2---:R-:W-:-:S05]  /*13f60*/  IMAD R8, R4, R7, RZ ;  /* 0x0000000704087224 */ /* 0x004fca00078e02ff */
[----:B------:R-:W-:-:S04]  /*13f70*/  IABS R9, R8 ;  /* 0x0000000800097213 */ /* 0x000fc80000000000 */
[----:B------:R-:W0:Y:S08]  /*13f80*/  I2F.RP R10, R9 ;  /* 0x00000009000a7306 */ /* 0x000e300000209400 */
[----:B0-----:R-:W0:Y:S02]  /*13f90*/  MUFU.RCP R10, R10 ;  /* 0x0000000a000a7308 */ /* 0x001e240000001000 */
[----:B0-----:R-:W-:-:S06]  /*13fa0*/  VIADD R11, R10, 0xffffffe ;  /* 0x0ffffffe0a0b7836 */ /* 0x001fcc0000000000 */
[----:B------:R-:W0:Y:S02]  /*13fb0*/  F2I.FTZ.U32.TRUNC.NTZ R3, R11 ;  /* 0x0000000b00037305 */ /* 0x000e24000021f000 */
[----:B0-----:R-:W-:-:S04]  /*13fc0*/  IMAD.MOV R12, RZ, RZ, -R3 ;  /* 0x000000ffff0c7224 */ /* 0x001fc800078e0a03 */
[----:B------:R-:W-:-:S04]  /*13fd0*/  IMAD R13, R12, R9, RZ ;  /* 0x000000090c0d7224 */ /* 0x000fc800078e02ff */
[----:B------:R-:W-:Y:S01]  /*13fe0*/  IMAD.HI.U32 R2, R3, R13, R2 ;  /* 0x0000000d03027227 */ /* 0x000fe200078e0002 */
[----:B------:R-:W-:Y:S02]  /*13ff0*/  IABS R13, R5 ;  /* 0x00000005000d7213 */ /* 0x000fe40000000000 */
[----:B------:R-:W-:-:S03]  /*14000*/  IABS R3, R8 ;  /* 0x0000000800037213 */ /* 0x000fc60000000000 */
[----:B------:R-:W-:-:S04]  /*14010*/  IMAD.HI.U32 R2, R2, R13, RZ ;  /* 0x0000000d02027227 */ /* 0x000fc800078e00ff */
[----:B------:R-:W-:-:S04]  /*14020*/  IMAD.MOV R3, RZ, RZ, -R3 ;  /* 0x000000ffff037224 */ /* 0x000fc800078e0a03 */
        /* <DEDUP_REMOVED lines=11> */
[----:B------:R-:W-:Y:S02]  /*140e0*/  IMAD R9, R7, R2, RZ ;  /* 0x0000000207097224 */ /* 0x000fe400078e02ff */
[----:B------:R-:W-:Y:S02]  /*140f0*/  IMAD.MOV R2, RZ, RZ, -R2 ;  /* 0x000000ffff027224 */ /* 0x000fe400078e0a02 */
[----:B------:R-:W-:Y:S02]  /*14100*/  IMAD.MOV R10, RZ, RZ, -R9 ;  /* 0x000000ffff0a7224 */ /* 0x000fe400078e0a09 */
[----:B------:R-:W-:Y:S02]  /*14110*/  IMAD R8, R8, R2, R5 ;  /* 0x0000000208087224 */ /* 0x000fe400078e0205 */
[----:B------:R-:W-:Y:S01]  /*14120*/  IMAD.MOV.U32 R2, RZ, RZ, RZ ;  /* 0x000000ffff027224 */ /* 0x000fe200078e00ff */
[----:B------:R-:W-:Y:S02]  /*14130*/  VIADDMNMX R7, R10, UR5, R7, PT ;  /* 0x000000050a077c46 */ /* 0x000fe4000b800107 */
[----:B------:R-:W-:-:S02]  /*14140*/  IADD3 R9, R9, 0x1000000, R8 ;  /* 0x0100000009097810 */ /* 0x000fc40007ffe008 */
[----:B------:R-:W-:-:S04]  /*14150*/  IABS R10, R7 ;  /* 0x00000007000a7213 */ /* 0x000fc80000000000 */
[----:B------:R-:W0:Y:S08]  /*14160*/  I2F.RP R11, R10 ;  /* 0x0000000a000b7306 */ /* 0x000e300000209400 */
[----:B0-----:R-:W0:Y:S02]  /*14170*/  MUFU.RCP R11, R11 ;  /* 0x0000000b000b7308 */ /* 0x001e240000001000 */
[----:B0-----:R-:W-:Y:S01]  /*14180*/  VIADD R3, R11, 0xffffffe ;  /* 0x0ffffffe0b037836 */ /* 0x001fe20000000000 */
[----:B------:R-:W-:-:S05]  /*14190*/  IABS R11, R7 ;  /* 0x00000007000b7213 */ /* 0x000fca0000000000 */
[----:B------:R-:W0:Y:S02]  /*141a0*/  F2I.FTZ.U32.TRUNC.NTZ R3, R3 ;  /* 0x0000000300037305 */ /* 0x000e24000021f000 */
[----:B0-----:R-:W-:-:S04]  /*141b0*/  IMAD.MOV R5, RZ, RZ, -R3 ;  /* 0x000000ffff057224 */ /* 0x001fc800078e0a03 */
[----:B------:R-:W-:-:S04]  /*141c0*/  IMAD R5, R5, R10, RZ ;  /* 0x0000000a05057224 */ /* 0x000fc800078e02ff */
[----:B------:R-:W-:Y:S01]  /*141d0*/  IMAD.HI.U32 R2, R3, R5, R2 ;  /* 0x0000000503027227 */ /* 0x000fe200078e0002 */
[----:B------:R-:W-:-:S03]  /*141e0*/  IABS R5, R8 ;  /* 0x0000000800057213 */ /* 0x000fc60000000000 */
[----:B------:R-:W-:Y:S02]  /*141f0*/  IMAD.MOV R3, RZ, RZ, -R11 ;  /* 0x000000ffff037224 */ /* 0x000fe400078e0a0b */
        /* <DEDUP_REMOVED lines=11> */
[----:B------:R-:W-:Y:S01]  /*142b0*/  @!P1 LOP3.LUT R2, RZ, R7, RZ, 0x33, !PT ;  /* 0x00000007ff029212 */ /* 0x000fe200078e33ff */
[----:B------:R-:W-:-:S04]  /*142c0*/  IMAD.MOV R7, RZ, RZ, -R7 ;  /* 0x000000ffff077224 */ /* 0x000fc800078e0a07 */
[----:B------:R-:W-:-:S05]  /*142d0*/  IMAD R3, R2, R7, R9 ;  /* 0x0000000702037224 */ /* 0x000fca00078e0209 */
[----:B------:R1:W-:Y:S02]  /*142e0*/  STL [R1+0x8], R3 ;  /* 0x0000080301007387 */ /* 0x0003e40000100800 */
.L_x_2443:
[----:B01----:R-:W-:-:S05]  /*142f0*/  LOP3.LUT R3, RZ, R2, RZ, 0x33, !PT ;  /* 0x00000002ff037212 */ /* 0x003fca00078e33ff */
[----:B------:R-:W-:-:S05]  /*14300*/  IMAD.IADD R2, R4, 0x1, R3 ;  /* 0x0000000104027824 */ /* 0x000fca00078e0203 */
[----:B------:R1:W-:Y:S01]  /*14310*/  STL [R1+0x4], R2 ;  /* 0x0000040201007387 */ /* 0x0003e20000100800 */
[----:B------:R-:W-:Y:S05]  /*14320*/  BRA `(.L_x_2444) ;  /* 0x0000000000107947 */ /* 0x000fea0003800000 */
.L_x_2439:
[----:B------:R-:W-:Y:S01]  /*14330*/  IMAD.U32 R2, RZ, RZ, UR6 ;  /* 0x00000006ff027e24 */ /* 0x000fe2000f8e00ff */
[----:B------:R0:W-:Y:S04]  /*14340*/  STL [R1+0x4], RZ ;  /* 0x000004ff01007387 */ /* 0x0001e80000100800 */
[----:B------:R0:W-:Y:S04]  /*14350*/  STL [R1+0x8], RZ ;  /* 0x000008ff01007387 */ /* 0x0001e80000100800 */
[----:B------:R0:W-:Y:S02]  /*14360*/  STL [R1], R2 ;  /* 0x0000000201007387 */ /* 0x0001e40000100800 */
.L_x_2444:
[----:B------:R-:W2:Y:S04]  /*14370*/  LDL R8, [R1] ;  /* 0x0000000001087983 */ /* 0x000ea80000100800 */
[----:B------:R-:W2:Y:S04]  /*14380*/  LDL R9, [R1+0x4] ;  /* 0x0000040001097983 */ /* 0x000ea80000100800 */
[----:B------:R-:W2:Y:S04]  /*14390*/  LDL R10, [R1+0x8] ;  /* 0x00000800010a7983 */ /* 0x000ea80000100800 */
[----:B------:R-:W2:Y:S01]  /*143a0*/  LDL R11, [R1+0xc] ;  /* 0x00000c00010b7983 */ /* 0x000ea20000100800 */
[----:B------:R-:W-:-:S13]  /*143b0*/  ISETP.NE.AND P0, PT, R0, RZ, PT ;  /* 0x000000ff0000720c */ /* 0x000fda0003f05270 */
[----:B------:R-:W3:Y:S01]  /*143c0*/  @!P0 S2R R3, SR_CgaCtaId ;  /* 0x0000000000038919 */ /* 0x000ee20000008800 */
[----:B------:R-:W-:-:S04]  /*143d0*/  @!P0 MOV R0, 0x400 ;  /* 0x0000040000008802 */ /* 0x000fc80000000f00 */
[----:B---3--:R-:W-:-:S05]  /*143e0*/  @!P0 LEA R0, R3, R0, 0x18 ;  /* 0x0000000003008211 */ /* 0x008fca00078ec0ff */
[----:B--2---:R2:W-:Y:S01]  /*143f0*/  @!P0 STS.128 [R0+0x28cd0], R8 ;  /* 0x028cd00800008388 */ /* 0x0045e20000000c00 */
[----:B------:R-:W-:Y:S06]  /*14400*/  BAR.ARV 0x5, 0x180 ;  /* 0x0146000000007b1d */ /* 0x000fec0000002000 */
.L_x_2437:
[----:B--2---:R-:W2:Y:S01]  /*14410*/  LDL R0, [R1+0xc] ;  /* 0x00000c0001007983 */ /* 0x004ea20000100800 */
[----:B------:R-:W-:-:S03]  /*14420*/  ULDC UR4, c[0x0][0xc3c] ;  /* 0x00030f0000047ab9 */ /* 0x000fc60000000800 */
[----:B------:R3:W-:Y:S01]  /*14430*/  STL [R1+0x10], RZ ;  /* 0x000010ff01007387 */ /* 0x0007e20000100800 */
[----:B--2---:R-:W-:Y:S01]  /*14440*/  ISETP.GE.AND P0, PT, R0, UR4, PT ;  /* 0x0000000400007c0c */ /* 0x004fe2000bf06270 */
[----:B------:R-:W-:-:S05]  /*14450*/  IMAD.MOV.U32 R0, RZ, RZ, 0x1 ;  /* 0x00000001ff007424 */ /* 0x000fca00078e00ff */
[----:B------:R3:W-:Y:S04]  /*14460*/  STL [R1+0x14], R0 ;  /* 0x0000140001007387 */ /* 0x0007e80000100800 */
[----:B------:R3:W-:Y:S03]  /*14470*/  STL [R1+0x48], RZ ;  /* 0x000048ff01007387 */ /* 0x0007e60000100800 */
[----:B------:R-:W-:Y:S05]  /*14480*/  @P0 BRA `(.L_x_2445) ;  /* 0x00000068009c0947 */ /* 0x000fea0003800000 */
[----:B------:R-:W2:Y:S01]  /*14490*/  S2UR UR5, SR_CgaCtaId ;  /* 0x00000000000579c3 */ /* 0x000ea20000008800 */
[C---:B---3--:R-:W-:Y:S01]  /*144a0*/  IMAD.SHL.U32 R0, R6.reuse, 0x8, RZ ;  /* 0x0000000806007824 */ /* 0x048fe200078e00ff */
[----:B------:R-:W-:Y:S01]  /*144b0*/  LOP3.LUT R4, R6, 0x7f, RZ, 0xc0, !PT ;  /* 0x0000007f06047812 */ /* 0x000fe200078ec0ff */
[----:B------:R-:W-:Y:S01]  /*144c0*/  UMOV UR4, 0x400 ;  /* 0x0000040000047882 */ /* 0x000fe20000000000 */
[----:B------:R-:W-:Y:S01]  /*144d0*/  BSSY B8, `(.L_x_2445) ;  /* 0x00006a2000087945 */ /* 0x000fe20003800000 */
[----:B------:R-:W-:Y:S01]  /*144e0*/  ULDC UR37, c[0x0][0xc] ;  /* 0x0000030000257ab9 */ /* 0x000fe20000000800 */
[----:B------:R-:W-:Y:S01]  /*144f0*/  LOP3.LUT R3, R0, 0x1f8, RZ, 0xc0, !PT ;  /* 0x000001f800037812 */ /* 0x000fe200078ec0ff */
[----:B01----:R-:W-:Y:S01]  /*14500*/  IMAD.SHL.U32 R2, R4, 0x8, RZ ;  /* 0x0000000804027824 */ /* 0x003fe200078e00ff */
[----:B------:R-:W-:Y:S01]  /*14510*/  ULDC.64 UR38, c[0x0][0x198] ;  /* 0x0000660000267ab9 */ /* 0x000fe20000000a00 */
[----:B------:R-:W-:Y:S01]  /*14520*/  IMAD.MOV.U32 R0, RZ, RZ, 0x1 ;  /* 0x00000001ff007424 */ /* 0x000fe200078e00ff */
[----:B------:R-:W-:Y:S01]  /*14530*/  LOP3.LUT R3, R3, 0x38, R6, 0x78, !PT ;  /* 0x0000003803037812 */ /* 0x000fe200078e7806 */
[----:B------:R-:W-:-:S03]  /*14540*/  IMAD.SHL.U32 R6, R6, 0x10, RZ ;  /* 0x0000001006067824 */ /* 0x000fc600078e00ff */
[----:B------:R-:W-:Y:S02]  /*14550*/  LOP3.LUT R2, R3, 0x200, R2, 0xf8, !PT ;  /* 0x0000020003027812 */ /* 0x000fe400078ef802 */
[----:B------:R-:W-:-:S04]  /*14560*/  SHF.R.U32.HI R3, RZ, 0x3, R4 ;  /* 0x00000003ff037819 */ /* 0x000fc80000011604 */
[----:B------:R-:W-:Y:S01]  /*14570*/  LOP3.LUT R3, R3, 0x70, R6, 0xf8, !PT ;  /* 0x0000007003037812 */ /* 0x000fe200078ef806 */
[----:B--2---:R-:W-:-:S06]  /*14580*/  ULEA UR4, UR5, UR4, 0x18 ;  /* 0x0000000405047291 */ /* 0x004fcc000f8ec03f */
[----:B------:R-:W-:-:S04]  /*14590*/  IMAD.U32 R19, RZ, RZ, UR4 ;  /* 0x00000004ff137e24 */ /* 0x000fc8000f8e00ff */
[----:B------:R-:W-:-:S05]  /*145a0*/  IMAD R2, R2, 0x2, R19 ;  /* 0x0000000202027824 */ /* 0x000fca00078e0213 */
[----:B------:R0:W-:Y:S04]  /*145b0*/  STL [R1+0x54], R2 ;  /* 0x0000540201007387 */ /* 0x0001e80000100800 */
[----:B------:R0:W-:Y:S04]  /*145c0*/  STL [R1+0x48], RZ ;  /* 0x000048ff01007387 */ /* 0x0001e80000100800 */
[----:B------:R0:W-:Y:S04]  /*145d0*/  STL [R1+0x14], R0 ;  /* 0x0000140001007387 */ /* 0x0001e80000100800 */
[----:B------:R0:W-:Y:S02]  /*145e0*/  STL [R1+0x10], RZ ;  /* 0x000010ff01007387 */ /* 0x0001e40000100800 */
.L_x_2573:
[----:B--2---:R-:W2:Y:S01]  /*145f0*/  LDL R9, [R1+0xc] ;  /* 0x00000c0001097983 */ /* 0x004ea20000100800 */
[----:B------:R-:W-:Y:S05]  /*14600*/  YIELD ;  /* 0x0000000000007946 */ /* 0x000fea0003800000 */
[----:B------:R-:W-:Y:S01]  /*14610*/  ULDC.64 UR4, c[0x0][0xa28] ;  /* 0x00028a0000047ab9 */ /* 0x000fe20000000a00 */
[----:B0-----:R-:W-:Y:S01]  /*14620*/  IMAD.MOV.U32 R0, RZ, RZ, RZ ;  /* 0x000000ffff007224 */ /* 0x001fe200078e00ff */
[----:B------:R-:W-:Y:S01]  /*14630*/  ISETP.NE.U32.AND P0, PT, RZ, UR4, PT ;  /* 0x00000004ff007c0c */ /* 0x000fe2000bf05070 */
[----:B-1----:R-:W0:Y:S01]  /*14640*/  LDC.64 R4, c[0x0][0xa00] ;  /* 0x00028000ff047b82 */ /* 0x002e220000000a00 */
[----:B------:R-:W-:Y:S01]  /*14650*/  IMAD.MOV.U32 R10, RZ, RZ, RZ ;  /* 0x000000ffff0a7224 */ /* 0x000fe200078e00ff */
[----:B------:R-:W-:Y:S01]  /*14660*/  ULDC.64 UR6, c[0x0][0xa08] ;  /* 0x0002820000067ab9 */ /* 0x000fe20000000a00 */
[----:B------:R-:W-:Y:S01]  /*14670*/  ISETP.NE.AND.EX P0, PT, RZ, UR5, PT, P0 ;  /* 0x00000005ff007c0c */ /* 0x000fe2000bf05300 */
[----:B------:R-:W-:-:S12]  /*14680*/  ULDC.64 UR4, c[0x0][0xa18] ;  /* 0x0002860000047ab9 */ /* 0x000fd80000000a00 */
[----:B------:R-:W2:Y:S02]  /*14690*/  @P0 LDC.64 R2, c[0x0][0xa28] ;  /* 0x00028a00ff020b82 */ /* 0x000ea40000000a00 */
[----:B--2---:R-:W-:-:S05]  /*146a0*/  @P0 IMAD.WIDE R2, R9, 0x4, R2 ;  /* 0x0000000409020825 */ /* 0x004fca00078e0202 */
[----:B------:R1:W5:Y:S01]  /*146b0*/  @P0 LDG.E R0, desc[UR40][R2.64] ;  /* 0x0000002802000981 */ /* 0x000362000c1e1900 */
[----:B------:R-:W-:Y:S01]  /*146c0*/  ISETP.NE.U32.AND P0, PT, RZ, UR4, PT ;  /* 0x00000004ff007c0c */ /* 0x000fe2000bf05070 */
[----:B0-----:R-:W-:Y:S01]  /*146d0*/  IMAD.WIDE R4, R9, 0x4, R4 ;  /* 0x0000000409047825 */ /* 0x001fe200078e0204 */
[----:B------:R-:W-:Y:S02]  /*146e0*/  ISETP.NE.U32.AND P1, PT, RZ, UR6, PT ;  /* 0x00000006ff007c0c */ /* 0x000fe4000bf25070 */
[----:B------:R-:W-:Y:S01]  /*146f0*/  ISETP.NE.AND.EX P2, PT, RZ, UR5, PT, P0 ;  /* 0x00000005ff007c0c */ /* 0x000fe2000bf45300 */
[----:B------:R-:W-:Y:S01]  /*14700*/  ULDC.64 UR4, c[0x0][0xa00] ;  /* 0x0002800000047ab9 */ /* 0x000fe20000000a00 */
[----:B------:R-:W-:Y:S01]  /*14710*/  ISETP.NE.AND.EX P1, PT, RZ, UR7, PT, P1 ;  /* 0x00000007ff007c0c */ /* 0x000fe2000bf25310 */
[----:B------:R-:W-:Y:S01]  /*14720*/  IMAD.MOV.U32 R8, RZ, RZ, RZ ;  /* 0x000000ffff087224 */ /* 0x000fe200078e00ff */
[----:B------:R-:W-:Y:S01]  /*14730*/  ISETP.NE.U32.AND P0, PT, RZ, UR4, PT ;  /* 0x00000004ff007c0c */ /* 0x000fe2000bf05070 */
[----:B-1----:R-:W0:Y:S03]  /*14740*/  LDC.64 R2, c[0x0][0xa08] ;  /* 0x00028200ff027b82 */ /* 0x002e260000000a00 */
[----:B------:R-:W-:-:S05]  /*14750*/  ISETP.NE.AND.EX P0, PT, RZ, UR5, PT, P0 ;  /* 0x00000005ff007c0c */ /* 0x000fca000bf05300 */
[----:B------:R-:W1:Y:S08]  /*14760*/  @P2 LDC.64 R6, c[0x0][0xa18] ;  /* 0x00028600ff062b82 */ /* 0x000e700000000a00 */
[----:B------:R-:W2:Y:S01]  /*14770*/  @P0 LDG.E R10, desc[UR40][R4.64] ;  /* 0x00000028040a0981 */ /* 0x000ea2000c1e1900 */
[----:B------:R-:W-:Y:S01]  /*14780*/  ULDC UR4, c[0x0][0x288] ;  /* 0x0000a20000047ab9 */ /* 0x000fe20000000800 */
[----:B0-----:R-:W-:-:S05]  /*14790*/  IMAD.WIDE R2, R9, 0x4, R2 ;  /* 0x0000000409027825 */ /* 0x001fca00078e0202 */
[----:B------:R-:W5:Y:S01]  /*147a0*/  @P1 LDG.E R8, desc[UR40][R2.64] ;  /* 0x0000002802081981 */ /* 0x000f62000c1e1900 */
[----:B-1----:R-:W-:-:S03]  /*147b0*/  @P2 IMAD.WIDE R6, R9, 0x4, R6 ;  /* 0x0000000409062825 */ /* 0x002fc600078e0206 */
        /* <DEDUP_REMOVED lines=14> */
[----:B------:R-:W0:Y:S04]  /*148a0*/  LDG.E R6, desc[UR40][R4.64] ;  /* 0x0000002804067981 */ /* 0x000e28000c1e1900 */
[----:B------:R-:W0:Y:S02]  /*148b0*/  LDG.E R4, desc[UR40][R4.64+0x4] ;  /* 0x0000042804047981 */ /* 0x000e24000c1e1900 */
[----:B0-----:R-:W-:-:S05]  /*148c0*/  IMAD.IADD R10, R4, 0x1, -R6 ;  /* 0x00000001040a7824 */ /* 0x001fca00078e0a06 */
[----:B------:R1:W-:Y:S02]  /*148d0*/  STL [R1+0x28], R10 ;  /* 0x0000280a01007387 */ /* 0x0003e40000100800 */
.L_x_2446:
[----:B------:R-:W2:Y:S01]  /*148e0*/  LDL.LU R5, [R1+0x8] ;  /* 0x0000080001057983 */ /* 0x000ea20000300800 */
[----:B------:R-:W-:Y:S02]  /*148f0*/  ULDC.64 UR4, c[0x0][0xa20] ;  /* 0x0002880000047ab9 */ /* 0x000fe40000000a00 */
[----:B------:R-:W-:-:S04]  /*14900*/  ISETP.NE.U32.AND P0, PT, RZ, UR4, PT ;  /* 0x00000004ff007c0c */ /* 0x000fc8000bf05070 */
[----:B------:R-:W-:Y:S02]  /*14910*/  ISETP.NE.AND.EX P0, PT, RZ, UR5, PT, P0 ;  /* 0x00000005ff007c0c */ /* 0x000fe4000bf05300 */
[C---:B--2---:R-:W-:Y:S02]  /*14920*/  LOP3.LUT R6, R5.reuse, 0xff000000, RZ, 0xc0, !PT ;  /* 0xff00000005067812 */ /* 0x044fe400078ec0ff */
[C---:B------:R-:W-:Y:S02]  /*14930*/  LOP3.LUT R4, R5.reuse, 0xff0000, RZ, 0xc0, !PT ;  /* 0x00ff000005047812 */ /* 0x040fe400078ec0ff */
[----:B------:R-:W-:Y:S02]  /*14940*/  SHF.R.U32.HI R6, RZ, 0x8, R6 ;  /* 0x00000008ff067819 */ /* 0x000fe40000011606 */
[----:B------:R-:W-:Y:S02]  /*14950*/  LOP3.LUT R17, R5, 0xffff, RZ, 0xc0, !PT ;  /* 0x0000ffff05117812 */ /* 0x000fe400078ec0ff */
[----:B------:R-:W-:Y:S01]  /*14960*/  LEA.HI R6, R4, R6, RZ, 0x10 ;  /* 0x0000000604067211 */ /* 0x000fe200078f80ff */
[----:B-----5:R-:W-:-:S05]  /*14970*/  IMAD.IADD R4, R8, 0x1, R0 ;  /* 0x0000000108047824 */ /* 0x020fca00078e0200 */
[----:B------:R2:W-:Y:S01]  /*14980*/  STL [R1+0x18], R4 ;  /* 0x0000180401007387 */ /* 0x0005e20000100800 */
[----:B------:R-:W-:Y:S05]  /*14990*/  @!P0 BRA `(.L_x_2447) ;  /* 0x0000000000108947 */ /* 0x000fea0003800000 */
[----:B------:R-:W3:Y:S02]  /*149a0*/  LDC.64 R2, c[0x0][0xa20] ;  /* 0x00028800ff027b82 */ /* 0x000ee40000000a00 */
[----:B---3--:R-:W-:-:S05]  /*149b0*/  IMAD.WIDE R2, R9, 0x4, R2 ;  /* 0x0000000409027825 */ /* 0x008fca00078e0202 */
[----:B------:R3:W5:Y:S01]  /*149c0*/  LDG.E R7, desc[UR40][R2.64] ;  /* 0x0000002802077981 */ /* 0x000762000c1e1900 */
[----:B------:R-:W-:Y:S05]  /*149d0*/  BRA `(.L_x_2448) ;  /* 0x0000000000107947 */ /* 0x000fea0003800000 */
.L_x_2447:
[----:B------:R-:W-:Y:S05]  /*149e0*/  @!P1 BRA `(.L_x_2448) ;  /* 0x00000000000c9947 */ /* 0x000fea0003800000 */
[----:B------:R-:W3:Y:S04]  /*149f0*/  LDG.E R7, desc[UR40][R2.64] ;  /* 0x0000002802077981 */ /* 0x000ee8000c1e1900 */
[----:B------:R-:W3:Y:S02]  /*14a00*/  LDG.E R2, desc[UR40][R2.64+0x4] ;  /* 0x0000042802027981 */ /* 0x000ee4000c1e1900 */
[----:B---3--:R-:W-:-:S07]  /*14a10*/  IMAD.IADD R7, R2, 0x1, -R7 ;  /* 0x0000000102077824 */ /* 0x008fce00078e0a07 */
.L_x_2448:
[----:B--2---:R-:W2:Y:S01]  /*14a20*/  LDL.LU R4, [R1+0x4] ;  /* 0x0000040001047983 */ /* 0x004ea20000300800 */
[----:B---3--:R-:W3:Y:S01]  /*14a30*/  LDC R2, c[0x0][0x448] ;  /* 0x00011200ff027b82 */ /* 0x008ee20000000800 */
[----:B-----5:R-:W-:Y:S01]  /*14a40*/  IMAD.IADD R0, R7, 0x1, -R0 ;  /* 0x0000000107007824 */ /* 0x020fe200078e0a00 */
[----:B---3--:R-:W-:-:S13]  /*14a50*/  ISETP.NE.AND P1, PT, R2, 0x1, PT ;  /* 0x000000010200780c */ /* 0x008fda0003f25270 */
[----:B------:R-:W3:Y:S08]  /*14a60*/  @P1 LDC R3, c[0x0][0x44c] ;  /* 0x00011300ff031b82 */ /* 0x000ef00000000800 */
[----:B------:R-:W4:Y:S01]  /*14a70*/  @P1 LDC R2, c[0x0][0x450] ;  /* 0x00011400ff021b82 */ /* 0x000f220000000800 */
[----:B--2---:R-:W-:-:S04]  /*14a80*/  IMAD.SHL.U32 R11, R4, 0x40, RZ ;  /* 0x00000040040b7824 */ /* 0x004fc800078e00ff */
[----:B------:R-:W-:Y:S01]  /*14a90*/  VIADD R4, R11, 0x3f ;  /* 0x0000003f0b047836 */ /* 0x000fe20000000000 */
[----:B------:R2:W-:Y:S03]  /*14aa0*/  STL [R1+0x24], R11 ;  /* 0x0000240b01007387 */ /* 0x0005e60000100800 */
[----:B---3--:R-:W-:-:S04]  /*14ab0*/  @P1 IMAD.HI.U32 R3, R4, R3, RZ ;  /* 0x0000000304031227 */ /* 0x008fc800078e00ff */
[----:B------:R-:W-:Y:S01]  /*14ac0*/  IMAD.MOV.U32 R7, RZ, RZ, R4 ;  /* 0x000000ffff077224 */ /* 0x000fe200078e0004 */
[----:B----4-:R-:W-:Y:S01]  /*14ad0*/  @P1 SHF.R.U32.HI R7, RZ, R2, R3 ;  /* 0x00000002ff071219 */ /* 0x010fe20000011603 */
[----:B------:R-:W-:-:S05]  /*14ae0*/  VIADD R4, R0, 0x3f ;  /* 0x0000003f00047836 */ /* 0x000fca0000000000 */
[----:B------:R-:W-:-:S04]  /*14af0*/  SHF.R.S32.HI R2, RZ, 0x1f, R4 ;  /* 0x0000001fff027819 */ /* 0x000fc80000011404 */
[----:B------:R-:W-:Y:S02]  /*14b00*/  LEA.HI R4, R2, R4, RZ, 0x6 ;  /* 0x0000000402047211 */ /* 0x000fe400078f30ff */
[----:B------:R-:W-:Y:S02]  /*14b10*/  IADD3 R2, R0, 0x1, -R10 ;  /* 0x0000000100027810 */ /* 0x000fe40007ffe80a */
[----:B------:R-:W-:-:S03]  /*14b20*/  SHF.R.S32.HI R9, RZ, 0x6, R4 ;  /* 0x00000006ff097819 */ /* 0x000fc60000011404 */
[----:B------:R-:W-:Y:S02]  /*14b30*/  IMAD.IADD R7, R2, 0x1, R7 ;  /* 0x0000000102077824 */ /* 0x000fe400078e0207 */
[----:B------:R-:W3:Y:S01]  /*14b40*/  LDC.64 R2, c[0x0][0x9e0] ;  /* 0x00027800ff027b82 */ /* 0x000ee20000000a00 */
[----:B------:R2:W-:Y:S01]  /*14b50*/  STL [R1+0x58], R9 ;  /* 0x0000580901007387 */ /* 0x0005e20000100800 */
[----:B---3--:R-:W-:Y:S01]  /*14b60*/  ISETP.GE.AND P2, PT, R3, 0x1, PT ;  /* 0x000000010300780c */ /* 0x008fe20003f46270 */
[----:B------:R-:W-:-:S12]  /*14b70*/  IMAD.IADD R2, R7, 0x1, R2 ;  /* 0x0000000107027824 */ /* 0x000fd800078e0202 */
[----:B--2---:R-:W-:Y:S05]  /*14b80*/  @!P2 BRA `(.L_x_2449) ;  /* 0x000000000048a947 */ /* 0x004fea0003800000 */
[C---:B------:R-:W-:Y:S01]  /*14b90*/  ISETP.GT.AND P0, PT, R7.reuse, RZ, PT ;  /* 0x000000ff0700720c */ /* 0x040fe20003f04270 */
[----:B------:R-:W-:Y:S01]  /*14ba0*/  BSSY B0, `(.L_x_2450) ;  /* 0x000000e000007945 */ /* 0x000fe20003800000 */
[----:B------:R-:W-:-:S11]  /*14bb0*/  VIADD R8, R7, 0xffffffff ;  /* 0xffffffff07087836 */ /* 0x000fd60000000000 */
[----:B------:R-:W-:Y:S05]  /*14bc0*/  @P0 BRA `(.L_x_2451) ;  /* 0x00000000001c0947 */ /* 0x000fea0003800000 */
[----:B------:R-:W-:Y:S01]  /*14bd0*/  ISETP.NE.AND P0, PT, R3, 0x1, PT ;  /* 0x000000010300780c */ /* 0x000fe20003f05270 */
[----:B------:R-:W-:-:S12]  /*14be0*/  IMAD.MOV R7, RZ, RZ, -R7 ;  /* 0x000000ffff077224 */ /* 0x000fd800078e0a07 */
[----:B------:R-:W2:Y:S02]  /*14bf0*/  @P0 LDC.64 R4, c[0x0][0x9e8] ;  /* 0x00027a00ff040b82 */ /* 0x000ea40000000a00 */
[----:B--2---:R-:W-:-:S05]  /*14c00*/  @P0 IMAD.HI.U32 R4, R7, R4, RZ ;  /* 0x0000000407040227 */ /* 0x004fca00078e00ff */
[----:B------:R-:W-:-:S04]  /*14c10*/  @P0 SHF.R.U32.HI R7, RZ, R5, R4 ;  /* 0x00000005ff070219 */ /* 0x000fc80000011604 */
[----:B------:R-:W-:Y:S01]  /*14c20*/  LOP3.LUT R8, RZ, R7, RZ, 0x33, !PT ;  /* 0x00000007ff087212 */ /* 0x000fe200078e33ff */
[----:B------:R-:W-:Y:S06]  /*14c30*/  BRA `(.L_x_2452) ;  /* 0x0000000000107947 */ /* 0x000fec0003800000 */
.L_x_2451:
[----:B------:R-:W-:-:S13]  /*14c40*/  ISETP.NE.AND P0, PT, R3, 0x1, PT ;  /* 0x000000010300780c */ /* 0x000fda0003f05270 */
[----:B------:R-:W2:Y:S02]  /*14c50*/  @P0 LDC.64 R4, c[0x0][0x9e8] ;  /* 0x00027a00ff040b82 */ /* 0x000ea40000000a00 */
[----:B--2---:R-:W-:-:S05]  /*14c60*/  @P0 IMAD.HI.U32 R4, R8, R4, RZ ;  /* 0x0000000408040227 */ /* 0x004fca00078e00ff */
[----:B------:R-:W-:-:S07]  /*14c70*/  @P0 SHF.R.U32.HI R8, RZ, R5, R4 ;  /* 0x00000005ff080219 */ /* 0x000fce0000011604 */
.L_x_2452:
[----:B------:R-:W-:Y:S05]  /*14c80*/  BSYNC B0 ;  /* 0x0000000000007941 */ /* 0x000fea0003800000 */
.L_x_2450:
[----:B------:R-:W-:-:S05]  /*14c90*/  IMAD R8, R8, R3, R3 ;  /* 0x0000000308087224 */ /* 0x000fca00078e0203 */
[----:B------:R-:W-:-:S07]  /*14ca0*/  VIMNMX R2, R2, R8, PT ;  /* 0x0000000802027248 */ /* 0x000fce0003fe0100 */
.L_x_2449:
[----:B------:R-:W2:Y:S01]  /*14cb0*/  @P1 LDC R4, c[0x0][0x44c] ;  /* 0x00011300ff041b82 */ /* 0x000ea20000000800 */
[----:B------:R-:W-:Y:S01]  /*14cc0*/  IMAD.MOV.U32 R5, RZ, RZ, R11 ;  /* 0x000000ffff057224 */ /* 0x000fe200078e000b */
[----:B------:R-:W-:Y:S01]  /*14cd0*/  ULDC UR4, c[0x0][0x9dc] ;  /* 0x0002770000047ab9 */ /* 0x000fe20000000800 */
[----:B------:R-:W-:-:S05]  /*14ce0*/  VIADD R2, R2, 0x3f ;  /* 0x0000003f02027836 */ /* 0x000fca0000000000 */
[----:B------:R-:W3:Y:S01]  /*14cf0*/  @P1 LDC R7, c[0x0][0x450] ;  /* 0x00011400ff071b82 */ /* 0x000ee20000000800 */
[----:B--2---:R-:W-:-:S05]  /*14d00*/  @P1 IMAD.HI.U32 R4, R11, R4, RZ ;  /* 0x000000040b041227 */ /* 0x004fca00078e00ff */
[----:B---3--:R-:W-:-:S04]  /*14d10*/  @P1 SHF.R.U32.HI R5, RZ, R7, R4 ;  /* 0x00000007ff051219 */ /* 0x008fc80000011604 */
[----:B------:R-:W-:Y:S02]  /*14d20*/  IADD3 R7, R5, R0, -R10 ;  /* 0x0000000005077210 */ /* 0x000fe40007ffe80a */
[----:B------:R-:W-:-:S04]  /*14d30*/  SHF.R.S32.HI R0, RZ, 0x1f, R2 ;  /* 0x0000001fff007819 */ /* 0x000fc80000011402 */
[----:B------:R-:W-:Y:S01]  /*14d40*/  LEA.HI R0, R0, R2, RZ, 0x6 ;  /* 0x0000000200007211 */ /* 0x000fe200078f30ff */
[----:B------:R-:W-:-:S03]  /*14d50*/  VIADD R2, R7, -UR4 ;  /* 0x8000000407027c36 */ /* 0x000fc60008000000 */
[----:B------:R-:W-:-:S04]  /*14d60*/  SHF.R.S32.HI R4, RZ, 0x6, R0 ;  /* 0x00000006ff047819 */ /* 0x000fc80000011400 */
[----:B------:R-:W-:Y:S01]  /*14d70*/  VIMNMX R0, R9, R4, PT ;  /* 0x0000000409007248 */ /* 0x000fe20003fe0100 */
[----:B------:R2:W-:Y:S01]  /*14d80*/  STL [R1+0x50], R4 ;  /* 0x0000500401007387 */ /* 0x0005e20000100800 */
[----:B------:R-:W-:Y:S05]  /*14d90*/  @!P2 BRA `(.L_x_2453) ;  /* 0x000000000044a947 */ /* 0x000fea0003800000 */
[----:B------:R-:W-:Y:S01]  /*14da0*/  ISETP.GT.AND P0, PT, R7, -0x1, PT ;  /* 0xffffffff0700780c */ /* 0x000fe20003f04270 */
[----:B------:R-:W-:-:S12]  /*14db0*/  BSSY B0, `(.L_x_2454) ;  /* 0x000000d000007945 */ /* 0x000fd80003800000 */
[----:B------:R-:W-:Y:S05]  /*14dc0*/  @P0 BRA `(.L_x_2455) ;  /* 0x00000000001c0947 */ /* 0x000fea0003800000 */
[----:B------:R-:W-:Y:S02]  /*14dd0*/  ISETP.NE.AND P0, PT, R3, 0x1, PT ;  /* 0x000000010300780c */ /* 0x000fe40003f05270 */
[----:B------:R-:W-:-:S11]  /*14de0*/  LOP3.LUT R7, RZ, R7, RZ, 0x33, !PT ;  /* 0x00000007ff077212 */ /* 0x000fd600078e33ff */
[----:B--2---:R-:W2:Y:S02]  /*14df0*/  @P0 LDC.64 R4, c[0x0][0x9e8] ;  /* 0x00027a00ff040b82 */ /* 0x004ea40000000a00 */
[----:B--2---:R-:W-:-:S05]  /*14e00*/  @P0 IMAD.HI.U32 R4, R7, R4, RZ ;  /* 0x0000000407040227 */ /* 0x004fca00078e00ff */
[----:B------:R-:W-:-:S04]  /*14e10*/  @P0 SHF.R.U32.HI R7, RZ, R5, R4 ;  /* 0x00000005ff070219 */ /* 0x000fc80000011604 */
[----:B------:R-:W-:Y:S01]  /*14e20*/  LOP3.LUT R7, RZ, R7, RZ, 0x33, !PT ;  /* 0x00000007ff077212 */ /* 0x000fe200078e33ff */
[----:B------:R-:W-:Y:S06]  /*14e30*/  BRA `(.L_x_2456) ;  /* 0x0000000000107947 */ /* 0x000fec0003800000 */
.L_x_2455:
[----:B------:R-:W-:-:S13]  /*14e40*/  ISETP.NE.AND P0, PT, R3, 0x1, PT ;  /* 0x000000010300780c */ /* 0x000fda0003f05270 */
[----:B--2---:R-:W2:Y:S02]  /*14e50*/  @P0 LDC.64 R4, c[0x0][0x9e8] ;  /* 0x00027a00ff040b82 */ /* 0x004ea40000000a00 */
[----:B--2---:R-:W-:-:S05]  /*14e60*/  @P0 IMAD.HI.U32 R4, R7, R4, RZ ;  /* 0x0000000407040227 */ /* 0x004fca00078e00ff */
[----:B------:R-:W-:-:S07]  /*14e70*/  @P0 SHF.R.U32.HI R7, RZ, R5, R4 ;  /* 0x00000005ff070219 */ /* 0x000fce0000011604 */
.L_x_2456:
[----:B------:R-:W-:Y:S05]  /*14e80*/  BSYNC B0 ;  /* 0x0000000000007941 */ /* 0x000fea0003800000 */
.L_x_2454:
[----:B------:R-:W-:-:S05]  /*14e90*/  IMAD R3, R7, R3, RZ ;  /* 0x0000000307037224 */ /* 0x000fca00078e02ff */
[----:B------:R-:W-:-:S07]  /*14ea0*/  VIMNMX R2, R2, R3, !PT ;  /* 0x0000000302027248 */ /* 0x000fce0007fe0100 */
.L_x_2453:
[----:B------:R-:W-:Y:S01]  /*14eb0*/  SHF.R.S32.HI R3, RZ, 0x1f, R2 ;  /* 0x0000001fff037819 */ /* 0x000fe20000011402 */
[----:B------:R-:W-:Y:S01]  /*14ec0*/  IMAD.MOV.U32 R5, RZ, RZ, RZ ;  /* 0x000000ffff057224 */ /* 0x000fe200078e00ff */
[----:B--2---:R-:W-:Y:S01]  /*14ed0*/  SHF.R.U32.HI R4, RZ, 0x10, R6 ;  /* 0x00000010ff047819 */ /* 0x004fe20000011606 */
[----:B------:R-:W-:Y:S01]  /*14ee0*/  BSSY B0, `(.L_x_2457) ;  /* 0x0000029000007945 */ /* 0x000fe20003800000 */
[----:B------:R-:W-:Y:S01]  /*14ef0*/  LEA.HI R3, R3, R2, RZ, 0x6 ;  /* 0x0000000203037211 */ /* 0x000fe200078f30ff */
[----:B01----:R-:W-:Y:S01]  /*14f00*/  IMAD.MOV.U32 R10, RZ, RZ, R5 ;  /* 0x000000ffff0a7224 */ /* 0x003fe200078e0005 */
[----:B------:R-:W-:Y:S02]  /*14f10*/  ISETP.NE.AND P0, PT, R4, RZ, PT ;  /* 0x000000ff0400720c */ /* 0x000fe40003f05270 */
[----:B------:R-:W-:Y:S02]  /*14f20*/  SHF.R.S32.HI R3, RZ, 0x6, R3 ;  /* 0x00000006ff037819 */ /* 0x000fe40000011403 */
[----:B------:R-:W-:-:S02]  /*14f30*/  LOP3.LUT R8, R6, 0xff, RZ, 0xc0, !PT ;  /* 0x000000ff06087812 */ /* 0x000fc400078ec0ff */
[----:B------:R-:W-:-:S04]  /*14f40*/  VIMNMX R9, RZ, R3, !PT ;  /* 0x00000003ff097248 */ /* 0x000fc80007fe0100 */
[----:B------:R-:W-:Y:S01]  /*14f50*/  ISETP.GT.AND P1, PT, R0, R9, PT ;  /* 0x000000090000720c */ /* 0x000fe20003f24270 */
[----:B------:R0:W-:Y:S02]  /*14f60*/  STL [R1+0x34], R9 ;  /* 0x0000340901007387 */ /* 0x0001e40000100800 */
[----:B------:R-:W1:Y:S02]  /*14f70*/  @!P0 LDC R4, c[0x0][0x9f0] ;  /* 0x00027c00ff048b82 */ /* 0x000e640000000800 */
[----:B------:R0:W-:Y:S04]  /*14f80*/  STL [R1+0x38], R5 ;  /* 0x0000380501007387 */ /* 0x0001e80000100800 */
[----:B------:R0:W-:Y:S04]  /*14f90*/  STL [R1+0x4c], R8 ;  /* 0x00004c0801007387 */ /* 0x0001e80000100800 */
[----:B------:R-:W-:Y:S05]  /*14fa0*/  @!P1 BRA `(.L_x_2458) ;  /* 0x0000000000709947 */ /* 0x000fea0003800000 */
[-C--:B01----:R-:W-:Y:S02]  /*14fb0*/  IABS R5, R4.reuse ;  /* 0x0000000400057213 */ /* 0x083fe40000000000 */
[----:B------:R-:W-:Y:S02]  /*14fc0*/  IABS R7, R4 ;  /* 0x0000000400077213 */ /* 0x000fe40000000000 */
[----:B------:R-:W0:Y:S03]  /*14fd0*/  I2F.RP R2, R5 ;  /* 0x0000000500027306 */ /* 0x000e260000209400 */
[----:B------:R-:W-:-:S05]  /*14fe0*/  IMAD.MOV R7, RZ, RZ, -R7 ;  /* 0x000000ffff077224 */ /* 0x000fca00078e0a07 */
[----:B0-----:R-:W0:Y:S02]  /*14ff0*/  MUFU.RCP R2, R2 ;  /* 0x0000000200027308 */ /* 0x001e240000001000 */
[----:B0-----:R-:W-:-:S06]  /*15000*/  VIADD R2, R2, 0xffffffe ;  /* 0x0ffffffe02027836 */ /* 0x001fcc0000000000 */
[----:B------:R-:W0:Y:S02]  /*15010*/  F2I.FTZ.U32.TRUNC.NTZ R3, R2 ;  /* 0x0000000200037305 */ /* 0x000e24000021f000 */
[----:B0-----:R-:W-:-:S04]  /*15020*/  IMAD.MOV R2, RZ, RZ, -R3 ;  /* 0x000000ffff027224 */ /* 0x001fc800078e0a03 */
[----:B------:R-:W-:Y:S02]  /*15030*/  IMAD R6, R2, R5, RZ ;  /* 0x0000000502067224 */ /* 0x000fe400078e02ff */
[----:B------:R-:W-:-:S04]  /*15040*/  IMAD.MOV.U32 R2, RZ, RZ, RZ ;  /* 0x000000ffff027224 */ /* 0x000fc800078e00ff */
[----:B------:R-:W-:Y:S01]  /*15050*/  IMAD.HI.U32 R6, R3, R6, R2 ;  /* 0x0000000603067227 */ /* 0x000fe200078e0002 */
[----:B------:R-:W-:-:S05]  /*15060*/  IADD3 R3, R4, -0x1, R0 ;  /* 0xffffffff04037810 */ /* 0x000fca0007ffe000 */
[----:B------:R-:W-:-:S05]  /*15070*/  IMAD.IADD R3, R3, 0x1, -R9 ;  /* 0x0000000103037824 */ /* 0x000fca00078e0a09 */
[----:B------:R-:W-:Y:S02]  /*15080*/  IABS R2, R3 ;  /* 0x0000000300027213 */ /* 0x000fe40000000000 */
[----:B------:R-:W-:-:S03]  /*15090*/  LOP3.LUT R3, R3, R4, RZ, 0x3c, !PT ;  /* 0x0000000403037212 */ /* 0x000fc600078e3cff */
        /* <DEDUP_REMOVED lines=13> */
.L_x_2458:
[----:B------:R-:W-:Y:S05]  /*15170*/  BSYNC B0 ;  /* 0x0000000000007941 */ /* 0x000fea0003800000 */
.L_x_2457:
[----:B------:R-:W-:Y:S01]  /*15180*/  IMAD.MOV.U32 R3, RZ, RZ, R10 ;  /* 0x000000ffff037224 */ /* 0x000fe200078e000a */
[----:B------:R-:W-:Y:S03]  /*15190*/  BSSY B7, `(.L_x_2459) ;  /* 0x00004b8000077945 */ /* 0x000fe60003800000 */
[----:B------:R-:W-:-:S05]  /*151a0*/  IMAD R2, R8, R3, R9 ;  /* 0x0000000308027224 */ /* 0x000fca00078e0209 */
[----:B------:R-:W-:Y:S01]  /*151b0*/  VIADDMNMX R0, R2, R3, R0, PT ;  /* 0x0000000302007246 */ /* 0x000fe20003800100 */
[----:B------:R3:W-:Y:S03]  /*151c0*/  STL [R1+0x1c], R2 ;  /* 0x00001c0201007387 */ /* 0x0007e60000100800 */
[----:B------:R-:W-:Y:S01]  /*151d0*/  ISETP.GT.AND P0, PT, R0, R2, PT ;  /* 0x000000020000720c */ /* 0x000fe20003f04270 */
[----:B------:R3:W-:-:S12]  /*151e0*/  STL [R1+0x30], R0 ;  /* 0x0000300001007387 */ /* 0x0007d80000100800 */
[----:B---3--:R-:W-:Y:S05]  /*151f0*/  @P0 BRA `(.L_x_2460) ;  /* 0x0000000000480947 */ /* 0x008fea0003800000 */
[----:B------:R-:W3:Y:S02]  /*15200*/  S2R R2, SR_TID.X ;  /* 0x0000000000027919 */ /* 0x000ee40000002100 */
[----:B---3--:R-:W-:-:S04]  /*15210*/  LOP3.LUT R2, R2, 0x7f, RZ, 0xc0, !PT ;  /* 0x0000007f02027812 */ /* 0x008fc800078ec0ff */
[----:B------:R-:W-:-:S13]  /*15220*/  ISETP.NE.AND P0, PT, R2, RZ, PT ;  /* 0x000000ff0200720c */ /* 0x000fda0003f05270 */
[----:B------:R-:W-:Y:S05]  /*15230*/  @P0 BRA `(.L_x_2461) ;  /* 0x0000004800b40947 */ /* 0x000fea0003800000 */
[----:B0-----:R-:W0:Y:S01]  /*15240*/  S2R R5, SR_LANEID ;  /* 0x0000000000057919 */ /* 0x001e220000000000 */
[----:B------:R-:W-:Y:S01]  /*15250*/  VOTEU.ANY UR4, UPT, PT ;  /* 0x0000000000047886 */ /* 0x000fe200038e0100 */
[----:B------:R-:W3:Y:S01]  /*15260*/  LDC.64 R2, c[0x0][0xc60] ;  /* 0x00031800ff027b82 */ /* 0x000ee20000000a00 */
[----:B------:R-:W0:Y:S02]  /*15270*/  FLO.U32 R0, UR4 ;  /* 0x0000000400007d00 */ /* 0x000e2400080e0000 */
[----:B0-----:R-:W-:-:S06]  /*15280*/  ISETP.EQ.U32.AND P0, PT, R0, R5, PT ;  /* 0x000000050000720c */ /* 0x001fcc0003f02070 */
[----:B------:R-:W3:Y:S07]  /*15290*/  POPC R5, UR4 ;  /* 0x0000000400057d09 */ /* 0x000eee0008000000 */
[----:B---3--:R-:W3:Y:S01]  /*152a0*/  @P0 ATOMG.E.ADD.STRONG.GPU PT, R3, desc[UR40][R2.64], R5 ;  /* 0x00000005020309a8 */ /* 0x008ee200081ee1e8 */
[----:B-1----:R-:W0:Y:S02]  /*152b0*/  S2R R4, SR_LTMASK ;  /* 0x0000000000047919 */ /* 0x002e240000003900 */
[----:B0-----:R-:W-:-:S04]  /*152c0*/  LOP3.LUT R4, R4, UR4, RZ, 0xc0, !PT ;  /* 0x0000000404047c12 */ /* 0x001fc8000f8ec0ff */
[----:B------:R-:W0:Y:S01]  /*152d0*/  POPC R7, R4 ;  /* 0x0000000400077309 */ /* 0x000e220000000000 */
[----:B---3--:R-:W0:Y:S02]  /*152e0*/  SHFL.IDX PT, R0, R3, R0, 0x1f ;  /* 0x00001f0003007589 */ /* 0x008e2400000e0000 */
[----:B0-----:R-:W-:-:S05]  /*152f0*/  IADD3 R0, R0, UR37, R7 ;  /* 0x0000002500007c10 */ /* 0x001fca000fffe007 */
[----:B------:R4:W-:Y:S01]  /*15300*/  STL [R1], R0 ;  /* 0x0000000001007387 */ /* 0x0009e20000100800 */
[----:B------:R-:W-:Y:S05]  /*15310*/  BRA `(.L_x_2461) ;  /* 0x00000048007c7947 */ /* 0x000fea0003800000 */
.L_x_2460:
        /* <DEDUP_REMOVED lines=13> */
[----:B--2---:R-:W-:Y:S02]  /*153f0*/  IMAD.U32 R10, RZ, RZ, UR4 ;  /* 0x00000004ff0a7e24 */ /* 0x004fe4000f8e00ff */
[----:B------:R-:W-:Y:S02]  /*15400*/  IMAD.U32 R11, RZ, RZ, UR5 ;  /* 0x00000005ff0b7e24 */ /* 0x000fe4000f8e00ff */
[----:B------:R-:W-:Y:S02]  /*15410*/  IMAD.MOV.U32 R8, RZ, RZ, 0x70 ;  /* 0x00000070ff087424 */ /* 0x000fe400078e00ff */
[----:B------:R-:W-:Y:S02]  /*15420*/  IMAD.MOV.U32 R12, RZ, RZ, 0x1 ;  /* 0x00000001ff0c7424 */ /* 0x000fe400078e00ff */
[----:B------:R-:W-:-:S07]  /*15430*/  IMAD.MOV.U32 R13, RZ, RZ, RZ ;  /* 0x000000ffff0d7224 */ /* 0x000fce00078e00ff */
[----:B------:R-:W-:-:S07]  /*15440*/  LEPC R20, `(.L_x_2463) ;  /* 0x000000001014794e */ /* 0x000fce0000000000 */
[----:B-1----:R-:W-:Y:S05]  /*15450*/  CALL.ABS.NOINC R2 ;  /* 0x0000000002007343 */ /* 0x002fea0003c00000 */
.L_x_2463:
[----:B------:R-:W-:Y:S05]  /*15460*/  BSYNC B6 ;  /* 0x0000000000067941 */ /* 0x000fea0003800000 */
.L_x_2462:
        /* <DEDUP_REMOVED lines=10> */
[----:B0-----:R-:W-:Y:S02]  /*15510*/  IMAD.U32 R5, RZ, RZ, UR7 ;  /* 0x00000007ff057e24 */ /* 0x001fe4000f8e00ff */
[----:B------:R-:W-:Y:S02]  /*15520*/  IMAD.U32 R6, RZ, RZ, UR8 ;  /* 0x00000008ff067e24 */ /* 0x000fe4000f8e00ff */
[----:B------:R-:W-:-:S02]  /*15530*/  IMAD.U32 R7, RZ, RZ, UR9 ;  /* 0x00000009ff077e24 */ /* 0x000fc4000f8e00ff */
[----:B--2---:R-:W-:Y:S02]  /*15540*/  IMAD.U32 R10, RZ, RZ, UR4 ;  /* 0x00000004ff0a7e24 */ /* 0x004fe4000f8e00ff */
[----:B------:R-:W-:Y:S02]  /*15550*/  IMAD.U32 R11, RZ, RZ, UR5 ;  /* 0x00000005ff0b7e24 */ /* 0x000fe4000f8e00ff */
[----:B------:R-:W-:Y:S02]  /*15560*/  IMAD.MOV.U32 R8, RZ, RZ, 0x70 ;  /* 0x00000070ff087424 */ /* 0x000fe400078e00ff */
[----:B------:R-:W-:Y:S02]  /*15570*/  IMAD.MOV.U32 R12, RZ, RZ, 0x1 ;  /* 0x00000001ff0c7424 */ /* 0x000fe400078e00ff */
[----:B---3--:R-:W-:-:S07]  /*15580*/  IMAD.MOV.U32 R13, RZ, RZ, RZ ;  /* 0x000000ffff0d7224 */ /* 0x008fce00078e00ff */
[----:B------:R-:W-:-:S07]  /*15590*/  LEPC R20, `(.L_x_2466) ;  /* 0x000000001014794e */ /* 0x000fce0000000000 */
[----:B----4-:R-:W-:Y:S05]  /*155a0*/  CALL.ABS.NOINC R2 ;  /* 0x0000000002007343 */ /* 0x010fea0003c00000 */
.L_x_2466:
        /* <DEDUP_REMOVED lines=15> */
.L_x_2465:
[----:B------:R-:W-:Y:S05]  /*156a0*/  BSYNC B6 ;  /* 0x0000000000067941 */ /* 0x000fea0003800000 */
.L_x_2464:
[----:B------:R-:W3:Y:S01]  /*156b0*/  LDL R0, [R1+0xc] ;  /* 0x00000c0001007983 */ /* 0x000ee20000100800 */
[----:B------:R-:W-:Y:S02]  /*156c0*/  ULDC.64 UR4, c[0x0][0x9f8] ;  /* 0x00027e0000047ab9 */ /* 0x000fe40000000a00 */
[----:B------:R-:W-:Y:S01]  /*156d0*/  ISETP.NE.U32.AND P0, PT, RZ, UR4, PT ;  /* 0x00000004ff007c0c */ /* 0x000fe2000bf05070 */
[----:B------:R-:W4:Y:S03]  /*156e0*/  LDL R16, [R1+0x30] ;  /* 0x0000300001107983 */ /* 0x000f260000100800 */
[----:B------:R-:W-:Y:S01]  /*156f0*/  ISETP.NE.AND.EX P0, PT, RZ, UR5, PT, P0 ;  /* 0x00000005ff007c0c */ /* 0x000fe2000bf05300 */
[----:B------:R-:W-:-:S12]  /*15700*/  ULDC.64 UR4, c[0x0][0xa08] ;  /* 0x0002820000047ab9 */ /* 0x000fd80000000a00 */
[----:B------:R-:W5:Y:S01]  /*15710*/  @P0 LDC.64 R2, c[0x0][0x9f8] ;  /* 0x00027e00ff020b82 */ /* 0x000f620000000a00 */
[----:B---3--:R-:W-:Y:S02]  /*15720*/  IMAD.MOV.U32 R7, RZ, RZ, R0 ;  /* 0x000000ffff077224 */ /* 0x008fe400078e0000 */
[----:B-----5:R-:W-:-:S05]  /*15730*/  @P0 IMAD.WIDE R2, R0, 0x4, R2 ;  /* 0x0000000400020825 */ /* 0x020fca00078e0202 */
[----:B------:R3:W0:Y:S01]  /*15740*/  @P0 LDG.E R7, desc[UR40][R2.64] ;  /* 0x0000002802070981 */ /* 0x000622000c1e1900 */
[----:B----4-:R-:W-:Y:S01]  /*15750*/  VIADD R0, R16, 0xffffffff ;  /* 0xffffffff10007836 */ /* 0x010fe20000000000 */
[----:B---3--:R-:W3:Y:S02]  /*15760*/  LDC.64 R2, c[0x0][0x418] ;  /* 0x00010600ff027b82 */ /* 0x008ee40000000a00 */
[----:B---3--:R-:W-:Y:S01]  /*15770*/  LOP3.LUT P0, RZ, R2, UR4, RZ, 0xfc, !PT ;  /* 0x0000000402ff7c12 */ /* 0x008fe2000f80fcff */
[----:B------:R-:W-:-:S03]  /*15780*/  UMOV UR4, 0xffffffff ;  /* 0xffffffff00047882 */ /* 0x000fc60000000000 */
[----:B------:R-:W-:Y:S02]  /*15790*/  LOP3.LUT P0, RZ, R3, UR5, RZ, 0xfc, P0 ;  /* 0x0000000503ff7c12 */ /* 0x000fe4000800fcff */
[----:B0-----:R-:W-:Y:S01]  /*157a0*/  SHF.R.S32.HI R8, RZ, 0x1f, R7 ;  /* 0x0000001fff087819 */ /* 0x001fe20000011407 */
[----:B------:R0:W-:Y:S01]  /*157b0*/  STL [R1+0x4], R7 ;  /* 0x0000040701007387 */ /* 0x0001e20000100800 */
[----:B------:R-:W-:-:S03]  /*157c0*/  SEL R16, R7, RZ, !P0 ;  /* 0x000000ff07107207 */ /* 0x000fc60004000000 */
[----:B------:R0:W-:Y:S01]  /*157d0*/  STL [R1+0x8], R8 ;  /* 0x0000080801007387 */ /* 0x0001e20000100800 */
[----:B------:R-:W-:Y:S05]  /*157e0*/  BRA.DIV UR4, `(.L_x_2467) ;  /* 0x0000005e04ac7947 */ /* 0x000fea000b800000 */
[----:B-1----:R-:W1:Y:S02]  /*157f0*/  S2R R4, SR_TID.X ;  /* 0x0000000000047919 */ /* 0x002e640000002100 */
[----:B-1----:R-:W-:-:S04]  /*15800*/  SHF.R.U32.HI R4, RZ, 0x5, R4 ;  /* 0x00000005ff047819 */ /* 0x002fc80000011604 */
[----:B------:R-:W-:-:S05]  /*15810*/  LOP3.LUT R4, R4, 0x3, RZ, 0xc0, !PT ;  /* 0x0000000304047812 */ /* 0x000fca00078ec0ff */
[----:B------:R1:W3:Y:S02]  /*15820*/  SHFL.IDX PT, R14, R4, RZ, 0x1f ;  /* 0x00001fff040e7589 */ /* 0x0002e400000e0000 */
.L_x_2590:
        /* <DEDUP_REMOVED lines=9> */
.L_x_2593:
        /* <DEDUP_REMOVED lines=9> */
[----:B-1----:R-:W1:Y:S02]  /*15950*/  @P0 LDC.64 R4, c[0x0][0x440] ;  /* 0x00011000ff040b82 */ /* 0x002e640000000a00 */
        /* <DEDUP_REMOVED lines=14> */
.L_x_2470:
[----:B------:R-:W4:Y:S04]  /*15a40*/  LDL R0, [R1+0x10] ;  /* 0x0000100001007983 */ /* 0x000f280000100800 */
[----:B---3--:R-:W3:Y:S01]  /*15a50*/  LDL R2, [R1+0x14] ;  /* 0x0000140001027983 */ /* 0x008ee20000100800 */
[----:B----4-:R-:W-:Y:S01]  /*15a60*/  IMAD R0, R0, 0x8, R19 ;  /* 0x0000000800007824 */ /* 0x010fe200078e0213 */
[----:B---3--:R-:W-:-:S04]  /*15a70*/  SHF.L.U32 R2, R2, 0x1f, RZ ;  /* 0x0000001f02027819 */ /* 0x008fc800000006ff */
[----:B------:R-:W3:Y:S02]  /*15a80*/  SYNCS.PHASECHK.TRANS64.TRYWAIT P0, [R0+URZ+0x28c40], R2 ;  /* 0x028c4002000075a7 */ /* 0x000ee4000800017f */
[----:B---3--:R-:W-:Y:S05]  /*15a90*/  @!P0 BRA `(.L_x_2471) ;  /* 0x0000005c00548947 */ /* 0x008fea0003800000 */
.L_x_2594:
        /* <DEDUP_REMOVED lines=11> */
.L_x_2472:
[----:B------:R-:W4:Y:S04]  /*15b50*/  LDL R3, [R1+0x10] ;  /* 0x0000100001037983 */ /* 0x000f280000100800 */
[----:B-1----:R-:W2:Y:S04]  /*15b60*/  LDL R4, [R1+0x20] ;  /* 0x0000200001047983 */ /* 0x002ea80000100800 */
        /* <DEDUP_REMOVED lines=21> */
.L_x_2468:
[----:B------:R-:W3:Y:S01]  /*15cc0*/  LDL.LU R3, [R1+0x3c] ;  /* 0x00003c0001037983 */ /* 0x000ee20000300800 */
[----:B------:R-:W-:Y:S05]  /*15cd0*/  WARPSYNC.ALL ;  /* 0x0000000000007948 */ /* 0x000fea0003800000 */
[----:B------:R-:W-:Y:S01]  /*15ce0*/  ULDC.64 UR4, c[0x0][0x298] ;  /* 0x0000a60000047ab9 */ /* 0x000fe20000000a00 */
[----:B------:R-:W-:Y:S01]  /*15cf0*/  BSSY B6, `(.L_x_2473) ;  /* 0x000001c000067945 */ /* 0x000fe20003800000 */
[----:B------:R-:W-:Y:S01]  /*15d00*/  BAR.SYNC.DEFER_BLOCKING 0x8, 0x100 ;  /* 0x0204000000007b1d */ /* 0x000fe20000010000 */
[----:B---3--:R-:W-:Y:S01]  /*15d10*/  SHF.R.S32.HI R0, RZ, 0x1f, R3 ;  /* 0x0000001fff007819 */ /* 0x008fe20000011403 */
[----:B-1----:R-:W-:-:S04]  /*15d20*/  IMAD.WIDE.U32 R4, R3, UR4, RZ ;  /* 0x0000000403047c25 */ /* 0x002fc8000f8e00ff */
[----:B------:R-:W-:Y:S01]  /*15d30*/  IMAD R2, R0, UR4, RZ ;  /* 0x0000000400027c24 */ /* 0x000fe2000f8e02ff */
[----:B------:R1:W-:Y:S01]  /*15d40*/  STL.64 [R1+0x40], R4 ;  /* 0x0000400401007387 */ /* 0x0003e20000100a00 */
[----:B------:R-:W-:Y:S02]  /*15d50*/  VIADD R0, R19, 0x20400 ;  /* 0x0002040013007836 */ /* 0x000fe40000000000 */
[----:B------:R-:W-:-:S03]  /*15d60*/  IMAD R2, R3, UR5, R2 ;  /* 0x0000000503027c24 */ /* 0x000fc6000f8e0202 */
[----:B------:R-:W-:Y:S01]  /*15d70*/  LOP3.LUT P0, RZ, R0, 0x3ff, RZ, 0xc0, !PT ;  /* 0x000003ff00ff7812 */ /* 0x000fe2000780c0ff */
[----:B------:R-:W-:-:S05]  /*15d80*/  IMAD.IADD R0, R5, 0x1, R2 ;  /* 0x0000000105007824 */ /* 0x000fca00078e0202 */
[----:B------:R1:W-:Y:S07]  /*15d90*/  STL [R1+0x3c], R0 ;  /* 0x00003c0001007387 */ /* 0x0003ee0000100800 */
        /* <DEDUP_REMOVED lines=9> */
[----:B0-----:R-:W-:-:S02]  /*15e30*/  IMAD.U32 R7, RZ, RZ, UR7 ;  /* 0x00000007ff077e24 */ /* 0x001fc4000f8e00ff */
[----:B--2---:R-:W-:Y:S02]  /*15e40*/  IMAD.U32 R10, RZ, RZ, UR8 ;  /* 0x00000008ff0a7e24 */ /* 0x004fe4000f8e00ff */
[----:B------:R-:W-:Y:S02]  /*15e50*/  IMAD.U32 R11, RZ, RZ, UR9 ;  /* 0x00000009ff0b7e24 */ /* 0x000fe4000f8e00ff */
[----:B------:R-:W-:Y:S02]  /*15e60*/  IMAD.MOV.U32 R8, RZ, RZ, 0x70 ;  /* 0x00000070ff087424 */ /* 0x000fe400078e00ff */
[----:B------:R-:W-:Y:S02]  /*15e70*/  IMAD.MOV.U32 R12, RZ, RZ, 0x1 ;  /* 0x00000001ff0c7424 */ /* 0x000fe400078e00ff */
[----:B------:R-:W-:-:S07]  /*15e80*/  IMAD.MOV.U32 R13, RZ, RZ, RZ ;  /* 0x000000ffff0d7224 */ /* 0x000fce00078e00ff */
[----:B------:R-:W-:-:S07]  /*15e90*/  LEPC R20, `(.L_x_2474) ;  /* 0x000000001014794e */ /* 0x000fce0000000000 */
[----:B-1----:R-:W-:Y:S05]  /*15ea0*/  CALL.ABS.NOINC R2 ;  /* 0x0000000002007343 */ /* 0x002fea0003c00000 */
.L_x_2474:
[----:B------:R-:W-:Y:S05]  /*15eb0*/  BSYNC B6 ;  /* 0x0000000000067941 */ /* 0x000fea0003800000 */
.L_x_2473:
[----:B-1----:R-:W3:Y:S01]  /*15ec0*/  LDL.LU R0, [R1+0x3c] ;  /* 0x00003c0001007983 */ /* 0x002ee20000300800 */
[----:B------:R-:W-:Y:S01]  /*15ed0*/  ULDC.64 UR6, c[0x0][0xa00] ;  /* 0x0002800000067ab9 */ /* 0x000fe20000000a00 */
[----:B------:R-:W-:Y:S01]  /*15ee0*/  ULDC.64 UR4, c[0x0][0x2d8] ;  /* 0x0000b60000047ab9 */ /* 0x000fe20000000a00 */
[----:B0-----:R-:W0:Y:S01]  /*15ef0*/  LDC R7, c[0x0][0x448] ;  /* 0x00011200ff077b82 */ /* 0x001e220000000800 */
[----:B------:R-:W3:Y:S04]  /*15f00*/  LDL.LU.64 R2, [R1+0x40] ;  /* 0x0000400001027983 */ /* 0x000ee80000300a00 */
[----:B------:R-:W4:Y:S04]  /*15f10*/  LDL R5, [R1+0xc] ;  /* 0x00000c0001057983 */ /* 0x000f280000100800 */
[----:B------:R-:W2:Y:S01]  /*15f20*/  LDL R12, [R1+0x24] ;  /* 0x00002400010c7983 */ /* 0x000ea20000100800 */
[----:B------:R-:W-:Y:S01]  /*15f30*/  ISETP.NE.U32.AND P0, PT, RZ, UR6, PT ;  /* 0x00000006ff007c0c */ /* 0x000fe2000bf05070 */
[----:B------:R-:W-:-:S03]  /*15f40*/  ULDC UR6, c[0x0][0x2b8] ;  /* 0x0000ae0000067ab9 */ /* 0x000fc60000000800 */
[----:B------:R-:W-:Y:S01]  /*15f50*/  ISETP.NE.AND.EX P0, PT, RZ, UR7, PT, P0 ;  /* 0x00000007ff007c0c */ /* 0x000fe2000bf05300 */
[----:B------:R-:W1:Y:S02]  /*15f60*/  S2R R8, SR_TID.X ;  /* 0x0000000000087919 */ /* 0x000e640000002100 */
[----:B-1----:R-:W-:Y:S02]  /*15f70*/  IMAD.SHL.U32 R8, R8, 0x10, RZ ;  /* 0x0000001008087824 */ /* 0x002fe400078e00ff */
[----:B---3--:R-:W-:Y:S01]  /*15f80*/  IMAD.MOV.U32 R3, RZ, RZ, R0 ;  /* 0x000000ffff037224 */ /* 0x008fe200078e0000 */
[----:B----4-:R-:W-:-:S04]  /*15f90*/  SHF.R.S32.HI R0, RZ, 0x1f, R5 ;  /* 0x0000001fff007819 */ /* 0x010fc80000011405 */
[----:B------:R-:W-:Y:S02]  /*15fa0*/  SEL R4, R0, RZ, !P0 ;  /* 0x000000ff00047207 */ /* 0x000fe40004000000 */
[----:B------:R-:W-:Y:S02]  /*15fb0*/  SEL R0, R5, RZ, !P0 ;  /* 0x000000ff05007207 */ /* 0x000fe40004000000 */
[----:B------:R-:W1:Y:S01]  /*15fc0*/  S2R R5, SR_TID.X ;  /* 0x0000000000057919 */ /* 0x000e620000002100 */
[----:B------:R-:W-:-:S04]  /*15fd0*/  IMAD.WIDE.U32 R2, R17, UR4, R2 ;  /* 0x0000000411027c25 */ /* 0x000fc8000f8e0002 */
[----:B------:R-:W-:Y:S01]  /*15fe0*/  IMAD R3, R17, UR5, R3 ;  /* 0x0000000511037c24 */ /* 0x000fe2000f8e0203 */
[----:B------:R-:W-:Y:S02]  /*15ff0*/  ULDC.64 UR4, c[0x0][0x2e0] ;  /* 0x0000b80000047ab9 */ /* 0x000fe40000000a00 */
[----:B------:R-:W-:Y:S02]  /*16000*/  IMAD R4, R4, UR4, RZ ;  /* 0x0000000404047c24 */ /* 0x000fe4000f8e02ff */
[----:B------:R-:W-:-:S04]  /*16010*/  IMAD.WIDE.U32 R2, R0, UR4, R2 ;  /* 0x0000000400027c25 */ /* 0x000fc8000f8e0002 */
[----:B------:R-:W-:Y:S01]  /*16020*/  IMAD R0, R0, UR5, R4 ;  /* 0x0000000500007c24 */ /* 0x000fe2000f8e0204 */
[----:B0-----:R-:W-:Y:S01]  /*16030*/  ISETP.NE.AND P0, PT, R7, 0x1, PT ;  /* 0x000000010700780c */ /* 0x001fe20003f05270 */
[----:B------:R-:W0:Y:S01]  /*16040*/  S2R R9, SR_TID.X ;  /* 0x0000000000097919 */ /* 0x000e220000002100 */
[----:B------:R-:W-:-:S11]  /*16050*/  ULDC.64 UR4, c[0x0][0x2d0] ;  /* 0x0000b40000047ab9 */ /* 0x000fd60000000a00 */
[----:B------:R-:W3:Y:S01]  /*16060*/  @P0 LDC R6, c[0x0][0x450] ;  /* 0x00011400ff060b82 */ /* 0x000ee20000000800 */
[----:B-1----:R-:W-:-:S04]  /*16070*/  LOP3.LUT R5, R5, 0x7f, RZ, 0xc0, !PT ;  /* 0x0000007f05057812 */ /* 0x002fc800078ec0ff */
[----:B------:R-:W-:-:S04]  /*16080*/  SHF.R.U32.HI R5, RZ, 0x3, R5 ;  /* 0x00000003ff057819 */ /* 0x000fc80000011605 */
[----:B------:R-:W-:Y:S02]  /*16090*/  LOP3.LUT R8, R5, 0x70, R8, 0xf8, !PT ;  /* 0x0000007005087812 */ /* 0x000fe400078ef808 */
[----:B------:R-:W1:Y:S03]  /*160a0*/  @P0 LDC R5, c[0x0][0x44c] ;  /* 0x00011300ff050b82 */ /* 0x000e660000000800 */
[----:B--2---:R-:W-:Y:S02]  /*160b0*/  IMAD.IADD R4, R8, 0x1, R12 ;  /* 0x0000000108047824 */ /* 0x004fe400078e020c */
[----:B------:R2:W5:Y:S01]  /*160c0*/  LDL R8, [R1+0x54] ;  /* 0x0000540001087983 */ /* 0x0005620000100800 */
[----:B------:R-:W-:Y:S02]  /*160d0*/  IMAD.IADD R3, R3, 0x1, R0 ;  /* 0x0000000103037824 */ /* 0x000fe400078e0200 */
[----:B------:R-:W-:Y:S01]  /*160e0*/  IMAD.MOV.U32 R0, RZ, RZ, R4 ;  /* 0x000000ffff007224 */ /* 0x000fe200078e0004 */
[----:B------:R-:W4:Y:S01]  /*160f0*/  S2R R10, SR_TID.X ;  /* 0x00000000000a7919 */ /* 0x000f220000002100 */
[----:B-1----:R-:W-:-:S05]  /*16100*/  @P0 IMAD.HI.U32 R5, R4, R5, RZ ;  /* 0x0000000504050227 */ /* 0x002fca00078e00ff */
[----:B---3--:R-:W-:-:S05]  /*16110*/  @P0 SHF.R.U32.HI R0, RZ, R6, R5 ;  /* 0x00000006ff000219 */ /* 0x008fca0000011605 */
        /* <DEDUP_REMOVED lines=8> */
[----:B------:R-:W-:Y:S01]  /*161a0*/  SHF.R.S32.HI R0, RZ, 0x1f, R4 ;  /* 0x0000001fff007819 */ /* 0x000fe20000011404 */
[----:B0-----:R-:W-:-:S04]  /*161b0*/  IMAD.SHL.U32 R9, R9, 0x8, RZ ;  /* 0x0000000809097824 */ /* 0x001fc800078e00ff */
[----:B------:R-:W-:Y:S02]  /*161c0*/  IMAD R0, R0, UR4, RZ ;  /* 0x0000000400007c24 */ /* 0x000fe4000f8e02ff */
[----:B------:R-:W-:-:S04]  /*161d0*/  IMAD.WIDE.U32 R2, R4, UR4, R2 ;  /* 0x0000000404027c25 */ /* 0x000fc8000f8e0002 */
[----:B------:R-:W-:Y:S01]  /*161e0*/  IMAD R0, R4, UR5, R0 ;  /* 0x0000000504007c24 */ /* 0x000fe2000f8e0200 */
[----:B------:R-:W-:Y:S01]  /*161f0*/  ULDC.64 UR4, c[0x0][0x280] ;  /* 0x0000a00000047ab9 */ /* 0x000fe20000000a00 */
[----:B------:R-:W-:Y:S02]  /*16200*/  LOP3.LUT R9, R9, 0x38, RZ, 0xc0, !PT ;  /* 0x0000003809097812 */ /* 0x000fe400078ec0ff */
[----:B------:R-:W-:Y:S01]  /*16210*/  IMAD.IADD R0, R3, 0x1, R0 ;  /* 0x0000000103007824 */ /* 0x000fe200078e0200 */
[----:B------:R-:W-:Y:S01]  /*16220*/  LEA R4, P1, R2, UR4, 0x1 ;  /* 0x0000000402047c11 */ /* 0x000fe2000f8208ff */
[----:B------:R-:W-:Y:S01]  /*16230*/  UMOV UR4, 0xffffffff ;  /* 0xffffffff00047882 */ /* 0x000fe20000000000 */
[----:B----4-:R-:W-:Y:S02]  /*16240*/  LOP3.LUT R10, R10, 0x7f, RZ, 0xc0, !PT ;  /* 0x0000007f0a0a7812 */ /* 0x010fe400078ec0ff */
[----:B------:R-:W-:Y:S02]  /*16250*/  ISETP.GE.AND P0, PT, R9, UR6, PT ;  /* 0x0000000609007c0c */ /* 0x000fe4000bf06270 */
[----:B------:R-:W-:-:S02]  /*16260*/  LEA.HI.X R0, R2, UR5, R0, 0x1, P1 ;  /* 0x0000000502007c11 */ /* 0x000fc400088f0c00 */
[----:B------:R-:W-:Y:S01]  /*16270*/  SHF.R.U32.HI R10, RZ, 0x3, R10 ;  /* 0x00000003ff0a7819 */ /* 0x000fe2000001160a */
[----:B--2---:R-:W-:Y:S08]  /*16280*/  BRA.DIV UR4, `(.L_x_2475) ;  /* 0x00000056046c7947 */ /* 0x004ff0000b800000 */
[----:B------:R-:W2:Y:S04]  /*16290*/  LDL.LU R6, [R1+0x28] ;  /* 0x0000280001067983 */ /* 0x000ea80000300800 */
[----:B------:R-:W3:Y:S01]  /*162a0*/  LDL.LU R5, [R1+0x24] ;  /* 0x0000240001057983 */ /* 0x000ee20000300800 */
[----:B--2---:R-:W-:-:S03]  /*162b0*/  IMAD R2, R6, R7, RZ ;  /* 0x0000000706027224 */ /* 0x004fc600078e02ff */
[----:B------:R-:W0:Y:S01]  /*162c0*/  SHFL.IDX PT, R7, R4, RZ, 0x181f ;  /* 0x00181fff04077589 */ /* 0x000e2200000e0000 */
[----:B---3--:R-:W-:-:S03]  /*162d0*/  IMAD.IADD R3, R10, 0x1, R5 ;  /* 0x000000010a037824 */ /* 0x008fc600078e0205 */
[----:B------:R-:W1:Y:S01]  /*162e0*/  SHFL.IDX PT, R6, R0, RZ, 0x181f ;  /* 0x00181fff00067589 */ /* 0x000e6200000e0000 */
[C---:B------:R-:W-:Y:S01]  /*162f0*/  VIADD R5, R3.reuse, 0x10 ;  /* 0x0000001003057836 */ /* 0x040fe20000000000 */
        /* <DEDUP_REMOVED lines=19> */
[----:B------:R-:W-:Y:S04]  /*16430*/  SHFL.IDX PT, R4, R4, 0x3, 0x181f ;  /* 0x00781f0004047f89 */ /* 0x000fe800000e0000 */
[----:B0-----:R-:W0:Y:S04]  /*16440*/  SHFL.IDX PT, R6, R0, 0x2, 0x181f ;  /* 0x00581f0000067f89 */ /* 0x001e2800000e0000 */
[----:B------:R-:W2:Y:S01]  /*16450*/  SHFL.IDX PT, R0, R0, 0x3, 0x181f ;  /* 0x00781f0000007f89 */ /* 0x000ea200000e0000 */
[----:B-1----:R-:W-:-:S05]  /*16460*/  @!P1 LEA R5, P2, R9, R5, 0x1 ;  /* 0x0000000509059211 */ /* 0x002fca00078408ff */
[----:B0-----:R-:W-:-:S04]  /*16470*/  @!P1 IMAD.X R6, RZ, RZ, R6, P2 ;  /* 0x000000ffff069224 */ /* 0x001fc800010e0606 */
[----:B------:R-:W-:Y:S02]  /*16480*/  @!P1 IMAD.MOV.U32 R7, RZ, RZ, R6 ;  /* 0x000000ffff079224 */ /* 0x000fe400078e0006 */
[----:B------:R-:W-:-:S05]  /*16490*/  @!P1 IMAD.MOV.U32 R6, RZ, RZ, R5 ;  /* 0x000000ffff069224 */ /* 0x000fca00078e0005 */
[----:B--2---:R0:W-:Y:S02]  /*164a0*/  @!P1 LDGSTS.E.BYPASS.LTC128B.128 [R8+0x21400], desc[UR40][R6.64], !P0 ;  /* 0x2140000006089fae */ /* 0x0041e4000c101d68 */
.L_x_2603:
[----:B------:R-:W-:-:S05]  /*164b0*/  VIADD R3, R3, 0x30 ;  /* 0x0000003003037836 */ /* 0x000fca0000000000 */
[----:B------:R-:W-:-:S13]  /*164c0*/  ISETP.GE.AND P1, PT, R3, R2, PT ;  /* 0x000000020300720c */ /* 0x000fda0003f26270 */
[----:B------:R-:W-:-:S05]  /*164d0*/  @!P1 LEA R2, P2, R9, R4, 0x1 ;  /* 0x0000000409029211 */ /* 0x000fca00078408ff */
[----:B------:R-:W-:-:S05]  /*164e0*/  @!P1 IMAD.X R3, RZ, RZ, R0, P2 ;  /* 0x000000ffff039224 */ /* 0x000fca00010e0600 */
[----:B------:R-:W-:Y:S01]  /*164f0*/  @!PT LDS RZ, [RZ] ;  /* 0x00000000fffff984 */ /* 0x000fe20000000800 */
[----:B------:R-:W-:Y:S01]  /*16500*/  @!PT LDS RZ, [RZ] ;  /* 0x00000000fffff984 */ /* 0x000fe20000000800 */
[----:B------:R-:W-:Y:S01]  /*16510*/  @!PT LDS RZ, [RZ] ;  /* 0x00000000fffff984 */ /* 0x000fe20000000800 */
[----:B------:R1:W-:Y:S01]  /*16520*/  @!P1 LDGSTS.E.BYPASS.LTC128B.128 [R8+0x21c00], desc[UR40][R2.64], !P0 ;  /* 0x21c0000002089fae */ /* 0x0003e2000c101d68 */
[----:B------:R-:W-:Y:S01]  /*16530*/  PLOP3.LUT P0, PT, PT, PT, PT, 0x80, 0x0 ;  /* 0x000000000000781c */ /* 0x000fe20003f0f070 */
[----:B------:R-:W-:-:S12]  /*16540*/  NOP ;  /* 0x0000000000007918 */ /* 0x000fd80000000000 */
.L_x_2476:
[----:B------:R-:W-:Y:S02]  /*16550*/  PLOP3.LUT P1, PT, P1, P0, PT, 0xa2, 0x0 ;  /* 0x000000000000781c */ /* 0x000fe40000f21472 */
[----:B------:R-:W-:-:S08]  /*16560*/  @P0 R2UR P1, UR4, R19 ;  /* 0x00000000130402ca */ /* 0x000fd00000020000 */
[----:B------:R-:W-:-:S05]  /*16570*/  @P0 PLOP3.LUT P0, PT, P1, PT, PT, 0x80, 0x0 ;  /* 0x000000000000081c */ /* 0x000fca0000f0f070 */
[----:B------:R-:W-:Y:S01]  /*16580*/  @!P1 SYNCS.ARRIVE.TRANS64.RED.A0T1 RZ, [UR4+0x28c00], RZ ;  /* 0x028c00ffffff99a7 */ /* 0x000fe20008200404 */
[----:B------:R-:W-:Y:S07]  /*16590*/  @!P1 ARRIVES.LDGSTSBAR.64.TRANSCNT [UR4+0x28c00] ;  /* 0x028c0000ff0099b0 */ /* 0x000fee0008000a84 */
[----:B------:R-:W-:Y:S05]  /*165a0*/  @P0 BRA.U.ANY `(.L_x_2476) ;  /* 0xfffffffd00e80947 */ /* 0x000fea000393ffff */
[----:B-1----:R-:W2:Y:S02]  /*165b0*/  LDL.LU R2, [R1+0x48] ;  /* 0x0000480001027983 */ /* 0x002ea40000300800 */
        /* <DEDUP_REMOVED lines=9> */
[----:B------:R-:W2:Y:S03]  /*16650*/  SYNCS.PHASECHK.TRANS64.TRYWAIT P0, [R19+URZ+0x28c20], R0 ;  /* 0x028c2000130075a7 */ /* 0x000ea6000800017f */
[----:B-12---:R-:W-:Y:S05]  /*16660*/  @!P0 BRA `(.L_x_2478) ;  /* 0x0000005400b88947 */ /* 0x006fea0003800000 */
.L_x_2604:
[----:B------:R-:W-:Y:S05]  /*16670*/  BSYNC B0 ;  /* 0x0000000000007941 */ /* 0x000fea0003800000 */
.L_x_2477:
[----:B------:R-:W-:Y:S01]  /*16680*/  LOP3.LUT P0, RZ, R18, 0x1, RZ, 0xc0, !PT ;  /* 0x0000000112ff7812 */ /* 0x000fe2000780c0ff */
[----:B------:R-:W-:-:S12]  /*16690*/  BSSY B0, `(.L_x_2479) ;  /* 0x0000097000007945 */ /* 0x000fd80003800000 */
[----:B------:R-:W-:Y:S05]  /*166a0*/  @!P0 BRA `(.L_x_2480) ;  /* 0x0000000800548947 */ /* 0x000fea0003800000 */
[----:B------:R-:W1:Y:S04]  /*166b0*/  LDL R4, [R1+0x10] ;  /* 0x0000100001047983 */ /* 0x000e680000100800 */
[----:B------:R-:W2:Y:S01]  /*166c0*/  LDL R2, [R1+0x14] ;  /* 0x0000140001027983 */ /* 0x000ea20000100800 */
[----:B------:R-:W-:Y:S01]  /*166d0*/  BSSY B1, `(.L_x_2481) ;  /* 0x0000008000017945 */ /* 0x000fe20003800000 */
[----:B------:R-:W3:Y:S02]  /*166e0*/  S2R R3, SR_TID.X ;  /* 0x0000000000037919 */ /* 0x000ee40000002100 */
[----:B---3--:R-:W-:-:S04]  /*166f0*/  LOP3.LUT R3, R3, 0x7f, RZ, 0xc0, !PT ;  /* 0x0000007f03037812 */ /* 0x008fc800078ec0ff */
[----:B------:R-:W-:Y:S01]  /*16700*/  ISETP.NE.AND P1, PT, R3, RZ, PT ;  /* 0x000000ff0300720c */ /* 0x000fe20003f25270 */
[----:B-1----:R-:W-:Y:S01]  /*16710*/  IMAD R0, R4, 0x8, R19 ;  /* 0x0000000804007824 */ /* 0x002fe200078e0213 */
[----:B--2---:R-:W-:-:S04]  /*16720*/  SHF.L.U32 R2, R2, 0x1f, RZ ;  /* 0x0000001f02027819 */ /* 0x004fc800000006ff */
[----:B------:R-:W1:Y:S02]  /*16730*/  SYNCS.PHASECHK.TRANS64.TRYWAIT P0, [R0+URZ+0x28c60], R2 ;  /* 0x028c6002000075a7 */ /* 0x000e64000800017f */
[----:B-1----:R-:W-:Y:S05]  /*16740*/  @!P0 BRA `(.L_x_2482) ;  /* 0x0000005400948947 */ /* 0x002fea0003800000 */
.L_x_2605:
[----:B------:R-:W-:Y:S05]  /*16750*/  BSYNC B1 ;  /* 0x0000000000017941 */ /* 0x000fea0003800000 */
.L_x_2481:
[----:B------:R-:W-:Y:S04]  /*16760*/  BSSY B1, `(.L_x_2483) ;  /* 0x0000009000017945 */ /* 0x000fe80003800000 */
[----:B------:R-:W-:Y:S05]  /*16770*/  @P1 BRA `(.L_x_2484) ;  /* 0x00000000001c1947 */ /* 0x000fea0003800000 */
[----:B------:R-:W2:Y:S01]  /*16780*/  S2R R3, SR_TID.X ;  /* 0x0000000000037919 */ /* 0x000ea20000002100 */
[----:B-1----:R-:W-:-:S04]  /*16790*/  IMAD.MOV.U32 R2, RZ, RZ, 0x10000 ;  /* 0x00010000ff027424 */ /* 0x002fc800078e00ff */
[----:B------:R3:W-:Y:S01]  /*167a0*/  SYNCS.ARRIVE.TRANS64 RZ, [R0+URZ+0x28c50], R2 ;  /* 0x028c500200ff79a7 */ /* 0x0007e2000800003f */
[----:B--2---:R-:W-:-:S04]  /*167b0*/  LOP3.LUT R3, R3, 0x1f, RZ, 0xc0, !PT ;  /* 0x0000001f03037812 */ /* 0x004fc800078ec0ff */
[----:B------:R-:W-:-:S13]  /*167c0*/  ISETP.NE.AND P0, PT, R3, RZ, PT ;  /* 0x000000ff0300720c */ /* 0x000fda0003f05270 */
[----:B---3--:R-:W-:Y:S05]  /*167d0*/  @!P0 BRA `(.L_x_2484) ;  /* 0x0000000000048947 */ /* 0x008fea0003800000 */
[----:B------:R-:W-:Y:S01]  /*167e0*/  BPT.TRAP 0x1 ;  /* 0x000000040000795c */ /* 0x000fe20000300000 */
.L_x_2484:
[----:B------:R-:W-:Y:S05]  /*167f0*/  BSYNC B1 ;  /* 0x0000000000017941 */ /* 0x000fea0003800000 */
.L_x_2483:
[----:B------:R-:W2:Y:S04]  /*16800*/  LDL R4, [R1+0x18] ;  /* 0x0000180001047983 */ /* 0x000ea80000100800 */
[----:B------:R-:W2:Y:S04]  /*16810*/  LDL.LU R3, [R1+0x20] ;  /* 0x0000200001037983 */ /* 0x000ea80000300800 */
[----:B-1----:R-:W3:Y:S01]  /*16820*/  LDL R2, [R1+0x10] ;  /* 0x0000100001027983 */ /* 0x002ee20000100800 */
        /* <DEDUP_REMOVED lines=10> */
.L_x_2485:
        /* <DEDUP_REMOVED lines=10> */
[----:B------:R-:W-:Y:S01]  /*16970*/  PLOP3.LUT P0, PT, PT, PT, PT, 0x80, 0x0 ;  /* 0x000000000000781c */ /* 0x000fe20003f0f070 */
[----:B------:R-:W-:Y:S01]  /*16980*/  VIADD R4, R2, 0x2400 ;  /* 0x0000240002047836 */ /* 0x000fe20000000000 */
[----:B------:R-:W-:Y:S01]  /*16990*/  UMOV UR6, 0x0 ;  /* 0x0000000000067882 */ /* 0x000fe20000000000 */
[----:B------:R-:W-:Y:S01]  /*169a0*/  UMOV UR7, 0x14f00000 ;  /* 0x14f0000000077882 */ /* 0x000fe20000000000 */
[----:B------:R-:W-:-:S09]  /*169b0*/  UMOV UR10, 0x40 ;  /* 0x00000040000a7882 */ /* 0x000fd20000000000 */
.L_x_2486:
        /* <DEDUP_REMOVED lines=15> */
.L_x_2487:
        /* <DEDUP_REMOVED lines=15> */
.L_x_2488:
        /* <DEDUP_REMOVED lines=15> */
.L_x_2489:
        /* <DEDUP_REMOVED lines=15> */
.L_x_2490:
        /* <DEDUP_REMOVED lines=15> */
.L_x_2491:
        /* <DEDUP_REMOVED lines=15> */
.L_x_2492:
        /* <DEDUP_REMOVED lines=10> */
.L_x_2480:
[----:B------:R-:W-:Y:S05]  /*17000*/  BSYNC B0 ;  /* 0x0000000000007941 */ /* 0x000fea0003800000 */
.L_x_2479:
[----:B------:R-:W1:Y:S04]  /*17010*/  LDL R4, [R1+0x30] ;  /* 0x0000300001047983 */ /* 0x000e680000100800 */
[----:B------:R-:W2:Y:S01]  /*17020*/  LDL R5, [R1+0x1c] ;  /* 0x00001c0001057983 */ /* 0x000ea20000100800 */
[----:B------:R-:W-:Y:S01]  /*17030*/  BSSY B0, `(.L_x_2493) ;  /* 0x00002b1000007945 */ /* 0x000fe20003800000 */
[----:B-1----:R-:W-:-:S05]  /*17040*/  VIADD R0, R4, 0xfffffffe ;  /* 0xfffffffe04007836 */ /* 0x002fca0000000000 */
[----:B--2---:R-:W-:-:S13]  /*17050*/  ISETP.GE.AND P0, PT, R0, R5, PT ;  /* 0x000000050000720c */ /* 0x004fda0003f06270 */
[----:B------:R-:W-:Y:S05]  /*17060*/  @!P0 BRA `(.L_x_2494) ;  /* 0x0000002800b48947 */ /* 0x000fea0003800000 */
[----:B------:R-:W2:Y:S04]  /*17070*/  LDL.LU R9, [R1+0x4c] ;  /* 0x00004c0001097983 */ /* 0x000ea80000300800 */
[----:B0-----:R-:W3:Y:S04]  /*17080*/  LDL.LU R8, [R1+0x38] ;  /* 0x0000380001087983 */ /* 0x001ee80000300800 */
[----:B------:R-:W4:Y:S04]  /*17090*/  LDL.LU R7, [R1+0x50] ;  /* 0x0000500001077983 */ /* 0x000f280000300800 */
[----:B------:R-:W5:Y:S04]  /*170a0*/  LDL.LU R6, [R1+0x34] ;  /* 0x0000340001067983 */ /* 0x000f680000300800 */
[----:B------:R-:W5:Y:S01]  /*170b0*/  LDL.LU R4, [R1+0x58] ;  /* 0x0000580001047983 */ /* 0x000f620000300800 */
[----:B------:R-:W-:Y:S01]  /*170c0*/  LOP3.LUT R5, RZ, R5, RZ, 0x33, !PT ;  /* 0x00000005ff057212 */ /* 0x000fe200078e33ff */
[----:B------:R-:W-:Y:S01]  /*170d0*/  BSSY B2, `(.L_x_2495) ;  /* 0x00000eb000027945 */ /* 0x000fe20003800000 */
[----:B--2---:R-:W-:-:S04]  /*170e0*/  VIADD R2, R9, 0x1 ;  /* 0x0000000109027836 */ /* 0x004fc80000000000 */
[----:B---3--:R-:W-:Y:S01]  /*170f0*/  IMAD R2, R2, R8, RZ ;  /* 0x0000000802027224 */ /* 0x008fe200078e02ff */
[----:B----4-:R-:W-:-:S04]  /*17100*/  LOP3.LUT R3, RZ, R7, RZ, 0x33, !PT ;  /* 0x00000007ff037212 */ /* 0x010fc800078e33ff */
[----:B------:R-:W-:-:S04]  /*17110*/  LOP3.LUT R2, RZ, R2, RZ, 0x33, !PT ;  /* 0x00000002ff027212 */ /* 0x000fc800078e33ff */
[----:B-----5:R-:W-:Y:S02]  /*17120*/  VIADDMNMX R2, R2, -R6, R3, !PT ;  /* 0x8000000602027246 */ /* 0x020fe40007800103 */
[----:B------:R-:W-:-:S04]  /*17130*/  LOP3.LUT R4, RZ, R4, RZ, 0x33, !PT ;  /* 0x00000004ff047212 */ /* 0x000fc800078e33ff */
[----:B------:R-:W-:-:S04]  /*17140*/  VIMNMX R4, R2, R4, !PT ;  /* 0x0000000402047248 */ /* 0x000fc80007fe0100 */
[----:B------:R-:W-:Y:S02]  /*17150*/  VIADDMNMX R5, R4, 0x2, R5, !PT ;  /* 0x0000000204057846 */ /* 0x000fe40007800105 */
[----:B------:R-:W-:-:S05]  /*17160*/  LOP3.LUT R2, RZ, R4, RZ, 0x33, !PT ;  /* 0x00000004ff027212 */ /* 0x000fca00078e33ff */
        /* <DEDUP_REMOVED lines=39> */
.L_x_2499:
        /* <DEDUP_REMOVED lines=8> */
.L_x_2606:
[----:B------:R-:W-:Y:S05]  /*17460*/  BSYNC B3 ;  /* 0x0000000000037941 */ /* 0x000fea0003800000 */
.L_x_2500:
        /* <DEDUP_REMOVED lines=9> */
.L_x_2503:
[----:B------:R-:W-:Y:S05]  /*17500*/  BSYNC B3 ;  /* 0x0000000000037941 */ /* 0x000fea0003800000 */
.L_x_2502:
[----:B------:R-:W2:Y:S04]  /*17510*/  LDL R6, [R1+0x10] ;  /* 0x0000100001067983 */ /* 0x000ea80000100800 */
[----:B------:R-:W3:Y:S01]  /*17520*/  LDL R7, [R1+0x18] ;  /* 0x0000180001077983 */ /* 0x000ee20000100800 */
[----:B------:R-:W-:Y:S01]  /*17530*/  IMAD.MOV.U32 R10, RZ, RZ, RZ ;  /* 0x000000ffff0a7224 */ /* 0x000fe200078e00ff */
        /* <DEDUP_REMOVED lines=10> */
.L_x_2504:
        /* <DEDUP_REMOVED lines=13> */
.L_x_2607:
[----:B------:R-:W-:Y:S05]  /*176b0*/  BSYNC B3 ;  /* 0x0000000000037941 */ /* 0x000fea0003800000 */
.L_x_2505:
        /* <DEDUP_REMOVED lines=11> */
.L_x_2508:
[----:B------:R-:W-:Y:S05]  /*17770*/  BSYNC B3 ;  /* 0x0000000000037941 */ /* 0x000fea0003800000 */
.L_x_2507:
[----:B-12---:R-:W2:Y:S01]  /*17780*/  LDL R2, [R1+0x10] ;  /* 0x0000100001027983 */ /* 0x006ea20000100800 */
        /* <DEDUP_REMOVED lines=9> */
.L_x_2509:
        /* <DEDUP_REMOVED lines=15> */
.L_x_2510:
        /* <DEDUP_REMOVED lines=15> */
.L_x_2511:
        /* <DEDUP_REMOVED lines=15> */
.L_x_2512:
        /* <DEDUP_REMOVED lines=15> */
.L_x_2513:
        /* <DEDUP_REMOVED lines=15> */
.L_x_2514:
        /* <DEDUP_REMOVED lines=15> */
.L_x_2515:
        /* <DEDUP_REMOVED lines=15> */
.L_x_2516:
        /* <DEDUP_REMOVED lines=10> */
.L_x_2498:
[----:B------:R-:W-:Y:S05]  /*17f50*/  BSYNC B1 ;  /* 0x0000000000017941 */ /* 0x000fea0003800000 */
.L_x_2497:
[----:B------:R-:W2:Y:S02]  /*17f60*/  LDL.LU R6, [R1+0x30] ;  /* 0x0000300001067983 */ /* 0x000ea40000300800 */
[----:B--2---:R-:W-:-:S07]  /*17f70*/  VIADD R0, R6, 0xfffffffd ;  /* 0xfffffffd06007836 */ /* 0x004fce0000000000 */
.L_x_2496:
[----:B------:R-:W-:Y:S05]  /*17f80*/  BSYNC B2 ;  /* 0x0000000000027941 */ /* 0x000fea0003800000 */
.L_x_2495:
[----:B------:R-:W-:-:S05]  /*17f90*/  VIADD R5, R5, 0xfffffffe ;  /* 0xfffffffe05057836 */ /* 0x000fca0000000000 */
[----:B------:R-:W-:-:S13]  /*17fa0*/  ISETP.NE.AND P0, PT, R5, R4, PT ;  /* 0x000000040500720c */ /* 0x000fda0003f05270 */
[----:B------:R-:W-:Y:S05]  /*17fb0*/  @!P0 BRA `(.L_x_2494) ;  /* 0x0000001800e08947 */ /* 0x000fea0003800000 */
.L_x_2557:
        /* <DEDUP_REMOVED lines=10> */
[----:B------:R-:W-:Y:S06]  /*18060*/  @!P1 BRA `(.L_x_2518) ;  /* 0x0000000c00349947 */ /* 0x000fec0003800000 */
        /* <DEDUP_REMOVED lines=24> */
.L_x_2519:
        /* <DEDUP_REMOVED lines=8> */
.L_x_2608:
[----:B------:R-:W-:Y:S05]  /*18270*/  BSYNC B2 ;  /* 0x0000000000027941 */ /* 0x000fea0003800000 */
.L_x_2520:
        /* <DEDUP_REMOVED lines=9> */
.L_x_2523:
[----:B------:R-:W-:Y:S05]  /*18310*/  BSYNC B2 ;  /* 0x0000000000027941 */ /* 0x000fea0003800000 */
.L_x_2522:
        /* <DEDUP_REMOVED lines=12> */
.L_x_2524:
        /* <DEDUP_REMOVED lines=13> */
.L_x_2609:
[----:B------:R-:W-:Y:S05]  /*184b0*/  BSYNC B2 ;  /* 0x0000000000027941 */ /* 0x000fea0003800000 */
.L_x_2525:
        /* <DEDUP_REMOVED lines=11> */
.L_x_2528:
[----:B------:R-:W-:Y:S05]  /*18570*/  BSYNC B2 ;  /* 0x0000000000027941 */ /* 0x000fea0003800000 */
.L_x_2527:
        /* <DEDUP_REMOVED lines=9> */
.L_x_2529:
        /* <DEDUP_REMOVED lines=15> */
.L_x_2530:
        /* <DEDUP_REMOVED lines=15> */
.L_x_2531:
        /* <DEDUP_REMOVED lines=15> */
.L_x_2532:
        /* <DEDUP_REMOVED lines=15> */
.L_x_2533:
        /* <DEDUP_REMOVED lines=15> */
.L_x_2534:
        /* <DEDUP_REMOVED lines=15> */
.L_x_2535:
        /* <DEDUP_REMOVED lines=15> */
.L_x_2536:
        /* <DEDUP_REMOVED lines=10> */
.L_x_2518:
[----:B------:R-:W-:Y:S05]  /*18d40*/  BSYNC B1 ;  /* 0x0000000000017941 */ /* 0x000fea0003800000 */
.L_x_2517:
        /* <DEDUP_REMOVED lines=35> */
.L_x_2539:
        /* <DEDUP_REMOVED lines=8> */
.L_x_2610:
[----:B------:R-:W-:Y:S05]  /*19000*/  BSYNC B2 ;  /* 0x0000000000027941 */ /* 0x000fea0003800000 */
.L_x_2540:
        /* <DEDUP_REMOVED lines=9> */
.L_x_2543:
[----:B------:R-:W-:Y:S05]  /*190a0*/  BSYNC B2 ;  /* 0x0000000000027941 */ /* 0x000fea0003800000 */
.L_x_2542:
        /* <DEDUP_REMOVED lines=13> */
.L_x_2544:
        /* <DEDUP_REMOVED lines=13> */
.L_x_2611:
[----:B------:R-:W-:Y:S05]  /*19250*/  BSYNC B2 ;  /* 0x0000000000027941 */ /* 0x000fea0003800000 */
.L_x_2545:
        /* <DEDUP_REMOVED lines=11> */
.L_x_2548:
[----:B------:R-:W-:Y:S05]  /*19310*/  BSYNC B2 ;  /* 0x0000000000027941 */ /* 0x000fea0003800000 */
.L_x_2547:
        /* <DEDUP_REMOVED lines=10> */
.L_x_2549:
        /* <DEDUP_REMOVED lines=15> */
.L_x_2550:
        /* <DEDUP_REMOVED lines=15> */
.L_x_2551:
        /* <DEDUP_REMOVED lines=15> */
.L_x_2552:
        /* <DEDUP_REMOVED lines=15> */
.L_x_2553:
        /* <DEDUP_REMOVED lines=15> */
.L_x_2554:
        /* <DEDUP_REMOVED lines=15> */
.L_x_2555:
        /* <DEDUP_REMOVED lines=15> */
.L_x_2556:
        /* <DEDUP_REMOVED lines=10> */
.L_x_2538:
[----:B------:R-:W-:Y:S05]  /*19af0*/  BSYNC B1 ;  /* 0x0000000000017941 */ /* 0x000fea0003800000 */
.L_x_2537:
[----:B------:R-:W2:Y:S01]  /*19b00*/  LDL R2, [R1+0x1c] ;  /* 0x00001c0001027983 */ /* 0x000ea20000100800 */
[----:B------:R-:W-:Y:S01]  /*19b10*/  VIADD R0, R0, 0xfffffffe ;  /* 0xfffffffe00007836 */ /* 0x000fe20000000000 */
[----:B--2---:R-:W-:-:S13]  /*19b20*/  ISETP.GT.AND P0, PT, R6, R2, PT ;  /* 0x000000020600720c */ /* 0x004fda0003f04270 */
[----:B------:R-:W-:Y:S05]  /*19b30*/  @P0 BRA `(.L_x_2557) ;  /* 0xffffffe400200947 */ /* 0x000fea000383ffff */
.L_x_2494:
[----:B------:R-:W-:Y:S05]  /*19b40*/  BSYNC B0 ;  /* 0x0000000000007941 */ /* 0x000fea0003800000 */
.L_x_2493:
        /* <DEDUP_REMOVED lines=19> */
[----:B0-----:R-:W0:Y:S02]  /*19c80*/  S2R R6, SR_LTMASK ;  /* 0x0000000000067919 */ /* 0x001e240000003900 */
[----:B0-----:R-:W-:-:S04]  /*19c90*/  LOP3.LUT R6, R6, UR4, RZ, 0xc0, !PT ;  /* 0x0000000406067c12 */ /* 0x001fc8000f8ec0ff */
[----:B------:R-:W0:Y:S01]  /*19ca0*/  POPC R7, R6 ;  /* 0x0000000600077309 */ /* 0x000e220000000000 */
[----:B--2---:R-:W0:Y:S02]  /*19cb0*/  SHFL.IDX PT, R4, R3, R4, 0x1f ;  /* 0x00001f0403047589 */ /* 0x004e2400000e0000 */
[----:B0-----:R-:W-:-:S05]  /*19cc0*/  IADD3 R2, R4, UR37, R7 ;  /* 0x0000002504027c10 */ /* 0x001fca000fffe007 */
[----:B------:R2:W-:Y:S02]  /*19cd0*/  STL [R1], R2 ;  /* 0x0000000201007387 */ /* 0x0005e40000100800 */
.L_x_2559:
[----:B------:R-:W-:Y:S05]  /*19ce0*/  BSYNC B0 ;  /* 0x0000000000007941 */ /* 0x000fea0003800000 */
.L_x_2558:
[----:B------:R-:W-:-:S05]  /*19cf0*/  SEL R0, R0, RZ, P0 ;  /* 0x000000ff00007207 */ /* 0x000fca0000000000 */
[----:B------:R3:W-:Y:S02]  /*19d00*/  STL [R1+0x10], R0 ;  /* 0x0000100001007387 */ /* 0x0007e40000100800 */
.L_x_2461:
[----:B------:R-:W-:Y:S05]  /*19d10*/  BSYNC B7 ;  /* 0x0000000000077941 */ /* 0x000fea0003800000 */
.L_x_2459:
        /* <DEDUP_REMOVED lines=8> */
[----:B01----:R-:W0:Y:S04]  /*19da0*/  LDS.128 R4, [R19+0x28cd0] ;  /* 0x028cd00013047984 */ /* 0x003e280000000c00 */
[----:B0-----:R1:W-:Y:S04]  /*19db0*/  STL.64 [R1], R4 ;  /* 0x0000000401007387 */ /* 0x0013e80000100a00 */
[----:B------:R1:W-:Y:S01]  /*19dc0*/  STL.64 [R1+0x8], R6 ;  /* 0x0000080601007387 */ /* 0x0003e20000100a00 */
[----:B------:R-:W-:Y:S06]  /*19dd0*/  BAR.ARV 0x4, 0x180 ;  /* 0x0106000000007b1d */ /* 0x000fec0000002000 */
[----:B------:R-:W-:Y:S05]  /*19de0*/  BRA `(.L_x_2561) ;  /* 0x0000001000307947 */ /* 0x000fea0003800000 */
.L_x_2560:
[----:B------:R-:W5:Y:S01]  /*19df0*/  S2R R16, SR_TID.X ;  /* 0x0000000000107919 */ /* 0x000f620000002100 */
[----:B------:R-:W-:Y:S01]  /*19e00*/  UMOV UR4, 0xffffffff ;  /* 0xffffffff00047882 */ /* 0x000fe20000000000 */
[----:B-----5:R-:W-:-:S04]  /*19e10*/  LOP3.LUT R16, R16, 0x1f, RZ, 0xc0, !PT ;  /* 0x0000001f10107812 */ /* 0x020fc800078ec0ff */
[----:B------:R-:W-:Y:S01]  /*19e20*/  ISETP.NE.AND P0, PT, R16, 0x1f, PT ;  /* 0x0000001f1000780c */ /* 0x000fe20003f05270 */
[----:B------:R-:W-:-:S12]  /*19e30*/  BRA.DIV UR4, `(.L_x_2562) ;  /* 0x0000002204647947 */ /* 0x000fd8000b800000 */
[----:B-1----:R-:W2:Y:S01]  /*19e40*/  LDL.LU R3, [R1] ;  /* 0x0000000001037983 */ /* 0x002ea20000300800 */
[----:B------:R-:W-:-:S03]  /*19e50*/  ULDC UR4, c[0x0][0xc3c] ;  /* 0x00030f0000047ab9 */ /* 0x000fc60000000800 */
[----:B0-----:R-:W3:Y:S01]  /*19e60*/  LDL R8, [R1+0xc] ;  /* 0x00000c0001087983 */ /* 0x001ee20000100800 */
[----:B--2---:R-:W-:Y:S02]  /*19e70*/  IMAD.MOV.U32 R10, RZ, RZ, R3 ;  /* 0x000000ffff0a7224 */ /* 0x004fe400078e0003 */
[----:B---34-:R-:W-:-:S05]  /*19e80*/  IMAD.IADD R0, R8, 0x1, R16 ;  /* 0x0000000108007824 */ /* 0x018fca00078e0210 */
        /* <DEDUP_REMOVED lines=16> */
[----:B---3--:R-:W-:Y:S01]  /*19f90*/  @!P1 IMAD.MOV.U32 R7, RZ, RZ, R6 ;  /* 0x000000ffff079224 */ /* 0x008fe200078e0006 */
        /* <DEDUP_REMOVED lines=19> */
.L_x_2621:
[----:B------:R-:W-:Y:S02]  /*1a0d0*/  ULDC UR4, c[0x0][0xc38] ;  /* 0x00030e0000047ab9 */ /* 0x000fe40000000800 */
[----:B------:R-:W-:-:S04]  /*1a0e0*/  IMAD.U32 R8, RZ, RZ, UR4 ;  /* 0x00000004ff087e24 */ /* 0x000fc8000f8e00ff */
[----:B-1----:R-:W-:-:S04]  /*1a0f0*/  IMAD R9, R14, R8, RZ ;  /* 0x000000080e097224 */ /* 0x002fc800078e02ff */
[----:B------:R-:W-:-:S05]  /*1a100*/  IMAD.IADD R0, R0, 0x1, R9 ;  /* 0x0000000100007824 */ /* 0x000fca00078e0209 */
[----:B------:R-:W-:-:S13]  /*1a110*/  ISETP.GT.AND P6, PT, R0, R4, PT ;  /* 0x000000040000720c */ /* 0x000fda0003fc4270 */
[----:B------:R-:W-:Y:S05]  /*1a120*/  @P6 BRA `(.L_x_2563) ;  /* 0x0000000000ac6947 */ /* 0x000fea0003800000 */
.L_x_2566:
        /* <DEDUP_REMOVED lines=37> */
.L_x_2629:
[----:B------:R-:W-:Y:S02]  /*1a380*/  ULDC UR4, c[0x0][0xc38] ;  /* 0x00030e0000047ab9 */ /* 0x000fe40000000800 */
[----:B------:R-:W-:-:S04]  /*1a390*/  IMAD.U32 R8, RZ, RZ, UR4 ;  /* 0x00000004ff087e24 */ /* 0x000fc8000f8e00ff */
[----:B-1----:R-:W-:-:S04]  /*1a3a0*/  IMAD R9, R14, R8, RZ ;  /* 0x000000080e097224 */ /* 0x002fc800078e02ff */
[----:B------:R-:W-:-:S05]  /*1a3b0*/  IMAD.IADD R0, R9, 0x1, R0 ;  /* 0x0000000109007824 */ /* 0x000fca00078e0200 */
[----:B------:R-:W-:-:S13]  /*1a3c0*/  ISETP.GT.AND P6, PT, R0, R4, PT ;  /* 0x000000040000720c */ /* 0x000fda0003fc4270 */
[----:B------:R-:W-:Y:S05]  /*1a3d0*/  @!P6 BRA `(.L_x_2566) ;  /* 0xfffffffc0054e947 */ /* 0x000fea000383ffff */
.L_x_2563:
[----:B------:R-:W-:Y:S01]  /*1a3e0*/  IMAD.IADD R9, R0, 0x1, -R9 ;  /* 0x0000000100097824 */ /* 0x000fe200078e0a09 */
[----:B------:R-:W-:-:S03]  /*1a3f0*/  UMOV UR4, 0xffffffff ;  /* 0xffffffff00047882 */ /* 0x000fc60000000000 */
[----:B------:R-:W-:-:S05]  /*1a400*/  IMAD R3, R2, R8, R9 ;  /* 0x0000000802037224 */ /* 0x000fca00078e0209 */
[----:B------:R-:W-:Y:S01]  /*1a410*/  ISETP.GT.AND P6, PT, R3, R4, PT ;  /* 0x000000040300720c */ /* 0x000fe20003fc4270 */
[----:B------:R-:W-:-:S12]  /*1a420*/  BRA.DIV UR4, `(.L_x_2567) ;  /* 0x0000002204f07947 */ /* 0x000fd8000b800000 */
[----:B------:R-:W2:Y:S01]  /*1a430*/  LDL.LU R11, [R1+0xc] ;  /* 0x00000c00010b7983 */ /* 0x000ea20000300800 */
[----:B------:R-:W-:-:S04]  /*1a440*/  VOTE.ANY R3, PT, !P6 ;  /* 0x0000000000037806 */ /* 0x000fc800070e0100 */
[----:B------:R-:W1:Y:S02]  /*1a450*/  POPC R10, R3 ;  /* 0x00000003000a7309 */ /* 0x000e640000000000 */
[----:B-1----:R2:W1:Y:S04]  /*1a460*/  SHFL.IDX PT, R0, R5, R10, 0x1f ;  /* 0x00001f0a05007589 */ /* 0x00246800000e0000 */
[----:B------:R3:W4:Y:S01]  /*1a470*/  SHFL.IDX PT, R7, R7, R10, 0x1f ;  /* 0x00001f0a07077589 */ /* 0x00072200000e0000 */
[----:B--2---:R-:W-:-:S05]  /*1a480*/  IMAD.IADD R5, R10, 0x1, R11 ;  /* 0x000000010a057824 */ /* 0x004fca00078e020b */
[----:B-1--4-:R3:W-:Y:S02]  /*1a490*/  STL [R1+0xc], R5 ;  /* 0x00000c0501007387 */ /* 0x0127e40000100800 */
.L_x_2634:
[----:B------:R-:W-:-:S13]  /*1a4a0*/  ISETP.NE.AND P0, PT, R3, RZ, PT ;  /* 0x000000ff0300720c */ /* 0x000fda0003f05270 */
[----:B------:R-:W-:Y:S05]  /*1a4b0*/  @!P0 BRA `(.L_x_2568) ;  /* 0x0000000000108947 */ /* 0x000fea0003800000 */
[----:B------:R-:W-:Y:S01]  /*1a4c0*/  UMOV UR4, 0xffffffff ;  /* 0xffffffff00047882 */ /* 0x000fe20000000000 */
[----:B------:R-:W-:Y:S02]  /*1a4d0*/  VIADD R12, R10, 0xffffffff ;  /* 0xffffffff0a0c7836 */ /* 0x000fe40000000000 */
[----:B------:R-:W-:Y:S05]  /*1a4e0*/  BRA.DIV UR4, `(.L_x_2569) ;  /* 0x0000002604287947 */ /* 0x000fea000b800000 */
[----:B------:R2:W4:Y:S02]  /*1a4f0*/  SHFL.IDX PT, R6, R2, R12, 0x1f ;  /* 0x00001f0c02067589 */ /* 0x00052400000e0000 */
.L_x_2568:
[----:B----4-:R-:W-:Y:S01]  /*1a500*/  IMAD R3, R6, R8, R9 ;  /* 0x0000000806037224 */ /* 0x010fe200078e0209 */
[----:B------:R-:W-:-:S03]  /*1a510*/  ISETP.NE.AND P0, PT, R7, 0x1, PT ;  /* 0x000000010700780c */ /* 0x000fc60003f05270 */
[----:B------:R-:W-:Y:S01]  /*1a520*/  IMAD.IADD R4, R4, 0x1, -R3 ;  /* 0x0000000104047824 */ /* 0x000fe200078e0a03 */
[----:B------:R4:W-:Y:S09]  /*1a530*/  STL [R1], R3 ;  /* 0x0000000301007387 */ /* 0x0009f20000100800 */
[----:B------:R-:W-:Y:S05]  /*1a540*/  @!P0 BRA `(.L_x_2570) ;  /* 0x0000000000e48947 */ /* 0x000fea0003800000 */
[----:B-1-3--:R-:W-:-:S04]  /*1a550*/  IABS R5, R0 ;  /* 0x0000000000057213 */ /* 0x00afc80000000000 */
[----:B------:R-:W1:Y:S08]  /*1a560*/  I2F.RP R6, R5 ;  /* 0x0000000500067306 */ /* 0x000e700000209400 */
[----:B-1----:R-:W1:Y:S02]  /*1a570*/  MUFU.RCP R6, R6 ;  /* 0x0000000600067308 */ /* 0x002e640000001000 */
[----:B-1----:R-:W-:-:S06]  /*1a580*/  VIADD R9, R6, 0xffffffe ;  /* 0x0ffffffe06097836 */ /* 0x002fcc0000000000 */
[----:B----4-:R-:W0:Y:S02]  /*1a590*/  F2I.FTZ.U32.TRUNC.NTZ R3, R9 ;  /* 0x0000000900037305 */ /* 0x010e24000021f000 */
[----:B0-2---:R-:W-:-:S04]  /*1a5a0*/  IMAD.MOV R2, RZ, RZ, -R3 ;  /* 0x000000ffff027224 */ /* 0x005fc800078e0a03 */
[----:B------:R-:W-:Y:S02]  /*1a5b0*/  IMAD R11, R2, R5, RZ ;  /* 0x00000005020b7224 */ /* 0x000fe400078e02ff */
[----:B------:R-:W-:-:S04]  /*1a5c0*/  IMAD.MOV.U32 R2, RZ, RZ, RZ ;  /* 0x000000ffff027224 */ /* 0x000fc800078e00ff */
[----:B------:R-:W-:Y:S01]  /*1a5d0*/  IMAD.HI.U32 R8, R3, R11, R2 ;  /* 0x0000000b03087227 */ /* 0x000fe200078e0002 */
[----:B------:R-:W-:Y:S02]  /*1a5e0*/  IABS R3, R4 ;  /* 0x0000000400037213 */ /* 0x000fe40000000000 */
[----:B------:R-:W-:-:S03]  /*1a5f0*/  IABS R2, R0 ;  /* 0x0000000000027213 */ /* 0x000fc60000000000 */
[----:B------:R-:W-:-:S04]  /*1a600*/  IMAD.HI.U32 R8, R8, R3, RZ ;  /* 0x0000000308087227 */ /* 0x000fc800078e00ff */
[----:B------:R-:W-:-:S04]  /*1a610*/  IMAD.MOV R2, RZ, RZ, -R2 ;  /* 0x000000ffff027224 */ /* 0x000fc800078e0a02 */
[----:B------:R-:W-:-:S05]  /*1a620*/  IMAD R2, R8, R2, R3 ;  /* 0x0000000208027224 */ /* 0x000fca00078e0203 */
[----:B------:R-:W-:-:S13]  /*1a630*/  ISETP.GT.U32.AND P1, PT, R5, R2, PT ;  /* 0x000000020500720c */ /* 0x000fda0003f24070 */
[----:B------:R-:W-:Y:S02]  /*1a640*/  @!P1 IMAD.IADD R2, R2, 0x1, -R5 ;  /* 0x0000000102029824 */ /* 0x000fe400078e0a05 */
[----:B------:R-:W-:Y:S01]  /*1a650*/  @!P1 VIADD R8, R8, 0x1 ;  /* 0x0000000108089836 */ /* 0x000fe20000000000 */
[----:B------:R-:W-:Y:S02]  /*1a660*/  ISETP.NE.AND P1, PT, R0, RZ, PT ;  /* 0x000000ff0000720c */ /* 0x000fe40003f25270 */
[----:B------:R-:W-:Y:S02]  /*1a670*/  ISETP.GE.U32.AND P0, PT, R2, R5, PT ;  /* 0x000000050200720c */ /* 0x000fe40003f06070 */
[----:B------:R-:W-:-:S04]  /*1a680*/  IABS R5, R7 ;  /* 0x0000000700057213 */ /* 0x000fc80000000000 */
        /* <DEDUP_REMOVED lines=9> */
[----:B------:R-:W-:-:S03]  /*1a720*/  LOP3.LUT R2, R4, R0, RZ, 0x3c, !PT ;  /* 0x0000000004027212 */ /* 0x000fc600078e3cff */
[----:B------:R-:W-:Y:S01]  /*1a730*/  IMAD.MOV.U32 R3, RZ, RZ, R8 ;  /* 0x000000ffff037224 */ /* 0x000fe200078e0008 */
[----:B------:R-:W-:Y:S02]  /*1a740*/  ISETP.GE.AND P2, PT, R2, RZ, PT ;  /* 0x000000ff0200720c */ /* 0x000fe40003f46270 */
[----:B------:R-:W-:-:S05]  /*1a750*/  IABS R8, R7 ;  /* 0x0000000700087213 */ /* 0x000fca0000000000 */
[----:B------:R-:W-:-:S06]  /*1a760*/  IMAD.MOV R8, RZ, RZ, -R8 ;  /* 0x000000ffff087224 */ /* 0x000fcc00078e0a08 */
        /* <DEDUP_REMOVED lines=9> */
[----:B------:R-:W-:Y:S01]  /*1a800*/  ISETP.GE.U32.AND P0, PT, R2, R5, PT ;  /* 0x000000050200720c */ /* 0x000fe20003f06070 */
[----:B------:R-:W-:Y:S01]  /*1a810*/  IMAD.MOV R5, RZ, RZ, -R3 ;  /* 0x000000ffff057224 */ /* 0x000fe200078e0a03 */
[----:B------:R-:W-:-:S03]  /*1a820*/  LOP3.LUT R2, R3, R7, RZ, 0x3c, !PT ;  /* 0x0000000703027212 */ /* 0x000fc600078e3cff */
[----:B------:R-:W-:Y:S01]  /*1a830*/  IMAD R4, R0, R5, R4 ;  /* 0x0000000500047224 */ /* 0x000fe200078e0204 */
        /* <DEDUP_REMOVED lines=10> */
.L_x_2570:
[----:B-1-3--:R-:W3:Y:S01]  /*1a8e0*/  LDL R5, [R1+0xc] ;  /* 0x00000c0001057983 */ /* 0x00aee20000100800 */
[----:B0-2-4-:R-:W3:Y:S02]  /*1a8f0*/  LDC.64 R2, c[0x0][0xc90] ;  /* 0x00032400ff027b82 */ /* 0x015ee40000000a00 */
[----:B---3--:R-:W-:-:S05]  /*1a900*/  IMAD.WIDE R2, R5, 0x4, R2 ;  /* 0x0000000405027825 */ /* 0x008fca00078e0202 */
[----:B------:R-:W2:Y:S02]  /*1a910*/  LDG.E R6, desc[UR40][R2.64] ;  /* 0x0000002802067981 */ /* 0x000ea4000c1e1900 */
[----:B--2---:R-:W-:-:S05]  /*1a920*/  IMAD R5, R0, R6, RZ ;  /* 0x0000000600057224 */ /* 0x004fca00078e02ff */
[----:B------:R-:W-:-:S04]  /*1a930*/  IABS R7, R5 ;  /* 0x0000000500077213 */ /* 0x000fc80000000000 */
[----:B------:R-:W0:Y:S08]  /*1a940*/  I2F.RP R10, R7 ;  /* 0x00000007000a7306 */ /* 0x000e300000209400 */
[----:B0-----:R-:W0:Y:S02]  /*1a950*/  MUFU.RCP R10, R10 ;  /* 0x0000000a000a7308 */ /* 0x001e240000001000 */
[----:B0-----:R-:W-:-:S06]  /*1a960*/  VIADD R11, R10, 0xffffffe ;  /* 0x0ffffffe0a0b7836 */ /* 0x001fcc0000000000 */
[----:B------:R-:W0:Y:S02]  /*1a970*/  F2I.FTZ.U32.TRUNC.NTZ R3, R11 ;  /* 0x0000000b00037305 */ /* 0x000e24000021f000 */
[----:B0-----:R-:W-:-:S04]  /*1a980*/  IMAD.MOV R2, RZ, RZ, -R3 ;  /* 0x000000ffff027224 */ /* 0x001fc800078e0a03 */
        /* <DEDUP_REMOVED lines=18> */
[----:B------:R-:W-:Y:S02]  /*1aab0*/  IMAD R7, R6, R2, RZ ;  /* 0x0000000206077224 */ /* 0x000fe400078e02ff */
[----:B------:R-:W-:Y:S02]  /*1aac0*/  IMAD.MOV R2, RZ, RZ, -R2 ;  /* 0x000000ffff027224 */ /* 0x000fe400078e0a02 */
[----:B------:R-:W-:Y:S02]  /*1aad0*/  IMAD.MOV R3, RZ, RZ, -R7 ;  /* 0x000000ffff037224 */ /* 0x000fe400078e0a07 */
[----:B------:R-:W-:-:S03]  /*1aae0*/  IMAD R4, R5, R2, R4 ;  /* 0x0000000205047224 */ /* 0x000fc600078e0204 */
[----:B------:R-:W-:Y:S02]  /*1aaf0*/  VIADDMNMX R6, R3, R8, R6, PT ;  /* 0x0000000803067246 */ /* 0x000fe40003800106 */
[----:B------:R-:W-:Y:S02]  /*1ab00*/  IADD3 R7, R7, 0x1000000, R4 ;  /* 0x0100000007077810 */ /* 0x000fe40007ffe004 */
        /* <DEDUP_REMOVED lines=25> */
[----:B------:R-:W-:Y:S02]  /*1aca0*/  IMAD R3, R2, R6, R7 ;  /* 0x0000000602037224 */ /* 0x000fe400078e0207 */
[----:B------:R-:W-:-:S03]  /*1acb0*/  IMAD.MOV.U32 R4, RZ, RZ, R2 ;  /* 0x000000ffff047224 */ /* 0x000fc600078e0002 */
[----:B------:R1:W-:Y:S04]  /*1acc0*/  STL [R1+0x8], R3 ;  /* 0x0000080301007387 */ /* 0x0003e80000100800 */
.L_x_2571:
[----:B-1----:R-:W-:-:S05]  /*1acd0*/  LOP3.LUT R3, RZ, R4, RZ, 0x33, !PT ;  /* 0x00000004ff037212 */ /* 0x002fca00078e33ff */
[----:B------:R-:W-:-:S05]  /*1ace0*/  IMAD.IADD R0, R0, 0x1, R3 ;  /* 0x0000000100007824 */ /* 0x000fca00078e0203 */
[----:B------:R1:W-:Y:S01]  /*1acf0*/  STL [R1+0x4], R0 ;  /* 0x0000040001007387 */ /* 0x0003e20000100800 */
[----:B------:R-:W-:Y:S05]  /*1ad00*/  BRA `(.L_x_2572) ;  /* 0x0000000000287947 */ /* 0x000fea0003800000 */
.L_x_2564:
        /* <DEDUP_REMOVED lines=10> */
.L_x_2572:
[----:B0-----:R-:W2:Y:S04]  /*1adb0*/  LDL R3, [R1+0x8] ;  /* 0x0000080001037983 */ /* 0x001ea80000100800 */
[----:B------:R-:W3:Y:S04]  /*1adc0*/  LDL R2, [R1+0xc] ;  /* 0x00000c0001027983 */ /* 0x000ee80000100800 */
[----:B------:R-:W4:Y:S04]  /*1add0*/  LDL R5, [R1+0x4] ;  /* 0x0000040001057983 */ /* 0x000f280000100800 */
[----:B------:R-:W4:Y:S01]  /*1ade0*/  LDL R4, [R1] ;  /* 0x0000000001047983 */ /* 0x000f220000100800 */
[----:B-1----:R-:W0:Y:S01]  /*1adf0*/  S2R R0, SR_TID.X ;  /* 0x0000000000007919 */ /* 0x002e220000002100 */
        /* <DEDUP_REMOVED lines=11> */
.L_x_2561:
[----:B---34-:R-:W3:Y:S01]  /*1aeb0*/  LDL R0, [R1+0xc] ;  /* 0x00000c0001007983 */ /* 0x018ee20000100800 */
[----:B------:R-:W-:Y:S02]  /*1aec0*/  ULDC UR4, c[0x0][0xc3c] ;  /* 0x00030f0000047ab9 */ /* 0x000fe40000000800 */
[----:B---3--:R-:W-:-:S13]  /*1aed0*/  ISETP.GE.AND P0, PT, R0, UR4, PT ;  /* 0x0000000400007c0c */ /* 0x008fda000bf06270 */
[----:B------:R-:W-:Y:S05]  /*1aee0*/  @!P0 BRA `(.L_x_2573) ;  /* 0xffffff9400c08947 */ /* 0x000fea000383ffff */
[----:B------:R-:W-:Y:S05]  /*1aef0*/  BSYNC B8 ;  /* 0x0000000000087941 */ /* 0x000fea0003800000 */
.L_x_2445:
[----:B---3--:R-:W3:Y:S01]  /*1af00*/  LDL.LU R0, [R1+0x48] ;  /* 0x0000480001007983 */ /* 0x008ee20000300800 */
[----:B------:R-:W-:Y:S01]  /*1af10*/  BSSY B0, `(.L_x_2574) ;  /* 0x000000b000007945 */ /* 0x000fe20003800000 */
[----:B01----:R-:W0:Y:S01]  /*1af20*/  S2R R5, SR_CgaCtaId ;  /* 0x0000000000057919 */ /* 0x003e220000008800 */
[----:B---3--:R-:W-:-:S05]  /*1af30*/  VIADD R0, R0, 0x1 ;  /* 0x0000000100007836 */ /* 0x008fca0000000000 */
[----:B--2---:R-:W-:-:S04]  /*1af40*/  LEA.HI R2, R0, R0, RZ, 0x1 ;  /* 0x0000000000027211 */ /* 0x004fc800078f08ff */
[----:B------:R-:W-:-:S05]  /*1af50*/  LOP3.LUT R3, R2, 0xfffffffe, RZ, 0xc0, !PT ;  /* 0xfffffffe02037812 */ /* 0x000fca00078ec0ff */
[----:B------:R-:W-:Y:S01]  /*1af60*/  IMAD.IADD R3, R0, 0x1, -R3 ;  /* 0x0000000100037824 */ /* 0x000fe200078e0a03 */
[----:B------:R-:W-:-:S04]  /*1af70*/  MOV R0, 0x400 ;  /* 0x0000040000007802 */ /* 0x000fc80000000f00 */
[----:B0-----:R-:W-:Y:S02]  /*1af80*/  LEA R0, R5, R0, 0x18 ;  /* 0x0000000005007211 */ /* 0x001fe400078ec0ff */
[----:B------:R-:W-:-:S04]  /*1af90*/  SHF.L.U32 R3, R3, 0x1f, RZ ;  /* 0x0000001f03037819 */ /* 0x000fc800000006ff */
[----:B------:R-:W0:Y:S02]  /*1afa0*/  SYNCS.PHASECHK.TRANS64.TRYWAIT P0, [R0+URZ+0x28c20], R3 ;  /* 0x028c2003000075a7 */ /* 0x000e24000800017f */
[----:B0-----:R-:W-:Y:S05]  /*1afb0*/  @!P0 BRA `(.L_x_2575) ;  /* 0x00000018009c8947 */ /* 0x001fea0003800000 */
.L_x_2637:
[----:B------:R-:W-:Y:S05]  /*1afc0*/  BSYNC B0 ;  /* 0x0000000000007941 */ /* 0x000fea0003800000 */
.L_x_2574:
[----:B------:R-:W-:-:S03]  /*1afd0*/  UMOV UR4, 0xffffffff ;  /* 0xffffffff00047882 */ /* 0x000fc60000000000 */
[----:B------:R-:W-:Y:S05]  /*1afe0*/  BRA.DIV UR4, `(.L_x_2576) ;  /* 0x0000001a04a47947 */ /* 0x000fea000b800000 */
[----:B------:R-:W1:Y:S02]  /*1aff0*/  S2R R2, SR_TID.X ;  /* 0x0000000000027919 */ /* 0x000e640000002100 */
[----:B-1----:R-:W-:-:S04]  /*1b000*/  SHF.R.U32.HI R2, RZ, 0x5, R2 ;  /* 0x00000005ff027819 */ /* 0x002fc80000011602 */
[----:B------:R-:W-:-:S05]  /*1b010*/  LOP3.LUT R2, R2, 0x3, RZ, 0xc0, !PT ;  /* 0x0000000302027812 */ /* 0x000fca00078ec0ff */
[----:B------:R1:W2:Y:S02]  /*1b020*/  SHFL.IDX PT, R14, R2, RZ, 0x1f ;  /* 0x00001fff020e7589 */ /* 0x0002a400000e0000 */
.L_x_2640:
[----:B--2---:R-:W-:Y:S01]  /*1b030*/  ISETP.NE.AND P0, PT, R14, RZ, PT ;  /* 0x000000ff0e00720c */ /* 0x004fe20003f05270 */
[----:B------:R-:W-:-:S12]  /*1b040*/  BSSY B0, `(.L_x_2577) ;  /* 0x0000027000007945 */ /* 0x000fd80003800000 */
[----:B------:R-:W-:Y:S05]  /*1b050*/  @P0 BRA `(.L_x_2578) ;  /* 0x0000000000940947 */ /* 0x000fea0003800000 */
[----:B------:R-:W-:-:S03]  /*1b060*/  UMOV UR4, 0xffffffff ;  /* 0xffffffff00047882 */ /* 0x000fc60000000000 */
[----:B------:R-:W-:Y:S05]  /*1b070*/  BRA.DIV UR4, `(.L_x_2579) ;  /* 0x0000001a04b47947 */ /* 0x000fea000b800000 */
[----:B------:R-:W-:-:S13]  /*1b080*/  ELECT P6, URZ, PT ;  /* 0x00000000003f782f */ /* 0x000fda00038c0000 */
.L_x_2643:
[----:B------:R-:W-:Y:S05]  /*1b090*/  @!P6 BRA `(.L_x_2578) ;  /* 0x000000000084e947 */ /* 0x000fea0003800000 */
[----:B------:R-:W-:-:S06]  /*1b0a0*/  ULOP3.LUT UR4, UR36, 0x2, URZ, 0xfc, !UPT ;  /* 0x0000000224047892 */ /* 0x000fcc000f8efc3f */
[----:B-1----:R-:W-:-:S05]  /*1b0b0*/  IMAD.U32 R2, RZ, RZ, UR4 ;  /* 0x00000004ff027e24 */ /* 0x002fca000f8e00ff */
[----:B------:R-:W-:-:S13]  /*1b0c0*/  ISETP.NE.AND P2, PT, R2, 0x3, PT ;  /* 0x000000030200780c */ /* 0x000fda0003f45270 */
[----:B------:R-:W-:Y:S05]  /*1b0d0*/  @!P2 BRA `(.L_x_2580) ;  /* 0x000000000004a947 */ /* 0x000fea0003800000 */
[----:B------:R-:W-:Y:S01]  /*1b0e0*/  BPT.TRAP 0x1 ;  /* 0x000000040000795c */ /* 0x000fe20000300000 */
.L_x_2580:
[----:B0-----:R-:W2:Y:S04]  /*1b0f0*/  LDL R3, [R1+0x10] ;  /* 0x0000100001037983 */ /* 0x001ea80000100800 */
[----:B------:R-:W3:Y:S01]  /*1b100*/  LDL.LU R7, [R1+0x14] ;  /* 0x0000140001077983 */ /* 0x000ee20000300800 */
[----:B------:R-:W-:-:S04]  /*1b110*/  VIADD R2, R0, 0x28c40 ;  /* 0x00028c4000027836 */ /* 0x000fc80000000000 */
[C---:B--2---:R-:W-:Y:S02]  /*1b120*/  IMAD R6, R3.reuse, 0x8, R2 ;  /* 0x0000000803067824 */ /* 0x044fe400078e0202 */
[----:B------:R-:W-:Y:S01]  /*1b130*/  VIADD R3, R3, 0x1 ;  /* 0x0000000103037836 */ /* 0x000fe20000000000 */
[----:B---3--:R-:W-:-:S04]  /*1b140*/  SHF.L.U32 R5, R7, 0x1f, RZ ;  /* 0x0000001f07057819 */ /* 0x008fc800000006ff */
[C---:B------:R-:W-:Y:S01]  /*1b150*/  ISETP.NE.AND P1, PT, R3.reuse, 0x2, PT ;  /* 0x000000020300780c */ /* 0x040fe20003f25270 */
[----:B------:R-:W0:Y:S03]  /*1b160*/  SYNCS.PHASECHK.TRANS64.TRYWAIT P0, [R6+URZ], R5 ;  /* 0x00000005060075a7 */ /* 0x000e26000800017f */
[----:B------:R-:W-:Y:S02]  /*1b170*/  SEL R4, RZ, 0x1, P1 ;  /* 0x00000001ff047807 */ /* 0x000fe40000800000 */
[----:B------:R-:W-:Y:S02]  /*1b180*/  SEL R3, R3, RZ, P1 ;  /* 0x000000ff03037207 */ /* 0x000fe40000800000 */
[----:B------:R-:W-:-:S03]  /*1b190*/  LOP3.LUT R4, R7, R4, RZ, 0x3c, !PT ;  /* 0x0000000407047212 */ /* 0x000fc600078e3cff */
[----:B------:R-:W-:Y:S01]  /*1b1a0*/  IMAD R7, R3, 0x8, R2 ;  /* 0x0000000803077824 */ /* 0x000fe200078e0202 */
[----:B------:R-:W-:Y:S01]  /*1b1b0*/  SHF.L.U32 R2, R4, 0x1f, RZ ;  /* 0x0000001f04027819 */ /* 0x000fe200000006ff */
[----:B0-----:R-:W-:Y:S06]  /*1b1c0*/  @!P0 BRA `(.L_x_2581) ;  /* 0x0000001800808947 */ /* 0x001fec0003800000 */
.L_x_2644:
[----:B------:R-:W1:Y:S02]  /*1b1d0*/  SYNCS.PHASECHK.TRANS64.TRYWAIT P0, [R7+URZ], R2 ;  /* 0x00000002070075a7 */ /* 0x000e64000800017f */
[----:B-1----:R-:W-:Y:S05]  /*1b1e0*/  @!P0 BRA `(.L_x_2582) ;  /* 0x00000018008c8947 */ /* 0x002fea0003800000 */
.L_x_2645:
[----:B------:R-:W-:Y:S05]  /*1b1f0*/  @!P2 BRA `(.L_x_2583) ;  /* 0x000000000004a947 */ /* 0x000fea0003800000 */
[----:B------:R-:W-:Y:S01]  /*1b200*/  BPT.TRAP 0x1 ;  /* 0x000000040000795c */ /* 0x000fe20000300000 */
.L_x_2583:
[----:B------:R-:W2:Y:S01]  /*1b210*/  LDL.LU R4, [R1+0x10] ;  /* 0x0000100001047983 */ /* 0x000ea20000300800 */
[----:B------:R-:W-:-:S04]  /*1b220*/  VIADD R0, R0, 0x28c60 ;  /* 0x00028c6000007836 */ /* 0x000fc80000000000 */
[----:B--2---:R-:W-:-:S04]  /*1b230*/  IMAD R4, R4, 0x8, R0 ;  /* 0x0000000804047824 */ /* 0x004fc800078e0200 */
[----:B------:R-:W2:Y:S02]  /*1b240*/  SYNCS.PHASECHK.TRANS64.TRYWAIT P0, [R4+URZ], R5 ;  /* 0x00000005040075a7 */ /* 0x000ea4000800017f */
[----:B--2---:R-:W-:Y:S05]  /*1b250*/  @!P0 BRA `(.L_x_2584) ;  /* 0x0000001800848947 */ /* 0x004fea0003800000 */
.L_x_2646:
[----:B------:R-:W-:-:S07]  /*1b260*/  IMAD R3, R3, 0x8, R0 ;  /* 0x0000000803037824 */ /* 0x000fce00078e0200 */
.L_x_2585:
[----:B---3--:R3:W4:Y:S02]  /*1b270*/  SYNCS.PHASECHK.TRANS64.TRYWAIT P0, [R3+URZ], R2 ;  /* 0x00000002030075a7 */ /* 0x008724000800017f */
[----:B----4-:R-:W-:Y:S05]  /*1b280*/  @!P0 NANOSLEEP.SYNCS 0x989680 ;  /* 0x009896800000895d */ /* 0x010fea0003900000 */
[----:B------:R-:W4:Y:S02]  /*1b290*/  @!P0 SYNCS.PHASECHK.TRANS64 P0, [R3+URZ], R2 ;  /* 0x00000002030085a7 */ /* 0x000f24000800007f */
[----:B----4-:R-:W-:Y:S05]  /*1b2a0*/  @!P0 BRA `(.L_x_2585) ;  /* 0xfffffffc00f08947 */ /* 0x010fea000383ffff */
.L_x_2578:
[----:B------:R-:W-:Y:S05]  /*1b2b0*/  BSYNC B0 ;  /* 0x0000000000007941 */ /* 0x000fea0003800000 */
.L_x_2577:
[----:B------:R-:W-:Y:S05]  /*1b2c0*/  EXIT ;  /* 0x000000000000794d */ /* 0x000fea0003800000 */
.L_x_2336:
[----:B0-----:R-:W-:-:S04]  /*1b2d0*/  IMAD.U32 R3, RZ, RZ, UR23 ;  /* 0x00000017ff037e24 */ /* 0x001fc8000f8e00ff */
[----:B------:R0:W1:Y:S03]  /*1b2e0*/  SYNCS.PHASECHK.TRANS64.TRYWAIT P1, [R3+URZ+0x28c50], R0 ;  /* 0x028c5000030075a7 */ /* 0x000066000802017f */
[----:B-1----:R-:W-:Y:S05]  /*1b2f0*/  @!P1 NANOSLEEP.SYNCS 0x989680 ;  /* 0x009896800000995d */ /* 0x002fea0003900000 */
[----:B------:R-:W1:Y:S02]  /*1b300*/  @!P1 SYNCS.PHASECHK.TRANS64 P1, [R3+URZ+0x28c50], R0 ;  /* 0x028c5000030095a7 */ /* 0x000e64000802007f */
[----:B-1----:R-:W-:Y:S05]  /*1b310*/  @!P1 BRA `(.L_x_2336) ;  /* 0xfffffffc00ec9947 */ /* 0x002fea000383ffff */
[----:B------:R-:W-:Y:S05]  /*1b320*/  BRA `(.L_x_2586) ;  /* 0xfffffe70009c7947 */ /* 0x000fea000383ffff */
.L_x_2341:
[----:B-1----:R-:W-:-:S04]  /*1b330*/  IMAD.U32 R3, RZ, RZ, UR23 ;  /* 0x00000017ff037e24 */ /* 0x002fc8000f8e00ff */
[----:B------:R1:W2:Y:S03]  /*1b340*/  SYNCS.PHASECHK.TRANS64.TRYWAIT P1, [R3+URZ+0x28c50], R0 ;  /* 0x028c5000030075a7 */ /* 0x0002a6000802017f */
[----:B--2---:R-:W-:Y:S05]  /*1b350*/  @!P1 NANOSLEEP.SYNCS 0x989680 ;  /* 0x009896800000995d */ /* 0x004fea0003900000 */
[----:B------:R-:W2:Y:S02]  /*1b360*/  @!P1 SYNCS.PHASECHK.TRANS64 P1, [R3+URZ+0x28c50], R0 ;  /* 0x028c5000030095a7 */ /* 0x000ea4000802007f */
[----:B--2---:R-:W-:Y:S05]  /*1b370*/  @!P1 BRA `(.L_x_2341) ;  /* 0xfffffffc00ec9947 */ /* 0x004fea000383ffff */
[----:B------:R-:W-:Y:S05]  /*1b380*/  BRA `(.L_x_2340) ;  /* 0xfffffe7c00a07947 */ /* 0x000fea000383ffff */
.L_x_2351:
[----:B0-----:R-:W-:-:S04]  /*1b390*/  IMAD.U32 R3, RZ, RZ, UR46 ;  /* 0x0000002eff037e24 */ /* 0x001fc8000f8e00ff */
[----:B------:R0:W1:Y:S03]  /*1b3a0*/  SYNCS.PHASECHK.TRANS64.TRYWAIT P1, [R3+URZ+0x28c00], R0 ;  /* 0x028c0000030075a7 */ /* 0x000066000802017f */
[----:B-1----:R-:W-:Y:S05]  /*1b3b0*/  @!P1 NANOSLEEP.SYNCS 0x989680 ;  /* 0x009896800000995d */ /* 0x002fea0003900000 */
[----:B------:R-:W1:Y:S02]  /*1b3c0*/  @!P1 SYNCS.PHASECHK.TRANS64 P1, [R3+URZ+0x28c00], R0 ;  /* 0x028c0000030095a7 */ /* 0x000e64000802007f */
[----:B-1----:R-:W-:Y:S05]  /*1b3d0*/  @!P1 BRA `(.L_x_2351) ;  /* 0xfffffffc00ec9947 */ /* 0x002fea000383ffff */
[----:B------:R-:W-:Y:S05]  /*1b3e0*/  BRA `(.L_x_2587) ;  /* 0xfffffe9400c47947 */ /* 0x000fea000383ffff */
.L_x_2355:
[----:B--2---:R2:W3:Y:S02]  /*1b3f0*/  SYNCS.PHASECHK.TRANS64.TRYWAIT P1, [R7+URZ+0x28c30], R8 ;  /* 0x028c3008070075a7 */ /* 0x0044e4000802017f */
[----:B---3--:R-:W-:Y:S05]  /*1b400*/  @!P1 NANOSLEEP.SYNCS 0x989680 ;  /* 0x009896800000995d */ /* 0x008fea0003900000 */
[----:B------:R-:W3:Y:S02]  /*1b410*/  @!P1 SYNCS.PHASECHK.TRANS64 P1, [R7+URZ+0x28c30], R8 ;  /* 0x028c3008070095a7 */ /* 0x000ee4000802007f */
[----:B---3--:R-:W-:Y:S05]  /*1b420*/  @!P1 BRA `(.L_x_2355) ;  /* 0xfffffffc00f09947 */ /* 0x008fea000383ffff */
[----:B------:R-:W-:Y:S05]  /*1b430*/  BRA `(.L_x_2354) ;  /* 0xfffffe9400e07947 */ /* 0x000fea000383ffff */
.L_x_2367:
[----:B--2---:R2:W3:Y:S02]  /*1b440*/  SYNCS.PHASECHK.TRANS64.TRYWAIT P2, [R7+URZ+0x28c50], R8 ;  /* 0x028c5008070075a7 */ /* 0x0044e4000804017f */
[----:B---3--:R-:W-:Y:S05]  /*1b450*/  @!P2 NANOSLEEP.SYNCS 0x989680 ;  /* 0x009896800000a95d */ /* 0x008fea0003900000 */
[----:B------:R-:W3:Y:S02]  /*1b460*/  @!P2 SYNCS.PHASECHK.TRANS64 P2, [R7+URZ+0x28c50], R8 ;  /* 0x028c50080700a5a7 */ /* 0x000ee4000804007f */
[----:B---3--:R-:W-:Y:S05]  /*1b470*/  @!P2 BRA `(.L_x_2367) ;  /* 0xfffffffc00f0a947 */ /* 0x008fea000383ffff */
[----:B------:R-:W-:Y:S05]  /*1b480*/  BRA `(.L_x_2366) ;  /* 0xfffffeb400847947 */ /* 0x000fea000383ffff */
.L_x_2375:
[----:B--2---:R-:W-:-:S04]  /*1b490*/  IMAD.U32 R8, RZ, RZ, UR28 ;  /* 0x0000001cff087e24 */ /* 0x004fc8000f8e00ff */
[----:B------:R2:W3:Y:S03]  /*1b4a0*/  SYNCS.PHASECHK.TRANS64.TRYWAIT P2, [R8+URZ+0x28c30], R7 ;  /* 0x028c3007080075a7 */ /* 0x0004e6000804017f */
[----:B---3--:R-:W-:Y:S05]  /*1b4b0*/  @!P2 NANOSLEEP.SYNCS 0x989680 ;  /* 0x009896800000a95d */ /* 0x008fea0003900000 */
[----:B------:R-:W3:Y:S02]  /*1b4c0*/  @!P2 SYNCS.PHASECHK.TRANS64 P2, [R8+URZ+0x28c30], R7 ;  /* 0x028c30070800a5a7 */ /* 0x000ee4000804007f */
[----:B---3--:R-:W-:Y:S05]  /*1b4d0*/  @!P2 BRA `(.L_x_2375) ;  /* 0xfffffffc00eca947 */ /* 0x008fea000383ffff */
[----:B------:R-:W-:Y:S05]  /*1b4e0*/  BRA `(.L_x_2374) ;  /* 0xfffffeb800d87947 */ /* 0x000fea000383ffff */
.L_x_2387:
[----:B-1----:R1:W2:Y:S02]  /*1b4f0*/  SYNCS.PHASECHK.TRANS64.TRYWAIT P2, [R168+URZ+0x28c50], R7 ;  /* 0x028c5007a80075a7 */ /* 0x0022a4000804017f */
[----:B--2---:R-:W-:Y:S05]  /*1b500*/  @!P2 NANOSLEEP.SYNCS 0x989680 ;  /* 0x009896800000a95d */ /* 0x004fea0003900000 */
[----:B------:R-:W2:Y:S02]  /*1b510*/  @!P2 SYNCS.PHASECHK.TRANS64 P2, [R168+URZ+0x28c50], R7 ;  /* 0x028c5007a800a5a7 */ /* 0x000ea4000804007f */
[----:B--2---:R-:W-:Y:S05]  /*1b520*/  @!P2 BRA `(.L_x_2387) ;  /* 0xfffffffc00f0a947 */ /* 0x004fea000383ffff */
[----:B------:R-:W-:Y:S05]  /*1b530*/  BRA `(.L_x_2386) ;  /* 0xfffffee000287947 */ /* 0x000fea000383ffff */
.L_x_2396:
[----:B---3--:R-:W-:-:S04]  /*1b540*/  IMAD.U32 R6, RZ, RZ, UR26 ;  /* 0x0000001aff067e24 */ /* 0x008fc8000f8e00ff */
[----:B------:R3:W4:Y:S03]  /*1b550*/  SYNCS.PHASECHK.TRANS64.TRYWAIT P2, [R6+URZ+0x28c30], R7 ;  /* 0x028c3007060075a7 */ /* 0x000726000804017f */
[----:B----4-:R-:W-:Y:S05]  /*1b560*/  @!P2 NANOSLEEP.SYNCS 0x989680 ;  /* 0x009896800000a95d */ /* 0x010fea0003900000 */
[----:B------:R-:W4:Y:S02]  /*1b570*/  @!P2 SYNCS.PHASECHK.TRANS64 P2, [R6+URZ+0x28c30], R7 ;  /* 0x028c30070600a5a7 */ /* 0x000f24000804007f */
[----:B----4-:R-:W-:Y:S05]  /*1b580*/  @!P2 BRA `(.L_x_2396) ;  /* 0xfffffffc00eca947 */ /* 0x010fea000383ffff */
[----:B------:R-:W-:Y:S05]  /*1b590*/  BRA `(.L_x_2395) ;  /* 0xfffffee400cc7947 */ /* 0x000fea000383ffff */
.L_x_2400:
[----:B--2---:R2:W3:Y:S02]  /*1b5a0*/  SYNCS.PHASECHK.TRANS64.TRYWAIT P2, [R9+URZ+0x28c50], R7 ;  /* 0x028c5007090075a7 */ /* 0x0044e4000804017f */
[----:B---3--:R-:W-:Y:S05]  /*1b5b0*/  @!P2 NANOSLEEP.SYNCS 0x989680 ;  /* 0x009896800000a95d */ /* 0x008fea0003900000 */
[----:B------:R-:W3:Y:S02]  /*1b5c0*/  @!P2 SYNCS.PHASECHK.TRANS64 P2, [R9+URZ+0x28c50], R7 ;  /* 0x028c50070900a5a7 */ /* 0x000ee4000804007f */
[----:B---3--:R-:W-:Y:S05]  /*1b5d0*/  @!P2 BRA `(.L_x_2400) ;  /* 0xfffffffc00f0a947 */ /* 0x008fea000383ffff */
[----:B------:R-:W-:Y:S05]  /*1b5e0*/  BRA `(.L_x_2399) ;  /* 0xfffffefc00ec7947 */ /* 0x000fea000383ffff */
.L_x_2406:
[----:B-1----:R-:W-:-:S04]  /*1b5f0*/  IMAD.U32 R6, RZ, RZ, UR27 ;  /* 0x0000001bff067e24 */ /* 0x002fc8000f8e00ff */
[----:B------:R1:W3:Y:S03]  /*1b600*/  SYNCS.PHASECHK.TRANS64.TRYWAIT P2, [R6+URZ+0x28c30], R7 ;  /* 0x028c3007060075a7 */ /* 0x0002e6000804017f */
[----:B---3--:R-:W-:Y:S05]  /*1b610*/  @!P2 NANOSLEEP.SYNCS 0x989680 ;  /* 0x009896800000a95d */ /* 0x008fea0003900000 */
[----:B------:R-:W3:Y:S02]  /*1b620*/  @!P2 SYNCS.PHASECHK.TRANS64 P2, [R6+URZ+0x28c30], R7 ;  /* 0x028c30070600a5a7 */ /* 0x000ee4000804007f */
[----:B---3--:R-:W-:Y:S05]  /*1b630*/  @!P2 BRA `(.L_x_2406) ;  /* 0xfffffffc00eca947 */ /* 0x008fea000383ffff */
[----:B------:R-:W-:Y:S05]  /*1b640*/  BRA `(.L_x_2405) ;  /* 0xffffff0000e07947 */ /* 0x000fea000383ffff */
.L_x_2418:
[----:B--2---:R2:W3:Y:S02]  /*1b650*/  SYNCS.PHASECHK.TRANS64.TRYWAIT P2, [R20+URZ+0x28c50], R7 ;  /* 0x028c5007140075a7 */ /* 0x0044e4000804017f */
[----:B---3--:R-:W-:Y:S05]  /*1b660*/  @!P2 NANOSLEEP.SYNCS 0x989680 ;  /* 0x009896800000a95d */ /* 0x008fea0003900000 */
[----:B------:R-:W3:Y:S02]  /*1b670*/  @!P2 SYNCS.PHASECHK.TRANS64 P2, [R20+URZ+0x28c50], R7 ;  /* 0x028c50071400a5a7 */ /* 0x000ee4000804007f */
[----:B---3--:R-:W-:Y:S05]  /*1b680*/  @!P2 BRA `(.L_x_2418) ;  /* 0xfffffffc00f0a947 */ /* 0x008fea000383ffff */
[----:B------:R-:W-:Y:S05]  /*1b690*/  BRA `(.L_x_2417) ;  /* 0xffffff2400ac7947 */ /* 0x000fea000383ffff */
.L_x_2467:
[----:B-1----:R-:W1:Y:S01]  /*1b6a0*/  S2R R4, SR_TID.X ;  /* 0x0000000000047919 */ /* 0x002e620000002100 */
[----:B------:R-:W-:Y:S01]  /*1b6b0*/  BSSY B0, `(.L_x_2588) ;  /* 0x000000a000007945 */ /* 0x000fe20003800000 */
[----:B------:R-:W-:Y:S02]  /*1b6c0*/  IMAD.MOV.U32 R12, RZ, RZ, RZ ;  /* 0x000000ffff0c7224 */ /* 0x000fe400078e00ff */
[----:B------:R-:W-:Y:S02]  /*1b6d0*/  IMAD.MOV.U32 R11, RZ, RZ, 0x1f ;  /* 0x0000001fff0b7424 */ /* 0x000fe400078e00ff */
[----:B------:R-:W-:Y:S01]  /*1b6e0*/  IMAD.MOV.U32 R15, RZ, RZ, -0x1 ;  /* 0xffffffffff0f7424 */ /* 0x000fe200078e00ff */
[----:B-1----:R-:W-:-:S04]  /*1b6f0*/  SHF.R.U32.HI R4, RZ, 0x5, R4 ;  /* 0x00000005ff047819 */ /* 0x002fc80000011604 */
[----:B------:R-:W-:-:S05]  /*1b700*/  LOP3.LUT R4, R4, 0x3, RZ, 0xc0, !PT ;  /* 0x0000000304047812 */ /* 0x000fca00078ec0ff */
[----:B------:R-:W-:-:S07]  /*1b710*/  IMAD.MOV.U32 R13, RZ, RZ, R4 ;  /* 0x000000ffff0d7224 */ /* 0x000fce00078e0004 */
[----:B0-2---:R-:W-:Y:S05]  /*1b720*/  WARPSYNC.COLLECTIVE R15, `(.L_x_2589) ;  /* 0x000000000f087348 */ /* 0x005fea0003c00000 */
[----:B------:R1:W3:Y:S02]  /*1b730*/  SHFL.IDX P6, R14, R13, R12, R11 ;  /* 0x0000000c0d0e7389 */ /* 0x0002e400000c000b */
[----:B0123--:R-:W-:Y:S01]  /*1b740*/  ENDCOLLECTIVE ;  /* 0x000000000000791b */ /* 0x00ffe20003800000 */
.L_x_2589:
[----:B------:R-:W-:Y:S05]  /*1b750*/  BSYNC B0 ;  /* 0x0000000000007941 */ /* 0x000fea0003800000 */
.L_x_2588:
[----:B------:R-:W-:Y:S05]  /*1b760*/  BRA `(.L_x_2590) ;  /* 0xffffffa000307947 */ /* 0x000fea000383ffff */
.L_x_2469:
[----:B------:R-:W-:Y:S01]  /*1b770*/  BSSY B0, `(.L_x_2591) ;  /* 0x0000006000007945 */ /* 0x000fe20003800000 */
[----:B------:R-:W-:-:S07]  /*1b780*/  IMAD.MOV.U32 R15, RZ, RZ, -0x1 ;  /* 0xffffffffff0f7424 */ /* 0x000fce00078e00ff */
[----:B012---:R-:W-:Y:S05]  /*1b790*/  WARPSYNC.COLLECTIVE R15, `(.L_x_2592) ;  /* 0x000000000f0c7348 */ /* 0x007fea0003c00000 */
[----:B------:R-:W-:Y:S02]  /*1b7a0*/  ELECT P6, UR62, PT ;  /* 0x00000000003e782f */ /* 0x000fe400038c0000 */
[----:B------:R-:W-:Y:S01]  /*1b7b0*/  MOV R14, UR62 ;  /* 0x0000003e000e7c02 */ /* 0x000fe20008000f00 */
[----:B012---:R-:W-:Y:S10]  /*1b7c0*/  ENDCOLLECTIVE ;  /* 0x000000000000791b */ /* 0x007ff40003800000 */
.L_x_2592:
[----:B------:R-:W-:Y:S05]  /*1b7d0*/  BSYNC B0 ;  /* 0x0000000000007941 */ /* 0x000fea0003800000 */
.L_x_2591:
[----:B------:R-:W-:Y:S05]  /*1b7e0*/  BRA `(.L_x_2593) ;  /* 0xffffffa000347947 */ /* 0x000fea000383ffff */
.L_x_2471:
[----:B---3--:R3:W4:Y:S02]  /*1b7f0*/  SYNCS.PHASECHK.TRANS64.TRYWAIT P0, [R0+URZ+0x28c40], R2 ;  /* 0x028c4002000075a7 */ /* 0x008724000800017f */
[----:B----4-:R-:W-:Y:S05]  /*1b800*/  @!P0 NANOSLEEP.SYNCS 0x989680 ;  /* 0x009896800000895d */ /* 0x010fea0003900000 */
[----:B------:R-:W4:Y:S02]  /*1b810*/  @!P0 SYNCS.PHASECHK.TRANS64 P0, [R0+URZ+0x28c40], R2 ;  /* 0x028c4002000085a7 */ /* 0x000f24000800007f */
[----:B----4-:R-:W-:Y:S05]  /*1b820*/  @!P0 BRA `(.L_x_2471) ;  /* 0xfffffffc00f08947 */ /* 0x010fea000383ffff */
[----:B------:R-:W-:Y:S05]  /*1b830*/  BRA `(.L_x_2594) ;  /* 0xffffffa000987947 */ /* 0x000fea000383ffff */
.L_x_2475:
[----:B------:R-:W2:Y:S01]  /*1b840*/  LDL.LU R11, [R1+0x28] ;  /* 0x00002800010b7983 */ /* 0x000ea20000300800 */
[----:B------:R-:W-:Y:S02]  /*1b850*/  IMAD.MOV.U32 R5, RZ, RZ, R12 ;  /* 0x000000ffff057224 */ /* 0x000fe400078e000c */
[----:B------:R-:W-:Y:S02]  /*1b860*/  IMAD.MOV.U32 R13, RZ, RZ, R0 ;  /* 0x000000ffff0d7224 */ /* 0x000fe400078e0000 */
[----:B------:R-:W-:Y:S02]  /*1b870*/  IMAD.MOV.U32 R12, RZ, RZ, RZ ;  /* 0x000000ffff0c7224 */ /* 0x000fe400078e00ff */
[----:B------:R-:W-:Y:S02]  /*1b880*/  IMAD.MOV.U32 R15, RZ, RZ, -0x1 ;  /* 0xffffffffff0f7424 */ /* 0x000fe400078e00ff */
[----:B------:R-:W-:-:S04]  /*1b890*/  IMAD.IADD R3, R10, 0x1, R5 ;  /* 0x000000010a037824 */ /* 0x000fc800078e0205 */
[----:B------:R-:W-:Y:S02]  /*1b8a0*/  VIADD R5, R3, 0x10 ;  /* 0x0000001003057836 */ /* 0x000fe40000000000 */
[----:B--2---:R-:W-:Y:S02]  /*1b8b0*/  IMAD R2, R11, R7, RZ ;  /* 0x000000070b027224 */ /* 0x004fe400078e02ff */
[----:B------:R-:W-:-:S03]  /*1b8c0*/  IMAD.MOV.U32 R11, RZ, RZ, 0x181f ;  /* 0x0000181fff0b7424 */ /* 0x000fc600078e00ff */
[----:B------:R-:W-:-:S13]  /*1b8d0*/  ISETP.GE.AND P1, PT, R3, R2, PT ;  /* 0x000000020300720c */ /* 0x000fda0003f26270 */
[----:B-----5:R-:W-:Y:S05]  /*1b8e0*/  WARPSYNC.COLLECTIVE R15, `(.L_x_2595) ;  /* 0x000000000f087348 */ /* 0x020fea0003c00000 */
[----:B------:R0:W1:Y:S02]  /*1b8f0*/  SHFL.IDX P6, R14, R13, R12, R11 ;  /* 0x0000000c0d0e7389 */ /* 0x00006400000c000b */
[----:B01---5:R-:W-:Y:S01]  /*1b900*/  ENDCOLLECTIVE ;  /* 0x000000000000791b */ /* 0x023fe20003800000 */
.L_x_2595:
[----:B------:R-:W-:Y:S02]  /*1b910*/  IMAD.MOV.U32 R13, RZ, RZ, R4 ;  /* 0x000000ffff0d7224 */ /* 0x000fe400078e0004 */
[----:B------:R-:W-:-:S07]  /*1b920*/  IMAD.MOV.U32 R6, RZ, RZ, R14 ;  /* 0x000000ffff067224 */ /* 0x000fce00078e000e */
[----:B------:R-:W-:Y:S05]  /*1b930*/  WARPSYNC.COLLECTIVE R15, `(.L_x_2596) ;  /* 0x000000000f087348 */ /* 0x000fea0003c00000 */
[----:B------:R0:W1:Y:S02]  /*1b940*/  SHFL.IDX P6, R14, R13, R12, R11 ;  /* 0x0000000c0d0e7389 */ /* 0x00006400000c000b */
[----:B01----:R-:W-:Y:S01]  /*1b950*/  ENDCOLLECTIVE ;  /* 0x000000000000791b */ /* 0x003fe20003800000 */
.L_x_2596:
[----:B------:R-:W-:Y:S02]  /*1b960*/  IMAD.MOV.U32 R13, RZ, RZ, R0 ;  /* 0x000000ffff0d7224 */ /* 0x000fe400078e0000 */
[----:B------:R-:W-:Y:S02]  /*1b970*/  IMAD.MOV.U32 R12, RZ, RZ, 0x1 ;  /* 0x00000001ff0c7424 */ /* 0x000fe400078e00ff */
[----:B------:R-:W-:-:S07]  /*1b980*/  IMAD.MOV.U32 R7, RZ, RZ, R14 ;  /* 0x000000ffff077224 */ /* 0x000fce00078e000e */
[----:B------:R-:W-:Y:S05]  /*1b990*/  WARPSYNC.COLLECTIVE R15, `(.L_x_2597) ;  /* 0x000000000f087348 */ /* 0x000fea0003c00000 */
[----:B------:R0:W1:Y:S02]  /*1b9a0*/  SHFL.IDX P6, R14, R13, R12, R11 ;  /* 0x0000000c0d0e7389 */ /* 0x00006400000c000b */
[----:B01----:R-:W-:Y:S01]  /*1b9b0*/  ENDCOLLECTIVE ;  /* 0x000000000000791b */ /* 0x003fe20003800000 */
.L_x_2597:
        /* <DEDUP_REMOVED lines=15> */
.L_x_2598:
[----:B------:R-:W-:Y:S02]  /*1bab0*/  IMAD.MOV.U32 R13, RZ, RZ, R0 ;  /* 0x000000ffff0d7224 */ /* 0x000fe400078e0000 */
[----:B------:R-:W-:Y:S02]  /*1bac0*/  IMAD.MOV.U32 R12, RZ, RZ, 0x2 ;  /* 0x00000002ff0c7424 */ /* 0x000fe400078e00ff */
[----:B------:R-:W-:-:S07]  /*1bad0*/  IMAD.MOV.U32 R5, RZ, RZ, R14 ;  /* 0x000000ffff057224 */ /* 0x000fce00078e000e */
[----:B------:R-:W-:Y:S05]  /*1bae0*/  WARPSYNC.COLLECTIVE R15, `(.L_x_2599) ;  /* 0x000000000f087348 */ /* 0x000fea0003c00000 */
[----:B------:R0:W1:Y:S02]  /*1baf0*/  SHFL.IDX P6, R14, R13, R12, R11 ;  /* 0x0000000c0d0e7389 */ /* 0x00006400000c000b */
[----:B01----:R-:W-:Y:S01]  /*1bb00*/  ENDCOLLECTIVE ;  /* 0x000000000000791b */ /* 0x003fe20003800000 */
.L_x_2599:
        /* <DEDUP_REMOVED lines=15> */
.L_x_2600:
[----:B------:R-:W-:Y:S02]  /*1bc00*/  IMAD.MOV.U32 R13, RZ, RZ, R0 ;  /* 0x000000ffff0d7224 */ /* 0x000fe400078e0000 */
[----:B------:R-:W-:Y:S02]  /*1bc10*/  IMAD.MOV.U32 R12, RZ, RZ, 0x3 ;  /* 0x00000003ff0c7424 */ /* 0x000fe400078e00ff */
[----:B------:R-:W-:-:S07]  /*1bc20*/  IMAD.MOV.U32 R5, RZ, RZ, R14 ;  /* 0x000000ffff057224 */ /* 0x000fce00078e000e */
[----:B------:R-:W-:Y:S05]  /*1bc30*/  WARPSYNC.COLLECTIVE R15, `(.L_x_2601) ;  /* 0x000000000f087348 */ /* 0x000fea0003c00000 */
[----:B------:R0:W1:Y:S02]  /*1bc40*/  SHFL.IDX P6, R14, R13, R12, R11 ;  /* 0x0000000c0d0e7389 */ /* 0x00006400000c000b */
[----:B01----:R-:W-:Y:S01]  /*1bc50*/  ENDCOLLECTIVE ;  /* 0x000000000000791b */ /* 0x003fe20003800000 */
.L_x_2601:
        /* <DEDUP_REMOVED lines=13> */
.L_x_2602:
[----:B------:R-:W-:Y:S01]  /*1bd30*/  IMAD.MOV.U32 R4, RZ, RZ, R14 ;  /* 0x000000ffff047224 */ /* 0x000fe200078e000e */
[----:B------:R-:W-:Y:S06]  /*1bd40*/  BRA `(.L_x_2603) ;  /* 0xffffffa400d87947 */ /* 0x000fec000383ffff */
.L_x_2478:
[----:B-1----:R1:W2:Y:S02]  /*1bd50*/  SYNCS.PHASECHK.TRANS64.TRYWAIT P0, [R19+URZ+0x28c20], R0 ;  /* 0x028c2000130075a7 */ /* 0x0022a4000800017f */
[----:B--2---:R-:W-:Y:S05]  /*1bd60*/  @!P0 NANOSLEEP.SYNCS 0x989680 ;  /* 0x009896800000895d */ /* 0x004fea0003900000 */
[----:B------:R-:W2:Y:S02]  /*1bd70*/  @!P0 SYNCS.PHASECHK.TRANS64 P0, [R19+URZ+0x28c20], R0 ;  /* 0x028c2000130085a7 */ /* 0x000ea4000800007f */
[----:B--2---:R-:W-:Y:S05]  /*1bd80*/  @!P0 BRA `(.L_x_2478) ;  /* 0xfffffffc00f08947 */ /* 0x004fea000383ffff */
[----:B------:R-:W-:Y:S05]  /*1bd90*/  BRA `(.L_x_2604) ;  /* 0xffffffa800347947 */ /* 0x000fea000383ffff */
.L_x_2482:
[----:B-1----:R1:W2:Y:S02]  /*1bda0*/  SYNCS.PHASECHK.TRANS64.TRYWAIT P0, [R0+URZ+0x28c60], R2 ;  /* 0x028c6002000075a7 */ /* 0x0022a4000800017f */
[----:B--2---:R-:W-:Y:S05]  /*1bdb0*/  @!P0 NANOSLEEP.SYNCS 0x989680 ;  /* 0x009896800000895d */ /* 0x004fea0003900000 */
[----:B------:R-:W2:Y:S02]  /*1bdc0*/  @!P0 SYNCS.PHASECHK.TRANS64 P0, [R0+URZ+0x28c60], R2 ;  /* 0x028c6002000085a7 */ /* 0x000ea4000800007f */
[----:B--2---:R-:W-:Y:S05]  /*1bdd0*/  @!P0 BRA `(.L_x_2482) ;  /* 0xfffffffc00f08947 */ /* 0x004fea000383ffff */
[----:B------:R-:W-:Y:S05]  /*1bde0*/  BRA `(.L_x_2605) ;  /* 0xffffffa800587947 */ /* 0x000fea000383ffff */
.L_x_2501:
[----:B-1----:R1:W2:Y:S02]  /*1bdf0*/  SYNCS.PHASECHK.TRANS64.TRYWAIT P0, [R3+URZ+0x28c40], R2 ;  /* 0x028c4002030075a7 */ /* 0x0022a4000800017f */
[----:B--2---:R-:W-:Y:S05]  /*1be00*/  @!P0 NANOSLEEP.SYNCS 0x989680 ;  /* 0x009896800000895d */ /* 0x004fea0003900000 */
[----:B------:R-:W2:Y:S02]  /*1be10*/  @!P0 SYNCS.PHASECHK.TRANS64 P0, [R3+URZ+0x28c40], R2 ;  /* 0x028c4002030085a7 */ /* 0x000ea4000800007f */
[----:B--2---:R-:W-:Y:S05]  /*1be20*/  @!P0 BRA `(.L_x_2501) ;  /* 0xfffffffc00f08947 */ /* 0x004fea000383ffff */
[----:B------:R-:W-:Y:S05]  /*1be30*/  BRA `(.L_x_2606) ;  /* 0xffffffb400887947 */ /* 0x000fea000383ffff */
.L_x_2506:
[----:B--2---:R2:W3:Y:S02]  /*1be40*/  SYNCS.PHASECHK.TRANS64.TRYWAIT P0, [R3+URZ+0x28c60], R2 ;  /* 0x028c6002030075a7 */ /* 0x0044e4000800017f */
[----:B---3--:R-:W-:Y:S05]  /*1be50*/  @!P0 NANOSLEEP.SYNCS 0x989680 ;  /* 0x009896800000895d */ /* 0x008fea0003900000 */
[----:B------:R-:W3:Y:S02]  /*1be60*/  @!P0 SYNCS.PHASECHK.TRANS64 P0, [R3+URZ+0x28c60], R2 ;  /* 0x028c6002030085a7 */ /* 0x000ee4000800007f */
[----:B---3--:R-:W-:Y:S05]  /*1be70*/  @!P0 BRA `(.L_x_2506) ;  /* 0xfffffffc00f08947 */ /* 0x008fea000383ffff */
[----:B------:R-:W-:Y:S05]  /*1be80*/  BRA `(.L_x_2607) ;  /* 0xffffffb800087947 */ /* 0x000fea000383ffff */
.L_x_2521:
[----:B0-----:R0:W1:Y:S02]  /*1be90*/  SYNCS.PHASECHK.TRANS64.TRYWAIT P0, [R4+URZ+0x28c40], R2 ;  /* 0x028c4002040075a7 */ /* 0x001064000800017f */
[----:B-1----:R-:W-:Y:S05]  /*1bea0*/  @!P0 NANOSLEEP.SYNCS 0x989680 ;  /* 0x009896800000895d */ /* 0x002fea0003900000 */
[----:B------:R-:W1:Y:S02]  /*1beb0*/  @!P0 SYNCS.PHASECHK.TRANS64 P0, [R4+URZ+0x28c40], R2 ;  /* 0x028c4002040085a7 */ /* 0x000e64000800007f */
[----:B-1----:R-:W-:Y:S05]  /*1bec0*/  @!P0 BRA `(.L_x_2521) ;  /* 0xfffffffc00f08947 */ /* 0x002fea000383ffff */
[----:B------:R-:W-:Y:S05]  /*1bed0*/  BRA `(.L_x_2608) ;  /* 0xffffffc000e47947 */ /* 0x000fea000383ffff */
.L_x_2526:
[----:B-1----:R1:W2:Y:S02]  /*1bee0*/  SYNCS.PHASECHK.TRANS64.TRYWAIT P0, [R4+URZ+0x28c60], R2 ;  /* 0x028c6002040075a7 */ /* 0x0022a4000800017f */
[----:B--2---:R-:W-:Y:S05]  /*1bef0*/  @!P0 NANOSLEEP.SYNCS 0x989680 ;  /* 0x009896800000895d */ /* 0x004fea0003900000 */
[----:B------:R-:W2:Y:S02]  /*1bf00*/  @!P0 SYNCS.PHASECHK.TRANS64 P0, [R4+URZ+0x28c60], R2 ;  /* 0x028c6002040085a7 */ /* 0x000ea4000800007f */
[----:B--2---:R-:W-:Y:S05]  /*1bf10*/  @!P0 BRA `(.L_x_2526) ;  /* 0xfffffffc00f08947 */ /* 0x004fea000383ffff */
[----:B------:R-:W-:Y:S05]  /*1bf20*/  BRA `(.L_x_2609) ;  /* 0xffffffc400607947 */ /* 0x000fea000383ffff */
.L_x_2541:
[----:B-1----:R1:W2:Y:S02]  /*1bf30*/  SYNCS.PHASECHK.TRANS64.TRYWAIT P0, [R4+URZ+0x28c40], R2 ;  /* 0x028c4002040075a7 */ /* 0x0022a4000800017f */
[----:B--2---:R-:W-:Y:S05]  /*1bf40*/  @!P0 NANOSLEEP.SYNCS 0x989680 ;  /* 0x009896800000895d */ /* 0x004fea0003900000 */
[----:B------:R-:W2:Y:S02]  /*1bf50*/  @!P0 SYNCS.PHASECHK.TRANS64 P0, [R4+URZ+0x28c40], R2 ;  /* 0x028c4002040085a7 */ /* 0x000ea4000800007f */
[----:B--2---:R-:W-:Y:S05]  /*1bf60*/  @!P0 BRA `(.L_x_2541) ;  /* 0xfffffffc00f08947 */ /* 0x004fea000383ffff */
[----:B------:R-:W-:Y:S05]  /*1bf70*/  BRA `(.L_x_2610) ;  /* 0xffffffd000207947 */ /* 0x000fea000383ffff */
.L_x_2546:
[----:B0-----:R0:W2:Y:S02]  /*1bf80*/  SYNCS.PHASECHK.TRANS64.TRYWAIT P0, [R4+URZ+0x28c60], R2 ;  /* 0x028c6002040075a7 */ /* 0x0010a4000800017f */
[----:B--2---:R-:W-:Y:S05]  /*1bf90*/  @!P0 NANOSLEEP.SYNCS 0x989680 ;  /* 0x009896800000895d */ /* 0x004fea0003900000 */
[----:B------:R-:W2:Y:S02]  /*1bfa0*/  @!P0 SYNCS.PHASECHK.TRANS64 P0, [R4+URZ+0x28c60], R2 ;  /* 0x028c6002040085a7 */ /* 0x000ea4000800007f */
[----:B--2---:R-:W-:Y:S05]  /*1bfb0*/  @!P0 BRA `(.L_x_2546) ;  /* 0xfffffffc00f08947 */ /* 0x004fea000383ffff */
[----:B------:R-:W-:Y:S05]  /*1bfc0*/  BRA `(.L_x_2611) ;  /* 0xffffffd000a07947 */ /* 0x000fea000383ffff */
.L_x_2562:
[----:B---34-:R-:W3:Y:S01]  /*1bfd0*/  LDL R0, [R1] ;  /* 0x0000000001007983 */ /* 0x018ee20000100800 */
[----:B------:R-:W-:Y:S01]  /*1bfe0*/  BSSY B0, `(.L_x_2612) ;  /* 0x0000008000007945 */ /* 0x000fe20003800000 */
[----:B------:R-:W-:Y:S02]  /*1bff0*/  IMAD.MOV.U32 R12, RZ, RZ, RZ ;  /* 0x000000ffff0c7224 */ /* 0x000fe400078e00ff */
[----:B------:R-:W-:Y:S02]  /*1c000*/  IMAD.MOV.U32 R11, RZ, RZ, 0x1f ;  /* 0x0000001fff0b7424 */ /* 0x000fe400078e00ff */
[----:B------:R-:W-:Y:S02]  /*1c010*/  IMAD.MOV.U32 R15, RZ, RZ, -0x1 ;  /* 0xffffffffff0f7424 */ /* 0x000fe400078e00ff */
[----:B---3--:R-:W-:-:S07]  /*1c020*/  IMAD.MOV.U32 R13, RZ, RZ, R0 ;  /* 0x000000ffff0d7224 */ /* 0x008fce00078e0000 */
[----:B012---:R-:W-:Y:S05]  /*1c030*/  WARPSYNC.COLLECTIVE R15, `(.L_x_2613) ;  /* 0x000000000f087348 */ /* 0x007fea0003c00000 */
[----:B------:R3:W4:Y:S02]  /*1c040*/  SHFL.IDX P6, R14, R13, R12, R11 ;  /* 0x0000000c0d0e7389 */ /* 0x00072400000c000b */
[----:B01234-:R-:W-:Y:S01]  /*1c050*/  ENDCOLLECTIVE ;  /* 0x000000000000791b */ /* 0x01ffe20003800000 */
.L_x_2613:
[----:B------:R-:W-:Y:S05]  /*1c060*/  BSYNC B0 ;  /* 0x0000000000007941 */ /* 0x000fea0003800000 */
.L_x_2612:
        /* <DEDUP_REMOVED lines=9> */
.L_x_2614:
        /* <DEDUP_REMOVED lines=14> */
[C---:B------:R-:W-:Y:S02]  /*1c1e0*/  ISETP.GE.U32.AND P3, PT, R16.reuse, 0x4, PT ;  /* 0x000000041000780c */ /* 0x040fe40003f66070 */
[C---:B------:R-:W-:Y:S02]  /*1c1f0*/  ISETP.GE.U32.AND P4, PT, R16.reuse, 0x8, PT ;  /* 0x000000081000780c */ /* 0x040fe40003f86070 */
[C---:B------:R-:W-:Y:S01]  /*1c200*/  ISETP.GE.U32.AND P5, PT, R16.reuse, 0x10, PT ;  /* 0x000000101000780c */ /* 0x040fe20003fa6070 */
[----:B--2---:R-:W-:Y:S02]  /*1c210*/  @!P1 IMAD.MOV.U32 R5, RZ, RZ, R8 ;  /* 0x000000ffff059224 */ /* 0x004fe400078e0008 */
[----:B---3--:R-:W-:Y:S01]  /*1c220*/  @!P1 IMAD.MOV.U32 R7, RZ, RZ, R6 ;  /* 0x000000ffff079224 */ /* 0x008fe200078e0006 */
[----:B------:R-:W-:Y:S01]  /*1c230*/  ISETP.NE.AND P1, PT, R16, RZ, PT ;  /* 0x000000ff1000720c */ /* 0x000fe20003f25270 */
[----:B------:R-:W-:-:S02]  /*1c240*/  IMAD.MOV.U32 R6, RZ, RZ, RZ ;  /* 0x000000ffff067224 */ /* 0x000fc400078e00ff */
[----:B------:R-:W-:-:S04]  /*1c250*/  IMAD R2, R7, R5, RZ ;  /* 0x0000000507027224 */ /* 0x000fc800078e02ff */
[----:B------:R-:W-:-:S07]  /*1c260*/  IMAD.MOV.U32 R13, RZ, RZ, R2 ;  /* 0x000000ffff0d7224 */ /* 0x000fce00078e0002 */
[----:B------:R-:W-:Y:S05]  /*1c270*/  WARPSYNC.COLLECTIVE R15, `(.L_x_2615) ;  /* 0x000000000f087348 */ /* 0x000fea0003c00000 */
[----:B------:R0:W1:Y:S02]  /*1c280*/  SHFL.UP P6, R14, R13, R12, R11 ;  /* 0x0400000c0d0e7389 */ /* 0x00006400000c000b */
[----:B01----:R-:W-:Y:S01]  /*1c290*/  ENDCOLLECTIVE ;  /* 0x000000000000791b */ /* 0x003fe20003800000 */
.L_x_2615:
[----:B------:R-:W-:Y:S01]  /*1c2a0*/  IMAD.MOV.U32 R12, RZ, RZ, 0x2 ;  /* 0x00000002ff0c7424 */ /* 0x000fe200078e00ff */
[----:B------:R-:W-:-:S05]  /*1c2b0*/  SEL R3, R14, RZ, P1 ;  /* 0x000000ff0e037207 */ /* 0x000fca0000800000 */
[----:B------:R-:W-:-:S04]  /*1c2c0*/  IMAD.IADD R2, R2, 0x1, R3 ;  /* 0x0000000102027824 */ /* 0x000fc800078e0203 */
[----:B------:R-:W-:-:S07]  /*1c2d0*/  IMAD.MOV.U32 R13, RZ, RZ, R2 ;  /* 0x000000ffff0d7224 */ /* 0x000fce00078e0002 */
[----:B------:R-:W-:Y:S05]  /*1c2e0*/  WARPSYNC.COLLECTIVE R15, `(.L_x_2616) ;  /* 0x000000000f087348 */ /* 0x000fea0003c00000 */
[----:B------:R0:W1:Y:S02]  /*1c2f0*/  SHFL.UP P6, R14, R13, R12, R11 ;  /* 0x0400000c0d0e7389 */ /* 0x00006400000c000b */
[----:B01----:R-:W-:Y:S01]  /*1c300*/  ENDCOLLECTIVE ;  /* 0x000000000000791b */ /* 0x003fe20003800000 */
.L_x_2616:
[----:B------:R-:W-:Y:S01]  /*1c310*/  IMAD.MOV.U32 R12, RZ, RZ, 0x4 ;  /* 0x00000004ff0c7424 */ /* 0x000fe200078e00ff */
[----:B------:R-:W-:-:S05]  /*1c320*/  SEL R3, R14, RZ, P2 ;  /* 0x000000ff0e037207 */ /* 0x000fca0001000000 */
[----:B------:R-:W-:-:S04]  /*1c330*/  IMAD.IADD R2, R2, 0x1, R3 ;  /* 0x0000000102027824 */ /* 0x000fc800078e0203 */
[----:B------:R-:W-:-:S07]  /*1c340*/  IMAD.MOV.U32 R13, RZ, RZ, R2 ;  /* 0x000000ffff0d7224 */ /* 0x000fce00078e0002 */
[----:B------:R-:W-:Y:S05]  /*1c350*/  WARPSYNC.COLLECTIVE R15, `(.L_x_2617) ;  /* 0x000000000f087348 */ /* 0x000fea0003c00000 */
[----:B------:R0:W1:Y:S02]  /*1c360*/  SHFL.UP P6, R14, R13, R12, R11 ;  /* 0x0400000c0d0e7389 */ /* 0x00006400000c000b */
[----:B01----:R-:W-:Y:S01]  /*1c370*/  ENDCOLLECTIVE ;  /* 0x000000000000791b */ /* 0x003fe20003800000 */
.L_x_2617:
[----:B------:R-:W-:Y:S01]  /*1c380*/  IMAD.MOV.U32 R12, RZ, RZ, 0x8 ;  /* 0x00000008ff0c7424 */ /* 0x000fe200078e00ff */
[----:B------:R-:W-:-:S05]  /*1c390*/  SEL R3, R14, RZ, P3 ;  /* 0x000000ff0e037207 */ /* 0x000fca0001800000 */
[----:B------:R-:W-:-:S04]  /*1c3a0*/  IMAD.IADD R2, R2, 0x1, R3 ;  /* 0x0000000102027824 */ /* 0x000fc800078e0203 */
[----:B------:R-:W-:-:S07]  /*1c3b0*/  IMAD.MOV.U32 R13, RZ, RZ, R2 ;  /* 0x000000ffff0d7224 */ /* 0x000fce00078e0002 */
[----:B------:R-:W-:Y:S05]  /*1c3c0*/  WARPSYNC.COLLECTIVE R15, `(.L_x_2618) ;  /* 0x000000000f087348 */ /* 0x000fea0003c00000 */
[----:B------:R0:W1:Y:S02]  /*1c3d0*/  SHFL.UP P6, R14, R13, R12, R11 ;  /* 0x0400000c0d0e7389 */ /* 0x00006400000c000b */
[----:B01----:R-:W-:Y:S01]  /*1c3e0*/  ENDCOLLECTIVE ;  /* 0x000000000000791b */ /* 0x003fe20003800000 */
.L_x_2618:
[----:B------:R-:W-:Y:S01]  /*1c3f0*/  IMAD.MOV.U32 R12, RZ, RZ, 0x10 ;  /* 0x00000010ff0c7424 */ /* 0x000fe200078e00ff */
[----:B------:R-:W-:-:S05]  /*1c400*/  SEL R3, R14, RZ, P4 ;  /* 0x000000ff0e037207 */ /* 0x000fca0002000000 */
[----:B------:R-:W-:-:S04]  /*1c410*/  IMAD.IADD R2, R2, 0x1, R3 ;  /* 0x0000000102027824 */ /* 0x000fc800078e0203 */
[----:B------:R-:W-:-:S07]  /*1c420*/  IMAD.MOV.U32 R13, RZ, RZ, R2 ;  /* 0x000000ffff0d7224 */ /* 0x000fce00078e0002 */
[----:B------:R-:W-:Y:S05]  /*1c430*/  WARPSYNC.COLLECTIVE R15, `(.L_x_2619) ;  /* 0x000000000f087348 */ /* 0x000fea0003c00000 */
[----:B------:R0:W1:Y:S02]  /*1c440*/  SHFL.UP P6, R14, R13, R12, R11 ;  /* 0x0400000c0d0e7389 */ /* 0x00006400000c000b */
[----:B01----:R-:W-:Y:S01]  /*1c450*/  ENDCOLLECTIVE ;  /* 0x000000000000791b */ /* 0x003fe20003800000 */
.L_x_2619:
        /* <DEDUP_REMOVED lines=8> */
.L_x_2620:
[----:B------:R-:W-:Y:S05]  /*1c4e0*/  BRA `(.L_x_2621) ;  /* 0xffffffd800f87947 */ /* 0x000fea000383ffff */
.L_x_2565:
        /* <DEDUP_REMOVED lines=8> */
.L_x_2623:
[----:B------:R-:W-:Y:S05]  /*1c570*/  BSYNC B0 ;  /* 0x0000000000007941 */ /* 0x000fea0003800000 */
.L_x_2622:
        /* <DEDUP_REMOVED lines=9> */
.L_x_2624:
[----:B------:R-:W-:Y:S01]  /*1c610*/  IMAD.MOV.U32 R12, RZ, RZ, 0x4 ;  /* 0x00000004ff0c7424 */ /* 0x000fe200078e00ff */
[----:B------:R-:W-:-:S05]  /*1c620*/  SEL R3, R14, RZ, P2 ;  /* 0x000000ff0e037207 */ /* 0x000fca0001000000 */
[----:B------:R-:W-:-:S04]  /*1c630*/  IMAD.IADD R2, R2, 0x1, R3 ;  /* 0x0000000102027824 */ /* 0x000fc800078e0203 */
[----:B------:R-:W-:-:S07]  /*1c640*/  IMAD.MOV.U32 R13, RZ, RZ, R2 ;  /* 0x000000ffff0d7224 */ /* 0x000fce00078e0002 */
[----:B------:R-:W-:Y:S05]  /*1c650*/  WARPSYNC.COLLECTIVE R15, `(.L_x_2625) ;  /* 0x000000000f087348 */ /* 0x000fea0003c00000 */
[----:B------:R0:W1:Y:S02]  /*1c660*/  SHFL.UP P6, R14, R13, R12, R11 ;  /* 0x0400000c0d0e7389 */ /* 0x00006400000c000b */
[----:B01----:R-:W-:Y:S01]  /*1c670*/  ENDCOLLECTIVE ;  /* 0x000000000000791b */ /* 0x003fe20003800000 */
.L_x_2625:
[----:B------:R-:W-:Y:S01]  /*1c680*/  IMAD.MOV.U32 R12, RZ, RZ, 0x8 ;  /* 0x00000008ff0c7424 */ /* 0x000fe200078e00ff */
[----:B------:R-:W-:-:S05]  /*1c690*/  SEL R3, R14, RZ, P3 ;  /* 0x000000ff0e037207 */ /* 0x000fca0001800000 */
[----:B------:R-:W-:-:S04]  /*1c6a0*/  IMAD.IADD R2, R2, 0x1, R3 ;  /* 0x0000000102027824 */ /* 0x000fc800078e0203 */
[----:B------:R-:W-:-:S07]  /*1c6b0*/  IMAD.MOV.U32 R13, RZ, RZ, R2 ;  /* 0x000000ffff0d7224 */ /* 0x000fce00078e0002 */
[----:B------:R-:W-:Y:S05]  /*1c6c0*/  WARPSYNC.COLLECTIVE R15, `(.L_x_2626) ;  /* 0x000000000f087348 */ /* 0x000fea0003c00000 */
[----:B------:R0:W1:Y:S02]  /*1c6d0*/  SHFL.UP P6, R14, R13, R12, R11 ;  /* 0x0400000c0d0e7389 */ /* 0x00006400000c000b */
[----:B01----:R-:W-:Y:S01]  /*1c6e0*/  ENDCOLLECTIVE ;  /* 0x000000000000791b */ /* 0x003fe20003800000 */
.L_x_2626:
[----:B------:R-:W-:Y:S01]  /*1c6f0*/  IMAD.MOV.U32 R12, RZ, RZ, 0x10 ;  /* 0x00000010ff0c7424 */ /* 0x000fe200078e00ff */
[----:B------:R-:W-:-:S05]  /*1c700*/  SEL R3, R14, RZ, P4 ;  /* 0x000000ff0e037207 */ /* 0x000fca0002000000 */
[----:B------:R-:W-:-:S04]  /*1c710*/  IMAD.IADD R2, R2, 0x1, R3 ;  /* 0x0000000102027824 */ /* 0x000fc800078e0203 */
[----:B------:R-:W-:-:S07]  /*1c720*/  IMAD.MOV.U32 R13, RZ, RZ, R2 ;  /* 0x000000ffff0d7224 */ /* 0x000fce00078e0002 */
[----:B------:R-:W-:Y:S05]  /*1c730*/  WARPSYNC.COLLECTIVE R15, `(.L_x_2627) ;  /* 0x000000000f087348 */ /* 0x000fea0003c00000 */
[----:B------:R0:W1:Y:S02]  /*1c740*/  SHFL.UP P6, R14, R13, R12, R11 ;  /* 0x0400000c0d0e7389 */ /* 0x00006400000c000b */
[----:B01----:R-:W-:Y:S01]  /*1c750*/  ENDCOLLECTIVE ;  /* 0x000000000000791b */ /* 0x003fe20003800000 */
.L_x_2627:
        /* <DEDUP_REMOVED lines=8> */
.L_x_2628:
[----:B------:R-:W-:Y:S05]  /*1c7e0*/  BRA `(.L_x_2629) ;  /* 0xffffffd800e47947 */ /* 0x000fea000383ffff */
.L_x_2567:
[----:B------:R-:W-:Y:S01]  /*1c7f0*/  BSSY B0, `(.L_x_2630) ;  /* 0x0000006000007945 */ /* 0x000fe20003800000 */
[----:B------:R-:W-:Y:S01]  /*1c800*/  PLOP3.LUT P6, PT, P6, PT, PT, 0x8, 0x0 ;  /* 0x000000000000781c */ /* 0x000fe200037ce170 */
[----:B------:R-:W-:-:S12]  /*1c810*/  IMAD.MOV.U32 R15, RZ, RZ, -0x1 ;  /* 0xffffffffff0f7424 */ /* 0x000fd800078e00ff */
[----:B0-----:R-:W-:Y:S05]  /*1c820*/  WARPSYNC.COLLECTIVE R15, `(.L_x_2631) ;  /* 0x000000000f087348 */ /* 0x001fea0003c00000 */
[----:B------:R-:W-:Y:S01]  /*1c830*/  VOTE.ANY R14, PT, P6 ;  /* 0x00000000000e7806 */ /* 0x000fe200030e0100 */
[----:B0-----:R-:W-:Y:S06]  /*1c840*/  ENDCOLLECTIVE ;  /* 0x000000000000791b */ /* 0x001fec0003800000 */
.L_x_2631:
[----:B------:R-:W-:Y:S05]  /*1c850*/  BSYNC B0 ;  /* 0x0000000000007941 */ /* 0x000fea0003800000 */
.L_x_2630:
[----:B------:R0:W5:Y:S01]  /*1c860*/  LDL.LU R16, [R1+0xc] ;  /* 0x00000c0001107983 */ /* 0x0001620000300800 */
[----:B------:R-:W-:Y:S02]  /*1c870*/  IMAD.MOV.U32 R3, RZ, RZ, R14 ;  /* 0x000000ffff037224 */ /* 0x000fe400078e000e */
[----:B------:R-:W-:Y:S02]  /*1c880*/  IMAD.MOV.U32 R13, RZ, RZ, R5 ;  /* 0x000000ffff0d7224 */ /* 0x000fe400078e0005 */
[----:B------:R-:W1:Y:S01]  /*1c890*/  POPC R10, R3 ;  /* 0x00000003000a7309 */ /* 0x000e620000000000 */
[----:B------:R-:W-:Y:S02]  /*1c8a0*/  IMAD.MOV.U32 R11, RZ, RZ, 0x1f ;  /* 0x0000001fff0b7424 */ /* 0x000fe400078e00ff */
[----:B------:R-:W-:Y:S02]  /*1c8b0*/  IMAD.MOV.U32 R15, RZ, RZ, -0x1 ;  /* 0xffffffffff0f7424 */ /* 0x000fe400078e00ff */
[----:B01----:R-:W-:-:S07]  /*1c8c0*/  IMAD.MOV.U32 R12, RZ, RZ, R10 ;  /* 0x000000ffff0c7224 */ /* 0x003fce00078e000a */
[----:B-----5:R-:W-:Y:S05]  /*1c8d0*/  WARPSYNC.COLLECTIVE R15, `(.L_x_2632) ;  /* 0x000000000f087348 */ /* 0x020fea0003c00000 */
[----:B------:R0:W1:Y:S02]  /*1c8e0*/  SHFL.IDX P6, R14, R13, R12, R11 ;  /* 0x0000000c0d0e7389 */ /* 0x00006400000c000b */
[----:B01---5:R-:W-:Y:S01]  /*1c8f0*/  ENDCOLLECTIVE ;  /* 0x000000000000791b */ /* 0x023fe20003800000 */
.L_x_2632:
[----:B------:R-:W-:Y:S02]  /*1c900*/  IMAD.MOV.U32 R13, RZ, RZ, R7 ;  /* 0x000000ffff0d7224 */ /* 0x000fe400078e0007 */
[----:B------:R-:W-:-:S07]  /*1c910*/  IMAD.MOV.U32 R0, RZ, RZ, R14 ;  /* 0x000000ffff007224 */ /* 0x000fce00078e000e */
[----:B------:R-:W-:Y:S05]  /*1c920*/  WARPSYNC.COLLECTIVE R15, `(.L_x_2633) ;  /* 0x000000000f087348 */ /* 0x000fea0003c00000 */
[----:B------:R0:W1:Y:S02]  /*1c930*/  SHFL.IDX P6, R14, R13, R12, R11 ;  /* 0x0000000c0d0e7389 */ /* 0x00006400000c000b */
[----:B01----:R-:W-:Y:S01]  /*1c940*/  ENDCOLLECTIVE ;  /* 0x000000000000791b */ /* 0x003fe20003800000 */
.L_x_2633:
[----:B------:R-:W-:Y:S02]  /*1c950*/  IMAD.MOV.U32 R7, RZ, RZ, R14 ;  /* 0x000000ffff077224 */ /* 0x000fe400078e000e */
[----:B------:R-:W-:-:S05]  /*1c960*/  IMAD.IADD R5, R10, 0x1, R16 ;  /* 0x000000010a057824 */ /* 0x000fca00078e0210 */
[----:B------:R1:W-:Y:S01]  /*1c970*/  STL [R1+0xc], R5 ;  /* 0x00000c0501007387 */ /* 0x0003e20000100800 */
[----:B------:R-:W-:Y:S05]  /*1c980*/  BRA `(.L_x_2634) ;  /* 0xffffffd800c47947 */ /* 0x000fea000383ffff */
.L_x_2569:
[----:B------:R-:W-:Y:S01]  /*1c990*/  BSSY B0, `(.L_x_2635) ;  /* 0x0000007000007945 */ /* 0x000fe20003800000 */
[----:B------:R-:W-:Y:S02]  /*1c9a0*/  IMAD.MOV.U32 R13, RZ, RZ, R2 ;  /* 0x000000ffff0d7224 */ /* 0x000fe400078e0002 */
[----:B------:R-:W-:Y:S02]  /*1c9b0*/  IMAD.MOV.U32 R11, RZ, RZ, 0x1f ;  /* 0x0000001fff0b7424 */ /* 0x000fe400078e00ff */
[----:B------:R-:W-:-:S07]  /*1c9c0*/  IMAD.MOV.U32 R15, RZ, RZ, -0x1 ;  /* 0xffffffffff0f7424 */ /* 0x000fce00078e00ff */
[----:B01-3--:R-:W-:Y:S05]  /*1c9d0*/  WARPSYNC.COLLECTIVE R15, `(.L_x_2636) ;  /* 0x000000000f087348 */ /* 0x00bfea0003c00000 */
[----:B------:R2:W4:Y:S02]  /*1c9e0*/  SHFL.IDX P6, R14, R13, R12, R11 ;  /* 0x0000000c0d0e7389 */ /* 0x00052400000c000b */
[----:B01234-:R-:W-:Y:S01]  /*1c9f0*/  ENDCOLLECTIVE ;  /* 0x000000000000791b */ /* 0x01ffe20003800000 */
.L_x_2636:
[----:B------:R-:W-:Y:S05]  /*1ca00*/  BSYNC B0 ;  /* 0x0000000000007941 */ /* 0x000fea0003800000 */
.L_x_2635:
[----:B------:R-:W-:Y:S01]  /*1ca10*/  IMAD.MOV.U32 R6, RZ, RZ, R14 ;  /* 0x000000ffff067224 */ /* 0x000fe200078e000e */
[----:B------:R-:W-:Y:S06]  /*1ca20*/  BRA `(.L_x_2568) ;  /* 0xffffffd800b47947 */ /* 0x000fec000383ffff */
.L_x_2575:
[----:B0-----:R0:W1:Y:S02]  /*1ca30*/  SYNCS.PHASECHK.TRANS64.TRYWAIT P0, [R0+URZ+0x28c20], R3 ;  /* 0x028c2003000075a7 */ /* 0x001064000800017f */
[----:B-1----:R-:W-:Y:S05]  /*1ca40*/  @!P0 NANOSLEEP.SYNCS 0x989680 ;  /* 0x009896800000895d */ /* 0x002fea0003900000 */
[----:B------:R-:W1:Y:S02]  /*1ca50*/  @!P0 SYNCS.PHASECHK.TRANS64 P0, [R0+URZ+0x28c20], R3 ;  /* 0x028c2003000085a7 */ /* 0x000e64000800007f */
[----:B-1----:R-:W-:Y:S05]  /*1ca60*/  @!P0 BRA `(.L_x_2575) ;  /* 0xfffffffc00f08947 */ /* 0x002fea000383ffff */
[----:B------:R-:W-:Y:S05]  /*1ca70*/  BRA `(.L_x_2637) ;  /* 0xffffffe400507947 */ /* 0x000fea000383ffff */
.L_x_2576:
        /* <DEDUP_REMOVED lines=11> */
.L_x_2639:
[----:B------:R-:W-:Y:S05]  /*1cb30*/  BSYNC B0 ;  /* 0x0000000000007941 */ /* 0x000fea0003800000 */
.L_x_2638:
[----:B------:R-:W-:Y:S05]  /*1cb40*/  BRA `(.L_x_2640) ;  /* 0xffffffe400387947 */ /* 0x000fea000383ffff */
.L_x_2579:
[----:B------:R-:W-:Y:S01]  /*1cb50*/  BSSY B1, `(.L_x_2641) ;  /* 0x0000006000017945 */ /* 0x000fe20003800000 */
[----:B------:R-:W-:-:S07]  /*1cb60*/  IMAD.MOV.U32 R15, RZ, RZ, -0x1 ;  /* 0xffffffffff0f7424 */ /* 0x000fce00078e00ff */
[----:B01----:R-:W-:Y:S05]  /*1cb70*/  WARPSYNC.COLLECTIVE R15, `(.L_x_2642) ;  /* 0x000000000f0c7348 */ /* 0x003fea0003c00000 */
[----:B------:R-:W-:Y:S02]  /*1cb80*/  ELECT P6, UR62, PT ;  /* 0x00000000003e782f */ /* 0x000fe400038c0000 */
[----:B------:R-:W-:Y:S01]  /*1cb90*/  MOV R14, UR62 ;  /* 0x0000003e000e7c02 */ /* 0x000fe20008000f00 */
[----:B01----:R-:W-:Y:S10]  /*1cba0*/  ENDCOLLECTIVE ;  /* 0x000000000000791b */ /* 0x003ff40003800000 */
.L_x_2642:
[----:B------:R-:W-:Y:S05]  /*1cbb0*/  BSYNC B1 ;  /* 0x0000000000017941 */ /* 0x000fea0003800000 */
.L_x_2641:
[----:B------:R-:W-:Y:S05]  /*1cbc0*/  BRA `(.L_x_2643) ;  /* 0xffffffe400307947 */ /* 0x000fea000383ffff */
.L_x_2581:
[----:B0-----:R0:W1:Y:S02]  /*1cbd0*/  SYNCS.PHASECHK.TRANS64.TRYWAIT P0, [R6+URZ], R5 ;  /* 0x00000005060075a7 */ /* 0x001064000800017f */
[----:B-1----:R-:W-:Y:S05]  /*1cbe0*/  @!P0 NANOSLEEP.SYNCS 0x989680 ;  /* 0x009896800000895d */ /* 0x002fea0003900000 */
[----:B------:R-:W1:Y:S02]  /*1cbf0*/  @!P0 SYNCS.PHASECHK.TRANS64 P0, [R6+URZ], R5 ;  /* 0x00000005060085a7 */ /* 0x000e64000800007f */
[----:B-1----:R-:W-:Y:S05]  /*1cc00*/  @!P0 BRA `(.L_x_2581) ;  /* 0xfffffffc00f08947 */ /* 0x002fea000383ffff */
[----:B------:R-:W-:Y:S05]  /*1cc10*/  BRA `(.L_x_2644) ;  /* 0xffffffe4006c7947 */ /* 0x000fea000383ffff */
.L_x_2582:
[----:B-1----:R1:W2:Y:S02]  /*1cc20*/  SYNCS.PHASECHK.TRANS64.TRYWAIT P0, [R7+URZ], R2 ;  /* 0x00000002070075a7 */ /* 0x0022a4000800017f */
[----:B--2---:R-:W-:Y:S05]  /*1cc30*/  @!P0 NANOSLEEP.SYNCS 0x989680 ;  /* 0x009896800000895d */ /* 0x004fea0003900000 */
[----:B------:R-:W2:Y:S02]  /*1cc40*/  @!P0 SYNCS.PHASECHK.TRANS64 P0, [R7+URZ], R2 ;  /* 0x00000002070085a7 */ /* 0x000ea4000800007f */
[----:B--2---:R-:W-:Y:S05]  /*1cc50*/  @!P0 BRA `(.L_x_2582) ;  /* 0xfffffffc00f08947 */ /* 0x004fea000383ffff */
[----:B------:R-:W-:Y:S05]  /*1cc60*/  BRA `(.L_x_2645) ;  /* 0xffffffe400607947 */ /* 0x000fea000383ffff */
.L_x_2584:
[----:B--2---:R2:W3:Y:S02]  /*1cc70*/  SYNCS.PHASECHK.TRANS64.TRYWAIT P0, [R4+URZ], R5 ;  /* 0x00000005040075a7 */ /* 0x0044e4000800017f */
[----:B---3--:R-:W-:Y:S05]  /*1cc80*/  @!P0 NANOSLEEP.SYNCS 0x989680 ;  /* 0x009896800000895d */ /* 0x008fea0003900000 */
[----:B------:R-:W3:Y:S02]  /*1cc90*/  @!P0 SYNCS.PHASECHK.TRANS64 P0, [R4+URZ], R5 ;  /* 0x00000005040085a7 */ /* 0x000ee4000800007f */
[----:B---3--:R-:W-:Y:S05]  /*1cca0*/  @!P0 BRA `(.L_x_2584) ;  /* 0xfffffffc00f08947 */ /* 0x008fea000383ffff */
[----:B------:R-:W-:Y:S05]  /*1ccb0*/  BRA `(.L_x_2646) ;  /* 0xffffffe400687947 */ /* 0x000fea000383ffff */
.L_x_2647:
        /* <DEDUP_REMOVED lines=12> */
.L_x_6047:


//--------------------- .text._ZN7cutlass13device_kernelIN5flash11enable_sm90INS1_16FlashAttnFwdSm90INS1_25CollectiveMainloopFwdSm90ILi2EN4cute5tupleIJNS5_1CILi1EEES8_S8_EEENS6_IJNS7_ILi64EEESA_SA_EEELi512ENS_10bfloat16_tEfNS_4arch4Sm90ELb0ELb1ELb1ELb1ELb0ELb1ELb0ELb0ELb0ELb1ELb1ELb0EEENS1_21CollectiveEpilogueFwdINS6_IJSA_NS7_ILi512EEESA_EEES9_SC_SE_Li256ELb1ELb1ELb1ELb0EEENS1_36VarlenDynamicPersistentTileSchedulerILi64ELi64ELi256ELi128ELb1ELb1ELb1ELb1ELb0ELb1EEEEEEEEEvNT_6ParamsE --------------------------
	.section	.text._ZN7cutlass13device_kernelIN5flash11enable_sm90INS1_16FlashAttnFwdSm90INS1_25CollectiveMainloopFwdSm90ILi2EN4cute5tupleIJNS5_1CILi1EEES8_S8_EEENS6_IJNS7_ILi64EEESA_SA_EEELi512ENS_10bfloat16_tEfNS_4arch4Sm90ELb0ELb1ELb1ELb1ELb0ELb1ELb0ELb0ELb0ELb1ELb1ELb0EEENS1_21CollectiveEpilogueFwdINS6_IJSA_NS7_ILi512EEESA_EEES9_SC_SE_Li256ELb1ELb1ELb1ELb0EEENS1_36VarlenDynamicPersistentTileSchedulerILi64ELi64ELi256ELi128ELb1ELb1ELb1ELb1ELb0ELb1EEEEEEEEEvNT_6ParamsE,"ax",@progbits
	.align	128
.text._ZN7cutlass13device_kernelIN5flash11enable_sm90INS1_16FlashAttnFwdSm90INS1_25CollectiveMainloopFwdSm90ILi2EN4cute5tupleIJNS5_1CILi1EEES8_S8_EEENS6_IJNS7_ILi64EEESA_SA_EEELi512ENS_10bfloat16_tEfNS_4arch4Sm90ELb0ELb1ELb1ELb1ELb0ELb1ELb0ELb0ELb0ELb1ELb1ELb0EEENS1_21CollectiveEpilogueFwdINS6_IJSA_NS7_ILi512EEESA_EEES9_SC_SE_Li256ELb1ELb1ELb1ELb0EEENS1_36VarlenDynamicPersistentTileSchedulerILi64ELi64ELi256ELi128ELb1ELb1ELb1ELb1ELb0ELb1EEEEEEEEEvNT_6ParamsE:
        .type           _ZN7cutlass13device_kernelIN5flash11enable_sm90INS1_16FlashAttnFwdSm90INS1_25CollectiveMainloopFwdSm90ILi2EN4cute5tupleIJNS5_1CILi1EEES8_S8_EEENS6_IJNS7_ILi64EEESA_SA_EEELi512ENS_10bfloat16_tEfNS_4arch4Sm90ELb0ELb1ELb1ELb1ELb0ELb1ELb0ELb0ELb0ELb1ELb1ELb0EEENS1_21CollectiveEpilogueFwdINS6_IJSA_NS7_ILi512EEESA_EEES9_SC_SE_Li256ELb1ELb1ELb1ELb0EEENS1_36VarlenDynamicPersistentTileSchedulerILi64ELi64ELi256ELi128ELb1ELb1ELb1ELb1ELb0ELb1EEEEEEEEEvNT_6ParamsE,@function
        .size           _ZN7cutlass13device_kernelIN5flash11enable_sm90INS1_16FlashAttnFwdSm90INS1_25CollectiveMainloopFwdSm90ILi2EN4cute5tupleIJNS5_1CILi1EEES8_S8_EEENS6_IJNS7_ILi64EEESA_SA_EEELi512ENS_10bfloat16_tEfNS_4arch4Sm90ELb0ELb1ELb1ELb1ELb0ELb1ELb0ELb0ELb0ELb1ELb1ELb0EEENS1_21CollectiveEpilogueFwdINS6_IJSA_NS7_ILi512EEESA_EEES9_SC_SE_Li256ELb1ELb1ELb1ELb0EEENS1_36VarlenDynamicPersistentTileSchedulerILi64ELi64ELi256ELi128ELb1ELb1ELb1ELb1ELb0ELb1EEEEEEEEEvNT_6ParamsE,(.L_x_6048 - _ZN7cutlass13device_kernelIN5flash11enable_sm90INS1_16FlashAttnFwdSm90INS1_25CollectiveMainloopFwdSm90ILi2EN4cute5tupleIJNS5_1CILi1EEES8_S8_EEENS6_IJNS7_ILi64EEESA_SA_EEELi512ENS_10bfloat16_tEfNS_4arch4Sm90ELb0ELb1ELb1ELb1ELb0ELb1ELb0ELb0ELb0ELb1ELb1ELb0EEENS1_21CollectiveEpilogueFwdINS6_IJSA_NS7_ILi512EEESA_EEES9_SC_SE_Li256ELb1ELb1ELb1ELb0EEENS1_36VarlenDynamicPersistentTileSchedulerILi64ELi64ELi256ELi128ELb1ELb1ELb1ELb1ELb0ELb1EEEEEEEEEvNT_6ParamsE)
        .other          _ZN7cutlass13device_kernelIN5flash11enable_sm90INS1_16FlashAttnFwdSm90INS1_25CollectiveMainloopFwdSm90ILi2EN4cute5tupleIJNS5_1CILi1EEES8_S8_EEENS6_IJNS7_ILi64EEESA_SA_EEELi512ENS_10bfloat16_tEfNS_4arch4Sm90ELb0ELb1ELb1ELb1ELb0ELb1ELb0ELb0ELb0ELb1ELb1ELb0EEENS1_21CollectiveEpilogueFwdINS6_IJSA_NS7_ILi512EEESA_EEES9_SC_SE_Li256ELb1ELb1ELb1ELb0EEENS1_36VarlenDynamicPersistentTileSchedulerILi64ELi64ELi256ELi128ELb1ELb1ELb1ELb1ELb0ELb1EEEEEEEEEvNT_6ParamsE,@"STO_CUDA_ENTRY STV_DEFAULT"
_ZN7cutlass13device_kernelIN5flash11enable_sm90INS1_16FlashAttnFwdSm90INS1_25CollectiveMainloopFwdSm90ILi2EN4cute5tupleIJNS5_1CILi1EEES8_S8_EEENS6_IJNS7_ILi64EEESA_SA_EEELi512ENS_10bfloat16_tEfNS_4arch4Sm90ELb0ELb1ELb1ELb1ELb0ELb1ELb0ELb0ELb0ELb1ELb1ELb0EEENS1_21CollectiveEpilogueFwdINS6_IJSA_NS7_ILi512EEESA_EEES9_SC_SE_Li256ELb1ELb1ELb1ELb0EEENS1_36VarlenDynamicPersistentTileSchedulerILi64ELi64ELi256ELi128ELb1ELb1ELb1ELb1ELb0ELb1EEEEEEEEEvNT_6ParamsE:
        /* <DEDUP_REMOVED lines=24> */
.L_x_2649:
[----:B------:R-:W-:Y:S05]  /*0180*/  BSYNC B0 ;  /* 0x0000000000007941 */ /* 0x000fea0003800000 */
.L_x_2648:
        /* <DEDUP_REMOVED lines=37> */
.L_x_2650:
        /* <DEDUP_REMOVED lines=22> */
.L_x_2651:
        /* <DEDUP_REMOVED lines=18> */
.L_x_2652:
        /* <DEDUP_REMOVED lines=22> */
.L_x_2653:
        /* <DEDUP_REMOVED lines=22> */
.L_x_2654:
        /* <DEDUP_REMOVED lines=8> */
.L_x_2657:
        /* <DEDUP_REMOVED lines=18> */
[----:B------:R-:W-:Y:S01]  /*0ac0*/  VIADD R6, R6, 0xffffff80 ;  /* 0xffffff8006067836 */ /* 0x000fe20000000000 */
[----:B------:R-:W-:Y:S01]  /*0ad0*/  CS2R R18, SRZ ;  /* 0x0000000000127805 */ /* 0x000fe2000001ff00 */
[----:B------:R-:W-:Y:S01]  /*0ae0*/  IMAD.MOV.U32 R198, RZ, RZ, 0x40 ;  /* 0x00000040ffc67424 */ /* 0x000fe200078e00ff */
[----:B------:R-:W-:Y:S01]  /*0af0*/  ULOP3.LUT UR37, UR36, 0x1, URZ, 0xfc, !UPT ;  /* 0x0000000124257892 */ /* 0x000fe2000f8efc3f */
[----:B------:R-:W-:Y:S01]  /*0b00*/  IMAD.MOV.U32 R217, RZ, RZ, RZ ;  /* 0x000000ffffd97224 */ /* 0x000fe200078e00ff */
[----:B------:R-:W-:Y:S01]  /*0b10*/  SHF.R.S32.HI R3, RZ, 0x1f, R6 ;  /* 0x0000001fff037819 */ /* 0x000fe20000011406 */
[----:B------:R-:W-:Y:S02]  /*0b20*/  IMAD.MOV.U32 R185, RZ, RZ, RZ ;  /* 0x000000ffffb97224 */ /* 0x000fe400078e00ff */
[----:B------:R-:W-:Y:S01]  /*0b30*/  IMAD.MOV.U32 R187, RZ, RZ, RZ ;  /* 0x000000ffffbb7224 */ /* 0x000fe200078e00ff */
        /* <DEDUP_REMOVED lines=8> */
[----:B------:R-:W-:Y:S01]  /*0bc0*/  LOP3.LUT R9, R7, 0xffffff80, RZ, 0xc0, !PT ;  /* 0xffffff8007097812 */ /* 0x000fe200078ec0ff */
[C---:B------:R-:W-:Y:S01]  /*0bd0*/  IMAD.IADD R13, R6.reuse, 0x1, -R13 ;  /* 0x00000001060d7824 */ /* 0x040fe200078e0a0d */
[--C-:B------:R-:W-:Y:S01]  /*0be0*/  SHF.R.S32.HI R203, RZ, 0x5, R4.reuse ;  /* 0x00000005ffcb7819 */ /* 0x100fe20000011404 */
[----:B------:R-:W-:Y:S01]  /*0bf0*/  IMAD.IADD R3, R6, 0x1, -R3 ;  /* 0x0000000106037824 */ /* 0x000fe200078e0a03 */
[----:B------:R-:W-:Y:S01]  /*0c00*/  LEA.HI R0, R0, R5, RZ, 0x1 ;  /* 0x0000000500007211 */ /* 0x000fe200078f08ff */
[----:B------:R-:W-:Y:S01]  /*0c10*/  IMAD.IADD R9, R6, 0x1, -R9 ;  /* 0x0000000106097824 */ /* 0x000fe200078e0a09 */
[----:B------:R-:W-:Y:S01]  /*0c20*/  LOP3.LUT R11, R10, 0xfffffffc, RZ, 0xc0, !PT ;  /* 0xfffffffc0a0b7812 */ /* 0x000fe200078ec0ff */
[----:B------:R-:W-:Y:S01]  /*0c30*/  IMAD.SHL.U32 R193, R13, 0x8, RZ ;  /* 0x000000080dc17824 */ /* 0x000fe200078e00ff */
[----:B------:R-:W-:Y:S02]  /*0c40*/  SHF.R.S32.HI R4, RZ, 0x1f, R4 ;  /* 0x0000001fff047819 */ /* 0x000fe40000011404 */
[----:B------:R-:W-:Y:S01]  /*0c50*/  SHF.R.S32.HI R8, RZ, 0x1f, R3 ;  /* 0x0000001fff087819 */ /* 0x000fe20000011403 */
[----:B------:R-:W-:Y:S01]  /*0c60*/  IMAD.IADD R188, R6, 0x1, -R11 ;  /* 0x0000000106bc7824 */ /* 0x000fe200078e0a0b */
[----:B------:R-:W-:Y:S01]  /*0c70*/  LOP3.LUT R0, R0, 0x1ffffffe, RZ, 0xc0, !PT ;  /* 0x1ffffffe00007812 */ /* 0x000fe200078ec0ff */
[C---:B------:R-:W-:Y:S01]  /*0c80*/  VIADD R212, R193.reuse, 0x40 ;  /* 0x00000040c1d47836 */ /* 0x040fe20000000000 */
[----:B------:R-:W-:Y:S01]  /*0c90*/  LEA.HI R4, R4, R203, RZ, 0x2 ;  /* 0x000000cb04047211 */ /* 0x000fe200078f10ff */
[----:B------:R-:W-:Y:S01]  /*0ca0*/  VIADD R210, R193, 0xc0 ;  /* 0x000000c0c1d27836 */ /* 0x000fe20000000000 */
[----:B------:R-:W-:Y:S01]  /*0cb0*/  SHF.R.S32.HI R6, RZ, 0x1f, R9 ;  /* 0x0000001fff067819 */ /* 0x000fe20000011409 */
[----:B------:R-:W-:Y:S01]  /*0cc0*/  IMAD.IADD R0, R5, 0x1, -R0 ;  /* 0x0000000105007824 */ /* 0x000fe200078e0a00 */
[----:B------:R-:W-:Y:S01]  /*0cd0*/  LEA.HI R12, R8, R3, RZ, 0x3 ;  /* 0x00000003080c7211 */ /* 0x000fe200078f18ff */
[C---:B------:R-:W-:Y:S01]  /*0ce0*/  VIADD R211, R193.reuse, 0x80 ;  /* 0x00000080c1d37836 */ /* 0x040fe20000000000 */
[----:B------:R-:W-:Y:S01]  /*0cf0*/  SHF.R.S32.HI R20, RZ, 0x7, R7 ;  /* 0x00000007ff147819 */ /* 0x000fe20000011407 */
[----:B------:R-:W-:Y:S01]  /*0d00*/  IMAD.SHL.U32 R0, R0, 0x8, RZ ;  /* 0x0000000800007824 */ /* 0x000fe200078e00ff */
[----:B------:R-:W-:Y:S01]  /*0d10*/  LOP3.LUT R4, R4, 0x3ffffc, RZ, 0xc0, !PT ;  /* 0x003ffffc04047812 */ /* 0x000fe200078ec0ff */
[----:B------:R-:W-:Y:S01]  /*0d20*/  VIADD R209, R193, 0x100 ;  /* 0x00000100c1d17836 */ /* 0x000fe20000000000 */
[----:B------:R-:W-:Y:S01]  /*0d30*/  LEA.HI R5, R6, R9, RZ, 0x2 ;  /* 0x0000000906057211 */ /* 0x000fe200078f10ff */
[----:B------:R-:W-:Y:S01]  /*0d40*/  IMAD R15, R20, 0x100, R3 ;  /* 0x00000100140f7824 */ /* 0x000fe200078e0203 */
[C---:B------:R-:W-:Y:S01]  /*0d50*/  LOP3.LUT R14, R12.reuse, 0xfffffff8, RZ, 0xc0, !PT ;  /* 0xfffffff80c0e7812 */ /* 0x040fe200078ec0ff */
[----:B------:R-:W-:Y:S01]  /*0d60*/  IMAD.IADD R4, R203, 0x1, -R4 ;  /* 0x00000001cb047824 */ /* 0x000fe200078e0a04 */
[----:B------:R-:W-:Y:S01]  /*0d70*/  SHF.R.S32.HI R184, RZ, 0x2, R10 ;  /* 0x00000002ffb87819 */ /* 0x000fe2000001140a */
[----:B------:R-:W-:Y:S01]  /*0d80*/  IMAD.SHL.U32 R12, R12, 0x40, RZ ;  /* 0x000000400c0c7824 */ /* 0x000fe200078e00ff */
[--C-:B------:R-:W-:Y:S01]  /*0d90*/  SHF.R.S32.HI R8, RZ, 0x2, R5.reuse ;  /* 0x00000002ff087819 */ /* 0x100fe20000011405 */
[----:B------:R-:W-:Y:S01]  /*0da0*/  IMAD.IADD R14, R3, 0x1, -R14 ;  /* 0x00000001030e7824 */ /* 0x000fe200078e0a0e */
[----:B------:R-:W-:Y:S01]  /*0db0*/  SHF.R.S32.HI R11, RZ, 0x1f, R5 ;  /* 0x0000001fff0b7819 */ /* 0x000fe20000011405 */
[----:B------:R-:W-:Y:S01]  /*0dc0*/  IMAD R17, R4, 0x10, R15 ;  /* 0x0000001004117824 */ /* 0x000fe200078e020f */
[----:B------:R-:W-:Y:S01]  /*0dd0*/  LOP3.LUT R4, R5, 0x7ffffffc, RZ, 0xc0, !PT ;  /* 0x7ffffffc05047812 */ /* 0x000fe200078ec0ff */
[----:B------:R-:W-:Y:S01]  /*0de0*/  VIADD R15, R184, 0x20 ;  /* 0x00000020b80f7836 */ /* 0x000fe20000000000 */
[----:B------:R-:W-:Y:S01]  /*0df0*/  LEA.HI R11, R11, R8, RZ, 0x3 ;  /* 0x000000080b0b7211 */ /* 0x000fe200078f18ff */
[----:B------:R-:W-:Y:S01]  /*0e00*/  IMAD.SHL.U32 R3, R14, 0x40, RZ ;  /* 0x000000400e037824 */ /* 0x000fe200078e00ff */
[----:B------:R-:W-:Y:S01]  /*0e10*/  LOP3.LUT R12, R12, 0x7ffffe00, RZ, 0xc0, !PT ;  /* 0x7ffffe000c0c7812 */ /* 0x000fe200078ec0ff */
[----:B------:R-:W-:Y:S01]  /*0e20*/  STL [R1+0x48], R20 ;  /* 0x0000481401007387 */ /* 0x000fe20000100800 */
        /* <DEDUP_REMOVED lines=10> */
[----:B------:R-:W-:Y:S01]  /*0ed0*/  SHF.R.U32.HI R3, RZ, 0x3, R3 ;  /* 0x00000003ff037819 */ /* 0x000fe20000011603 */
[----:B------:R-:W-:Y:S01]  /*0ee0*/  IMAD.SHL.U32 R5, R5, 0x40, RZ ;  /* 0x0000004005057824 */ /* 0x000fe200078e00ff */
[----:B------:R-:W-:Y:S01]  /*0ef0*/  LEA.HI R7, R7, R20, RZ, 0x1 ;  /* 0x0000001407077211 */ /* 0x000fe200078f08ff */
[----:B------:R-:W-:Y:S01]  /*0f00*/  IMAD.SHL.U32 R16, R188, 0x8, RZ ;  /* 0x00000008bc107824 */ /* 0x000fe200078e00ff */
[----:B------:R-:W-:Y:S01]  /*0f10*/  LEA.HI R6, R6, R9, RZ, 0x5 ;  /* 0x0000000906067211 */ /* 0x000fe200078f28ff */
[----:B------:R0:W-:Y:S01]  /*0f20*/  STL [R1+0x6c], R8 ;  /* 0x00006c0801007387 */ /* 0x0001e20000100800 */
[----:B------:R-:W-:Y:S01]  /*0f30*/  LOP3.LUT R3, R0, R3, RZ, 0x3c, !PT ;  /* 0x0000000300037212 */ /* 0x000fe200078e3cff */
[----:B------:R-:W-:Y:S01]  /*0f40*/  IMAD.SHL.U32 R186, R4, 0x2, RZ ;  /* 0x0000000204ba7824 */ /* 0x000fe200078e00ff */
[----:B------:R-:W-:-:S02]  /*0f50*/  LOP3.LUT R7, R7, 0xfffffe, RZ, 0xc0, !PT ;  /* 0x00fffffe07077812 */ /* 0x000fc400078ec0ff */
[----:B------:R-:W-:Y:S02]  /*0f60*/  LOP3.LUT R15, R15, 0x1c0, RZ, 0xc0, !PT ;  /* 0x000001c00f0f7812 */ /* 0x000fe400078ec0ff */
[----:B------:R-:W-:Y:S01]  /*0f70*/  SHF.R.S32.HI R6, RZ, 0x5, R6 ;  /* 0x00000005ff067819 */ /* 0x000fe20000011406 */
[----:B------:R-:W-:Y:S01]  /*0f80*/  IMAD.IADD R7, R20, 0x1, -R7 ;  /* 0x0000000114077824 */ /* 0x000fe200078e0a07 */
[----:B------:R-:W-:Y:S02]  /*0f90*/  SHF.R.U32.HI R9, RZ, 0x3, R15 ;  /* 0x00000003ff097819 */ /* 0x000fe4000001160f */
[----:B0-----:R-:W-:Y:S01]  /*0fa0*/  LOP3.LUT R8, R5, 0xfffffe00, RZ, 0xc0, !PT ;  /* 0xfffffe0005087812 */ /* 0x001fe200078ec0ff */
[----:B------:R-:W-:Y:S01]  /*0fb0*/  IMAD.IADD R5, R12, 0x1, R3 ;  /* 0x000000010c057824 */ /* 0x000fe200078e0203 */
[----:B------:R-:W-:Y:S01]  /*0fc0*/  SHF.R.S32.HI R3, RZ, 0x1f, R10 ;  /* 0x0000001fff037819 */ /* 0x000fe2000001140a */
[----:B------:R-:W-:Y:S01]  /*0fd0*/  IMAD R191, R6, 0x10, R11 ;  /* 0x0000001006bf7824 */ /* 0x000fe200078e020b */
[----:B------:R-:W-:Y:S01]  /*0fe0*/  LOP3.LUT R15, R15, 0x38, R16, 0xf8, !PT ;  /* 0x000000380f0f7812 */ /* 0x000fe200078ef810 */
[----:B------:R-:W-:Y:S01]  /*0ff0*/  IMAD.SHL.U32 R6, R7, 0x100, RZ ;  /* 0x0000010007067824 */ /* 0x000fe200078e00ff */
[----:B------:R-:W-:Y:S01]  /*1000*/  LEA.HI R0, R188, R188, RZ, 0x1 ;  /* 0x000000bcbc007211 */ /* 0x000fe200078f08ff */
[----:B------:R-:W-:Y:S01]  /*1010*/  IMAD R196, R5, 0x2, R2 ;  /* 0x0000000205c47824 */ /* 0x000fe200078e0202 */
[----:B------:R-:W-:Y:S01]  /*1020*/  LEA.HI R3, R3, R184, RZ, 0x3 ;  /* 0x000000b803037211 */ /* 0x000fe200078f18ff */
[----:B------:R-:W-:Y:S01]  /*1030*/  IMAD.IADD R194, R186, 0x1, R6 ;  /* 0x00000001bac27824 */ /* 0x000fe200078e0206 */
[----:B------:R-:W-:Y:S01]  /*1040*/  LOP3.LUT R15, R8, R15, R9, 0xf6, !PT ;  /* 0x0000000f080f7212 */ /* 0x000fe200078ef609 */
[----:B------:R-:W-:Y:S01]  /*1050*/  STL [R1+0x68], R6 ;  /* 0x0000680601007387 */ /* 0x000fe20000100800 */
[----:B------:R-:W-:Y:S01]  /*1060*/  LOP3.LUT R9, R0, 0x1ffffffe, RZ, 0xc0, !PT ;  /* 0x1ffffffe00097812 */ /* 0x000fe200078ec0ff */
[C---:B------:R-:W-:Y:S01]  /*1070*/  VIADD R24, R194.reuse, 0x10 ;  /* 0x00000010c2187836 */ /* 0x040fe20000000000 */
[----:B------:R-:W-:Y:S01]  /*1080*/  LOP3.LUT R3, R3, 0xfffffff8, RZ, 0xc0, !PT ;  /* 0xfffffff803037812 */ /* 0x000fe200078ec0ff */
[----:B------:R-:W-:Y:S01]  /*1090*/  VIADD R21, R194, 0x28 ;  /* 0x00000028c2157836 */ /* 0x000fe20000000000 */
[----:B------:R-:W-:Y:S01]  /*10a0*/  SHF.R.S32.HI R4, RZ, 0x1f, R212 ;  /* 0x0000001fff047819 */ /* 0x000fe200000114d4 */
[----:B------:R-:W-:Y:S01]  /*10b0*/  IMAD.IADD R0, R188, 0x1, -R9 ;  /* 0x00000001bc007824 */ /* 0x000fe200078e0a09 */
[----:B------:R-:W-:Y:S01]  /*10c0*/  SHF.R.S32.HI R4, RZ, 0x1f, R210 ;  /* 0x0000001fff047819 */ /* 0x000fe200000114d2 */
[----:B------:R-:W-:Y:S01]  /*10d0*/  IMAD R4, R15, 0x2, R2 ;  /* 0x000000020f047824 */ /* 0x000fe200078e0202 */
[----:B------:R-:W-:Y:S01]  /*10e0*/  R2P PR, R14, 0x6 ;  /* 0x000000060e007804 */ /* 0x000fe20000000000 */
[----:B------:R-:W-:Y:S01]  /*10f0*/  IMAD.IADD R195, R184, 0x1, -R3 ;  /* 0x00000001b8c37824 */ /* 0x000fe200078e0a03 */
[----:B------:R-:W-:Y:S01]  /*1100*/  SHF.R.S32.HI R3, RZ, 0x1f, R211 ;  /* 0x0000001fff037819 */ /* 0x000fe200000114d3 */
[C---:B------:R-:W-:Y:S01]  /*1110*/  VIADD R14, R194.reuse, 0x40 ;  /* 0x00000040c20e7836 */ /* 0x040fe20000000000 */
[----:B------:R-:W-:Y:S01]  /*1120*/  SHF.R.S32.HI R3, RZ, 0x1f, R209 ;  /* 0x0000001fff037819 */ /* 0x000fe200000114d1 */
[C---:B------:R-:W-:Y:S01]  /*1130*/  VIADD R11, R194.reuse, 0x58 ;  /* 0x00000058c20b7836 */ /* 0x040fe20000000000 */
[----:B------:R0:W-:Y:S01]  /*1140*/  STL [R1+0x64], R4 ;  /* 0x0000640401007387 */ /* 0x0001e20000100800 */
[----:B------:R-:W-:Y:S01]  /*1150*/  VIADD R8, R194, 0x70 ;  /* 0x00000070c2087836 */ /* 0x000fe20000000000 */
        /* <DEDUP_REMOVED lines=9> */
[C---:B0-----:R-:W-:Y:S01]  /*11f0*/  VIADD R4, R194.reuse, 0x88 ;  /* 0x00000088c2047836 */ /* 0x041fe20000000000 */
[----:B------:R-:W-:Y:S01]  /*1200*/  SHF.R.S32.HI R0, RZ, 0x1f, R8 ;  /* 0x0000001fff007819 */ /* 0x000fe20000011408 */
[----:B------:R-:W-:Y:S01]  /*1210*/  VIADD R228, R194, 0xb0 ;  /* 0x000000b0c2e47836 */ /* 0x000fe20000000000 */
[----:B------:R-:W-:Y:S01]  /*1220*/  SEL R198, R198, 0xffffffc0, !P2 ;  /* 0xffffffc0c6c67807 */ /* 0x000fe20005000000 */
        /* <DEDUP_REMOVED lines=50> */
[----:B------:R-:W-:Y:S01]  /*1550*/  IMAD.IADD R199, R199, 0x1, R198 ;  /* 0x00000001c7c77824 */ /* 0x000fe200078e02c6 */
[----:B------:R-:W-:Y:S01]  /*1560*/  SHF.R.S32.HI R0, RZ, 0x1f, R219 ;  /* 0x0000001fff007819 */ /* 0x000fe200000114db */
[----:B------:R-:W-:-:S02]  /*1570*/  VIADD R200, R188, 0x10 ;  /* 0x00000010bcc87836 */ /* 0x000fc40000000000 */
[----:B------:R-:W-:-:S07]  /*1580*/  IMAD.IADD R198, R198, 0x1, R197 ;  /* 0x00000001c6c67824 */ /* 0x000fce00078e02c5 */
.L_x_2876:
[----:B------:R-:W-:Y:S01]  /*1590*/  ULDC.64 UR4, c[0x0][0xa28] ;  /* 0x00028a0000047ab9 */ /* 0x000fe20000000a00 */
[----:B01--4-:R-:W0:Y:S01]  /*15a0*/  LDC.64 R4, c[0x0][0xa08] ;  /* 0x00028200ff047b82 */ /* 0x013e220000000a00 */
[----:B------:R-:W-:Y:S01]  /*15b0*/  ISETP.NE.U32.AND P0, PT, RZ, UR4, PT ;  /* 0x00000004ff007c0c */ /* 0x000fe2000bf05070 */
[----:B------:R-:W-:Y:S01]  /*15c0*/  IMAD.MOV.U32 R10, RZ, RZ, RZ ;  /* 0x000000ffff0a7224 */ /* 0x000fe200078e00ff */
[----:B------:R-:W-:Y:S01]  /*15d0*/  ULDC.64 UR6, c[0x0][0xa20] ;  /* 0x0002880000067ab9 */ /* 0x000fe20000000a00 */
[----:B------:R-:W-:Y:S01]  /*15e0*/  IMAD.MOV.U32 R24, RZ, RZ, RZ ;  /* 0x000000ffff187224 */ /* 0x000fe200078e00ff */
[----:B------:R-:W-:Y:S01]  /*15f0*/  ISETP.NE.AND.EX P0, PT, RZ, UR5, PT, P0 ;  /* 0x00000005ff007c0c */ /* 0x000fe2000bf05300 */
[----:B------:R-:W-:Y:S02]  /*1600*/  ULDC.64 UR4, c[0x0][0xa18] ;  /* 0x0002860000047ab9 */ /* 0x000fe40000000a00 */
[----:B------:R-:W-:-:S04]  /*1610*/  ISETP.NE.U32.AND P1, PT, RZ, UR4, PT ;  /* 0x00000004ff007c0c */ /* 0x000fc8000bf25070 */
[----:B------:R-:W-:Y:S01]  /*1620*/  ISETP.NE.AND.EX P1, PT, RZ, UR5, PT, P1 ;  /* 0x00000005ff007c0c */ /* 0x000fe2000bf25310 */
[----:B------:R-:W-:Y:S02]  /*1630*/  ULDC.64 UR4, c[0x0][0xa08] ;  /* 0x0002820000047ab9 */ /* 0x000fe40000000a00 */
[----:B------:R-:W-:-:S03]  /*1640*/  ISETP.NE.U32.AND P3, PT, RZ, UR4, PT ;  /* 0x00000004ff007c0c */ /* 0x000fc6000bf65070 */
[----:B------:R-:W1:Y:S01]  /*1650*/  @P0 LDC.64 R6, c[0x0][0xa28] ;  /* 0x00028a00ff060b82 */ /* 0x000e620000000a00 */
[----:B------:R-:W-:Y:S01]  /*1660*/  ISETP.NE.AND.EX P3, PT, RZ, UR5, PT, P3 ;  /* 0x00000005ff007c0c */ /* 0x000fe2000bf65330 */
[----:B0-----:R-:W-:-:S06]  /*1670*/  IMAD.WIDE R4, R79, 0x4, R4 ;  /* 0x000000044f047825 */ /* 0x001fcc00078e0204 */
[----:B------:R-:W0:Y:S01]  /*1680*/  @P1 LDC.64 R8, c[0x0][0xa18] ;  /* 0x00028600ff081b82 */ /* 0x000e220000000a00 */
[----:B------:R-:W-:Y:S02]  /*1690*/  ULDC UR4, c[0x0][0x288] ;  /* 0x0000a20000047ab9 */ /* 0x000fe40000000800 */
[----:B------:R-:W-:Y:S01]  /*16a0*/  IMAD.U32 R22, RZ, RZ, UR4 ;  /* 0x00000004ff167e24 */ /* 0x000fe2000f8e00ff */
[----:B------:R-:W-:Y:S02]  /*16b0*/  ULDC.64 UR4, c[0x0][0x418] ;  /* 0x0001060000047ab9 */ /* 0x000fe40000000a00 */
[----:B--2---:R2:W5:Y:S01]  /*16c0*/  @P3 LDG.E R24, desc[UR42][R4.64] ;  /* 0x0000002a04183981 */ /* 0x004562000c1e1900 */
[----:B-1----:R-:W-:-:S05]  /*16d0*/  @P0 IMAD.WIDE R6, R79, 0x4, R6 ;  /* 0x000000044f060825 */ /* 0x002fca00078e0206 */
[----:B------:R2:W5:Y:S01]  /*16e0*/  @P0 LDG.E R10, desc[UR42][R6.64] ;  /* 0x0000002a060a0981 */ /* 0x000562000c1e1900 */
[----:B0-----:R-:W-:-:S05]  /*16f0*/  @P1 IMAD.WIDE R8, R79, 0x4, R8 ;  /* 0x000000044f081825 */ /* 0x001fca00078e0208 */
[----:B------:R2:W5:Y:S01]  /*1700*/  @P1 LDG.E R22, desc[UR42][R8.64] ;  /* 0x0000002a08161981 */ /* 0x000562000c1e1900 */
[----:B------:R-:W-:Y:S01]  /*1710*/  UISETP.NE.U32.AND UP0, UPT, UR4, URZ, UPT ;  /* 0x0000003f0400728c */ /* 0x000fe2000bf05070 */
[C---:B------:R-:W-:Y:S02]  /*1720*/  LOP3.LUT R3, R78.reuse, 0xff000000, RZ, 0xc0, !PT ;  /* 0xff0000004e037812 */ /* 0x040fe400078ec0ff */
[----:B------:R-:W-:Y:S01]  /*1730*/  ULDC UR4, c[0x0][0x424] ;  /* 0x0001090000047ab9 */ /* 0x000fe20000000800 */
[----:B------:R-:W-:Y:S01]  /*1740*/  UISETP.NE.AND.EX UP0, UPT, UR5, URZ, UPT, UP0 ;  /* 0x0000003f0500728c */ /* 0x000fe2000bf05300 */
[----:B------:R-:W-:Y:S02]  /*1750*/  ISETP.NE.U32.AND P2, PT, RZ, UR6, PT ;  /* 0x00000006ff007c0c */ /* 0x000fe4000bf45070 */
[----:B------:R-:W-:Y:S01]  /*1760*/  ULDC UR5, c[0x0][0x2f0] ;  /* 0x0000bc0000057ab9 */ /* 0x000fe20000000800 */
[----:B------:R-:W-:Y:S01]  /*1770*/  USEL UR4, UR4, 0x1, UP0 ;  /* 0x0000000104047887 */ /* 0x000fe20008000000 */
[----:B------:R-:W-:-:S02]  /*1780*/  LOP3.LUT R0, R78, 0xff0000, RZ, 0xc0, !PT ;  /* 0x00ff00004e007812 */ /* 0x000fc400078ec0ff */
[----:B------:R-:W-:Y:S01]  /*1790*/  SHF.R.U32.HI R3, RZ, 0x8, R3 ;  /* 0x00000008ff037819 */ /* 0x000fe20000011603 */
[----:B------:R-:W-:Y:S01]  /*17a0*/  UIMAD UR4, UR4, UR5, URZ ;  /* 0x00000005040472a4 */ /* 0x000fe2000f8e023f */
[----:B------:R-:W-:Y:S02]  /*17b0*/  ISETP.NE.AND.EX P2, PT, RZ, UR7, PT, P2 ;  /* 0x00000007ff007c0c */ /* 0x000fe4000bf45320 */
[----:B------:R-:W-:Y:S01]  /*17c0*/  ULDC UR5, c[0x0][0x348] ;  /* 0x0000d20000057ab9 */ /* 0x000fe20000000800 */
[----:B------:R-:W-:Y:S01]  /*17d0*/  LEA.HI R205, R0, R3, RZ, 0x10 ;  /* 0x0000000300cd7211 */ /* 0x000fe200078f80ff */
[----:B------:R-:W-:Y:S01]  /*17e0*/  IMAD.MOV.U32 R208, RZ, RZ, R79 ;  /* 0x000000ffffd07224 */ /* 0x000fe200078e004f */
[----:B------:R-:W-:Y:S01]  /*17f0*/  LOP3.LUT R204, R78, 0xffff, RZ, 0xc0, !PT ;  /* 0x0000ffff4ecc7812 */ /* 0x000fe200078ec0ff */
[----:B--2---:R-:W-:Y:S07]  /*1800*/  @P1 BRA `(.L_x_2659) ;  /* 0x0000000000241947 */ /* 0x004fee0003800000 */
        /* <DEDUP_REMOVED lines=9> */
.L_x_2659:
[----:B------:R-:W-:Y:S02]  /*18a0*/  IMAD.U32 R40, RZ, RZ, UR5 ;  /* 0x00000005ff287e24 */ /* 0x000fe4000f8e00ff */
[----:B------:R-:W-:Y:S01]  /*18b0*/  IMAD.U32 R25, RZ, RZ, UR4 ;  /* 0x00000004ff197e24 */ /* 0x000fe2000f8e00ff */
[----:B------:R-:W-:Y:S06]  /*18c0*/  @!P2 BRA `(.L_x_2660) ;  /* 0x000000000010a947 */ /* 0x000fec0003800000 */
[----:B------:R-:W0:Y:S02]  /*18d0*/  LDC.64 R4, c[0x0][0xa20] ;  /* 0x00028800ff047b82 */ /* 0x000e240000000a00 */
[----:B0-----:R-:W-:-:S05]  /*18e0*/  IMAD.WIDE R4, R79, 0x4, R4 ;  /* 0x000000044f047825 */ /* 0x001fca00078e0204 */
[----:B------:R0:W5:Y:S01]  /*18f0*/  LDG.E R25, desc[UR42][R4.64] ;  /* 0x0000002a04197981 */ /* 0x000162000c1e1900 */
[----:B------:R-:W-:Y:S05]  /*1900*/  BRA `(.L_x_2661) ;  /* 0x0000000000107947 */ /* 0x000fea0003800000 */
.L_x_2660:
[----:B------:R-:W-:Y:S05]  /*1910*/  @!P3 BRA `(.L_x_2661) ;  /* 0x00000000000cb947 */ /* 0x000fea0003800000 */
[----:B------:R-:W2:Y:S04]  /*1920*/  LDG.E R0, desc[UR42][R4.64] ;  /* 0x0000002a04007981 */ /* 0x000ea8000c1e1900 */
[----:B------:R-:W2:Y:S02]  /*1930*/  LDG.E R25, desc[UR42][R4.64+0x4] ;  /* 0x0000042a04197981 */ /* 0x000ea4000c1e1900 */
[----:B--2---:R-:W-:-:S07]  /*1940*/  IMAD.IADD R25, R25, 0x1, -R0 ;  /* 0x0000000119197824 */ /* 0x004fce00078e0a00 */
.L_x_2661:
[----:B------:R-:W-:Y:S01]  /*1950*/  ULDC.64 UR4, c[0x0][0xa10] ;  /* 0x0002840000047ab9 */ /* 0x000fe20000000a00 */
[----:B0-----:R-:W0:Y:S01]  /*1960*/  LDC R4, c[0x0][0x448] ;  /* 0x00011200ff047b82 */ /* 0x001e220000000800 */
[----:B------:R-:W-:-:S04]  /*1970*/  ISETP.NE.U32.AND P0, PT, RZ, UR4, PT ;  /* 0x00000004ff007c0c */ /* 0x000fc8000bf05070 */
[----:B------:R-:W-:Y:S01]  /*1980*/  ISETP.NE.AND.EX P0, PT, RZ, UR5, PT, P0 ;  /* 0x00000005ff007c0c */ /* 0x000fe2000bf05300 */
[----:B------:R-:W-:Y:S02]  /*1990*/  ULDC.64 UR4, c[0x0][0xa30] ;  /* 0x00028c0000047ab9 */ /* 0x000fe40000000a00 */
[----:B------:R-:W-:-:S04]  /*19a0*/  ISETP.NE.U32.AND P1, PT, RZ, UR4, PT ;  /* 0x00000004ff007c0c */ /* 0x000fc8000bf25070 */
[----:B------:R-:W-:-:S06]  /*19b0*/  ISETP.NE.AND.EX P1, PT, RZ, UR5, PT, P1 ;  /* 0x00000005ff007c0c */ /* 0x000fcc000bf25310 */
[----:B------:R-:W1:Y:S08]  /*19c0*/  @P0 LDC.64 R6, c[0x0][0xa10] ;  /* 0x00028400ff060b82 */ /* 0x000e700000000a00 */
[----:B------:R-:W2:Y:S01]  /*19d0*/  @P1 LDC.64 R8, c[0x0][0xa30] ;  /* 0x00028c00ff081b82 */ /* 0x000ea20000000a00 */
[----:B-1----:R-:W-:-:S05]  /*19e0*/  @P0 IMAD.WIDE R6, R79, 0x4, R6 ;  /* 0x000000044f060825 */ /* 0x002fca00078e0206 */
[----:B------:R-:W3:Y:S04]  /*19f0*/  @P0 LDG.E R0, desc[UR42][R6.64] ;  /* 0x0000002a06000981 */ /* 0x000ee8000c1e1900 */
[----:B------:R-:W3:Y:S01]  /*1a00*/  @P0 LDG.E R3, desc[UR42][R6.64+0x4] ;  /* 0x0000042a06030981 */ /* 0x000ee2000c1e1900 */
[----:B-----5:R-:W-:Y:S02]  /*1a10*/  IMAD.MOV.U32 R76, RZ, RZ, R25 ;  /* 0x000000ffff4c7224 */ /* 0x020fe400078e0019 */
[----:B--2---:R-:W-:-:S05]  /*1a20*/  @P1 IMAD.WIDE R8, R79, 0x4, R8 ;  /* 0x000000044f081825 */ /* 0x004fca00078e0208 */
[----:B------:R1:W5:Y:S01]  /*1a30*/  @P1 LDG.E R76, desc[UR42][R8.64] ;  /* 0x0000002a084c1981 */ /* 0x000362000c1e1900 */
[----:B0-----:R-:W-:Y:S01]  /*1a40*/  ISETP.NE.AND P1, PT, R4, 0x1, PT ;  /* 0x000000010400780c */ /* 0x001fe20003f25270 */
[----:B------:R-:W-:Y:S01]  /*1a50*/  IMAD.SHL.U32 R192, R77, 0x40, RZ ;  /* 0x000000404dc07824 */ /* 0x000fe200078e00ff */
[----:B------:R-:W0:Y:S01]  /*1a60*/  LDC.64 R4, c[0x0][0x9e0] ;  /* 0x00027800ff047b82 */ /* 0x000e220000000a00 */
[----:B------:R-:W-:-:S10]  /*1a70*/  IMAD.IADD R13, R25, 0x1, -R10 ;  /* 0x00000001190d7824 */ /* 0x000fd400078e0a0a */
[----:B------:R-:W2:Y:S08]  /*1a80*/  @P1 LDC R11, c[0x0][0x44c] ;  /* 0x00011300ff0b1b82 */ /* 0x000eb00000000800 */
[----:B------:R-:W4:Y:S01]  /*1a90*/  @P1 LDC R12, c[0x0][0x450] ;  /* 0x00011400ff0c1b82 */ /* 0x000f220000000800 */
[----:B0-----:R-:W-:Y:S01]  /*1aa0*/  ISETP.GE.AND P2, PT, R5, 0x1, PT ;  /* 0x000000010500780c */ /* 0x001fe20003f46270 */
[----:B---3--:R-:W-:-:S02]  /*1ab0*/  @P0 IMAD.IADD R40, R3, 0x1, -R0 ;  /* 0x0000000103280824 */ /* 0x008fc400078e0a00 */
[----:B------:R-:W-:Y:S02]  /*1ac0*/  VIADD R0, R192, 0x3f ;  /* 0x0000003fc0007836 */ /* 0x000fe40000000000 */
[----:B------:R-:W-:Y:S02]  /*1ad0*/  IMAD.IADD R23, R13, 0x1, R40 ;  /* 0x000000010d177824 */ /* 0x000fe400078e0228 */
[----:B--2---:R-:W-:-:S03]  /*1ae0*/  @P1 IMAD.HI.U32 R3, R0, R11, RZ ;  /* 0x0000000b00031227 */ /* 0x004fc600078e00ff */
[C---:B------:R-:W-:Y:S01]  /*1af0*/  IADD3 R7, R23.reuse, 0x1, -R22 ;  /* 0x0000000117077810 */ /* 0x040fe20007ffe816 */
[----:B------:R-:W-:Y:S01]  /*1b00*/  IMAD.MOV.U32 R6, RZ, RZ, R0 ;  /* 0x000000ffff067224 */ /* 0x000fe200078e0000 */
[----:B----4-:R-:W-:Y:S01]  /*1b10*/  @P1 SHF.R.U32.HI R6, RZ, R12, R3 ;  /* 0x0000000cff061219 */ /* 0x010fe20000011603 */
[----:B------:R-:W-:-:S04]  /*1b20*/  VIADD R0, R23, 0x3f ;  /* 0x0000003f17007836 */ /* 0x000fc80000000000 */
[----:B-1----:R-:W-:Y:S01]  /*1b30*/  IMAD.IADD R9, R7, 0x1, R6 ;  /* 0x0000000107097824 */ /* 0x002fe200078e0206 */
[----:B------:R-:W-:-:S03]  /*1b40*/  SHF.R.S32.HI R3, RZ, 0x1f, R0 ;  /* 0x0000001fff037819 */ /* 0x000fc60000011400 */
[----:B------:R-:W-:Y:S01]  /*1b50*/  IMAD.IADD R4, R9, 0x1, R4 ;  /* 0x0000000109047824 */ /* 0x000fe200078e0204 */
[----:B------:R-:W-:-:S04]  /*1b60*/  LEA.HI R3, R3, R0, RZ, 0x6 ;  /* 0x0000000003037211 */ /* 0x000fc800078f30ff */
[----:B------:R-:W-:Y:S01]  /*1b70*/  SHF.R.S32.HI R43, RZ, 0x6, R3 ;  /* 0x00000006ff2b7819 */ /* 0x000fe20000011403 */
[----:B------:R-:W-:Y:S06]  /*1b80*/  @!P2 BRA `(.L_x_2662) ;  /* 0x000000000048a947 */ /* 0x000fec0003800000 */
        /* <DEDUP_REMOVED lines=11> */
.L_x_2664:
[----:B------:R-:W-:-:S13]  /*1c40*/  ISETP.NE.AND P0, PT, R5, 0x1, PT ;  /* 0x000000010500780c */ /* 0x000fda0003f05270 */
[----:B------:R-:W0:Y:S02]  /*1c50*/  @P0 LDC.64 R6, c[0x0][0x9e8] ;  /* 0x00027a00ff060b82 */ /* 0x000e240000000a00 */
[----:B0-----:R-:W-:-:S05]  /*1c60*/  @P0 IMAD.HI.U32 R6, R0, R6, RZ ;  /* 0x0000000600060227 */ /* 0x001fca00078e00ff */
[----:B------:R-:W-:-:S07]  /*1c70*/  @P0 SHF.R.U32.HI R0, RZ, R7, R6 ;  /* 0x00000007ff000219 */ /* 0x000fce0000011606 */
.L_x_2665:
[----:B------:R-:W-:Y:S05]  /*1c80*/  BSYNC B0 ;  /* 0x0000000000007941 */ /* 0x000fea0003800000 */
.L_x_2663:
[----:B------:R-:W-:-:S05]  /*1c90*/  IMAD R3, R0, R5, R5 ;  /* 0x0000000500037224 */ /* 0x000fca00078e0205 */
[----:B------:R-:W-:-:S07]  /*1ca0*/  VIMNMX R4, R4, R3, PT ;  /* 0x0000000304047248 */ /* 0x000fce0003fe0100 */
.L_x_2662:
[----:B------:R-:W0:Y:S01]  /*1cb0*/  @P1 LDC R7, c[0x0][0x44c] ;  /* 0x00011300ff071b82 */ /* 0x000e220000000800 */
[----:B------:R-:W-:Y:S01]  /*1cc0*/  VIADD R4, R4, 0x3f ;  /* 0x0000003f04047836 */ /* 0x000fe20000000000 */
[----:B------:R-:W-:Y:S01]  /*1cd0*/  ULDC UR4, c[0x0][0x9dc] ;  /* 0x0002770000047ab9 */ /* 0x000fe20000000800 */
[----:B------:R-:W-:-:S03]  /*1ce0*/  IMAD.MOV.U32 R6, RZ, RZ, R192 ;  /* 0x000000ffff067224 */ /* 0x000fc600078e00c0 */
[----:B------:R-:W-:Y:S02]  /*1cf0*/  SHF.R.S32.HI R3, RZ, 0x1f, R4 ;  /* 0x0000001fff037819 */ /* 0x000fe40000011404 */
[----:B------:R-:W1:Y:S02]  /*1d00*/  @P1 LDC R9, c[0x0][0x450] ;  /* 0x00011400ff091b82 */ /* 0x000e640000000800 */
[----:B------:R-:W-:Y:S01]  /*1d10*/  LEA.HI R3, R3, R4, RZ, 0x6 ;  /* 0x0000000403037211 */ /* 0x000fe200078f30ff */
[----:B0-----:R-:W-:-:S05]  /*1d20*/  @P1 IMAD.HI.U32 R0, R192, R7, RZ ;  /* 0x00000007c0001227 */ /* 0x001fca00078e00ff */
[----:B-1----:R-:W-:Y:S02]  /*1d30*/  @P1 SHF.R.U32.HI R6, RZ, R9, R0 ;  /* 0x00000009ff061219 */ /* 0x002fe40000011600 */
[----:B------:R-:W-:Y:S02]  /*1d40*/  SHF.R.S32.HI R0, RZ, 0x6, R3 ;  /* 0x00000006ff007819 */ /* 0x000fe40000011403 */
[----:B------:R-:W-:Y:S02]  /*1d50*/  IADD3 R3, R6, R23, -R22 ;  /* 0x0000001706037210 */ /* 0x000fe40007ffe816 */
[----:B------:R-:W-:-:S03]  /*1d60*/  VIMNMX R8, R43, R0, PT ;  /* 0x000000002b087248 */ /* 0x000fc60003fe0100 */
[----:B------:R-:W-:Y:S01]  /*1d70*/  VIADD R0, R3, -UR4 ;  /* 0x8000000403007c36 */ /* 0x000fe20008000000 */
[----:B------:R-:W-:Y:S06]  /*1d80*/  @!P2 BRA `(.L_x_2666) ;  /* 0x000000000044a947 */ /* 0x000fec0003800000 */
        /* <DEDUP_REMOVED lines=10> */
.L_x_2668:
[----:B------:R-:W-:-:S13]  /*1e30*/  ISETP.NE.AND P0, PT, R5, 0x1, PT ;  /* 0x000000010500780c */ /* 0x000fda0003f05270 */
[----:B------:R-:W0:Y:S02]  /*1e40*/  @P0 LDC.64 R6, c[0x0][0x9e8] ;  /* 0x00027a00ff060b82 */ /* 0x000e240000000a00 */
[----:B0-----:R-:W-:-:S05]  /*1e50*/  @P0 IMAD.HI.U32 R4, R3, R6, RZ ;  /* 0x0000000603040227 */ /* 0x001fca00078e00ff */
[----:B------:R-:W-:-:S07]  /*1e60*/  @P0 SHF.R.U32.HI R3, RZ, R7, R4 ;  /* 0x00000007ff030219 */ /* 0x000fce0000011604 */
.L_x_2669:
[----:B------:R-:W-:Y:S05]  /*1e70*/  BSYNC B0 ;  /* 0x0000000000007941 */ /* 0x000fea0003800000 */
.L_x_2667:
[----:B------:R-:W-:-:S05]  /*1e80*/  IMAD R3, R3, R5, RZ ;  /* 0x0000000503037224 */ /* 0x000fca00078e02ff */
[----:B------:R-:W-:-:S07]  /*1e90*/  VIMNMX R0, R0, R3, !PT ;  /* 0x0000000300007248 */ /* 0x000fce0007fe0100 */
.L_x_2666:
[----:B------:R-:W-:Y:S01]  /*1ea0*/  SHF.R.S32.HI R3, RZ, 0x1f, R0 ;  /* 0x0000001fff037819 */ /* 0x000fe20000011400 */
[----:B------:R-:W-:Y:S01]  /*1eb0*/  BSSY B0, `(.L_x_2670) ;  /* 0x0000028000007945 */ /* 0x000fe20003800000 */
[----:B------:R-:W-:Y:S02]  /*1ec0*/  LOP3.LUT R218, R205, 0xff, RZ, 0xc0, !PT ;  /* 0x000000ffcdda7812 */ /* 0x000fe400078ec0ff */
[----:B------:R-:W-:Y:S02]  /*1ed0*/  LEA.HI R3, R3, R0, RZ, 0x6 ;  /* 0x0000000003037211 */ /* 0x000fe400078f30ff */
[----:B------:R-:W-:Y:S02]  /*1ee0*/  SHF.R.U32.HI R205, RZ, 0x10, R205 ;  /* 0x00000010ffcd7819 */ /* 0x000fe400000116cd */
[----:B------:R-:W-:-:S04]  /*1ef0*/  SHF.R.S32.HI R3, RZ, 0x6, R3 ;  /* 0x00000006ff037819 */ /* 0x000fc80000011403 */
[----:B------:R-:W-:Y:S01]  /*1f00*/  VIMNMX R9, RZ, R3, !PT ;  /* 0x00000003ff097248 */ /* 0x000fe20007fe0100 */
[----:B------:R-:W-:-:S03]  /*1f10*/  IMAD.MOV.U32 R3, RZ, RZ, RZ ;  /* 0x000000ffff037224 */ /* 0x000fc600078e00ff */
[----:B------:R-:W-:-:S13]  /*1f20*/  ISETP.GT.AND P0, PT, R8, R9, PT ;  /* 0x000000090800720c */ /* 0x000fda0003f04270 */
[----:B------:R-:W-:Y:S05]  /*1f30*/  @!P0 BRA `(.L_x_2671) ;  /* 0x00000000007c8947 */ /* 0x000fea0003800000 */
[----:B------:R-:W-:Y:S01]  /*1f40*/  ISETP.NE.AND P0, PT, R205, RZ, PT ;  /* 0x000000ffcd00720c */ /* 0x000fe20003f05270 */
[----:B------:R-:W-:-:S03]  /*1f50*/  ULDC UR4, c[0x0][0x9f0] ;  /* 0x00027c0000047ab9 */ /* 0x000fc60000000800 */
[----:B------:R-:W-:-:S04]  /*1f60*/  SEL R11, R205, UR4, P0 ;  /* 0x00000004cd0b7c07 */ /* 0x000fc80008000000 */
[-C--:B------:R-:W-:Y:S02]  /*1f70*/  IABS R6, R11.reuse ;  /* 0x0000000b00067213 */ /* 0x080fe40000000000 */
        /* <DEDUP_REMOVED lines=27> */
.L_x_2671:
[----:B------:R-:W-:Y:S05]  /*2130*/  BSYNC B0 ;  /* 0x0000000000007941 */ /* 0x000fea0003800000 */
.L_x_2670:
[----:B------:R-:W-:Y:S01]  /*2140*/  IMAD R0, R218, R3, R9 ;  /* 0x00000003da007224 */ /* 0x000fe200078e0209 */
[----:B------:R-:W-:-:S04]  /*2150*/  PLOP3.LUT P3, PT, PT, PT, PT, 0x80, 0x0 ;  /* 0x000000000000781c */ /* 0x000fc80003f6f070 */
[C---:B------:R-:W-:Y:S01]  /*2160*/  VIADDMNMX R3, R0.reuse, R3, R8, PT ;  /* 0x0000000300037246 */ /* 0x040fe20003800108 */
[----:B------:R-:W-:-:S04]  /*2170*/  IMAD R0, R0, 0x40, -R13 ;  /* 0x0000004000007824 */ /* 0x000fc800078e0a0d */
[----:B------:R-:W-:Y:S01]  /*2180*/  IMAD R3, R3, 0x40, -R13 ;  /* 0x0000004003037824 */ /* 0x000fe200078e0a0d */
        /* <DEDUP_REMOVED lines=31> */
.L_x_2674:
[----:B------:R-:W-:Y:S05]  /*2380*/  BSYNC B6 ;  /* 0x0000000000067941 */ /* 0x000fea0003800000 */
.L_x_2673:
        /* <DEDUP_REMOVED lines=20> */
.L_x_2676:
[----:B------:R-:W-:Y:S05]  /*24d0*/  BSYNC B6 ;  /* 0x0000000000067941 */ /* 0x000fea0003800000 */
.L_x_2675:
[----:B------:R-:W-:Y:S01]  /*24e0*/  ULDC.64 UR4, c[0x0][0x9f8] ;  /* 0x00027e0000047ab9 */ /* 0x000fe20000000a00 */
[----:B------:R-:W0:Y:S01]  /*24f0*/  LDC.64 R60, c[0x0][0x300] ;  /* 0x0000c000ff3c7b82 */ /* 0x000e220000000a00 */
[----:B------:R-:W-:Y:S01]  /*2500*/  ISETP.NE.U32.AND P0, PT, RZ, UR4, PT ;  /* 0x00000004ff007c0c */ /* 0x000fe2000bf05070 */
[----:B------:R-:W-:Y:S01]  /*2510*/  IMAD.IADD R39, R24, 0x1, R25 ;  /* 0x0000000118277824 */ /* 0x000fe200078e0219 */
[----:B------:R-:W-:Y:S02]  /*2520*/  ULDC.64 UR6, c[0x0][0xa08] ;  /* 0x0002820000067ab9 */ /* 0x000fe40000000a00 */
[----:B------:R-:W-:Y:S01]  /*2530*/  ISETP.NE.AND.EX P0, PT, RZ, UR5, PT, P0 ;  /* 0x00000005ff007c0c */ /* 0x000fe2000bf05300 */
[----:B------:R-:W-:Y:S02]  /*2540*/  ULDC.64 UR4, c[0x0][0x308] ;  /* 0x0000c20000047ab9 */ /* 0x000fe40000000a00 */
[----:B------:R-:W1:Y:S01]  /*2550*/  LDC.64 R58, c[0x0][0x3f8] ;  /* 0x0000fe00ff3a7b82 */ /* 0x000e620000000a00 */
[----:B------:R-:W-:-:S07]  /*2560*/  SHF.R.S32.HI R17, RZ, 0x1f, R16 ;  /* 0x0000001fff117819 */ /* 0x000fce0000011410 */
[----:B------:R-:W2:Y:S08]  /*2570*/  LDC R51, c[0x0][0x3f4] ;  /* 0x0000fd00ff337b82 */ /* 0x000eb00000000800 */
[----:B------:R-:W3:Y:S02]  /*2580*/  @P0 LDC.64 R4, c[0x0][0x9f8] ;  /* 0x00027e00ff040b82 */ /* 0x000ee40000000a00 */
[----:B---3--:R-:W-:-:S05]  /*2590*/  @P0 IMAD.WIDE R4, R79, 0x4, R4 ;  /* 0x000000044f040825 */ /* 0x008fca00078e0204 */
        /* <DEDUP_REMOVED lines=9> */
[----:B------:R-:W-:Y:S01]  /*2630*/  SHF.R.S32.HI R189, RZ, 0x1f, R188 ;  /* 0x0000001fffbd7819 */ /* 0x000fe200000114bc */
[----:B------:R-:W-:Y:S01]  /*2640*/  IMAD R3, R39, R61, R0 ;  /* 0x0000003d27037224 */ /* 0x000fe200078e0200 */
[----:B---3--:R-:W3:Y:S01]  /*2650*/  LDC.64 R4, c[0x0][0x408] ;  /* 0x00010200ff047b82 */ /* 0x008ee20000000a00 */
[----:B------:R-:W-:Y:S01]  /*2660*/  IMAD R8, R72, R60, RZ ;  /* 0x0000003c48087224 */ /* 0x000fe200078e02ff */
[----:B--2---:R-:W-:Y:S01]  /*2670*/  ISETP.GE.AND P1, PT, R16, R51, PT ;  /* 0x000000331000720c */ /* 0x004fe20003f26270 */
[----:B------:R-:W-:Y:S01]  /*2680*/  IMAD.IADD R7, R7, 0x1, R3 ;  /* 0x0000000107077824 */ /* 0x000fe200078e0203 */
[----:B------:R-:W-:Y:S01]  /*2690*/  LOP3.LUT R57, R57, 0x1c0, RZ, 0xc0, !PT ;  /* 0x000001c039397812 */ /* 0x000fe200078ec0ff */
[----:B-1----:R-:W-:Y:S01]  /*26a0*/  IMAD R3, R72, R58, RZ ;  /* 0x0000003a48037224 */ /* 0x002fe200078e02ff */
[----:B------:R-:W-:Y:S01]  /*26b0*/  IADD3 R38, P2, R184, R39, RZ ;  /* 0x00000027b8267210 */ /* 0x000fe20007f5e0ff */
[----:B------:R-:W-:Y:S01]  /*26c0*/  IMAD.WIDE.U32 R20, R204, UR4, R6 ;  /* 0x00000004cc147c25 */ /* 0x000fe2000f8e0006 */
[----:B------:R-:W-:-:S02]  /*26d0*/  SHF.R.U32.HI R53, RZ, 0x3, R57 ;  /* 0x00000003ff357819 */ /* 0x000fc40000011639 */
[----:B------:R-:W-:Y:S01]  /*26e0*/  P2R R73, PR, RZ, 0x2 ;  /* 0x00000002ff497803 */ /* 0x000fe20000000000 */
[----:B------:R-:W-:Y:S01]  /*26f0*/  IMAD R21, R204, UR5, R21 ;  /* 0x00000005cc157c24 */ /* 0x000fe2000f8e0215 */
[----:B------:R-:W-:Y:S01]  /*2700*/  ULDC.64 UR4, c[0x0][0x330] ;  /* 0x0000cc0000047ab9 */ /* 0x000fe20000000a00 */
[----:B------:R-:W-:Y:S01]  /*2710*/  IMAD R8, R184, R61, R8 ;  /* 0x0000003db8087224 */ /* 0x000fe200078e0208 */
[----:B------:R-:W-:Y:S01]  /*2720*/  SHF.L.U64.HI R61, R60, 0x6, R61 ;  /* 0x000000063c3d7819 */ /* 0x000fe2000001023d */
[----:B------:R-:W-:-:S04]  /*2730*/  IMAD.WIDE.U32 R28, R204, UR4, R16 ;  /* 0x00000004cc1c7c25 */ /* 0x000fc8000f8e0010 */
[----:B------:R-:W-:Y:S01]  /*2740*/  IMAD R29, R204, UR5, R29 ;  /* 0x00000005cc1d7c24 */ /* 0x000fe2000f8e021d */
[----:B------:R-:W-:Y:S01]  /*2750*/  ULDC.64 UR4, c[0x0][0x310] ;  /* 0x0000c40000047ab9 */ /* 0x000fe20000000a00 */
[C---:B------:R-:W-:Y:S01]  /*2760*/  IMAD R11, R184.reuse, R59, R3 ;  /* 0x0000003bb80b7224 */ /* 0x040fe200078e0203 */
[----:B------:R-:W-:Y:S01]  /*2770*/  SEL R3, R51, RZ, P1 ;  /* 0x000000ff33037207 */ /* 0x000fe20000800000 */
[----:B------:R-:W-:Y:S01]  /*2780*/  IMAD.WIDE.U32 R30, R184, R58, R188 ;  /* 0x0000003ab81e7225 */ /* 0x000fe200078e00bc */
[----:B---3--:R-:W-:Y:S02]  /*2790*/  SHF.L.U64.HI R56, R4, 0x6, R5 ;  /* 0x0000000604387819 */ /* 0x008fe40000010205 */
[----:B0-----:R-:W-:Y:S01]  /*27a0*/  LEA.HI R52, R52, 0x8, RZ, 0x19 ;  /* 0x0000000834347811 */ /* 0x001fe200078fc8ff */
[----:B------:R-:W-:-:S04]  /*27b0*/  IMAD.WIDE.U32 R34, R184, R4, R188 ;  /* 0x00000004b8227225 */ /* 0x000fc800078e00bc */
[----:B------:R-:W-:-:S04]  /*27c0*/  IMAD.WIDE.U32 R36, R184, R4, R16 ;  /* 0x00000004b8247225 */ /* 0x000fc800078e0010 */
[----:B------:R-:W-:Y:S02]  /*27d0*/  IMAD.IADD R3, R16, 0x1, R3 ;  /* 0x0000000110037824 */ /* 0x000fe400078e0203 */
[----:B------:R-:W-:-:S03]  /*27e0*/  IMAD.WIDE.U32 R32, R184, R58, R16 ;  /* 0x0000003ab8207225 */ /* 0x000fc600078e0010 */
[----:B------:R-:W-:Y:S01]  /*27f0*/  SHF.R.S32.HI R62, RZ, 0x1f, R3 ;  /* 0x0000001fff3e7819 */ /* 0x000fe20000011403 */
[----:B------:R-:W-:Y:S02]  /*2800*/  IMAD.IADD R31, R31, 0x1, R11 ;  /* 0x000000011f1f7824 */ /* 0x000fe400078e020b */
[----:B------:R-:W-:Y:S01]  /*2810*/  IMAD.IADD R33, R11, 0x1, R33 ;  /* 0x000000010b217824 */ /* 0x000fe200078e0221 */
[----:B------:R-:W-:Y:S01]  /*2820*/  LEA.HI R62, R62, R3, RZ, 0x3 ;  /* 0x000000033e3e7211 */ /* 0x000fe200078f18ff */
[----:B-----5:R-:W-:-:S03]  /*2830*/  IMAD.WIDE.U32 R30, R76, R58, R30 ;  /* 0x0000003a4c1e7225 */ /* 0x020fc600078e001e */
[----:B------:R-:W-:Y:S01]  /*2840*/  LOP3.LUT R47, R62, 0xfffffff8, RZ, 0xc0, !PT ;  /* 0xfffffff83e2f7812 */ /* 0x000fe200078ec0ff */
[----:B------:R-:W-:-:S03]  /*2850*/  IMAD.WIDE.U32 R32, R76, R58, R32 ;  /* 0x0000003a4c207225 */ /* 0x000fc600078e0020 */
[----:B------:R-:W-:Y:S01]  /*2860*/  SHF.R.S32.HI R44, RZ, 0x1f, R47 ;  /* 0x0000001fff2c7819 */ /* 0x000fe2000001142f */
[----:B------:R-:W-:Y:S02]  /*2870*/  VIADD R54, R16, 0x20 ;  /* 0x0000002010367836 */ /* 0x000fe40000000000 */
[----:B------:R-:W-:Y:S02]  /*2880*/  IMAD.SHL.U32 R55, R4, 0x40, RZ ;  /* 0x0000004004377824 */ /* 0x000fe400078e00ff */
[----:B------:R-:W-:Y:S02]  /*2890*/  IMAD.SHL.U32 R51, R51, 0x2, RZ ;  /* 0x0000000233337824 */ /* 0x000fe400078e00ff */
[----:B------:R-:W-:Y:S01]  /*28a0*/  IMAD.X R39, R9, 0x1, R72, P2 ;  /* 0x0000000109277824 */ /* 0x000fe200010e0648 */
[----:B----4-:R-:W-:Y:S02]  /*28b0*/  SHF.R.S32.HI R0, RZ, 0x1f, R79 ;  /* 0x0000001fff007819 */ /* 0x010fe4000001144f */
[----:B------:R-:W-:-:S02]  /*28c0*/  SEL R79, R79, RZ, !P0 ;  /* 0x000000ff4f4f7207 */ /* 0x000fc40004000000 */
[----:B------:R-:W-:-:S03]  /*28d0*/  SEL R0, R0, RZ, !P0 ;  /* 0x000000ff00007207 */ /* 0x000fc60004000000 */
[----:B------:R-:W-:-:S04]  /*28e0*/  IMAD.WIDE.U32 R20, R79, UR4, R20 ;  /* 0x000000044f147c25 */ /* 0x000fc8000f8e0014 */
[----:B------:R-:W-:-:S04]  /*28f0*/  IMAD R6, R0, UR4, RZ ;  /* 0x0000000400067c24 */ /* 0x000fc8000f8e02ff */
[----:B------:R-:W-:Y:S01]  /*2900*/  IMAD R65, R79, UR5, R6 ;  /* 0x000000054f417c24 */ /* 0x000fe2000f8e0206 */
[----:B------:R-:W-:Y:S01]  /*2910*/  ULDC.64 UR4, c[0x0][0x338] ;  /* 0x0000ce0000047ab9 */ /* 0x000fe20000000a00 */
[----:B------:R-:W-:-:S04]  /*2920*/  IMAD.WIDE.U32 R6, R184, R60, R16 ;  /* 0x0000003cb8067225 */ /* 0x000fc800078e0010 */
[----:B------:R-:W-:Y:S01]  /*2930*/  IMAD R0, R0, UR4, RZ ;  /* 0x0000000400007c24 */ /* 0x000fe2000f8e02ff */
[----:B------:R-:W-:Y:S01]  /*2940*/  IADD3 R64, P0, R20, R6, RZ ;  /* 0x0000000614407210 */ /* 0x000fe20007f1e0ff */
[----:B------:R-:W-:Y:S02]  /*2950*/  IMAD.IADD R65, R21, 0x1, R65 ;  /* 0x0000000115417824 */ /* 0x000fe400078e0241 */
[----:B------:R-:W-:Y:S01]  /*2960*/  IMAD.WIDE.U32 R28, R79, UR4, R28 ;  /* 0x000000044f1c7c25 */ /* 0x000fe2000f8e001c */
[----:B------:R-:W-:Y:S02]  /*2970*/  ULDC UR4, c[0x0][0x2f4] ;  /* 0x0000bd0000047ab9 */ /* 0x000fe40000000800 */
[----:B------:R-:W-:Y:S01]  /*2980*/  IADD3.X R63, R65, R7, R8, P0, !PT ;  /* 0x00000007413f7210 */ /* 0x000fe200007fe408 */
[----:B------:R-:W-:Y:S01]  /*2990*/  IMAD R79, R79, UR5, R0 ;  /* 0x000000054f4f7c24 */ /* 0x000fe2000f8e0200 */
[----:B------:R-:W-:Y:S01]  /*29a0*/  ISETP.GE.AND P0, PT, R16, UR4, PT ;  /* 0x0000000410007c0c */ /* 0x000fe2000bf06270 */
[----:B------:R-:W-:Y:S01]  /*29b0*/  IMAD R0, R72, R4, RZ ;  /* 0x0000000448007224 */ /* 0x000fe200078e02ff */
[----:B------:R-:W-:Y:S01]  /*29c0*/  ISETP.GE.AND P1, PT, R54, UR4, PT ;  /* 0x0000000436007c0c */ /* 0x000fe2000bf26270 */
[----:B------:R-:W-:-:S02]  /*29d0*/  IMAD.SHL.U32 R60, R60, 0x40, RZ ;  /* 0x000000403c3c7824 */ /* 0x000fc400078e00ff */
[----:B------:R-:W-:-:S04]  /*29e0*/  IMAD R7, R184, R5, R0 ;  /* 0x00000005b8077224 */ /* 0x000fc800078e0200 */
[----:B------:R-:W-:Y:S02]  /*29f0*/  IMAD.IADD R35, R35, 0x1, R7 ;  /* 0x0000000123237824 */ /* 0x000fe400078e0207 */
[----:B------:R-:W-:Y:S01]  /*2a00*/  IMAD.IADD R37, R7, 0x1, R37 ;  /* 0x0000000107257824 */ /* 0x000fe200078e0225 */
[----:B------:R-:W-:Y:S01]  /*2a10*/  SHF.R.S32.HI R7, RZ, 0x1f, R76 ;  /* 0x0000001fff077819 */ /* 0x000fe2000001144c */
[----:B------:R-:W-:-:S04]  /*2a20*/  IMAD.WIDE.U32 R34, R76, R4, R34 ;  /* 0x000000044c227225 */ /* 0x000fc800078e0022 */
[C---:B------:R-:W-:Y:S02]  /*2a30*/  IMAD R0, R7.reuse, R58, RZ ;  /* 0x0000003a07007224 */ /* 0x040fe400078e02ff */
[-C--:B------:R-:W-:Y:S02]  /*2a40*/  IMAD R7, R7, R4.reuse, RZ ;  /* 0x0000000407077224 */ /* 0x080fe400078e02ff */
[C---:B------:R-:W-:Y:S01]  /*2a50*/  IMAD R3, R76.reuse, R59, R0 ;  /* 0x0000003b4c037224 */ /* 0x040fe200078e0200 */
[----:B------:R-:W-:Y:S01]  /*2a60*/  LOP3.LUT R0, R57, 0x18, R16, 0xf8, !PT ;  /* 0x0000001839007812 */ /* 0x000fe200078ef810 */
[----:B------:R-:W-:Y:S01]  /*2a70*/  IMAD R7, R76, R5, R7 ;  /* 0x000000054c077224 */ /* 0x000fe200078e0207 */
[----:B------:R-:W-:Y:S01]  /*2a80*/  SHF.L.U64.HI R59, R58, 0x6, R59 ;  /* 0x000000063a3b7819 */ /* 0x000fe2000001023b */
[----:B------:R-:W-:Y:S01]  /*2a90*/  IMAD.WIDE.U32 R36, R76, R4, R36 ;  /* 0x000000044c247225 */ /* 0x000fe200078e0024 */
[----:B------:R-:W-:-:S03]  /*2aa0*/  LOP3.LUT R0, R0, R53, RZ, 0x3c, !PT ;  /* 0x0000003500007212 */ /* 0x000fc600078e3cff */
[----:B------:R-:W-:Y:S02]  /*2ab0*/  IMAD.IADD R49, R31, 0x1, R3 ;  /* 0x000000011f317824 */ /* 0x000fe400078e0203 */
[----:B------:R-:W-:Y:S01]  /*2ac0*/  IMAD R50, R203, 0x200, R0 ;  /* 0x00000200cb327824 */ /* 0x000fe200078e0200 */
[----:B------:R-:W-:Y:S01]  /*2ad0*/  LOP3.LUT R0, R57, 0x38, R62, 0xf8, !PT ;  /* 0x0000003839007812 */ /* 0x000fe200078ef83e */
[----:B------:R-:W-:Y:S02]  /*2ae0*/  IMAD.IADD R48, R3, 0x1, R33 ;  /* 0x0000000103307824 */ /* 0x000fe400078e0221 */
[----:B------:R-:W-:Y:S01]  /*2af0*/  IMAD.SHL.U32 R58, R58, 0x40, RZ ;  /* 0x000000403a3a7824 */ /* 0x000fe200078e00ff */
[----:B------:R-:W-:Y:S01]  /*2b00*/  LOP3.LUT R0, R0, R53, RZ, 0x3c, !PT ;  /* 0x0000003500007212 */ /* 0x000fe200078e3cff */
[----:B------:R-:W-:Y:S02]  /*2b10*/  IMAD.IADD R46, R35, 0x1, R7 ;  /* 0x00000001232e7824 */ /* 0x000fe400078e0207 */
[----:B------:R-:W-:-:S02]  /*2b20*/  IMAD.IADD R45, R7, 0x1, R37 ;  /* 0x00000001072d7824 */ /* 0x000fc400078e0225 */
[----:B------:R-:W-:Y:S02]  /*2b30*/  IMAD R3, R203, 0x200, R0 ;  /* 0x00000200cb037824 */ /* 0x000fe400078e0200 */
[----:B------:R-:W-:-:S07]  /*2b40*/  IMAD.IADD R0, R29, 0x1, R79 ;  /* 0x000000011d007824 */ /* 0x000fce00078e024f */
.L_x_2706:
        /* <DEDUP_REMOVED lines=10> */
[----:B--2---:R-:W-:Y:S02]  /*2bf0*/  IMAD.SHL.U32 R27, R185, 0x1000, RZ ;  /* 0x00001000b91b7824 */ /* 0x004fe400078e00ff */
        /* <DEDUP_REMOVED lines=26> */
[----:B------:R-:W-:Y:S01]  /*2da0*/  ULDC.64 UR4, c[0x0][0x3e8] ;  /* 0x0000fa0000047ab9 */ /* 0x000fe20000000a00 */
[----:B------:R-:W-:Y:S01]  /*2db0*/  IMAD.MOV.U32 R6, RZ, RZ, R34 ;  /* 0x000000ffff067224 */ /* 0x000fe200078e0022 */
[----:B------:R-:W-:Y:S01]  /*2dc0*/  ULDC.64 UR6, c[0x0][0x400] ;  /* 0x0001000000067ab9 */ /* 0x000fe20000000a00 */
[----:B------:R-:W-:Y:S02]  /*2dd0*/  IMAD.MOV.U32 R7, RZ, RZ, R46 ;  /* 0x000000ffff077224 */ /* 0x000fe400078e002e */
[-C--:B------:R-:W-:Y:S02]  /*2de0*/  IMAD R5, R68, R55.reuse, R8 ;  /* 0x0000003744057224 */ /* 0x080fe400078e0208 */
[----:B------:R-:W-:Y:S01]  /*2df0*/  IMAD.WIDE.U32 R8, R41, R55, R6 ;  /* 0x0000003729087225 */ /* 0x000fe200078e0006 */
[----:B------:R-:W-:-:S03]  /*2e00*/  IADD3 R7, P3, R30, R4, RZ ;  /* 0x000000041e077210 */ /* 0x000fc60007f7e0ff */
[----:B------:R-:W-:Y:S01]  /*2e10*/  IMAD.IADD R5, R9, 0x1, R5 ;  /* 0x0000000109057824 */ /* 0x000fe200078e0205 */
[----:B------:R-:W-:Y:S01]  /*2e20*/  LEA R4, P5, R8, UR6, 0x1 ;  /* 0x0000000608047c11 */ /* 0x000fe2000f8a08ff */
[----:B------:R-:W-:Y:S01]  /*2e30*/  IMAD.X R10, R70, 0x1, R49, P3 ;  /* 0x00000001460a7824 */ /* 0x000fe200018e0631 */
[C---:B------:R-:W-:Y:S02]  /*2e40*/  LEA R6, P3, R7.reuse, UR4, 0x1 ;  /* 0x0000000407067c11 */ /* 0x040fe4000f8608ff */
[----:B------:R-:W-:Y:S02]  /*2e50*/  LEA.HI.X R5, R8, UR7, R5, 0x1, P5 ;  /* 0x0000000708057c11 */ /* 0x000fe4000a8f0c05 */
[----:B------:R-:W-:Y:S02]  /*2e60*/  CS2R R8, SRZ ;  /* 0x0000000000087805 */ /* 0x000fe4000001ff00 */
[----:B------:R-:W-:Y:S02]  /*2e70*/  LEA.HI.X R7, R7, UR5, R10, 0x1, P3 ;  /* 0x0000000507077c11 */ /* 0x000fe400098f0c0a */
[----:B------:R-:W-:-:S02]  /*2e80*/  CS2R R10, SRZ ;  /* 0x00000000000a7805 */ /* 0x000fc4000001ff00 */
[-C--:B------:R-:W-:Y:S02]  /*2e90*/  ISETP.GE.AND P5, PT, R188, R69.reuse, PT ;  /* 0x00000045bc00720c */ /* 0x080fe40003fa6270 */
[----:B------:R-:W-:-:S11]  /*2ea0*/  ISETP.GE.AND P3, PT, R200, R69, PT ;  /* 0x00000045c800720c */ /* 0x000fd60003f66270 */
[----:B------:R0:W5:Y:S04]  /*2eb0*/  @!P5 LDG.E.64 R14, desc[UR42][R6.64] ;  /* 0x0000002a060ed981 */ /* 0x000168000c1e1b00 */
[----:B------:R0:W5:Y:S04]  /*2ec0*/  @!P3 LDG.E.64 R8, desc[UR42][R6.64+0x20] ;  /* 0x0000202a0608b981 */ /* 0x000168000c1e1b00 */
[----:B------:R0:W5:Y:S04]  /*2ed0*/  @!P5 LDG.E.64 R24, desc[UR42][R4.64] ;  /* 0x0000002a0418d981 */ /* 0x000168000c1e1b00 */
[----:B------:R0:W5:Y:S02]  /*2ee0*/  @!P3 LDG.E.64 R10, desc[UR42][R4.64+0x20] ;  /* 0x0000202a040ab981 */ /* 0x000164000c1e1b00 */
.L_x_2681:
[----:B------:R-:W-:Y:S05]  /*2ef0*/  BSYNC B1 ;  /* 0x0000000000017941 */ /* 0x000fea0003800000 */
.L_x_2680:
[----:B------:R-:W-:Y:S01]  /*2f00*/  UISETP.NE.AND UP0, UPT, UR37, 0x3, UPT ;  /* 0x000000032500788c */ /* 0x000fe2000bf05270 */
[----:B0----5:R-:W-:Y:S02]  /*2f10*/  IMAD.MOV.U32 R4, RZ, RZ, R8 ;  /* 0x000000ffff047224 */ /* 0x021fe400078e0008 */
[----:B------:R-:W-:Y:S02]  /*2f20*/  IMAD.MOV.U32 R5, RZ, RZ, R9 ;  /* 0x000000ffff057224 */ /* 0x000fe400078e0009 */
[----:B------:R-:W-:Y:S01]  /*2f30*/  IMAD.MOV.U32 R6, RZ, RZ, R14 ;  /* 0x000000ffff067224 */ /* 0x000fe200078e000e */
[----:B------:R-:W-:Y:S01]  /*2f40*/  PLOP3.LUT P3, PT, PT, PT, UP0, 0x80, 0x0 ;  /* 0x000000000000781c */ /* 0x000fe20003f6f008 */
[----:B------:R-:W-:Y:S01]  /*2f50*/  IMAD.MOV.U32 R7, RZ, RZ, R25 ;  /* 0x000000ffff077224 */ /* 0x000fe200078e0019 */
[----:B------:R-:W-:Y:S01]  /*2f60*/  PRMT R82, R82, 0x5410, R4 ;  /* 0x0000541052527816 */ /* 0x000fe20000000004 */
[----:B------:R-:W-:Y:S01]  /*2f70*/  IMAD.MOV.U32 R4, RZ, RZ, R15 ;  /* 0x000000ffff047224 */ /* 0x000fe200078e000f */
[----:B------:R-:W-:Y:S01]  /*2f80*/  PRMT R83, R83, 0x5410, R5 ;  /* 0x0000541053537816 */ /* 0x000fe20000000005 */
[----:B------:R-:W-:Y:S01]  /*2f90*/  IMAD.MOV.U32 R5, RZ, RZ, R11 ;  /* 0x000000ffff057224 */ /* 0x000fe200078e000b */
[----:B------:R-:W-:-:S02]  /*2fa0*/  PRMT R71, R71, 0x5410, R7 ;  /* 0x0000541047477816 */ /* 0x000fc40000000007 */
[----:B------:R-:W-:Y:S01]  /*2fb0*/  PRMT R66, R4, 0x5410, R6 ;  /* 0x0000541004427816 */ /* 0x000fe20000000006 */
[----:B------:R-:W-:Y:S01]  /*2fc0*/  IMAD.MOV.U32 R4, RZ, RZ, R10 ;  /* 0x000000ffff047224 */ /* 0x000fe200078e000a */
[----:B------:R-:W-:Y:S01]  /*2fd0*/  PRMT R85, R85, 0x5410, R5 ;  /* 0x0000541055557816 */ /* 0x000fe20000000005 */
[----:B------:R-:W-:-:S03]  /*2fe0*/  IMAD.MOV.U32 R6, RZ, RZ, R24 ;  /* 0x000000ffff067224 */ /* 0x000fc600078e0018 */
[----:B------:R-:W-:Y:S02]  /*2ff0*/  PRMT R84, R84, 0x5410, R4 ;  /* 0x0000541054547816 */ /* 0x000fe40000000004 */
[----:B------:R-:W-:Y:S01]  /*3000*/  PRMT R68, R68, 0x5410, R6 ;  /* 0x0000541044447816 */ /* 0x000fe20000000006 */
[----:B------:R-:W-:Y:S06]  /*3010*/  @!P3 BRA `(.L_x_2682) ;  /* 0x000000000004b947 */ /* 0x000fec0003800000 */
[----:B------:R-:W-:Y:S01]  /*3020*/  BPT.TRAP 0x1 ;  /* 0x000000040000795c */ /* 0x000fe20000300000 */
.L_x_2682:
[----:B------:R-:W-:Y:S01]  /*3030*/  IMAD R74, R185, 0x8, R2 ;  /* 0x00000008b94a7824 */ /* 0x000fe200078e0202 */
[----:B------:R-:W-:Y:S01]  /*3040*/  SHF.L.U32 R77, R187, 0x1f, RZ ;  /* 0x0000001fbb4d7819 */ /* 0x000fe200000006ff */
[----:B------:R-:W-:Y:S03]  /*3050*/  BSSY B1, `(.L_x_2683) ;  /* 0x0000003000017945 */ /* 0x000fe60003800000 */
[----:B------:R-:W0:Y:S02]  /*3060*/  SYNCS.PHASECHK.TRANS64.TRYWAIT P5, [R74+URZ+0x28c90], R77 ;  /* 0x028c904d4a0075a7 */ /* 0x000e2400080a017f */
[----:B0-----:R-:W-:Y:S05]  /*3070*/  @!P5 BRA `(.L_x_2684) ;  /* 0x0000020c002cd947 */ /* 0x001fea0003800000 */
.L_x_3081:
[----:B------:R-:W-:Y:S05]  /*3080*/  BSYNC B1 ;  /* 0x0000000000017941 */ /* 0x000fea0003800000 */
.L_x_2683:
[----:B------:R-:W-:Y:S05]  /*3090*/  @P4 BRA `(.L_x_2685) ;  /* 0x0000001400004947 */ /* 0x000fea0003800000 */
[----:B------:R-:W-:Y:S04]  /*30a0*/  BSSY B1, `(.L_x_2686) ;  /* 0x0000036000017945 */ /* 0x000fe80003800000 */
[----:B------:R-:W-:Y:S05]  /*30b0*/  @P0 BRA `(.L_x_2687) ;  /* 0x0000000000d00947 */ /* 0x000fea0003800000 */
[----:B------:R1:W2:Y:S01]  /*30c0*/  LDS.128 R4, [R26+0x22400] ;  /* 0x022400001a047984 */ /* 0x0002a20000000c00 */
[----:B------:R-:W-:Y:S01]  /*30d0*/  ISETP.GE.AND P4, PT, R188, R69, PT ;  /* 0x00000045bc00720c */ /* 0x000fe20003f86270 */
[----:B------:R-:W-:-:S12]  /*30e0*/  BSSY B2, `(.L_x_2688) ;  /* 0x0000030000027945 */ /* 0x000fd80003800000 */
[----:B-1----:R-:W-:Y:S05]  /*30f0*/  @P4 BRA `(.L_x_2689) ;  /* 0x0000000000b84947 */ /* 0x002fea0003800000 */
[--C-:B------:R-:W-:Y:S01]  /*3100*/  SHF.R.U64 R26, R14, 0x10, R15.reuse ;  /* 0x000000100e1a7819 */ /* 0x100fe2000000120f */
[----:B--2---:R-:W-:Y:S01]  /*3110*/  IMAD.U32 R14, R6, 0x10000, RZ ;  /* 0x00010000060e7824 */ /* 0x004fe200078e00ff */
[----:B------:R-:W-:Y:S02]  /*3120*/  SHF.R.U32.HI R67, RZ, 0x10, R15 ;  /* 0x00000010ff437819 */ /* 0x000fe4000001160f */
[--C-:B------:R-:W-:Y:S02]  /*3130*/  SHF.R.U32.HI R78, RZ, 0x10, R25.reuse ;  /* 0x00000010ff4e7819 */ /* 0x100fe40000011619 */
[----:B------:R-:W-:Y:S01]  /*3140*/  SHF.R.U64 R70, R24, 0x10, R25 ;  /* 0x0000001018467819 */ /* 0x000fe20000001219 */
[C---:B------:R-:W-:Y:S01]  /*3150*/  IMAD.U32 R24, R7.reuse, 0x10000, RZ ;  /* 0x0001000007187824 */ /* 0x040fe200078e00ff */
[----:B------:R-:W-:Y:S02]  /*3160*/  PRMT R26, R66, 0x5432, R26 ;  /* 0x00005432421a7816 */ /* 0x000fe4000000001a */
[----:B------:R-:W-:-:S02]  /*3170*/  LOP3.LUT R25, R7, 0xffff0000, RZ, 0xc0, !PT ;  /* 0xffff000007197812 */ /* 0x000fc400078ec0ff */
[----:B------:R-:W-:Y:S02]  /*3180*/  PRMT R67, R66, 0x5410, R67 ;  /* 0x0000541042437816 */ /* 0x000fe40000000043 */
[----:B------:R-:W-:Y:S02]  /*3190*/  PRMT R78, R71, 0x5432, R78 ;  /* 0x00005432474e7816 */ /* 0x000fe4000000004e */
[----:B------:R-:W-:Y:S01]  /*31a0*/  PRMT R70, R68, 0x5432, R70 ;  /* 0x0000543244467816 */ /* 0x000fe20000000046 */
[----:B------:R-:W-:Y:S01]  /*31b0*/  IMAD.U32 R68, R67, 0x10000, RZ ;  /* 0x0001000043447824 */ /* 0x000fe200078e00ff */
[C---:B------:R-:W-:Y:S01]  /*31c0*/  LOP3.LUT R7, R5.reuse, 0xffff0000, RZ, 0xc0, !PT ;  /* 0xffff000005077812 */ /* 0x040fe200078ec0ff */
[----:B------:R-:W-:Y:S01]  /*31d0*/  IMAD.U32 R79, R78, 0x10000, RZ ;  /* 0x000100004e4f7824 */ /* 0x000fe200078e00ff */
[C---:B------:R-:W-:Y:S01]  /*31e0*/  LOP3.LUT R66, R26.reuse, 0xffff0000, RZ, 0xc0, !PT ;  /* 0xffff00001a427812 */ /* 0x040fe200078ec0ff */
[----:B------:R-:W-:Y:S01]  /*31f0*/  IMAD.U32 R26, R26, 0x10000, RZ ;  /* 0x000100001a1a7824 */ /* 0x000fe200078e00ff */
[----:B------:R-:W-:Y:S01]  /*3200*/  LOP3.LUT R15, R6, 0xffff0000, RZ, 0xc0, !PT ;  /* 0xffff0000060f7812 */ /* 0x000fe200078ec0ff */
[----:B------:R-:W-:Y:S01]  /*3210*/  IMAD.U32 R6, R5, 0x10000, RZ ;  /* 0x0001000005067824 */ /* 0x000fe200078e00ff */
[----:B------:R-:W-:Y:S01]  /*3220*/  LOP3.LUT R71, R70, 0xffff0000, RZ, 0xc0, !PT ;  /* 0xffff000046477812 */ /* 0x000fe200078ec0ff */
[----:B------:R-:W-:Y:S01]  /*3230*/  FMUL.FTZ R80, R7, R66 ;  /* 0x0000004207507220 */ /* 0x000fe20000410000 */
[----:B------:R-:W-:Y:S01]  /*3240*/  LOP3.LUT R78, R78, 0xffff0000, RZ, 0xc0, !PT ;  /* 0xffff00004e4e7812 */ /* 0x000fe200078ec0ff */
[----:B------:R-:W-:Y:S01]  /*3250*/  IMAD.U32 R5, R4, 0x10000, RZ ;  /* 0x0001000004057824 */ /* 0x000fe200078e00ff */
[----:B------:R-:W-:Y:S01]  /*3260*/  LOP3.LUT R67, R67, 0xffff0000, RZ, 0xc0, !PT ;  /* 0xffff000043437812 */ /* 0x000fe200078ec0ff */
[-C--:B------:R-:W-:Y:S01]  /*3270*/  FMUL.FTZ R81, R7, R71.reuse ;  /* 0x0000004707517220 */ /* 0x080fe20000410000 */
[----:B------:R-:W-:Y:S01]  /*3280*/  FFMA.FTZ R80, R6, R71, R80 ;  /* 0x0000004706507223 */ /* 0x000fe20000010050 */
[----:B------:R-:W-:Y:S01]  /*3290*/  LOP3.LUT R4, R4, 0xffff0000, RZ, 0xc0, !PT ;  /* 0xffff000004047812 */ /* 0x000fe200078ec0ff */
[----:B------:R-:W-:Y:S01]  /*32a0*/  FMUL.FTZ R7, R15, R79 ;  /* 0x0000004f0f077220 */ /* 0x000fe20000410000 */
[----:B------:R-:W-:Y:S01]  /*32b0*/  FMUL.FTZ R71, R25, R78 ;  /* 0x0000004e19477220 */ /* 0x000fe20000410000 */
[----:B------:R-:W-:Y:S01]  /*32c0*/  FMUL.FTZ R15, R15, R68 ;  /* 0x000000440f0f7220 */ /* 0x000fe20000410000 */
[----:B------:R-:W-:-:S02]  /*32d0*/  IMAD.U32 R70, R70, 0x10000, RZ ;  /* 0x0001000046467824 */ /* 0x000fc400078e00ff */
[-C--:B------:R-:W-:Y:S01]  /*32e0*/  FMUL.FTZ R25, R25, R67.reuse ;  /* 0x0000004319197220 */ /* 0x080fe20000410000 */
[----:B------:R-:W-:Y:S01]  /*32f0*/  FFMA.FTZ R81, R6, R66, -R81 ;  /* 0x0000004206517223 */ /* 0x000fe20000010851 */
[----:B------:R-:W-:Y:S01]  /*3300*/  FFMA.FTZ R68, R14, R68, -R7 ;  /* 0x000000440e447223 */ /* 0x000fe20000010807 */
[----:B------:R-:W-:Y:S01]  /*3310*/  FFMA.FTZ R71, R24, R67, -R71 ;  /* 0x0000004318477223 */ /* 0x000fe20000010847 */
[----:B------:R-:W-:Y:S01]  /*3320*/  FFMA.FTZ R15, R14, R79, R15 ;  /* 0x0000004f0e0f7223 */ /* 0x000fe2000001000f */
[C---:B------:R-:W-:Y:S01]  /*3330*/  FMUL.FTZ R6, R4.reuse, R70 ;  /* 0x0000004604067220 */ /* 0x040fe20000410000 */
[----:B------:R-:W-:Y:S01]  /*3340*/  FMUL.FTZ R7, R4, R26 ;  /* 0x0000001a04077220 */ /* 0x000fe20000410000 */
[----:B------:R-:W-:Y:S02]  /*3350*/  FFMA.FTZ R24, R24, R78, R25 ;  /* 0x0000004e18187223 */ /* 0x000fe40000010019 */
        /* <DEDUP_REMOVED lines=8> */
.L_x_2689:
[----:B------:R-:W-:Y:S05]  /*33e0*/  BSYNC B2 ;  /* 0x0000000000027941 */ /* 0x000fea0003800000 */
.L_x_2688:
[----:B--2---:R1:W-:Y:S02]  /*33f0*/  STG.E.128 desc[UR42][R12.64], R4 ;  /* 0x000000040c007986 */ /* 0x0043e4000c101d2a */
.L_x_2687:
[----:B------:R-:W-:Y:S05]  /*3400*/  BSYNC B1 ;  /* 0x0000000000017941 */ /* 0x000fea0003800000 */
.L_x_2686:
        /* <DEDUP_REMOVED lines=56> */
.L_x_2691:
[----:B------:R-:W-:Y:S05]  /*3790*/  BSYNC B1 ;  /* 0x0000000000017941 */ /* 0x000fea0003800000 */
.L_x_2690:
[----:B-1----:R1:W-:Y:S01]  /*37a0*/  STG.E.128 desc[UR42][R12.64+0x40], R4 ;  /* 0x000040040c007986 */ /* 0x0023e2000c101d2a */
[----:B------:R-:W-:Y:S05]  /*37b0*/  BRA `(.L_x_2685) ;  /* 0x0000000c00387947 */ /* 0x000fea0003800000 */
.L_x_2679:
[----:B------:R-:W-:Y:S01]  /*37c0*/  IMAD R75, R41, -0x40, R40 ;  /* 0xffffffc0294b7824 */ /* 0x000fe200078e0228 */
[----:B------:R-:W-:-:S04]  /*37d0*/  ISETP.GE.AND P4, PT, R16, R69, PT ;  /* 0x000000451000720c */ /* 0x000fc80003f86270 */
[----:B------:R-:W-:-:S04]  /*37e0*/  VIMNMX R75, R75, 0x40, PT ;  /* 0x000000404b4b7848 */ /* 0x000fc80003fe0100 */
[----:B------:R-:W-:-:S13]  /*37f0*/  ISETP.GE.OR P3, PT, R184, R75, P4 ;  /* 0x0000004bb800720c */ /* 0x000fda0002766670 */
[----:B------:R-:W0:Y:S01]  /*3800*/  @!P3 LDC.64 R10, c[0x0][0x3e8] ;  /* 0x0000fa00ff0abb82 */ /* 0x000e220000000a00 */
[----:B------:R-:W-:Y:S01]  /*3810*/  @!P3 IADD3 R6, P5, R32, R4, RZ ;  /* 0x000000042006b210 */ /* 0x000fe20007fbe0ff */
[----:B------:R-:W-:Y:S02]  /*3820*/  @!P3 IMAD R4, R56, R41, RZ ;  /* 0x000000293804b224 */ /* 0x000fe400078e02ff */
[----:B------:R-:W-:Y:S02]  /*3830*/  @!P3 IMAD.MOV.U32 R5, RZ, RZ, R45 ;  /* 0x000000ffff05b224 */ /* 0x000fe400078e002d */
[----:B------:R-:W-:Y:S02]  /*3840*/  @!P3 IMAD R25, R68, R55, R4 ;  /* 0x000000374419b224 */ /* 0x000fe400078e0204 */
[----:B------:R-:W1:Y:S01]  /*3850*/  @!P3 LDC.64 R12, c[0x0][0x400] ;  /* 0x00010000ff0cbb82 */ /* 0x000e620000000a00 */
[----:B------:R-:W-:Y:S02]  /*3860*/  @!P3 IMAD.MOV.U32 R4, RZ, RZ, R36 ;  /* 0x000000ffff04b224 */ /* 0x000fe400078e0024 */
[----:B------:R-:W-:-:S02]  /*3870*/  @!P3 IMAD.X R7, R70, 0x1, R48, P5 ;  /* 0x000000014607b824 */ /* 0x000fc400028e0630 */
[----:B------:R-:W-:Y:S01]  /*3880*/  @!P3 IMAD.WIDE.U32 R8, R41, R55, R4 ;  /* 0x000000372908b225 */ /* 0x000fe200078e0004 */
[----:B------:R-:W-:-:S03]  /*3890*/  CS2R R4, SRZ ;  /* 0x0000000000047805 */ /* 0x000fc6000001ff00 */
[----:B------:R-:W-:Y:S01]  /*38a0*/  @!P3 IMAD.IADD R9, R25, 0x1, R9 ;  /* 0x000000011909b824 */ /* 0x000fe200078e0209 */
[----:B0-----:R-:W-:-:S04]  /*38b0*/  @!P3 LEA R10, P5, R6, R10, 0x1 ;  /* 0x0000000a060ab211 */ /* 0x001fc800078a08ff */
[----:B------:R-:W-:Y:S02]  /*38c0*/  @!P3 LEA.HI.X R11, R6, R11, R7, 0x1, P5 ;  /* 0x0000000b060bb211 */ /* 0x000fe400028f0c07 */
[----:B------:R-:W-:Y:S02]  /*38d0*/  CS2R R6, SRZ ;  /* 0x0000000000067805 */ /* 0x000fe4000001ff00 */
[----:B-1----:R-:W-:-:S04]  /*38e0*/  @!P3 LEA R12, P5, R8, R12, 0x1 ;  /* 0x0000000c080cb211 */ /* 0x002fc800078a08ff */
[----:B------:R0:W2:Y:S01]  /*38f0*/  @!P3 LDG.E.128 R4, desc[UR42][R10.64] ;  /* 0x0000002a0a04b981 */ /* 0x0000a2000c1e1d00 */
[----:B------:R-:W-:Y:S02]  /*3900*/  @!P3 LEA.HI.X R13, R8, R13, R9, 0x1, P5 ;  /* 0x0000000d080db211 */ /* 0x000fe400028f0c09 */
[----:B------:R-:W-:Y:S02]  /*3910*/  CS2R R8, SRZ ;  /* 0x0000000000087805 */ /* 0x000fe4000001ff00 */
[----:B0-----:R-:W-:-:S06]  /*3920*/  CS2R R10, SRZ ;  /* 0x00000000000a7805 */ /* 0x001fcc000001ff00 */
[----:B------:R-:W3:Y:S01]  /*3930*/  @!P3 LDG.E.128 R8, desc[UR42][R12.64] ;  /* 0x0000002a0c08b981 */ /* 0x000ee2000c1e1d00 */
[----:B------:R-:W-:-:S06]  /*3940*/  UISETP.NE.AND UP0, UPT, UR37, 0x3, UPT ;  /* 0x000000032500788c */ /* 0x000fcc000bf05270 */
[----:B------:R-:W-:Y:S01]  /*3950*/  PLOP3.LUT P3, PT, PT, PT, UP0, 0x80, 0x0 ;  /* 0x000000000000781c */ /* 0x000fe20003f6f008 */
[----:B--2---:R-:W-:Y:S02]  /*3960*/  IMAD.MOV.U32 R25, RZ, RZ, R6 ;  /* 0x000000ffff197224 */ /* 0x004fe400078e0006 */
[----:B------:R-:W-:Y:S02]  /*3970*/  IMAD.MOV.U32 R26, RZ, RZ, R7 ;  /* 0x000000ffff1a7224 */ /* 0x000fe400078e0007 */
[----:B------:R-:W-:Y:S02]  /*3980*/  IMAD.MOV.U32 R69, RZ, RZ, R5 ;  /* 0x000000ffff457224 */ /* 0x000fe400078e0005 */
[----:B------:R-:W-:Y:S01]  /*3990*/  IMAD.MOV.U32 R68, RZ, RZ, R4 ;  /* 0x000000ffff447224 */ /* 0x000fe200078e0004 */
[----:B------:R-:W-:Y:S02]  /*39a0*/  PRMT R92, R26, 0x7610, R92 ;  /* 0x000076101a5c7816 */ /* 0x000fe4000000005c */
[----:B------:R-:W-:-:S02]  /*39b0*/  PRMT R88, R25, 0x5410, R69 ;  /* 0x0000541019587816 */ /* 0x000fc40000000045 */
        /* <DEDUP_REMOVED lines=9> */
.L_x_2692:
[----:B------:R-:W-:Y:S01]  /*3a50*/  IMAD R74, R185, 0x8, R2 ;  /* 0x00000008b94a7824 */ /* 0x000fe200078e0202 */
[----:B------:R-:W-:Y:S01]  /*3a60*/  SHF.L.U32 R77, R187, 0x1f, RZ ;  /* 0x0000001fbb4d7819 */ /* 0x000fe200000006ff */
[----:B------:R-:W-:Y:S03]  /*3a70*/  BSSY B1, `(.L_x_2693) ;  /* 0x0000003000017945 */ /* 0x000fe60003800000 */
[----:B------:R-:W0:Y:S02]  /*3a80*/  SYNCS.PHASECHK.TRANS64.TRYWAIT P5, [R74+URZ+0x28c90], R77 ;  /* 0x028c904d4a0075a7 */ /* 0x000e2400080a017f */
[----:B0-----:R-:W-:Y:S05]  /*3a90*/  @!P5 BRA `(.L_x_2694) ;  /* 0x0000020000b8d947 */ /* 0x001fea0003800000 */
.L_x_3082:
[----:B------:R-:W-:Y:S05]  /*3aa0*/  BSYNC B1 ;  /* 0x0000000000017941 */ /* 0x000fea0003800000 */
.L_x_2693:
[----:B------:R-:W-:Y:S01]  /*3ab0*/  ISETP.GE.OR P5, PT, R184, R75, P0 ;  /* 0x0000004bb800720c */ /* 0x000fe200007a6670 */
        /* <DEDUP_REMOVED lines=12> */
[----:B------:R-:W-:Y:S02]  /*3b80*/  ISETP.NE.AND P6, PT, R73, RZ, PT ;  /* 0x000000ff4900720c */ /* 0x000fe40003fc5270 */
[----:B------:R-:W-:-:S04]  /*3b90*/  LEA R70, P5, R71, R66, 0x1 ;  /* 0x0000004247467211 */ /* 0x000fc800078a08ff */
[----:B------:R-:W-:Y:S01]  /*3ba0*/  LEA.HI.X R71, R71, R67, R82, 0x1, P5 ;  /* 0x0000004347477211 */ /* 0x000fe200028f0c52 */
[----:B-1----:R-:W-:-:S05]  /*3bb0*/  IMAD.IADD R12, R80, 0x1, -R51 ;  /* 0x00000001500c7824 */ /* 0x002fca00078e0a33 */
[----:B------:R-:W-:-:S04]  /*3bc0*/  SEL R12, R51, R12, !P6 ;  /* 0x0000000c330c7207 */ /* 0x000fc80007000000 */
[----:B------:R-:W-:-:S04]  /*3bd0*/  SHF.R.S32.HI R13, RZ, 0x1f, R12 ;  /* 0x0000001fff0d7819 */ /* 0x000fc8000001140c */
[----:B------:R-:W-:-:S04]  /*3be0*/  LEA.HI R13, R13, R12, RZ, 0x4 ;  /* 0x0000000c0d0d7211 */ /* 0x000fc800078f20ff */
[----:B------:R-:W-:-:S04]  /*3bf0*/  SHF.R.S32.HI R13, RZ, 0x4, R13 ;  /* 0x00000004ff0d7819 */ /* 0x000fc8000001140d */
[----:B------:R-:W-:-:S05]  /*3c00*/  LEA.HI.SX32 R13, R62, R13, 0x1d ;  /* 0x0000000d3e0d7211 */ /* 0x000fca00078feaff */
[----:B------:R-:W-:Y:S02]  /*3c10*/  IMAD.SHL.U32 R79, R13, 0x8, RZ ;  /* 0x000000080d4f7824 */ /* 0x000fe400078e00ff */
[----:B------:R-:W-:-:S03]  /*3c20*/  IMAD.IADD R13, R3, 0x1, R27 ;  /* 0x00000001030d7824 */ /* 0x000fc600078e021b */
[----:B------:R-:W-:Y:S01]  /*3c30*/  LOP3.LUT R12, R57, 0x38, R79, 0xf8, !PT ;  /* 0x00000038390c7812 */ /* 0x000fe200078ef84f */
[----:B------:R-:W-:-:S03]  /*3c40*/  IMAD R13, R13, 0x2, R2 ;  /* 0x000000020d0d7824 */ /* 0x000fc600078e0202 */
[----:B------:R-:W-:-:S05]  /*3c50*/  LOP3.LUT R12, R12, R53, RZ, 0x3c, !PT ;  /* 0x000000350c0c7212 */ /* 0x000fca00078e3cff */
[----:B------:R-:W-:-:S04]  /*3c60*/  IMAD R12, R203, 0x200, R12 ;  /* 0x00000200cb0c7824 */ /* 0x000fc800078e020c */
[----:B------:R-:W-:Y:S02]  /*3c70*/  IMAD.IADD R27, R27, 0x1, R12 ;  /* 0x000000011b1b7824 */ /* 0x000fe400078e020c */
[----:B------:R-:W1:Y:S02]  /*3c80*/  LDS.128 R12, [R13+0x22400] ;  /* 0x022400000d0c7984 */ /* 0x000e640000000c00 */
[----:B------:R-:W-:-:S06]  /*3c90*/  IMAD R27, R27, 0x2, R2 ;  /* 0x000000021b1b7824 */ /* 0x000fcc00078e0202 */
[----:B------:R-:W2:Y:S01]  /*3ca0*/  LDS.128 R24, [R27+0x22400] ;  /* 0x022400001b187984 */ /* 0x000ea20000000c00 */
[----:B------:R-:W-:Y:S05]  /*3cb0*/  @P4 BRA `(.L_x_2696) ;  /* 0x0000000400684947 */ /* 0x000fea0003800000 */
[----:B------:R-:W-:Y:S02]  /*3cc0*/  SHF.R.U32.HI R87, RZ, 0x10, R9 ;  /* 0x00000010ff577819 */ /* 0x000fe40000011609 */
[----:B------:R-:W-:Y:S02]  /*3cd0*/  SHF.R.U32.HI R82, RZ, 0x10, R5 ;  /* 0x00000010ff527819 */ /* 0x000fe40000011605 */
[----:B------:R-:W-:Y:S01]  /*3ce0*/  SHF.R.U64 R83, R6, 0x10, R7 ;  /* 0x0000001006537819 */ /* 0x000fe20000001207 */
[----:B-1----:R-:W-:Y:S01]  /*3cf0*/  IMAD.U32 R6, R12, 0x10000, RZ ;  /* 0x000100000c067824 */ /* 0x002fe200078e00ff */
[----:B------:R-:W-:Y:S02]  /*3d00*/  PRMT R87, R84, 0x5410, R87 ;  /* 0x0000541054577816 */ /* 0x000fe40000000057 */
[----:B------:R-:W-:Y:S01]  /*3d10*/  SHF.R.U32.HI R85, RZ, 0x10, R7 ;  /* 0x00000010ff557819 */ /* 0x000fe20000011607 */
[----:B------:R-:W-:Y:S01]  /*3d20*/  IMAD.U32 R7, R13, 0x10000, RZ ;  /* 0x000100000d077824 */ /* 0x000fe200078e00ff */
[----:B------:R-:W-:Y:S01]  /*3d30*/  SHF.R.U64 R86, R8, 0x10, R9 ;  /* 0x0000001008567819 */ /* 0x000fe20000001209 */
[----:B------:R-:W-:Y:S01]  /*3d40*/  IMAD.U32 R9, R15, 0x10000, RZ ;  /* 0x000100000f097824 */ /* 0x000fe200078e00ff */
[----:B------:R-:W-:Y:S01]  /*3d50*/  LOP3.LUT R8, R13, 0xffff0000, RZ, 0xc0, !PT ;  /* 0xffff00000d087812 */ /* 0x000fe200078ec0ff */
[----:B--2---:R-:W-:Y:S01]  /*3d60*/  IMAD.U32 R13, R25, 0x10000, RZ ;  /* 0x00010000190d7824 */ /* 0x004fe200078e00ff */
[----:B------:R-:W-:-:S02]  /*3d70*/  PRMT R82, R88, 0x5432, R82 ;  /* 0x0000543258527816 */ /* 0x000fc40000000052 */
[----:B------:R-:W-:Y:S01]  /*3d80*/  PRMT R83, R88, 0x5410, R83 ;  /* 0x0000541058537816 */ /* 0x000fe20000000053 */
[----:B------:R-:W-:Y:S01]  /*3d90*/  IMAD.U32 R88, R87, 0x10000, RZ ;  /* 0x0001000057587824 */ /* 0x000fe200078e00ff */
[--C-:B------:R-:W-:Y:S02]  /*3da0*/  SHF.R.U32.HI R90, RZ, 0x10, R11.reuse ;  /* 0x00000010ff5a7819 */ /* 0x100fe4000001160b */
[----:B------:R-:W-:Y:S01]  /*3db0*/  SHF.R.U64 R89, R10, 0x10, R11 ;  /* 0x000000100a597819 */ /* 0x000fe2000000120b */
[----:B------:R-:W-:Y:S01]  /*3dc0*/  IMAD.U32 R11, R24, 0x10000, RZ ;  /* 0x00010000180b7824 */ /* 0x000fe200078e00ff */
[----:B------:R-:W-:Y:S01]  /*3dd0*/  PRMT R85, R92, 0x5410, R85 ;  /* 0x000054105c557816 */ /* 0x000fe20000000055 */
[----:B------:R-:W-:Y:S01]  /*3de0*/  FMUL.FTZ R92, R13, R88 ;  /* 0x000000580d5c7220 */ /* 0x000fe20000410000 */
[----:B------:R-:W-:Y:S01]  /*3df0*/  PRMT R86, R84, 0x5432, R86 ;  /* 0x0000543254567816 */ /* 0x000fe20000000056 */
[----:B------:R-:W-:Y:S01]  /*3e00*/  IMAD.U32 R84, R82, 0x10000, RZ ;  /* 0x0001000052547824 */ /* 0x000fe200078e00ff */
[----:B------:R-:W-:-:S02]  /*3e10*/  PRMT R90, R91, 0x5432, R90 ;  /* 0x000054325b5a7816 */ /* 0x000fc4000000005a */
[----:B------:R-:W-:Y:S01]  /*3e20*/  PRMT R89, R91, 0x5410, R89 ;  /* 0x000054105b597816 */ /* 0x000fe20000000059 */
[-C--:B------:R-:W-:Y:S01]  /*3e30*/  FMUL.FTZ R94, R13, R84.reuse ;  /* 0x000000540d5e7220 */ /* 0x080fe20000410000 */
[----:B------:R-:W-:Y:S01]  /*3e40*/  LOP3.LUT R10, R15, 0xffff0000, RZ, 0xc0, !PT ;  /* 0xffff00000f0a7812 */ /* 0x000fe200078ec0ff */
[----:B------:R-:W-:Y:S01]  /*3e50*/  FFMA.FTZ R91, R7, R84, -R92 ;  /* 0x00000054075b7223 */ /* 0x000fe2000001085c */
[----:B------:R-:W-:Y:S01]  /*3e60*/  IMAD.U32 R15, R27, 0x10000, RZ ;  /* 0x000100001b0f7824 */ /* 0x000fe200078e00ff */
[----:B------:R-:W-:Y:S01]  /*3e70*/  LOP3.LUT R25, R25, 0xffff0000, RZ, 0xc0, !PT ;  /* 0xffff000019197812 */ /* 0x000fe200078ec0ff */
[----:B------:R-:W-:Y:S01]  /*3e80*/  IMAD.U32 R92, R90, 0x10000, RZ ;  /* 0x000100005a5c7824 */ /* 0x000fe200078e00ff */
[----:B------:R-:W-:Y:S01]  /*3e90*/  LOP3.LUT R87, R87, 0xffff0000, RZ, 0xc0, !PT ;  /* 0xffff000057577812 */ /* 0x000fe200078ec0ff */
[----:B------:R-:W-:Y:S01]  /*3ea0*/  IMAD.U32 R84, R85, 0x10000, RZ ;  /* 0x0001000055547824 */ /* 0x000fe200078e00ff */
[----:B------:R-:W-:Y:S01]  /*3eb0*/  LOP3.LUT R82, R82, 0xffff0000, RZ, 0xc0, !PT ;  /* 0xffff000052527812 */ /* 0x000fe200078ec0ff */
[----:B------:R-:W-:Y:S01]  /*3ec0*/  FFMA.FTZ R94, R7, R88, R94 ;  /* 0x00000058075e7223 */ /* 0x000fe2000001005e */
[----:B------:R-:W-:Y:S01]  /*3ed0*/  SHF.R.U64 R81, R4, 0x10, R5 ;  /* 0x0000001004517819 */ /* 0x000fe20000001205 */
[----:B------:R-:W-:Y:S01]  /*3ee0*/  FMUL.FTZ R88, R15, R92 ;  /* 0x0000005c0f587220 */ /* 0x000fe20000410000 */
[----:B------:R-:W-:Y:S01]  /*3ef0*/  LOP3.LUT R27, R27, 0xffff0000, RZ, 0xc0, !PT ;  /* 0xffff00001b1b7812 */ /* 0x000fe200078ec0ff */
[----:B------:R-:W-:Y:S01]  /*3f00*/  FMUL.FTZ R15, R15, R84 ;  /* 0x000000540f0f7220 */ /* 0x000fe20000410000 */
[----:B------:R-:W-:Y:S01]  /*3f10*/  LOP3.LUT R90, R90, 0xffff0000, RZ, 0xc0, !PT ;  /* 0xffff00005a5a7812 */ /* 0x000fe200078ec0ff */
[CC--:B------:R-:W-:Y:S01]  /*3f20*/  FMUL.FTZ R13, R25.reuse, R87.reuse ;  /* 0x00000057190d7220 */ /* 0x0c0fe20000410000 */
[----:B------:R-:W-:Y:S01]  /*3f30*/  FMUL.FTZ R25, R25, R82 ;  /* 0x0000005219197220 */ /* 0x000fe20000410000 */
[----:B------:R-:W-:Y:S01]  /*3f40*/  PRMT R81, R93, 0x5410, R81 ;  /* 0x000054105d517816 */ /* 0x000fe20000000051 */
[----:B------:R-:W-:Y:S01]  /*3f50*/  FFMA.FTZ R88, R9, R84, -R88 ;  /* 0x0000005409587223 */ /* 0x000fe20000010858 */
[----:B------:R-:W-:Y:S01]  /*3f60*/  LOP3.LUT R85, R85, 0xffff0000, RZ, 0xc0, !PT ;  /* 0xffff000055557812 */ /* 0x000fe200078ec0ff */
[----:B------:R-:W-:Y:S01]  /*3f70*/  FFMA.FTZ R92, R9, R92, R15 ;  /* 0x0000005c095c7223 */ /* 0x000fe2000001000f */
[----:B------:R-:W-:Y:S01]  /*3f80*/  FMUL.FTZ R9, R27, R90 ;  /* 0x0000005a1b097220 */ /* 0x000fe20000410000 */
[C---:B------:R-:W-:Y:S01]  /*3f90*/  FFMA.FTZ R82, R8.reuse, R82, -R13 ;  /* 0x0000005208527223 */ /* 0x040fe2000001080d */
[----:B------:R-:W-:Y:S01]  /*3fa0*/  FFMA.FTZ R87, R8, R87, R25 ;  /* 0x0000005708577223 */ /* 0x000fe20000010019 */
[----:B------:R-:W-:-:S02]  /*3fb0*/  IMAD.U32 R8, R86, 0x10000, RZ ;  /* 0x0001000056087824 */ /* 0x000fc400078e00ff */
[-C--:B------:R-:W-:Y:S01]  /*3fc0*/  FMUL.FTZ R27, R27, R85.reuse ;  /* 0x000000551b1b7220 */ /* 0x080fe20000410000 */
[----:B------:R-:W-:Y:S02]  /*3fd0*/  IMAD.U32 R7, R81, 0x10000, RZ ;  /* 0x0001000051077824 */ /* 0x000fe400078e00ff */
[----:B------:R-:W-:Y:S01]  /*3fe0*/  FFMA.FTZ R85, R10, R85, -R9 ;  /* 0x000000550a557223 */ /* 0x000fe20000010809 */
[----:B------:R-:W-:Y:S01]  /*3ff0*/  LOP3.LUT R24, R24, 0xffff0000, RZ, 0xc0, !PT ;  /* 0xffff000018187812 */ /* 0x000fe200078ec0ff */
[C---:B------:R-:W-:Y:S01]  /*4000*/  FMUL.FTZ R13, R11.reuse, R8 ;  /* 0x000000080b0d7220 */ /* 0x040fe20000410000 */
[----:B------:R-:W-:Y:S01]  /*4010*/  LOP3.LUT R9, R86, 0xffff0000, RZ, 0xc0, !PT ;  /* 0xffff000056097812 */ /* 0x000fe200078ec0ff */
[-C--:B------:R-:W-:Y:S01]  /*4020*/  FMUL.FTZ R11, R11, R7.reuse ;  /* 0x000000070b0b7220 */ /* 0x080fe20000410000 */
[----:B------:R-:W-:Y:S01]  /*4030*/  LOP3.LUT R81, R81, 0xffff0000, RZ, 0xc0, !PT ;  /* 0xffff000051517812 */ /* 0x000fe200078ec0ff */
[----:B------:R-:W-:Y:S01]  /*4040*/  FFMA.FTZ R13, R6, R7, -R13 ;  /* 0x00000007060d7223 */ /* 0x000fe2000001080d */
[----:B------:R-:W-:Y:S01]  /*4050*/  LOP3.LUT R12, R12, 0xffff0000, RZ, 0xc0, !PT ;  /* 0xffff00000c0c7812 */ /* 0x000fe200078ec0ff */
[----:B------:R-:W-:Y:S01]  /*4060*/  FMUL.FTZ R15, R24, R9 ;  /* 0x00000009180f7220 */ /* 0x000fe20000410000 */
[----:B------:R-:W-:-:S02]  /*4070*/  IMAD.U32 R5, R26, 0x10000, RZ ;  /* 0x000100001a057824 */ /* 0x000fc400078e00ff */
[----:B------:R-:W-:Y:S01]  /*4080*/  FFMA.FTZ R11, R6, R8, R11 ;  /* 0x00000008060b7223 */ /* 0x000fe2000001000b */
[-C--:B------:R-:W-:Y:S01]  /*4090*/  FMUL.FTZ R25, R24, R81.reuse ;  /* 0x0000005118197220 */ /* 0x080fe20000410000 */
[----:B------:R-:W-:Y:S01]  /*40a0*/  IMAD.U32 R7, R89, 0x10000, RZ ;  /* 0x0001000059077824 */ /* 0x000fe200078e00ff */
[----:B------:R-:W-:Y:S01]  /*40b0*/  LOP3.LUT R26, R26, 0xffff0000, RZ, 0xc0, !PT ;  /* 0xffff00001a1a7812 */ /* 0x000fe200078ec0ff */
[----:B------:R-:W-:Y:S01]  /*40c0*/  IMAD.U32 R6, R83, 0x10000, RZ ;  /* 0x0001000053067824 */ /* 0x000fe200078e00ff */
[----:B------:R-:W-:Y:S01]  /*40d0*/  LOP3.LUT R89, R89, 0xffff0000, RZ, 0xc0, !PT ;  /* 0xffff000059597812 */ /* 0x000fe200078ec0ff */
[----:B------:R-:W-:Y:S01]  /*40e0*/  FFMA.FTZ R8, R12, R81, -R15 ;  /* 0x000000510c087223 */ /* 0x000fe2000001080f */
[----:B------:R-:W-:Y:S01]  /*40f0*/  LOP3.LUT R83, R83, 0xffff0000, RZ, 0xc0, !PT ;  /* 0xffff000053537812 */ /* 0x000fe200078ec0ff */
[----:B------:R-:W-:Y:S02]  /*4100*/  IMAD.U32 R4, R14, 0x10000, RZ ;  /* 0x000100000e047824 */ /* 0x000fe400078e00ff */
[----:B------:R-:W-:Y:S01]  /*4110*/  FFMA.FTZ R27, R10, R90, R27 ;  /* 0x0000005a0a1b7223 */ /* 0x000fe2000001001b */
[----:B------:R-:W-:Y:S01]  /*4120*/  FFMA.FTZ R12, R12, R9, R25 ;  /* 0x000000090c0c7223 */ /* 0x000fe20000010019 */
[----:B------:R-:W-:Y:S01]  /*4130*/  LOP3.LUT R14, R14, 0xffff0000, RZ, 0xc0, !PT ;  /* 0xffff00000e0e7812 */ /* 0x000fe200078ec0ff */
[C---:B------:R-:W-:Y:S01]  /*4140*/  FMUL.FTZ R9, R5.reuse, R7 ;  /* 0x0000000705097220 */ /* 0x040fe20000410000 */
[-C--:B------:R-:W-:Y:S01]  /*4150*/  FMUL.FTZ R10, R5, R6.reuse ;  /* 0x00000006050a7220 */ /* 0x080fe20000410000 */
        /* <DEDUP_REMOVED lines=11> */
[----:B------:R-:W-:Y:S01]  /*4210*/  IMAD.MOV.U32 R12, RZ, RZ, R5 ;  /* 0x000000ffff0c7224 */ /* 0x000fe200078e0005 */
[----:B------:R-:W-:Y:S02]  /*4220*/  F2FP.BF16.F32.PACK_AB R25, R87, R94 ;  /* 0x0000005e5719723e */ /* 0x000fe400000010ff */
[----:B------:R-:W-:Y:S02]  /*4230*/  F2FP.BF16.F32.PACK_AB R27, R27, R92 ;  /* 0x0000005c1b1b723e */ /* 0x000fe400000010ff */
[----:B------:R-:W-:-:S02]  /*4240*/  F2FP.BF16.F32.PACK_AB R14, R4, R9 ;  /* 0x00000009040e723e */ /* 0x000fc400000010ff */
[----:B------:R-:W-:-:S07]  /*4250*/  F2FP.BF16.F32.PACK_AB R26, R89, R10 ;  /* 0x0000000a591a723e */ /* 0x000fce00000010ff */
.L_x_2696:
[----:B------:R-:W-:Y:S05]  /*4260*/  BSYNC B1 ;  /* 0x0000000000017941 */ /* 0x000fea0003800000 */
.L_x_2695:
[----:B-1----:R3:W-:Y:S01]  /*4270*/  STG.E.128 desc[UR42][R70.64], R12 ;  /* 0x0000000c46007986 */ /* 0x0027e2000c101d2a */
[----:B------:R-:W-:-:S13]  /*4280*/  ISETP.GE.AND P4, PT, R79, R80, PT ;  /* 0x000000504f00720c */ /* 0x000fda0003f86270 */
[----:B------:R-:W-:Y:S05]  /*4290*/  @P4 BRA `(.L_x_2685) ;  /* 0x0000000000804947 */ /* 0x000fea0003800000 */
[--C-:B------:R-:W-:Y:S02]  /*42a0*/  IADD3 R68, P4, P5, R20, R68, R79.reuse ;  /* 0x0000004414447210 */ /* 0x100fe40007d9e04f */
[----:B------:R-:W-:-:S04]  /*42b0*/  SHF.R.S32.HI R79, RZ, 0x1f, R79 ;  /* 0x0000001fff4f7819 */ /* 0x000fc8000001144f */
[----:B------:R-:W-:Y:S02]  /*42c0*/  IADD3.X R79, R65, R78, R79, P4, P5 ;  /* 0x0000004e414f7210 */ /* 0x000fe400027ea44f */
[----:B------:R-:W-:-:S04]  /*42d0*/  LEA R66, P4, R68, R66, 0x1 ;  /* 0x0000004244427211 */ /* 0x000fc800078808ff */
[----:B------:R-:W-:-:S05]  /*42e0*/  LEA.HI.X R67, R68, R67, R79, 0x1, P4 ;  /* 0x0000004344437211 */ /* 0x000fca00020f0c4f */
[----:B--2---:R4:W-:Y:S01]  /*42f0*/  STG.E.128 desc[UR42][R66.64], R24 ;  /* 0x0000001842007986 */ /* 0x0049e2000c101d2a */
[----:B------:R-:W-:Y:S05]  /*4300*/  BRA `(.L_x_2685) ;  /* 0x0000000000647947 */ /* 0x000fea0003800000 */
.L_x_2678:
[----:B------:R-:W-:-:S06]  /*4310*/  UISETP.NE.AND UP0, UPT, UR37, 0x3, UPT ;  /* 0x000000032500788c */ /* 0x000fcc000bf05270 */
[----:B------:R-:W-:-:S13]  /*4320*/  PLOP3.LUT P3, PT, PT, PT, UP0, 0x80, 0x0 ;  /* 0x000000000000781c */ /* 0x000fda0003f6f008 */
[----:B------:R-:W-:Y:S05]  /*4330*/  @!P3 BRA `(.L_x_2697) ;  /* 0x000000000004b947 */ /* 0x000fea0003800000 */
[----:B------:R-:W-:Y:S01]  /*4340*/  BPT.TRAP 0x1 ;  /* 0x000000040000795c */ /* 0x000fe20000300000 */
.L_x_2697:
[----:B------:R-:W-:Y:S01]  /*4350*/  IMAD R74, R185, 0x8, R2 ;  /* 0x00000008b94a7824 */ /* 0x000fe200078e0202 */
[----:B------:R-:W-:Y:S01]  /*4360*/  SHF.L.U32 R77, R187, 0x1f, RZ ;  /* 0x0000001fbb4d7819 */ /* 0x000fe200000006ff */
[----:B------:R-:W-:Y:S01]  /*4370*/  IMAD R75, R41, -0x40, R40 ;  /* 0xffffffc0294b7824 */ /* 0x000fe200078e0228 */
[----:B------:R-:W-:Y:S02]  /*4380*/  BSSY B1, `(.L_x_2698) ;  /* 0x0000005000017945 */ /* 0x000fe40003800000 */
[----:B------:R-:W0:Y:S02]  /*4390*/  SYNCS.PHASECHK.TRANS64.TRYWAIT P5, [R74+URZ+0x28c90], R77 ;  /* 0x028c904d4a0075a7 */ /* 0x000e2400080a017f */
[----:B------:R-:W-:-:S04]  /*43a0*/  VIMNMX R75, R75, 0x40, PT ;  /* 0x000000404b4b7848 */ /* 0x000fc80003fe0100 */
[----:B------:R-:W-:Y:S01]  /*43b0*/  ISETP.GE.AND P4, PT, R184, R75, PT ;  /* 0x0000004bb800720c */ /* 0x000fe20003f86270 */
[----:B0-----:R-:W-:-:S12]  /*43c0*/  @!P5 BRA `(.L_x_2699) ;  /* 0x000001f80080d947 */ /* 0x001fd80003800000 */
.L_x_3083:
[----:B------:R-:W-:Y:S05]  /*43d0*/  BSYNC B1 ;  /* 0x0000000000017941 */ /* 0x000fea0003800000 */
.L_x_2698:
[----:B------:R-:W-:Y:S05]  /*43e0*/  @P4 BRA `(.L_x_2685) ;  /* 0x00000000002c4947 */ /* 0x000fea0003800000 */
[----:B------:R-:W-:Y:S01]  /*43f0*/  @!P1 LOP3.LUT P4, RZ, R195, 0x4, RZ, 0xc0, !PT ;  /* 0x00000004c3ff9812 */ /* 0x000fe2000788c0ff */
[----:B------:R-:W-:Y:S01]  /*4400*/  @!P1 VIADD R4, R50, 0x20 ;  /* 0x0000002032049836 */ /* 0x000fe20000000000 */
[----:B------:R-:W-:Y:S02]  /*4410*/  PLOP3.LUT P5, PT, PT, PT, PT, 0x8, 0x0 ;  /* 0x000000000000781c */ /* 0x000fe40003fae170 */
[----:B------:R-:W-:-:S13]  /*4420*/  @!P1 PLOP3.LUT P5, PT, P4, PT, PT, 0x80, 0x0 ;  /* 0x000000000000981c */ /* 0x000fda00027af070 */
[----:B------:R-:W-:-:S04]  /*4430*/  @P5 VIADD R4, R50, 0xffffffe0 ;  /* 0xffffffe032045836 */ /* 0x000fc80000000000 */
[----:B------:R-:W-:Y:S02]  /*4440*/  @!P1 IMAD.IADD R27, R27, 0x1, R4 ;  /* 0x000000011b1b9824 */ /* 0x000fe400078e0204 */
[----:B------:R-:W1:Y:S02]  /*4450*/  @!P0 LDS.128 R4, [R26+0x22400] ;  /* 0x022400001a048984 */ /* 0x000e640000000c00 */
[----:B------:R-:W-:-:S06]  /*4460*/  @!P1 IMAD R8, R27, 0x2, R2 ;  /* 0x000000021b089824 */ /* 0x000fcc00078e0202 */
[----:B------:R-:W2:Y:S04]  /*4470*/  @!P1 LDS.128 R8, [R8+0x22400] ;  /* 0x0224000008089984 */ /* 0x000ea80000000c00 */
[----:B-1----:R1:W-:Y:S04]  /*4480*/  @!P0 STG.E.128 desc[UR42][R12.64], R4 ;  /* 0x000000040c008986 */ /* 0x0023e8000c101d2a */
[----:B--2---:R1:W-:Y:S02]  /*4490*/  @!P1 STG.E.128 desc[UR42][R12.64+0x40], R8 ;  /* 0x000040080c009986 */ /* 0x0043e4000c101d2a */
.L_x_2685:
[----:B------:R-:W-:Y:S05]  /*44a0*/  BSYNC B0 ;  /* 0x0000000000007941 */ /* 0x000fea0003800000 */
.L_x_2677:
[----:B-1----:R-:W1:Y:S01]  /*44b0*/  S2R R4, SR_TID.X ;  /* 0x0000000000047919 */ /* 0x002e620000002100 */
[----:B------:R-:W-:Y:S01]  /*44c0*/  @!PT LDS RZ, [RZ] ;  /* 0x00000000fffff984 */ /* 0x000fe20000000800 */
[----:B------:R-:W-:Y:S01]  /*44d0*/  @!PT LDS RZ, [RZ] ;  /* 0x00000000fffff984 */ /* 0x000fe20000000800 */
[----:B------:R-:W-:Y:S01]  /*44e0*/  @!PT LDS RZ, [RZ] ;  /* 0x00000000fffff984 */ /* 0x000fe20000000800 */
[----:B------:R-:W-:Y:S01]  /*44f0*/  @!PT LDS RZ, [RZ] ;  /* 0x00000000fffff984 */ /* 0x000fe20000000800 */
[----:B------:R5:W-:Y:S06]  /*4500*/  MEMBAR.ALL.CTA ;  /* 0x0000000000007992 */ /* 0x000bec0000008000 */
[----:B-----5:R-:W5:Y:S01]  /*4510*/  FENCE.VIEW.ASYNC.S ;  /* 0x00000000000073c6 */ /* 0x020f620000000000 */
[----:B------:R-:W-:Y:S05]  /*4520*/  WARPSYNC.ALL ;  /* 0x0000000000007948 */ /* 0x000fea0003800000 */
[----:B------:R-:W-:Y:S01]  /*4530*/  BSSY B0, `(.L_x_2700) ;  /* 0x0000009000007945 */ /* 0x000fe20003800000 */
[----:B-1----:R-:W-:Y:S01]  /*4540*/  LOP3.LUT R4, R4, 0x7f, RZ, 0xc0, !PT ;  /* 0x0000007f04047812 */ /* 0x002fe200078ec0ff */
[----:B-----5:R1:W-:Y:S03]  /*4550*/  BAR.SYNC.DEFER_BLOCKING R52, 0x80 ;  /* 0x000200340000751d */ /* 0x0203e60000010000 */
[----:B------:R-:W-:-:S13]  /*4560*/  ISETP.NE.AND P4, PT, R4, RZ, PT ;  /* 0x000000ff0400720c */ /* 0x000fda0003f85270 */
[----:B------:R-:W-:-:S05]  /*4570*/  @!P4 VIADD R4, R74, 0x28ca0 ;  /* 0x00028ca04a04c836 */ /* 0x000fca0000000000 */
[----:B------:R-:W-:-:S04]  /*4580*/  @!P4 PRMT R4, RZ, 0x654, R4 ;  /* 0x00000654ff04c816 */ /* 0x000fc80000000004 */
[----:B------:R1:W-:Y:S01]  /*4590*/  @!P4 SYNCS.ARRIVE.TRANS64.RED.A1T0 RZ, [R4+URZ], RZ ;  /* 0x000000ff04ffc9a7 */ /* 0x0003e2000810043f */
[----:B------:R-:W-:Y:S05]  /*45a0*/  @!P3 BRA `(.L_x_2701) ;  /* 0x000000000004b947 */ /* 0x000fea0003800000 */
[----:B------:R-:W-:Y:S01]  /*45b0*/  BPT.TRAP 0x1 ;  /* 0x000000040000795c */ /* 0x000fe20000300000 */
.L_x_2701:
[----:B------:R-:W-:Y:S05]  /*45c0*/  BSYNC B0 ;  /* 0x0000000000007941 */ /* 0x000fea0003800000 */
.L_x_2700:
[----:B------:R-:W5:Y:S01]  /*45d0*/  SYNCS.PHASECHK.TRANS64.TRYWAIT P5, [R74+URZ+0x28cb0], R77 ;  /* 0x028cb04d4a0075a7 */ /* 0x000f6200080a017f */
[----:B------:R-:W-:Y:S01]  /*45e0*/  BSSY B0, `(.L_x_2702) ;  /* 0x0000003000007945 */ /* 0x000fe20003800000 */
[----:B------:R-:W-:-:S03]  /*45f0*/  ISETP.GE.AND P3, PT, R184, R75, PT ;  /* 0x0000004bb800720c */ /* 0x000fc60003f66270 */
[----:B-----5:R-:W-:Y:S10]  /*4600*/  @!P5 BRA `(.L_x_2703) ;  /* 0x000001f80004d947 */ /* 0x020ff40003800000 */
.L_x_3084:
[----:B------:R-:W-:Y:S05]  /*4610*/  BSYNC B0 ;  /* 0x0000000000007941 */ /* 0x000fea0003800000 */
.L_x_2702:
[----:B------:R-:W-:Y:S04]  /*4620*/  BSSY B0, `(.L_x_2704) ;  /* 0x0000052000007945 */ /* 0x000fe80003800000 */
[----:B------:R-:W-:Y:S05]  /*4630*/  @P3 BRA `(.L_x_2705) ;  /* 0x0000000400403947 */ /* 0x000fea0003800000 */
[----:B------:R-:W-:Y:S01]  /*4640*/  IMAD.WIDE R6, R41, 0x40, R38 ;  /* 0x0000004029067825 */ /* 0x000fe200078e0226 */
[----:B------:R-:W-:Y:S01]  /*4650*/  ULDC.64 UR4, c[0x0][0x328] ;  /* 0x0000ca0000047ab9 */ /* 0x000fe20000000a00 */
[----:B------:R-:W-:Y:S02]  /*4660*/  LOP3.LUT P3, RZ, R195, 0x4, RZ, 0xc0, !PT ;  /* 0x00000004c3ff7812 */ /* 0x000fe4000786c0ff */
[----:B------:R-:W-:Y:S02]  /*4670*/  IMAD R7, R7, UR4, RZ ;  /* 0x0000000407077c24 */ /* 0x000fe4000f8e02ff */
[----:B-1----:R-:W-:Y:S02]  /*4680*/  IMAD.MOV.U32 R4, RZ, RZ, R28 ;  /* 0x000000ffff047224 */ /* 0x002fe400078e001c */
[----:B------:R-:W-:Y:S02]  /*4690*/  IMAD.MOV.U32 R5, RZ, RZ, R0 ;  /* 0x000000ffff057224 */ /* 0x000fe400078e0000 */
[----:B------:R-:W-:-:S02]  /*46a0*/  IMAD R7, R6, UR5, R7 ;  /* 0x0000000506077c24 */ /* 0x000fc4000f8e0207 */
[----:B------:R-:W-:Y:S01]  /*46b0*/  IMAD.WIDE.U32 R4, R6, UR4, R4 ;  /* 0x0000000406047c25 */ /* 0x000fe2000f8e0004 */
[----:B------:R-:W-:-:S03]  /*46c0*/  ULDC.64 UR4, c[0x0][0x318] ;  /* 0x0000c60000047ab9 */ /* 0x000fc60000000a00 */
[----:B------:R-:W-:Y:S01]  /*46d0*/  IMAD R9, R185, 0x8000, R50 ;  /* 0x00008000b9097824 */ /* 0x000fe200078e0232 */
[----:B---3--:R-:W-:Y:S01]  /*46e0*/  LEA R12, P5, R4, UR4, 0x1 ;  /* 0x00000004040c7c11 */ /* 0x008fe2000f8a08ff */
[----:B------:R-:W-:Y:S01]  /*46f0*/  IMAD.IADD R5, R5, 0x1, R7 ;  /* 0x0000000105057824 */ /* 0x000fe200078e0207 */
[----:B------:R-:W-:Y:S01]  /*4700*/  ULDC UR4, c[0x0][0x320] ;  /* 0x0000c80000047ab9 */ /* 0x000fe20000000800 */
[----:B------:R-:W-:Y:S02]  /*4710*/  VIADD R6, R16, 0x40 ;  /* 0x0000004010067836 */ /* 0x000fe40000000000 */
[C---:B------:R-:W-:Y:S01]  /*4720*/  VIADD R15, R9.reuse, 0x20 ;  /* 0x00000020090f7836 */ /* 0x040fe20000000000 */
[----:B------:R-:W-:Y:S01]  /*4730*/  LEA.HI.X R13, R4, UR5, R5, 0x1, P5 ;  /* 0x00000005040d7c11 */ /* 0x000fe2000a8f0c05 */
[C---:B------:R-:W-:Y:S01]  /*4740*/  @P3 VIADD R15, R9.reuse, 0xffffffe0 ;  /* 0xffffffe0090f3836 */ /* 0x040fe20000000000 */
[----:B------:R-:W-:Y:S01]  /*4750*/  ISETP.GE.AND P5, PT, R16, UR4, PT ;  /* 0x0000000410007c0c */ /* 0x000fe2000bfa6270 */
[----:B--2-4-:R-:W-:Y:S01]  /*4760*/  IMAD R25, R9, 0x2, R2 ;  /* 0x0000000209197824 */ /* 0x014fe200078e0202 */
[----:B------:R-:W-:Y:S01]  /*4770*/  ISETP.GE.AND P3, PT, R6, UR4, PT ;  /* 0x0000000406007c0c */ /* 0x000fe2000bf66270 */
[----:B------:R-:W-:-:S02]  /*4780*/  VIADD R14, R16, 0x80 ;  /* 0x00000080100e7836 */ /* 0x000fc40000000000 */
[----:B------:R-:W-:-:S08]  /*4790*/  VIADD R24, R16, 0xc0 ;  /* 0x000000c010187836 */ /* 0x000fd00000000000 */
[----:B------:R-:W1:Y:S04]  /*47a0*/  @!P5 LDS.128 R4, [R25+0x400] ;  /* 0x000400001904d984 */ /* 0x000e680000000c00 */
[----:B------:R-:W2:Y:S04]  /*47b0*/  @!P3 LDS.128 R8, [R25+0x2400] ;  /* 0x002400001908b984 */ /* 0x000ea80000000c00 */
[----:B-1----:R-:W-:Y:S01]  /*47c0*/  @!P5 STG.E.128 desc[UR42][R12.64], R4 ;  /* 0x000000040c00d986 */ /* 0x002fe2000c101d2a */
[----:B------:R-:W-:Y:S01]  /*47d0*/  ISETP.GE.AND P5, PT, R14, UR4, PT ;  /* 0x000000040e007c0c */ /* 0x000fe2000bfa6270 */
[----:B------:R-:W-:-:S02]  /*47e0*/  VIADD R14, R16, 0x100 ;  /* 0x00000100100e7836 */ /* 0x000fc40000000000 */
[----:B--2---:R-:W-:Y:S01]  /*47f0*/  @!P3 STG.E.128 desc[UR42][R12.64+0x80], R8 ;  /* 0x000080080c00b986 */ /* 0x004fe2000c101d2a */
[----:B------:R-:W-:Y:S01]  /*4800*/  ISETP.GE.AND P3, PT, R24, UR4, PT ;  /* 0x0000000418007c0c */ /* 0x000fe2000bf66270 */
        /* <DEDUP_REMOVED lines=16> */
[----:B------:R-:W-:Y:S02]  /*4910*/  IMAD R24, R15, 0x2, R2 ;  /* 0x000000020f187824 */ /* 0x000fe400078e0202 */
[----:B------:R-:W-:-:S06]  /*4920*/  VIADD R15, R16, 0xe0 ;  /* 0x000000e0100f7836 */ /* 0x000fcc0000000000 */
[----:B------:R-:W1:Y:S04]  /*4930*/  @!P5 LDS.128 R4, [R25+0xc400] ;  /* 0x00c400001904d984 */ /* 0x000e680000000c00 */
[----:B------:R-:W2:Y:S04]  /*4940*/  @!P3 LDS.128 R8, [R25+0xe400] ;  /* 0x00e400001908b984 */ /* 0x000ea80000000c00 */
[----:B-1----:R-:W-:Y:S01]  /*4950*/  @!P5 STG.E.128 desc[UR42][R12.64+0x300], R4 ;  /* 0x000300040c00d986 */ /* 0x002fe2000c101d2a */
[----:B------:R-:W-:-:S03]  /*4960*/  ISETP.GE.AND P5, PT, R54, UR4, PT ;  /* 0x0000000436007c0c */ /* 0x000fc6000bfa6270 */
        /* <DEDUP_REMOVED lines=22> */
[----:B------:R-:W-:-:S03]  /*4ad0*/  ISETP.GE.AND P5, PT, R14, UR4, PT ;  /* 0x000000040e007c0c */ /* 0x000fc6000bfa6270 */
[----:B--2---:R-:W-:Y:S01]  /*4ae0*/  @!P3 STG.E.128 desc[UR42][R12.64+0x2c0], R8 ;  /* 0x0002c0080c00b986 */ /* 0x004fe2000c101d2a */
[----:B------:R-:W-:-:S09]  /*4af0*/  ISETP.GE.AND P3, PT, R15, UR4, PT ;  /* 0x000000040f007c0c */ /* 0x000fd2000bf66270 */
[----:B------:R-:W1:Y:S04]  /*4b00*/  @!P5 LDS.128 R4, [R24+0xc400] ;  /* 0x00c400001804d984 */ /* 0x000e680000000c00 */
[----:B------:R-:W2:Y:S04]  /*4b10*/  @!P3 LDS.128 R8, [R24+0xe400] ;  /* 0x00e400001808b984 */ /* 0x000ea80000000c00 */
[----:B-1----:R1:W-:Y:S04]  /*4b20*/  @!P5 STG.E.128 desc[UR42][R12.64+0x340], R4 ;  /* 0x000340040c00d986 */ /* 0x0023e8000c101d2a */
[----:B--2---:R1:W-:Y:S02]  /*4b30*/  @!P3 STG.E.128 desc[UR42][R12.64+0x3c0], R8 ;  /* 0x0003c0080c00b986 */ /* 0x0043e4000c101d2a */
.L_x_2705:
[----:B------:R-:W-:Y:S05]  /*4b40*/  BSYNC B0 ;  /* 0x0000000000007941 */ /* 0x000fea0003800000 */
.L_x_2704:
[----:B------:R-:W-:Y:S01]  /*4b50*/  @!PT LDS RZ, [RZ] ;  /* 0x00000000fffff984 */ /* 0x000fe20000000800 */
[----:B------:R-:W-:Y:S01]  /*4b60*/  @!PT LDS RZ, [RZ] ;  /* 0x00000000fffff984 */ /* 0x000fe20000000800 */
[----:B------:R-:W-:Y:S01]  /*4b70*/  @!PT LDS RZ, [RZ] ;  /* 0x00000000fffff984 */ /* 0x000fe20000000800 */
[----:B------:R-:W-:Y:S01]  /*4b80*/  @!PT LDS RZ, [RZ] ;  /* 0x00000000fffff984 */ /* 0x000fe20000000800 */
[----:B------:R5:W-:Y:S06]  /*4b90*/  MEMBAR.ALL.CTA ;  /* 0x0000000000007992 */ /* 0x000bec0000008000 */
[----:B-----5:R-:W5:Y:S01]  /*4ba0*/  FENCE.VIEW.ASYNC.S ;  /* 0x00000000000073c6 */ /* 0x020f620000000000 */
[----:B0-----:R-:W-:Y:S01]  /*4bb0*/  @!P4 VIADD R74, R74, 0x28cc0 ;  /* 0x00028cc04a4ac836 */ /* 0x001fe20000000000 */
        /* <DEDUP_REMOVED lines=10> */
.L_x_2672:
[----:B------:R-:W-:Y:S04]  /*4c60*/  BSSY B0, `(.L_x_2707) ;  /* 0x0000004000007945 */ /* 0x000fe80003800000 */
[----:B------:R-:W-:Y:S05]  /*4c70*/  @P3 BRA `(.L_x_2708) ;  /* 0x0000000000083947 */ /* 0x000fea0003800000 */
[----:B------:R-:W0:Y:S02]  /*4c80*/  FENCE.VIEW.ASYNC.G ;  /* 0x00000000000073c6 */ /* 0x000e240000000100 */
[----:B0-----:R-:W-:Y:S06]  /*4c90*/  BAR.ARV 0xc, 0x180 ;  /* 0x0306000000007b1d */ /* 0x001fec0000002000 */
.L_x_2708:
[----:B------:R-:W-:Y:S05]  /*4ca0*/  BSYNC B0 ;  /* 0x0000000000007941 */ /* 0x000fea0003800000 */
.L_x_2707:
[----:B------:R-:W-:Y:S01]  /*4cb0*/  UISETP.NE.AND UP0, UPT, UR38, 0x1, UPT ;  /* 0x000000012600788c */ /* 0x000fe2000bf05270 */
[----:B------:R-:W-:Y:S05]  /*4cc0*/  BSSY B7, `(.L_x_2709) ;  /* 0x000104d000077945 */ /* 0x000fea0003800000 */
[----:B------:R-:W-:-:S13]  /*4cd0*/  PLOP3.LUT P0, PT, PT, PT, UP0, 0x80, 0x0 ;  /* 0x000000000000781c */ /* 0x000fda0003f0f008 */
[----:B------:R-:W-:Y:S05]  /*4ce0*/  @!P0 BRA `(.L_x_2710) ;  /* 0x00000024004c8947 */ /* 0x000fea0003800000 */
[----:B------:R-:W0:Y:S01]  /*4cf0*/  LDC R0, c[0x0][0x448] ;  /* 0x00011200ff007b82 */ /* 0x000e220000000800 */
[----:B------:R-:W-:-:S07]  /*4d00*/  IADD3 R7, R23, 0x1, -R22 ;  /* 0x0000000117077810 */ /* 0x000fce0007ffe816 */
[----:B------:R-:W1:Y:S01]  /*4d10*/  LDC.64 R4, c[0x0][0x9e0] ;  /* 0x00027800ff047b82 */ /* 0x000e620000000a00 */
[----:B0-----:R-:W-:Y:S01]  /*4d20*/  ISETP.NE.AND P1, PT, R0, 0x1, PT ;  /* 0x000000010000780c */ /* 0x001fe20003f25270 */
[----:B------:R-:W-:Y:S01]  /*4d30*/  VIADD R0, R192, 0x3f ;  /* 0x0000003fc0007836 */ /* 0x000fe20000000000 */
[----:B-1----:R-:W-:-:S11]  /*4d40*/  ISETP.GE.AND P2, PT, R5, 0x1, PT ;  /* 0x000000010500780c */ /* 0x002fd60003f46270 */
[----:B------:R-:W0:Y:S08]  /*4d50*/  @P1 LDC R3, c[0x0][0x44c] ;  /* 0x00011300ff031b82 */ /* 0x000e300000000800 */
[----:B------:R-:W1:Y:S01]  /*4d60*/  @P1 LDC R6, c[0x0][0x450] ;  /* 0x00011400ff061b82 */ /* 0x000e620000000800 */
[----:B0-----:R-:W-:-:S05]  /*4d70*/  @P1 IMAD.HI.U32 R3, R0, R3, RZ ;  /* 0x0000000300031227 */ /* 0x001fca00078e00ff */
[----:B-1----:R-:W-:-:S05]  /*4d80*/  @P1 SHF.R.U32.HI R0, RZ, R6, R3 ;  /* 0x00000006ff001219 */ /* 0x002fca0000011603 */
[----:B------:R-:W-:-:S04]  /*4d90*/  IMAD.IADD R3, R7, 0x1, R0 ;  /* 0x0000000107037824 */ /* 0x000fc800078e0200 */
[----:B------:R-:W-:Y:S01]  /*4da0*/  IMAD.IADD R4, R3, 0x1, R4 ;  /* 0x0000000103047824 */ /* 0x000fe200078e0204 */
        /* <DEDUP_REMOVED lines=12> */
.L_x_2713:
[----:B------:R-:W-:-:S13]  /*4e70*/  ISETP.NE.AND P0, PT, R5, 0x1, PT ;  /* 0x000000010500780c */ /* 0x000fda0003f05270 */
[----:B------:R-:W0:Y:S02]  /*4e80*/  @P0 LDC.64 R6, c[0x0][0x9e8] ;  /* 0x00027a00ff060b82 */ /* 0x000e240000000a00 */
[----:B0-----:R-:W-:-:S05]  /*4e90*/  @P0 IMAD.HI.U32 R6, R0, R6, RZ ;  /* 0x0000000600060227 */ /* 0x001fca00078e00ff */
[----:B------:R-:W-:-:S07]  /*4ea0*/  @P0 SHF.R.U32.HI R0, RZ, R7, R6 ;  /* 0x00000007ff000219 */ /* 0x000fce0000011606 */
.L_x_2714:
[----:B------:R-:W-:Y:S05]  /*4eb0*/  BSYNC B0 ;  /* 0x0000000000007941 */ /* 0x000fea0003800000 */
.L_x_2712:
[----:B------:R-:W-:-:S05]  /*4ec0*/  IMAD R3, R0, R5, R5 ;  /* 0x0000000500037224 */ /* 0x000fca00078e0205 */
[----:B------:R-:W-:-:S07]  /*4ed0*/  VIMNMX R4, R4, R3, PT ;  /* 0x0000000304047248 */ /* 0x000fce0003fe0100 */
.L_x_2711:
        /* <DEDUP_REMOVED lines=24> */
.L_x_2717:
[----:B------:R-:W-:-:S13]  /*5060*/  ISETP.NE.AND P0, PT, R5, 0x1, PT ;  /* 0x000000010500780c */ /* 0x000fda0003f05270 */
[----:B------:R-:W0:Y:S02]  /*5070*/  @P0 LDC.64 R6, c[0x0][0x9e8] ;  /* 0x00027a00ff060b82 */ /* 0x000e240000000a00 */
[----:B0-----:R-:W-:-:S05]  /*5080*/  @P0 IMAD.HI.U32 R4, R22, R6, RZ ;  /* 0x0000000616040227 */ /* 0x001fca00078e00ff */
[----:B------:R-:W-:-:S07]  /*5090*/  @P0 SHF.R.U32.HI R22, RZ, R7, R4 ;  /* 0x00000007ff160219 */ /* 0x000fce0000011604 */
.L_x_2718:
[----:B------:R-:W-:Y:S05]  /*50a0*/  BSYNC B0 ;  /* 0x0000000000007941 */ /* 0x000fea0003800000 */
.L_x_2716:
[----:B------:R-:W-:-:S05]  /*50b0*/  IMAD R5, R22, R5, RZ ;  /* 0x0000000516057224 */ /* 0x000fca00078e02ff */
[----:B------:R-:W-:-:S07]  /*50c0*/  VIMNMX R0, R0, R5, !PT ;  /* 0x0000000500007248 */ /* 0x000fce0007fe0100 */
.L_x_2715:
[----:B------:R-:W-:Y:S01]  /*50d0*/  SHF.R.S32.HI R3, RZ, 0x1f, R0 ;  /* 0x0000001fff037819 */ /* 0x000fe20000011400 */
[----:B------:R-:W-:Y:S01]  /*50e0*/  BSSY B0, `(.L_x_2719) ;  /* 0x0000025000007945 */ /* 0x000fe20003800000 */
[----:B------:R-:W-:Y:S02]  /*50f0*/  IMAD.MOV.U32 R5, RZ, RZ, RZ ;  /* 0x000000ffff057224 */ /* 0x000fe400078e00ff */
[----:B------:R-:W-:-:S04]  /*5100*/  LEA.HI R3, R3, R0, RZ, 0x6 ;  /* 0x0000000003037211 */ /* 0x000fc800078f30ff */
[----:B------:R-:W-:-:S04]  /*5110*/  SHF.R.S32.HI R3, RZ, 0x6, R3 ;  /* 0x00000006ff037819 */ /* 0x000fc80000011403 */
[----:B------:R-:W-:-:S04]  /*5120*/  VIMNMX R9, RZ, R3, !PT ;  /* 0x00000003ff097248 */ /* 0x000fc80007fe0100 */
        /* <DEDUP_REMOVED lines=8> */
[----:B---3--:R-:W-:Y:S02]  /*51b0*/  IABS R12, R11 ;  /* 0x0000000b000c7213 */ /* 0x008fe40000000000 */
        /* <DEDUP_REMOVED lines=23> */
.L_x_2720:
[----:B------:R-:W-:Y:S05]  /*5330*/  BSYNC B0 ;  /* 0x0000000000007941 */ /* 0x000fea0003800000 */
.L_x_2719:
[-C--:B------:R-:W-:Y:S01]  /*5340*/  IMAD R0, R218, R5.reuse, R9 ;  /* 0x00000005da007224 */ /* 0x080fe200078e0209 */
        /* <DEDUP_REMOVED lines=45> */
[----:B---3--:R-:W-:Y:S02]  /*5620*/  CS2R R70, SRZ ;  /* 0x0000000000467805 */ /* 0x008fe4000001ff00 */
[----:B------:R-:W-:Y:S02]  /*5630*/  CS2R R68, SRZ ;  /* 0x0000000000447805 */ /* 0x000fe4000001ff00 */
[----:B----4-:R-:W-:Y:S02]  /*5640*/  CS2R R66, SRZ ;  /* 0x0000000000427805 */ /* 0x010fe4000001ff00 */
        /* <DEDUP_REMOVED lines=19> */
[----:B--2---:R-:W-:-:S02]  /*5780*/  CS2R R26, SRZ ;  /* 0x00000000001a7805 */ /* 0x004fc4000001ff00 */
[----:B------:R-:W-:Y:S01]  /*5790*/  CS2R R24, SRZ ;  /* 0x0000000000187805 */ /* 0x000fe2000001ff00 */
[----:B------:R-:W-:Y:S06]  /*57a0*/  @!P1 BRA `(.L_x_2721) ;  /* 0x000000f800789947 */ /* 0x000fec0003800000 */
[----:B------:R-:W2:Y:S04]  /*57b0*/  LDL R10, [R1+0x48] ;  /* 0x00004800010a7983 */ /* 0x000ea80000100800 */
[----:B--2---:R-:W0:Y:S02]  /*57c0*/  SHFL.IDX PT, R3, R10, RZ, 0x1f ;  /* 0x00001fff0a037589 */ /* 0x004e2400000e0000 */
[----:B0-----:R-:W-:-:S04]  /*57d0*/  LEA.HI R4, R3, R3, RZ, 0x1 ;  /* 0x0000000303047211 */ /* 0x001fc800078f08ff */
[----:B------:R-:W-:-:S05]  /*57e0*/  LOP3.LUT R4, R4, 0x1fffe, RZ, 0xc0, !PT ;  /* 0x0001fffe04047812 */ /* 0x000fca00078ec0ff */
[----:B------:R-:W-:Y:S02]  /*57f0*/  IMAD.IADD R3, R3, 0x1, -R4 ;  /* 0x0000000103037824 */ /* 0x000fe400078e0a04 */
[----:B------:R-:W-:Y:S02]  /*5800*/  IMAD.U32 R4, RZ, RZ, UR37 ;  /* 0x00000025ff047e24 */ /* 0x000fe4000f8e00ff */
[----:B------:R-:W-:-:S03]  /*5810*/  IMAD R3, R3, 0x8000, R2 ;  /* 0x0000800003037824 */ /* 0x000fc600078e0202 */
[----:B------:R-:W-:Y:S01]  /*5820*/  ISETP.NE.AND P0, PT, R4, 0x3, PT ;  /* 0x000000030400780c */ /* 0x000fe20003f05270 */
[----:B------:R-:W-:-:S05]  /*5830*/  VIADD R3, R3, 0x400 ;  /* 0x0000040003037836 */ /* 0x000fca0000000000 */
[----:B------:R-:W-:-:S04]  /*5840*/  SHF.R.U32.HI R3, RZ, 0x4, R3 ;  /* 0x00000004ff037819 */ /* 0x000fc80000011603 */
[----:B------:R-:W-:-:S04]  /*5850*/  LOP3.LUT R3, R3, 0x3fff, RZ, 0xc0, !PT ;  /* 0x00003fff03037812 */ /* 0x000fc800078ec0ff */
[----:B------:R-:W-:Y:S01]  /*5860*/  LOP3.LUT R3, R3, 0x2000000, RZ, 0xfc, !PT ;  /* 0x0200000003037812 */ /* 0x000fe200078efcff */
[----:B------:R-:W-:Y:S06]  /*5870*/  @!P0 BRA `(.L_x_2722) ;  /* 0x0000000000048947 */ /* 0x000fec0003800000 */
[----:B------:R-:W-:Y:S01]  /*5880*/  BPT.TRAP 0x1 ;  /* 0x000000040000795c */ /* 0x000fe20000300000 */
.L_x_2722:
[----:B------:R-:W-:Y:S01]  /*5890*/  IMAD R9, R18, 0x8, R2 ;  /* 0x0000000812097824 */ /* 0x000fe200078e0202 */
[----:B------:R-:W-:Y:S01]  /*58a0*/  SHF.L.U32 R10, R19, 0x1f, RZ ;  /* 0x0000001f130a7819 */ /* 0x000fe200000006ff */
[----:B------:R-:W-:Y:S01]  /*58b0*/  VIADD R4, R2, 0x26800 ;  /* 0x0002680002047836 */ /* 0x000fe20000000000 */
[----:B------:R-:W-:Y:S01]  /*58c0*/  BSSY B0, `(.L_x_2723) ;  /* 0x0000008000007945 */ /* 0x000fe20003800000 */
[----:B------:R-:W-:Y:S01]  /*58d0*/  IMAD R6, R18, 0x1000, R3 ;  /* 0x0000100012067824 */ /* 0x000fe200078e0203 */
[----:B------:R-:W0:Y:S01]  /*58e0*/  SYNCS.PHASECHK.TRANS64.TRYWAIT P1, [R9+URZ+0x28c50], R10 ;  /* 0x028c500a090075a7 */ /* 0x000e22000802017f */
[----:B------:R-:W-:Y:S01]  /*58f0*/  IMAD.MOV.U32 R7, RZ, RZ, 0x40000040 ;  /* 0x40000040ff077424 */ /* 0x000fe200078e00ff */
[----:B------:R-:W-:-:S04]  /*5900*/  SHF.R.U32.HI R4, RZ, 0x4, R4 ;  /* 0x00000004ff047819 */ /* 0x000fc80000011604 */
[----:B------:R-:W-:-:S04]  /*5910*/  LOP3.LUT R4, R4, 0x3fff, RZ, 0xc0, !PT ;  /* 0x00003fff04047812 */ /* 0x000fc800078ec0ff */
[----:B------:R-:W-:Y:S01]  /*5920*/  LOP3.LUT R4, R4, 0x10000, RZ, 0xfc, !PT ;  /* 0x0001000004047812 */ /* 0x000fe200078efcff */
[----:B0-----:R-:W-:Y:S06]  /*5930*/  @!P1 BRA `(.L_x_2724) ;  /* 0x000001e4004c9947 */ /* 0x001fec0003800000 */
.L_x_3085:
[----:B------:R-:W-:Y:S05]  /*5940*/  BSYNC B0 ;  /* 0x0000000000007941 */ /* 0x000fea0003800000 */
.L_x_2723:
        /* <DEDUP_REMOVED lines=24> */
[----:B-----5:R-:W-:Y:S01]  /*5ad0*/  WARPGROUP.ARRIVE ;  /* 0x00000000000079c5 */ /* 0x020fe20000000000 */
[----:B------:R-:W-:Y:S01]  /*5ae0*/  R2UR UR5, R11 ;  /* 0x000000000b0572ca */ /* 0x000fe200000e0000 */
[----:B------:R-:W-:Y:S01]  /*5af0*/  VIADD R8, R8, 0xfffffffe ;  /* 0xfffffffe08087836 */ /* 0x000fe20000000000 */
[----:B------:R-:W-:Y:S03]  /*5b00*/  BSSY B0, `(.L_x_2725) ;  /* 0x00000e2000007945 */ /* 0x000fe60003800000 */
[----:B------:R-:W-:Y:S01]  /*5b10*/  HGMMA.64x256x16.F32.BF16 R24, gdesc[UR12].tnspB, RZ, !UPT, gsb0 ;  /* 0x43e000000c1879f0 */ /* 0x000fe2000c0018ff */
[----:B------:R-:W-:Y:S01]  /*5b20*/  R2UR UR14, R6 ;  /* 0x00000000060e72ca */ /* 0x000fe200000e0000 */
[----:B------:R-:W-:Y:S01]  /*5b30*/  VIADD R6, R4, 0x6 ;  /* 0x0000000604067836 */ /* 0x000fe20000000000 */
[----:B------:R-:W-:Y:S01]  /*5b40*/  R2UR UR15, R7 ;  /* 0x00000000070f72ca */ /* 0x000fe200000e0000 */
[----:B------:R-:W-:Y:S01]  /*5b50*/  IMAD.MOV.U32 R7, RZ, RZ, 0x40000040 ;  /* 0x40000040ff077424 */ /* 0x000fe200078e00ff */
[----:B------:R-:W-:-:S02]  /*5b60*/  ISETP.GE.AND P2, PT, R8, R0, PT ;  /* 0x000000000800720c */ /* 0x000fc40003f46270 */
        /* <DEDUP_REMOVED lines=22> */
.L_x_2732:
[----:B------:R-:W-:Y:S01]  /*5cd0*/  BAR.SYNC.DEFER_BLOCKING 0xe, 0x100 ;  /* 0x0384000000007b1d */ /* 0x000fe20000010000 */
[C---:B------:R-:W-:Y:S02]  /*5ce0*/  IMAD R8, R18.reuse, 0x40, R191 ;  /* 0x0000004012087824 */ /* 0x040fe400078e02bf */
[----:B------:R-:W-:Y:S02]  /*5cf0*/  VIADD R18, R18, 0x1 ;  /* 0x0000000112127836 */ /* 0x000fe40000000000 */
[----:B------:R-:W-:-:S03]  /*5d00*/  IMAD R8, R8, 0x4, R2 ;  /* 0x0000000408087824 */ /* 0x000fc600078e0202 */
[----:B------:R-:W-:-:S04]  /*5d10*/  ISETP.NE.AND P2, PT, R18, 0x2, PT ;  /* 0x000000021200780c */ /* 0x000fc80003f45270 */
[----:B------:R-:W-:Y:S01]  /*5d20*/  SEL R18, R18, RZ, P2 ;  /* 0x000000ff12127207 */ /* 0x000fe20001000000 */
[----:B0-----:R-:W0:Y:S04]  /*5d30*/  LDS R9, [R8+0x28800] ;  /* 0x0288000008097984 */ /* 0x001e280000000800 */
[----:B-1----:R-:W1:Y:S01]  /*5d40*/  LDS R8, [R8+0x28820] ;  /* 0x0288200008087984 */ /* 0x002e620000000800 */
        /* <DEDUP_REMOVED lines=135> */
.L_x_2727:
[----:B------:R-:W-:Y:S01]  /*65c0*/  IMAD R21, R18, 0x8, R2 ;  /* 0x0000000812157824 */ /* 0x000fe200078e0202 */
[----:B------:R-:W-:-:S04]  /*65d0*/  SHF.L.U32 R8, R19, 0x1f, RZ ;  /* 0x0000001f13087819 */ /* 0x000fc800000006ff */
[----:B------:R0:W1:Y:S01]  /*65e0*/  SYNCS.PHASECHK.TRANS64.TRYWAIT P2, [R21+URZ+0x28c50], R8 ;  /* 0x028c5008150075a7 */ /* 0x000062000804017f */
[----:B------:R-:W-:Y:S05]  /*65f0*/  @!P0 BRA `(.L_x_2728) ;  /* 0x0000000000048947 */ /* 0x000fea0003800000 */
[----:B------:R-:W-:Y:S01]  /*6600*/  BPT.TRAP 0x1 ;  /* 0x000000040000795c */ /* 0x000fe20000300000 */
.L_x_2728:
[----:B------:R-:W-:Y:S04]  /*6610*/  BSSY B1, `(.L_x_2729) ;  /* 0x0000004000017945 */ /* 0x000fe80003800000 */
[----:B-1----:R-:W-:Y:S05]  /*6620*/  @P2 BRA `(.L_x_2730) ;  /* 0x0000000000082947 */ /* 0x002fea0003800000 */
[----:B------:R-:W1:Y:S02]  /*6630*/  SYNCS.PHASECHK.TRANS64.TRYWAIT P2, [R21+URZ+0x28c50], R8 ;  /* 0x028c5008150075a7 */ /* 0x000e64000804017f */
[----:B-1----:R-:W-:Y:S05]  /*6640*/  @!P2 BRA `(.L_x_2731) ;  /* 0x000001d8001ca947 */ /* 0x002fea0003800000 */
.L_x_2730:
[----:B------:R-:W-:Y:S05]  /*6650*/  BSYNC B1 ;  /* 0x0000000000017941 */ /* 0x000fea0003800000 */
.L_x_2729:
[----:B01----:R-:W-:Y:S01]  /*6660*/  IMAD R8, R18, 0x1000, R3 ;  /* 0x0000100012087824 */ /* 0x003fe200078e0203 */
[----:B------:R-:W-:Y:S01]  /*6670*/  R2UR UR4, R4 ;  /* 0x00000000040472ca */ /* 0x000fe200000e0000 */
[----:B------:R-:W-:Y:S01]  /*6680*/  IMAD.MOV.U32 R9, RZ, RZ, 0x40000040 ;  /* 0x40000040ff097424 */ /* 0x000fe200078e00ff */
[----:B------:R-:W-:Y:S01]  /*6690*/  R2UR UR5, R5 ;  /* 0x00000000050572ca */ /* 0x000fe200000e0000 */
[----:B------:R-:W-:Y:S01]  /*66a0*/  WARPGROUP.ARRIVE ;  /* 0x00000000000079c5 */ /* 0x000fe20000000000 */
[C---:B------:R-:W-:Y:S01]  /*66b0*/  R2UR UR6, R8.reuse ;  /* 0x00000000080672ca */ /* 0x040fe200000e0000 */
[----:B------:R-:W-:Y:S01]  /*66c0*/  VIADD R14, R8, 0x80 ;  /* 0x00000080080e7836 */ /* 0x000fe20000000000 */
[----:B------:R-:W-:Y:S01]  /*66d0*/  R2UR UR7, R9 ;  /* 0x00000000090772ca */ /* 0x000fe200000e0000 */
[----:B------:R-:W-:Y:S02]  /*66e0*/  IMAD.MOV.U32 R15, RZ, RZ, 0x40000040 ;  /* 0x40000040ff0f7424 */ /* 0x000fe400078e00ff */
[----:B------:R-:W-:-:S02]  /*66f0*/  IMAD.MOV.U32 R9, RZ, RZ, 0x40000040 ;  /* 0x40000040ff097424 */ /* 0x000fc400078e00ff */
[----:B------:R-:W-:-:S05]  /*6700*/  @!P1 VIADD R21, R21, 0x28c60 ;  /* 0x00028c6015159836 */ /* 0x000fca0000000000 */
[----:B------:R-:W-:-:S03]  /*6710*/  @!P1 PRMT R21, RZ, 0x654, R21 ;  /* 0x00000654ff159816 */ /* 0x000fc60000000015 */
        /* <DEDUP_REMOVED lines=27> */
[----:B------:R-:W-:Y:S03]  /*68d0*/  HGMMA.64x256x16.F32.BF16 R24, gdesc[UR4].tnspB, R24, gsb0 ;  /* 0x43e00000041879f0 */ /* 0x000fe60008001818 */
[----:B------:R-:W-:Y:S02]  /*68e0*/  WARPGROUP.DEPBAR.LE gsb0, 0x0 ;  /* 0x00008000000079c5 */ /* 0x000fe40000010000 */
[----:B------:R-:W-:Y:S06]  /*68f0*/  BAR.ARV 0xf, 0x100 ;  /* 0x03c4000000007b1d */ /* 0x000fec0000002000 */
[----:B------:R1:W-:Y:S01]  /*6900*/  @!P1 SYNCS.ARRIVE.TRANS64.RED.A1T0 RZ, [R21+URZ], RZ ;  /* 0x000000ff15ff99a7 */ /* 0x0003e2000810043f */
[----:B------:R-:W-:Y:S05]  /*6910*/  @P3 BRA `(.L_x_2732) ;  /* 0xfffffff000ec3947 */ /* 0x000fea000383ffff */
.L_x_2726:
[----:B------:R-:W-:Y:S05]  /*6920*/  BSYNC B0 ;  /* 0x0000000000007941 */ /* 0x000fea0003800000 */
.L_x_2725:
[----:B------:R-:W-:Y:S01]  /*6930*/  BAR.SYNC.DEFER_BLOCKING 0xe, 0x100 ;  /* 0x0384000000007b1d */ /* 0x000fe20000010000 */
[C---:B------:R-:W-:Y:S01]  /*6940*/  IMAD R3, R18.reuse, 0x40, R191 ;  /* 0x0000004012037824 */ /* 0x040fe200078e02bf */
[----:B------:R-:W-:Y:S01]  /*6950*/  PLOP3.LUT P0, PT, PT, PT, PT, 0x8, 0x0 ;  /* 0x000000000000781c */ /* 0x000fe20003f0e170 */
[----:B------:R-:W-:Y:S02]  /*6960*/  VIADD R18, R18, 0x1 ;  /* 0x0000000112127836 */ /* 0x000fe40000000000 */
[----:B------:R-:W-:Y:S02]  /*6970*/  IMAD R3, R3, 0x4, R2 ;  /* 0x0000000403037824 */ /* 0x000fe400078e0202 */
[----:B------:R-:W-:Y:S01]  /*6980*/  IMAD.MOV.U32 R152, RZ, RZ, RZ ;  /* 0x000000ffff987224 */ /* 0x000fe200078e00ff */
[----:B------:R-:W-:-:S04]  /*6990*/  ISETP.NE.AND P1, PT, R18, 0x2, PT ;  /* 0x000000021200780c */ /* 0x000fc80003f25270 */
[----:B------:R-:W-:Y:S01]  /*69a0*/  SEL R18, R18, RZ, P1 ;  /* 0x000000ff12127207 */ /* 0x000fe20000800000 */
[----:B------:R-:W2:Y:S04]  /*69b0*/  LDS R0, [R3+0x28820] ;  /* 0x0288200003007984 */ /* 0x000ea80000000800 */
[----:B------:R3:W4:Y:S02]  /*69c0*/  LDS R2, [R3+0x28800] ;  /* 0x0288000003027984 */ /* 0x0007240000000800 */
[----:B---3--:R-:W-:Y:S02]  /*69d0*/  IMAD.MOV.U32 R3, RZ, RZ, RZ ;  /* 0x000000ffff037224 */ /* 0x008fe400078e00ff */
        /* <DEDUP_REMOVED lines=132> */
.L_x_2710:
        /* <DEDUP_REMOVED lines=24> */
.L_x_2735:
[----:B------:R-:W-:-:S13]  /*73a0*/  ISETP.NE.AND P0, PT, R5, 0x1, PT ;  /* 0x000000010500780c */ /* 0x000fda0003f05270 */
[----:B------:R-:W0:Y:S02]  /*73b0*/  @P0 LDC.64 R6, c[0x0][0x9e8] ;  /* 0x00027a00ff060b82 */ /* 0x000e240000000a00 */
[----:B0-----:R-:W-:-:S05]  /*73c0*/  @P0 IMAD.HI.U32 R6, R0, R6, RZ ;  /* 0x0000000600060227 */ /* 0x001fca00078e00ff */
[----:B------:R-:W-:-:S07]  /*73d0*/  @P0 SHF.R.U32.HI R0, RZ, R7, R6 ;  /* 0x00000007ff000219 */ /* 0x000fce0000011606 */
.L_x_2736:
[----:B------:R-:W-:Y:S05]  /*73e0*/  BSYNC B0 ;  /* 0x0000000000007941 */ /* 0x000fea0003800000 */
.L_x_2734:
[----:B------:R-:W-:-:S05]  /*73f0*/  IMAD R3, R0, R5, R5 ;  /* 0x0000000500037224 */ /* 0x000fca00078e0205 */
[----:B------:R-:W-:-:S07]  /*7400*/  VIMNMX R4, R4, R3, PT ;  /* 0x0000000304047248 */ /* 0x000fce0003fe0100 */
.L_x_2733:
        /* <DEDUP_REMOVED lines=24> */
.L_x_2739:
[----:B------:R-:W-:-:S13]  /*7590*/  ISETP.NE.AND P0, PT, R5, 0x1, PT ;  /* 0x000000010500780c */ /* 0x000fda0003f05270 */
[----:B------:R-:W0:Y:S02]  /*75a0*/  @P0 LDC.64 R6, c[0x0][0x9e8] ;  /* 0x00027a00ff060b82 */ /* 0x000e240000000a00 */
[----:B0-----:R-:W-:-:S05]  /*75b0*/  @P0 IMAD.HI.U32 R4, R3, R6, RZ ;  /* 0x0000000603040227 */ /* 0x001fca00078e00ff */
[----:B------:R-:W-:-:S07]  /*75c0*/  @P0 SHF.R.U32.HI R3, RZ, R7, R4 ;  /* 0x00000007ff030219 */ /* 0x000fce0000011604 */
.L_x_2740:
[----:B------:R-:W-:Y:S05]  /*75d0*/  BSYNC B0 ;  /* 0x0000000000007941 */ /* 0x000fea0003800000 */
.L_x_2738:
[----:B------:R-:W-:-:S05]  /*75e0*/  IMAD R3, R3, R5, RZ ;  /* 0x0000000503037224 */ /* 0x000fca00078e02ff */
[----:B------:R-:W-:-:S07]  /*75f0*/  VIMNMX R0, R0, R3, !PT ;  /* 0x0000000300007248 */ /* 0x000fce0007fe0100 */
.L_x_2737:
        /* <DEDUP_REMOVED lines=38> */
.L_x_2742:
[----:B------:R-:W-:Y:S05]  /*7860*/  BSYNC B0 ;  /* 0x0000000000007941 */ /* 0x000fea0003800000 */
.L_x_2741:
        /* <DEDUP_REMOVED lines=82> */
[----:B------:R-:W-:-:S04]  /*7d90*/  LOP3.LUT R3, R3, 0x3fff, RZ, 0xc0, !PT ;  /* 0x00003fff03037812 */ /* 0x000fc800078ec0ff */
[----:B------:R-:W-:Y:S01]  /*7da0*/  LOP3.LUT R190, R3, 0x2000000, RZ, 0xfc, !PT ;  /* 0x0200000003be7812 */ /* 0x000fe200078efcff */
        /* <DEDUP_REMOVED lines=17> */
.L_x_2744:
[----:B------:R-:W-:Y:S05]  /*7ec0*/  BSYNC B6 ;  /* 0x0000000000067941 */ /* 0x000fea0003800000 */
.L_x_2743:
        /* <DEDUP_REMOVED lines=12> */
.L_x_2748:
[----:B-1----:R1:W2:Y:S02]  /*7f90*/  SYNCS.PHASECHK.TRANS64.TRYWAIT P0, [R2+URZ+0x28c00], R3 ;  /* 0x028c0003020075a7 */ /* 0x0022a4000800017f */
[----:B--2---:R-:W-:Y:S05]  /*7fa0*/  @!P0 NANOSLEEP.SYNCS 0x989680 ;  /* 0x009896800000895d */ /* 0x004fea0003900000 */
[----:B------:R-:W2:Y:S02]  /*7fb0*/  @!P0 SYNCS.PHASECHK.TRANS64 P0, [R2+URZ+0x28c00], R3 ;  /* 0x028c0003020085a7 */ /* 0x000ea4000800007f */
[----:B--2---:R-:W-:Y:S05]  /*7fc0*/  @!P0 BRA `(.L_x_2748) ;  /* 0xfffffffc00f08947 */ /* 0x004fea000383ffff */
.L_x_2747:
[----:B------:R-:W-:Y:S05]  /*7fd0*/  BSYNC B0 ;  /* 0x0000000000007941 */ /* 0x000fea0003800000 */
.L_x_2746:
[----:B------:R-:W-:Y:S05]  /*7fe0*/  BRA `(.L_x_2749) ;  /* 0x0000002c00a87947 */ /* 0x000fea0003800000 */
.L_x_2745:
[----:B------:R-:W-:Y:S01]  /*7ff0*/  VIADD R4, R2, 0x20400 ;  /* 0x0002040002047836 */ /* 0x000fe20000000000 */
[----:B-----5:R-:W-:Y:S01]  /*8000*/  SHF.R.S32.HI R0, RZ, 0x1f, R76 ;  /* 0x0000001fff007819 */ /* 0x020fe2000001144c */
[----:B------:R-:W-:Y:S01]  /*8010*/  ULDC.64 UR4, c[0x0][0x3f8] ;  /* 0x0000fe0000047ab9 */ /* 0x000fe20000000a00 */
[----:B------:R-:W-:Y:S01]  /*8020*/  ULDC.64 UR6, c[0x0][0x408] ;  /* 0x0001020000067ab9 */ /* 0x000fe20000000a00 */
[----:B------:R-:W-:Y:S01]  /*8030*/  IMAD.WIDE.U32 R24, R76, UR4, RZ ;  /* 0x000000044c187c25 */ /* 0x000fe2000f8e00ff */
[----:B------:R-:W-:Y:S01]  /*8040*/  LOP3.LUT P0, RZ, R4, 0x3ff, RZ, 0xc0, !PT ;  /* 0x000003ff04ff7812 */ /* 0x000fe2000780c0ff */
[----:B------:R-:W-:Y:S02]  /*8050*/  BSSY B6, `(.L_x_2750) ;  /* 0x0000019000067945 */ /* 0x000fe40003800000 */
[C---:B------:R-:W-:Y:S02]  /*8060*/  IMAD R3, R0.reuse, UR4, RZ ;  /* 0x0000000400037c24 */ /* 0x040fe4000f8e02ff */
[----:B------:R-:W-:-:S02]  /*8070*/  IMAD R5, R0, UR6, RZ ;  /* 0x0000000600057c24 */ /* 0x000fc4000f8e02ff */
[C---:B------:R-:W-:Y:S02]  /*8080*/  IMAD R3, R76.reuse, UR5, R3 ;  /* 0x000000054c037c24 */ /* 0x040fe4000f8e0203 */
[C---:B------:R-:W-:Y:S02]  /*8090*/  IMAD R5, R76.reuse, UR7, R5 ;  /* 0x000000074c057c24 */ /* 0x040fe4000f8e0205 */
[----:B------:R-:W-:-:S04]  /*80a0*/  IMAD.WIDE.U32 R76, R76, UR6, RZ ;  /* 0x000000064c4c7c25 */ /* 0x000fc8000f8e00ff */
[----:B------:R-:W-:Y:S02]  /*80b0*/  IMAD.IADD R27, R3, 0x1, R25 ;  /* 0x00000001031b7824 */ /* 0x000fe400078e0219 */
[----:B------:R-:W-:Y:S01]  /*80c0*/  IMAD.IADD R29, R5, 0x1, R77 ;  /* 0x00000001051d7824 */ /* 0x000fe200078e024d */
        /* <DEDUP_REMOVED lines=17> */
.L_x_2751:
[----:B------:R-:W-:Y:S05]  /*81e0*/  BSYNC B6 ;  /* 0x0000000000067941 */ /* 0x000fea0003800000 */
.L_x_2750:
[----:B------:R-:W0:Y:S01]  /*81f0*/  S2R R0, SR_TID.X ;  /* 0x0000000000007919 */ /* 0x000e220000002100 */
[----:B------:R-:W-:Y:S01]  /*8200*/  ULDC.U8 UR4, c[0x0][0x410] ;  /* 0x0001040000047ab9 */ /* 0x000fe20000000000 */
[----:B------:R-:W-:Y:S01]  /*8210*/  BSSY B0, `(.L_x_2752) ;  /* 0x00002bf000007945 */ /* 0x000fe20003800000 */
[----:B------:R-:W-:Y:S01]  /*8220*/  ISETP.NE.AND P0, PT, RZ, UR4, PT ;  /* 0x00000004ff007c0c */ /* 0x000fe2000bf05270 */
[C---:B------:R-:W-:Y:S02]  /*8230*/  VIADD R36, R184.reuse, 0x20 ;  /* 0x00000020b8247836 */ /* 0x040fe40000000000 */
[----:B------:R-:W-:Y:S02]  /*8240*/  IMAD.IADD R34, R184, 0x1, R192 ;  /* 0x00000001b8227824 */ /* 0x000fe400078e02c0 */
[----:B0-----:R-:W-:-:S05]  /*8250*/  VIADD R0, R0, 0xffffff80 ;  /* 0xffffff8000007836 */ /* 0x001fca0000000000 */
[----:B------:R-:W-:-:S04]  /*8260*/  SHF.R.S32.HI R3, RZ, 0x1f, R0 ;  /* 0x0000001fff037819 */ /* 0x000fc80000011400 */
[----:B------:R-:W-:-:S04]  /*8270*/  LEA.HI R3, R3, R0, RZ, 0x2 ;  /* 0x0000000003037211 */ /* 0x000fc800078f10ff */
[----:B------:R-:W-:-:S05]  /*8280*/  LOP3.LUT R3, R3, 0xfffffffc, RZ, 0xc0, !PT ;  /* 0xfffffffc03037812 */ /* 0x000fca00078ec0ff */
[----:B------:R-:W-:Y:S01]  /*8290*/  IMAD.IADD R3, R0, 0x1, -R3 ;  /* 0x0000000100037824 */ /* 0x000fe200078e0a03 */
[----:B------:R-:W-:Y:S06]  /*82a0*/  @!P0 BRA `(.L_x_2753) ;  /* 0x0000001400948947 */ /* 0x000fec0003800000 */
[----:B------:R-:W0:Y:S01]  /*82b0*/  LDC R37, c[0x0][0x448] ;  /* 0x00011200ff257b82 */ /* 0x000e220000000800 */
[----:B------:R-:W-:Y:S01]  /*82c0*/  IMAD R3, R3, 0x20, R34 ;  /* 0x0000002003037824 */ /* 0x000fe200078e0222 */
[----:B------:R-:W-:Y:S01]  /*82d0*/  ULDC.64 UR4, c[0x0][0x3f8] ;  /* 0x0000fe0000047ab9 */ /* 0x000fe20000000a00 */
[----:B------:R-:W-:Y:S01]  /*82e0*/  ULDC.64 UR6, c[0x0][0x408] ;  /* 0x0001020000067ab9 */ /* 0x000fe20000000a00 */
[----:B------:R-:W-:Y:S01]  /*82f0*/  IMAD.MOV.U32 R6, RZ, RZ, R24 ;  /* 0x000000ffff067224 */ /* 0x000fe200078e0018 */
[----:B------:R-:W-:Y:S01]  /*8300*/  SHF.R.S32.HI R31, RZ, 0x1f, R200 ;  /* 0x0000001fff1f7819 */ /* 0x000fe200000114c8 */
[----:B------:R-:W-:Y:S02]  /*8310*/  IMAD.MOV.U32 R7, RZ, RZ, R27 ;  /* 0x000000ffff077224 */ /* 0x000fe400078e001b */
[----:B------:R-:W-:Y:S02]  /*8320*/  IMAD.MOV.U32 R8, RZ, RZ, R76 ;  /* 0x000000ffff087224 */ /* 0x000fe400078e004c */
[----:B------:R-:W-:Y:S01]  /*8330*/  IMAD.MOV.U32 R9, RZ, RZ, R29 ;  /* 0x000000ffff097224 */ /* 0x000fe200078e001d */
[----:B0-----:R-:W-:-:S13]  /*8340*/  ISETP.NE.AND P0, PT, R37, 0x1, PT ;  /* 0x000000012500780c */ /* 0x001fda0003f05270 */
[----:B------:R-:W0:Y:S08]  /*8350*/  @P0 LDC R0, c[0x0][0x44c] ;  /* 0x00011300ff000b82 */ /* 0x000e300000000800 */
[----:B------:R-:W1:Y:S01]  /*8360*/  @P0 LDC R5, c[0x0][0x450] ;  /* 0x00011400ff050b82 */ /* 0x000e620000000800 */
[----:B0-----:R-:W-:-:S05]  /*8370*/  @P0 IMAD.HI.U32 R0, R3, R0, RZ ;  /* 0x0000000003000227 */ /* 0x001fca00078e00ff */
[----:B-1----:R-:W-:-:S04]  /*8380*/  @P0 SHF.R.U32.HI R3, RZ, R5, R0 ;  /* 0x00000005ff030219 */ /* 0x002fc80000011600 */
[----:B------:R-:W-:Y:S01]  /*8390*/  SHF.R.S32.HI R0, RZ, 0x1f, R3 ;  /* 0x0000001fff007819 */ /* 0x000fe20000011403 */
[----:B------:R-:W-:-:S04]  /*83a0*/  IMAD.WIDE.U32 R6, R3, UR4, R6 ;  /* 0x0000000403067c25 */ /* 0x000fc8000f8e0006 */
[C---:B------:R-:W-:Y:S02]  /*83b0*/  IMAD R4, R0.reuse, UR4, RZ ;  /* 0x0000000400047c24 */ /* 0x040fe4000f8e02ff */
[----:B------:R-:W-:Y:S02]  /*83c0*/  IMAD R0, R0, UR6, RZ ;  /* 0x0000000600007c24 */ /* 0x000fe4000f8e02ff */
[C---:B------:R-:W-:Y:S01]  /*83d0*/  IMAD R5, R3.reuse, UR5, R4 ;  /* 0x0000000503057c24 */ /* 0x040fe2000f8e0204 */
[----:B------:R-:W-:Y:S01]  /*83e0*/  ULDC.64 UR4, c[0x0][0x3e8] ;  /* 0x0000fa0000047ab9 */ /* 0x000fe20000000a00 */
[C---:B------:R-:W-:Y:S01]  /*83f0*/  IMAD.WIDE.U32 R8, R3.reuse, UR6, R8 ;  /* 0x0000000603087c25 */ /* 0x040fe2000f8e0008 */
[----:B------:R-:W-:Y:S01]  /*8400*/  LEA R4, P0, R6, UR4, 0x1 ;  /* 0x0000000406047c11 */ /* 0x000fe2000f8008ff */
[----:B------:R-:W-:Y:S02]  /*8410*/  UMOV UR4, 0xffffffff ;  /* 0xffffffff00047882 */ /* 0x000fe40000000000 */
[----:B------:R-:W-:Y:S01]  /*8420*/  IMAD R11, R3, UR7, R0 ;  /* 0x00000007030b7c24 */ /* 0x000fe2000f8e0200 */
[----:B------:R-:W-:Y:S01]  /*8430*/  ULDC.64 UR6, c[0x0][0x400] ;  /* 0x0001000000067ab9 */ /* 0x000fe20000000a00 */
[----:B------:R-:W-:Y:S01]  /*8440*/  IMAD.IADD R3, R7, 0x1, R5 ;  /* 0x0000000107037824 */ /* 0x000fe200078e0205 */
[----:B------:R-:W-:Y:S01]  /*8450*/  LEA R30, P1, R8, UR6, 0x1 ;  /* 0x00000006081e7c11 */ /* 0x000fe2000f8208ff */
[----:B------:R-:W-:-:S03]  /*8460*/  IMAD.IADD R7, R9, 0x1, R11 ;  /* 0x0000000109077824 */ /* 0x000fc600078e020b */
[----:B------:R-:W-:Y:S02]  /*8470*/  LEA.HI.X R6, R6, UR5, R3, 0x1, P0 ;  /* 0x0000000506067c11 */ /* 0x000fe400080f0c03 */
[----:B------:R-:W-:Y:S01]  /*8480*/  LEA.HI.X R7, R8, UR7, R7, 0x1, P1 ;  /* 0x0000000708077c11 */ /* 0x000fe200088f0c07 */
[----:B------:R-:W-:Y:S06]  /*8490*/  BRA.DIV UR4, `(.L_x_2754) ;  /* 0x000001ba049c7947 */ /* 0x000fec000b800000 */
[----:B------:R0:W1:Y:S04]  /*84a0*/  SHFL.IDX PT, R3, R6, RZ, 0x1c1f ;  /* 0x001c1fff06037589 */ /* 0x00006800000e0000 */
[----:B------:R0:W2:Y:S04]  /*84b0*/  SHFL.IDX PT, R0, R4, RZ, 0x1c1f ;  /* 0x001c1fff04007589 */ /* 0x0000a800000e0000 */
[----:B------:R0:W3:Y:S04]  /*84c0*/  SHFL.IDX PT, R5, R7, RZ, 0x1c1f ;  /* 0x001c1fff07057589 */ /* 0x0000e800000e0000 */
[----:B------:R0:W4:Y:S02]  /*84d0*/  SHFL.IDX PT, R14, R30, RZ, 0x1c1f ;  /* 0x001c1fff1e0e7589 */ /* 0x00012400000e0000 */
.L_x_3091:
[----:B------:R-:W-:Y:S01]  /*84e0*/  IMAD R37, R22, R37, RZ ;  /* 0x0000002516257224 */ /* 0x000fe200078e02ff */
[----:B------:R-:W-:Y:S01]  /*84f0*/  BSSY B1, `(.L_x_2755) ;  /* 0x000001d000017945 */ /* 0x000fe20003800000 */
[----:B------:R-:W-:Y:S02]  /*8500*/  CS2R R26, SRZ ;  /* 0x00000000001a7805 */ /* 0x000fe4000001ff00 */
[----:B------:R-:W-:Y:S02]  /*8510*/  CS2R R24, SRZ ;  /* 0x0000000000187805 */ /* 0x000fe4000001ff00 */
[----:B------:R-:W-:Y:S02]  /*8520*/  CS2R R28, SRZ ;  /* 0x00000000001c7805 */ /* 0x000fe4000001ff00 */
[----:B------:R-:W-:Y:S02]  /*8530*/  ISETP.GE.AND P0, PT, R34, R37, PT ;  /* 0x000000252200720c */ /* 0x000fe40003f06270 */
[----:B------:R-:W-:-:S11]  /*8540*/  CS2R R20, SRZ ;  /* 0x0000000000147805 */ /* 0x000fd6000001ff00 */
[----:B------:R-:W-:Y:S05]  /*8550*/  @P0 BRA `(.L_x_2756) ;  /* 0x0000000000580947 */ /* 0x000fea0003800000 */
[----:B------:R-:W-:Y:S01]  /*8560*/  ULDC UR4, c[0x0][0x3f4] ;  /* 0x0000fd0000047ab9 */ /* 0x000fe20000000800 */
[----:B--2---:R-:W-:Y:S01]  /*8570*/  IMAD.MOV.U32 R8, RZ, RZ, R0 ;  /* 0x000000ffff087224 */ /* 0x004fe200078e0000 */
[----:B------:R-:W-:Y:S01]  /*8580*/  ISETP.GE.AND P2, PT, R188, UR4, PT ;  /* 0x00000004bc007c0c */ /* 0x000fe2000bf46270 */
[----:B-1----:R-:W-:Y:S01]  /*8590*/  IMAD.MOV.U32 R9, RZ, RZ, R3 ;  /* 0x000000ffff097224 */ /* 0x002fe200078e0003 */
[----:B------:R-:W-:Y:S01]  /*85a0*/  ISETP.GE.AND P3, PT, R200, UR4, PT ;  /* 0x00000004c8007c0c */ /* 0x000fe2000bf66270 */
[----:B---3--:R-:W-:Y:S01]  /*85b0*/  IMAD.MOV.U32 R15, RZ, RZ, R5 ;  /* 0x000000ffff0f7224 */ /* 0x008fe200078e0005 */
[----:B------:R-:W-:-:S09]  /*85c0*/  CS2R R28, SRZ ;  /* 0x00000000001c7805 */ /* 0x000fd2000001ff00 */
[----:B------:R-:W-:Y:S02]  /*85d0*/  @!P2 IMAD.WIDE R32, R188, 0x2, R8 ;  /* 0x00000002bc20a825 */ /* 0x000fe400078e0208 */
[C---:B------:R-:W-:Y:S02]  /*85e0*/  @!P3 SHF.L.U64.HI R24, R200.reuse, 0x1, R31 ;  /* 0x00000001c818b819 */ /* 0x040fe4000001021f */
[----:B------:R-:W-:Y:S01]  /*85f0*/  @!P3 IMAD.SHL.U32 R9, R200, 0x2, RZ ;  /* 0x00000002c809b824 */ /* 0x000fe200078e00ff */
[----:B------:R-:W-:Y:S02]  /*8600*/  CS2R R26, SRZ ;  /* 0x00000000001a7805 */ /* 0x000fe4000001ff00 */
[----:B------:R-:W-:Y:S01]  /*8610*/  CS2R R20, SRZ ;  /* 0x0000000000147805 */ /* 0x000fe2000001ff00 */
[----:B----4-:R-:W-:Y:S01]  /*8620*/  @!P2 IMAD.WIDE R12, R188, 0x2, R14 ;  /* 0x00000002bc0ca825 */ /* 0x010fe200078e020e */
[----:B------:R1:W5:Y:S01]  /*8630*/  @!P2 LD.E.64 R28, desc[UR42][R32.64] ;  /* 0x0000002a201ca980 */ /* 0x000362000c101b00 */
[----:B------:R-:W-:-:S02]  /*8640*/  @!P3 IADD3 R10, P0, R0, R9, RZ ;  /* 0x00000009000ab210 */ /* 0x000fc40007f1e0ff */
[----:B------:R-:W-:Y:S01]  /*8650*/  @!P3 IADD3 R8, P1, R14, R9, RZ ;  /* 0x000000090e08b210 */ /* 0x000fe20007f3e0ff */
[----:B------:R1:W5:Y:S02]  /*8660*/  @!P2 LD.E.64 R26, desc[UR42][R12.64] ;  /* 0x0000002a0c1aa980 */ /* 0x000364000c101b00 */
[--C-:B------:R-:W-:Y:S02]  /*8670*/  @!P3 IMAD.X R11, R3, 0x1, R24.reuse, P0 ;  /* 0x00000001030bb824 */ /* 0x100fe400000e0618 */
[----:B------:R-:W-:Y:S01]  /*8680*/  @!P3 IMAD.X R9, R5, 0x1, R24, P1 ;  /* 0x000000010509b824 */ /* 0x000fe200008e0618 */
[----:B------:R-:W-:Y:S02]  /*8690*/  CS2R R24, SRZ ;  /* 0x0000000000187805 */ /* 0x000fe4000001ff00 */
[----:B------:R1:W5:Y:S04]  /*86a0*/  @!P3 LD.E.64 R20, desc[UR42][R10.64] ;  /* 0x0000002a0a14b980 */ /* 0x000368000c101b00 */
[----:B------:R1:W5:Y:S02]  /*86b0*/  @!P3 LD.E.64 R24, desc[UR42][R8.64] ;  /* 0x0000002a0818b980 */ /* 0x000364000c101b00 */
.L_x_2756:
[----:B------:R-:W-:Y:S05]  /*86c0*/  BSYNC B1 ;  /* 0x0000000000017941 */ /* 0x000fea0003800000 */
.L_x_2755:
[----:B-1---5:R-:W-:Y:S01]  /*86d0*/  IMAD.MOV.U32 R8, RZ, RZ, R25 ;  /* 0x000000ffff087224 */ /* 0x022fe200078e0019 */
[----:B------:R-:W-:Y:S01]  /*86e0*/  UMOV UR4, 0xffffffff ;  /* 0xffffffff00047882 */ /* 0x000fe20000000000 */
[----:B--2---:R-:W-:Y:S02]  /*86f0*/  IMAD.MOV.U32 R0, RZ, RZ, R26 ;  /* 0x000000ffff007224 */ /* 0x004fe400078e001a */
[----:B------:R-:W-:Y:S01]  /*8700*/  IMAD.MOV.U32 R3, RZ, RZ, R27 ;  /* 0x000000ffff037224 */ /* 0x000fe200078e001b */
[----:B------:R-:W-:Y:S01]  /*8710*/  PRMT R47, R8, 0x7610, R47 ;  /* 0x00007610082f7816 */ /* 0x000fe2000000002f */
[----:B---3--:R-:W-:Y:S02]  /*8720*/  IMAD.MOV.U32 R5, RZ, RZ, R24 ;  /* 0x000000ffff057224 */ /* 0x008fe400078e0018 */
        /* <DEDUP_REMOVED lines=8> */
[----:B------:R-:W-:Y:S02]  /*87b0*/  CS2R R8, SRZ ;  /* 0x0000000000087805 */ /* 0x000fe4000001ff00 */
[----:B------:R-:W-:Y:S02]  /*87c0*/  PRMT R43, R3, 0x7610, R43 ;  /* 0x00007610032b7816 */ /* 0x000fe4000000002b */
[----:B------:R-:W-:Y:S01]  /*87d0*/  PRMT R46, R46, 0x5410, R5 ;  /* 0x000054102e2e7816 */ /* 0x000fe20000000005 */
[----:B------:R-:W-:Y:S06]  /*87e0*/  BRA.DIV UR4, `(.L_x_2757) ;  /* 0x000001ba04387947 */ /* 0x000fec000b800000 */
[----:B------:R1:W2:Y:S04]  /*87f0*/  SHFL.IDX PT, R3, R6, 0x1, 0x1c1f ;  /* 0x003c1f0006037f89 */ /* 0x0002a800000e0000 */
[----:B0-----:R-:W0:Y:S04]  /*8800*/  SHFL.IDX PT, R4, R4, 0x1, 0x1c1f ;  /* 0x003c1f0004047f89 */ /* 0x001e2800000e0000 */
[----:B------:R-:W3:Y:S04]  /*8810*/  SHFL.IDX PT, R7, R7, 0x1, 0x1c1f ;  /* 0x003c1f0007077f89 */ /* 0x000ee800000e0000 */
[----:B------:R1:W0:Y:S02]  /*8820*/  SHFL.IDX PT, R0, R30, 0x1, 0x1c1f ;  /* 0x003c1f001e007f89 */ /* 0x00022400000e0000 */
.L_x_3097:
[----:B------:R-:W-:Y:S01]  /*8830*/  VIADD R34, R34, 0x20 ;  /* 0x0000002022227836 */ /* 0x000fe20000000000 */
[----:B------:R-:W-:Y:S01]  /*8840*/  LEA.HI R5, R217, R217, RZ, 0x1 ;  /* 0x000000d9d9057211 */ /* 0x000fe200078f08ff */
[----:B------:R-:W-:Y:S01]  /*8850*/  BSSY B1, `(.L_x_2758) ;  /* 0x0000020000017945 */ /* 0x000fe20003800000 */
[----:B------:R-:W-:Y:S01]  /*8860*/  IMAD.SHL.U32 R38, R195, 0x40, RZ ;  /* 0x00000040c3267824 */ /* 0x000fe200078e00ff */
[----:B------:R-:W-:Y:S02]  /*8870*/  CS2R R10, SRZ ;  /* 0x00000000000a7805 */ /* 0x000fe4000001ff00 */
[----:B------:R-:W-:Y:S02]  /*8880*/  ISETP.GE.AND P0, PT, R34, R37, PT ;  /* 0x000000252200720c */ /* 0x000fe40003f06270 */
[----:B----4-:R-:W-:Y:S02]  /*8890*/  CS2R R14, SRZ ;  /* 0x00000000000e7805 */ /* 0x010fe4000001ff00 */
[----:B-1----:R-:W-:-:S02]  /*88a0*/  LOP3.LUT R6, R5, 0xfffffffe, RZ, 0xc0, !PT ;  /* 0xfffffffe05067812 */ /* 0x002fc400078ec0ff */
[----:B------:R-:W-:-:S03]  /*88b0*/  CS2R R12, SRZ ;  /* 0x00000000000c7805 */ /* 0x000fc6000001ff00 */
[----:B------:R-:W-:-:S05]  /*88c0*/  IMAD.IADD R6, R217, 0x1, -R6 ;  /* 0x00000001d9067824 */ /* 0x000fca00078e0a06 */
[----:B------:R-:W-:Y:S01]  /*88d0*/  SHF.L.U32 R35, R6, 0x1f, RZ ;  /* 0x0000001f06237819 */ /* 0x000fe200000006ff */
[----:B------:R-:W-:Y:S06]  /*88e0*/  @P0 BRA `(.L_x_2759) ;  /* 0x0000000000580947 */ /* 0x000fec0003800000 */
[----:B------:R-:W-:Y:S01]  /*88f0*/  ULDC UR4, c[0x0][0x3f4] ;  /* 0x0000fd0000047ab9 */ /* 0x000fe20000000800 */
[----:B--2---:R-:W-:Y:S01]  /*8900*/  IMAD.MOV.U32 R5, RZ, RZ, R3 ;  /* 0x000000ffff057224 */ /* 0x004fe200078e0003 */
[----:B------:R-:W-:Y:S02]  /*8910*/  ISETP.GE.AND P2, PT, R188, UR4, PT ;  /* 0x00000004bc007c0c */ /* 0x000fe4000bf46270 */
[----:B------:R-:W-:Y:S02]  /*8920*/  CS2R R14, SRZ ;  /* 0x00000000000e7805 */ /* 0x000fe4000001ff00 */
[----:B------:R-:W-:Y:S01]  /*8930*/  ISETP.GE.AND P3, PT, R200, UR4, PT ;  /* 0x00000004c8007c0c */ /* 0x000fe2000bf66270 */
[----:B0-----:R-:W-:Y:S02]  /*8940*/  IMAD.MOV.U32 R10, RZ, RZ, R0 ;  /* 0x000000ffff0a7224 */ /* 0x001fe400078e0000 */
[----:B---3--:R-:W-:-:S06]  /*8950*/  IMAD.MOV.U32 R11, RZ, RZ, R7 ;  /* 0x000000ffff0b7224 */ /* 0x008fcc00078e0007 */
[----:B------:R-:W-:-:S04]  /*8960*/  @!P2 IMAD.WIDE R32, R188, 0x2, R4 ;  /* 0x00000002bc20a825 */ /* 0x000fc800078e0204 */
[C---:B------:R-:W-:Y:S01]  /*8970*/  @!P3 SHF.L.U64.HI R34, R200.reuse, 0x1, R31 ;  /* 0x00000001c822b819 */ /* 0x040fe2000001021f */
[----:B------:R-:W-:Y:S01]  /*8980*/  @!P3 IMAD.SHL.U32 R5, R200, 0x2, RZ ;  /* 0x00000002c805b824 */ /* 0x000fe200078e00ff */
[----:B------:R-:W-:Y:S01]  /*8990*/  CS2R R8, SRZ ;  /* 0x0000000000087805 */ /* 0x000fe2000001ff00 */
[----:B------:R-:W-:Y:S01]  /*89a0*/  @!P2 IMAD.WIDE R30, R188, 0x2, R10 ;  /* 0x00000002bc1ea825 */ /* 0x000fe200078e020a */
[----:B------:R-:W-:Y:S01]  /*89b0*/  CS2R R12, SRZ ;  /* 0x00000000000c7805 */ /* 0x000fe2000001ff00 */
[----:B------:R1:W5:Y:S01]  /*89c0*/  @!P2 LD.E.64 R14, desc[UR42][R32.64] ;  /* 0x0000002a200ea980 */ /* 0x000362000c101b00 */
[-C--:B------:R-:W-:Y:S02]  /*89d0*/  @!P3 IADD3 R4, P0, R4, R5.reuse, RZ ;  /* 0x000000050404b210 */ /* 0x080fe40007f1e0ff */
[----:B------:R-:W-:Y:S02]  /*89e0*/  CS2R R10, SRZ ;  /* 0x00000000000a7805 */ /* 0x000fe4000001ff00 */
[----:B------:R-:W-:Y:S01]  /*89f0*/  @!P3 IADD3 R6, P1, R0, R5, RZ ;  /* 0x000000050006b210 */ /* 0x000fe20007f3e0ff */
[----:B------:R1:W5:Y:S01]  /*8a00*/  @!P2 LD.E.64 R8, desc[UR42][R30.64] ;  /* 0x0000002a1e08a980 */ /* 0x000362000c101b00 */
[----:B------:R-:W-:-:S03]  /*8a10*/  @!P3 IMAD.X R5, R3, 0x1, R34, P0 ;  /* 0x000000010305b824 */ /* 0x000fc600000e0622 */
[----:B------:R-:W-:Y:S02]  /*8a20*/  @!P3 IMAD.X R7, R7, 0x1, R34, P1 ;  /* 0x000000010707b824 */ /* 0x000fe400008e0622 */
[----:B------:R1:W5:Y:S04]  /*8a30*/  @!P3 LD.E.64 R12, desc[UR42][R4.64] ;  /* 0x0000002a040cb980 */ /* 0x000368000c101b00 */
[----:B------:R1:W5:Y:S02]  /*8a40*/  @!P3 LD.E.64 R10, desc[UR42][R6.64] ;  /* 0x0000002a060ab980 */ /* 0x000364000c101b00 */
.L_x_2759:
[----:B------:R-:W-:Y:S05]  /*8a50*/  BSYNC B1 ;  /* 0x0000000000017941 */ /* 0x000fea0003800000 */
.L_x_2758:
[----:B------:R-:W4:Y:S01]  /*8a60*/  SYNCS.PHASECHK.TRANS64.TRYWAIT P0, [R2+URZ+0x28c00], R35 ;  /* 0x028c0023020075a7 */ /* 0x000f22000800017f */
[----:B--2---:R-:W-:Y:S01]  /*8a70*/  LOP3.LUT R3, R38, 0x1c0, RZ, 0xc0, !PT ;  /* 0x000001c026037812 */ /* 0x004fe200078ec0ff */
[----:B01---5:R-:W-:Y:S01]  /*8a80*/  IMAD.MOV.U32 R4, RZ, RZ, R8 ;  /* 0x000000ffff047224 */ /* 0x023fe200078e0008 */
[----:B------:R-:W-:Y:S01]  /*8a90*/  VIADDMNMX R33, R37, -R192, 0x40, PT ;  /* 0x0000004025217446 */ /* 0x000fe200038009c0 */
[----:B------:R-:W-:Y:S01]  /*8aa0*/  IMAD.MOV.U32 R5, RZ, RZ, R11 ;  /* 0x000000ffff057224 */ /* 0x000fe200078e000b */
[----:B------:R-:W-:Y:S01]  /*8ab0*/  LOP3.LUT R0, R3, 0x18, R16, 0xf8, !PT ;  /* 0x0000001803007812 */ /* 0x000fe200078ef810 */
[----:B------:R-:W-:Y:S01]  /*8ac0*/  IMAD.MOV.U32 R6, RZ, RZ, R14 ;  /* 0x000000ffff067224 */ /* 0x000fe200078e000e */
[----:B------:R-:W-:Y:S01]  /*8ad0*/  SHF.R.U32.HI R3, RZ, 0x3, R3 ;  /* 0x00000003ff037819 */ /* 0x000fe20000011603 */
[----:B------:R-:W-:Y:S01]  /*8ae0*/  BSSY B1, `(.L_x_2760) ;  /* 0x0000013000017945 */ /* 0x000fe20003800000 */
[----:B------:R-:W-:Y:S01]  /*8af0*/  PRMT R49, R4, 0x7610, R49 ;  /* 0x0000761004317816 */ /* 0x000fe20000000031 */
[----:B------:R-:W-:Y:S01]  /*8b00*/  IMAD.MOV.U32 R4, RZ, RZ, R10 ;  /* 0x000000ffff047224 */ /* 0x000fe200078e000a */
[----:B------:R-:W-:Y:S01]  /*8b10*/  LOP3.LUT R0, R0, R3, RZ, 0x3c, !PT ;  /* 0x0000000300007212 */ /* 0x000fe200078e3cff */
[----:B------:R-:W-:Y:S01]  /*8b20*/  IMAD.MOV.U32 R3, RZ, RZ, R9 ;  /* 0x000000ffff037224 */ /* 0x000fe200078e0009 */
[----:B------:R-:W-:-:S02]  /*8b30*/  LOP3.LUT P2, RZ, R195, 0x4, RZ, 0xc0, !PT ;  /* 0x00000004c3ff7812 */ /* 0x000fc4000784c0ff */
[----:B------:R-:W-:Y:S01]  /*8b40*/  PRMT R31, R4, 0x5410, R6 ;  /* 0x00005410041f7816 */ /* 0x000fe20000000006 */
[----:B------:R-:W-:Y:S01]  /*8b50*/  IMAD.MOV.U32 R4, RZ, RZ, R12 ;  /* 0x000000ffff047224 */ /* 0x000fe200078e000c */
[----:B------:R-:W-:Y:S01]  /*8b60*/  PRMT R30, R5, 0x5410, R3 ;  /* 0x00005410051e7816 */ /* 0x000fe20000000003 */
[----:B------:R-:W-:Y:S01]  /*8b70*/  IMAD R3, R203, 0x200, R0 ;  /* 0x00000200cb037824 */ /* 0x000fe200078e0200 */
[----:B------:R-:W-:Y:S01]  /*8b80*/  ISETP.GE.AND P1, PT, R184, R33, PT ;  /* 0x00000021b800720c */ /* 0x000fe20003f26270 */
[----:B------:R-:W-:Y:S01]  /*8b90*/  IMAD.MOV.U32 R0, RZ, RZ, R15 ;  /* 0x000000ffff007224 */ /* 0x000fe200078e000f */
[----:B------:R-:W-:Y:S01]  /*8ba0*/  PRMT R32, R4, 0x7610, R32 ;  /* 0x0000761004207816 */ /* 0x000fe20000000020 */
[----:B------:R-:W-:Y:S02]  /*8bb0*/  IMAD R3, R3, 0x2, R2 ;  /* 0x0000000203037824 */ /* 0x000fe400078e0202 */
[----:B------:R-:W-:Y:S01]  /*8bc0*/  IMAD.MOV.U32 R5, RZ, RZ, R13 ;  /* 0x000000ffff057224 */ /* 0x000fe200078e000d */
[----:B------:R-:W-:Y:S01]  /*8bd0*/  PRMT R50, R0, 0x7610, R50 ;  /* 0x0000761000327816 */ /* 0x000fe20000000032 */
[----:B------:R-:W-:-:S02]  /*8be0*/  VIADD R4, R3, 0x20400 ;  /* 0x0002040003047836 */ /* 0x000fc40000000000 */
[----:B------:R-:W-:Y:S01]  /*8bf0*/  VIADD R0, R3, 0x20440 ;  /* 0x0002044003007836 */ /* 0x000fe20000000000 */
[----:B----4-:R-:W-:Y:S06]  /*8c00*/  @!P0 BRA `(.L_x_2761) ;  /* 0x000001b400a48947 */ /* 0x010fec0003800000 */
.L_x_3098:
[----:B------:R-:W-:Y:S05]  /*8c10*/  BSYNC B1 ;  /* 0x0000000000017941 */ /* 0x000fea0003800000 */
.L_x_2760:
[----:B------:R-:W-:Y:S01]  /*8c20*/  BSSY B1, `(.L_x_2762) ;  /* 0x0000067000017945 */ /* 0x000fe20003800000 */
[----:B------:R-:W-:Y:S01]  /*8c30*/  PRMT R34, R5, 0x7610, R34 ;  /* 0x0000761005227816 */ /* 0x000fe20000000022 */
[----:B------:R-:W-:Y:S02]  /*8c40*/  @P2 VIADD R0, R4, 0xffffffc0 ;  /* 0xffffffc004002836 */ /* 0x000fe40000000000 */
[----:B------:R-:W-:Y:S05]  /*8c50*/  @P1 BRA `(.L_x_2763) ;  /* 0x00000004008c1947 */ /* 0x000fea0003800000 */
[----:B------:R-:W1:Y:S01]  /*8c60*/  LDC R5, c[0x0][0x3f4] ;  /* 0x0000fd00ff057b82 */ /* 0x000e620000000800 */
[----:B------:R-:W-:Y:S01]  /*8c70*/  BSSY B2, `(.L_x_2764) ;  /* 0x0000032000027945 */ /* 0x000fe20003800000 */
[-C--:B-1----:R-:W-:Y:S02]  /*8c80*/  ISETP.GE.AND P0, PT, R188, R5.reuse, PT ;  /* 0x00000005bc00720c */ /* 0x082fe40003f06270 */
[----:B------:R-:W-:-:S11]  /*8c90*/  ISETP.GE.AND P1, PT, R200, R5, PT ;  /* 0x00000005c800720c */ /* 0x000fd60003f26270 */
[----:B------:R-:W-:Y:S05]  /*8ca0*/  @P0 BRA `(.L_x_2765) ;  /* 0x0000000000b80947 */ /* 0x000fea0003800000 */
[----:B---3--:R-:W1:Y:S01]  /*8cb0*/  LDS.128 R4, [R3+0x20400] ;  /* 0x0204000003047984 */ /* 0x008e620000000c00 */
[----:B------:R-:W-:Y:S02]  /*8cc0*/  SHF.R.U32.HI R40, RZ, 0x10, R27 ;  /* 0x00000010ff287819 */ /* 0x000fe4000001161b */
[----:B------:R-:W-:Y:S02]  /*8cd0*/  SHF.R.U32.HI R37, RZ, 0x10, R29 ;  /* 0x00000010ff257819 */ /* 0x000fe4000001161d */
[----:B------:R-:W-:Y:S02]  /*8ce0*/  SHF.R.U64 R39, R26, 0x10, R27 ;  /* 0x000000101a277819 */ /* 0x000fe4000000121b */
[----:B------:R-:W-:Y:S02]  /*8cf0*/  PRMT R40, R41, 0x5432, R40 ;  /* 0x0000543229287816 */ /* 0x000fe40000000028 */
[----:B------:R-:W-:Y:S02]  /*8d00*/  PRMT R37, R43, 0x5410, R37 ;  /* 0x000054102b257816 */ /* 0x000fe40000000025 */
[----:B------:R-:W-:Y:S01]  /*8d10*/  PRMT R39, R41, 0x5410, R39 ;  /* 0x0000541029277816 */ /* 0x000fe20000000027 */
[----:B------:R-:W-:Y:S01]  /*8d20*/  IMAD.U32 R41, R40, 0x10000, RZ ;  /* 0x0001000028297824 */ /* 0x000fe200078e00ff */
[----:B0-----:R-:W-:Y:S01]  /*8d30*/  SHF.R.U64 R35, R28, 0x10, R29 ;  /* 0x000000101c237819 */ /* 0x001fe2000000121d */
[----:B------:R-:W-:Y:S01]  /*8d40*/  IMAD.U32 R38, R37, 0x10000, RZ ;  /* 0x0001000025267824 */ /* 0x000fe200078e00ff */
[----:B------:R-:W-:-:S02]  /*8d50*/  LOP3.LUT R40, R40, 0xffff0000, RZ, 0xc0, !PT ;  /* 0xffff000028287812 */ /* 0x000fc400078ec0ff */
[----:B------:R-:W-:Y:S02]  /*8d60*/  PRMT R35, R42, 0x5410, R35 ;  /* 0x000054102a237816 */ /* 0x000fe40000000023 */
[----:B------:R-:W-:Y:S02]  /*8d70*/  LOP3.LUT R37, R37, 0xffff0000, RZ, 0xc0, !PT ;  /* 0xffff000025257812 */ /* 0x000fe400078ec0ff */
[C---:B-1----:R-:W-:Y:S01]  /*8d80*/  LOP3.LUT R27, R6.reuse, 0xffff0000, RZ, 0xc0, !PT ;  /* 0xffff0000061b7812 */ /* 0x042fe200078ec0ff */
[----:B------:R-:W-:Y:S01]  /*8d90*/  IMAD.U32 R26, R6, 0x10000, RZ ;  /* 0x00010000061a7824 */ /* 0x000fe200078e00ff */
[C---:B------:R-:W-:Y:S01]  /*8da0*/  LOP3.LUT R29, R7.reuse, 0xffff0000, RZ, 0xc0, !PT ;  /* 0xffff0000071d7812 */ /* 0x040fe200078ec0ff */
[----:B------:R-:W-:Y:S02]  /*8db0*/  IMAD.U32 R28, R7, 0x10000, RZ ;  /* 0x00010000071c7824 */ /* 0x000fe400078e00ff */
[C---:B------:R-:W-:Y:S01]  /*8dc0*/  FMUL.FTZ R43, R27.reuse, R41 ;  /* 0x000000291b2b7220 */ /* 0x040fe20000410000 */
[----:B------:R-:W-:Y:S01]  /*8dd0*/  FMUL.FTZ R42, R27, R38 ;  /* 0x000000261b2a7220 */ /* 0x000fe20000410000 */
[----:B------:R-:W-:Y:S01]  /*8de0*/  FMUL.FTZ R27, R29, R40 ;  /* 0x000000281d1b7220 */ /* 0x000fe20000410000 */
[----:B------:R-:W-:-:S02]  /*8df0*/  IMAD.U32 R6, R4, 0x10000, RZ ;  /* 0x0001000004067824 */ /* 0x000fc400078e00ff */
[C---:B------:R-:W-:Y:S01]  /*8e00*/  FFMA.FTZ R43, R26.reuse, R38, -R43 ;  /* 0x000000261a2b7223 */ /* 0x040fe2000001082b */
[----:B------:R-:W-:Y:S02]  /*8e10*/  IMAD.U32 R7, R5, 0x10000, RZ ;  /* 0x0001000005077824 */ /* 0x000fe400078e00ff */
[----:B------:R-:W-:Y:S01]  /*8e20*/  FFMA.FTZ R42, R26, R41, R42 ;  /* 0x000000291a2a7223 */ /* 0x000fe2000001002a */
[----:B------:R-:W-:Y:S01]  /*8e30*/  LOP3.LUT R4, R4, 0xffff0000, RZ, 0xc0, !PT ;  /* 0xffff000004047812 */ /* 0x000fe200078ec0ff */
[-C--:B------:R-:W-:Y:S01]  /*8e40*/  FMUL.FTZ R45, R29, R37.reuse ;  /* 0x000000251d2d7220 */ /* 0x080fe20000410000 */
[----:B------:R-:W-:Y:S01]  /*8e50*/  LOP3.LUT R5, R5, 0xffff0000, RZ, 0xc0, !PT ;  /* 0xffff000005057812 */ /* 0x000fe200078ec0ff */
[----:B------:R-:W-:Y:S01]  /*8e60*/  FFMA.FTZ R41, R28, R37, -R27 ;  /* 0x000000251c297223 */ /* 0x000fe2000001081b */
[C---:B------:R-:W-:Y:S01]  /*8e70*/  LOP3.LUT R38, R39.reuse, 0xffff0000, RZ, 0xc0, !PT ;  /* 0xffff000027267812 */ /* 0x040fe200078ec0ff */
[----:B------:R-:W-:Y:S01]  /*8e80*/  IMAD.U32 R29, R39, 0x10000, RZ ;  /* 0x00010000271d7824 */ /* 0x000fe200078e00ff */
[C---:B------:R-:W-:Y:S01]  /*8e90*/  LOP3.LUT R26, R35.reuse, 0xffff0000, RZ, 0xc0, !PT ;  /* 0xffff0000231a7812 */ /* 0x040fe200078ec0ff */
[----:B------:R-:W-:-:S02]  /*8ea0*/  IMAD.U32 R27, R35, 0x10000, RZ ;  /* 0x00010000231b7824 */ /* 0x000fc400078e00ff */
[----:B------:R-:W-:Y:S01]  /*8eb0*/  FFMA.FTZ R44, R28, R40, R45 ;  /* 0x000000281c2c7223 */ /* 0x000fe2000001002d */
[C---:B------:R-:W-:Y:S01]  /*8ec0*/  FMUL.FTZ R35, R4.reuse, R29 ;  /* 0x0000001d04237220 */ /* 0x040fe20000410000 */
[C---:B------:R-:W-:Y:S01]  /*8ed0*/  FMUL.FTZ R40, R5.reuse, R38 ;  /* 0x0000002605287220 */ /* 0x040fe20000410000 */
[-C--:B------:R-:W-:Y:S01]  /*8ee0*/  FMUL.FTZ R28, R4, R27.reuse ;  /* 0x0000001b041c7220 */ /* 0x080fe20000410000 */
[-C--:B------:R-:W-:Y:S01]  /*8ef0*/  FMUL.FTZ R37, R5, R26.reuse ;  /* 0x0000001a05257220 */ /* 0x080fe20000410000 */
[C---:B------:R-:W-:Y:S01]  /*8f00*/  FFMA.FTZ R4, R6.reuse, R27, -R35 ;  /* 0x0000001b06047223 */ /* 0x040fe20000010823 */
[C---:B------:R-:W-:Y:S01]  /*8f10*/  FFMA.FTZ R5, R7.reuse, R26, -R40 ;  /* 0x0000001a07057223 */ /* 0x040fe20000010828 */
[----:B------:R-:W-:Y:S01]  /*8f20*/  FFMA.FTZ R29, R6, R29, R28 ;  /* 0x0000001d061d7223 */ /* 0x000fe2000001001c */
[----:B------:R-:W-:Y:S01]  /*8f30*/  FFMA.FTZ R38, R7, R38, R37 ;  /* 0x0000002607267223 */ /* 0x000fe20000010025 */
[----:B------:R-:W-:Y:S02]  /*8f40*/  F2FP.BF16.F32.PACK_AB R6, R42, R43 ;  /* 0x0000002b2a06723e */ /* 0x000fe400000010ff */
[----:B------:R-:W-:-:S02]  /*8f50*/  F2FP.BF16.F32.PACK_AB R7, R44, R41 ;  /* 0x000000292c07723e */ /* 0x000fc400000010ff */
[----:B------:R-:W-:Y:S02]  /*8f60*/  F2FP.BF16.F32.PACK_AB R4, R29, R4 ;  /* 0x000000041d04723e */ /* 0x000fe400000010ff */
[----:B------:R-:W-:-:S05]  /*8f70*/  F2FP.BF16.F32.PACK_AB R5, R38, R5 ;  /* 0x000000052605723e */ /* 0x000fca00000010ff */
[----:B------:R1:W-:Y:S02]  /*8f80*/  STS.128 [R3+0x20400], R4 ;  /* 0x0204000403007388 */ /* 0x0003e40000000c00 */
.L_x_2765:
[----:B------:R-:W-:Y:S05]  /*8f90*/  BSYNC B2 ;  /* 0x0000000000027941 */ /* 0x000fea0003800000 */
.L_x_2764:
[----:B------:R-:W-:Y:S05]  /*8fa0*/  @P1 BRA `(.L_x_2763) ;  /* 0x0000000000b81947 */ /* 0x000fea0003800000 */
[----:B-1-3--:R-:W1:Y:S01]  /*8fb0*/  LDS.128 R4, [R0] ;  /* 0x0000000000047984 */ /* 0x00ae620000000c00 */
[----:B0-----:R-:W-:Y:S02]  /*8fc0*/  SHF.R.U32.HI R35, RZ, 0x10, R25 ;  /* 0x00000010ff237819 */ /* 0x001fe40000011619 */
[----:B------:R-:W-:Y:S02]  /*8fd0*/  SHF.R.U32.HI R27, RZ, 0x10, R21 ;  /* 0x00000010ff1b7819 */ /* 0x000fe40000011615 */
[----:B------:R-:W-:Y:S02]  /*8fe0*/  PRMT R35, R47, 0x5410, R35 ;  /* 0x000054102f237816 */ /* 0x000fe40000000023 */
[----:B------:R-:W-:Y:S02]  /*8ff0*/  PRMT R27, R48, 0x5410, R27 ;  /* 0x00005410301b7816 */ /* 0x000fe4000000001b */
[----:B------:R-:W-:Y:S01]  /*9000*/  SHF.R.U64 R26, R20, 0x10, R21 ;  /* 0x00000010141a7819 */ /* 0x000fe20000001215 */
[----:B------:R-:W-:Y:S01]  /*9010*/  IMAD.U32 R37, R35, 0x10000, RZ ;  /* 0x0001000023257824 */ /* 0x000fe200078e00ff */
[----:B------:R-:W-:Y:S01]  /*9020*/  SHF.R.U64 R29, R24, 0x10, R25 ;  /* 0x00000010181d7819 */ /* 0x000fe20000001219 */
[----:B------:R-:W-:Y:S01]  /*9030*/  IMAD.U32 R28, R27, 0x10000, RZ ;  /* 0x000100001b1c7824 */ /* 0x000fe200078e00ff */
[----:B------:R-:W-:-:S02]  /*9040*/  LOP3.LUT R35, R35, 0xffff0000, RZ, 0xc0, !PT ;  /* 0xffff000023237812 */ /* 0x000fc400078ec0ff */
[----:B------:R-:W-:Y:S02]  /*9050*/  LOP3.LUT R27, R27, 0xffff0000, RZ, 0xc0, !PT ;  /* 0xffff00001b1b7812 */ /* 0x000fe400078ec0ff */
[C---:B------:R-:W-:Y:S02]  /*9060*/  PRMT R26, R46.reuse, 0x5432, R26 ;  /* 0x000054322e1a7816 */ /* 0x040fe4000000001a */
[----:B------:R-:W-:Y:S02]  /*9070*/  PRMT R29, R46, 0x5410, R29 ;  /* 0x000054102e1d7816 */ /* 0x000fe4000000001d */
        /* <DEDUP_REMOVED lines=9> */
[----:B------:R-:W-:Y:S01]  /*9110*/  FFMA.FTZ R38, R20, R37, R38 ;  /* 0x0000002514267223 */ /* 0x000fe20000010026 */
[-C--:B------:R-:W-:Y:S01]  /*9120*/  FFMA.FTZ R37, R24, R27.reuse, -R21 ;  /* 0x0000001b18257223 */ /* 0x080fe20000010815 */
[C---:B------:R-:W-:Y:S01]  /*9130*/  IMAD.U32 R7, R5.reuse, 0x10000, RZ ;  /* 0x0001000005077824 */ /* 0x040fe200078e00ff */
[----:B------:R-:W-:Y:S01]  /*9140*/  LOP3.LUT R4, R4, 0xffff0000, RZ, 0xc0, !PT ;  /* 0xffff000004047812 */ /* 0x000fe200078ec0ff */
[C---:B------:R-:W-:Y:S01]  /*9150*/  IMAD.U32 R21, R26.reuse, 0x10000, RZ ;  /* 0x000100001a157824 */ /* 0x040fe200078e00ff */
[----:B------:R-:W-:Y:S01]  /*9160*/  LOP3.LUT R5, R5, 0xffff0000, RZ, 0xc0, !PT ;  /* 0xffff000005057812 */ /* 0x000fe200078ec0ff */
[----:B------:R-:W-:Y:S01]  /*9170*/  FMUL.FTZ R41, R25, R27 ;  /* 0x0000001b19297220 */ /* 0x000fe20000410000 */
[C---:B------:R-:W-:Y:S01]  /*9180*/  LOP3.LUT R20, R29.reuse, 0xffff0000, RZ, 0xc0, !PT ;  /* 0xffff00001d147812 */ /* 0x040fe200078ec0ff */
[----:B------:R-:W-:Y:S01]  /*9190*/  IMAD.U32 R25, R29, 0x10000, RZ ;  /* 0x000100001d197824 */ /* 0x000fe200078e00ff */
[----:B------:R-:W-:Y:S01]  /*91a0*/  LOP3.LUT R26, R26, 0xffff0000, RZ, 0xc0, !PT ;  /* 0xffff00001a1a7812 */ /* 0x000fe200078ec0ff */
[----:B------:R-:W-:Y:S01]  /*91b0*/  FFMA.FTZ R40, R24, R35, R41 ;  /* 0x0000002318287223 */ /* 0x000fe20000010029 */
[C---:B------:R-:W-:Y:S01]  /*91c0*/  FMUL.FTZ R24, R4.reuse, R21 ;  /* 0x0000001504187220 */ /* 0x040fe20000410000 */
[-C--:B------:R-:W-:Y:S01]  /*91d0*/  FMUL.FTZ R27, R4, R25.reuse ;  /* 0x00000019041b7220 */ /* 0x080fe20000410000 */
[C---:B------:R-:W-:Y:S01]  /*91e0*/  FMUL.FTZ R28, R5.reuse, R20 ;  /* 0x00000014051c7220 */ /* 0x040fe20000410000 */
[-C--:B------:R-:W-:Y:S01]  /*91f0*/  FMUL.FTZ R29, R5, R26.reuse ;  /* 0x0000001a051d7220 */ /* 0x080fe20000410000 */
[C---:B------:R-:W-:Y:S01]  /*9200*/  FFMA.FTZ R25, R6.reuse, R25, R24 ;  /* 0x0000001906197223 */ /* 0x040fe20000010018 */
[----:B------:R-:W-:Y:S01]  /*9210*/  FFMA.FTZ R4, R6, R21, -R27 ;  /* 0x0000001506047223 */ /* 0x000fe2000001081b */
[C---:B------:R-:W-:Y:S01]  /*9220*/  FFMA.FTZ R5, R7.reuse, R26, -R28 ;  /* 0x0000001a07057223 */ /* 0x040fe2000001081c */
[----:B------:R-:W-:Y:S01]  /*9230*/  FFMA.FTZ R20, R7, R20, R29 ;  /* 0x0000001407147223 */ /* 0x000fe2000001001d */
[----:B------:R-:W-:-:S02]  /*9240*/  F2FP.BF16.F32.PACK_AB R6, R38, R39 ;  /* 0x000000272606723e */ /* 0x000fc400000010ff */
[----:B------:R-:W-:Y:S02]  /*9250*/  F2FP.BF16.F32.PACK_AB R7, R40, R37 ;  /* 0x000000252807723e */ /* 0x000fe400000010ff */
[----:B------:R-:W-:Y:S02]  /*9260*/  F2FP.BF16.F32.PACK_AB R4, R25, R4 ;  /* 0x000000041904723e */ /* 0x000fe400000010ff */
[----:B------:R-:W-:-:S05]  /*9270*/  F2FP.BF16.F32.PACK_AB R5, R20, R5 ;  /* 0x000000051405723e */ /* 0x000fca00000010ff */
[----:B------:R2:W-:Y:S02]  /*9280*/  STS.128 [R0], R4 ;  /* 0x0000000400007388 */ /* 0x0005e40000000c00 */
.L_x_2763:
[----:B------:R-:W-:Y:S05]  /*9290*/  BSYNC B1 ;  /* 0x0000000000017941 */ /* 0x000fea0003800000 */
.L_x_2762:
[----:B------:R-:W-:-:S13]  /*92a0*/  ISETP.GE.AND P0, PT, R36, R33, PT ;  /* 0x000000212400720c */ /* 0x000fda0003f06270 */
[----:B------:R-:W-:Y:S05]  /*92b0*/  @P0 BRA `(.L_x_2766) ;  /* 0x0000001800d00947 */ /* 0x000fea0003800000 */
[----:B-12---:R-:W1:Y:S01]  /*92c0*/  LDC R5, c[0x0][0x3f4] ;  /* 0x0000fd00ff057b82 */ /* 0x006e620000000800 */
[----:B------:R-:W-:Y:S01]  /*92d0*/  BSSY B1, `(.L_x_2767) ;  /* 0x0000032000017945 */ /* 0x000fe20003800000 */
[-C--:B-1----:R-:W-:Y:S02]  /*92e0*/  ISETP.GE.AND P0, PT, R188, R5.reuse, PT ;  /* 0x00000005bc00720c */ /* 0x082fe40003f06270 */
[----:B------:R-:W-:-:S11]  /*92f0*/  ISETP.GE.AND P1, PT, R200, R5, PT ;  /* 0x00000005c800720c */ /* 0x000fd60003f26270 */
[----:B------:R-:W-:Y:S05]  /*9300*/  @P0 BRA `(.L_x_2768) ;  /* 0x0000000000b80947 */ /* 0x000fea0003800000 */
[----:B---3--:R-:W1:Y:S01]  /*9310*/  LDS.128 R4, [R3+0x21400] ;  /* 0x0214000003047984 */ /* 0x008e620000000c00 */
[----:B------:R-:W-:Y:S02]  /*9320*/  SHF.R.U32.HI R26, RZ, 0x10, R9 ;  /* 0x00000010ff1a7819 */ /* 0x000fe40000011609 */
        /* <DEDUP_REMOVED lines=9> */
[----:B------:R-:W-:Y:S02]  /*93c0*/  PRMT R20, R31, 0x5432, R20 ;  /* 0x000054321f147816 */ /* 0x000fe40000000014 */
        /* <DEDUP_REMOVED lines=33> */
[----:B------:R1:W-:Y:S02]  /*95e0*/  STS.128 [R3+0x21400], R4 ;  /* 0x0214000403007388 */ /* 0x0003e40000000c00 */
.L_x_2768:
[----:B------:R-:W-:Y:S05]  /*95f0*/  BSYNC B1 ;  /* 0x0000000000017941 */ /* 0x000fea0003800000 */
.L_x_2767:
[----:B------:R-:W-:Y:S05]  /*9600*/  @P1 BRA `(.L_x_2766) ;  /* 0x0000001400fc1947 */ /* 0x000fea0003800000 */
[----:B-1-3--:R-:W1:Y:S01]  /*9610*/  LDS.128 R4, [R0+0x1000] ;  /* 0x0010000000047984 */ /* 0x00ae620000000c00 */
[----:B------:R-:W-:Y:S02]  /*9620*/  SHF.R.U64 R8, R10, 0x10, R11 ;  /* 0x000000100a087819 */ /* 0x000fe4000000120b */
[----:B------:R-:W-:Y:S02]  /*9630*/  SHF.R.U64 R3, R12, 0x10, R13 ;  /* 0x000000100c037819 */ /* 0x000fe4000000120d */
[----:B------:R-:W-:Y:S02]  /*9640*/  SHF.R.U32.HI R11, RZ, 0x10, R11 ;  /* 0x00000010ff0b7819 */ /* 0x000fe4000001160b */
[----:B------:R-:W-:Y:S02]  /*9650*/  SHF.R.U32.HI R13, RZ, 0x10, R13 ;  /* 0x00000010ff0d7819 */ /* 0x000fe4000001160d */
[----:B------:R-:W-:Y:S02]  /*9660*/  PRMT R30, R30, 0x5410, R11 ;  /* 0x000054101e1e7816 */ /* 0x000fe4000000000b */
[----:B------:R-:W-:-:S02]  /*9670*/  PRMT R34, R34, 0x5410, R13 ;  /* 0x0000541022227816 */ /* 0x000fc4000000000d */
[----:B------:R-:W-:Y:S01]  /*9680*/  PRMT R31, R31, 0x5410, R8 ;  /* 0x000054101f1f7816 */ /* 0x000fe20000000008 */
[C---:B------:R-:W-:Y:S01]  /*9690*/  IMAD.U32 R12, R30.reuse, 0x10000, RZ ;  /* 0x000100001e0c7824 */ /* 0x040fe200078e00ff */
[----:B------:R-:W-:Y:S01]  /*96a0*/  LOP3.LUT R30, R30, 0xffff0000, RZ, 0xc0, !PT ;  /* 0xffff00001e1e7812 */ /* 0x000fe200078ec0ff */
[C---:B------:R-:W-:Y:S01]  /*96b0*/  IMAD.U32 R11, R34.reuse, 0x10000, RZ ;  /* 0x00010000220b7824 */ /* 0x040fe200078e00ff */
[----:B------:R-:W-:Y:S02]  /*96c0*/  LOP3.LUT R34, R34, 0xffff0000, RZ, 0xc0, !PT ;  /* 0xffff000022227812 */ /* 0x000fe400078ec0ff */
[----:B------:R-:W-:Y:S02]  /*96d0*/  PRMT R32, R32, 0x5410, R3 ;  /* 0x0000541020207816 */ /* 0x000fe40000000003 */
[C---:B-1----:R-:W-:Y:S01]  /*96e0*/  LOP3.LUT R9, R6.reuse, 0xffff0000, RZ, 0xc0, !PT ;  /* 0xffff000006097812 */ /* 0x042fe200078ec0ff */
[C---:B------:R-:W-:Y:S01]  /*96f0*/  IMAD.U32 R10, R7.reuse, 0x10000, RZ ;  /* 0x00010000070a7824 */ /* 0x040fe200078e00ff */
[----:B------:R-:W-:Y:S01]  /*9700*/  LOP3.LUT R7, R7, 0xffff0000, RZ, 0xc0, !PT ;  /* 0xffff000007077812 */ /* 0x000fe200078ec0ff */
[----:B------:R-:W-:-:S02]  /*9710*/  IMAD.U32 R8, R6, 0x10000, RZ ;  /* 0x0001000006087824 */ /* 0x000fc400078e00ff */
[C---:B------:R-:W-:Y:S01]  /*9720*/  FMUL.FTZ R13, R9.reuse, R12 ;  /* 0x0000000c090d7220 */ /* 0x040fe20000410000 */
[-C--:B------:R-:W-:Y:S01]  /*9730*/  FMUL.FTZ R9, R9, R11.reuse ;  /* 0x0000000b09097220 */ /* 0x080fe20000410000 */
[C---:B------:R-:W-:Y:S01]  /*9740*/  FMUL.FTZ R15, R7.reuse, R30 ;  /* 0x0000001e070f7220 */ /* 0x040fe20000410000 */
[----:B------:R-:W-:Y:S02]  /*9750*/  IMAD.U32 R3, R4, 0x10000, RZ ;  /* 0x0001000004037824 */ /* 0x000fe400078e00ff */
[C---:B------:R-:W-:Y:S01]  /*9760*/  FFMA.FTZ R13, R8.reuse, R11, -R13 ;  /* 0x0000000b080d7223 */ /* 0x040fe2000001080d */
[----:B------:R-:W-:Y:S01]  /*9770*/  FFMA.FTZ R14, R8, R12, R9 ;  /* 0x0000000c080e7223 */ /* 0x000fe20000010009 */
[-C--:B------:R-:W-:Y:S01]  /*9780*/  FMUL.FTZ R9, R7, R34.reuse ;  /* 0x0000002207097220 */ /* 0x080fe20000410000 */
[----:B------:R-:W-:Y:S01]  /*9790*/  IMAD.U32 R6, R5, 0x10000, RZ ;  /* 0x0001000005067824 */ /* 0x000fe200078e00ff */
[----:B------:R-:W-:Y:S01]  /*97a0*/  LOP3.LUT R4, R4, 0xffff0000, RZ, 0xc0, !PT ;  /* 0xffff000004047812 */ /* 0x000fe200078ec0ff */
[----:B------:R-:W-:Y:S01]  /*97b0*/  IMAD.U32 R8, R31, 0x10000, RZ ;  /* 0x000100001f087824 */ /* 0x000fe200078e00ff */
[----:B------:R-:W-:Y:S01]  /*97c0*/  LOP3.LUT R5, R5, 0xffff0000, RZ, 0xc0, !PT ;  /* 0xffff000005057812 */ /* 0x000fe200078ec0ff */
[----:B------:R-:W-:Y:S01]  /*97d0*/  IMAD.U32 R7, R32, 0x10000, RZ ;  /* 0x0001000020077824 */ /* 0x000fe200078e00ff */
[----:B------:R-:W-:Y:S01]  /*97e0*/  LOP3.LUT R31, R31, 0xffff0000, RZ, 0xc0, !PT ;  /* 0xffff00001f1f7812 */ /* 0x000fe200078ec0ff */
[----:B------:R-:W-:Y:S01]  /*97f0*/  FFMA.FTZ R15, R10, R34, -R15 ;  /* 0x000000220a0f7223 */ /* 0x000fe2000001080f */
[----:B------:R-:W-:Y:S01]  /*9800*/  LOP3.LUT R32, R32, 0xffff0000, RZ, 0xc0, !PT ;  /* 0xffff000020207812 */ /* 0x000fe200078ec0ff */
[----:B------:R-:W-:Y:S01]  /*9810*/  FFMA.FTZ R30, R10, R30, R9 ;  /* 0x0000001e0a1e7223 */ /* 0x000fe20000010009 */
[C---:B------:R-:W-:Y:S01]  /*9820*/  FMUL.FTZ R10, R4.reuse, R8 ;  /* 0x00000008040a7220 */ /* 0x040fe20000410000 */
        /* <DEDUP_REMOVED lines=11> */
[----:B------:R4:W-:Y:S01]  /*98e0*/  STS.128 [R0+0x1000], R4 ;  /* 0x0010000400007388 */ /* 0x0009e20000000c00 */
[----:B------:R-:W-:Y:S05]  /*98f0*/  BRA `(.L_x_2766) ;  /* 0x0000001400407947 */ /* 0x000fea0003800000 */
.L_x_2753:
[----:B------:R-:W0:Y:S01]  /*9900*/  LDC R21, c[0x0][0x448] ;  /* 0x00011200ff157b82 */ /* 0x000e220000000800 */
[----:B------:R-:W-:Y:S01]  /*9910*/  IMAD R3, R3, 0x20, R34 ;  /* 0x0000002003037824 */ /* 0x000fe200078e0222 */
[----:B------:R-:W-:Y:S01]  /*9920*/  ULDC.64 UR4, c[0x0][0x3f8] ;  /* 0x0000fe0000047ab9 */ /* 0x000fe20000000a00 */
[----:B------:R-:W-:Y:S01]  /*9930*/  ULDC.64 UR6, c[0x0][0x408] ;  /* 0x0001020000067ab9 */ /* 0x000fe20000000a00 */
[----:B------:R-:W-:Y:S02]  /*9940*/  IMAD.MOV.U32 R8, RZ, RZ, R24 ;  /* 0x000000ffff087224 */ /* 0x000fe400078e0018 */
[----:B------:R-:W-:Y:S02]  /*9950*/  IMAD.MOV.U32 R9, RZ, RZ, R27 ;  /* 0x000000ffff097224 */ /* 0x000fe400078e001b */
[----:B------:R-:W-:Y:S01]  /*9960*/  IMAD.MOV.U32 R4, RZ, RZ, R76 ;  /* 0x000000ffff047224 */ /* 0x000fe200078e004c */
[----:B0-----:R-:W-:-:S13]  /*9970*/  ISETP.NE.AND P0, PT, R21, 0x1, PT ;  /* 0x000000011500780c */ /* 0x001fda0003f05270 */
[----:B------:R-:W0:Y:S08]  /*9980*/  @P0 LDC R0, c[0x0][0x44c] ;  /* 0x00011300ff000b82 */ /* 0x000e300000000800 */
[----:B------:R-:W1:Y:S01]  /*9990*/  @P0 LDC R5, c[0x0][0x450] ;  /* 0x00011400ff050b82 */ /* 0x000e620000000800 */
[----:B0-----:R-:W-:-:S05]  /*99a0*/  @P0 IMAD.HI.U32 R0, R3, R0, RZ ;  /* 0x0000000003000227 */ /* 0x001fca00078e00ff */
[----:B-1----:R-:W-:Y:S01]  /*99b0*/  @P0 SHF.R.U32.HI R3, RZ, R5, R0 ;  /* 0x00000005ff030219 */ /* 0x002fe20000011600 */
[----:B------:R-:W-:-:S03]  /*99c0*/  IMAD.MOV.U32 R5, RZ, RZ, R29 ;  /* 0x000000ffff057224 */ /* 0x000fc600078e001d */
        /* <DEDUP_REMOVED lines=17> */
[----:B------:R-:W0:Y:S04]  /*9ae0*/  SHFL.IDX PT, R3, R8, RZ, 0x1c1f ;  /* 0x001c1fff08037589 */ /* 0x000e2800000e0000 */
[----:B------:R-:W1:Y:S04]  /*9af0*/  SHFL.IDX PT, R0, R6, RZ, 0x1c1f ;  /* 0x001c1fff06007589 */ /* 0x000e6800000e0000 */
[----:B------:R2:W3:Y:S04]  /*9b00*/  SHFL.IDX PT, R5, R7, RZ, 0x1c1f ;  /* 0x001c1fff07057589 */ /* 0x0004e800000e0000 */
[----:B------:R2:W4:Y:S01]  /*9b10*/  SHFL.IDX PT, R14, R9, RZ, 0x1c1f ;  /* 0x001c1fff090e7589 */ /* 0x00052200000e0000 */
[----:B0-----:R-:W-:-:S02]  /*9b20*/  IMAD.MOV.U32 R11, RZ, RZ, R3 ;  /* 0x000000ffff0b7224 */ /* 0x001fc400078e0003 */
[----:B-12---:R-:W-:-:S07]  /*9b30*/  IMAD.MOV.U32 R10, RZ, RZ, R0 ;  /* 0x000000ffff0a7224 */ /* 0x006fce00078e0000 */
.L_x_3104:
[----:B------:R-:W-:Y:S01]  /*9b40*/  IMAD R33, R22, R21, RZ ;  /* 0x0000001516217224 */ /* 0x000fe200078e02ff */
[----:B------:R-:W-:Y:S01]  /*9b50*/  BSSY B1, `(.L_x_2770) ;  /* 0x000000f000017945 */ /* 0x000fe20003800000 */
[----:B---3--:R-:W-:Y:S01]  /*9b60*/  IMAD.MOV.U32 R15, RZ, RZ, R5 ;  /* 0x000000ffff0f7224 */ /* 0x008fe200078e0005 */
[----:B------:R-:W-:Y:S02]  /*9b70*/  CS2R R28, SRZ ;  /* 0x00000000001c7805 */ /* 0x000fe4000001ff00 */
[----:B------:R-:W-:Y:S02]  /*9b80*/  CS2R R30, SRZ ;  /* 0x00000000001e7805 */ /* 0x000fe4000001ff00 */
[----:B------:R-:W-:Y:S02]  /*9b90*/  ISETP.GE.AND P0, PT, R34, R33, PT ;  /* 0x000000212200720c */ /* 0x000fe40003f06270 */
[----:B------:R-:W-:Y:S02]  /*9ba0*/  CS2R R24, SRZ ;  /* 0x0000000000187805 */ /* 0x000fe4000001ff00 */
[----:B------:R-:W-:-:S09]  /*9bb0*/  CS2R R26, SRZ ;  /* 0x00000000001a7805 */ /* 0x000fd2000001ff00 */
[----:B------:R-:W-:Y:S05]  /*9bc0*/  @P0 BRA `(.L_x_2771) ;  /* 0x00000000001c0947 */ /* 0x000fea0003800000 */
[----:B------:R-:W-:Y:S02]  /*9bd0*/  ULDC UR4, c[0x0][0x3f4] ;  /* 0x0000fd0000047ab9 */ /* 0x000fe40000000800 */
[----:B------:R-:W-:-:S13]  /*9be0*/  ISETP.GE.AND P0, PT, R16, UR4, PT ;  /* 0x0000000410007c0c */ /* 0x000fda000bf06270 */
[----:B------:R-:W-:Y:S05]  /*9bf0*/  @P0 BRA `(.L_x_2771) ;  /* 0x0000000000100947 */ /* 0x000fea0003800000 */
[----:B------:R-:W-:-:S04]  /*9c00*/  IMAD.WIDE R10, R16, 0x2, R10 ;  /* 0x00000002100a7825 */ /* 0x000fc800078e020a */
[----:B----4-:R-:W-:Y:S01]  /*9c10*/  IMAD.WIDE R14, R16, 0x2, R14 ;  /* 0x00000002100e7825 */ /* 0x010fe200078e020e */
[----:B------:R0:W5:Y:S04]  /*9c20*/  LD.E.128 R24, desc[UR42][R10.64] ;  /* 0x0000002a0a187980 */ /* 0x000168000c101d00 */
[----:B------:R0:W5:Y:S02]  /*9c30*/  LD.E.128 R28, desc[UR42][R14.64] ;  /* 0x0000002a0e1c7980 */ /* 0x000164000c101d00 */
.L_x_2771:
[----:B------:R-:W-:Y:S05]  /*9c40*/  BSYNC B1 ;  /* 0x0000000000017941 */ /* 0x000fea0003800000 */
.L_x_2770:
[----:B-----5:R-:W-:Y:S01]  /*9c50*/  IMAD.MOV.U32 R0, RZ, RZ, R28 ;  /* 0x000000ffff007224 */ /* 0x020fe200078e001c */
[----:B------:R-:W-:Y:S01]  /*9c60*/  UMOV UR4, 0xffffffff ;  /* 0xffffffff00047882 */ /* 0x000fe20000000000 */
[----:B------:R-:W-:Y:S02]  /*9c70*/  IMAD.MOV.U32 R4, RZ, RZ, R30 ;  /* 0x000000ffff047224 */ /* 0x000fe400078e001e */
        /* <DEDUP_REMOVED lines=15> */
[----:B------:R-:W1:Y:S04]  /*9d70*/  SHFL.IDX PT, R3, R8, 0x1, 0x1c1f ;  /* 0x003c1f0008037f89 */ /* 0x000e6800000e0000 */
[----:B------:R-:W2:Y:S04]  /*9d80*/  SHFL.IDX PT, R0, R6, 0x1, 0x1c1f ;  /* 0x003c1f0006007f89 */ /* 0x000ea800000e0000 */
[----:B------:R-:W3:Y:S04]  /*9d90*/  SHFL.IDX PT, R7, R7, 0x1, 0x1c1f ;  /* 0x003c1f0007077f89 */ /* 0x000ee800000e0000 */
[----:B0---4-:R0:W4:Y:S01]  /*9da0*/  SHFL.IDX PT, R14, R9, 0x1, 0x1c1f ;  /* 0x003c1f00090e7f89 */ /* 0x01112200000e0000 */
[----:B-1----:R-:W-:-:S02]  /*9db0*/  IMAD.MOV.U32 R13, RZ, RZ, R3 ;  /* 0x000000ffff0d7224 */ /* 0x002fc400078e0003 */
[----:B0-2---:R-:W-:-:S07]  /*9dc0*/  IMAD.MOV.U32 R12, RZ, RZ, R0 ;  /* 0x000000ffff0c7224 */ /* 0x005fce00078e0000 */
.L_x_3110:
[----:B------:R-:W0:Y:S01]  /*9dd0*/  LDC R3, c[0x0][0x3f4] ;  /* 0x0000fd00ff037b82 */ /* 0x000e220000000800 */
[----:B------:R-:W-:Y:S01]  /*9de0*/  VIADD R34, R34, 0x20 ;  /* 0x0000002022227836 */ /* 0x000fe20000000000 */
[----:B------:R-:W-:Y:S01]  /*9df0*/  LEA.HI R0, R217, R217, RZ, 0x1 ;  /* 0x000000d9d9007211 */ /* 0x000fe200078f08ff */
[----:B------:R-:W-:Y:S01]  /*9e00*/  BSSY B1, `(.L_x_2773) ;  /* 0x0000014000017945 */ /* 0x000fe20003800000 */
[----:B---3--:R-:W-:Y:S01]  /*9e10*/  IMAD.MOV.U32 R15, RZ, RZ, R7 ;  /* 0x000000ffff0f7224 */ /* 0x008fe200078e0007 */
[----:B------:R-:W-:Y:S02]  /*9e20*/  CS2R R6, SRZ ;  /* 0x0000000000067805 */ /* 0x000fe4000001ff00 */
[----:B------:R-:W-:Y:S02]  /*9e30*/  ISETP.GE.AND P0, PT, R34, R33, PT ;  /* 0x000000212200720c */ /* 0x000fe40003f06270 */
[----:B------:R-:W-:Y:S02]  /*9e40*/  CS2R R8, SRZ ;  /* 0x0000000000087805 */ /* 0x000fe4000001ff00 */
[----:B------:R-:W-:-:S02]  /*9e50*/  LOP3.LUT R0, R0, 0xfffffffe, RZ, 0xc0, !PT ;  /* 0xfffffffe00007812 */ /* 0x000fc400078ec0ff */
[----:B------:R-:W-:-:S03]  /*9e60*/  CS2R R10, SRZ ;  /* 0x00000000000a7805 */ /* 0x000fc6000001ff00 */
[----:B------:R-:W-:-:S05]  /*9e70*/  IMAD.IADD R0, R217, 0x1, -R0 ;  /* 0x00000001d9007824 */ /* 0x000fca00078e0a00 */
[----:B------:R-:W-:Y:S01]  /*9e80*/  SHF.L.U32 R21, R0, 0x1f, RZ ;  /* 0x0000001f00157819 */ /* 0x000fe200000006ff */
[----:B------:R-:W-:Y:S06]  /*9e90*/  @P0 BRA `(.L_x_2774) ;  /* 0x0000000000280947 */ /* 0x000fec0003800000 */
[----:B------:R-:W-:Y:S01]  /*9ea0*/  ULDC UR4, c[0x0][0x3f4] ;  /* 0x0000fd0000047ab9 */ /* 0x000fe20000000800 */
[----:B------:R-:W-:Y:S02]  /*9eb0*/  CS2R R6, SRZ ;  /* 0x0000000000067805 */ /* 0x000fe4000001ff00 */
[----:B------:R-:W-:Y:S02]  /*9ec0*/  ISETP.GE.AND P0, PT, R16, UR4, PT ;  /* 0x0000000410007c0c */ /* 0x000fe4000bf06270 */
[----:B------:R-:W-:Y:S02]  /*9ed0*/  CS2R R8, SRZ ;  /* 0x0000000000087805 */ /* 0x000fe4000001ff00 */
[----:B------:R-:W-:-:S09]  /*9ee0*/  CS2R R10, SRZ ;  /* 0x00000000000a7805 */ /* 0x000fd2000001ff00 */
[----:B------:R-:W-:Y:S05]  /*9ef0*/  @P0 BRA `(.L_x_2774) ;  /* 0x0000000000100947 */ /* 0x000fea0003800000 */
[----:B------:R-:W-:-:S04]  /*9f00*/  IMAD.WIDE R12, R16, 0x2, R12 ;  /* 0x00000002100c7825 */ /* 0x000fc800078e020c */
[----:B----4-:R-:W-:Y:S01]  /*9f10*/  IMAD.WIDE R14, R16, 0x2, R14 ;  /* 0x00000002100e7825 */ /* 0x010fe200078e020e */
[----:B------:R1:W5:Y:S04]  /*9f20*/  LD.E.128 R8, desc[UR42][R12.64] ;  /* 0x0000002a0c087980 */ /* 0x000368000c101d00 */
[----:B------:R1:W5:Y:S02]  /*9f30*/  LD.E.128 R4, desc[UR42][R14.64] ;  /* 0x0000002a0e047980 */ /* 0x000364000c101d00 */
.L_x_2774:
[----:B------:R-:W-:Y:S05]  /*9f40*/  BSYNC B1 ;  /* 0x0000000000017941 */ /* 0x000fea0003800000 */
.L_x_2773:
[----:B------:R-:W2:Y:S01]  /*9f50*/  SYNCS.PHASECHK.TRANS64.TRYWAIT P1, [R2+URZ+0x28c00], R21 ;  /* 0x028c0015020075a7 */ /* 0x000ea2000802017f */
[----:B-----5:R-:W-:Y:S01]  /*9f60*/  IMAD.MOV.U32 R0, RZ, RZ, R4 ;  /* 0x000000ffff007224 */ /* 0x020fe200078e0004 */
[----:B-1----:R-:W-:Y:S01]  /*9f70*/  VIADDMNMX R13, R33, -R192, 0x40, PT ;  /* 0x00000040210d7446 */ /* 0x002fe200038009c0 */
[----:B------:R-:W-:Y:S01]  /*9f80*/  IMAD.MOV.U32 R12, RZ, RZ, R5 ;  /* 0x000000ffff0c7224 */ /* 0x000fe200078e0005 */
[----:B0-----:R-:W-:Y:S01]  /*9f90*/  ISETP.GE.AND P0, PT, R16, R3, PT ;  /* 0x000000031000720c */ /* 0x001fe20003f06270 */
[----:B----4-:R-:W-:Y:S01]  /*9fa0*/  IMAD.MOV.U32 R14, RZ, RZ, R9 ;  /* 0x000000ffff0e7224 */ /* 0x010fe200078e0009 */
[----:B------:R-:W-:Y:S01]  /*9fb0*/  PRMT R51, R51, 0x5410, R0 ;  /* 0x0000541033337816 */ /* 0x000fe20000000000 */
[----:B------:R-:W-:Y:S01]  /*9fc0*/  IMAD.MOV.U32 R0, RZ, RZ, R6 ;  /* 0x000000ffff007224 */ /* 0x000fe200078e0006 */
[-C--:B------:R-:W-:Y:S01]  /*9fd0*/  ISETP.GE.OR P2, PT, R184, R13.reuse, P0 ;  /* 0x0000000db800720c */ /* 0x080fe20000746670 */
[----:B------:R-:W-:Y:S01]  /*9fe0*/  BSSY B1, `(.L_x_2775) ;  /* 0x000000b000017945 */ /* 0x000fe20003800000 */
[----:B------:R-:W-:Y:S01]  /*9ff0*/  PRMT R53, R53, 0x5410, R12 ;  /* 0x0000541035357816 */ /* 0x000fe2000000000c */
[----:B------:R-:W-:Y:S01]  /*a000*/  IMAD.MOV.U32 R12, RZ, RZ, R7 ;  /* 0x000000ffff0c7224 */ /* 0x000fe200078e0007 */
[----:B------:R-:W-:Y:S01]  /*a010*/  ISETP.GE.OR P0, PT, R36, R13, P0 ;  /* 0x0000000d2400720c */ /* 0x000fe20000706670 */
[----:B------:R-:W-:Y:S01]  /*a020*/  IMAD.MOV.U32 R13, RZ, RZ, R8 ;  /* 0x000000ffff0d7224 */ /* 0x000fe200078e0008 */
[----:B------:R-:W-:Y:S01]  /*a030*/  PRMT R51, R0, 0x7610, R51 ;  /* 0x0000761000337816 */ /* 0x000fe20000000033 */
[----:B------:R-:W-:Y:S01]  /*a040*/  IMAD.MOV.U32 R0, RZ, RZ, R10 ;  /* 0x000000ffff007224 */ /* 0x000fe200078e000a */
[----:B------:R-:W-:Y:S01]  /*a050*/  PRMT R53, R12, 0x7610, R53 ;  /* 0x000076100c357816 */ /* 0x000fe20000000035 */
[----:B------:R-:W-:Y:S01]  /*a060*/  IMAD.MOV.U32 R20, RZ, RZ, R11 ;  /* 0x000000ffff147224 */ /* 0x000fe200078e000b */
[----:B------:R-:W-:Y:S01]  /*a070*/  PRMT R54, R13, 0x5410, R14 ;  /* 0x000054100d367816 */ /* 0x000fe2000000000e */
[----:B--2---:R-:W-:Y:S06]  /*a080*/  @!P1 BRA `(.L_x_2776) ;  /* 0x000001a400889947 */ /* 0x004fec0003800000 */
.L_x_3111:
[----:B------:R-:W-:Y:S05]  /*a090*/  BSYNC B1 ;  /* 0x0000000000017941 */ /* 0x000fea0003800000 */
.L_x_2775:
[----:B------:R-:W-:Y:S04]  /*a0a0*/  BSSY B1, `(.L_x_2777) ;  /* 0x000006a000017945 */ /* 0x000fe80003800000 */
[----:B------:R-:W-:Y:S05]  /*a0b0*/  @P2 BRA `(.L_x_2778) ;  /* 0x0000000400a02947 */ /* 0x000fea0003800000 */
[----:B------:R-:W-:Y:S01]  /*a0c0*/  IMAD.SHL.U32 R12, R195, 0x40, RZ ;  /* 0x00000040c30c7824 */ /* 0x000fe200078e00ff */
[----:B------:R-:W-:Y:S01]  /*a0d0*/  SHF.R.U64 R44, R28, 0x10, R29 ;  /* 0x000000101c2c7819 */ /* 0x000fe2000000121d */
[----:B------:R-:W-:Y:S01]  /*a0e0*/  IMAD.IADD R13, R16, 0x1, R3 ;  /* 0x00000001100d7824 */ /* 0x000fe200078e0203 */
[----:B------:R-:W-:Y:S02]  /*a0f0*/  SHF.R.U64 R39, R24, 0x10, R25 ;  /* 0x0000001018277819 */ /* 0x000fe40000001219 */
[----:B------:R-:W-:Y:S02]  /*a100*/  LOP3.LUT R14, R12, 0x1c0, RZ, 0xc0, !PT ;  /* 0x000001c00c0e7812 */ /* 0x000fe400078ec0ff */
[----:B------:R-:W-:Y:S02]  /*a110*/  SHF.R.U32.HI R43, RZ, 0x10, R27 ;  /* 0x00000010ff2b7819 */ /* 0x000fe4000001161b */
[----:B------:R-:W-:Y:S02]  /*a120*/  LOP3.LUT R12, R14, 0x38, R16, 0xf8, !PT ;  /* 0x000000380e0c7812 */ /* 0x000fe400078ef810 */
[----:B------:R-:W-:-:S02]  /*a130*/  SHF.R.U32.HI R15, RZ, 0x3, R14 ;  /* 0x00000003ff0f7819 */ /* 0x000fc4000001160e */
[----:B------:R-:W-:Y:S02]  /*a140*/  LOP3.LUT R13, R14, 0x38, R13, 0xf8, !PT ;  /* 0x000000380e0d7812 */ /* 0x000fe400078ef80d */
[-C--:B------:R-:W-:Y:S02]  /*a150*/  LOP3.LUT R12, R12, R15.reuse, RZ, 0x3c, !PT ;  /* 0x0000000f0c0c7212 */ /* 0x080fe400078e3cff */
[----:B------:R-:W-:Y:S02]  /*a160*/  SHF.R.U32.HI R48, RZ, 0x10, R31 ;  /* 0x00000010ff307819 */ /* 0x000fe4000001161f */
[----:B------:R-:W-:Y:S01]  /*a170*/  PRMT R44, R38, 0x5432, R44 ;  /* 0x00005432262c7816 */ /* 0x000fe2000000002c */
[----:B0-----:R-:W-:Y:S01]  /*a180*/  IMAD R21, R203, 0x200, R12 ;  /* 0x00000200cb157824 */ /* 0x001fe200078e020c */
[----:B------:R-:W-:Y:S02]  /*a190*/  LOP3.LUT R12, R13, R15, RZ, 0x3c, !PT ;  /* 0x0000000f0d0c7212 */ /* 0x000fe400078e3cff */
[----:B------:R-:W-:Y:S01]  /*a1a0*/  SHF.R.U32.HI R46, RZ, 0x10, R29 ;  /* 0x00000010ff2e7819 */ /* 0x000fe2000001161d */
[----:B------:R-:W-:Y:S01]  /*a1b0*/  IMAD R21, R21, 0x2, R2 ;  /* 0x0000000215157824 */ /* 0x000fe200078e0202 */
[----:B------:R-:W-:Y:S01]  /*a1c0*/  PRMT R39, R41, 0x5410, R39 ;  /* 0x0000541029277816 */ /* 0x000fe20000000027 */
[----:B------:R-:W-:Y:S01]  /*a1d0*/  IMAD R37, R203, 0x200, R12 ;  /* 0x00000200cb257824 */ /* 0x000fe200078e020c */
[----:B------:R-:W-:-:S02]  /*a1e0*/  SHF.R.U32.HI R40, RZ, 0x10, R25 ;  /* 0x00000010ff287819 */ /* 0x000fc40000011619 */
[----:B------:R-:W0:Y:S01]  /*a1f0*/  LDS.128 R12, [R21+0x20400] ;  /* 0x02040000150c7984 */ /* 0x000e220000000c00 */
[----:B------:R-:W-:Y:S01]  /*a200*/  IMAD R37, R37, 0x2, R2 ;  /* 0x0000000225257824 */ /* 0x000fe200078e0202 */
[----:B------:R-:W-:Y:S02]  /*a210*/  SHF.R.U64 R47, R30, 0x10, R31 ;  /* 0x000000101e2f7819 */ /* 0x000fe4000000121f */
[C---:B------:R-:W-:Y:S02]  /*a220*/  PRMT R43, R45.reuse, 0x5410, R43 ;  /* 0x000054102d2b7816 */ /* 0x040fe4000000002b */
[----:B------:R-:W1:Y:S01]  /*a230*/  LDS.128 R32, [R37+0x20400] ;  /* 0x0204000025207984 */ /* 0x000e620000000c00 */
[----:B------:R-:W-:Y:S01]  /*a240*/  PRMT R48, R45, 0x5432, R48 ;  /* 0x000054322d307816 */ /* 0x000fe20000000030 */
[----:B------:R-:W-:Y:S01]  /*a250*/  IMAD.U32 R45, R44, 0x10000, RZ ;  /* 0x000100002c2d7824 */ /* 0x000fe200078e00ff */
[----:B------:R-:W-:Y:S01]  /*a260*/  PRMT R46, R41, 0x5432, R46 ;  /* 0x00005432292e7816 */ /* 0x000fe2000000002e */
[----:B------:R-:W-:Y:S01]  /*a270*/  IMAD.U32 R41, R39, 0x10000, RZ ;  /* 0x0001000027297824 */ /* 0x000fe200078e00ff */
[----:B------:R-:W-:-:S02]  /*a280*/  PRMT R40, R49, 0x5432, R40 ;  /* 0x0000543231287816 */ /* 0x000fc40000000028 */
[----:B------:R-:W-:Y:S02]  /*a290*/  PRMT R47, R38, 0x5410, R47 ;  /* 0x00005410262f7816 */ /* 0x000fe4000000002f */
[----:B------:R-:W-:Y:S02]  /*a2a0*/  LOP3.LUT R44, R44, 0xffff0000, RZ, 0xc0, !PT ;  /* 0xffff00002c2c7812 */ /* 0x000fe400078ec0ff */
[----:B------:R-:W-:Y:S02]  /*a2b0*/  SHF.R.U64 R42, R26, 0x10, R27 ;  /* 0x000000101a2a7819 */ /* 0x000fe4000000121b */
[----:B------:R-:W-:Y:S02]  /*a2c0*/  LOP3.LUT R39, R39, 0xffff0000, RZ, 0xc0, !PT ;  /* 0xffff000027277812 */ /* 0x000fe400078ec0ff */
[----:B------:R-:W-:Y:S01]  /*a2d0*/  PRMT R42, R50, 0x5432, R42 ;  /* 0x00005432322a7816 */ /* 0x000fe2000000002a */
[C---:B0-----:R-:W-:Y:S01]  /*a2e0*/  IMAD.U32 R24, R12.reuse, 0x10000, RZ ;  /* 0x000100000c187824 */ /* 0x041fe200078e00ff */
[----:B------:R-:W-:Y:S01]  /*a2f0*/  LOP3.LUT R12, R12, 0xffff0000, RZ, 0xc0, !PT ;  /* 0xffff00000c0c7812 */ /* 0x000fe200078ec0ff */
        /* <DEDUP_REMOVED lines=10> */
[----:B------:R-:W-:-:S02]  /*a3a0*/  IMAD.U32 R38, R35, 0x10000, RZ ;  /* 0x0001000023267824 */ /* 0x000fc400078e00ff */
[C---:B------:R-:W-:Y:S01]  /*a3b0*/  FMUL.FTZ R49, R28.reuse, R45 ;  /* 0x0000002d1c317220 */ /* 0x040fe20000410000 */
[----:B------:R-:W-:Y:S01]  /*a3c0*/  LOP3.LUT R34, R35, 0xffff0000, RZ, 0xc0, !PT ;  /* 0xffff000023227812 */ /* 0x000fe200078ec0ff */
[-C--:B------:R-:W-:Y:S01]  /*a3d0*/  FMUL.FTZ R35, R28, R41.reuse ;  /* 0x000000291c237220 */ /* 0x080fe20000410000 */
[----:B------:R-:W-:Y:S02]  /*a3e0*/  IMAD.U32 R28, R46, 0x10000, RZ ;  /* 0x000100002e1c7824 */ /* 0x000fe400078e00ff */
[C---:B------:R-:W-:Y:S01]  /*a3f0*/  FFMA.FTZ R49, R24.reuse, R41, -R49 ;  /* 0x0000002918317223 */ /* 0x040fe20000010831 */
[C---:B------:R-:W-:Y:S01]  /*a400*/  FMUL.FTZ R41, R29.reuse, R44 ;  /* 0x0000002c1d297220 */ /* 0x040fe20000410000 */
[----:B------:R-:W-:Y:S01]  /*a410*/  FFMA.FTZ R35, R24, R45, R35 ;  /* 0x0000002d18237223 */ /* 0x000fe20000010023 */
[----:B------:R-:W-:Y:S02]  /*a420*/  IMAD.U32 R24, R40, 0x10000, RZ ;  /* 0x0001000028187824 */ /* 0x000fe400078e00ff */
[-C--:B------:R-:W-:Y:S01]  /*a430*/  FMUL.FTZ R29, R29, R39.reuse ;  /* 0x000000271d1d7220 */ /* 0x080fe20000410000 */
[----:B------:R-:W-:Y:S01]  /*a440*/  FFMA.FTZ R50, R12, R39, -R41 ;  /* 0x000000270c327223 */ /* 0x000fe20000010829 */
[----:B------:R-:W-:Y:S01]  /*a450*/  FMUL.FTZ R52, R30, R28 ;  /* 0x0000001c1e347220 */ /* 0x000fe20000410000 */
[----:B------:R-:W-:Y:S01]  /*a460*/  LOP3.LUT R46, R46, 0xffff0000, RZ, 0xc0, !PT ;  /* 0xffff00002e2e7812 */ /* 0x000fe200078ec0ff */
[-C--:B------:R-:W-:Y:S01]  /*a470*/  FMUL.FTZ R39, R30, R24.reuse ;  /* 0x000000181e277220 */ /* 0x080fe20000410000 */
[----:B------:R-:W-:Y:S01]  /*a480*/  LOP3.LUT R40, R40, 0xffff0000, RZ, 0xc0, !PT ;  /* 0xffff000028287812 */ /* 0x000fe200078ec0ff */
[C---:B------:R-:W-:Y:S01]  /*a490*/  FFMA.FTZ R52, R25.reuse, R24, -R52 ;  /* 0x0000001819347223 */ /* 0x040fe20000010834 */
[----:B------:R-:W-:Y:S01]  /*a4a0*/  FFMA.FTZ R44, R12, R44, R29 ;  /* 0x0000002c0c2c7223 */ /* 0x000fe2000001001d */
[----:B------:R-:W-:Y:S01]  /*a4b0*/  FFMA.FTZ R39, R25, R28, R39 ;  /* 0x0000001c19277223 */ /* 0x000fe20000010027 */
[----:B------:R-:W-:Y:S01]  /*a4c0*/  FMUL.FTZ R24, R32, R46 ;  /* 0x0000002e20187220 */ /* 0x000fe20000410000 */
[----:B------:R-:W-:-:S02]  /*a4d0*/  IMAD.U32 R25, R47, 0x10000, RZ ;  /* 0x000100002f197824 */ /* 0x000fc400078e00ff */
[-C--:B------:R-:W-:Y:S01]  /*a4e0*/  FMUL.FTZ R32, R32, R40.reuse ;  /* 0x0000002820207220 */ /* 0x080fe20000410000 */
[----:B------:R-:W-:Y:S02]  /*a4f0*/  IMAD.U32 R28, R48, 0x10000, RZ ;  /* 0x00010000301c7824 */ /* 0x000fe400078e00ff */
[----:B------:R-:W-:Y:S01]  /*a500*/  FFMA.FTZ R29, R13, R40, -R24 ;  /* 0x000000280d1d7223 */ /* 0x000fe20000010818 */
[----:B------:R-:W-:Y:S02]  /*a510*/  IMAD.U32 R12, R42, 0x10000, RZ ;  /* 0x000100002a0c7824 */ /* 0x000fe400078e00ff */
[-C--:B------:R-:W-:Y:S01]  /*a520*/  FMUL.FTZ R41, R31, R25.reuse ;  /* 0x000000191f297220 */ /* 0x080fe20000410000 */
[----:B------:R-:W-:Y:S02]  /*a530*/  IMAD.U32 R27, R15, 0x10000, RZ ;  /* 0x000100000f1b7824 */ /* 0x000fe400078e00ff */
[----:B------:R-:W-:Y:S01]  /*a540*/  FMUL.FTZ R40, R38, R28 ;  /* 0x0000001c26287220 */ /* 0x000fe20000410000 */
[----:B------:R-:W-:Y:S01]  /*a550*/  IMAD.U32 R24, R43, 0x10000, RZ ;  /* 0x000100002b187824 */ /* 0x000fe200078e00ff */
[----:B------:R-:W-:Y:S01]  /*a560*/  LOP3.LUT R47, R47, 0xffff0000, RZ, 0xc0, !PT ;  /* 0xffff00002f2f7812 */ /* 0x000fe200078ec0ff */
[----:B------:R-:W-:Y:S01]  /*a570*/  FMUL.FTZ R30, R31, R12 ;  /* 0x0000000c1f1e7220 */ /* 0x000fe20000410000 */
[----:B------:R-:W-:Y:S01]  /*a580*/  LOP3.LUT R48, R48, 0xffff0000, RZ, 0xc0, !PT ;  /* 0xffff000030307812 */ /* 0x000fe200078ec0ff */
[----:B------:R-:W-:Y:S01]  /*a590*/  FFMA.FTZ R32, R13, R46, R32 ;  /* 0x0000002e0d207223 */ /* 0x000fe20000010020 */
[----:B------:R-:W-:Y:S01]  /*a5a0*/  LOP3.LUT R42, R42, 0xffff0000, RZ, 0xc0, !PT ;  /* 0xffff00002a2a7812 */ /* 0x000fe200078ec0ff */
[----:B------:R-:W-:Y:S01]  /*a5b0*/  FFMA.FTZ R41, R26, R12, -R41 ;  /* 0x0000000c1a297223 */ /* 0x000fe20000010829 */
[----:B------:R-:W-:Y:S01]  /*a5c0*/  LOP3.LUT R43, R43, 0xffff0000, RZ, 0xc0, !PT ;  /* 0xffff00002b2b7812 */ /* 0x000fe200078ec0ff */
[-C--:B------:R-:W-:Y:S01]  /*a5d0*/  FMUL.FTZ R38, R38, R24.reuse ;  /* 0x0000001826267220 */ /* 0x080fe20000410000 */
[----:B------:R-:W-:Y:S01]  /*a5e0*/  LOP3.LUT R15, R15, 0xffff0000, RZ, 0xc0, !PT ;  /* 0xffff00000f0f7812 */ /* 0x000fe200078ec0ff */
[----:B------:R-:W-:Y:S01]  /*a5f0*/  FFMA.FTZ R40, R27, R24, -R40 ;  /* 0x000000181b287223 */ /* 0x000fe20000010828 */
[----:B------:R-:W-:Y:S01]  /*a600*/  FFMA.FTZ R26, R26, R25, R30 ;  /* 0x000000191a1a7223 */ /* 0x000fe2000001001e */
[C---:B------:R-:W-:Y:S01]  /*a610*/  FMUL.FTZ R13, R33.reuse, R47 ;  /* 0x0000002f210d7220 */ /* 0x040fe20000410000 */
[C---:B------:R-:W-:Y:S01]  /*a620*/  FMUL.FTZ R24, R34.reuse, R48 ;  /* 0x0000003022187220 */ /* 0x040fe20000410000 */
[-C--:B------:R-:W-:Y:S01]  /*a630*/  FMUL.FTZ R12, R33, R42.reuse ;  /* 0x0000002a210c7220 */ /* 0x080fe20000410000 */
[-C--:B------:R-:W-:Y:S01]  /*a640*/  FMUL.FTZ R25, R34, R43.reuse ;  /* 0x0000002b22197220 */ /* 0x080fe20000410000 */
[C---:B------:R-:W-:Y:S01]  /*a650*/  FFMA.FTZ R42, R14.reuse, R42, -R13 ;  /* 0x0000002a0e2a7223 */ /* 0x040fe2000001080d */
        /* <DEDUP_REMOVED lines=9> */
[----:B------:R-:W-:Y:S01]  /*a6f0*/  F2FP.BF16.F32.PACK_AB R25, R32, R39 ;  /* 0x000000272019723e */ /* 0x000fe200000010ff */
[----:B------:R1:W-:Y:S01]  /*a700*/  STS.128 [R21+0x20400], R12 ;  /* 0x0204000c15007388 */ /* 0x0003e20000000c00 */
[----:B------:R-:W-:-:S02]  /*a710*/  F2FP.BF16.F32.PACK_AB R26, R47, R26 ;  /* 0x0000001a2f1a723e */ /* 0x000fc400000010ff */
[----:B------:R-:W-:-:S05]  /*a720*/  F2FP.BF16.F32.PACK_AB R27, R48, R27 ;  /* 0x0000001b301b723e */ /* 0x000fca00000010ff */
[----:B------:R1:W-:Y:S02]  /*a730*/  STS.128 [R37+0x20400], R24 ;  /* 0x0204001825007388 */ /* 0x0003e40000000c00 */
.L_x_2778:
[----:B------:R-:W-:Y:S05]  /*a740*/  BSYNC B1 ;  /* 0x0000000000017941 */ /* 0x000fea0003800000 */
.L_x_2777:
[----:B------:R-:W-:Y:S01]  /*a750*/  PRMT R30, R0, 0x7610, R30 ;  /* 0x00007610001e7816 */ /* 0x000fe2000000001e */
[----:B------:R-:W-:Y:S06]  /*a760*/  @P0 BRA `(.L_x_2766) ;  /* 0x0000000400a40947 */ /* 0x000fec0003800000 */
[----:B------:R-:W2:Y:S01]  /*a770*/  LDL R40, [R1+0x64] ;  /* 0x0000640001287983 */ /* 0x000ea20000100800 */
[----:B-1----:R-:W-:Y:S01]  /*a780*/  IMAD.SHL.U32 R12, R36, 0x40, RZ ;  /* 0x00000040240c7824 */ /* 0x002fe200078e00ff */
[----:B------:R-:W-:Y:S01]  /*a790*/  SHF.R.S32.HI R13, RZ, 0x1f, R36 ;  /* 0x0000001fff0d7819 */ /* 0x000fe20000011424 */
[----:B------:R-:W-:Y:S01]  /*a7a0*/  IMAD.IADD R0, R16, 0x1, R3 ;  /* 0x0000000110007824 */ /* 0x000fe200078e0203 */
[----:B------:R-:W-:Y:S02]  /*a7b0*/  SHF.R.U64 R32, R4, 0x10, R5 ;  /* 0x0000001004207819 */ /* 0x000fe40000001205 */
[----:B------:R-:W-:Y:S02]  /*a7c0*/  LOP3.LUT R3, R12, 0x1c0, RZ, 0xc0, !PT ;  /* 0x000001c00c037812 */ /* 0x000fe400078ec0ff */
[----:B------:R-:W-:Y:S02]  /*a7d0*/  LEA.HI R13, R13, R36, RZ, 0x3 ;  /* 0x000000240d0d7211 */ /* 0x000fe400078f18ff */
[----:B------:R-:W-:-:S02]  /*a7e0*/  LOP3.LUT R0, R3, 0x38, R0, 0xf8, !PT ;  /* 0x0000003803007812 */ /* 0x000fc400078ef800 */
[----:B------:R-:W-:Y:S01]  /*a7f0*/  SHF.R.U32.HI R3, RZ, 0x3, R3 ;  /* 0x00000003ff037819 */ /* 0x000fe20000011603 */
[----:B------:R-:W-:Y:S01]  /*a800*/  IMAD.SHL.U32 R13, R13, 0x40, RZ ;  /* 0x000000400d0d7824 */ /* 0x000fe200078e00ff */
[----:B0-----:R-:W-:Y:S02]  /*a810*/  SHF.R.U64 R21, R8, 0x10, R9 ;  /* 0x0000001008157819 */ /* 0x001fe40000001209 */
[----:B------:R-:W-:Y:S02]  /*a820*/  LOP3.LUT R0, R0, R3, RZ, 0x3c, !PT ;  /* 0x0000000300007212 */ /* 0x000fe400078e3cff */
[----:B------:R-:W-:Y:S02]  /*a830*/  LOP3.LUT R3, R13, 0xfffffe00, RZ, 0xc0, !PT ;  /* 0xfffffe000d037812 */ /* 0x000fe400078ec0ff */
[----:B------:R-:W-:Y:S02]  /*a840*/  PRMT R32, R51, 0x5432, R32 ;  /* 0x0000543233207816 */ /* 0x000fe40000000020 */
[----:B------:R-:W-:Y:S01]  /*a850*/  PRMT R21, R54, 0x5410, R21 ;  /* 0x0000541036157816 */ /* 0x000fe20000000015 */
[----:B------:R-:W-:Y:S01]  /*a860*/  IMAD.IADD R3, R3, 0x1, R0 ;  /* 0x0000000103037824 */ /* 0x000fe200078e0200 */
[----:B------:R-:W-:Y:S01]  /*a870*/  SHF.R.U32.HI R28, RZ, 0x10, R9 ;  /* 0x00000010ff1c7819 */ /* 0x000fe20000011609 */
[----:B------:R-:W-:Y:S01]  /*a880*/  IMAD.U32 R33, R32, 0x10000, RZ ;  /* 0x0001000020217824 */ /* 0x000fe200078e00ff */
[--C-:B------:R-:W-:Y:S01]  /*a890*/  SHF.R.U64 R29, R10, 0x10, R11.reuse ;  /* 0x000000100a1d7819 */ /* 0x100fe2000000120b */
[----:B------:R-:W-:Y:S01]  /*a8a0*/  IMAD R3, R3, 0x2, R2 ;  /* 0x0000000203037824 */ /* 0x000fe200078e0202 */
[----:B------:R-:W-:-:S02]  /*a8b0*/  SHF.R.U32.HI R31, RZ, 0x10, R11 ;  /* 0x00000010ff1f7819 */ /* 0x000fc4000001160b */
[----:B------:R-:W-:Y:S02]  /*a8c0*/  SHF.R.U32.HI R34, RZ, 0x10, R5 ;  /* 0x00000010ff227819 */ /* 0x000fe40000011605 */
[----:B------:R-:W0:Y:S01]  /*a8d0*/  LDS.128 R24, [R3+0x20400] ;  /* 0x0204000003187984 */ /* 0x000e220000000c00 */
[----:B------:R-:W-:Y:S02]  /*a8e0*/  SHF.R.U32.HI R37, RZ, 0x10, R7 ;  /* 0x00000010ff257819 */ /* 0x000fe40000011607 */
[C---:B------:R-:W-:Y:S02]  /*a8f0*/  PRMT R34, R53.reuse, 0x5432, R34 ;  /* 0x0000543235227816 */ /* 0x040fe40000000022 */
[----:B------:R-:W-:Y:S02]  /*a900*/  PRMT R37, R53, 0x5410, R37 ;  /* 0x0000541035257816 */ /* 0x000fe40000000025 */
[----:B------:R-:W-:Y:S01]  /*a910*/  PRMT R31, R20, 0x5410, R31 ;  /* 0x00005410141f7816 */ /* 0x000fe2000000001f */
[----:B------:R-:W-:Y:S01]  /*a920*/  IMAD.U32 R36, R34, 0x10000, RZ ;  /* 0x0001000022247824 */ /* 0x000fe200078e00ff */
[----:B------:R-:W-:-:S02]  /*a930*/  PRMT R28, R54, 0x5432, R28 ;  /* 0x00005432361c7816 */ /* 0x000fc4000000001c */
[----:B------:R-:W-:Y:S02]  /*a940*/  SHF.R.U64 R35, R6, 0x10, R7 ;  /* 0x0000001006237819 */ /* 0x000fe40000001207 */
[----:B------:R-:W-:Y:S01]  /*a950*/  PRMT R29, R30, 0x5410, R29 ;  /* 0x000054101e1d7816 */ /* 0x000fe2000000001d */
[----:B------:R-:W-:Y:S01]  /*a960*/  IMAD.U32 R30, R28, 0x10000, RZ ;  /* 0x000100001c1e7824 */ /* 0x000fe200078e00ff */
[----:B------:R-:W-:Y:S01]  /*a970*/  PRMT R35, R51, 0x5410, R35 ;  /* 0x0000541033237816 */ /* 0x000fe20000000023 */
[C---:B0-----:R-:W-:Y:S01]  /*a980*/  IMAD.U32 R9, R24.reuse, 0x10000, RZ ;  /* 0x0001000018097824 */ /* 0x041fe200078e00ff */
[----:B------:R-:W-:Y:S01]  /*a990*/  LOP3.LUT R10, R24, 0xffff0000, RZ, 0xc0, !PT ;  /* 0xffff0000180a7812 */ /* 0x000fe200078ec0ff */
[C---:B------:R-:W-:Y:S01]  /*a9a0*/  IMAD.U32 R11, R25.reuse, 0x10000, RZ ;  /* 0x00010000190b7824 */ /* 0x040fe200078e00ff */
[----:B------:R-:W-:Y:S01]  /*a9b0*/  LOP3.LUT R24, R25, 0xffff0000, RZ, 0xc0, !PT ;  /* 0xffff000019187812 */ /* 0x000fe200078ec0ff */
[----:B------:R-:W-:Y:S02]  /*a9c0*/  IMAD.U32 R25, R21, 0x10000, RZ ;  /* 0x0001000015197824 */ /* 0x000fe400078e00ff */
[----:B------:R-:W-:Y:S01]  /*a9d0*/  FMUL.FTZ R39, R9, R33 ;  /* 0x0000002109277220 */ /* 0x000fe20000410000 */
[----:B------:R-:W-:-:S02]  /*a9e0*/  IMAD.U32 R20, R27, 0x10000, RZ ;  /* 0x000100001b147824 */ /* 0x000fc400078e00ff */
[----:B------:R-:W-:Y:S01]  /*a9f0*/  FMUL.FTZ R38, R11, R36 ;  /* 0x000000240b267220 */ /* 0x000fe20000410000 */
[-C--:B------:R-:W-:Y:S01]  /*aa00*/  FMUL.FTZ R9, R9, R25.reuse ;  /* 0x0000001909097220 */ /* 0x080fe20000410000 */
[----:B------:R-:W-:Y:S01]  /*aa10*/  LOP3.LUT R21, R21, 0xffff0000, RZ, 0xc0, !PT ;  /* 0xffff000015157812 */ /* 0x000fe200078ec0ff */
[----:B--2---:R-:W0:Y:S02]  /*aa20*/  LDS.128 R12, [R40+0x20400] ;  /* 0x02040000280c7984 */ /* 0x004e240000000c00 */
[C---:B0-----:R-:W-:Y:S01]  /*aa30*/  IMAD.U32 R0, R12.reuse, 0x10000, RZ ;  /* 0x000100000c007824 */ /* 0x041fe200078e00ff */
[----:B------:R-:W-:Y:S01]  /*aa40*/  LOP3.LUT R4, R12, 0xffff0000, RZ, 0xc0, !PT ;  /* 0xffff00000c047812 */ /* 0x000fe200078ec0ff */
[C---:B------:R-:W-:Y:S01]  /*aa50*/  IMAD.U32 R6, R14.reuse, 0x10000, RZ ;  /* 0x000100000e067824 */ /* 0x040fe200078e00ff */
[----:B------:R-:W-:Y:S01]  /*aa60*/  LOP3.LUT R7, R14, 0xffff0000, RZ, 0xc0, !PT ;  /* 0xffff00000e077812 */ /* 0x000fe200078ec0ff */
[----:B------:R-:W-:Y:S01]  /*aa70*/  FFMA.FTZ R39, R0, R25, -R39 ;  /* 0x0000001900277223 */ /* 0x000fe20000010827 */
[----:B------:R-:W-:-:S02]  /*aa80*/  IMAD.U32 R25, R37, 0x10000, RZ ;  /* 0x0001000025197824 */ /* 0x000fc400078e00ff */
[----:B------:R-:W-:Y:S01]  /*aa90*/  FFMA.FTZ R33, R0, R33, R9 ;  /* 0x0000002100217223 */ /* 0x000fe20000010009 */
[C---:B------:R-:W-:Y:S01]  /*aaa0*/  IMAD.U32 R5, R13.reuse, 0x10000, RZ ;  /* 0x000100000d057824 */ /* 0x040fe200078e00ff */
[----:B------:R-:W-:Y:S01]  /*aab0*/  LOP3.LUT R12, R13, 0xffff0000, RZ, 0xc0, !PT ;  /* 0xffff00000d0c7812 */ /* 0x000fe200078ec0ff */
[C---:B------:R-:W-:Y:S01]  /*aac0*/  IMAD.U32 R8, R15.reuse, 0x10000, RZ ;  /* 0x000100000f087824 */ /* 0x040fe200078e00ff */
[----:B------:R-:W-:Y:S01]  /*aad0*/  LOP3.LUT R14, R15, 0xffff0000, RZ, 0xc0, !PT ;  /* 0xffff00000f0e7812 */ /* 0x000fe200078ec0ff */
[----:B------:R-:W-:Y:S01]  /*aae0*/  IMAD.U32 R9, R31, 0x10000, RZ ;  /* 0x000100001f097824 */ /* 0x000fe200078e00ff */
[C---:B------:R-:W-:Y:S01]  /*aaf0*/  LOP3.LUT R15, R26.reuse, 0xffff0000, RZ, 0xc0, !PT ;  /* 0xffff00001a0f7812 */ /* 0x040fe200078ec0ff */
[----:B------:R-:W-:Y:S01]  /*ab00*/  IMAD.U32 R13, R26, 0x10000, RZ ;  /* 0x000100001a0d7824 */ /* 0x000fe200078e00ff */
[----:B------:R-:W-:Y:S01]  /*ab10*/  LOP3.LUT R26, R27, 0xffff0000, RZ, 0xc0, !PT ;  /* 0xffff00001b1a7812 */ /* 0x000fe200078ec0ff */
[C---:B------:R-:W-:Y:S01]  /*ab20*/  FMUL.FTZ R27, R20.reuse, R25 ;  /* 0x00000019141b7220 */ /* 0x040fe20000410000 */
[-C--:B------:R-:W-:Y:S01]  /*ab30*/  FMUL.FTZ R20, R20, R9.reuse ;  /* 0x0000000914147220 */ /* 0x080fe20000410000 */
[-C--:B------:R-:W-:Y:S01]  /*ab40*/  FMUL.FTZ R0, R11, R30.reuse ;  /* 0x0000001e0b007220 */ /* 0x080fe20000410000 */
[----:B------:R-:W-:Y:S01]  /*ab50*/  FFMA.FTZ R38, R5, R30, -R38 ;  /* 0x0000001e05267223 */ /* 0x000fe20000010826 */
[----:B------:R-:W-:Y:S01]  /*ab60*/  LOP3.LUT R11, R32, 0xffff0000, RZ, 0xc0, !PT ;  /* 0xffff0000200b7812 */ /* 0x000fe200078ec0ff */
[C---:B------:R-:W-:Y:S01]  /*ab70*/  FFMA.FTZ R30, R8.reuse, R9, -R27 ;  /* 0x00000009081e7223 */ /* 0x040fe2000001081b */
[----:B------:R-:W-:Y:S01]  /*ab80*/  FFMA.FTZ R32, R8, R25, R20 ;  /* 0x0000001908207223 */ /* 0x000fe20000010014 */
[----:B------:R-:W-:Y:S01]  /*ab90*/  FMUL.FTZ R27, R10, R21 ;  /* 0x000000150a1b7220 */ /* 0x000fe20000410000 */
[----:B------:R-:W-:-:S02]  /*aba0*/  IMAD.U32 R8, R35, 0x10000, RZ ;  /* 0x0001000023087824 */ /* 0x000fc400078e00ff */
[----:B------:R-:W-:Y:S01]  /*abb0*/  FFMA.FTZ R36, R5, R36, R0 ;  /* 0x0000002405247223 */ /* 0x000fe20000010000 */
[-C--:B------:R-:W-:Y:S01]  /*abc0*/  FMUL.FTZ R25, R10, R11.reuse ;  /* 0x0000000b0a197220 */ /* 0x080fe20000410000 */
[----:B------:R-:W-:Y:S01]  /*abd0*/  FFMA.FTZ R20, R4, R11, R27 ;  /* 0x0000000b04147223 */ /* 0x000fe2000001001b */
[----:B------:R-:W-:Y:S02]  /*abe0*/  IMAD.U32 R0, R29, 0x10000, RZ ;  /* 0x000100001d007824 */ /* 0x000fe400078e00ff */
[C---:B------:R-:W-:Y:S01]  /*abf0*/  FMUL.FTZ R11, R13.reuse, R8 ;  /* 0x000000080d0b7220 */ /* 0x040fe20000410000 */
[----:B------:R-:W-:Y:S01]  /*ac00*/  LOP3.LUT R9, R34, 0xffff0000, RZ, 0xc0, !PT ;  /* 0xffff000022097812 */ /* 0x000fe200078ec0ff */
[----:B------:R-:W-:Y:S01]  /*ac10*/  FFMA.FTZ R10, R4, R21, -R25 ;  /* 0x00000015040a7223 */ /* 0x000fe20000010819 */
[----:B------:R-:W-:Y:S01]  /*ac20*/  LOP3.LUT R5, R28, 0xffff0000, RZ, 0xc0, !PT ;  /* 0xffff00001c057812 */ /* 0x000fe200078ec0ff */
[-C--:B------:R-:W-:Y:S01]  /*ac30*/  FMUL.FTZ R13, R13, R0.reuse ;  /* 0x000000000d0d7220 */ /* 0x080fe20000410000 */
[----:B------:R-:W-:Y:S01]  /*ac40*/  FFMA.FTZ R11, R6, R0, -R11 ;  /* 0x00000000060b7223 */ /* 0x000fe2000001080b */
[----:B------:R-:W-:Y:S01]  /*ac50*/  LOP3.LUT R4, R35, 0xffff0000, RZ, 0xc0, !PT ;  /* 0xffff000023047812 */ /* 0x000fe200078ec0ff */
[----:B------:R-:W-:Y:S01]  /*ac60*/  FMUL.FTZ R21, R24, R9 ;  /* 0x0000000918157220 */ /* 0x000fe20000410000 */
[----:B------:R-:W-:Y:S01]  /*ac70*/  LOP3.LUT R0, R29, 0xffff0000, RZ, 0xc0, !PT ;  /* 0xffff00001d007812 */ /* 0x000fe200078ec0ff */
[----:B------:R-:W-:Y:S01]  /*ac80*/  FFMA.FTZ R13, R6, R8, R13 ;  /* 0x00000008060d7223 */ /* 0x000fe2000001000d */
[----:B------:R-:W-:Y:S01]  /*ac90*/  LOP3.LUT R37, R37, 0xffff0000, RZ, 0xc0, !PT ;  /* 0xffff000025257812 */ /* 0x000fe200078ec0ff */
[-C--:B------:R-:W-:Y:S01]  /*aca0*/  FMUL.FTZ R24, R24, R5.reuse ;  /* 0x0000000518187220 */ /* 0x080fe20000410000 */
[----:B------:R-:W-:Y:S01]  /*acb0*/  LOP3.LUT R31, R31, 0xffff0000, RZ, 0xc0, !PT ;  /* 0xffff00001f1f7812 */ /* 0x000fe200078ec0ff */
[C---:B------:R-:W-:Y:S01]  /*acc0*/  FMUL.FTZ R6, R15.reuse, R4 ;  /* 0x000000040f067220 */ /* 0x040fe20000410000 */
[----:B------:R-:W-:Y:S01]  /*acd0*/  FFMA.FTZ R5, R12, R5, -R21 ;  /* 0x000000050c057223 */ /* 0x000fe20000010815 */
[-C--:B------:R-:W-:Y:S01]  /*ace0*/  FMUL.FTZ R15, R15, R0.reuse ;  /* 0x000000000f0f7220 */ /* 0x080fe20000410000 */
[C---:B------:R-:W-:Y:S01]  /*acf0*/  FMUL.FTZ R21, R26.reuse, R37 ;  /* 0x000000251a157220 */ /* 0x040fe20000410000 */
[-C--:B------:R-:W-:Y:S01]  /*ad00*/  FMUL.FTZ R26, R26, R31.reuse ;  /* 0x0000001f1a1a7220 */ /* 0x080fe20000410000 */
[C---:B------:R-:W-:Y:S01]  /*ad10*/  FFMA.FTZ R6, R7.reuse, R0, -R6 ;  /* 0x0000000007067223 */ /* 0x040fe20000010806 */
[----:B------:R-:W-:Y:S01]  /*ad20*/  FFMA.FTZ R0, R7, R4, R15 ;  /* 0x0000000407007223 */ /* 0x000fe2000001000f */
[----:B------:R-:W-:Y:S01]  /*ad30*/  FFMA.FTZ R7, R14, R31, -R21 ;  /* 0x0000001f0e077223 */ /* 0x000fe20000010815 */
        /* <DEDUP_REMOVED lines=12> */
.L_x_2766:
[----:B------:R-:W-:Y:S05]  /*ae00*/  BSYNC B0 ;  /* 0x0000000000007941 */ /* 0x000fea0003800000 */
.L_x_2752:
[----:B------:R-:W-:Y:S01]  /*ae10*/  @!PT LDS RZ, [RZ] ;  /* 0x00000000fffff984 */ /* 0x000fe20000000800 */
[----:B------:R-:W-:Y:S01]  /*ae20*/  @!PT LDS RZ, [RZ] ;  /* 0x00000000fffff984 */ /* 0x000fe20000000800 */
[----:B------:R-:W-:Y:S01]  /*ae30*/  @!PT LDS RZ, [RZ] ;  /* 0x00000000fffff984 */ /* 0x000fe20000000800 */
[----:B------:R-:W-:Y:S01]  /*ae40*/  @!PT LDS RZ, [RZ] ;  /* 0x00000000fffff984 */ /* 0x000fe20000000800 */
[----:B------:R5:W-:Y:S06]  /*ae50*/  MEMBAR.ALL.CTA ;  /* 0x0000000000007992 */ /* 0x000bec0000008000 */
[----:B-----5:R-:W5:Y:S01]  /*ae60*/  FENCE.VIEW.ASYNC.S ;  /* 0x00000000000073c6 */ /* 0x020f620000000000 */
[----:B------:R-:W-:Y:S05]  /*ae70*/  WARPSYNC.ALL ;  /* 0x0000000000007948 */ /* 0x000fea0003800000 */
[----:B-----5:R-:W-:Y:S06]  /*ae80*/  BAR.SYNC.DEFER_BLOCKING 0xd, 0x80 ;  /* 0x0342000000007b1d */ /* 0x020fec0000010000 */
.L_x_2749:
[----:B--2-4-:R-:W-:-:S05]  /*ae90*/  IMAD.U32 R0, RZ, RZ, UR37 ;  /* 0x00000025ff007e24 */ /* 0x014fca000f8e00ff */
[----:B------:R-:W-:-:S13]  /*aea0*/  ISETP.NE.AND P0, PT, R0, 0x3, PT ;  /* 0x000000030000780c */ /* 0x000fda0003f05270 */
[----:B------:R-:W-:Y:S05]  /*aeb0*/  @!P0 BRA `(.L_x_2779) ;  /* 0x0000000000048947 */ /* 0x000fea0003800000 */
[----:B------:R-:W-:Y:S01]  /*aec0*/  BPT.TRAP 0x1 ;  /* 0x000000040000795c */ /* 0x000fe20000300000 */
.L_x_2779:
[----:B-1----:R-:W-:Y:S01]  /*aed0*/  IMAD R12, R18, 0x8, R2 ;  /* 0x00000008120c7824 */ /* 0x002fe200078e0202 */
[----:B0-----:R-:W-:-:S04]  /*aee0*/  SHF.L.U32 R21, R19, 0x1f, RZ ;  /* 0x0000001f13157819 */ /* 0x001fc800000006ff */
[----:B------:R0:W1:Y:S01]  /*aef0*/  SYNCS.PHASECHK.TRANS64.TRYWAIT P2, [R12+URZ+0x28c30], R21 ;  /* 0x028c30150c0075a7 */ /* 0x000062000804017f */
[----:B------:R-:W-:Y:S05]  /*af00*/  @!P0 BRA `(.L_x_2780) ;  /* 0x0000000000048947 */ /* 0x000fea0003800000 */
[----:B------:R-:W-:Y:S01]  /*af10*/  BPT.TRAP 0x1 ;  /* 0x000000040000795c */ /* 0x000fe20000300000 */
.L_x_2780:
[----:B------:R-:W2:Y:S02]  /*af20*/  S2R R0, SR_TID.X ;  /* 0x0000000000007919 */ /* 0x000ea40000002100 */
[----:B--2---:R-:W-:-:S04]  /*af30*/  LOP3.LUT R0, R0, 0x7f, RZ, 0xc0, !PT ;  /* 0x0000007f00007812 */ /* 0x004fc800078ec0ff */
[----:B------:R-:W-:Y:S01]  /*af40*/  ISETP.NE.AND P1, PT, R0, RZ, PT ;  /* 0x000000ff0000720c */ /* 0x000fe20003f25270 */
[----:B------:R-:W-:-:S05]  /*af50*/  VIADD R0, R2, 0x22400 ;  /* 0x0002240002007836 */ /* 0x000fca0000000000 */
[----:B------:R-:W-:Y:S01]  /*af60*/  SHF.R.U32.HI R0, RZ, 0x4, R0 ;  /* 0x00000004ff007819 */ /* 0x000fe20000011600 */
[----:B-1----:R-:W-:Y:S06]  /*af70*/  @P2 BRA `(.L_x_2781) ;  /* 0x0000000000082947 */ /* 0x002fec0003800000 */
[----:B------:R-:W1:Y:S02]  /*af80*/  SYNCS.PHASECHK.TRANS64.TRYWAIT P2, [R12+URZ+0x28c30], R21 ;  /* 0x028c30150c0075a7 */ /* 0x000e64000804017f */
[----:B-1----:R-:W-:Y:S05]  /*af90*/  @!P2 BRA `(.L_x_2782) ;  /* 0x0000019400d8a947 */ /* 0x002fea0003800000 */
.L_x_2781:
[----:B------:R-:W-:Y:S01]  /*afa0*/  LOP3.LUT R0, R0, 0x3fff, RZ, 0xc0, !PT ;  /* 0x00003fff00007812 */ /* 0x000fe200078ec0ff */
[----:B------:R-:W-:Y:S05]  /*afb0*/  WARPSYNC.ALL ;  /* 0x0000000000007948 */ /* 0x000fea0003800000 */
[----:B------:R-:W-:Y:S01]  /*afc0*/  LOP3.LUT R13, R0, 0x10000, RZ, 0xfc, !PT ;  /* 0x00010000000d7812 */ /* 0x000fe200078efcff */
[----:B------:R-:W-:Y:S01]  /*afd0*/  VIADD R0, R2, 0x20400 ;  /* 0x0002040002007836 */ /* 0x000fe20000000000 */
[----:B------:R-:W-:-:S03]  /*afe0*/  WARPGROUP.ARRIVE ;  /* 0x00000000000079c5 */ /* 0x000fc60000000000 */
[----:B------:R-:W-:Y:S01]  /*aff0*/  IMAD R6, R18, 0x200, R13 ;  /* 0x0000020012067824 */ /* 0x000fe200078e020d */
[----:B------:R-:W-:Y:S01]  /*b000*/  ULDC.64 UR46, c[0x0][0x9e0] ;  /* 0x00027800002e7ab9 */ /* 0x000fe20000000a00 */
[----:B---3--:R-:W-:Y:S01]  /*b010*/  IMAD.MOV.U32 R7, RZ, RZ, 0x40000040 ;  /* 0x40000040ff077424 */ /* 0x008fe200078e00ff */
[----:B------:R-:W-:Y:S01]  /*b020*/  SHF.R.U32.HI R0, RZ, 0x4, R0 ;  /* 0x00000004ff007819 */ /* 0x000fe20000011600 */
[----:B------:R-:W-:Y:S01]  /*b030*/  IMAD.MOV.U32 R5, RZ, RZ, 0x40000040 ;  /* 0x40000040ff057424 */ /* 0x000fe200078e00ff */
[C---:B------:R-:W-:Y:S01]  /*b040*/  R2UR UR6, R6.reuse ;  /* 0x00000000060672ca */ /* 0x040fe200000e0000 */
[----:B------:R-:W-:Y:S01]  /*b050*/  VIADD R8, R6, 0x2 ;  /* 0x0000000206087836 */ /* 0x000fe20000000000 */
[----:B------:R-:W-:Y:S01]  /*b060*/  LOP3.LUT R0, R0, 0x3fff, RZ, 0xc0, !PT ;  /* 0x00003fff00007812 */ /* 0x000fe200078ec0ff */
[----:B------:R-:W-:Y:S01]  /*b070*/  IMAD.MOV.U32 R9, RZ, RZ, 0x40000040 ;  /* 0x40000040ff097424 */ /* 0x000fe200078e00ff */
[----:B------:R-:W-:Y:S01]  /*b080*/  R2UR UR7, R7 ;  /* 0x00000000070772ca */ /* 0x000fe200000e0000 */
[----:B------:R-:W-:Y:S01]  /*b090*/  IMAD.MOV.U32 R11, RZ, RZ, 0x40000040 ;  /* 0x40000040ff0b7424 */ /* 0x000fe200078e00ff */
[----:B------:R-:W-:Y:S01]  /*b0a0*/  LOP3.LUT R4, R0, 0x10000, RZ, 0xfc, !PT ;  /* 0x0001000000047812 */ /* 0x000fe200078efcff */
[----:B------:R-:W-:Y:S01]  /*b0b0*/  VIADD R14, R6, 0x4 ;  /* 0x00000004060e7836 */ /* 0x000fe20000000000 */
[----:B------:R-:W-:Y:S01]  /*b0c0*/  R2UR UR5, R5 ;  /* 0x00000000050572ca */ /* 0x000fe200000e0000 */
[----:B------:R-:W-:Y:S01]  /*b0d0*/  IMAD.MOV.U32 R15, RZ, RZ, 0x40000040 ;  /* 0x40000040ff0f7424 */ /* 0x000fe200078e00ff */
[C---:B------:R-:W-:Y:S01]  /*b0e0*/  R2UR UR4, R4.reuse ;  /* 0x00000000040472ca */ /* 0x040fe200000e0000 */
[----:B------:R-:W-:Y:S01]  /*b0f0*/  VIADD R10, R4, 0x2 ;  /* 0x00000002040a7836 */ /* 0x000fe20000000000 */
[----:B------:R-:W-:Y:S01]  /*b100*/  UISETP.GE.AND UP0, UPT, UR47, 0x1, UPT ;  /* 0x000000012f00788c */ /* 0x000fe2000bf06270 */
[----:B------:R-:W-:Y:S01]  /*b110*/  IMAD.MOV.U32 R7, RZ, RZ, 0x40000040 ;  /* 0x40000040ff077424 */ /* 0x000fe200078e00ff */
[----:B------:R-:W-:-:S02]  /*b120*/  ULDC UR45, c[0x0][0x9dc] ;  /* 0x00027700002d7ab9 */ /* 0x000fc40000000800 */
[----:B------:R-:W-:Y:S02]  /*b130*/  ULOP3.LUT UR45, URZ, UR45, URZ, 0x33, !UPT ;  /* 0x0000002d3f2d7292 */ /* 0x000fe4000f8e333f */
[----:B------:R-:W-:Y:S01]  /*b140*/  PLOP3.LUT P3, PT, PT, PT, UP0, 0x40, 0x0 ;  /* 0x000000000000781c */ /* 0x000fe20003f6e808 */
[----:B------:R-:W-:-:S04]  /*b150*/  UP2UR UR48, UPR, URZ, 0x1 ;  /* 0x000000013f307883 */ /* 0x000fc80008000000 */
[----:B------:R-:W-:Y:S01]  /*b160*/  HGMMA.64x64x16.F32.BF16 R24, gdesc[UR4], RZ, !UPT, gsb0 ;  /* 0x00e00000041879f0 */ /* 0x000fe2000c0018ff */
[----:B------:R-:W-:Y:S01]  /*b170*/  R2UR UR6, R8 ;  /* 0x00000000080672ca */ /* 0x000fe200000e0000 */
[----:B------:R-:W-:Y:S01]  /*b180*/  VIADD R8, R4, 0x4 ;  /* 0x0000000404087836 */ /* 0x000fe20000000000 */
[----:B------:R-:W-:Y:S01]  /*b190*/  R2UR UR7, R9 ;  /* 0x00000000090772ca */ /* 0x000fe200000e0000 */
[----:B------:R-:W-:Y:S01]  /*b1a0*/  IMAD.MOV.U32 R9, RZ, RZ, 0x40000040 ;  /* 0x40000040ff097424 */ /* 0x000fe200078e00ff */
[----:B------:R-:W-:Y:S02]  /*b1b0*/  R2UR UR4, R10 ;  /* 0x000000000a0472ca */ /* 0x000fe400000e0000 */
[----:B------:R-:W-:Y:S01]  /*b1c0*/  R2UR UR5, R11 ;  /* 0x000000000b0572ca */ /* 0x000fe200000e0000 */
[----:B------:R-:W-:Y:S02]  /*b1d0*/  WARPGROUP.DEPBAR.LE gsb0, 0x0 ;  /* 0x00008000000079c5 */ /* 0x000fe40000010000 */
[----:B------:R-:W-:-:S10]  /*b1e0*/  WARPGROUP.ARRIVE ;  /* 0x00000000000079c5 */ /* 0x000fd40000000000 */
[----:B------:R-:W-:Y:S01]  /*b1f0*/  HGMMA.64x64x16.F32.BF16 R24, gdesc[UR4], R24, gsb0 ;  /* 0x00e00000041879f0 */ /* 0x000fe20008001818 */
[----:B------:R-:W-:Y:S01]  /*b200*/  R2UR UR6, R14 ;  /* 0x000000000e0672ca */ /* 0x000fe200000e0000 */
[----:B------:R-:W-:Y:S01]  /*b210*/  VIADD R14, R6, 0x6 ;  /* 0x00000006060e7836 */ /* 0x000fe20000000000 */
[----:B------:R-:W-:Y:S01]  /*b220*/  R2UR UR7, R15 ;  /* 0x000000000f0772ca */ /* 0x000fe200000e0000 */
[----:B------:R-:W-:Y:S01]  /*b230*/  VIADD R6, R4, 0x6 ;  /* 0x0000000604067836 */ /* 0x000fe20000000000 */
[----:B------:R-:W-:Y:S01]  /*b240*/  R2UR UR4, R8 ;  /* 0x00000000080472ca */ /* 0x000fe200000e0000 */
[----:B------:R-:W-:Y:S01]  /*b250*/  IMAD.MOV.U32 R15, RZ, RZ, 0x40000040 ;  /* 0x40000040ff0f7424 */ /* 0x000fe200078e00ff */
        /* <DEDUP_REMOVED lines=11> */
[----:B------:R-:W-:Y:S02]  /*b310*/  ULDC UR4, c[0x0][0x9d8] ;  /* 0x0002760000047ab9 */ /* 0x000fe40000000800 */
[----:B------:R-:W-:Y:S02]  /*b320*/  WARPGROUP.DEPBAR.LE gsb0, 0x0 ;  /* 0x00008000000079c5 */ /* 0x000fe40000010000 */
[----:B------:R-:W-:Y:S01]  /*b330*/  FMUL.FTZ R20, R24, UR4 ;  /* 0x0000000418147c20 */ /* 0x000fe20008410000 */
[----:B------:R-:W-:Y:S01]  /*b340*/  FMUL.FTZ R32, R32, UR4 ;  /* 0x0000000420207c20 */ /* 0x000fe20008410000 */
[----:B------:R-:W2:Y:S01]  /*b350*/  LDC R24, c[0x0][0x448] ;  /* 0x00011200ff187b82 */ /* 0x000ea20000000800 */
        /* <DEDUP_REMOVED lines=10> */
[----:B------:R4:W0:Y:S01]  /*b400*/  MUFU.TANH R69, R3 ;  /* 0x0000000300457308 */ /* 0x0008220000002400 */
[----:B------:R-:W-:Y:S01]  /*b410*/  FMUL.FTZ R40, R42, UR4 ;  /* 0x000000042a287c20 */ /* 0x000fe20008410000 */
[----:B------:R-:W-:Y:S01]  /*b420*/  FMUL.FTZ R14, R27, UR4 ;  /* 0x000000041b0e7c20 */ /* 0x000fe20008410000 */
[----:B------:R-:W-:Y:S01]  /*b430*/  FMUL.FTZ R37, R37, UR4 ;  /* 0x0000000425257c20 */ /* 0x000fe20008410000 */
[----:B------:R-:W-:Y:S01]  /*b440*/  FMUL.FTZ R41, R41, UR4 ;  /* 0x0000000429297c20 */ /* 0x000fe20008410000 */
[----:B------:R-:W-:Y:S01]  /*b450*/  FMUL.FTZ R42, R43, UR4 ;  /* 0x000000042b2a7c20 */ /* 0x000fe20008410000 */
[----:B------:R-:W-:Y:S01]  /*b460*/  FMUL.FTZ R49, R49, UR4 ;  /* 0x0000000431317c20 */ /* 0x000fe20008410000 */
[----:B------:R-:W-:Y:S01]  /*b470*/  FMUL.FTZ R26, R50, UR4 ;  /* 0x00000004321a7c20 */ /* 0x000fe20008410000 */
[----:B------:R-:W0:Y:S01]  /*b480*/  MUFU.TANH R57, R15 ;  /* 0x0000000f00397308 */ /* 0x000e220000002400 */
[----:B----4-:R-:W-:Y:S01]  /*b490*/  FMUL.FTZ R3, R36, UR4 ;  /* 0x0000000424037c20 */ /* 0x010fe20008410000 */
[----:B------:R-:W-:Y:S01]  /*b4a0*/  FMUL.FTZ R36, R38, UR4 ;  /* 0x0000000426247c20 */ /* 0x000fe20008410000 */
[----:B------:R-:W-:Y:S01]  /*b4b0*/  FMUL.FTZ R38, R39, UR4 ;  /* 0x0000000427267c20 */ /* 0x000fe20008410000 */
[----:B------:R-:W-:Y:S01]  /*b4c0*/  FMUL.FTZ R52, R52, UR4 ;  /* 0x0000000434347c20 */ /* 0x000fe20008410000 */
[----:B--2---:R-:W-:Y:S01]  /*b4d0*/  ISETP.NE.AND P2, PT, R24, 0x1, PT ;  /* 0x000000011800780c */ /* 0x004fe20003f45270 */
[----:B------:R-:W-:Y:S01]  /*b4e0*/  FMUL.FTZ R24, R51, UR4 ;  /* 0x0000000433187c20 */ /* 0x000fe20008410000 */
[----:B------:R-:W-:Y:S01]  /*b4f0*/  FMUL.FTZ R53, R53, UR4 ;  /* 0x0000000435357c20 */ /* 0x000fe20008410000 */
[----:B------:R2:W4:Y:S01]  /*b500*/  MUFU.TANH R61, R3 ;  /* 0x00000003003d7308 */ /* 0x0005220000002400 */
[----:B------:R-:W-:Y:S01]  /*b510*/  FMUL.FTZ R45, R45, UR4 ;  /* 0x000000042d2d7c20 */ /* 0x000fe20008410000 */
[----:B------:R-:W-:Y:S01]  /*b520*/  LEA R43, R168, 0xffffffc0, 0x6 ;  /* 0xffffffc0a82b7811 */ /* 0x000fe200078e30ff */
[----:B------:R-:W-:Y:S01]  /*b530*/  FMUL.FTZ R29, R29, UR4 ;  /* 0x000000041d1d7c20 */ /* 0x000fe20008410000 */
[----:B------:R-:W-:-:S04]  /*b540*/  FMUL.FTZ R33, R33, UR4 ;  /* 0x0000000421217c20 */ /* 0x000fc80008410000 */
[----:B------:R-:W0:Y:S01]  /*b550*/  MUFU.TANH R35, R48 ;  /* 0x0000003000237308 */ /* 0x000e220000002400 */
[----:B--2---:R-:W-:Y:S01]  /*b560*/  FMUL.FTZ R3, R44, UR4 ;  /* 0x000000042c037c20 */ /* 0x004fe20008410000 */
[----:B------:R-:W2:Y:S01]  /*b570*/  @P2 LDC R32, c[0x0][0x44c] ;  /* 0x00011300ff202b82 */ /* 0x000ea20000000800 */
[----:B------:R-:W-:Y:S01]  /*b580*/  FMUL.FTZ R44, R46, UR4 ;  /* 0x000000042e2c7c20 */ /* 0x000fe20008410000 */
[----:B------:R-:W-:-:S04]  /*b590*/  FMUL.FTZ R46, R47, UR4 ;  /* 0x000000042f2e7c20 */ /* 0x000fc80008410000 */
[----:B------:R1:W0:Y:S02]  /*b5a0*/  MUFU.TANH R25, R3 ;  /* 0x0000000300197308 */ /* 0x0002240000002400 */
[----:B------:R-:W3:Y:S06]  /*b5b0*/  @P2 LDC R34, c[0x0][0x450] ;  /* 0x00011400ff222b82 */ /* 0x000eec0000000800 */
[----:B------:R-:W0:Y:S01]  /*b5c0*/  MUFU.TANH R20, R20 ;  /* 0x0000001400147308 */ /* 0x000e220000002400 */
[----:B-1----:R-:W-:-:S04]  /*b5d0*/  IMAD.IADD R3, R201, 0x1, R192 ;  /* 0x00000001c9037824 */ /* 0x002fc800078e02c0 */
[----:B------:R-:W-:-:S03]  /*b5e0*/  IMAD.MOV.U32 R31, RZ, RZ, R3 ;  /* 0x000000ffff1f7224 */ /* 0x000fc600078e0003 */
[----:B------:R-:W1:Y:S01]  /*b5f0*/  MUFU.TANH R71, R71 ;  /* 0x0000004700477308 */ /* 0x000e620000002400 */
[----:B--2---:R-:W-:-:S04]  /*b600*/  @P2 IMAD.HI.U32 R15, R3, R32, RZ ;  /* 0x00000020030f2227 */ /* 0x004fc800078e00ff */
[----:B------:R-:W-:Y:S01]  /*b610*/  FMUL.FTZ R32, R55, UR4 ;  /* 0x0000000437207c20 */ /* 0x000fe20008410000 */
[----:B------:R-:W-:Y:S02]  /*b620*/  @!P1 VIADD R3, R12, 0x28c40 ;  /* 0x00028c400c039836 */ /* 0x000fe40000000000 */
[----:B------:R-:W2:Y:S01]  /*b630*/  MUFU.TANH R0, R0 ;  /* 0x0000000000007308 */ /* 0x000ea20000002400 */
[----:B---3--:R-:W-:Y:S01]  /*b640*/  @P2 SHF.R.U32.HI R31, RZ, R34, R15 ;  /* 0x00000022ff1f2219 */ /* 0x008fe2000001160f */
[----:B------:R-:W-:Y:S01]  /*b650*/  IMAD.MOV.U32 R15, RZ, RZ, -0x40 ;  /* 0xffffffc0ff0f7424 */ /* 0x000fe200078e00ff */
[----:B------:R-:W-:Y:S01]  /*b660*/  @!P1 PRMT R3, RZ, 0x654, R3 ;  /* 0x00000654ff039816 */ /* 0x000fe20000000003 */
[----:B------:R-:W-:Y:S02]  /*b670*/  FMUL.FTZ R34, R54, UR4 ;  /* 0x0000000436227c20 */ /* 0x000fe40008410000 */
[----:B------:R-:W3:Y:S01]  /*b680*/  SHFL.IDX PT, R48, R31, RZ, 0x1c1f ;  /* 0x001c1fff1f307589 */ /* 0x000ee200000e0000 */
[----:B------:R4:W-:Y:S01]  /*b690*/  @!P1 SYNCS.ARRIVE.TRANS64.RED.A1T0 RZ, [R3+URZ], RZ ;  /* 0x000000ff03ff99a7 */ /* 0x0009e2000810043f */
[----:B------:R-:W0:Y:S01]  /*b6a0*/  MUFU.TANH R14, R14 ;  /* 0x0000000e000e7308 */ /* 0x000e220000002400 */
[----:B----4-:R-:W-:-:S07]  /*b6b0*/  IMAD R3, R168, R15, 0x41 ;  /* 0x00000041a8037424 */ /* 0x010fce00078e020f */
[----:B------:R-:W4:Y:S01]  /*b6c0*/  MUFU.TANH R28, R28 ;  /* 0x0000001c001c7308 */ /* 0x000f220000002400 */
[----:B------:R-:W-:Y:S01]  /*b6d0*/  VIADD R51, R3, 0xffffffff ;  /* 0xffffffff03337836 */ /* 0x000fe20000000000 */
[----:B------:R-:W-:-:S06]  /*b6e0*/  IADD3 R15, -R186, R3, R23 ;  /* 0x00000003ba0f7210 */ /* 0x000fcc0007ffe117 */
[----:B------:R-:W0:Y:S01]  /*b6f0*/  MUFU.TANH R30, R30 ;  /* 0x0000001e001e7308 */ /* 0x000e220000002400 */
[----:B------:R-:W-:-:S04]  /*b700*/  IMAD.IADD R15, R15, 0x1, -R22 ;  /* 0x000000010f0f7824 */ /* 0x000fc800078e0a16 */
[C---:B------:R-:W-:Y:S02]  /*b710*/  VIADD R50, R15.reuse, UR46 ;  /* 0x0000002e0f327c36 */ /* 0x040fe40008000000 */
[----:B------:R-:W-:Y:S01]  /*b720*/  VIADD R47, R15, UR45 ;  /* 0x0000002d0f2f7c36 */ /* 0x000fe20008000000 */
        /* <DEDUP_REMOVED lines=19> */
[----:B-1----:R-:W-:-:S07]  /*b860*/  IADD3 R45, -R186, R23, -R43 ;  /* 0x00000017ba2d7210 */ /* 0x002fce0007ffe92b */
[----:B------:R1:W0:Y:S01]  /*b870*/  MUFU.TANH R63, R33 ;  /* 0x00000021003f7308 */ /* 0x0002220000002400 */
[----:B---3--:R-:W-:Y:S01]  /*b880*/  VIADDMNMX R29, R48, R50, R45, PT ;  /* 0x00000032301d7246 */ /* 0x008fe2000380012d */
[----:B-1----:R-:W-:Y:S01]  /*b890*/  IMAD.IADD R33, R47, 0x1, R48 ;  /* 0x000000012f217824 */ /* 0x002fe200078e0230 */
[----:B--2-4-:R-:W-:Y:S06]  /*b8a0*/  @P3 BRA `(.L_x_2783) ;  /* 0x0000000000583947 */ /* 0x014fec0003800000 */
[----:B------:R-:W-:Y:S01]  /*b8b0*/  IADD3 R3, -R22, R23, R48 ;  /* 0x0000001716037210 */ /* 0x000fe20007ffe130 */
[----:B------:R-:W-:Y:S03]  /*b8c0*/  BSSY B0, `(.L_x_2784) ;  /* 0x0000010000007945 */ /* 0x000fe60003800000 */
        /* <DEDUP_REMOVED lines=10> */
.L_x_2785:
[----:B------:R-:W-:-:S06]  /*b970*/  UISETP.NE.AND UP0, UPT, UR47, 0x1, UPT ;  /* 0x000000012f00788c */ /* 0x000fcc000bf05270 */
[----:B------:R-:W-:-:S05]  /*b980*/  PLOP3.LUT P3, PT, PT, PT, UP0, 0x80, 0x0 ;  /* 0x000000000000781c */ /* 0x000fca0003f6f008 */
[----:B------:R-:W-:-:S08]  /*b990*/  @UP0 ULDC.64 UR4, c[0x0][0x9e8] ;  /* 0x00027a0000040ab9 */ /* 0x000fd00000000a00 */
[----:B------:R-:W-:-:S05]  /*b9a0*/  @P3 IMAD.HI.U32 R15, R3, UR4, RZ ;  /* 0x00000004030f3c27 */ /* 0x000fca000f8e00ff */
[----:B------:R-:W-:-:S07]  /*b9b0*/  @P3 SHF.R.U32.HI R3, RZ, UR5, R15 ;  /* 0x00000005ff033c19 */ /* 0x000fce000801160f */
.L_x_2786:
[----:B------:R-:W-:Y:S05]  /*b9c0*/  BSYNC B0 ;  /* 0x0000000000007941 */ /* 0x000fea0003800000 */
.L_x_2784:
[----:B------:R-:W-:-:S04]  /*b9d0*/  IMAD R3, R3, UR47, -R43 ;  /* 0x0000002f03037c24 */ /* 0x000fc8000f8e0a2b */
[----:B------:R-:W-:-:S05]  /*b9e0*/  IMAD.IADD R48, R3, 0x1, -R186 ;  /* 0x0000000103307824 */ /* 0x000fca00078e0aba */
[----:B------:R-:W-:Y:S02]  /*b9f0*/  VIMNMX R33, R33, R48, !PT ;  /* 0x0000003021217248 */ /* 0x000fe40007fe0100 */
[----:B------:R-:W-:-:S07]  /*ba00*/  VIADDMNMX R29, R48, UR47, R29, PT ;  /* 0x0000002f301d7c46 */ /* 0x000fce000b80011d */
.L_x_2783:
[C---:B------:R-:W-:Y:S01]  /*ba10*/  ISETP.GE.AND P3, PT, R51.reuse, 0x2, PT ;  /* 0x000000023300780c */ /* 0x040fe20003f66270 */
[----:B------:R-:W-:Y:S01]  /*ba20*/  UISETP.NE.AND UP0, UPT, UR48, URZ, UPT ;  /* 0x0000003f3000728c */ /* 0x000fe2000bf05270 */
[----:B------:R-:W-:Y:S02]  /*ba30*/  ISETP.GE.AND P4, PT, R51, 0x9, PT ;  /* 0x000000093300780c */ /* 0x000fe40003f86270 */
[C---:B------:R-:W-:Y:S02]  /*ba40*/  ISETP.GT.AND P6, PT, R33.reuse, 0x1, !P3 ;  /* 0x000000012100780c */ /* 0x040fe40005fc4270 */
[----:B------:R-:W-:Y:S02]  /*ba50*/  ISETP.GT.AND P5, PT, R33, 0x8, !P4 ;  /* 0x000000082100780c */ /* 0x000fe400067a4270 */
[C---:B------:R-:W-:Y:S02]  /*ba60*/  ISETP.LT.OR P6, PT, R29.reuse, 0x2, P6 ;  /* 0x000000021d00780c */ /* 0x040fe400037c1670 */
[----:B------:R-:W-:-:S02]  /*ba70*/  ISETP.LT.OR P5, PT, R29, 0x9, P5 ;  /* 0x000000091d00780c */ /* 0x000fc40002fa1670 */
[----:B------:R-:W-:Y:S02]  /*ba80*/  FSEL R71, R71, -INF , !P6 ;  /* 0xff80000047477808 */ /* 0x000fe40007000000 */
[----:B------:R-:W-:Y:S02]  /*ba90*/  ISETP.GE.AND P6, PT, R51, 0xa, PT ;  /* 0x0000000a3300780c */ /* 0x000fe40003fc6270 */
[----:B0-----:R-:W-:Y:S02]  /*baa0*/  FSEL R69, R69, -INF , !P5 ;  /* 0xff80000045457808 */ /* 0x001fe40006800000 */
        /* <DEDUP_REMOVED lines=86> */
.L_x_2789:
[----:B------:R-:W-:-:S06]  /*c010*/  UISETP.NE.AND UP0, UPT, UR47, 0x1, UPT ;  /* 0x000000012f00788c */ /* 0x000fcc000bf05270 */
[----:B------:R-:W-:-:S05]  /*c020*/  PLOP3.LUT P6, PT, PT, PT, UP0, 0x80, 0x0 ;  /* 0x000000000000781c */ /* 0x000fca0003fcf008 */
[----:B------:R-:W-:-:S08]  /*c030*/  @UP0 ULDC.64 UR4, c[0x0][0x9e8] ;  /* 0x00027a0000040ab9 */ /* 0x000fd00000000a00 */
[----:B------:R-:W-:Y:S01]  /*c040*/  @P6 IMAD.HI.U32 R31, R20, UR4, RZ ;  /* 0x00000004141f6c27 */ /* 0x000fe2000f8e00ff */
[----:B------:R-:W-:-:S13]  /*c050*/  PLOP3.LUT P6, PT, PT, PT, UP0, 0x80, 0x0 ;  /* 0x000000000000781c */ /* 0x000fda0003fcf008 */
[----:B------:R-:W-:-:S07]  /*c060*/  @P6 SHF.R.U32.HI R20, RZ, UR5, R31 ;  /* 0x00000005ff146c19 */ /* 0x000fce000801161f */
.L_x_2790:
[----:B------:R-:W-:Y:S05]  /*c070*/  BSYNC B0 ;  /* 0x0000000000007941 */ /* 0x000fea0003800000 */
.L_x_2788:
[----:B------:R-:W-:-:S04]  /*c080*/  IMAD R31, R20, UR47, -R43 ;  /* 0x0000002f141f7c24 */ /* 0x000fc8000f8e0a2b */
[----:B------:R-:W-:-:S05]  /*c090*/  IMAD.IADD R31, R31, 0x1, -R186 ;  /* 0x000000011f1f7824 */ /* 0x000fca00078e0aba */
[----:B------:R-:W-:Y:S02]  /*c0a0*/  VIMNMX R50, R50, R31, !PT ;  /* 0x0000001f32327248 */ /* 0x000fe40007fe0100 */
[----:B------:R-:W-:-:S07]  /*c0b0*/  VIADDMNMX R48, R31, UR47, R48, PT ;  /* 0x0000002f1f307c46 */ /* 0x000fce000b800130 */
.L_x_2787:
[----:B------:R-:W-:Y:S01]  /*c0c0*/  BAR.SYNC.DEFER_BLOCKING 0xf, 0x100 ;  /* 0x03c4000000007b1d */ /* 0x000fe20000010000 */
[----:B------:R-:W-:Y:S02]  /*c0d0*/  ISETP.GT.AND P3, PT, R50, 0x1, !P3 ;  /* 0x000000013200780c */ /* 0x000fe40005f64270 */
[----:B------:R-:W-:Y:S02]  /*c0e0*/  ISETP.NE.AND P6, PT, R35, RZ, PT ;  /* 0x000000ff2300720c */ /* 0x000fe40003fc5270 */
[----:B------:R-:W-:Y:S01]  /*c0f0*/  ISETP.LT.OR P3, PT, R48, 0x2, P3 ;  /* 0x000000023000780c */ /* 0x000fe20001f61670 */
[----:B------:R-:W-:Y:S01]  /*c100*/  ULDC UR4, c[0x0][0x988] ;  /* 0x0002620000047ab9 */ /* 0x000fe20000000800 */
[----:B------:R-:W-:Y:S01]  /*c110*/  ISETP.GT.AND P4, PT, R50, 0x8, !P4 ;  /* 0x000000083200780c */ /* 0x000fe20006784270 */
[----:B------:R-:W-:Y:S01]  /*c120*/  IMAD.U32 R20, RZ, RZ, UR4 ;  /* 0x00000004ff147e24 */ /* 0x000fe2000f8e00ff */
[----:B------:R-:W-:Y:S02]  /*c130*/  FSEL R31, R14, -INF , !P3 ;  /* 0xff8000000e1f7808 */ /* 0x000fe40005800000 */
[----:B------:R-:W-:-:S02]  /*c140*/  ISETP.NE.AND P3, PT, R54, RZ, PT ;  /* 0x000000ff3600720c */ /* 0x000fc40003f65270 */
[----:B------:R-:W-:Y:S02]  /*c150*/  ISETP.LT.OR P4, PT, R48, 0x9, P4 ;  /* 0x000000093000780c */ /* 0x000fe40002781670 */
[----:B------:R-:W-:Y:S02]  /*c160*/  ISETP.GT.AND P3, PT, R50, 0x9, !P3 ;  /* 0x000000093200780c */ /* 0x000fe40005f64270 */
[----:B------:R-:W-:Y:S02]  /*c170*/  FSEL R33, R28, -INF , !P4 ;  /* 0xff8000001c217808 */ /* 0x000fe40006000000 */
[----:B------:R-:W-:Y:S02]  /*c180*/  ISETP.LT.OR P3, PT, R48, 0xa, P3 ;  /* 0x0000000a3000780c */ /* 0x000fe40001f61670 */
[----:B------:R-:W-:Y:S02]  /*c190*/  ISETP.NE.AND P4, PT, R37, RZ, PT ;  /* 0x000000ff2500720c */ /* 0x000fe40003f85270 */
[----:B------:R-:W-:-:S02]  /*c1a0*/  FSEL R35, R30, -INF , !P3 ;  /* 0xff8000001e237808 */ /* 0x000fc40005800000 */
        /* <DEDUP_REMOVED lines=22> */
[----:B------:R-:W-:Y:S02]  /*c310*/  FMNMX.FTZ R14, R53, R14, !PT ;  /* 0x0000000e350e7209 */ /* 0x000fe40007810000 */
[----:B------:R-:W-:-:S02]  /*c320*/  ISETP.GT.AND P3, PT, R50, 0x19, !P3 ;  /* 0x000000193200780c */ /* 0x000fc40005f64270 */
[----:B------:R-:W-:Y:S02]  /*c330*/  FMNMX.FTZ R14, R27, R14, !PT ;  /* 0x0000000e1b0e7209 */ /* 0x000fe40007810000 */
[----:B------:R-:W-:Y:S02]  /*c340*/  ISETP.LT.OR P3, PT, R48, 0x1a, P3 ;  /* 0x0000001a3000780c */ /* 0x000fe40001f61670 */
[----:B------:R-:W-:Y:S02]  /*c350*/  FMNMX.FTZ R14, R25, R14, !PT ;  /* 0x0000000e190e7209 */ /* 0x000fe40007810000 */
[----:B------:R-:W-:Y:S02]  /*c360*/  FSEL R43, R38, -INF , !P3 ;  /* 0xff800000262b7808 */ /* 0x000fe40005800000 */
[----:B------:R-:W-:Y:S02]  /*c370*/  ISETP.NE.AND P3, PT, R68, RZ, PT ;  /* 0x000000ff4400720c */ /* 0x000fe40003f65270 */
[----:B------:R-:W-:-:S02]  /*c380*/  FMNMX.FTZ R14, R15, R14, !PT ;  /* 0x0000000e0f0e7209 */ /* 0x000fc40007810000 */
[----:B------:R-:W-:Y:S02]  /*c390*/  ISETP.GT.AND P3, PT, R50, 0x20, !P3 ;  /* 0x000000203200780c */ /* 0x000fe40005f64270 */
[----:B------:R-:W-:Y:S02]  /*c3a0*/  FMNMX.FTZ R14, R3, R14, !PT ;  /* 0x0000000e030e7209 */ /* 0x000fe40007810000 */
[----:B------:R-:W-:Y:S02]  /*c3b0*/  ISETP.LT.OR P3, PT, R48, 0x21, P3 ;  /* 0x000000213000780c */ /* 0x000fe40001f61670 */
[----:B------:R-:W-:Y:S02]  /*c3c0*/  FMNMX.FTZ R30, R29, R14, !PT ;  /* 0x0000000e1d1e7209 */ /* 0x000fe40007810000 */
[----:B------:R-:W-:Y:S02]  /*c3d0*/  FSEL R45, R40, -INF , !P3 ;  /* 0xff800000282d7808 */ /* 0x000fe40005800000 */
[----:B------:R-:W-:-:S02]  /*c3e0*/  ISETP.NE.AND P3, PT, R70, RZ, PT ;  /* 0x000000ff4600720c */ /* 0x000fc40003f65270 */
[C---:B------:R-:W-:Y:S02]  /*c3f0*/  ISETP.GT.AND P5, PT, R50.reuse, 0x38, !P5 ;  /* 0x000000383200780c */ /* 0x040fe40006fa4270 */
[----:B------:R-:W-:Y:S02]  /*c400*/  ISETP.GT.AND P3, PT, R50, 0x21, !P3 ;  /* 0x000000213200780c */ /* 0x000fe40005f64270 */
[C---:B------:R-:W-:Y:S02]  /*c410*/  ISETP.LT.OR P5, PT, R48.reuse, 0x39, P5 ;  /* 0x000000393000780c */ /* 0x040fe40002fa1670 */
        /* <DEDUP_REMOVED lines=8> */
[----:B------:R-:W0:Y:S01]  /*c4a0*/  SHFL.BFLY PT, R73, R30, 0x2, 0x1f ;  /* 0x0c401f001e497f89 */ /* 0x000e2200000e0000 */
[----:B------:R-:W-:Y:S02]  /*c4b0*/  ISETP.LT.OR P3, PT, R48, 0x2a, P3 ;  /* 0x0000002a3000780c */ /* 0x000fe40001f61670 */
[----:B------:R-:W-:Y:S02]  /*c4c0*/  ISETP.GT.AND P4, PT, R50, 0x31, !P4 ;  /* 0x000000313200780c */ /* 0x000fe40006784270 */
[----:B------:R-:W-:-:S02]  /*c4d0*/  FSEL R51, R46, -INF , !P3 ;  /* 0xff8000002e337808 */ /* 0x000fc40005800000 */
[----:B------:R-:W-:Y:S02]  /*c4e0*/  ISETP.GT.AND P3, PT, R50, RZ, !P6 ;  /* 0x000000ff3200720c */ /* 0x000fe40007764270 */
[----:B------:R-:W-:Y:S02]  /*c4f0*/  ISETP.NE.AND P6, PT, R52, RZ, PT ;  /* 0x000000ff3400720c */ /* 0x000fe40003fc5270 */
[C---:B------:R-:W-:Y:S02]  /*c500*/  ISETP.LT.OR P3, PT, R48.reuse, 0x1, P3 ;  /* 0x000000013000780c */ /* 0x040fe40001f61670 */
[----:B------:R-:W-:Y:S02]  /*c510*/  ISETP.LT.OR P4, PT, R48, 0x32, P4 ;  /* 0x000000323000780c */ /* 0x000fe40002781670 */
[----:B------:R-:W-:Y:S02]  /*c520*/  FSEL R0, R0, -INF , !P3 ;  /* 0xff80000000007808 */ /* 0x000fe40005800000 */
[----:B------:R-:W-:-:S04]  /*c530*/  ISETP.GT.AND P6, PT, R50, 0x39, !P6 ;  /* 0x000000393200780c */ /* 0x000fc800077c4270 */
[----:B------:R-:W-:Y:S02]  /*c540*/  ISETP.LT.OR P6, PT, R48, 0x3a, P6 ;  /* 0x0000003a3000780c */ /* 0x000fe400037c1670 */
[----:B0-----:R-:W-:Y:S02]  /*c550*/  FMNMX.FTZ R73, R30, R73, !PT ;  /* 0x000000491e497209 */ /* 0x001fe40007810000 */
[----:B------:R-:W-:-:S03]  /*c560*/  FSEL R77, R32, -INF , !P6 ;  /* 0xff800000204d7808 */ /* 0x000fc60007000000 */
[----:B------:R-:W0:Y:S02]  /*c570*/  SHFL.BFLY PT, R14, R73, 0x1, 0x1f ;  /* 0x0c201f00490e7f89 */ /* 0x000e2400000e0000 */
[----:B0-----:R-:W-:-:S04]  /*c580*/  FMNMX.FTZ R14, R73, R14, !PT ;  /* 0x0000000e490e7209 */ /* 0x001fc80007810000 */
[C---:B------:R-:W-:Y:S01]  /*c590*/  FSETP.NEU.FTZ.AND P3, PT, R14.reuse, -INF , PT ;  /* 0xff8000000e00780b */ /* 0x040fe20003f7d000 */
[----:B------:R-:W-:-:S05]  /*c5a0*/  FMUL.FTZ R28, R14, R20 ;  /* 0x000000140e1c7220 */ /* 0x000fca0000410000 */
[----:B------:R-:W-:Y:S02]  /*c5b0*/  FSEL R36, R28, RZ, P3 ;  /* 0x000000ff1c247208 */ /* 0x000fe40001800000 */
[----:B------:R-:W-:Y:S02]  /*c5c0*/  FMNMX.FTZ R28, R0, R31, !PT ;  /* 0x0000001f001c7209 */ /* 0x000fe40007810000 */
[----:B------:R-:W-:Y:S01]  /*c5d0*/  ISETP.NE.AND P3, PT, R74, RZ, PT ;  /* 0x000000ff4a00720c */ /* 0x000fe20003f65270 */
[--C-:B------:R-:W-:Y:S01]  /*c5e0*/  FFMA.FTZ R164, R75, R20, -R36.reuse ;  /* 0x000000144ba47223 */ /* 0x100fe20000010824 */
[----:B------:R-:W-:Y:S01]  /*c5f0*/  FMNMX.FTZ R28, R33, R28, !PT ;  /* 0x0000001c211c7209 */ /* 0x000fe20007810000 */
[-CC-:B------:R-:W-:Y:S01]  /*c600*/  FFMA.FTZ R30, R15, R20.reuse, -R36.reuse ;  /* 0x000000140f1e7223 */ /* 0x180fe20000010824 */
[----:B------:R-:W-:Y:S01]  /*c610*/  ISETP.GT.AND P3, PT, R50, 0x30, !P3 ;  /* 0x000000303200780c */ /* 0x000fe20005f64270 */
[--C-:B------:R-:W-:Y:S01]  /*c620*/  FFMA.FTZ R69, R69, R20, -R36.reuse ;  /* 0x0000001445457223 */ /* 0x100fe20000010824 */
[----:B------:R-:W-:Y:S01]  /*c630*/  FMNMX.FTZ R28, R35, R28, !PT ;  /* 0x0000001c231c7209 */ /* 0x000fe20007810000 */
[----:B------:R-:W-:Y:S01]  /*c640*/  MUFU.EX2 R164, R164 ;  /* 0x000000a400a47308 */ /* 0x000fe20000000800 */
[----:B------:R-:W-:Y:S01]  /*c650*/  ISETP.LT.OR P3, PT, R48, 0x31, P3 ;  /* 0x000000313000780c */ /* 0x000fe20001f61670 */
[--C-:B------:R-:W-:Y:S01]  /*c660*/  FFMA.FTZ R65, R65, R20, -R36.reuse ;  /* 0x0000001441417223 */ /* 0x100fe20000010824 */
[----:B------:R-:W-:Y:S01]  /*c670*/  FMNMX.FTZ R28, R37, R28, !PT ;  /* 0x0000001c251c7209 */ /* 0x000fe20007810000 */
[-CC-:B------:R-:W-:Y:S01]  /*c680*/  FFMA.FTZ R63, R63, R20.reuse, -R36.reuse ;  /* 0x000000143f3f7223 */ /* 0x180fe20000010824 */
[----:B------:R-:W-:Y:S01]  /*c690*/  FSEL R73, R26, -INF , !P3 ;  /* 0xff8000001a497808 */ /* 0x000fe20005800000 */
[--C-:B------:R-:W-:Y:S01]  /*c6a0*/  FFMA.FTZ R26, R67, R20, -R36.reuse ;  /* 0x00000014431a7223 */ /* 0x100fe20000010824 */
[----:B------:R-:W-:Y:S01]  /*c6b0*/  FMNMX.FTZ R28, R39, R28, !PT ;  /* 0x0000001c271c7209 */ /* 0x000fe20007810000 */
[----:B------:R-:W-:Y:S01]  /*c6c0*/  MUFU.EX2 R69, R69 ;  /* 0x0000004500457308 */ /* 0x000fe20000000800 */
[----:B------:R-:W-:Y:S01]  /*c6d0*/  FSEL R75, R24, -INF , !P4 ;  /* 0xff800000184b7808 */ /* 0x000fe20006000000 */
[--C-:B------:R-:W-:Y:S01]  /*c6e0*/  FFMA.FTZ R24, R71, R20, -R36.reuse ;  /* 0x0000001447187223 */ /* 0x100fe20000010824 */
[----:B------:R-:W-:Y:S01]  /*c6f0*/  FMNMX.FTZ R28, R41, R28, !PT ;  /* 0x0000001c291c7209 */ /* 0x000fe20007810000 */
[-CC-:B------:R-:W-:Y:S01]  /*c700*/  FFMA.FTZ R27, R27, R20.reuse, -R36.reuse ;  /* 0x000000141b1b7223 */ /* 0x180fe20000010824 */
[----:B------:R-:W-:Y:S01]  /*c710*/  FSEL R71, R34, -INF , !P5 ;  /* 0xff80000022477808 */ /* 0x000fe20006800000 */
[--C-:B------:R-:W-:Y:S01]  /*c720*/  FFMA.FTZ R61, R61, R20, -R36.reuse ;  /* 0x000000143d3d7223 */ /* 0x100fe20000010824 */
[----:B------:R-:W-:Y:S01]  /*c730*/  FMNMX.FTZ R28, R43, R28, !PT ;  /* 0x0000001c2b1c7209 */ /* 0x000fe20007810000 */
[----:B------:R-:W0:Y:S01]  /*c740*/  MUFU.EX2 R79, R24 ;  /* 0x00000018004f7308 */ /* 0x000e220000000800 */
[-CC-:B------:R-:W-:Y:S01]  /*c750*/  FFMA.FTZ R59, R59, R20.reuse, -R36.reuse ;  /* 0x000000143b3b7223 */ /* 0x180fe20000010824 */
[--C-:B------:R-:W-:Y:S01]  /*c760*/  FFMA.FTZ R57, R57, R20, -R36.reuse ;  /* 0x0000001439397223 */ /* 0x100fe20000010824 */
[----:B------:R-:W-:Y:S01]  /*c770*/  FMNMX.FTZ R28, R45, R28, !PT ;  /* 0x0000001c2d1c7209 */ /* 0x000fe20007810000 */
[-CC-:B------:R-:W-:Y:S01]  /*c780*/  FFMA.FTZ R55, R55, R20.reuse, -R36.reuse ;  /* 0x0000001437377223 */ /* 0x180fe20000010824 */
[-CC-:B------:R-:W-:Y:S01]  /*c790*/  FFMA.FTZ R53, R53, R20.reuse, -R36.reuse ;  /* 0x0000001435357223 */ /* 0x180fe20000010824 */
[--C-:B------:R-:W-:Y:S01]  /*c7a0*/  FFMA.FTZ R25, R25, R20, -R36.reuse ;  /* 0x0000001419197223 */ /* 0x100fe20000010824 */
[----:B------:R-:W-:Y:S01]  /*c7b0*/  FMNMX.FTZ R28, R47, R28, !PT ;  /* 0x0000001c2f1c7209 */ /* 0x000fe20007810000 */
[----:B------:R-:W1:Y:S01]  /*c7c0*/  MUFU.EX2 R26, R26 ;  /* 0x0000001a001a7308 */ /* 0x000e620000000800 */
[-CC-:B------:R-:W-:Y:S01]  /*c7d0*/  FFMA.FTZ R3, R3, R20.reuse, -R36.reuse ;  /* 0x0000001403037223 */ /* 0x180fe20000010824 */
[----:B------:R-:W-:Y:S01]  /*c7e0*/  FFMA.FTZ R29, R29, R20, -R36 ;  /* 0x000000141d1d7223 */ /* 0x000fe20000010824 */
[----:B------:R-:W-:-:S04]  /*c7f0*/  FMNMX.FTZ R28, R49, R28, !PT ;  /* 0x0000001c311c7209 */ /* 0x000fc80007810000 */
[----:B------:R-:W-:Y:S01]  /*c800*/  FMNMX.FTZ R28, R51, R28, !PT ;  /* 0x0000001c331c7209 */ /* 0x000fe20007810000 */
[----:B------:R-:W-:Y:S01]  /*c810*/  MUFU.EX2 R65, R65 ;  /* 0x0000004100417308 */ /* 0x000fe20000000800 */
[----:B0-----:R-:W-:Y:S01]  /*c820*/  FADD.FTZ R44, R164, R79 ;  /* 0x0000004fa42c7221 */ /* 0x001fe20000010000 */
[----:B------:R-:W-:Y:S02]  /*c830*/  F2FP.BF16.F32.PACK_AB R164, R79, R164 ;  /* 0x000000a44fa4723e */ /* 0x000fe400000010ff */
[----:B------:R-:W-:-:S04]  /*c840*/  FMNMX.FTZ R28, R73, R28, !PT ;  /* 0x0000001c491c7209 */ /* 0x000fc80007810000 */
[----:B------:R-:W-:Y:S01]  /*c850*/  FMNMX.FTZ R28, R75, R28, !PT ;  /* 0x0000001c4b1c7209 */ /* 0x000fe20007810000 */
[----:B------:R-:W-:Y:S01]  /*c860*/  MUFU.EX2 R160, R63 ;  /* 0x0000003f00a07308 */ /* 0x000fe20000000800 */
[----:B-1----:R-:W-:Y:S02]  /*c870*/  F2FP.BF16.F32.PACK_AB R166, R26, R69 ;  /* 0x000000451aa6723e */ /* 0x002fe400000010ff */
[----:B------:R-:W-:-:S04]  /*c880*/  FMNMX.FTZ R28, R71, R28, !PT ;  /* 0x0000001c471c7209 */ /* 0x000fc80007810000 */
[----:B------:R-:W-:Y:S01]  /*c890*/  FMNMX.FTZ R28, R77, R28, !PT ;  /* 0x0000001c4d1c7209 */ /* 0x000fe20007810000 */
[----:B------:R-:W-:Y:S04]  /*c8a0*/  MUFU.EX2 R61, R61 ;  /* 0x0000003d003d7308 */ /* 0x000fe80000000800 */
[----:B------:R-:W0:Y:S04]  /*c8b0*/  SHFL.BFLY PT, R67, R28, 0x2, 0x1f ;  /* 0x0c401f001c437f89 */ /* 0x000e2800000e0000 */
[----:B------:R-:W-:Y:S08]  /*c8c0*/  MUFU.EX2 R162, R59 ;  /* 0x0000003b00a27308 */ /* 0x000ff00000000800 */
[----:B------:R-:W-:Y:S08]  /*c8d0*/  MUFU.EX2 R57, R57 ;  /* 0x0000003900397308 */ /* 0x000ff00000000800 */
[----:B------:R-:W-:Y:S01]  /*c8e0*/  MUFU.EX2 R156, R55 ;  /* 0x00000037009c7308 */ /* 0x000fe20000000800 */
[----:B0-----:R-:W-:-:S07]  /*c8f0*/  FMNMX.FTZ R67, R28, R67, !PT ;  /* 0x000000431c437209 */ /* 0x001fce0007810000 */
[----:B------:R0:W-:Y:S01]  /*c900*/  MUFU.EX2 R28, R27 ;  /* 0x0000001b001c7308 */ /* 0x0001e20000000800 */
[----:B------:R-:W1:Y:S07]  /*c910*/  SHFL.BFLY PT, R24, R67, 0x1, 0x1f ;  /* 0x0c201f0043187f89 */ /* 0x000e6e00000e0000 */
[----:B------:R-:W2:Y:S01]  /*c920*/  MUFU.EX2 R53, R53 ;  /* 0x0000003500357308 */ /* 0x000ea20000000800 */
[----:B0-----:R-:W-:-:S04]  /*c930*/  FADD.FTZ R27, R69, R44 ;  /* 0x0000002c451b7221 */ /* 0x001fc80000010000 */
[----:B------:R-:W-:-:S03]  /*c940*/  FADD.FTZ R46, R26, R27 ;  /* 0x0000001b1a2e7221 */ /* 0x000fc60000010000 */
[----:B------:R-:W-:Y:S08]  /*c950*/  MUFU.EX2 R25, R25 ;  /* 0x0000001900197308 */ /* 0x000ff00000000800 */
[----:B------:R-:W0:Y:S01]  /*c960*/  MUFU.EX2 R30, R30 ;  /* 0x0000001e001e7308 */ /* 0x000e220000000800 */
[----:B-1----:R-:W-:Y:S02]  /*c970*/  FMNMX.FTZ R15, R67, R24, !PT ;  /* 0x00000018430f7209 */ /* 0x002fe40007810000 */
[----:B--2---:R-:W-:-:S02]  /*c980*/  F2FP.BF16.F32.PACK_AB R158, R28, R53 ;  /* 0x000000351c9e723e */ /* 0x004fc400000010ff */
[C---:B------:R-:W-:Y:S01]  /*c990*/  FSETP.NEU.FTZ.AND P3, PT, R15.reuse, -INF , PT ;  /* 0xff8000000f00780b */ /* 0x040fe20003f7d000 */
[----:B------:R-:W-:Y:S02]  /*c9a0*/  FMUL.FTZ R24, R15, R20 ;  /* 0x000000140f187220 */ /* 0x000fe40000410000 */
[----:B------:R-:W-:Y:S03]  /*c9b0*/  MUFU.EX2 R3, R3 ;  /* 0x0000000300037308 */ /* 0x000fe60000000800 */
[----:B------:R-:W-:-:S05]  /*c9c0*/  FSEL R32, R24, RZ, P3 ;  /* 0x000000ff18207208 */ /* 0x000fca0001800000 */
        /* <DEDUP_REMOVED lines=14> */
[----:B------:R-:W1:Y:S01]  /*cab0*/  MUFU.EX2 R31, R31 ;  /* 0x0000001f001f7308 */ /* 0x000e620000000800 */
[-CC-:B------:R-:W-:Y:S01]  /*cac0*/  FFMA.FTZ R75, R75, R20.reuse, -R32.reuse ;  /* 0x000000144b4b7223 */ /* 0x180fe20000010820 */
[-CC-:B------:R-:W-:Y:S01]  /*cad0*/  FFMA.FTZ R71, R71, R20.reuse, -R32.reuse ;  /* 0x0000001447477223 */ /* 0x180fe20000010820 */
[----:B------:R-:W-:Y:S01]  /*cae0*/  FFMA.FTZ R32, R77, R20, -R32 ;  /* 0x000000144d207223 */ /* 0x000fe20000010820 */
[----:B0-----:R-:W-:-:S04]  /*caf0*/  F2FP.BF16.F32.PACK_AB R152, R30, R25 ;  /* 0x000000191e98723e */ /* 0x001fc800000010ff */
[----:B------:R-:W0:Y:S08]  /*cb00*/  MUFU.EX2 R33, R33 ;  /* 0x0000002100217308 */ /* 0x000e300000000800 */
[----:B------:R-:W2:Y:S01]  /*cb10*/  MUFU.EX2 R34, R35 ;  /* 0x0000002300227308 */ /* 0x000ea20000000800 */
[----:B-1----:R-:W-:Y:S01]  /*cb20*/  FADD.FTZ R44, R0, R31 ;  /* 0x0000001f002c7221 */ /* 0x002fe20000010000 */
[----:B------:R-:W-:-:S06]  /*cb30*/  F2FP.BF16.F32.PACK_AB R165, R31, R0 ;  /* 0x000000001fa5723e */ /* 0x000fcc00000010ff */
[----:B------:R-:W-:Y:S01]  /*cb40*/  MUFU.EX2 R37, R37 ;  /* 0x0000002500257308 */ /* 0x000fe20000000800 */
[----:B0-----:R-:W-:-:S07]  /*cb50*/  FADD.FTZ R27, R33, R44 ;  /* 0x0000002c211b7221 */ /* 0x001fce0000010000 */
[----:B------:R-:W0:Y:S01]  /*cb60*/  MUFU.EX2 R36, R39 ;  /* 0x0000002700247308 */ /* 0x000e220000000800 */
[----:B--2---:R-:W-:-:S05]  /*cb70*/  F2FP.BF16.F32.PACK_AB R167, R34, R33 ;  /* 0x0000002122a7723e */ /* 0x004fca00000010ff */
[----:B------:R1:W-:Y:S02]  /*cb80*/  STSM.16.M88.4 [R196+0x26800], R164 ;  /* 0x026800a4c4007844 */ /* 0x0003e40000000200 */
[----:B------:R-:W-:Y:S08]  /*cb90*/  MUFU.EX2 R41, R41 ;  /* 0x0000002900297308 */ /* 0x000ff00000000800 */
[----:B------:R2:W3:Y:S01]  /*cba0*/  MUFU.EX2 R24, R29 ;  /* 0x0000001d00187308 */ /* 0x0004e20000000800 */
[----:B0-----:R-:W-:-:S07]  /*cbb0*/  F2FP.BF16.F32.PACK_AB R161, R36, R37 ;  /* 0x0000002524a1723e */ /* 0x001fce00000010ff */
[----:B------:R-:W0:Y:S01]  /*cbc0*/  MUFU.EX2 R38, R43 ;  /* 0x0000002b00267308 */ /* 0x000e220000000800 */
[----:B--2---:R-:W-:Y:S01]  /*cbd0*/  FADD.FTZ R29, R65, R46 ;  /* 0x0000002e411d7221 */ /* 0x004fe20000010000 */
[----:B------:R-:W-:-:S03]  /*cbe0*/  FADD.FTZ R46, R34, R27 ;  /* 0x0000001b222e7221 */ /* 0x000fc60000010000 */
[C---:B------:R-:W-:Y:S01]  /*cbf0*/  FADD.FTZ R48, R160.reuse, R29 ;  /* 0x0000001da0307221 */ /* 0x040fe20000010000 */
[----:B------:R-:W-:Y:S01]  /*cc00*/  FADD.FTZ R27, R37, R46 ;  /* 0x0000002e251b7221 */ /* 0x000fe20000010000 */
[----:B------:R-:W-:Y:S01]  /*cc10*/  F2FP.BF16.F32.PACK_AB R160, R160, R65 ;  /* 0x00000041a0a0723e */ /* 0x000fe200000010ff */
[----:B------:R-:W2:Y:S01]  /*cc20*/  MUFU.EX2 R45, R45 ;  /* 0x0000002d002d7308 */ /* 0x000ea20000000800 */
[----:B------:R-:W-:Y:S01]  /*cc30*/  FADD.FTZ R29, R61, R48 ;  /* 0x000000303d1d7221 */ /* 0x000fe20000010000 */
[----:B------:R-:W-:Y:S01]  /*cc40*/  FADD.FTZ R46, R36, R27 ;  /* 0x0000001b242e7221 */ /* 0x000fe20000010000 */
[----:B---3--:R-:W-:Y:S02]  /*cc50*/  F2FP.BF16.F32.PACK_AB R154, R24, R3 ;  /* 0x00000003189a723e */ /* 0x008fe400000010ff */
[C---:B------:R-:W-:Y:S01]  /*cc60*/  FADD.FTZ R48, R162.reuse, R29 ;  /* 0x0000001da2307221 */ /* 0x040fe20000010000 */
[----:B------:R-:W-:Y:S01]  /*cc70*/  FADD.FTZ R27, R41, R46 ;  /* 0x0000002e291b7221 */ /* 0x000fe20000010000 */
[----:B------:R-:W-:Y:S01]  /*cc80*/  F2FP.BF16.F32.PACK_AB R162, R162, R61 ;  /* 0x0000003da2a2723e */ /* 0x000fe200000010ff */
[----:B------:R-:W3:Y:S01]  /*cc90*/  MUFU.EX2 R40, R47 ;  /* 0x0000002f00287308 */ /* 0x000ee20000000800 */
[----:B------:R-:W-:Y:S01]  /*cca0*/  FADD.FTZ R29, R57, R48 ;  /* 0x00000030391d7221 */ /* 0x000fe20000010000 */
[C---:B0-----:R-:W-:Y:S01]  /*ccb0*/  FADD.FTZ R26, R38.reuse, R27 ;  /* 0x0000001b261a7221 */ /* 0x041fe20000010000 */
[----:B------:R-:W-:-:S02]  /*ccc0*/  F2FP.BF16.F32.PACK_AB R163, R38, R41 ;  /* 0x0000002926a3723e */ /* 0x000fc400000010ff */
[C---:B------:R-:W-:Y:S01]  /*ccd0*/  FADD.FTZ R46, R156.reuse, R29 ;  /* 0x0000001d9c2e7221 */ /* 0x040fe20000010000 */
[----:B------:R-:W-:Y:S02]  /*cce0*/  F2FP.BF16.F32.PACK_AB R156, R156, R57 ;  /* 0x000000399c9c723e */ /* 0x000fe400000010ff */
[----:B------:R-:W0:Y:S01]  /*ccf0*/  MUFU.EX2 R49, R49 ;  /* 0x0000003100317308 */ /* 0x000e220000000800 */
[----:B--2---:R-:W-:Y:S01]  /*cd00*/  FADD.FTZ R27, R45, R26 ;  /* 0x0000001a2d1b7221 */ /* 0x004fe20000010000 */
[----:B------:R1:W-:Y:S06]  /*cd10*/  STSM.16.M88.4 [R197], R160 ;  /* 0x000000a0c5007844 */ /* 0x0003ec0000000200 */
[----:B------:R-:W2:Y:S01]  /*cd20*/  MUFU.EX2 R42, R51 ;  /* 0x00000033002a7308 */ /* 0x000ea20000000800 */
[C---:B---3--:R-:W-:Y:S01]  /*cd30*/  FADD.FTZ R0, R40.reuse, R27 ;  /* 0x0000001b28007221 */ /* 0x048fe20000010000 */
[----:B------:R-:W-:Y:S01]  /*cd40*/  FADD.FTZ R27, R53, R46 ;  /* 0x0000002e351b7221 */ /* 0x000fe20000010000 */
[----:B------:R-:W-:-:S03]  /*cd50*/  F2FP.BF16.F32.PACK_AB R157, R40, R45 ;  /* 0x0000002d289d723e */ /* 0x000fc600000010ff */
[----:B------:R-:W-:Y:S02]  /*cd60*/  FADD.FTZ R28, R28, R27 ;  /* 0x0000001b1c1c7221 */ /* 0x000fe40000010000 */
[----:B------:R-:W-:Y:S01]  /*cd70*/  MUFU.EX2 R73, R73 ;  /* 0x0000004900497308 */ /* 0x000fe20000000800 */
[----:B0-----:R-:W-:Y:S01]  /*cd80*/  FADD.FTZ R29, R49, R0 ;  /* 0x00000000311d7221 */ /* 0x001fe20000010000 */
[----:B------:R-:W-:-:S04]  /*cd90*/  FADD.FTZ R25, R25, R28 ;  /* 0x0000001c19197221 */ /* 0x000fc80000010000 */
[----:B------:R-:W-:Y:S02]  /*cda0*/  FADD.FTZ R30, R30, R25 ;  /* 0x000000191e1e7221 */ /* 0x000fe40000010000 */
[----:B------:R-:W0:Y:S01]  /*cdb0*/  MUFU.EX2 R44, R75 ;  /* 0x0000004b002c7308 */ /* 0x000e220000000800 */
[C---:B--2---:R-:W-:Y:S01]  /*cdc0*/  F2FP.BF16.F32.PACK_AB R159, R42.reuse, R49 ;  /* 0x000000312a9f723e */ /* 0x044fe200000010ff */
[----:B------:R-:W-:Y:S01]  /*cdd0*/  FADD.FTZ R42, R42, R29 ;  /* 0x0000001d2a2a7221 */ /* 0x000fe20000010000 */
[----:B------:R-:W-:-:S03]  /*cde0*/  FADD.FTZ R3, R3, R30 ;  /* 0x0000001e03037221 */ /* 0x000fc60000010000 */
[----:B------:R1:W-:Y:S01]  /*cdf0*/  STSM.16.M88.4 [R199], R156 ;  /* 0x0000009cc7007844 */ /* 0x0003e20000000200 */
[----:B------:R-:W-:Y:S01]  /*ce00*/  FADD.FTZ R0, R24, R3 ;  /* 0x0000000318007221 */ /* 0x000fe20000010000 */
[----:B------:R-:W-:Y:S08]  /*ce10*/  MUFU.EX2 R71, R71 ;  /* 0x0000004700477308 */ /* 0x000ff00000000800 */
[----:B------:R-:W2:Y:S01]  /*ce20*/  MUFU.EX2 R32, R32 ;  /* 0x0000002000207308 */ /* 0x000ea20000000800 */
[----:B0-----:R-:W-:Y:S01]  /*ce30*/  F2FP.BF16.F32.PACK_AB R153, R44, R73 ;  /* 0x000000492c99723e */ /* 0x001fe200000010ff */
[----:B------:R-:W-:-:S04]  /*ce40*/  FADD.FTZ R73, R73, R42 ;  /* 0x0000002a49497221 */ /* 0x000fc80000010000 */
[----:B------:R-:W-:Y:S01]  /*ce50*/  FADD.FTZ R44, R44, R73 ;  /* 0x000000492c2c7221 */ /* 0x000fe20000010000 */
[----:B--2---:R-:W-:-:S03]  /*ce60*/  F2FP.BF16.F32.PACK_AB R155, R32, R71 ;  /* 0x00000047209b723e */ /* 0x004fc600000010ff */
[----:B------:R-:W-:Y:S02]  /*ce70*/  FADD.FTZ R71, R71, R44 ;  /* 0x0000002c47477221 */ /* 0x000fe40000010000 */
[----:B------:R1:W-:Y:S02]  /*ce80*/  STSM.16.M88.4 [R198], R152 ;  /* 0x00000098c6007844 */ /* 0x0003e40000000200 */
[----:B------:R-:W-:Y:S01]  /*ce90*/  FADD.FTZ R3, R32, R71 ;  /* 0x0000004720037221 */ /* 0x000fe20000010000 */
[----:B------:R-:W-:Y:S06]  /*cea0*/  @!P0 BRA `(.L_x_2791) ;  /* 0x0000000000048947 */ /* 0x000fec0003800000 */
[----:B------:R-:W-:Y:S01]  /*ceb0*/  BPT.TRAP 0x1 ;  /* 0x000000040000795c */ /* 0x000fe20000300000 */
.L_x_2791:
[----:B------:R0:W2:Y:S01]  /*cec0*/  SYNCS.PHASECHK.TRANS64.TRYWAIT P3, [R12+URZ+0x28c50], R21 ;  /* 0x028c50150c0075a7 */ /* 0x0000a2000806017f */
[----:B------:R-:W-:Y:S05]  /*ced0*/  @!P0 BRA `(.L_x_2792) ;  /* 0x0000000000048947 */ /* 0x000fea0003800000 */
[----:B------:R-:W-:Y:S01]  /*cee0*/  BPT.TRAP 0x1 ;  /* 0x000000040000795c */ /* 0x000fe20000300000 */
.L_x_2792:
[----:B------:R-:W3:Y:S01]  /*cef0*/  @P2 LDC R27, c[0x0][0x44c] ;  /* 0x00011300ff1b2b82 */ /* 0x000ee20000000800 */
[----:B------:R-:W-:Y:S01]  /*cf00*/  ULDC UR40, c[0x0][0x9e4] ;  /* 0x0002790000287ab9 */ /* 0x000fe20000000800 */
[----:B------:R-:W-:Y:S01]  /*cf10*/  ULDC UR44, c[0x0][0x9d8] ;  /* 0x00027600002c7ab9 */ /* 0x000fe20000000800 */
[----:B------:R-:W-:Y:S01]  /*cf20*/  ULDC UR39, c[0x0][0x988] ;  /* 0x0002620000277ab9 */ /* 0x000fe20000000800 */
[----:B------:R-:W-:Y:S01]  /*cf30*/  ULDC UR41, c[0x0][0x9e0] ;  /* 0x0002780000297ab9 */ /* 0x000fe20000000800 */
[----:B------:R-:W-:Y:S01]  /*cf40*/  BSSY B0, `(.L_x_2793) ;  /* 0x0000006000007945 */ /* 0x000fe20003800000 */
[----:B------:R-:W-:Y:S02]  /*cf50*/  IMAD R28, R18, 0x1000, R190 ;  /* 0x00001000121c7824 */ /* 0x000fe400078e02be */
[----:B------:R-:W4:Y:S01]  /*cf60*/  @P2 LDC R30, c[0x0][0x450] ;  /* 0x00011400ff1e2b82 */ /* 0x000f220000000800 */
[----:B--2---:R-:W-:Y:S05]  /*cf70*/  @P3 BRA `(.L_x_2794) ;  /* 0x0000000000083947 */ /* 0x004fea0003800000 */
[----:B------:R-:W2:Y:S02]  /*cf80*/  SYNCS.PHASECHK.TRANS64.TRYWAIT P3, [R12+URZ+0x28c50], R21 ;  /* 0x028c50150c0075a7 */ /* 0x000ea4000806017f */
[----:B--2---:R-:W-:Y:S05]  /*cf90*/  @!P3 BRA `(.L_x_2795) ;  /* 0x0000017400ecb947 */ /* 0x004fea0003800000 */
.L_x_2794:
[----:B------:R-:W-:Y:S05]  /*cfa0*/  BSYNC B0 ;  /* 0x0000000000007941 */ /* 0x000fea0003800000 */
.L_x_2793:
[----:B------:R-:W-:Y:S01]  /*cfb0*/  IMAD.MOV.U32 R24, RZ, RZ, R28 ;  /* 0x000000ffff187224 */ /* 0x000fe200078e001c */
[----:B------:R-:W-:Y:S01]  /*cfc0*/  UISETP.NE.AND UP0, UPT, UR48, URZ, UPT ;  /* 0x0000003f3000728c */ /* 0x000fe2000bf05270 */
[----:B------:R-:W-:Y:S02]  /*cfd0*/  IMAD.MOV.U32 R25, RZ, RZ, 0x40000040 ;  /* 0x40000040ff197424 */ /* 0x000fe400078e00ff */
[----:B---3--:R-:W-:Y:S01]  /*cfe0*/  @P2 IMAD.HI.U32 R27, R192, R27, RZ ;  /* 0x0000001bc01b2227 */ /* 0x008fe200078e00ff */
[----:B------:R-:W-:Y:S02]  /*cff0*/  R2UR UR6, R24 ;  /* 0x00000000180672ca */ /* 0x000fe400000e0000 */
[C---:B------:R-:W-:Y:S01]  /*d000*/  R2UR UR7, R25.reuse ;  /* 0x00000000190772ca */ /* 0x040fe200000e0000 */
[----:B0-2---:R-:W-:Y:S01]  /*d010*/  IMAD.MOV.U32 R21, RZ, RZ, R192 ;  /* 0x000000ffff157224 */ /* 0x005fe200078e00c0 */
[----:B----4-:R-:W-:Y:S01]  /*d020*/  @P2 SHF.R.U32.HI R21, RZ, R30, R27 ;  /* 0x0000001eff152219 */ /* 0x010fe2000001161b */
[C---:B------:R-:W-:Y:S01]  /*d030*/  VIADD R24, R28.reuse, 0x80 ;  /* 0x000000801c187836 */ /* 0x040fe20000000000 */
[----:B------:R-:W-:Y:S01]  /*d040*/  R2UR UR11, R25 ;  /* 0x00000000190b72ca */ /* 0x000fe200000e0000 */
[C---:B------:R-:W-:Y:S01]  /*d050*/  VIADD R26, R28.reuse, 0x100 ;  /* 0x000001001c1a7836 */ /* 0x040fe20000000000 */
[----:B------:R-:W-:Y:S01]  /*d060*/  PLOP3.LUT P3, PT, PT, PT, UP0, 0x40, 0x0 ;  /* 0x000000000000781c */ /* 0x000fe20003f6e808 */
[----:B------:R-:W-:Y:S01]  /*d070*/  VIADD R28, R28, 0x180 ;  /* 0x000001801c1c7836 */ /* 0x000fe20000000000 */
[----:B------:R-:W-:Y:S01]  /*d080*/  R2UR UR10, R24 ;  /* 0x00000000180a72ca */ /* 0x000fe200000e0000 */
[----:B------:R-:W-:Y:S01]  /*d090*/  IMAD.MOV.U32 R27, RZ, RZ, 0x40000040 ;  /* 0x40000040ff1b7424 */ /* 0x000fe200078e00ff */
[----:B------:R-:W-:Y:S01]  /*d0a0*/  R2UR UR14, R26 ;  /* 0x000000001a0e72ca */ /* 0x000fe200000e0000 */
[----:B------:R-:W-:Y:S01]  /*d0b0*/  IMAD.MOV.U32 R29, RZ, RZ, 0x40000040 ;  /* 0x40000040ff1d7424 */ /* 0x000fe200078e00ff */
[----:B------:R-:W-:Y:S01]  /*d0c0*/  R2UR UR18, R28 ;  /* 0x000000001c1272ca */ /* 0x000fe200000e0000 */
[----:B------:R-:W-:Y:S01]  /*d0d0*/  @!P1 VIADD R12, R12, 0x28c60 ;  /* 0x00028c600c0c9836 */ /* 0x000fe20000000000 */
[----:B------:R-:W-:-:S02]  /*d0e0*/  R2UR UR15, R27 ;  /* 0x000000001b0f72ca */ /* 0x000fc400000e0000 */
[----:B------:R-:W-:Y:S02]  /*d0f0*/  R2UR UR19, R29 ;  /* 0x000000001d1372ca */ /* 0x000fe400000e0000 */
[----:B-----5:R-:W-:Y:S01]  /*d100*/  WARPGROUP.ARRIVE ;  /* 0x00000000000079c5 */ /* 0x020fe20000000000 */
[----:B------:R-:W-:Y:S02]  /*d110*/  @!P1 PRMT R12, RZ, 0x654, R12 ;  /* 0x00000654ff0c9816 */ /* 0x000fe4000000000c */
[----:B------:R-:W-:-:S03]  /*d120*/  IADD3 R21, R21, R23, -R22 ;  /* 0x0000001715157210 */ /* 0x000fc60007ffe816 */
        /* <DEDUP_REMOVED lines=19> */
[----:B0-----:R-:W0:Y:S01]  /*d260*/  FENCE.VIEW.ASYNC.S ;  /* 0x00000000000073c6 */ /* 0x001e220000000000 */
[----:B-1----:R-:W-:Y:S01]  /*d270*/  VIADD R152, R21, UR46 ;  /* 0x0000002e15987c36 */ /* 0x002fe20008000000 */
[----:B0-----:R-:W-:Y:S01]  /*d280*/  NOP ;  /* 0x0000000000007918 */ /* 0x001fe20000000000 */
[----:B------:R-:W-:Y:S06]  /*d290*/  BAR.ARV 0xe, 0x100 ;  /* 0x0384000000007b1d */ /* 0x000fec0000002000 */
[----:B------:R0:W-:Y:S02]  /*d2a0*/  @!P1 SYNCS.ARRIVE.TRANS64.RED.A1T0 RZ, [R12+URZ], RZ ;  /* 0x000000ff0cff99a7 */ /* 0x0001e4000810043f */
[----:B0-----:R-:W-:Y:S01]  /*d2b0*/  VIADD R12, R168, 0xfffffffe ;  /* 0xfffffffea80c7836 */ /* 0x001fe20000000000 */
[----:B------:R-:W-:Y:S06]  /*d2c0*/  @P3 BRA `(.L_x_2796) ;  /* 0x0000000000543947 */ /* 0x000fec0003800000 */
[C---:B------:R-:W-:Y:S01]  /*d2d0*/  ISETP.GT.AND P3, PT, R21.reuse, RZ, PT ;  /* 0x000000ff1500720c */ /* 0x040fe20003f64270 */
[----:B------:R-:W-:Y:S01]  /*d2e0*/  BSSY B0, `(.L_x_2797) ;  /* 0x0000010000007945 */ /* 0x000fe20003800000 */
[----:B------:R-:W-:-:S11]  /*d2f0*/  VIADD R153, R21, 0xffffffff ;  /* 0xffffffff15997836 */ /* 0x000fd60000000000 */
[----:B------:R-:W-:Y:S05]  /*d300*/  @P3 BRA `(.L_x_2798) ;  /* 0x0000000000203947 */ /* 0x000fea0003800000 */
[----:B------:R-:W-:Y:S01]  /*d310*/  UISETP.NE.AND UP0, UPT, UR47, 0x1, UPT ;  /* 0x000000012f00788c */ /* 0x000fe2000bf05270 */
[----:B------:R-:W-:-:S05]  /*d320*/  IMAD.MOV R21, RZ, RZ, -R21 ;  /* 0x000000ffff157224 */ /* 0x000fca00078e0a15 */
[----:B------:R-:W-:-:S05]  /*d330*/  PLOP3.LUT P3, PT, PT, PT, UP0, 0x80, 0x0 ;  /* 0x000000000000781c */ /* 0x000fca0003f6f008 */
[----:B------:R-:W-:-:S08]  /*d340*/  @UP0 ULDC.64 UR4, c[0x0][0x9e8] ;  /* 0x00027a0000040ab9 */ /* 0x000fd00000000a00 */
[----:B------:R-:W-:-:S05]  /*d350*/  @P3 IMAD.HI.U32 R153, R21, UR4, RZ ;  /* 0x0000000415993c27 */ /* 0x000fca000f8e00ff */
[----:B------:R-:W-:-:S04]  /*d360*/  @P3 SHF.R.U32.HI R21, RZ, UR5, R153 ;  /* 0x00000005ff153c19 */ /* 0x000fc80008011699 */
[----:B------:R-:W-:Y:S01]  /*d370*/  LOP3.LUT R153, RZ, R21, RZ, 0x33, !PT ;  /* 0x00000015ff997212 */ /* 0x000fe200078e33ff */
[----:B------:R-:W-:Y:S06]  /*d380*/  BRA `(.L_x_2799) ;  /* 0x0000000000147947 */ /* 0x000fec0003800000 */
.L_x_2798:
[----:B------:R-:W-:-:S06]  /*d390*/  UISETP.NE.AND UP0, UPT, UR47, 0x1, UPT ;  /* 0x000000012f00788c */ /* 0x000fcc000bf05270 */
[----:B------:R-:W-:-:S05]  /*d3a0*/  PLOP3.LUT P3, PT, PT, PT, UP0, 0x80, 0x0 ;  /* 0x000000000000781c */ /* 0x000fca0003f6f008 */
[----:B------:R-:W-:-:S08]  /*d3b0*/  @UP0 ULDC.64 UR4, c[0x0][0x9e8] ;  /* 0x00027a0000040ab9 */ /* 0x000fd00000000a00 */
[----:B------:R-:W-:-:S05]  /*d3c0*/  @P3 IMAD.HI.U32 R21, R153, UR4, RZ ;  /* 0x0000000499153c27 */ /* 0x000fca000f8e00ff */
[----:B------:R-:W-:-:S07]  /*d3d0*/  @P3 SHF.R.U32.HI R153, RZ, UR5, R21 ;  /* 0x00000005ff993c19 */ /* 0x000fce0008011615 */
.L_x_2799:
[----:B------:R-:W-:Y:S05]  /*d3e0*/  BSYNC B0 ;  /* 0x0000000000007941 */ /* 0x000fea0003800000 */
.L_x_2797:
[----:B------:R-:W-:-:S04]  /*d3f0*/  IMAD.U32 R21, RZ, RZ, UR47 ;  /* 0x0000002fff157e24 */ /* 0x000fc8000f8e00ff */
[----:B------:R-:W-:-:S05]  /*d400*/  IMAD R153, R153, R21, UR47 ;  /* 0x0000002f99997e24 */ /* 0x000fca000f8e0215 */
[----:B------:R-:W-:-:S07]  /*d410*/  VIMNMX R152, R152, R153, PT ;  /* 0x0000009998987248 */ /* 0x000fce0003fe0100 */
.L_x_2796:
[----:B------:R-:W-:Y:S01]  /*d420*/  SHF.R.S32.HI R21, RZ, 0x1f, R152 ;  /* 0x0000001fff157819 */ /* 0x000fe20000011498 */
[----:B------:R-:W-:Y:S03]  /*d430*/  BSSY B1, `(.L_x_2800) ;  /* 0x0000290000017945 */ /* 0x000fe60003800000 */
[----:B------:R-:W-:-:S04]  /*d440*/  LEA.HI R21, R21, R152, RZ, 0x6 ;  /* 0x0000009815157211 */ /* 0x000fc800078f30ff */
[----:B------:R-:W-:-:S04]  /*d450*/  SHF.R.S32.HI R21, RZ, 0x6, R21 ;  /* 0x00000006ff157819 */ /* 0x000fc80000011415 */
[----:B------:R-:W-:-:S04]  /*d460*/  VIMNMX R213, R202, R21, !PT ;  /* 0x00000015cad57248 */ /* 0x000fc80007fe0100 */
[----:B------:R-:W-:-:S13]  /*d470*/  ISETP.GE.AND P3, PT, R12, R213, PT ;  /* 0x000000d50c00720c */ /* 0x000fda0003f66270 */
[----:B------:R-:W-:Y:S05]  /*d480*/  @!P3 BRA `(.L_x_2801) ;  /* 0x000000280028b947 */ /* 0x000fea0003800000 */
[----:B------:R-:W-:Y:S01]  /*d490*/  BSSY B0, `(.L_x_2802) ;  /* 0x0000286000007945 */ /* 0x000fe20003800000 */
.L_x_2821:
[----:B------:R-:W-:-:S05]  /*d4a0*/  VIADD R214, R18, 0x1 ;  /* 0x0000000112d67836 */ /* 0x000fca0000000000 */
[----:B------:R-:W-:-:S04]  /*d4b0*/  ISETP.NE.AND P3, PT, R214, 0x2, PT ;  /* 0x00000002d600780c */ /* 0x000fc80003f65270 */
[----:B------:R-:W-:Y:S02]  /*d4c0*/  SEL R20, RZ, 0x1, P3 ;  /* 0x00000001ff147807 */ /* 0x000fe40001800000 */
[----:B------:R-:W-:Y:S02]  /*d4d0*/  SEL R214, R214, RZ, P3 ;  /* 0x000000ffd6d67207 */ /* 0x000fe40001800000 */
[----:B------:R-:W-:Y:S01]  /*d4e0*/  LOP3.LUT R19, R19, R20, RZ, 0x3c, !PT ;  /* 0x0000001413137212 */ /* 0x000fe200078e3cff */
[----:B0-----:R-:W-:Y:S06]  /*d4f0*/  @!P0 BRA `(.L_x_2803) ;  /* 0x0000000000048947 */ /* 0x001fec0003800000 */
[----:B------:R-:W-:Y:S01]  /*d500*/  BPT.TRAP 0x1 ;  /* 0x000000040000795c */ /* 0x000fe20000300000 */
.L_x_2803:
[----:B------:R-:W-:Y:S01]  /*d510*/  IMAD R215, R214, 0x8, R2 ;  /* 0x00000008d6d77824 */ /* 0x000fe200078e0202 */
[----:B------:R-:W-:-:S04]  /*d520*/  SHF.L.U32 R216, R19, 0x1f, RZ ;  /* 0x0000001f13d87819 */ /* 0x000fc800000006ff */
[----:B------:R0:W1:Y:S01]  /*d530*/  SYNCS.PHASECHK.TRANS64.TRYWAIT P3, [R215+URZ+0x28c30], R216 ;  /* 0x028c30d8d70075a7 */ /* 0x000062000806017f */
[----:B------:R-:W-:Y:S05]  /*d540*/  @!P0 BRA `(.L_x_2804) ;  /* 0x0000000000048947 */ /* 0x000fea0003800000 */
[----:B------:R-:W-:Y:S01]  /*d550*/  BPT.TRAP 0x1 ;  /* 0x000000040000795c */ /* 0x000fe20000300000 */
.L_x_2804:
[----:B------:R-:W-:Y:S01]  /*d560*/  BSSY B2, `(.L_x_2805) ;  /* 0x0000006000027945 */ /* 0x000fe20003800000 */
[----:B------:R-:W-:Y:S02]  /*d570*/  IMAD R20, R214, 0x200, R13 ;  /* 0x00000200d6147824 */ /* 0x000fe400078e020d */
[----:B------:R-:W-:Y:S01]  /*d580*/  IMAD.MOV.U32 R21, RZ, RZ, 0x40000040 ;  /* 0x40000040ff157424 */ /* 0x000fe200078e00ff */
[----:B-1----:R-:W-:Y:S06]  /*d590*/  @P3 BRA `(.L_x_2806) ;  /* 0x0000000000083947 */ /* 0x002fec0003800000 */
[----:B------:R-:W1:Y:S02]  /*d5a0*/  SYNCS.PHASECHK.TRANS64.TRYWAIT P3, [R215+URZ+0x28c30], R216 ;  /* 0x028c30d8d70075a7 */ /* 0x000e64000806017f */
[----:B-1----:R-:W-:Y:S05]  /*d5b0*/  @!P3 BRA `(.L_x_2807) ;  /* 0x000001700078b947 */ /* 0x002fea0003800000 */
.L_x_2806:
[----:B------:R-:W-:Y:S05]  /*d5c0*/  BSYNC B2 ;  /* 0x0000000000027941 */ /* 0x000fea0003800000 */
.L_x_2805:
[C---:B------:R-:W-:Y:S01]  /*d5d0*/  R2UR UR6, R20.reuse ;  /* 0x00000000140672ca */ /* 0x040fe200000e0000 */
[----:B------:R-:W-:Y:S01]  /*d5e0*/  WARPGROUP.ARRIVE ;  /* 0x00000000000079c5 */ /* 0x000fe20000000000 */
[----:B------:R-:W-:Y:S01]  /*d5f0*/  R2UR UR7, R21 ;  /* 0x00000000150772ca */ /* 0x000fe200000e0000 */
[----:B------:R-:W-:Y:S01]  /*d600*/  VIADD R206, R20, 0x2 ;  /* 0x0000000214ce7836 */ /* 0x000fe20000000000 */
[----:B------:R-:W-:Y:S01]  /*d610*/  R2UR UR4, R4 ;  /* 0x00000000040472ca */ /* 0x000fe200000e0000 */
[----:B------:R-:W-:Y:S01]  /*d620*/  IMAD.MOV.U32 R207, RZ, RZ, 0x40000040 ;  /* 0x40000040ffcf7424 */ /* 0x000fe200078e00ff */
[----:B------:R-:W-:Y:S01]  /*d630*/  R2UR UR5, R5 ;  /* 0x00000000050572ca */ /* 0x000fe200000e0000 */
[----:B------:R-:W-:Y:S01]  /*d640*/  IMAD.MOV.U32 R21, RZ, RZ, 0x40000040 ;  /* 0x40000040ff157424 */ /* 0x000fe200078e00ff */
[----:B------:R-:W-:-:S06]  /*d650*/  UISETP.NE.AND UP0, UPT, UR48, URZ, UPT ;  /* 0x0000003f3000728c */ /* 0x000fcc000bf05270 */
[----:B------:R-:W-:-:S05]  /*d660*/  PLOP3.LUT P3, PT, PT, PT, UP0, 0x40, 0x0 ;  /* 0x000000000000781c */ /* 0x000fca0003f6e808 */
[----:B------:R-:W-:Y:S01]  /*d670*/  HGMMA.64x64x16.F32.BF16 R152, gdesc[UR4], RZ, !UPT, gsb0 ;  /* 0x00e00000049879f0 */ /* 0x000fe2000c0018ff */
        /* <DEDUP_REMOVED lines=12> */
[----:B------:R-:W-:Y:S02]  /*d740*/  R2UR UR7, R207 ;  /* 0x00000000cf0772ca */ /* 0x000fe400000e0000 */
[----:B------:R-:W-:Y:S02]  /*d750*/  R2UR UR4, R8 ;  /* 0x00000000080472ca */ /* 0x000fe400000e0000 */
[----:B------:R-:W-:Y:S01]  /*d760*/  R2UR UR5, R9 ;  /* 0x00000000090572ca */ /* 0x000fe200000e0000 */
[----:B------:R-:W-:Y:S02]  /*d770*/  WARPGROUP.DEPBAR.LE gsb0, 0x0 ;  /* 0x00008000000079c5 */ /* 0x000fe40000010000 */
[----:B------:R-:W-:-:S10]  /*d780*/  WARPGROUP.ARRIVE ;  /* 0x00000000000079c5 */ /* 0x000fd40000000000 */
[----:B------:R-:W-:Y:S01]  /*d790*/  HGMMA.64x64x16.F32.BF16 R152, gdesc[UR4], R152, gsb0 ;  /* 0x00e00000049879f0 */ /* 0x000fe20008001898 */
[----:B------:R-:W-:Y:S02]  /*d7a0*/  R2UR UR6, R20 ;  /* 0x00000000140672ca */ /* 0x000fe400000e0000 */
[----:B------:R-:W-:Y:S01]  /*d7b0*/  R2UR UR7, R21 ;  /* 0x00000000150772ca */ /* 0x000fe200000e0000 */
[----:B------:R-:W2:Y:S01]  /*d7c0*/  @P2 LDC R20, c[0x0][0x450] ;  /* 0x00011400ff142b82 */ /* 0x000ea20000000800 */
[----:B------:R-:W-:Y:S02]  /*d7d0*/  R2UR UR4, R6 ;  /* 0x00000000060472ca */ /* 0x000fe400000e0000 */
[----:B------:R-:W-:-:S05]  /*d7e0*/  R2UR UR5, R7 ;  /* 0x00000000070572ca */ /* 0x000fca00000e0000 */
[----:B------:R-:W3:Y:S02]  /*d7f0*/  @P2 LDC R21, c[0x0][0x44c] ;  /* 0x00011300ff152b82 */ /* 0x000ee40000000800 */
[----:B---3--:R-:W-:-:S05]  /*d800*/  @P2 IMAD.HI.U32 R21, R206, R21, RZ ;  /* 0x00000015ce152227 */ /* 0x008fca00078e00ff */
[----:B--2---:R-:W-:Y:S01]  /*d810*/  @P2 SHF.R.U32.HI R206, RZ, R20, R21 ;  /* 0x00000014ffce2219 */ /* 0x004fe20000011615 */
[----:B------:R-:W-:-:S04]  /*d820*/  @!P1 VIADD R20, R215, 0x28c40 ;  /* 0x00028c40d7149836 */ /* 0x000fc80000000000 */
[----:B------:R-:W2:Y:S01]  /*d830*/  SHFL.IDX PT, R234, R206, RZ, 0x1c1f ;  /* 0x001c1fffceea7589 */ /* 0x000ea200000e0000 */
[----:B------:R-:W-:Y:S01]  /*d840*/  @!P1 PRMT R20, RZ, 0x654, R20 ;  /* 0x00000654ff149816 */ /* 0x000fe20000000014 */
        /* <DEDUP_REMOVED lines=30> */
[----:B------:R-:W-:-:S02]  /*da30*/  IMAD.SHL.U32 R178, R12, 0x40, RZ ;  /* 0x000000400cb27824 */ /* 0x000fc400078e00ff */
[----:B------:R-:W-:Y:S01]  /*da40*/  FMUL.FTZ R152, R152, UR44 ;  /* 0x0000002c98987c20 */ /* 0x000fe20008410000 */
[----:B------:R-:W-:Y:S01]  /*da50*/  FMUL.FTZ R169, R169, UR44 ;  /* 0x0000002ca9a97c20 */ /* 0x000fe20008410000 */
[----:B------:R-:W-:Y:S01]  /*da60*/  FMUL.FTZ R177, R177, UR44 ;  /* 0x0000002cb1b17c20 */ /* 0x000fe20008410000 */
[----:B------:R-:W-:Y:S01]  /*da70*/  FMUL.FTZ R180, R181, UR44 ;  /* 0x0000002cb5b47c20 */ /* 0x000fe20008410000 */
[----:B------:R-:W-:Y:S01]  /*da80*/  FMUL.FTZ R175, R182, UR44 ;  /* 0x0000002cb6af7c20 */ /* 0x000fe20008410000 */
[----:B------:R-:W-:Y:S01]  /*da90*/  FMUL.FTZ R176, R183, UR44 ;  /* 0x0000002cb7b07c20 */ /* 0x000fe20008410000 */
[----:B------:R-:W-:Y:S01]  /*daa0*/  IADD3 R183, -R186, 0x1, -R178 ;  /* 0x00000001bab77810 */ /* 0x000fe20007ffe9b2 */
[----:B------:R-:W3:Y:S01]  /*dab0*/  MUFU.TANH R152, R152 ;  /* 0x0000009800987308 */ /* 0x000ee20000002400 */
[----:B------:R4:W-:Y:S02]  /*dac0*/  @!P1 SYNCS.ARRIVE.TRANS64.RED.A1T0 RZ, [R20+URZ], RZ ;  /* 0x000000ff14ff99a7 */ /* 0x0009e4000810043f */
[----:B------:R-:W-:-:S05]  /*dad0*/  IADD3 R183, -R22, R183, R23 ;  /* 0x000000b716b77210 */ /* 0x000fca0007ffe117 */
[----:B------:R-:W0:Y:S01]  /*dae0*/  MUFU.TANH R207, R207 ;  /* 0x000000cf00cf7308 */ /* 0x000e220000002400 */
[C---:B------:R-:W-:Y:S02]  /*daf0*/  VIADD R233, R183.reuse, UR41 ;  /* 0x00000029b7e97c36 */ /* 0x040fe40008000000 */
[----:B------:R-:W-:Y:S02]  /*db00*/  VIADD R183, R183, UR45 ;  /* 0x0000002db7b77c36 */ /* 0x000fe40008000000 */
[C---:B--2---:R-:W-:Y:S02]  /*db10*/  IMAD.IADD R182, R234.reuse, 0x1, R233 ;  /* 0x00000001eab67824 */ /* 0x044fe400078e02e9 */
        /* <DEDUP_REMOVED lines=31> */
[----:B--234-:R-:W-:Y:S05]  /*dd10*/  @P3 BRA `(.L_x_2808) ;  /* 0x0000000000583947 */ /* 0x01cfea0003800000 */
[----:B------:R-:W-:Y:S01]  /*dd20*/  IADD3 R234, -R22, R23, R234 ;  /* 0x0000001716ea7210 */ /* 0x000fe20007ffe1ea */
[----:B------:R-:W-:Y:S03]  /*dd30*/  BSSY B2, `(.L_x_2809) ;  /* 0x0000010000027945 */ /* 0x000fe60003800000 */
        /* <DEDUP_REMOVED lines=10> */
.L_x_2810:
[----:B------:R-:W-:-:S05]  /*dde0*/  IMAD.U32 R235, RZ, RZ, UR40 ;  /* 0x00000028ffeb7e24 */ /* 0x000fca000f8e00ff */
[----:B------:R-:W-:-:S13]  /*ddf0*/  ISETP.NE.AND P3, PT, R235, 0x1, PT ;  /* 0x00000001eb00780c */ /* 0x000fda0003f65270 */
[----:B------:R-:W2:Y:S02]  /*de00*/  @P3 LDC.64 R20, c[0x0][0x9e8] ;  /* 0x00027a00ff143b82 */ /* 0x000ea40000000a00 */
[----:B--2---:R-:W-:-:S05]  /*de10*/  @P3 IMAD.HI.U32 R20, R234, R20, RZ ;  /* 0x00000014ea143227 */ /* 0x004fca00078e00ff */
[----:B------:R-:W-:-:S07]  /*de20*/  @P3 SHF.R.U32.HI R234, RZ, R21, R20 ;  /* 0x00000015ffea3219 */ /* 0x000fce0000011614 */
.L_x_2811:
[----:B------:R-:W-:Y:S05]  /*de30*/  BSYNC B2 ;  /* 0x0000000000027941 */ /* 0x000fea0003800000 */
.L_x_2809:
[----:B------:R-:W-:-:S04]  /*de40*/  IMAD R234, R234, R235, -R178 ;  /* 0x000000ebeaea7224 */ /* 0x000fc800078e0ab2 */
[----:B------:R-:W-:-:S05]  /*de50*/  IMAD.IADD R234, R234, 0x1, -R186 ;  /* 0x00000001eaea7824 */ /* 0x000fca00078e0aba */
[----:B------:R-:W-:Y:S02]  /*de60*/  VIMNMX R181, R181, R234, !PT ;  /* 0x000000eab5b57248 */ /* 0x000fe40007fe0100 */
[----:B------:R-:W-:-:S07]  /*de70*/  VIADDMNMX R182, R234, R235, R182, PT ;  /* 0x000000ebeab67246 */ /* 0x000fce00038001b6 */
.L_x_2808:
[----:B------:R-:W-:Y:S01]  /*de80*/  ISETP.GT.AND P3, PT, R12, -0x1, PT ;  /* 0xffffffff0c00780c */ /* 0x000fe20003f64270 */
[----:B------:R-:W2:Y:S01]  /*de90*/  SHFL.IDX PT, R206, R206, 0x1, 0x1c1f ;  /* 0x003c1f00cece7f89 */ /* 0x000ea200000e0000 */
[----:B------:R-:W-:Y:S02]  /*dea0*/  UISETP.NE.AND UP0, UPT, UR48, URZ, UPT ;  /* 0x0000003f3000728c */ /* 0x000fe4000bf05270 */
[C---:B------:R-:W-:Y:S02]  /*deb0*/  ISETP.GT.AND P4, PT, R181.reuse, RZ, P3 ;  /* 0x000000ffb500720c */ /* 0x040fe40001f84270 */
[C---:B------:R-:W-:Y:S02]  /*dec0*/  ISETP.GT.AND P6, PT, R181.reuse, 0x8, P3 ;  /* 0x00000008b500780c */ /* 0x040fe40001fc4270 */
[----:B------:R-:W-:Y:S02]  /*ded0*/  ISETP.LT.OR P5, PT, R182, 0x1, P4 ;  /* 0x00000001b600780c */ /* 0x000fe400027a1670 */
[----:B------:R-:W-:-:S02]  /*dee0*/  ISETP.GT.AND P4, PT, R181, 0x1, P3 ;  /* 0x00000001b500780c */ /* 0x000fc40001f84270 */
[----:B------:R-:W-:Y:S02]  /*def0*/  FSEL R152, R152, -INF , !P5 ;  /* 0xff80000098987808 */ /* 0x000fe40006800000 */
[C---:B------:R-:W-:Y:S02]  /*df00*/  ISETP.LT.OR P4, PT, R182.reuse, 0x2, P4 ;  /* 0x00000002b600780c */ /* 0x040fe40002781670 */
[----:B------:R-:W-:Y:S02]  /*df10*/  ISETP.GT.AND P5, PT, R181, 0x9, P3 ;  /* 0x00000009b500780c */ /* 0x000fe40001fa4270 */
[----:B0-----:R-:W-:Y:S02]  /*df20*/  FSEL R207, R207, -INF , !P4 ;  /* 0xff800000cfcf7808 */ /* 0x001fe40006000000 */
[----:B------:R-:W-:Y:S02]  /*df30*/  ISETP.GT.AND P4, PT, R181, 0x10, P3 ;  /* 0x00000010b500780c */ /* 0x000fe40001f84270 */
[----:B------:R-:W-:-:S02]  /*df40*/  ISETP.LT.OR P6, PT, R182, 0x9, P6 ;  /* 0x00000009b600780c */ /* 0x000fc400037c1670 */
[C---:B------:R-:W-:Y:S01]  /*df50*/  ISETP.LT.OR P4, PT, R182.reuse, 0x11, P4 ;  /* 0x00000011b600780c */ /* 0x040fe20002781670 */
[--C-:B--2---:R-:W-:Y:S01]  /*df60*/  IMAD.IADD R233, R233, 0x1, R206.reuse ;  /* 0x00000001e9e97824 */ /* 0x104fe200078e02ce */
[----:B------:R-:W-:Y:S01]  /*df70*/  ISETP.LT.OR P5, PT, R182, 0xa, P5 ;  /* 0x0000000ab600780c */ /* 0x000fe20002fa1670 */
[----:B------:R-:W-:Y:S01]  /*df80*/  IMAD.IADD R183, R183, 0x1, R206 ;  /* 0x00000001b7b77824 */ /* 0x000fe200078e02ce */
[----:B------:R-:W-:Y:S02]  /*df90*/  FSEL R159, R159, -INF , !P4 ;  /* 0xff8000009f9f7808 */ /* 0x000fe40006000000 */
[----:B------:R-:W-:Y:S02]  /*dfa0*/  ISETP.GT.AND P4, PT, R181, 0x19, P3 ;  /* 0x00000019b500780c */ /* 0x000fe40001f84270 */
[----:B------:R-:W-:Y:S02]  /*dfb0*/  FSEL R230, R230, -INF , !P6 ;  /* 0xff800000e6e67808 */ /* 0x000fe40007000000 */
[----:B------:R-:W-:-:S02]  /*dfc0*/  ISETP.LT.OR P4, PT, R182, 0x1a, P4 ;  /* 0x0000001ab600780c */ /* 0x000fc40002781670 */
[----:B------:R-:W-:Y:S02]  /*dfd0*/  FSEL R231, R231, -INF , !P5 ;  /* 0xff800000e7e77808 */ /* 0x000fe40006800000 */
[C---:B------:R-:W-:Y:S02]  /*dfe0*/  ISETP.GT.AND P6, PT, R181.reuse, 0x11, P3 ;  /* 0x00000011b500780c */ /* 0x040fe40001fc4270 */
[C---:B------:R-:W-:Y:S02]  /*dff0*/  ISETP.GT.AND P5, PT, R181.reuse, 0x18, P3 ;  /* 0x00000018b500780c */ /* 0x040fe40001fa4270 */
[----:B------:R-:W-:Y:S02]  /*e000*/  FSEL R164, R164, -INF , !P4 ;  /* 0xff800000a4a47808 */ /* 0x000fe40006000000 */
[----:B------:R-:W-:Y:S02]  /*e010*/  ISETP.GT.AND P4, PT, R181, 0x28, P3 ;  /* 0x00000028b500780c */ /* 0x000fe40001f84270 */
[----:B------:R-:W-:-:S02]  /*e020*/  ISETP.LT.OR P6, PT, R182, 0x12, P6 ;  /* 0x00000012b600780c */ /* 0x000fc400037c1670 */
[C---:B------:R-:W-:Y:S02]  /*e030*/  ISETP.LT.OR P5, PT, R182.reuse, 0x19, P5 ;  /* 0x00000019b600780c */ /* 0x040fe40002fa1670 */
[----:B------:R-:W-:Y:S02]  /*e040*/  ISETP.LT.OR P4, PT, R182, 0x29, P4 ;  /* 0x00000029b600780c */ /* 0x000fe40002781670 */
[----:B------:R-:W-:Y:S02]  /*e050*/  FSEL R232, R232, -INF , !P6 ;  /* 0xff800000e8e87808 */ /* 0x000fe40007000000 */
[----:B------:R-:W-:Y:S02]  /*e060*/  FSEL R163, R163, -INF , !P5 ;  /* 0xff800000a3a37808 */ /* 0x000fe40006800000 */
[C---:B------:R-:W-:Y:S02]  /*e070*/  ISETP.GT.AND P6, PT, R181.reuse, 0x20, P3 ;  /* 0x00000020b500780c */ /* 0x040fe40001fc4270 */
[----:B------:R-:W-:-:S02]  /*e080*/  ISETP.GT.AND P5, PT, R181, 0x21, P3 ;  /* 0x00000021b500780c */ /* 0x000fc40001fa4270 */
[----:B------:R-:W-:Y:S02]  /*e090*/  FSEL R171, R171, -INF , !P4 ;  /* 0xff800000abab7808 */ /* 0x000fe40006000000 */
[----:B------:R-:W-:Y:S02]  /*e0a0*/  ISETP.GT.AND P4, PT, R181, 0x31, P3 ;  /* 0x00000031b500780c */ /* 0x000fe40001f84270 */
[C---:B------:R-:W-:Y:S02]  /*e0b0*/  ISETP.LT.OR P6, PT, R182.reuse, 0x21, P6 ;  /* 0x00000021b600780c */ /* 0x040fe400037c1670 */
[C---:B------:R-:W-:Y:S02]  /*e0c0*/  ISETP.LT.OR P5, PT, R182.reuse, 0x22, P5 ;  /* 0x00000022b600780c */ /* 0x040fe40002fa1670 */
[----:B------:R-:W-:Y:S02]  /*e0d0*/  ISETP.LT.OR P4, PT, R182, 0x32, P4 ;  /* 0x00000032b600780c */ /* 0x000fe40002781670 */
[----:B------:R-:W-:-:S02]  /*e0e0*/  FSEL R166, R166, -INF , !P6 ;  /* 0xff800000a6a67808 */ /* 0x000fc40007000000 */
[----:B------:R-:W-:Y:S02]  /*e0f0*/  FSEL R169, R169, -INF , !P5 ;  /* 0xff800000a9a97808 */ /* 0x000fe40006800000 */
[C---:B------:R-:W-:Y:S02]  /*e100*/  ISETP.GT.AND P6, PT, R181.reuse, 0x29, P3 ;  /* 0x00000029b500780c */ /* 0x040fe40001fc4270 */
[----:B------:R-:W-:Y:S02]  /*e110*/  ISETP.GT.AND P5, PT, R181, 0x30, P3 ;  /* 0x00000030b500780c */ /* 0x000fe40001fa4270 */
[----:B------:R-:W-:Y:S02]  /*e120*/  FSEL R177, R177, -INF , !P4 ;  /* 0xff800000b1b17808 */ /* 0x000fe40006000000 */
[----:B------:R-:W-:Y:S02]  /*e130*/  PLOP3.LUT P4, PT, PT, PT, UP0, 0x40, 0x0 ;  /* 0x000000000000781c */ /* 0x000fe40003f8e808 */
[----:B------:R-:W-:-:S02]  /*e140*/  ISETP.LT.OR P6, PT, R182, 0x2a, P6 ;  /* 0x0000002ab600780c */ /* 0x000fc400037c1670 */
[----:B------:R-:W-:Y:S02]  /*e150*/  ISETP.LT.OR P5, PT, R182, 0x31, P5 ;  /* 0x00000031b600780c */ /* 0x000fe40002fa1670 */
[----:B------:R-:W-:Y:S02]  /*e160*/  FSEL R172, R172, -INF , !P6 ;  /* 0xff800000acac7808 */ /* 0x000fe40007000000 */
[----:B------:R-:W-:Y:S02]  /*e170*/  FSEL R174, R174, -INF , !P5 ;  /* 0xff800000aeae7808 */ /* 0x000fe40006800000 */
[C---:B------:R-:W-:Y:S02]  /*e180*/  ISETP.GT.AND P6, PT, R181.reuse, 0x38, P3 ;  /* 0x00000038b500780c */ /* 0x040fe40001fc4270 */
[----:B------:R-:W-:Y:S02]  /*e190*/  ISETP.GT.AND P5, PT, R181, 0x39, P3 ;  /* 0x00000039b500780c */ /* 0x000fe40001fa4270 */
[----:B------:R-:W-:-:S02]  /*e1a0*/  ISETP.LT.OR P6, PT, R182, 0x39, P6 ;  /* 0x00000039b600780c */ /* 0x000fc400037c1670 */
[----:B------:R-:W-:Y:S02]  /*e1b0*/  ISETP.LT.OR P5, PT, R182, 0x3a, P5 ;  /* 0x0000003ab600780c */ /* 0x000fe40002fa1670 */
[----:B------:R-:W-:Y:S02]  /*e1c0*/  FSEL R179, R179, -INF , !P6 ;  /* 0xff800000b3b37808 */ /* 0x000fe40007000000 */
[----:B------:R-:W-:Y:S01]  /*e1d0*/  FSEL R180, R180, -INF , !P5 ;  /* 0xff800000b4b47808 */ /* 0x000fe20006800000 */
[----:B------:R-:W-:Y:S08]  /*e1e0*/  @P4 BRA `(.L_x_2812) ;  /* 0x0000000000584947 */ /* 0x000ff00003800000 */
[----:B------:R-:W-:Y:S01]  /*e1f0*/  IADD3 R206, -R22, R23, R206 ;  /* 0x0000001716ce7210 */ /* 0x000fe20007ffe1ce */
[----:B------:R-:W-:Y:S03]  /*e200*/  BSSY B2, `(.L_x_2813) ;  /* 0x0000010000027945 */ /* 0x000fe60003800000 */
        /* <DEDUP_REMOVED lines=10> */
.L_x_2814:
[----:B------:R-:W-:-:S05]  /*e2b0*/  IMAD.U32 R181, RZ, RZ, UR40 ;  /* 0x00000028ffb57e24 */ /* 0x000fca000f8e00ff */
[----:B------:R-:W-:-:S13]  /*e2c0*/  ISETP.NE.AND P4, PT, R181, 0x1, PT ;  /* 0x00000001b500780c */ /* 0x000fda0003f85270 */
[----:B------:R-:W0:Y:S02]  /*e2d0*/  @P4 LDC.64 R20, c[0x0][0x9e8] ;  /* 0x00027a00ff144b82 */ /* 0x000e240000000a00 */
[----:B0-----:R-:W-:-:S05]  /*e2e0*/  @P4 IMAD.HI.U32 R20, R206, R20, RZ ;  /* 0x00000014ce144227 */ /* 0x001fca00078e00ff */
[----:B------:R-:W-:-:S07]  /*e2f0*/  @P4 SHF.R.U32.HI R206, RZ, R21, R20 ;  /* 0x00000015ffce4219 */ /* 0x000fce0000011614 */
.L_x_2815:
[----:B------:R-:W-:Y:S05]  /*e300*/  BSYNC B2 ;  /* 0x0000000000027941 */ /* 0x000fea0003800000 */
.L_x_2813:
[----:B------:R-:W-:-:S04]  /*e310*/  IMAD R178, R206, R181, -R178 ;  /* 0x000000b5ceb27224 */ /* 0x000fc800078e0ab2 */
[----:B------:R-:W-:-:S05]  /*e320*/  IMAD.IADD R178, R178, 0x1, -R186 ;  /* 0x00000001b2b27824 */ /* 0x000fca00078e0aba */
[----:B------:R-:W-:Y:S02]  /*e330*/  VIMNMX R183, R183, R178, !PT ;  /* 0x000000b2b7b77248 */ /* 0x000fe40007fe0100 */
[----:B------:R-:W-:-:S07]  /*e340*/  VIADDMNMX R233, R178, R181, R233, PT ;  /* 0x000000b5b2e97246 */ /* 0x000fce00038001e9 */
.L_x_2812:
        /* <DEDUP_REMOVED lines=19> */
[----:B------:R-:W-:Y:S02]  /*e480*/  ISETP.GT.AND P6, PT, R183, RZ, P3 ;  /* 0x000000ffb700720c */ /* 0x000fe40001fc4270 */
        /* <DEDUP_REMOVED lines=9> */
[----:B------:R-:W-:-:S02]  /*e520*/  FSEL R154, R154, -INF , !P5 ;  /* 0xff8000009a9a7808 */ /* 0x000fc40006800000 */
[----:B------:R-:W-:Y:S02]  /*e530*/  FMNMX.FTZ R20, R180, R20, !PT ;  /* 0x00000014b4147209 */ /* 0x000fe40007810000 */
[C---:B------:R-:W-:Y:S02]  /*e540*/  ISETP.GT.AND P5, PT, R183.reuse, 0x10, P3 ;  /* 0x00000010b700780c */ /* 0x040fe40001fa4270 */
[----:B------:R-:W-:Y:S01]  /*e550*/  ISETP.GT.AND P6, PT, R183, 0x38, P3 ;  /* 0x00000038b700780c */ /* 0x000fe20001fc4270 */
[----:B------:R-:W0:Y:S01]  /*e560*/  SHFL.BFLY PT, R21, R20, 0x2, 0x1f ;  /* 0x0c401f0014157f89 */ /* 0x000e2200000e0000 */
[C---:B------:R-:W-:Y:S02]  /*e570*/  ISETP.LT.OR P5, PT, R233.reuse, 0x11, P5 ;  /* 0x00000011e900780c */ /* 0x040fe40002fa1670 */
[----:B------:R-:W-:Y:S02]  /*e580*/  ISETP.LT.OR P6, PT, R233, 0x39, P6 ;  /* 0x00000039e900780c */ /* 0x000fe400037c1670 */
[----:B------:R-:W-:-:S02]  /*e590*/  FSEL R157, R157, -INF , !P5 ;  /* 0xff8000009d9d7808 */ /* 0x000fc40006800000 */
[----:B------:R-:W-:Y:S02]  /*e5a0*/  ISETP.GT.AND P5, PT, R183, 0x19, P3 ;  /* 0x00000019b700780c */ /* 0x000fe40001fa4270 */
[----:B------:R-:W-:Y:S02]  /*e5b0*/  FSEL R175, R175, -INF , !P6 ;  /* 0xff800000afaf7808 */ /* 0x000fe40007000000 */
[----:B------:R-:W-:-:S04]  /*e5c0*/  ISETP.LT.OR P5, PT, R233, 0x1a, P5 ;  /* 0x0000001ae900780c */ /* 0x000fc80002fa1670 */
[----:B------:R-:W-:Y:S02]  /*e5d0*/  FSEL R161, R161, -INF , !P5 ;  /* 0xff800000a1a17808 */ /* 0x000fe40006800000 */
[----:B------:R-:W-:-:S04]  /*e5e0*/  ISETP.GT.AND P5, PT, R183, 0x28, P3 ;  /* 0x00000028b700780c */ /* 0x000fc80001fa4270 */
[----:B------:R-:W-:Y:S02]  /*e5f0*/  ISETP.LT.OR P5, PT, R233, 0x29, P5 ;  /* 0x00000029e900780c */ /* 0x000fe40002fa1670 */
[----:B0-----:R-:W-:Y:S02]  /*e600*/  FMNMX.FTZ R21, R20, R21, !PT ;  /* 0x0000001514157209 */ /* 0x001fe40007810000 */
[----:B------:R-:W-:Y:S02]  /*e610*/  FSEL R167, R167, -INF , !P5 ;  /* 0xff800000a7a77808 */ /* 0x000fe40006800000 */
[----:B------:R-:W-:Y:S01]  /*e620*/  ISETP.GT.AND P5, PT, R183, 0x30, P3 ;  /* 0x00000030b700780c */ /* 0x000fe20001fa4270 */
[----:B------:R-:W0:Y:S03]  /*e630*/  SHFL.BFLY PT, R20, R21, 0x1, 0x1f ;  /* 0x0c201f0015147f89 */ /* 0x000e2600000e0000 */
[----:B------:R-:W-:-:S04]  /*e640*/  ISETP.LT.OR P5, PT, R233, 0x31, P5 ;  /* 0x00000031e900780c */ /* 0x000fc80002fa1670 */
[----:B------:R-:W-:Y:S02]  /*e650*/  FSEL R170, R170, -INF , !P5 ;  /* 0xff800000aaaa7808 */ /* 0x000fe40006800000 */
[----:B0-----:R-:W-:Y:S01]  /*e660*/  FMNMX.FTZ R21, R21, R20, !PT ;  /* 0x0000001415157209 */ /* 0x001fe20007810000 */
[----:B------:R-:W-:-:S03]  /*e670*/  IMAD.U32 R20, RZ, RZ, UR39 ;  /* 0x00000027ff147e24 */ /* 0x000fc6000f8e00ff */
[----:B------:R-:W-:-:S04]  /*e680*/  FSETP.NEU.FTZ.AND P4, PT, R21, -INF , PT ;  /* 0xff8000001500780b */ /* 0x000fc80003f9d000 */
[----:B------:R-:W-:-:S05]  /*e690*/  FSEL R178, R21, RZ, P4 ;  /* 0x000000ff15b27208 */ /* 0x000fca0002000000 */
[----:B------:R-:W-:Y:S01]  /*e6a0*/  FADD.FTZ R178, -R178, R14 ;  /* 0x0000000eb2b27221 */ /* 0x000fe20000010100 */
[----:B------:R-:W-:-:S05]  /*e6b0*/  FMUL.FTZ R14, R21, R20 ;  /* 0x00000014150e7220 */ /* 0x000fca0000410000 */
[----:B------:R-:W-:Y:S02]  /*e6c0*/  FSEL R14, R14, RZ, P4 ;  /* 0x000000ff0e0e7208 */ /* 0x000fe40002000000 */
[----:B------:R-:W-:-:S03]  /*e6d0*/  ISETP.GT.AND P4, PT, R183, 0x8, P3 ;  /* 0x00000008b700780c */ /* 0x000fc60001f84270 */
[-CC-:B------:R-:W-:Y:S01]  /*e6e0*/  FFMA.FTZ R152, R152, R20.reuse, -R14.reuse ;  /* 0x0000001498987223 */ /* 0x180fe2000001080e */
[----:B------:R-:W-:Y:S01]  /*e6f0*/  ISETP.LT.OR P4, PT, R233, 0x9, P4 ;  /* 0x00000009e900780c */ /* 0x000fe20002781670 */
[-CC-:B------:R-:W-:Y:S01]  /*e700*/  FFMA.FTZ R207, R207, R20.reuse, -R14.reuse ;  /* 0x00000014cfcf7223 */ /* 0x180fe2000001080e */
[-CC-:B------:R-:W-:Y:S01]  /*e710*/  FFMA.FTZ R230, R230, R20.reuse, -R14.reuse ;  /* 0x00000014e6e67223 */ /* 0x180fe2000001080e */
[-CC-:B------:R-:W-:Y:S01]  /*e720*/  FFMA.FTZ R231, R231, R20.reuse, -R14.reuse ;  /* 0x00000014e7e77223 */ /* 0x180fe2000001080e */
[----:B------:R-:W-:Y:S01]  /*e730*/  FSEL R155, R155, -INF , !P4 ;  /* 0xff8000009b9b7808 */ /* 0x000fe20006000000 */
[-CC-:B------:R-:W-:Y:S01]  /*e740*/  FFMA.FTZ R159, R159, R20.reuse, -R14.reuse ;  /* 0x000000149f9f7223 */ /* 0x180fe2000001080e */
[----:B------:R-:W-:Y:S01]  /*e750*/  ISETP.GT.AND P4, PT, R183, 0x11, P3 ;  /* 0x00000011b700780c */ /* 0x000fe20001f84270 */
[-CC-:B------:R-:W-:Y:S01]  /*e760*/  FFMA.FTZ R232, R232, R20.reuse, -R14.reuse ;  /* 0x00000014e8e87223 */ /* 0x180fe2000001080e */
[-CC-:B------:R-:W-:Y:S01]  /*e770*/  FFMA.FTZ R163, R163, R20.reuse, -R14.reuse ;  /* 0x00000014a3a37223 */ /* 0x180fe2000001080e */
        /* <DEDUP_REMOVED lines=12> */
[-C--:B------:R-:W-:Y:S01]  /*e840*/  FFMA.FTZ R180, R180, R20.reuse, -R14 ;  /* 0x00000014b4b47223 */ /* 0x080fe2000001080e */
[----:B------:R-:W-:Y:S01]  /*e850*/  FMUL.FTZ R14, R178, R20 ;  /* 0x00000014b20e7220 */ /* 0x000fe20000410000 */
[----:B------:R-:W-:Y:S01]  /*e860*/  MUFU.EX2 R152, R152 ;  /* 0x0000009800987308 */ /* 0x000fe20000000800 */
[----:B------:R-:W-:-:S02]  /*e870*/  FSEL R162, R162, -INF , !P4 ;  /* 0xff800000a2a27808 */ /* 0x000fc40006000000 */
[----:B------:R-:W-:-:S04]  /*e880*/  ISETP.GT.AND P4, PT, R183, 0x29, P3 ;  /* 0x00000029b700780c */ /* 0x000fc80001f84270 */
[----:B------:R-:W-:Y:S01]  /*e890*/  ISETP.LT.OR P4, PT, R233, 0x2a, P4 ;  /* 0x0000002ae900780c */ /* 0x000fe20002781670 */
[----:B------:R-:W0:Y:S03]  /*e8a0*/  MUFU.EX2 R14, R14 ;  /* 0x0000000e000e7308 */ /* 0x000e260000000800 */
[----:B------:R-:W-:Y:S02]  /*e8b0*/  FSEL R178, R168, -INF , !P4 ;  /* 0xff800000a8b27808 */ /* 0x000fe40006000000 */
[----:B------:R-:W-:Y:S02]  /*e8c0*/  FMNMX.FTZ R168, R153, R15, !PT ;  /* 0x0000000f99a87209 */ /* 0x000fe40007810000 */
[----:B------:R-:W-:Y:S01]  /*e8d0*/  ISETP.GT.AND P4, PT, R183, 0x31, P3 ;  /* 0x00000031b700780c */ /* 0x000fe20001f84270 */
[----:B------:R-:W2:Y:S01]  /*e8e0*/  MUFU.EX2 R207, R207 ;  /* 0x000000cf00cf7308 */ /* 0x000ea20000000800 */
[----:B------:R-:W-:-:S02]  /*e8f0*/  FMNMX.FTZ R168, R154, R168, !PT ;  /* 0x000000a89aa87209 */ /* 0x000fc40007810000 */
[----:B------:R-:W-:Y:S02]  /*e900*/  ISETP.LT.OR P4, PT, R233, 0x32, P4 ;  /* 0x00000032e900780c */ /* 0x000fe40002781670 */
[----:B------:R-:W-:Y:S02]  /*e910*/  FMNMX.FTZ R168, R155, R168, !PT ;  /* 0x000000a89ba87209 */ /* 0x000fe40007810000 */
[----:B------:R-:W-:Y:S01]  /*e920*/  ISETP.GT.AND P3, PT, R183, 0x39, P3 ;  /* 0x00000039b700780c */ /* 0x000fe20001f64270 */
[----:B------:R-:W3:Y:S01]  /*e930*/  MUFU.EX2 R230, R230 ;  /* 0x000000e600e67308 */ /* 0x000ee20000000800 */
[----:B------:R-:W-:Y:S01]  /*e940*/  FMNMX.FTZ R168, R156, R168, !PT ;  /* 0x000000a89ca87209 */ /* 0x000fe20007810000 */
[----:B0-----:R-:W-:Y:S01]  /*e950*/  FFMA.FTZ R0, R14, R0, R152 ;  /* 0x000000000e007223 */ /* 0x001fe20000010098 */
[----:B------:R-:W-:Y:S01]  /*e960*/  FSEL R173, R173, -INF , !P4 ;  /* 0xff800000adad7808 */ /* 0x000fe20006000000 */
[----:B------:R-:W-:Y:S01]  /*e970*/  FMUL.FTZ R24, R24, R14 ;  /* 0x0000000e18187220 */ /* 0x000fe20000410000 */
[----:B------:R-:W-:Y:S01]  /*e980*/  FMNMX.FTZ R168, R157, R168, !PT ;  /* 0x000000a89da87209 */ /* 0x000fe20007810000 */
[----:B------:R-:W-:Y:S01]  /*e990*/  FMUL.FTZ R25, R25, R14 ;  /* 0x0000000e19197220 */ /* 0x000fe20000410000 */
[----:B------:R-:W-:Y:S01]  /*e9a0*/  ISETP.LT.OR P3, PT, R233, 0x3a, P3 ;  /* 0x0000003ae900780c */ /* 0x000fe20001f61670 */
[----:B------:R-:W0:Y:S01]  /*e9b0*/  MUFU.EX2 R231, R231 ;  /* 0x000000e700e77308 */ /* 0x000e220000000800 */
[----:B------:R-:W-:Y:S01]  /*e9c0*/  FMNMX.FTZ R168, R158, R168, !PT ;  /* 0x000000a89ea87209 */ /* 0x000fe20007810000 */
[----:B--2---:R-:W-:Y:S01]  /*e9d0*/  FADD.FTZ R0, R207, R0 ;  /* 0x00000000cf007221 */ /* 0x004fe20000010000 */
[----:B------:R-:W-:Y:S01]  /*e9e0*/  FSEL R176, R176, -INF , !P3 ;  /* 0xff800000b0b07808 */ /* 0x000fe20005800000 */
[----:B------:R-:W-:Y:S01]  /*e9f0*/  FMUL.FTZ R28, R28, R14 ;  /* 0x0000000e1c1c7220 */ /* 0x000fe20000410000 */
[----:B------:R-:W-:Y:S01]  /*ea00*/  FMNMX.FTZ R168, R160, R168, !PT ;  /* 0x000000a8a0a87209 */ /* 0x000fe20007810000 */
[----:B------:R-:W-:Y:S01]  /*ea10*/  FMUL.FTZ R29, R29, R14 ;  /* 0x0000000e1d1d7220 */ /* 0x000fe20000410000 */
[----:B------:R-:W-:Y:S01]  /*ea20*/  ISETP.NE.AND P3, PT, R194, RZ, PT ;  /* 0x000000ffc200720c */ /* 0x000fe20003f65270 */
[----:B------:R-:W2:Y:S01]  /*ea30*/  MUFU.EX2 R159, R159 ;  /* 0x0000009f009f7308 */ /* 0x000ea20000000800 */
[----:B------:R-:W-:Y:S01]  /*ea40*/  FMNMX.FTZ R168, R161, R168, !PT ;  /* 0x000000a8a1a87209 */ /* 0x000fe20007810000 */
[----:B---3--:R-:W-:Y:S01]  /*ea50*/  FADD.FTZ R0, R230, R0 ;  /* 0x00000000e6007221 */ /* 0x008fe20000010000 */
[----:B------:R-:W-:Y:S01]  /*ea60*/  F2FP.BF16.F32.PACK_AB R152, R207, R152 ;  /* 0x00000098cf98723e */ /* 0x000fe200000010ff */
[----:B------:R-:W-:Y:S01]  /*ea70*/  FMUL.FTZ R32, R32, R14 ;  /* 0x0000000e20207220 */ /* 0x000fe20000410000 */
[----:B------:R-:W-:Y:S01]  /*ea80*/  FMNMX.FTZ R168, R162, R168, !PT ;  /* 0x000000a8a2a87209 */ /* 0x000fe20007810000 */
[-C--:B------:R-:W-:Y:S01]  /*ea90*/  FMUL.FTZ R33, R33, R14.reuse ;  /* 0x0000000e21217220 */ /* 0x080fe20000410000 */
[----:B------:R-:W-:Y:S01]  /*eaa0*/  FMUL.FTZ R36, R36, R14 ;  /* 0x0000000e24247220 */ /* 0x000fe20000410000 */
[----:B------:R-:W3:Y:S01]  /*eab0*/  MUFU.EX2 R232, R232 ;  /* 0x000000e800e87308 */ /* 0x000ee20000000800 */
[----:B------:R-:W-:Y:S01]  /*eac0*/  FMNMX.FTZ R168, R165, R168, !PT ;  /* 0x000000a8a5a87209 */ /* 0x000fe20007810000 */
[----:B0-----:R-:W-:Y:S01]  /*ead0*/  FADD.FTZ R0, R231, R0 ;  /* 0x00000000e7007221 */ /* 0x001fe20000010000 */
[----:B------:R-:W-:Y:S01]  /*eae0*/  FMUL.FTZ R37, R37, R14 ;  /* 0x0000000e25257220 */ /* 0x000fe20000410000 */
[----:B------:R-:W-:Y:S01]  /*eaf0*/  @!P3 IMAD R18, R18, 0x40, R191 ;  /* 0x000000401212b824 */ /* 0x000fe200078e02bf */
[----:B------:R-:W-:Y:S01]  /*eb00*/  FMNMX.FTZ R168, R167, R168, !PT ;  /* 0x000000a8a7a87209 */ /* 0x000fe20007810000 */
[-C--:B------:R-:W-:Y:S01]  /*eb10*/  FMUL.FTZ R40, R40, R14.reuse ;  /* 0x0000000e28287220 */ /* 0x080fe20000410000 */
[----:B------:R-:W-:Y:S01]  /*eb20*/  FMUL.FTZ R41, R41, R14 ;  /* 0x0000000e29297220 */ /* 0x000fe20000410000 */
[----:B------:R-:W-:Y:S01]  /*eb30*/  @!P3 IMAD R18, R18, 0x4, R2 ;  /* 0x000000041212b824 */ /* 0x000fe200078e0202 */
[----:B------:R-:W-:Y:S01]  /*eb40*/  FMNMX.FTZ R168, R178, R168, !PT ;  /* 0x000000a8b2a87209 */ /* 0x000fe20007810000 */
[----:B------:R-:W0:Y:S01]  /*eb50*/  MUFU.EX2 R163, R163 ;  /* 0x000000a300a37308 */ /* 0x000e220000000800 */
[----:B--2---:R-:W-:Y:S01]  /*eb60*/  FADD.FTZ R0, R159, R0 ;  /* 0x000000009f007221 */ /* 0x004fe20000010000 */
[----:B------:R-:W-:Y:S01]  /*eb70*/  FMUL.FTZ R44, R44, R14 ;  /* 0x0000000e2c2c7220 */ /* 0x000fe20000410000 */
[----:B------:R-:W-:Y:S01]  /*eb80*/  FMNMX.FTZ R168, R170, R168, !PT ;  /* 0x000000a8aaa87209 */ /* 0x000fe20007810000 */
[----:B------:R-:W-:Y:S01]  /*eb90*/  @!P3 STS [R18+0x28800], R14 ;  /* 0x0288000e1200b388 */ /* 0x000fe20000000800 */
[-C--:B------:R-:W-:Y:S01]  /*eba0*/  FMUL.FTZ R45, R45, R14.reuse ;  /* 0x0000000e2d2d7220 */ /* 0x080fe20000410000 */
[----:B------:R-:W-:Y:S01]  /*ebb0*/  FMUL.FTZ R48, R48, R14 ;  /* 0x0000000e30307220 */ /* 0x000fe20000410000 */
[----:B------:R-:W-:Y:S01]  /*ebc0*/  FMNMX.FTZ R168, R173, R168, !PT ;  /* 0x000000a8ada87209 */ /* 0x000fe20007810000 */
[----:B------:R-:W2:Y:S01]  /*ebd0*/  MUFU.EX2 R164, R164 ;  /* 0x000000a400a47308 */ /* 0x000ea20000000800 */
[----:B---3--:R-:W-:Y:S01]  /*ebe0*/  FADD.FTZ R0, R232, R0 ;  /* 0x00000000e8007221 */ /* 0x008fe20000010000 */
[----:B------:R-:W-:Y:S01]  /*ebf0*/  FMUL.FTZ R49, R49, R14 ;  /* 0x0000000e31317220 */ /* 0x000fe20000410000 */
[----:B------:R-:W-:Y:S01]  /*ec00*/  FMNMX.FTZ R168, R175, R168, !PT ;  /* 0x000000a8afa87209 */ /* 0x000fe20007810000 */
[-C--:B------:R-:W-:Y:S01]  /*ec10*/  FMUL.FTZ R52, R52, R14.reuse ;  /* 0x0000000e34347220 */ /* 0x080fe20000410000 */
[-C--:B------:R-:W-:Y:S01]  /*ec20*/  FMUL.FTZ R53, R53, R14.reuse ;  /* 0x0000000e35357220 */ /* 0x080fe20000410000 */
[----:B------:R-:W-:Y:S01]  /*ec30*/  FMUL.FTZ R56, R56, R14 ;  /* 0x0000000e38387220 */ /* 0x000fe20000410000 */
[----:B------:R-:W-:Y:S01]  /*ec40*/  FMNMX.FTZ R168, R176, R168, !PT ;  /* 0x000000a8b0a87209 */ /* 0x000fe20007810000 */
[----:B------:R-:W3:Y:S01]  /*ec50*/  MUFU.EX2 R166, R166 ;  /* 0x000000a600a67308 */ /* 0x000ee20000000800 */
[----:B0-----:R-:W-:Y:S01]  /*ec60*/  FADD.FTZ R0, R163, R0 ;  /* 0x00000000a3007221 */ /* 0x001fe20000010000 */
[-C--:B------:R-:W-:Y:S01]  /*ec70*/  FMUL.FTZ R57, R57, R14.reuse ;  /* 0x0000000e39397220 */ /* 0x080fe20000410000 */
[-C--:B------:R-:W-:Y:S01]  /*ec80*/  FMUL.FTZ R60, R60, R14.reuse ;  /* 0x0000000e3c3c7220 */ /* 0x080fe20000410000 */
[----:B------:R-:W0:Y:S01]  /*ec90*/  SHFL.BFLY PT, R181, R168, 0x2, 0x1f ;  /* 0x0c401f00a8b57f89 */ /* 0x000e2200000e0000 */
        /* <DEDUP_REMOVED lines=20> */
[----:B----4-:R-:W-:Y:S01]  /*ede0*/  FADD.FTZ R0, R169, R0 ;  /* 0x00000000a9007221 */ /* 0x010fe20000010000 */
[-C--:B------:R-:W-:Y:S01]  /*edf0*/  FMUL.FTZ R92, R92, R14.reuse ;  /* 0x0000000e5c5c7220 */ /* 0x080fe20000410000 */
[-C--:B------:R-:W-:Y:S01]  /*ee00*/  FMUL.FTZ R93, R93, R14.reuse ;  /* 0x0000000e5d5d7220 */ /* 0x080fe20000410000 */
[----:B0-----:R-:W-:Y:S01]  /*ee10*/  FMNMX.FTZ R168, R168, R181, !PT ;  /* 0x000000b5a8a87209 */ /* 0x001fe20007810000 */
[-C--:B------:R-:W-:Y:S01]  /*ee20*/  FMUL.FTZ R96, R96, R14.reuse ;  /* 0x0000000e60607220 */ /* 0x080fe20000410000 */
[-C--:B------:R-:W-:Y:S01]  /*ee30*/  FMUL.FTZ R97, R97, R14.reuse ;  /* 0x0000000e61617220 */ /* 0x080fe20000410000 */
[-C--:B------:R-:W-:Y:S01]  /*ee40*/  FMUL.FTZ R100, R100, R14.reuse ;  /* 0x0000000e64647220 */ /* 0x080fe20000410000 */
[----:B------:R-:W0:Y:S01]  /*ee50*/  MUFU.EX2 R174, R174 ;  /* 0x000000ae00ae7308 */ /* 0x000e220000000800 */
[----:B------:R-:W4:Y:S01]  /*ee60*/  SHFL.BFLY PT, R181, R168, 0x1, 0x1f ;  /* 0x0c201f00a8b57f89 */ /* 0x000f2200000e0000 */
[----:B--2---:R-:W-:Y:S01]  /*ee70*/  FADD.FTZ R0, R171, R0 ;  /* 0x00000000ab007221 */ /* 0x004fe20000010000 */
        /* <DEDUP_REMOVED lines=22> */
[----:B----4-:R-:W-:Y:S01]  /*efe0*/  FMNMX.FTZ R168, R168, R181, !PT ;  /* 0x000000b5a8a87209 */ /* 0x010fe20007810000 */
[----:B--2---:R-:W-:Y:S01]  /*eff0*/  FADD.FTZ R0, R177, R0 ;  /* 0x00000000b1007221 */ /* 0x004fe20000010000 */
[-C--:B------:R-:W-:Y:S01]  /*f000*/  FMUL.FTZ R136, R136, R14.reuse ;  /* 0x0000000e88887220 */ /* 0x080fe20000410000 */
[----:B------:R-:W-:Y:S01]  /*f010*/  FMUL.FTZ R137, R137, R14 ;  /* 0x0000000e89897220 */ /* 0x000fe20000410000 */
[C---:B------:R-:W-:Y:S01]  /*f020*/  FSETP.NEU.FTZ.AND P4, PT, R168.reuse, -INF , PT ;  /* 0xff800000a800780b */ /* 0x040fe20003f9d000 */
[----:B------:R-:W-:Y:S01]  /*f030*/  FMUL.FTZ R206, R168, R20 ;  /* 0x00000014a8ce7220 */ /* 0x000fe20000410000 */
[-C--:B------:R-:W-:Y:S01]  /*f040*/  FMUL.FTZ R140, R140, R14.reuse ;  /* 0x0000000e8c8c7220 */ /* 0x080fe20000410000 */
[-C--:B------:R-:W-:Y:S01]  /*f050*/  FMUL.FTZ R141, R141, R14.reuse ;  /* 0x0000000e8d8d7220 */ /* 0x080fe20000410000 */
[----:B------:R-:W-:Y:S01]  /*f060*/  FSEL R181, R168, RZ, P4 ;  /* 0x000000ffa8b57208 */ /* 0x000fe20002000000 */
[----:B---3--:R-:W-:Y:S01]  /*f070*/  FADD.FTZ R0, R179, R0 ;  /* 0x00000000b3007221 */ /* 0x008fe20000010000 */
[----:B------:R-:W-:Y:S01]  /*f080*/  FSEL R206, R206, RZ, P4 ;  /* 0x000000ffcece7208 */ /* 0x000fe20002000000 */
[-C--:B------:R-:W-:Y:S01]  /*f090*/  FMUL.FTZ R144, R144, R14.reuse ;  /* 0x0000000e90907220 */ /* 0x080fe20000410000 */
[-C--:B------:R-:W-:Y:S01]  /*f0a0*/  FMUL.FTZ R145, R145, R14.reuse ;  /* 0x0000000e91917220 */ /* 0x080fe20000410000 */
[----:B------:R-:W-:Y:S01]  /*f0b0*/  FADD.FTZ R181, -R181, R15 ;  /* 0x0000000fb5b57221 */ /* 0x000fe20000010100 */
[----:B------:R-:W-:Y:S01]  /*f0c0*/  FMUL.FTZ R148, R148, R14 ;  /* 0x0000000e94947220 */ /* 0x000fe20000410000 */
[-CC-:B------:R-:W-:Y:S01]  /*f0d0*/  FFMA.FTZ R153, R153, R20.reuse, -R206.reuse ;  /* 0x0000001499997223 */ /* 0x180fe200000108ce */
[-CC-:B------:R-:W-:Y:S01]  /*f0e0*/  FFMA.FTZ R155, R155, R20.reuse, -R206.reuse ;  /* 0x000000149b9b7223 */ /* 0x180fe200000108ce */
[-C--:B------:R-:W-:Y:S01]  /*f0f0*/  FMUL.FTZ R15, R181, R20.reuse ;  /* 0x00000014b50f7220 */ /* 0x080fe20000410000 */
        /* <DEDUP_REMOVED lines=10> */
[----:B------:R-:W-:Y:S01]  /*f1a0*/  F2FP.BF16.F32.PACK_AB R158, R164, R163 ;  /* 0x000000a3a49e723e */ /* 0x000fe200000010ff */
[----:B------:R-:W2:Y:S01]  /*f1b0*/  MUFU.EX2 R15, R15 ;  /* 0x0000000f000f7308 */ /* 0x000ea20000000800 */
[-CC-:B------:R-:W-:Y:S01]  /*f1c0*/  FFMA.FTZ R170, R170, R20.reuse, -R206.reuse ;  /* 0x00000014aaaa7223 */ /* 0x180fe200000108ce */
[-CC-:B------:R-:W-:Y:S01]  /*f1d0*/  FFMA.FTZ R173, R173, R20.reuse, -R206.reuse ;  /* 0x00000014adad7223 */ /* 0x180fe200000108ce */
[-CC-:B------:R-:W-:Y:S01]  /*f1e0*/  FFMA.FTZ R176, R176, R20.reuse, -R206.reuse ;  /* 0x00000014b0b07223 */ /* 0x180fe200000108ce */
[----:B------:R-:W-:Y:S01]  /*f1f0*/  FFMA.FTZ R175, R175, R20, -R206 ;  /* 0x00000014afaf7223 */ /* 0x000fe200000108ce */
[----:B------:R-:W-:Y:S01]  /*f200*/  F2FP.BF16.F32.PACK_AB R154, R231, R230 ;  /* 0x000000e6e79a723e */ /* 0x000fe200000010ff */
[----:B0-----:R-:W-:Y:S01]  /*f210*/  FADD.FTZ R0, R180, R0 ;  /* 0x00000000b4007221 */ /* 0x001fe20000010000 */
[----:B------:R-:W-:Y:S01]  /*f220*/  F2FP.BF16.F32.PACK_AB R160, R169, R166 ;  /* 0x000000a6a9a0723e */ /* 0x000fe200000010ff */
[----:B------:R-:W0:Y:S01]  /*f230*/  MUFU.EX2 R181, R181 ;  /* 0x000000b500b57308 */ /* 0x000e220000000800 */
[----:B------:R-:W-:Y:S01]  /*f240*/  F2FP.BF16.F32.PACK_AB R162, R172, R171 ;  /* 0x000000abaca2723e */ /* 0x000fe200000010ff */
[----:B------:R-:W-:Y:S01]  /*f250*/  FMUL.FTZ R149, R149, R14 ;  /* 0x0000000e95957220 */ /* 0x000fe20000410000 */
[----:B------:R-:W-:-:S02]  /*f260*/  F2FP.BF16.F32.PACK_AB R164, R177, R174 ;  /* 0x000000aeb1a4723e */ /* 0x000fc400000010ff */
[----:B------:R-:W-:-:S03]  /*f270*/  F2FP.BF16.F32.PACK_AB R166, R180, R179 ;  /* 0x000000b3b4a6723e */ /* 0x000fc600000010ff */
[----:B------:R-:W3:Y:S01]  /*f280*/  MUFU.EX2 R155, R155 ;  /* 0x0000009b009b7308 */ /* 0x000ee20000000800 */
[----:B--2---:R2:W-:Y:S01]  /*f290*/  @!P3 STS [R18+0x28820], R15 ;  /* 0x0288200f1200b388 */ /* 0x0045e20000000800 */
[----:B------:R-:W-:Y:S01]  /*f2a0*/  FFMA.FTZ R3, R15, R3, R153 ;  /* 0x000000030f037223 */ /* 0x000fe20000010099 */
[-C--:B------:R-:W-:Y:S01]  /*f2b0*/  FMUL.FTZ R26, R26, R15.reuse ;  /* 0x0000000f1a1a7220 */ /* 0x080fe20000410000 */
[-C--:B------:R-:W-:Y:S01]  /*f2c0*/  FMUL.FTZ R27, R27, R15.reuse ;  /* 0x0000000f1b1b7220 */ /* 0x080fe20000410000 */
[-C--:B------:R-:W-:Y:S01]  /*f2d0*/  FMUL.FTZ R30, R30, R15.reuse ;  /* 0x0000000f1e1e7220 */ /* 0x080fe20000410000 */
[-C--:B------:R-:W-:Y:S01]  /*f2e0*/  FMUL.FTZ R31, R31, R15.reuse ;  /* 0x0000000f1f1f7220 */ /* 0x080fe20000410000 */
[----:B------:R-:W-:Y:S01]  /*f2f0*/  FMUL.FTZ R34, R34, R15 ;  /* 0x0000000f22227220 */ /* 0x000fe20000410000 */
[----:B------:R-:W-:Y:S01]  /*f300*/  MUFU.EX2 R157, R157 ;  /* 0x0000009d009d7308 */ /* 0x000fe20000000800 */
[C---:B0-----:R-:W-:Y:S01]  /*f310*/  FADD.FTZ R3, R181.reuse, R3 ;  /* 0x00000003b5037221 */ /* 0x041fe20000010000 */
[----:B------:R-:W-:Y:S01]  /*f320*/  F2FP.BF16.F32.PACK_AB R153, R181, R153 ;  /* 0x00000099b599723e */ /* 0x000fe200000010ff */
[----:B--2---:R-:W-:Y:S01]  /*f330*/  FFMA.FTZ R18, R156, R20, -R206 ;  /* 0x000000149c127223 */ /* 0x004fe200000108ce */
[----:B------:R-:W-:Y:S01]  /*f340*/  F2FP.BF16.F32.PACK_AB R156, R232, R159 ;  /* 0x0000009fe89c723e */ /* 0x000fe200000010ff */
        /* <DEDUP_REMOVED lines=9> */
[-C--:B------:R-:W-:Y:S01]  /*f3e0*/  FMUL.FTZ R50, R50, R15.reuse ;  /* 0x0000000f32327220 */ /* 0x080fe20000410000 */
[-C--:B------:R-:W-:Y:S01]  /*f3f0*/  FMUL.FTZ R51, R51, R15.reuse ;  /* 0x0000000f33337220 */ /* 0x080fe20000410000 */
[----:B------:R-:W0:Y:S01]  /*f400*/  MUFU.EX2 R18, R18 ;  /* 0x0000001200127308 */ /* 0x000e220000000800 */
        /* <DEDUP_REMOVED lines=18> */
[----:B------:R-:W-:Y:S01]  /*f530*/  BAR.SYNC.DEFER_BLOCKING 0xf, 0x100 ;  /* 0x03c4000000007b1d */ /* 0x000fe20000010000 */
[----:B------:R-:W-:Y:S01]  /*f540*/  FMUL.FTZ R82, R82, R15 ;  /* 0x0000000f52527220 */ /* 0x000fe20000410000 */
[----:B------:R-:W-:Y:S01]  /*f550*/  FADD.FTZ R3, R157, R3 ;  /* 0x000000039d037221 */ /* 0x000fe20000010000 */
[----:B------:R-:W-:Y:S01]  /*f560*/  F2FP.BF16.F32.PACK_AB R157, R182, R157 ;  /* 0x0000009db69d723e */ /* 0x000fe200000010ff */
[-C--:B------:R-:W-:Y:S01]  /*f570*/  FMUL.FTZ R83, R83, R15.reuse ;  /* 0x0000000f53537220 */ /* 0x080fe20000410000 */
[-C--:B------:R-:W-:Y:S01]  /*f580*/  FMUL.FTZ R86, R86, R15.reuse ;  /* 0x0000000f56567220 */ /* 0x080fe20000410000 */
[----:B------:R-:W0:Y:S01]  /*f590*/  MUFU.EX2 R207, R207 ;  /* 0x000000cf00cf7308 */ /* 0x000e220000000800 */
[----:B------:R-:W-:Y:S01]  /*f5a0*/  FADD.FTZ R3, R182, R3 ;  /* 0x00000003b6037221 */ /* 0x000fe20000010000 */
[-C--:B------:R-:W-:Y:S01]  /*f5b0*/  FMUL.FTZ R87, R87, R15.reuse ;  /* 0x0000000f57577220 */ /* 0x080fe20000410000 */
[-C--:B------:R-:W-:Y:S01]  /*f5c0*/  FMUL.FTZ R90, R90, R15.reuse ;  /* 0x0000000f5a5a7220 */ /* 0x080fe20000410000 */
[-C--:B------:R-:W-:Y:S01]  /*f5d0*/  FMUL.FTZ R91, R91, R15.reuse ;  /* 0x0000000f5b5b7220 */ /* 0x080fe20000410000 */
[----:B--2---:R-:W-:Y:S01]  /*f5e0*/  FADD.FTZ R3, R159, R3 ;  /* 0x000000039f037221 */ /* 0x004fe20000010000 */
        /* <DEDUP_REMOVED lines=11> */
[----:B0-----:R-:W-:Y:S01]  /*f6a0*/  FADD.FTZ R3, R207, R3 ;  /* 0x00000003cf037221 */ /* 0x001fe20000010000 */
[----:B------:R0:W-:Y:S01]  /*f6b0*/  STSM.16.M88.4 [R196+0x26800], R152 ;  /* 0x02680098c4007844 */ /* 0x0001e20000000200 */
[-C--:B------:R-:W-:Y:S01]  /*f6c0*/  FMUL.FTZ R107, R107, R15.reuse ;  /* 0x0000000f6b6b7220 */ /* 0x080fe20000410000 */
[-C--:B------:R-:W-:Y:S01]  /*f6d0*/  FMUL.FTZ R110, R110, R15.reuse ;  /* 0x0000000f6e6e7220 */ /* 0x080fe20000410000 */
[-C--:B------:R-:W-:Y:S01]  /*f6e0*/  FMUL.FTZ R111, R111, R15.reuse ;  /* 0x0000000f6f6f7220 */ /* 0x080fe20000410000 */
[----:B------:R0:W-:Y:S01]  /*f6f0*/  STSM.16.M88.4 [R197], R156 ;  /* 0x0000009cc5007844 */ /* 0x0001e20000000200 */
[----:B------:R-:W-:Y:S01]  /*f700*/  FMUL.FTZ R114, R114, R15 ;  /* 0x0000000f72727220 */ /* 0x000fe20000410000 */
[----:B------:R-:W4:Y:S01]  /*f710*/  MUFU.EX2 R178, R178 ;  /* 0x000000b200b27308 */ /* 0x000f220000000800 */
        /* <DEDUP_REMOVED lines=16> */
[C---:B----4-:R-:W-:Y:S01]  /*f820*/  FADD.FTZ R3, R178.reuse, R3 ;  /* 0x00000003b2037221 */ /* 0x050fe20000010000 */
[----:B------:R-:W-:Y:S01]  /*f830*/  F2FP.BF16.F32.PACK_AB R163, R178, R163 ;  /* 0x000000a3b2a3723e */ /* 0x000fe200000010ff */
[-C--:B------:R-:W-:Y:S01]  /*f840*/  FMUL.FTZ R138, R138, R15.reuse ;  /* 0x0000000f8a8a7220 */ /* 0x080fe20000410000 */
[-C--:B------:R-:W-:Y:S01]  /*f850*/  FMUL.FTZ R139, R139, R15.reuse ;  /* 0x0000000f8b8b7220 */ /* 0x080fe20000410000 */
[-C--:B------:R-:W-:Y:S01]  /*f860*/  FMUL.FTZ R142, R142, R15.reuse ;  /* 0x0000000f8e8e7220 */ /* 0x080fe20000410000 */
[-C--:B------:R-:W-:Y:S01]  /*f870*/  FMUL.FTZ R143, R143, R15.reuse ;  /* 0x0000000f8f8f7220 */ /* 0x080fe20000410000 */
[----:B------:R0:W-:Y:S01]  /*f880*/  STSM.16.M88.4 [R199], R160 ;  /* 0x000000a0c7007844 */ /* 0x0001e20000000200 */
[----:B------:R-:W4:Y:S01]  /*f890*/  MUFU.EX2 R167, R175 ;  /* 0x000000af00a77308 */ /* 0x000f220000000800 */
[----:B--2---:R-:W-:Y:S01]  /*f8a0*/  FADD.FTZ R3, R170, R3 ;  /* 0x00000003aa037221 */ /* 0x004fe20000010000 */
[-C--:B------:R-:W-:Y:S01]  /*f8b0*/  FMUL.FTZ R146, R146, R15.reuse ;  /* 0x0000000f92927220 */ /* 0x080fe20000410000 */
[-C--:B------:R-:W-:Y:S01]  /*f8c0*/  FMUL.FTZ R147, R147, R15.reuse ;  /* 0x0000000f93937220 */ /* 0x080fe20000410000 */
[-C--:B------:R-:W-:Y:S01]  /*f8d0*/  FMUL.FTZ R150, R150, R15.reuse ;  /* 0x0000000f96967220 */ /* 0x080fe20000410000 */
[----:B------:R-:W-:-:S03]  /*f8e0*/  FMUL.FTZ R151, R151, R15 ;  /* 0x0000000f97977220 */ /* 0x000fc60000410000 */
        /* <DEDUP_REMOVED lines=9> */
.L_x_2816:
[----:B------:R2:W3:Y:S01]  /*f980*/  SYNCS.PHASECHK.TRANS64.TRYWAIT P3, [R215+URZ+0x28c50], R216 ;  /* 0x028c50d8d70075a7 */ /* 0x0004e2000806017f */
[----:B------:R-:W-:Y:S05]  /*f990*/  @!P0 BRA `(.L_x_2817) ;  /* 0x0000000000048947 */ /* 0x000fea0003800000 */
[----:B------:R-:W-:Y:S01]  /*f9a0*/  BPT.TRAP 0x1 ;  /* 0x000000040000795c */ /* 0x000fe20000300000 */
.L_x_2817:
[----:B------:R-:W-:Y:S04]  /*f9b0*/  BSSY B2, `(.L_x_2818) ;  /* 0x0000004000027945 */ /* 0x000fe80003800000 */
[----:B---3--:R-:W-:Y:S05]  /*f9c0*/  @P3 BRA `(.L_x_2819) ;  /* 0x0000000000083947 */ /* 0x008fea0003800000 */
[----:B------:R-:W3:Y:S02]  /*f9d0*/  SYNCS.PHASECHK.TRANS64.TRYWAIT P3, [R215+URZ+0x28c50], R216 ;  /* 0x028c50d8d70075a7 */ /* 0x000ee4000806017f */
[----:B---3--:R-:W-:Y:S05]  /*f9e0*/  @!P3 BRA `(.L_x_2820) ;  /* 0x0000014c0080b947 */ /* 0x008fea0003800000 */
.L_x_2819:
[----:B------:R-:W-:Y:S05]  /*f9f0*/  BSYNC B2 ;  /* 0x0000000000027941 */ /* 0x000fea0003800000 */
.L_x_2818:
[----:B------:R-:W-:Y:S01]  /*fa00*/  IMAD R14, R214, 0x1000, R190 ;  /* 0x00001000d60e7824 */ /* 0x000fe200078e02be */
[----:B------:R-:W-:Y:S01]  /*fa10*/  WARPGROUP.ARRIVE ;  /* 0x00000000000079c5 */ /* 0x000fe20000000000 */
[----:B------:R-:W-:Y:S01]  /*fa20*/  IMAD.MOV.U32 R15, RZ, RZ, 0x40000040 ;  /* 0x40000040ff0f7424 */ /* 0x000fe200078e00ff */
[----:B------:R-:W-:Y:S01]  /*fa30*/  ISETP.GT.AND P3, PT, R12, R213, PT ;  /* 0x000000d50c00720c */ /* 0x000fe20003f64270 */
[----:B-123--:R-:W-:Y:S01]  /*fa40*/  @!P1 VIADD R215, R215, 0x28c60 ;  /* 0x00028c60d7d79836 */ /* 0x00efe20000000000 */
[----:B------:R-:W-:Y:S01]  /*fa50*/  R2UR UR6, R14 ;  /* 0x000000000e0672ca */ /* 0x000fe200000e0000 */
[----:B------:R-:W-:Y:S01]  /*fa60*/  VIADD R12, R12, 0xffffffff ;  /* 0xffffffff0c0c7836 */ /* 0x000fe20000000000 */
[----:B------:R-:W-:Y:S01]  /*fa70*/  R2UR UR7, R15 ;  /* 0x000000000f0772ca */ /* 0x000fe200000e0000 */
[----:B------:R-:W-:Y:S01]  /*fa80*/  IMAD.MOV.U32 R15, RZ, RZ, 0x40000040 ;  /* 0x40000040ff0f7424 */ /* 0x000fe200078e00ff */
[----:B------:R-:W-:Y:S01]  /*fa90*/  @!P1 PRMT R215, RZ, 0x654, R215 ;  /* 0x00000654ffd79816 */ /* 0x000fe200000000d7 */
[----:B------:R-:W-:-:S10]  /*faa0*/  IMAD.MOV.U32 R18, RZ, RZ, R214 ;  /* 0x000000ffff127224 */ /* 0x000fd400078e00d6 */
[----:B------:R-:W-:Y:S03]  /*fab0*/  HGMMA.64x256x16.F32.BF16 R24, R152, gdesc[UR4].tnspB, R24, gsb0 ;  /* 0x43e0000498187df0 */ /* 0x000fe60008001818 */
[----:B------:R-:W-:Y:S02]  /*fac0*/  WARPGROUP.DEPBAR.LE gsb0, 0x0 ;  /* 0x00008000000079c5 */ /* 0x000fe40000010000 */
[----:B0-----:R-:W-:Y:S01]  /*fad0*/  VIADD R152, R14, 0x80 ;  /* 0x000000800e987836 */ /* 0x001fe20000000000 */
[----:B------:R-:W-:Y:S01]  /*fae0*/  WARPGROUP.ARRIVE ;  /* 0x00000000000079c5 */ /* 0x000fe20000000000 */
[----:B------:R-:W-:-:S03]  /*faf0*/  IMAD.MOV.U32 R153, RZ, RZ, 0x40000040 ;  /* 0x40000040ff997424 */ /* 0x000fc600078e00ff */
[----:B------:R-:W-:Y:S01]  /*fb00*/  R2UR UR6, R152 ;  /* 0x00000000980672ca */ /* 0x000fe200000e0000 */
[C---:B------:R-:W-:Y:S01]  /*fb10*/  VIADD R152, R14.reuse, 0x100 ;  /* 0x000001000e987836 */ /* 0x040fe20000000000 */
[----:B------:R-:W-:Y:S01]  /*fb20*/  R2UR UR7, R153 ;  /* 0x00000000990772ca */ /* 0x000fe200000e0000 */
[----:B------:R-:W-:Y:S02]  /*fb30*/  IMAD.MOV.U32 R153, RZ, RZ, 0x40000040 ;  /* 0x40000040ff997424 */ /* 0x000fe400078e00ff */
[----:B------:R-:W-:-:S13]  /*fb40*/  VIADD R14, R14, 0x180 ;  /* 0x000001800e0e7836 */ /* 0x000fda0000000000 */
[----:B------:R-:W-:Y:S01]  /*fb50*/  HGMMA.64x256x16.F32.BF16 R24, R156, gdesc[UR4].tnspB, R24, gsb0 ;  /* 0x43e000049c187df0 */ /* 0x000fe20008001818 */
[----:B------:R-:W-:Y:S02]  /*fb60*/  R2UR UR6, R152 ;  /* 0x00000000980672ca */ /* 0x000fe400000e0000 */
[----:B------:R-:W-:Y:S01]  /*fb70*/  R2UR UR7, R153 ;  /* 0x00000000990772ca */ /* 0x000fe200000e0000 */
[----:B------:R-:W-:Y:S02]  /*fb80*/  WARPGROUP.DEPBAR.LE gsb0, 0x0 ;  /* 0x00008000000079c5 */ /* 0x000fe40000010000 */
[----:B------:R-:W-:-:S15]  /*fb90*/  WARPGROUP.ARRIVE ;  /* 0x00000000000079c5 */ /* 0x000fde0000000000 */
[----:B------:R-:W-:-:S07]  /*fba0*/  NOP ;  /* 0x0000000000007918 */ /* 0x000fce0000000000 */
[----:B------:R-:W-:Y:S01]  /*fbb0*/  HGMMA.64x256x16.F32.BF16 R24, R160, gdesc[UR4].tnspB, R24, gsb0 ;  /* 0x43e00004a0187df0 */ /* 0x000fe20008001818 */
[----:B------:R-:W-:Y:S01]  /*fbc0*/  R2UR UR6, R14 ;  /* 0x000000000e0672ca */ /* 0x000fe200000e0000 */
[----:B------:R-:W-:Y:S01]  /*fbd0*/  IMAD.MOV.U32 R14, RZ, RZ, R21 ;  /* 0x000000ffff0e7224 */ /* 0x000fe200078e0015 */
        /* <DEDUP_REMOVED lines=17> */
[----:B------:R-:W-:Y:S05]  /*fcf0*/  BSYNC B0 ;  /* 0x0000000000007941 */ /* 0x000fea0003800000 */
.L_x_2802:
[----:B------:R-:W-:Y:S02]  /*fd00*/  IMAD.MOV.U32 R15, RZ, RZ, R168 ;  /* 0x000000ffff0f7224 */ /* 0x000fe400078e00a8 */
[----:B------:R-:W-:Y:S02]  /*fd10*/  IMAD.MOV.U32 R14, RZ, RZ, R21 ;  /* 0x000000ffff0e7224 */ /* 0x000fe400078e0015 */
[----:B------:R-:W-:-:S07]  /*fd20*/  IMAD.MOV.U32 R18, RZ, RZ, R214 ;  /* 0x000000ffff127224 */ /* 0x000fce00078e00d6 */
.L_x_2801:
[----:B------:R-:W-:Y:S05]  /*fd30*/  BSYNC B1 ;  /* 0x0000000000017941 */ /* 0x000fea0003800000 */
.L_x_2800:
[----:B------:R-:W1:Y:S01]  /*fd40*/  LDC R21, c[0x0][0x448] ;  /* 0x00011200ff157b82 */ /* 0x000e620000000800 */
[----:B------:R-:W-:Y:S01]  /*fd50*/  VIADD R152, R192, 0x3f ;  /* 0x0000003fc0987836 */ /* 0x000fe20000000000 */
[----:B------:R-:W-:-:S06]  /*fd60*/  ULDC UR4, c[0x0][0x9dc] ;  /* 0x0002770000047ab9 */ /* 0x000fcc0000000800 */
[----:B------:R-:W2:Y:S01]  /*fd70*/  LDC R155, c[0x0][0x9e4] ;  /* 0x00027900ff9b7b82 */ /* 0x000ea20000000800 */
[----:B-1----:R-:W-:Y:S02]  /*fd80*/  ISETP.NE.AND P5, PT, R21, 0x1, PT ;  /* 0x000000011500780c */ /* 0x002fe40003fa5270 */
[----:B--2---:R-:W-:-:S11]  /*fd90*/  ISETP.GE.AND P6, PT, R155, 0x1, PT ;  /* 0x000000019b00780c */ /* 0x004fd60003fc6270 */
[----:B------:R-:W1:Y:S08]  /*fda0*/  @P5 LDC R153, c[0x0][0x44c] ;  /* 0x00011300ff995b82 */ /* 0x000e700000000800 */
[----:B------:R-:W2:Y:S01]  /*fdb0*/  @P5 LDC R21, c[0x0][0x450] ;  /* 0x00011400ff155b82 */ /* 0x000ea20000000800 */
[----:B-1----:R-:W-:-:S05]  /*fdc0*/  @P5 IMAD.HI.U32 R153, R152, R153, RZ ;  /* 0x0000009998995227 */ /* 0x002fca00078e00ff */
[----:B--2---:R-:W-:Y:S02]  /*fdd0*/  @P5 SHF.R.U32.HI R152, RZ, R21, R153 ;  /* 0x00000015ff985219 */ /* 0x004fe40000011699 */
[----:B------:R-:W-:-:S05]  /*fde0*/  IADD3 R21, R23, 0x1, -R22 ;  /* 0x0000000117157810 */ /* 0x000fca0007ffe816 */
[----:B------:R-:W-:-:S04]  /*fdf0*/  IMAD.IADD R152, R21, 0x1, R152 ;  /* 0x0000000115987824 */ /* 0x000fc800078e0298 */
[----:B------:R-:W-:Y:S01]  /*fe00*/  VIADD R21, R152, -UR4 ;  /* 0x8000000498157c36 */ /* 0x000fe20008000000 */
[----:B------:R-:W-:Y:S06]  /*fe10*/  @!P6 BRA `(.L_x_2822) ;  /* 0x000000000048e947 */ /* 0x000fec0003800000 */
[----:B------:R-:W-:Y:S01]  /*fe20*/  IMAD.MOV.U32 R154, RZ, RZ, R152 ;  /* 0x000000ffff9a7224 */ /* 0x000fe200078e0098 */
[----:B------:R-:W-:Y:S04]  /*fe30*/  BSSY B0, `(.L_x_2823) ;  /* 0x000000e000007945 */ /* 0x000fe80003800000 */
[----:B------:R-:W-:-:S13]  /*fe40*/  ISETP.GT.AND P2, PT, R154, -0x1, PT ;  /* 0xffffffff9a00780c */ /* 0x000fda0003f44270 */
[----:B------:R-:W-:Y:S05]  /*fe50*/  @P2 BRA `(.L_x_2824) ;  /* 0x00000000001c2947 */ /* 0x000fea0003800000 */
[----:B------:R-:W-:Y:S02]  /*fe60*/  ISETP.NE.AND P2, PT, R155, 0x1, PT ;  /* 0x000000019b00780c */ /* 0x000fe40003f45270 */
[----:B------:R-:W-:-:S11]  /*fe70*/  LOP3.LUT R154, RZ, R154, RZ, 0x33, !PT ;  /* 0x0000009aff9a7212 */ /* 0x000fd600078e33ff */
[----:B------:R-:W1:Y:S02]  /*fe80*/  @P2 LDC.64 R152, c[0x0][0x9e8] ;  /* 0x00027a00ff982b82 */ /* 0x000e640000000a00 */
[----:B-1----:R-:W-:-:S05]  /*fe90*/  @P2 IMAD.HI.U32 R152, R154, R152, RZ ;  /* 0x000000989a982227 */ /* 0x002fca00078e00ff */
[----:B------:R-:W-:-:S04]  /*fea0*/  @P2 SHF.R.U32.HI R154, RZ, R153, R152 ;  /* 0x00000099ff9a2219 */ /* 0x000fc80000011698 */
[----:B------:R-:W-:Y:S01]  /*feb0*/  LOP3.LUT R154, RZ, R154, RZ, 0x33, !PT ;  /* 0x0000009aff9a7212 */ /* 0x000fe200078e33ff */
[----:B------:R-:W-:Y:S06]  /*fec0*/  BRA `(.L_x_2825) ;  /* 0x0000000000107947 */ /* 0x000fec0003800000 */
.L_x_2824:
[----:B------:R-:W-:-:S13]  /*fed0*/  ISETP.NE.AND P2, PT, R155, 0x1, PT ;  /* 0x000000019b00780c */ /* 0x000fda0003f45270 */
[----:B------:R-:W1:Y:S02]  /*fee0*/  @P2 LDC.64 R152, c[0x0][0x9e8] ;  /* 0x00027a00ff982b82 */ /* 0x000e640000000a00 */
[----:B-1----:R-:W-:-:S05]  /*fef0*/  @P2 IMAD.HI.U32 R152, R154, R152, RZ ;  /* 0x000000989a982227 */ /* 0x002fca00078e00ff */
[----:B------:R-:W-:-:S07]  /*ff00*/  @P2 SHF.R.U32.HI R154, RZ, R153, R152 ;  /* 0x00000099ff9a2219 */ /* 0x000fce0000011698 */
.L_x_2825:
[----:B------:R-:W-:Y:S05]  /*ff10*/  BSYNC B0 ;  /* 0x0000000000007941 */ /* 0x000fea0003800000 */
.L_x_2823:
[----:B------:R-:W-:-:S05]  /*ff20*/  IMAD R154, R154, R155, RZ ;  /* 0x0000009b9a9a7224 */ /* 0x000fca00078e02ff */
[----:B------:R-:W-:-:S07]  /*ff30*/  VIMNMX R21, R21, R154, !PT ;  /* 0x0000009a15157248 */ /* 0x000fce0007fe0100 */
.L_x_2822:
[----:B------:R-:W-:Y:S01]  /*ff40*/  VIADD R21, R21, 0x3f ;  /* 0x0000003f15157836 */ /* 0x000fe20000000000 */
[----:B------:R-:W-:Y:S04]  /*ff50*/  BSSY B0, `(.L_x_2826) ;  /* 0x00001ed000007945 */ /* 0x000fe80003800000 */
[----:B------:R-:W-:-:S04]  /*ff60*/  SHF.R.S32.HI R152, RZ, 0x1f, R21 ;  /* 0x0000001fff987819 */ /* 0x000fc80000011415 */
[----:B------:R-:W-:-:S04]  /*ff70*/  LEA.HI R152, R152, R21, RZ, 0x6 ;  /* 0x0000001598987211 */ /* 0x000fc800078f30ff */
[----:B------:R-:W-:-:S04]  /*ff80*/  SHF.R.S32.HI R21, RZ, 0x6, R152 ;  /* 0x00000006ff157819 */ /* 0x000fc80000011498 */
[----:B------:R-:W-:-:S04]  /*ff90*/  VIMNMX R21, R202, R21, !PT ;  /* 0x00000015ca157248 */ /* 0x000fc80007fe0100 */
[----:B------:R-:W-:-:S13]  /*ffa0*/  ISETP.GE.AND P2, PT, R12, R21, PT ;  /* 0x000000150c00720c */ /* 0x000fda0003f46270 */
[----:B------:R-:W-:Y:S05]  /*ffb0*/  @!P2 BRA `(.L_x_2827) ;  /* 0x0000001c0098a947 */ /* 0x000fea0003800000 */
[----:B------:R-:W-:Y:S01]  /*ffc0*/  BSSY B1, `(.L_x_2828) ;  /* 0x00001e4000017945 */ /* 0x000fe20003800000 */
[----:B------:R-:W-:Y:S02]  /*ffd0*/  IMAD.MOV.U32 R213, RZ, RZ, R15 ;  /* 0x000000ffffd57224 */ /* 0x000fe400078e000f */
[----:B------:R-:W-:Y:S02]  /*ffe0*/  IMAD.MOV.U32 R214, RZ, RZ, R14 ;  /* 0x000000ffffd67224 */ /* 0x000fe400078e000e */
[----:B------:R-:W-:Y:S02]  /*fff0*/  IMAD.MOV.U32 R206, RZ, RZ, R12 ;  /* 0x000000ffffce7224 */ /* 0x000fe400078e000c */
[----:B0-----:R-:W-:-:S07]  /*10000*/  IMAD.MOV.U32 R215, RZ, RZ, R18 ;  /* 0x000000ffffd77224 */ /* 0x001fce00078e0012 */
.L_x_2839:
        /* <DEDUP_REMOVED lines=8> */
[----:B------:R-:W-:Y:S06]  /*10090*/  @!P0 BRA `(.L_x_2829) ;  /* 0x0000000000048947 */ /* 0x000fec0003800000 */
[----:B------:R-:W-:Y:S01]  /*100a0*/  BPT.TRAP 0x1 ;  /* 0x000000040000795c */ /* 0x000fe20000300000 */
.L_x_2829:
[----:B------:R-:W-:Y:S01]  /*100b0*/  IMAD R12, R18, 0x8, R2 ;  /* 0x00000008120c7824 */ /* 0x000fe200078e0202 */
[----:B------:R-:W-:-:S04]  /*100c0*/  SHF.L.U32 R207, R19, 0x1f, RZ ;  /* 0x0000001f13cf7819 */ /* 0x000fc800000006ff */
[----:B------:R0:W1:Y:S01]  /*100d0*/  SYNCS.PHASECHK.TRANS64.TRYWAIT P3, [R12+URZ+0x28c30], R207 ;  /* 0x028c30cf0c0075a7 */ /* 0x000062000806017f */
[----:B------:R-:W-:Y:S05]  /*100e0*/  @!P0 BRA `(.L_x_2830) ;  /* 0x0000000000048947 */ /* 0x000fea0003800000 */
[----:B------:R-:W-:Y:S01]  /*100f0*/  BPT.TRAP 0x1 ;  /* 0x000000040000795c */ /* 0x000fe20000300000 */
.L_x_2830:
[----:B------:R-:W-:Y:S01]  /*10100*/  BSSY B2, `(.L_x_2831) ;  /* 0x0000006000027945 */ /* 0x000fe20003800000 */
[----:B------:R-:W-:Y:S02]  /*10110*/  IMAD R154, R18, 0x200, R13 ;  /* 0x00000200129a7824 */ /* 0x000fe400078e020d */
[----:B------:R-:W-:Y:S01]  /*10120*/  IMAD.MOV.U32 R155, RZ, RZ, 0x40000040 ;  /* 0x40000040ff9b7424 */ /* 0x000fe200078e00ff */
[----:B-1----:R-:W-:Y:S06]  /*10130*/  @P3 BRA `(.L_x_2832) ;  /* 0x0000000000083947 */ /* 0x002fec0003800000 */
[----:B------:R-:W1:Y:S02]  /*10140*/  SYNCS.PHASECHK.TRANS64.TRYWAIT P3, [R12+URZ+0x28c30], R207 ;  /* 0x028c30cf0c0075a7 */ /* 0x000e64000806017f */
[----:B-1----:R-:W-:Y:S05]  /*10150*/  @!P3 BRA `(.L_x_2833) ;  /* 0x0000014400b8b947 */ /* 0x002fea0003800000 */
.L_x_2832:
[----:B------:R-:W-:Y:S05]  /*10160*/  BSYNC B2 ;  /* 0x0000000000027941 */ /* 0x000fea0003800000 */
.L_x_2831:
[C---:B------:R-:W-:Y:S01]  /*10170*/  R2UR UR6, R154.reuse ;  /* 0x000000009a0672ca */ /* 0x040fe200000e0000 */
[C---:B------:R-:W-:Y:S01]  /*10180*/  VIADD R152, R154.reuse, 0x2 ;  /* 0x000000029a987836 */ /* 0x040fe20000000000 */
[----:B------:R-:W-:Y:S01]  /*10190*/  R2UR UR7, R155 ;  /* 0x000000009b0772ca */ /* 0x000fe200000e0000 */
[----:B------:R-:W-:Y:S01]  /*101a0*/  VIADD R14, R154, 0x4 ;  /* 0x000000049a0e7836 */ /* 0x000fe20000000000 */
[----:B------:R-:W-:Y:S01]  /*101b0*/  R2UR UR4, R4 ;  /* 0x00000000040472ca */ /* 0x000fe200000e0000 */
[----:B------:R-:W-:Y:S01]  /*101c0*/  VIADD R154, R154, 0x6 ;  /* 0x000000069a9a7836 */ /* 0x000fe20000000000 */
[----:B------:R-:W-:Y:S01]  /*101d0*/  R2UR UR5, R5 ;  /* 0x00000000050572ca */ /* 0x000fe200000e0000 */
[----:B------:R-:W-:Y:S01]  /*101e0*/  IMAD.MOV.U32 R153, RZ, RZ, 0x40000040 ;  /* 0x40000040ff997424 */ /* 0x000fe200078e00ff */
        /* <DEDUP_REMOVED lines=11> */
[----:B------:R-:W-:Y:S01]  /*102a0*/  R2UR UR15, R15 ;  /* 0x000000000f0f72ca */ /* 0x000fe200000e0000 */
[----:B------:R-:W-:Y:S01]  /*102b0*/  ULDC UR4, c[0x0][0x9d8] ;  /* 0x0002760000047ab9 */ /* 0x000fe20000000800 */
[----:B------:R-:W-:Y:S01]  /*102c0*/  R2UR UR12, R8 ;  /* 0x00000000080c72ca */ /* 0x000fe200000e0000 */
[----:B------:R-:W-:Y:S01]  /*102d0*/  ULDC UR5, c[0x0][0x988] ;  /* 0x0002620000057ab9 */ /* 0x000fe20000000800 */
[----:B------:R-:W-:-:S02]  /*102e0*/  R2UR UR13, R9 ;  /* 0x00000000090d72ca */ /* 0x000fc400000e0000 */
[----:B------:R-:W-:Y:S02]  /*102f0*/  R2UR UR16, R6 ;  /* 0x00000000061072ca */ /* 0x000fe400000e0000 */
[----:B------:R-:W-:Y:S02]  /*10300*/  R2UR UR17, R7 ;  /* 0x00000000071172ca */ /* 0x000fe400000e0000 */
[----:B------:R-:W-:-:S13]  /*10310*/  ISETP.NE.AND P3, PT, R194, RZ, PT ;  /* 0x000000ffc200720c */ /* 0x000fda0003f65270 */
[----:B------:R-:W-:-:S04]  /*10320*/  @!P3 IMAD R215, R215, 0x40, R191 ;  /* 0x00000040d7d7b824 */ /* 0x000fc800078e02bf */
[----:B------:R-:W-:Y:S01]  /*10330*/  @!P3 IMAD R215, R215, 0x4, R2 ;  /* 0x00000004d7d7b824 */ /* 0x000fe200078e0202 */
        /* <DEDUP_REMOVED lines=41> */
[----:B---3--:R-:W-:Y:S01]  /*105d0*/  FMNMX.FTZ R14, R152, R14, !PT ;  /* 0x0000000e980e7209 */ /* 0x008fe20007810000 */
[----:B------:R-:W-:Y:S01]  /*105e0*/  FMUL.FTZ R175, R175, UR4 ;  /* 0x00000004afaf7c20 */ /* 0x000fe20008410000 */
[----:B------:R-:W-:Y:S01]  /*105f0*/  FMUL.FTZ R178, R178, UR4 ;  /* 0x00000004b2b27c20 */ /* 0x000fe20008410000 */
[----:B------:R-:W-:Y:S01]  /*10600*/  FMUL.FTZ R179, R179, UR4 ;  /* 0x00000004b3b37c20 */ /* 0x000fe20008410000 */
[----:B------:R-:W-:Y:S01]  /*10610*/  FMUL.FTZ R182, R182, UR4 ;  /* 0x00000004b6b67c20 */ /* 0x000fe20008410000 */
[----:B------:R-:W-:-:S02]  /*10620*/  FMUL.FTZ R183, R183, UR4 ;  /* 0x00000004b7b77c20 */ /* 0x000fc40008410000 */
        /* <DEDUP_REMOVED lines=36> */
[----:B------:R-:W-:Y:S08]  /*10870*/  MUFU.TANH R171, R171 ;  /* 0x000000ab00ab7308 */ /* 0x000ff00000002400 */
[----:B------:R-:W-:Y:S01]  /*10880*/  MUFU.TANH R174, R174 ;  /* 0x000000ae00ae7308 */ /* 0x000fe20000002400 */
[----:B--2---:R-:W-:Y:S01]  /*10890*/  FMNMX.FTZ R14, R14, R20, !PT ;  /* 0x000000140e0e7209 */ /* 0x004fe20007810000 */
[----:B------:R-:W-:-:S04]  /*108a0*/  IMAD.U32 R20, RZ, RZ, UR5 ;  /* 0x00000005ff147e24 */ /* 0x000fc8000f8e00ff */
[C---:B------:R-:W-:Y:S01]  /*108b0*/  FADD.FTZ R214, -R14.reuse, R214 ;  /* 0x000000d60ed67221 */ /* 0x040fe20000010100 */
[-C--:B------:R-:W-:Y:S01]  /*108c0*/  FMUL.FTZ R181, R14, R20.reuse ;  /* 0x000000140eb57220 */ /* 0x080fe20000410000 */
[----:B------:R-:W-:Y:S02]  /*108d0*/  MUFU.TANH R175, R175 ;  /* 0x000000af00af7308 */ /* 0x000fe40000002400 */
[-C--:B------:R-:W-:Y:S01]  /*108e0*/  FMUL.FTZ R214, R214, R20.reuse ;  /* 0x00000014d6d67220 */ /* 0x080fe20000410000 */
        /* <DEDUP_REMOVED lines=10> */
[-CC-:B------:R-:W-:Y:S01]  /*10990*/  FFMA.FTZ R168, R168, R20.reuse, -R181.reuse ;  /* 0x00000014a8a87223 */ /* 0x180fe200000108b5 */
[-CC-:B------:R-:W-:Y:S01]  /*109a0*/  FFMA.FTZ R169, R169, R20.reuse, -R181.reuse ;  /* 0x00000014a9a97223 */ /* 0x180fe200000108b5 */
[-CC-:B------:R-:W-:Y:S01]  /*109b0*/  FFMA.FTZ R172, R172, R20.reuse, -R181.reuse ;  /* 0x00000014acac7223 */ /* 0x180fe200000108b5 */
[----:B------:R-:W3:Y:S01]  /*109c0*/  MUFU.EX2 R15, R15 ;  /* 0x0000000f000f7308 */ /* 0x000ee20000000800 */
[-CC-:B------:R-:W-:Y:S01]  /*109d0*/  FFMA.FTZ R173, R173, R20.reuse, -R181.reuse ;  /* 0x00000014adad7223 */ /* 0x180fe200000108b5 */
[-CC-:B------:R-:W-:Y:S01]  /*109e0*/  FFMA.FTZ R176, R176, R20.reuse, -R181.reuse ;  /* 0x00000014b0b07223 */ /* 0x180fe200000108b5 */
[-CC-:B------:R-:W-:Y:S01]  /*109f0*/  FFMA.FTZ R177, R177, R20.reuse, -R181.reuse ;  /* 0x00000014b1b17223 */ /* 0x180fe200000108b5 */
[----:B------:R-:W-:-:S04]  /*10a00*/  FFMA.FTZ R180, R180, R20, -R181 ;  /* 0x00000014b4b47223 */ /* 0x000fc800000108b5 */
[----:B------:R-:W4:Y:S01]  /*10a10*/  MUFU.EX2 R152, R152 ;  /* 0x0000009800987308 */ /* 0x000f220000000800 */
[-C--:B--2---:R-:W-:Y:S01]  /*10a20*/  FMUL.FTZ R24, R24, R214.reuse ;  /* 0x000000d618187220 */ /* 0x084fe20000410000 */
[-C--:B------:R-:W-:Y:S01]  /*10a30*/  FMUL.FTZ R25, R25, R214.reuse ;  /* 0x000000d619197220 */ /* 0x080fe20000410000 */
[-C--:B------:R-:W-:Y:S01]  /*10a40*/  FMUL.FTZ R28, R28, R214.reuse ;  /* 0x000000d61c1c7220 */ /* 0x080fe20000410000 */
[-C--:B------:R-:W-:Y:S01]  /*10a50*/  FMUL.FTZ R29, R29, R214.reuse ;  /* 0x000000d61d1d7220 */ /* 0x080fe20000410000 */
[-C--:B------:R-:W-:Y:S01]  /*10a60*/  FMUL.FTZ R32, R32, R214.reuse ;  /* 0x000000d620207220 */ /* 0x080fe20000410000 */
[-C--:B------:R-:W-:Y:S01]  /*10a70*/  FMUL.FTZ R33, R33, R214.reuse ;  /* 0x000000d621217220 */ /* 0x080fe20000410000 */
[----:B------:R-:W-:Y:S01]  /*10a80*/  FMUL.FTZ R36, R36, R214 ;  /* 0x000000d624247220 */ /* 0x000fe20000410000 */
[----:B------:R-:W-:Y:S01]  /*10a90*/  MUFU.TANH R178, R178 ;  /* 0x000000b200b27308 */ /* 0x000fe20000002400 */
[----:B---3--:R-:W-:Y:S01]  /*10aa0*/  FFMA.FTZ R181, R214, R0, R15 ;  /* 0x00000000d6b57223 */ /* 0x008fe2000001000f */
[-C--:B------:R-:W-:Y:S01]  /*10ab0*/  FMUL.FTZ R37, R37, R214.reuse ;  /* 0x000000d625257220 */ /* 0x080fe20000410000 */
[-C--:B------:R-:W-:Y:S01]  /*10ac0*/  FMUL.FTZ R40, R40, R214.reuse ;  /* 0x000000d628287220 */ /* 0x080fe20000410000 */
[-C--:B------:R-:W-:Y:S01]  /*10ad0*/  FMUL.FTZ R41, R41, R214.reuse ;  /* 0x000000d629297220 */ /* 0x080fe20000410000 */
[-C--:B------:R-:W-:Y:S01]  /*10ae0*/  FMUL.FTZ R44, R44, R214.reuse ;  /* 0x000000d62c2c7220 */ /* 0x080fe20000410000 */
[-C--:B------:R-:W-:Y:S01]  /*10af0*/  FMUL.FTZ R45, R45, R214.reuse ;  /* 0x000000d62d2d7220 */ /* 0x080fe20000410000 */
[-C--:B------:R-:W-:Y:S01]  /*10b00*/  FMUL.FTZ R48, R48, R214.reuse ;  /* 0x000000d630307220 */ /* 0x080fe20000410000 */
[----:B------:R4:W2:Y:S01]  /*10b10*/  MUFU.TANH R0, R166 ;  /* 0x000000a600007308 */ /* 0x0008a20000002400 */
[-C--:B------:R-:W-:Y:S01]  /*10b20*/  FMUL.FTZ R49, R49, R214.reuse ;  /* 0x000000d631317220 */ /* 0x080fe20000410000 */
[-C--:B------:R-:W-:Y:S01]  /*10b30*/  FMUL.FTZ R52, R52, R214.reuse ;  /* 0x000000d634347220 */ /* 0x080fe20000410000 */
[-C--:B------:R-:W-:Y:S01]  /*10b40*/  FMUL.FTZ R53, R53, R214.reuse ;  /* 0x000000d635357220 */ /* 0x080fe20000410000 */
[-C--:B------:R-:W-:Y:S01]  /*10b50*/  FMUL.FTZ R56, R56, R214.reuse ;  /* 0x000000d638387220 */ /* 0x080fe20000410000 */
[-C--:B------:R-:W-:Y:S01]  /*10b60*/  FMUL.FTZ R57, R57, R214.reuse ;  /* 0x000000d639397220 */ /* 0x080fe20000410000 */
[-C--:B------:R-:W-:Y:S01]  /*10b70*/  FMUL.FTZ R60, R60, R214.reuse ;  /* 0x000000d63c3c7220 */ /* 0x080fe20000410000 */
[----:B------:R-:W-:Y:S01]  /*10b80*/  FMUL.FTZ R61, R61, R214 ;  /* 0x000000d63d3d7220 */ /* 0x000fe20000410000 */
[----:B------:R-:W-:Y:S01]  /*10b90*/  MUFU.TANH R179, R179 ;  /* 0x000000b300b37308 */ /* 0x000fe20000002400 */
[C---:B----4-:R-:W-:Y:S01]  /*10ba0*/  FADD.FTZ R166, R152.reuse, R181 ;  /* 0x000000b598a67221 */ /* 0x050fe20000010000 */
[----:B------:R-:W-:Y:S01]  /*10bb0*/  F2FP.BF16.F32.PACK_AB R152, R152, R15 ;  /* 0x0000000f9898723e */ /* 0x000fe200000010ff */
[----:B------:R-:W-:-:S02]  /*10bc0*/  @!P1 VIADD R15, R12, 0x28c40 ;  /* 0x00028c400c0f9836 */ /* 0x000fc40000000000 */
[----:B------:R-:W-:Y:S01]  /*10bd0*/  FMUL.FTZ R181, R170, UR4 ;  /* 0x00000004aab57c20 */ /* 0x000fe20008410000 */
[-C--:B------:R-:W-:Y:S01]  /*10be0*/  FMUL.FTZ R64, R64, R214.reuse ;  /* 0x000000d640407220 */ /* 0x080fe20000410000 */
[-C--:B------:R-:W-:Y:S01]  /*10bf0*/  FMUL.FTZ R65, R65, R214.reuse ;  /* 0x000000d641417220 */ /* 0x080fe20000410000 */
[-C--:B------:R-:W-:Y:S01]  /*10c00*/  FMUL.FTZ R68, R68, R214.reuse ;  /* 0x000000d644447220 */ /* 0x080fe20000410000 */
[----:B------:R-:W-:Y:S01]  /*10c10*/  @!P1 PRMT R15, RZ, 0x654, R15 ;  /* 0x00000654ff0f9816 */ /* 0x000fe2000000000f */
[----:B------:R-:W-:Y:S01]  /*10c20*/  MUFU.TANH R182, R182 ;  /* 0x000000b600b67308 */ /* 0x000fe20000002400 */
[-C--:B------:R-:W-:Y:S01]  /*10c30*/  FMUL.FTZ R69, R69, R214.reuse ;  /* 0x000000d645457220 */ /* 0x080fe20000410000 */
[-C--:B------:R-:W-:Y:S01]  /*10c40*/  FMUL.FTZ R72, R72, R214.reuse ;  /* 0x000000d648487220 */ /* 0x080fe20000410000 */
[----:B------:R3:W-:Y:S01]  /*10c50*/  @!P1 SYNCS.ARRIVE.TRANS64.RED.A1T0 RZ, [R15+URZ], RZ ;  /* 0x000000ff0fff99a7 */ /* 0x0007e2000810043f */
[-C--:B------:R-:W-:Y:S01]  /*10c60*/  FMUL.FTZ R73, R73, R214.reuse ;  /* 0x000000d649497220 */ /* 0x080fe20000410000 */
[-C--:B------:R-:W-:Y:S01]  /*10c70*/  FMUL.FTZ R76, R76, R214.reuse ;  /* 0x000000d64c4c7220 */ /* 0x080fe20000410000 */
[-C--:B------:R-:W-:Y:S01]  /*10c80*/  FMUL.FTZ R77, R77, R214.reuse ;  /* 0x000000d64d4d7220 */ /* 0x080fe20000410000 */
[-C--:B------:R-:W-:Y:S01]  /*10c90*/  FMUL.FTZ R80, R80, R214.reuse ;  /* 0x000000d650507220 */ /* 0x080fe20000410000 */
[----:B------:R-:W4:Y:S01]  /*10ca0*/  MUFU.TANH R181, R181 ;  /* 0x000000b500b57308 */ /* 0x000f220000002400 */
[-C--:B------:R-:W-:Y:S01]  /*10cb0*/  FMUL.FTZ R81, R81, R214.reuse ;  /* 0x000000d651517220 */ /* 0x080fe20000410000 */
[-C--:B------:R-:W-:Y:S01]  /*10cc0*/  FMUL.FTZ R84, R84, R214.reuse ;  /* 0x000000d654547220 */ /* 0x080fe20000410000 */
[----:B---3--:R-:W-:Y:S01]  /*10cd0*/  FMNMX.FTZ R15, R154, R213, !PT ;  /* 0x000000d59a0f7209 */ /* 0x008fe20007810000 */
[-C--:B------:R-:W-:Y:S01]  /*10ce0*/  FMUL.FTZ R85, R85, R214.reuse ;  /* 0x000000d655557220 */ /* 0x080fe20000410000 */
[-C--:B------:R-:W-:Y:S01]  /*10cf0*/  FMUL.FTZ R88, R88, R214.reuse ;  /* 0x000000d658587220 */ /* 0x080fe20000410000 */
[-C--:B------:R-:W-:Y:S01]  /*10d00*/  FMUL.FTZ R89, R89, R214.reuse ;  /* 0x000000d659597220 */ /* 0x080fe20000410000 */
[----:B------:R-:W-:Y:S01]  /*10d10*/  FMNMX.FTZ R15, R155, R15, !PT ;  /* 0x0000000f9b0f7209 */ /* 0x000fe20007810000 */
[----:B------:R-:W-:Y:S01]  /*10d20*/  MUFU.TANH R183, R183 ;  /* 0x000000b700b77308 */ /* 0x000fe20000002400 */
[-C--:B------:R-:W-:Y:S01]  /*10d30*/  FMUL.FTZ R92, R92, R214.reuse ;  /* 0x000000d65c5c7220 */ /* 0x080fe20000410000 */
[-C--:B------:R-:W-:Y:S01]  /*10d40*/  FMUL.FTZ R93, R93, R214.reuse ;  /* 0x000000d65d5d7220 */ /* 0x080fe20000410000 */
[----:B------:R-:W-:Y:S01]  /*10d50*/  FMNMX.FTZ R15, R158, R15, !PT ;  /* 0x0000000f9e0f7209 */ /* 0x000fe20007810000 */
[-C--:B------:R-:W-:Y:S01]  /*10d60*/  FMUL.FTZ R96, R96, R214.reuse ;  /* 0x000000d660607220 */ /* 0x080fe20000410000 */
[-C--:B------:R-:W-:Y:S01]  /*10d70*/  FMUL.FTZ R97, R97, R214.reuse ;  /* 0x000000d661617220 */ /* 0x080fe20000410000 */
[-C--:B------:R-:W-:Y:S01]  /*10d80*/  FMUL.FTZ R100, R100, R214.reuse ;  /* 0x000000d664647220 */ /* 0x080fe20000410000 */
[----:B------:R-:W-:Y:S01]  /*10d90*/  FMNMX.FTZ R15, R159, R15, !PT ;  /* 0x0000000f9f0f7209 */ /* 0x000fe20007810000 */
[----:B------:R-:W3:Y:S01]  /*10da0*/  MUFU.EX2 R153, R153 ;  /* 0x0000009900997308 */ /* 0x000ee20000000800 */
[-C--:B------:R-:W-:Y:S01]  /*10db0*/  FMUL.FTZ R101, R101, R214.reuse ;  /* 0x000000d665657220 */ /* 0x080fe20000410000 */
[-C--:B------:R-:W-:Y:S01]  /*10dc0*/  FMUL.FTZ R104, R104, R214.reuse ;  /* 0x000000d668687220 */ /* 0x080fe20000410000 */
[----:B------:R-:W-:Y:S01]  /*10dd0*/  FMNMX.FTZ R15, R162, R15, !PT ;  /* 0x0000000fa20f7209 */ /* 0x000fe20007810000 */
[-C--:B------:R-:W-:Y:S01]  /*10de0*/  FMUL.FTZ R105, R105, R214.reuse ;  /* 0x000000d669697220 */ /* 0x080fe20000410000 */
[-C--:B------:R-:W-:Y:S01]  /*10df0*/  FMUL.FTZ R108, R108, R214.reuse ;  /* 0x000000d66c6c7220 */ /* 0x080fe20000410000 */
[-C--:B------:R-:W-:Y:S01]  /*10e00*/  FMUL.FTZ R109, R109, R214.reuse ;  /* 0x000000d66d6d7220 */ /* 0x080fe20000410000 */
[----:B------:R-:W-:Y:S01]  /*10e10*/  FMNMX.FTZ R15, R163, R15, !PT ;  /* 0x0000000fa30f7209 */ /* 0x000fe20007810000 */
[----:B------:R-:W5:Y:S01]  /*10e20*/  MUFU.EX2 R156, R156 ;  /* 0x0000009c009c7308 */ /* 0x000f620000000800 */
[-C--:B------:R-:W-:Y:S01]  /*10e30*/  FMUL.FTZ R112, R112, R214.reuse ;  /* 0x000000d670707220 */ /* 0x080fe20000410000 */
[-C--:B------:R-:W-:Y:S01]  /*10e40*/  FMUL.FTZ R113, R113, R214.reuse ;  /* 0x000000d671717220 */ /* 0x080fe20000410000 */
[----:B--2---:R-:W-:Y:S01]  /*10e50*/  FMNMX.FTZ R15, R0, R15, !PT ;  /* 0x0000000f000f7209 */ /* 0x004fe20007810000 */
[-C--:B------:R-:W-:Y:S01]  /*10e60*/  FMUL.FTZ R116, R116, R214.reuse ;  /* 0x000000d674747220 */ /* 0x080fe20000410000 */
[-C--:B------:R-:W-:Y:S01]  /*10e70*/  FMUL.FTZ R117, R117, R214.reuse ;  /* 0x000000d675757220 */ /* 0x080fe20000410000 */
[-C--:B------:R-:W-:Y:S01]  /*10e80*/  FMUL.FTZ R120, R120, R214.reuse ;  /* 0x000000d678787220 */ /* 0x080fe20000410000 */
[----:B------:R-:W-:Y:S01]  /*10e90*/  FMNMX.FTZ R15, R167, R15, !PT ;  /* 0x0000000fa70f7209 */ /* 0x000fe20007810000 */
[----:B------:R-:W2:Y:S01]  /*10ea0*/  MUFU.EX2 R157, R157 ;  /* 0x0000009d009d7308 */ /* 0x000ea20000000800 */
[-C--:B------:R-:W-:Y:S01]  /*10eb0*/  FMUL.FTZ R121, R121, R214.reuse ;  /* 0x000000d679797220 */ /* 0x080fe20000410000 */
[-C--:B------:R-:W-:Y:S01]  /*10ec0*/  FMUL.FTZ R124, R124, R214.reuse ;  /* 0x000000d67c7c7220 */ /* 0x080fe20000410000 */
[----:B----4-:R-:W-:Y:S01]  /*10ed0*/  FMNMX.FTZ R15, R181, R15, !PT ;  /* 0x0000000fb50f7209 */ /* 0x010fe20007810000 */
[-C--:B------:R-:W-:Y:S01]  /*10ee0*/  FMUL.FTZ R125, R125, R214.reuse ;  /* 0x000000d67d7d7220 */ /* 0x080fe20000410000 */
[-C--:B------:R-:W-:Y:S01]  /*10ef0*/  FMUL.FTZ R128, R128, R214.reuse ;  /* 0x000000d680807220 */ /* 0x080fe20000410000 */
[-C--:B------:R-:W-:Y:S01]  /*10f00*/  FMUL.FTZ R129, R129, R214.reuse ;  /* 0x000000d681817220 */ /* 0x080fe20000410000 */
[----:B------:R-:W-:Y:S01]  /*10f10*/  FMNMX.FTZ R15, R171, R15, !PT ;  /* 0x0000000fab0f7209 */ /* 0x000fe20007810000 */
        /* <DEDUP_REMOVED lines=12> */
[----:B------:R-:W-:Y:S01]  /*10fe0*/  FMUL.FTZ R149, R149, R214 ;  /* 0x000000d695957220 */ /* 0x000fe20000410000 */
[----:B------:R-:W-:Y:S01]  /*10ff0*/  @!P3 STS [R215+0x28800], R214 ;  /* 0x028800d6d700b388 */ /* 0x000fe20000000800 */
[----:B------:R-:W4:Y:S01]  /*11000*/  MUFU.EX2 R160, R160 ;  /* 0x000000a000a07308 */ /* 0x000f220000000800 */
[----:B------:R-:W-:Y:S01]  /*11010*/  FMNMX.FTZ R15, R179, R15, !PT ;  /* 0x0000000fb30f7209 */ /* 0x000fe20007810000 */
[----:B---3--:R-:W-:-:S03]  /*11020*/  FADD.FTZ R166, R153, R166 ;  /* 0x000000a699a67221 */ /* 0x008fc60000010000 */
[----:B------:R-:W-:Y:S01]  /*11030*/  FMNMX.FTZ R15, R182, R15, !PT ;  /* 0x0000000fb60f7209 */ /* 0x000fe20007810000 */
[----:B-----5:R-:W-:Y:S02]  /*11040*/  FADD.FTZ R166, R156, R166 ;  /* 0x000000a69ca67221 */ /* 0x020fe40000010000 */
[----:B------:R-:W3:Y:S01]  /*11050*/  MUFU.EX2 R161, R161 ;  /* 0x000000a100a17308 */ /* 0x000ee20000000800 */
[----:B------:R-:W-:Y:S01]  /*11060*/  FMNMX.FTZ R15, R183, R15, !PT ;  /* 0x0000000fb70f7209 */ /* 0x000fe20007810000 */
[----:B--2---:R-:W-:-:S04]  /*11070*/  FADD.FTZ R166, R157, R166 ;  /* 0x000000a69da67221 */ /* 0x004fc80000010000 */
[----:B------:R-:W2:Y:S02]  /*11080*/  SHFL.BFLY PT, R170, R15, 0x2, 0x1f ;  /* 0x0c401f000faa7f89 */ /* 0x000ea400000e0000 */
[----:B------:R-:W5:Y:S01]  /*11090*/  MUFU.EX2 R164, R164 ;  /* 0x000000a400a47308 */ /* 0x000f620000000800 */
[----:B----4-:R-:W-:-:S07]  /*110a0*/  FADD.FTZ R166, R160, R166 ;  /* 0x000000a6a0a67221 */ /* 0x010fce0000010000 */
[----:B------:R-:W4:Y:S01]  /*110b0*/  MUFU.EX2 R165, R165 ;  /* 0x000000a500a57308 */ /* 0x000f220000000800 */
[----:B---3--:R-:W-:-:S07]  /*110c0*/  FADD.FTZ R166, R161, R166 ;  /* 0x000000a6a1a67221 */ /* 0x008fce0000010000 */
[----:B------:R-:W3:Y:S01]  /*110d0*/  MUFU.EX2 R168, R168 ;  /* 0x000000a800a87308 */ /* 0x000ee20000000800 */
[----:B-----5:R-:W-:Y:S01]  /*110e0*/  FADD.FTZ R166, R164, R166 ;  /* 0x000000a6a4a67221 */ /* 0x020fe20000010000 */
[----:B--2---:R-:W-:-:S06]  /*110f0*/  FMNMX.FTZ R15, R15, R170, !PT ;  /* 0x000000aa0f0f7209 */ /* 0x004fcc0007810000 */
[----:B------:R-:W2:Y:S01]  /*11100*/  MUFU.EX2 R169, R169 ;  /* 0x000000a900a97308 */ /* 0x000ea20000000800 */
[----:B----4-:R-:W-:Y:S01]  /*11110*/  FADD.FTZ R166, R165, R166 ;  /* 0x000000a6a5a67221 */ /* 0x010fe20000010000 */
[----:B------:R-:W4:Y:S06]  /*11120*/  SHFL.BFLY PT, R170, R15, 0x1, 0x1f ;  /* 0x0c201f000faa7f89 */ /* 0x000f2c00000e0000 */
[----:B------:R-:W5:Y:S01]  /*11130*/  MUFU.EX2 R172, R172 ;  /* 0x000000ac00ac7308 */ /* 0x000f620000000800 */
[----:B---3--:R-:W-:-:S07]  /*11140*/  FADD.FTZ R166, R168, R166 ;  /* 0x000000a6a8a67221 */ /* 0x008fce0000010000 */
[----:B------:R-:W3:Y:S01]  /*11150*/  MUFU.EX2 R173, R173 ;  /* 0x000000ad00ad7308 */ /* 0x000ee20000000800 */
[----:B--2---:R-:W-:-:S07]  /*11160*/  FADD.FTZ R166, R169, R166 ;  /* 0x000000a6a9a67221 */ /* 0x004fce0000010000 */
[----:B------:R-:W2:Y:S01]  /*11170*/  MUFU.EX2 R176, R176 ;  /* 0x000000b000b07308 */ /* 0x000ea20000000800 */
[----:B-----5:R-:W-:Y:S01]  /*11180*/  FADD.FTZ R166, R172, R166 ;  /* 0x000000a6aca67221 */ /* 0x020fe20000010000 */
[----:B----4-:R-:W-:-:S05]  /*11190*/  FMNMX.FTZ R15, R15, R170, !PT ;  /* 0x000000aa0f0f7209 */ /* 0x010fca0007810000 */
[C---:B------:R-:W-:Y:S01]  /*111a0*/  FADD.FTZ R170, -R15.reuse, R213 ;  /* 0x000000d50faa7221 */ /* 0x040fe20000010100 */
[-C--:B------:R-:W-:Y:S01]  /*111b0*/  FMUL.FTZ R213, R15, R20.reuse ;  /* 0x000000140fd57220 */ /* 0x080fe20000410000 */
[----:B------:R-:W-:Y:S01]  /*111c0*/  MUFU.EX2 R177, R177 ;  /* 0x000000b100b17308 */ /* 0x000fe20000000800 */
[----:B---3--:R-:W-:Y:S01]  /*111d0*/  FADD.FTZ R166, R173, R166 ;  /* 0x000000a6ada67221 */ /* 0x008fe20000010000 */
[-C--:B------:R-:W-:Y:S01]  /*111e0*/  FMUL.FTZ R170, R170, R20.reuse ;  /* 0x00000014aaaa7220 */ /* 0x080fe20000410000 */
        /* <DEDUP_REMOVED lines=16> */
[----:B------:R-:W-:Y:S01]  /*112f0*/  FFMA.FTZ R183, R183, R20, -R213 ;  /* 0x00000014b7b77223 */ /* 0x000fe200000108d5 */
[----:B------:R-:W-:Y:S01]  /*11300*/  MUFU.EX2 R155, R155 ;  /* 0x0000009b009b7308 */ /* 0x000fe20000000800 */
[----:B--2---:R-:W-:Y:S01]  /*11310*/  FADD.FTZ R166, R176, R166 ;  /* 0x000000a6b0a67221 */ /* 0x004fe20000010000 */
[----:B---3--:R2:W-:Y:S03]  /*11320*/  @!P3 STS [R215+0x28820], R170 ;  /* 0x028820aad700b388 */ /* 0x0085e60000000800 */
[----:B------:R-:W-:Y:S01]  /*11330*/  FADD.FTZ R166, R177, R166 ;  /* 0x000000a6b1a67221 */ /* 0x000fe20000010000 */
[----:B------:R-:W-:-:S02]  /*11340*/  FMUL.FTZ R26, R26, R170 ;  /* 0x000000aa1a1a7220 */ /* 0x000fc40000410000 */
[----:B------:R3:W4:Y:S01]  /*11350*/  MUFU.EX2 R213, R154 ;  /* 0x0000009a00d57308 */ /* 0x0007220000000800 */
[-C--:B------:R-:W-:Y:S01]  /*11360*/  FMUL.FTZ R27, R27, R170.reuse ;  /* 0x000000aa1b1b7220 */ /* 0x080fe20000410000 */
[-C--:B------:R-:W-:Y:S01]  /*11370*/  FMUL.FTZ R30, R30, R170.reuse ;  /* 0x000000aa1e1e7220 */ /* 0x080fe20000410000 */
[-C--:B------:R-:W-:Y:S01]  /*11380*/  FMUL.FTZ R31, R31, R170.reuse ;  /* 0x000000aa1f1f7220 */ /* 0x080fe20000410000 */
[-C--:B------:R-:W-:Y:S01]  /*11390*/  FMUL.FTZ R34, R34, R170.reuse ;  /* 0x000000aa22227220 */ /* 0x080fe20000410000 */
[-C--:B------:R-:W-:Y:S01]  /*113a0*/  FMUL.FTZ R35, R35, R170.reuse ;  /* 0x000000aa23237220 */ /* 0x080fe20000410000 */
[-C--:B------:R-:W-:Y:S01]  /*113b0*/  FMUL.FTZ R38, R38, R170.reuse ;  /* 0x000000aa26267220 */ /* 0x080fe20000410000 */
[-C--:B------:R-:W-:Y:S01]  /*113c0*/  FMUL.FTZ R39, R39, R170.reuse ;  /* 0x000000aa27277220 */ /* 0x080fe20000410000 */
[----:B------:R5:W0:Y:S01]  /*113d0*/  MUFU.EX2 R214, R158 ;  /* 0x0000009e00d67308 */ /* 0x000a220000000800 */
[----:B---3--:R-:W-:Y:S01]  /*113e0*/  F2FP.BF16.F32.PACK_AB R154, R156, R153 ;  /* 0x000000999c9a723e */ /* 0x008fe200000010ff */
[-C--:B------:R-:W-:Y:S01]  /*113f0*/  FMUL.FTZ R42, R42, R170.reuse ;  /* 0x000000aa2a2a7220 */ /* 0x080fe20000410000 */
[----:B------:R-:W-:Y:S01]  /*11400*/  F2FP.BF16.F32.PACK_AB R156, R160, R157 ;  /* 0x0000009da09c723e */ /* 0x000fe200000010ff */
[-C--:B------:R-:W-:Y:S01]  /*11410*/  FMUL.FTZ R43, R43, R170.reuse ;  /* 0x000000aa2b2b7220 */ /* 0x080fe20000410000 */
[----:B------:R-:W-:Y:S01]  /*11420*/  F2FP.BF16.F32.PACK_AB R160, R168, R165 ;  /* 0x000000a5a8a0723e */ /* 0x000fe200000010ff */
[-C--:B------:R-:W-:Y:S01]  /*11430*/  FMUL.FTZ R46, R46, R170.reuse ;  /* 0x000000aa2e2e7220 */ /* 0x080fe20000410000 */
[-C--:B------:R-:W-:Y:S01]  /*11440*/  FMUL.FTZ R47, R47, R170.reuse ;  /* 0x000000aa2f2f7220 */ /* 0x080fe20000410000 */
[----:B------:R-:W3:Y:S01]  /*11450*/  MUFU.EX2 R159, R159 ;  /* 0x0000009f009f7308 */ /* 0x000ee20000000800 */
[----:B----4-:R-:W-:Y:S01]  /*11460*/  FFMA.FTZ R3, R170, R3, R213 ;  /* 0x00000003aa037223 */ /* 0x010fe200000100d5 */
[----:B-----5:R-:W-:Y:S01]  /*11470*/  F2FP.BF16.F32.PACK_AB R158, R164, R161 ;  /* 0x000000a1a49e723e */ /* 0x020fe200000010ff */
[-C--:B------:R-:W-:Y:S01]  /*11480*/  FMUL.FTZ R50, R50, R170.reuse ;  /* 0x000000aa32327220 */ /* 0x080fe20000410000 */
[C---:B------:R-:W-:Y:S01]  /*11490*/  F2FP.BF16.F32.PACK_AB R153, R155.reuse, R213 ;  /* 0x000000d59b99723e */ /* 0x040fe200000010ff */
[----:B------:R-:W-:Y:S01]  /*114a0*/  FADD.FTZ R3, R155, R3 ;  /* 0x000000039b037221 */ /* 0x000fe20000010000 */
[----:B------:R-:W-:Y:S01]  /*114b0*/  F2FP.BF16.F32.PACK_AB R164, R176, R173 ;  /* 0x000000adb0a4723e */ /* 0x000fe200000010ff */
[-C--:B------:R-:W-:Y:S01]  /*114c0*/  FMUL.FTZ R51, R51, R170.reuse ;  /* 0x000000aa33337220 */ /* 0x080fe20000410000 */
[----:B--2---:R2:W4:Y:S01]  /*114d0*/  MUFU.EX2 R215, R162 ;  /* 0x000000a200d77308 */ /* 0x0045220000000800 */
        /* <DEDUP_REMOVED lines=8> */
[C---:B---3--:R-:W-:Y:S01]  /*11560*/  FADD.FTZ R3, R159.reuse, R3 ;  /* 0x000000039f037221 */ /* 0x048fe20000010000 */
[----:B------:R-:W-:Y:S01]  /*11570*/  F2FP.BF16.F32.PACK_AB R155, R159, R214 ;  /* 0x000000d69f9b723e */ /* 0x000fe200000010ff */
[----:B------:R-:W-:Y:S01]  /*11580*/  BAR.SYNC.DEFER_BLOCKING 0xf, 0x100 ;  /* 0x03c4000000007b1d */ /* 0x000fe20000010000 */
[----:B--2---:R-:W-:Y:S01]  /*11590*/  F2FP.BF16.F32.PACK_AB R162, R172, R169 ;  /* 0x000000a9aca2723e */ /* 0x004fe200000010ff */
        /* <DEDUP_REMOVED lines=45> */
[C---:B----4-:R-:W-:Y:S01]  /*11870*/  FADD.FTZ R3, R171.reuse, R3 ;  /* 0x00000003ab037221 */ /* 0x050fe20000010000 */
[----:B------:R-:W-:Y:S01]  /*11880*/  F2FP.BF16.F32.PACK_AB R161, R171, R161 ;  /* 0x000000a1aba1723e */ /* 0x000fe200000010ff */
        /* <DEDUP_REMOVED lines=16> */
[-C--:B------:R-:W-:Y:S01]  /*11990*/  FMUL.FTZ R147, R147, R170.reuse ;  /* 0x000000aa93937220 */ /* 0x080fe20000410000 */
[-C--:B------:R-:W-:Y:S01]  /*119a0*/  FMUL.FTZ R150, R150, R170.reuse ;  /* 0x000000aa96967220 */ /* 0x080fe20000410000 */
[----:B------:R-:W-:-:S02]  /*119b0*/  FMUL.FTZ R151, R151, R170 ;  /* 0x000000aa97977220 */ /* 0x000fc40000410000 */
[----:B------:R2:W-:Y:S01]  /*119c0*/  STSM.16.M88.4 [R199], R160 ;  /* 0x000000a0c7007844 */ /* 0x0005e20000000200 */
[----:B------:R-:W0:Y:S01]  /*119d0*/  MUFU.EX2 R179, R179 ;  /* 0x000000b300b37308 */ /* 0x000e220000000800 */
[----:B----4-:R-:W-:-:S07]  /*119e0*/  FADD.FTZ R3, R165, R3 ;  /* 0x00000003a5037221 */ /* 0x010fce0000010000 */
[----:B------:R-:W4:Y:S01]  /*119f0*/  MUFU.EX2 R182, R182 ;  /* 0x000000b600b67308 */ /* 0x000f220000000800 */
[C---:B---3--:R-:W-:Y:S01]  /*11a00*/  FADD.FTZ R0, R180.reuse, R166 ;  /* 0x000000a6b4007221 */ /* 0x048fe20000010000 */
[----:B------:R-:W-:-:S06]  /*11a10*/  F2FP.BF16.F32.PACK_AB R166, R180, R177 ;  /* 0x000000b1b4a6723e */ /* 0x000fcc00000010ff */
[----:B------:R-:W3:Y:S01]  /*11a20*/  MUFU.EX2 R183, R183 ;  /* 0x000000b700b77308 */ /* 0x000ee20000000800 */
[C---:B0-----:R-:W-:Y:S01]  /*11a30*/  FADD.FTZ R3, R179.reuse, R3 ;  /* 0x00000003b3037221 */ /* 0x041fe20000010000 */
[----:B------:R-:W-:-:S03]  /*11a40*/  F2FP.BF16.F32.PACK_AB R165, R179, R165 ;  /* 0x000000a5b3a5723e */ /* 0x000fc600000010ff */
[----:B----4-:R-:W-:Y:S01]  /*11a50*/  FADD.FTZ R3, R182, R3 ;  /* 0x00000003b6037221 */ /* 0x010fe20000010000 */
[----:B---3--:R-:W-:-:S03]  /*11a60*/  F2FP.BF16.F32.PACK_AB R167, R183, R182 ;  /* 0x000000b6b7a7723e */ /* 0x008fc600000010ff */
[----:B------:R-:W-:Y:S02]  /*11a70*/  FADD.FTZ R3, R183, R3 ;  /* 0x00000003b7037221 */ /* 0x000fe40000010000 */
[----:B------:R2:W-:Y:S01]  /*11a80*/  STSM.16.M88.4 [R198], R164 ;  /* 0x000000a4c6007844 */ /* 0x0005e20000000200 */
[----:B------:R-:W-:Y:S05]  /*11a90*/  @!P0 BRA `(.L_x_2834) ;  /* 0x0000000000048947 */ /* 0x000fea0003800000 */
[----:B------:R-:W-:Y:S01]  /*11aa0*/  BPT.TRAP 0x1 ;  /* 0x000000040000795c */ /* 0x000fe20000300000 */
.L_x_2834:
[----:B------:R0:W3:Y:S01]  /*11ab0*/  SYNCS.PHASECHK.TRANS64.TRYWAIT P3, [R12+URZ+0x28c50], R207 ;  /* 0x028c50cf0c0075a7 */ /* 0x0000e2000806017f */
[----:B------:R-:W-:Y:S05]  /*11ac0*/  @!P0 BRA `(.L_x_2835) ;  /* 0x0000000000048947 */ /* 0x000fea0003800000 */
[----:B------:R-:W-:Y:S01]  /*11ad0*/  BPT.TRAP 0x1 ;  /* 0x000000040000795c */ /* 0x000fe20000300000 */
.L_x_2835:
[----:B------:R-:W-:Y:S04]  /*11ae0*/  BSSY B2, `(.L_x_2836) ;  /* 0x0000004000027945 */ /* 0x000fe80003800000 */
[----:B---3--:R-:W-:Y:S05]  /*11af0*/  @P3 BRA `(.L_x_2837) ;  /* 0x0000000000083947 */ /* 0x008fea0003800000 */
[----:B------:R-:W3:Y:S02]  /*11b00*/  SYNCS.PHASECHK.TRANS64.TRYWAIT P3, [R12+URZ+0x28c50], R207 ;  /* 0x028c50cf0c0075a7 */ /* 0x000ee4000806017f */
[----:B---3--:R-:W-:Y:S05]  /*11b10*/  @!P3 BRA `(.L_x_2838) ;  /* 0x0000012c005cb947 */ /* 0x008fea0003800000 */
.L_x_2837:
[----:B------:R-:W-:Y:S05]  /*11b20*/  BSYNC B2 ;  /* 0x0000000000027941 */ /* 0x000fea0003800000 */
.L_x_2836:
[----:B------:R-:W-:Y:S01]  /*11b30*/  IMAD R168, R18, 0x1000, R190 ;  /* 0x0000100012a87824 */ /* 0x000fe200078e02be */
[----:B------:R-:W-:Y:S01]  /*11b40*/  WARPGROUP.ARRIVE ;  /* 0x00000000000079c5 */ /* 0x000fe20000000000 */
[----:B------:R-:W-:Y:S02]  /*11b50*/  IMAD.MOV.U32 R169, RZ, RZ, 0x40000040 ;  /* 0x40000040ffa97424 */ /* 0x000fe400078e00ff */
[----:B01-3--:R-:W-:Y:S01]  /*11b60*/  @!P1 VIADD R12, R12, 0x28c60 ;  /* 0x00028c600c0c9836 */ /* 0x00bfe20000000000 */
[----:B------:R-:W-:Y:S01]  /*11b70*/  R2UR UR6, R168 ;  /* 0x00000000a80672ca */ /* 0x000fe200000e0000 */
[----:B------:R-:W-:Y:S01]  /*11b80*/  IMAD.MOV.U32 R213, RZ, RZ, R15 ;  /* 0x000000ffffd57224 */ /* 0x000fe200078e000f */
[----:B------:R-:W-:Y:S01]  /*11b90*/  R2UR UR7, R169 ;  /* 0x00000000a90772ca */ /* 0x000fe200000e0000 */
[----:B------:R-:W-:Y:S01]  /*11ba0*/  IMAD.MOV.U32 R169, RZ, RZ, 0x40000040 ;  /* 0x40000040ffa97424 */ /* 0x000fe200078e00ff */
[----:B------:R-:W-:Y:S01]  /*11bb0*/  @!P1 PRMT R12, RZ, 0x654, R12 ;  /* 0x00000654ff0c9816 */ /* 0x000fe2000000000c */
[----:B------:R-:W-:-:S02]  /*11bc0*/  IMAD.MOV.U32 R214, RZ, RZ, R14 ;  /* 0x000000ffffd67224 */ /* 0x000fc400078e000e */
[----:B------:R-:W-:-:S08]  /*11bd0*/  IMAD.MOV.U32 R215, RZ, RZ, R18 ;  /* 0x000000ffffd77224 */ /* 0x000fd000078e0012 */
[----:B------:R-:W-:Y:S03]  /*11be0*/  HGMMA.64x256x16.F32.BF16 R24, R152, gdesc[UR4].tnspB, R24, gsb0 ;  /* 0x43e0000498187df0 */ /* 0x000fe60008001818 */
[----:B------:R-:W-:Y:S02]  /*11bf0*/  WARPGROUP.DEPBAR.LE gsb0, 0x0 ;  /* 0x00008000000079c5 */ /* 0x000fe40000010000 */
[----:B--2---:R-:W-:Y:S01]  /*11c00*/  VIADD R152, R168, 0x80 ;  /* 0x00000080a8987836 */ /* 0x004fe20000000000 */
        /* <DEDUP_REMOVED lines=32> */
.L_x_2828:
[----:B0-----:R-:W-:-:S07]  /*11e10*/  IMAD.MOV.U32 R12, RZ, RZ, R206 ;  /* 0x000000ffff0c7224 */ /* 0x001fce00078e00ce */
.L_x_2827:
[----:B------:R-:W-:Y:S05]  /*11e20*/  BSYNC B0 ;  /* 0x0000000000007941 */ /* 0x000fea0003800000 */
.L_x_2826:
[----:B------:R-:W-:Y:S01]  /*11e30*/  ISETP.GE.AND P2, PT, R12, R202, PT ;  /* 0x000000ca0c00720c */ /* 0x000fe20003f46270 */
[----:B------:R-:W-:-:S12]  /*11e40*/  BSSY B0, `(.L_x_2840) ;  /* 0x000028d000007945 */ /* 0x000fd80003800000 */
[----:B------:R-:W-:Y:S05]  /*11e50*/  @!P2 BRA `(.L_x_2841) ;  /* 0x00000028002ca947 */ /* 0x000fea0003800000 */
[----:B------:R-:W-:Y:S02]  /*11e60*/  IMAD.MOV.U32 R213, RZ, RZ, R15 ;  /* 0x000000ffffd57224 */ /* 0x000fe400078e000f */
[----:B0-----:R-:W-:Y:S02]  /*11e70*/  IMAD.MOV.U32 R215, RZ, RZ, R14 ;  /* 0x000000ffffd77224 */ /* 0x001fe400078e000e */
[----:B------:R-:W-:-:S07]  /*11e80*/  IMAD.MOV.U32 R214, RZ, RZ, R18 ;  /* 0x000000ffffd67224 */ /* 0x000fce00078e0012 */
.L_x_2860:
[----:B------:R-:W-:-:S05]  /*11e90*/  VIADD R18, R214, 0x1 ;  /* 0x00000001d6127836 */ /* 0x000fca0000000000 */
[----:B------:R-:W-:-:S04]  /*11ea0*/  ISETP.NE.AND P2, PT, R18, 0x2, PT ;  /* 0x000000021200780c */ /* 0x000fc80003f45270 */
[----:B------:R-:W-:Y:S02]  /*11eb0*/  SEL R14, RZ, 0x1, P2 ;  /* 0x00000001ff0e7807 */ /* 0x000fe40001000000 */
[----:B------:R-:W-:Y:S02]  /*11ec0*/  SEL R18, R18, RZ, P2 ;  /* 0x000000ff12127207 */ /* 0x000fe40001000000 */
[----:B------:R-:W-:Y:S01]  /*11ed0*/  LOP3.LUT R19, R19, R14, RZ, 0x3c, !PT ;  /* 0x0000000e13137212 */ /* 0x000fe200078e3cff */
[----:B-1----:R-:W-:Y:S06]  /*11ee0*/  @!P0 BRA `(.L_x_2842) ;  /* 0x0000000000048947 */ /* 0x002fec0003800000 */
[----:B------:R-:W-:Y:S01]  /*11ef0*/  BPT.TRAP 0x1 ;  /* 0x000000040000795c */ /* 0x000fe20000300000 */
.L_x_2842:
[----:B------:R-:W-:Y:S01]  /*11f00*/  IMAD R206, R18, 0x8, R2 ;  /* 0x0000000812ce7824 */ /* 0x000fe200078e0202 */
[----:B------:R-:W-:-:S04]  /*11f10*/  SHF.L.U32 R207, R19, 0x1f, RZ ;  /* 0x0000001f13cf7819 */ /* 0x000fc800000006ff */
[----:B------:R0:W1:Y:S01]  /*11f20*/  SYNCS.PHASECHK.TRANS64.TRYWAIT P2, [R206+URZ+0x28c30], R207 ;  /* 0x028c30cfce0075a7 */ /* 0x000062000804017f */
[----:B------:R-:W-:Y:S05]  /*11f30*/  @!P0 BRA `(.L_x_2843) ;  /* 0x0000000000048947 */ /* 0x000fea0003800000 */
[----:B------:R-:W-:Y:S01]  /*11f40*/  BPT.TRAP 0x1 ;  /* 0x000000040000795c */ /* 0x000fe20000300000 */
.L_x_2843:
[----:B------:R-:W-:Y:S01]  /*11f50*/  BSSY B1, `(.L_x_2844) ;  /* 0x0000006000017945 */ /* 0x000fe20003800000 */
[----:B------:R-:W-:Y:S02]  /*11f60*/  IMAD R14, R18, 0x200, R13 ;  /* 0x00000200120e7824 */ /* 0x000fe400078e020d */
[----:B------:R-:W-:Y:S01]  /*11f70*/  IMAD.MOV.U32 R15, RZ, RZ, 0x40000040 ;  /* 0x40000040ff0f7424 */ /* 0x000fe200078e00ff */
[----:B-1----:R-:W-:Y:S06]  /*11f80*/  @P2 BRA `(.L_x_2845) ;  /* 0x0000000000082947 */ /* 0x002fec0003800000 */
[----:B------:R-:W1:Y:S02]  /*11f90*/  SYNCS.PHASECHK.TRANS64.TRYWAIT P2, [R206+URZ+0x28c30], R207 ;  /* 0x028c30cfce0075a7 */ /* 0x000e64000804017f */
[----:B-1----:R-:W-:Y:S05]  /*11fa0*/  @!P2 BRA `(.L_x_2846) ;  /* 0x00000128004ca947 */ /* 0x002fea0003800000 */
.L_x_2845:
[----:B------:R-:W-:Y:S05]  /*11fb0*/  BSYNC B1 ;  /* 0x0000000000017941 */ /* 0x000fea0003800000 */
.L_x_2844:
[C---:B------:R-:W-:Y:S01]  /*11fc0*/  R2UR UR6, R14.reuse ;  /* 0x000000000e0672ca */ /* 0x040fe200000e0000 */
[----:B------:R-:W-:Y:S01]  /*11fd0*/  WARPGROUP.ARRIVE ;  /* 0x00000000000079c5 */ /* 0x000fe20000000000 */
[----:B------:R-:W-:Y:S01]  /*11fe0*/  R2UR UR7, R15 ;  /* 0x000000000f0772ca */ /* 0x000fe200000e0000 */
[----:B------:R-:W-:Y:S01]  /*11ff0*/  VIADD R20, R14, 0x2 ;  /* 0x000000020e147836 */ /* 0x000fe20000000000 */
[----:B------:R-:W-:Y:S01]  /*12000*/  R2UR UR4, R4 ;  /* 0x00000000040472ca */ /* 0x000fe200000e0000 */
[----:B------:R-:W-:Y:S01]  /*12010*/  IMAD.MOV.U32 R21, RZ, RZ, 0x40000040 ;  /* 0x40000040ff157424 */ /* 0x000fe200078e00ff */
[----:B------:R-:W-:Y:S01]  /*12020*/  R2UR UR5, R5 ;  /* 0x00000000050572ca */ /* 0x000fe200000e0000 */
[----:B------:R-:W-:-:S12]  /*12030*/  IMAD.MOV.U32 R15, RZ, RZ, 0x40000040 ;  /* 0x40000040ff0f7424 */ /* 0x000fd800078e00ff */
        /* <DEDUP_REMOVED lines=32> */
[----:B------:R-:W-:Y:S01]  /*12240*/  HGMMA.64x64x16.F32.BF16 R152, gdesc[UR4], R152, gsb0 ;  /* 0x00e00000049879f0 */ /* 0x000fe20008001898 */
[----:B------:R-:W-:Y:S02]  /*12250*/  ULDC UR4, c[0x0][0x9d8] ;  /* 0x0002760000047ab9 */ /* 0x000fe40000000800 */
        /* <DEDUP_REMOVED lines=36> */
[----:B------:R-:W-:Y:S01]  /*124a0*/  ULDC UR4, c[0x0][0x9e0] ;  /* 0x0002780000047ab9 */ /* 0x000fe20000000800 */
[----:B------:R4:W-:Y:S01]  /*124b0*/  @!P1 SYNCS.ARRIVE.TRANS64.RED.A1T0 RZ, [R14+URZ], RZ ;  /* 0x000000ff0eff99a7 */ /* 0x0009e2000810043f */
[----:B------:R-:W-:-:S05]  /*124c0*/  IADD3 R183, -R22, R183, R23 ;  /* 0x000000b716b77210 */ /* 0x000fca0007ffe117 */
[----:B------:R-:W0:Y:S01]  /*124d0*/  MUFU.TANH R230, R230 ;  /* 0x000000e600e67308 */ /* 0x000e220000002400 */
        /* <DEDUP_REMOVED lines=34> */
[----:B--234-:R-:W-:Y:S05]  /*12700*/  @!P6 BRA `(.L_x_2847) ;  /* 0x000000000060e947 */ /* 0x01cfea0003800000 */
[----:B------:R-:W-:Y:S01]  /*12710*/  IADD3 R233, -R22, R23, R233 ;  /* 0x0000001716e97210 */ /* 0x000fe20007ffe1e9 */
[----:B------:R-:W-:Y:S03]  /*12720*/  BSSY B1, `(.L_x_2848) ;  /* 0x0000012000017945 */ /* 0x000fe60003800000 */
[----:B------:R-:W-:-:S13]  /*12730*/  ISETP.GT.AND P2, PT, R233, -0x1, PT ;  /* 0xffffffffe900780c */ /* 0x000fda0003f44270 */
[----:B------:R-:W-:Y:S05]  /*12740*/  @P2 BRA `(.L_x_2849) ;  /* 0x0000000000242947 */ /* 0x000fea0003800000 */
[----:B------:R-:W-:Y:S01]  /*12750*/  ULDC UR4, c[0x0][0x9e4] ;  /* 0x0002790000047ab9 */ /* 0x000fe20000000800 */
[----:B------:R-:W-:Y:S01]  /*12760*/  LOP3.LUT R233, RZ, R233, RZ, 0x33, !PT ;  /* 0x000000e9ffe97212 */ /* 0x000fe200078e33ff */
[----:B------:R-:W-:-:S05]  /*12770*/  IMAD.U32 R234, RZ, RZ, UR4 ;  /* 0x00000004ffea7e24 */ /* 0x000fca000f8e00ff */
[----:B------:R-:W-:-:S13]  /*12780*/  ISETP.NE.AND P2, PT, R234, 0x1, PT ;  /* 0x00000001ea00780c */ /* 0x000fda0003f45270 */
[----:B------:R-:W2:Y:S02]  /*12790*/  @P2 LDC.64 R14, c[0x0][0x9e8] ;  /* 0x00027a00ff0e2b82 */ /* 0x000ea40000000a00 */
[----:B--2---:R-:W-:-:S05]  /*127a0*/  @P2 IMAD.HI.U32 R14, R233, R14, RZ ;  /* 0x0000000ee90e2227 */ /* 0x004fca00078e00ff */
[----:B------:R-:W-:-:S04]  /*127b0*/  @P2 SHF.R.U32.HI R233, RZ, R15, R14 ;  /* 0x0000000fffe92219 */ /* 0x000fc8000001160e */
[----:B------:R-:W-:Y:S01]  /*127c0*/  LOP3.LUT R233, RZ, R233, RZ, 0x33, !PT ;  /* 0x000000e9ffe97212 */ /* 0x000fe200078e33ff */
[----:B------:R-:W-:Y:S06]  /*127d0*/  BRA `(.L_x_2850) ;  /* 0x0000000000187947 */ /* 0x000fec0003800000 */
.L_x_2849:
[----:B------:R-:W-:Y:S02]  /*127e0*/  ULDC UR4, c[0x0][0x9e4] ;  /* 0x0002790000047ab9 */ /* 0x000fe40000000800 */
[----:B------:R-:W-:-:S05]  /*127f0*/  IMAD.U32 R234, RZ, RZ, UR4 ;  /* 0x00000004ffea7e24 */ /* 0x000fca000f8e00ff */
[----:B------:R-:W-:-:S13]  /*12800*/  ISETP.NE.AND P2, PT, R234, 0x1, PT ;  /* 0x00000001ea00780c */ /* 0x000fda0003f45270 */
[----:B------:R-:W2:Y:S02]  /*12810*/  @P2 LDC.64 R14, c[0x0][0x9e8] ;  /* 0x00027a00ff0e2b82 */ /* 0x000ea40000000a00 */
[----:B--2---:R-:W-:-:S05]  /*12820*/  @P2 IMAD.HI.U32 R14, R233, R14, RZ ;  /* 0x0000000ee90e2227 */ /* 0x004fca00078e00ff */
[----:B------:R-:W-:-:S07]  /*12830*/  @P2 SHF.R.U32.HI R233, RZ, R15, R14 ;  /* 0x0000000fffe92219 */ /* 0x000fce000001160e */
.L_x_2850:
[----:B------:R-:W-:Y:S05]  /*12840*/  BSYNC B1 ;  /* 0x0000000000017941 */ /* 0x000fea0003800000 */
.L_x_2848:
[----:B------:R-:W-:-:S04]  /*12850*/  IMAD R233, R233, R234, -R178 ;  /* 0x000000eae9e97224 */ /* 0x000fc800078e0ab2 */
[----:B------:R-:W-:-:S05]  /*12860*/  IMAD.IADD R233, R233, 0x1, -R186 ;  /* 0x00000001e9e97824 */ /* 0x000fca00078e0aba */
[----:B------:R-:W-:Y:S02]  /*12870*/  VIMNMX R182, R182, R233, !PT ;  /* 0x000000e9b6b67248 */ /* 0x000fe40007fe0100 */
[----:B------:R-:W-:-:S07]  /*12880*/  VIADDMNMX R181, R233, R234, R181, PT ;  /* 0x000000eae9b57246 */ /* 0x000fce00038001b5 */
.L_x_2847:
[----:B------:R-:W-:Y:S01]  /*12890*/  ISETP.GT.AND P2, PT, R12, -0x1, PT ;  /* 0xffffffff0c00780c */ /* 0x000fe20003f44270 */
[----:B------:R-:W2:Y:S03]  /*128a0*/  SHFL.IDX PT, R20, R20, 0x1, 0x1c1f ;  /* 0x003c1f0014147f89 */ /* 0x000ea600000e0000 */
[C---:B------:R-:W-:Y:S02]  /*128b0*/  ISETP.GT.AND P4, PT, R182.reuse, RZ, P2 ;  /* 0x000000ffb600720c */ /* 0x040fe40001784270 */
[----:B------:R-:W-:Y:S02]  /*128c0*/  ISETP.GT.AND P3, PT, R182, 0x1, P2 ;  /* 0x00000001b600780c */ /* 0x000fe40001764270 */
[C---:B------:R-:W-:Y:S02]  /*128d0*/  ISETP.LT.OR P4, PT, R181.reuse, 0x1, P4 ;  /* 0x00000001b500780c */ /* 0x040fe40002781670 */
[----:B------:R-:W-:-:S02]  /*128e0*/  ISETP.LT.OR P3, PT, R181, 0x2, P3 ;  /* 0x00000002b500780c */ /* 0x000fc40001f61670 */
[----:B------:R-:W-:Y:S02]  /*128f0*/  FSEL R216, R216, -INF , !P4 ;  /* 0xff800000d8d87808 */ /* 0x000fe40006000000 */
[----:B0-----:R-:W-:Y:S02]  /*12900*/  FSEL R230, R230, -INF , !P3 ;  /* 0xff800000e6e67808 */ /* 0x001fe40005800000 */
[C---:B------:R-:W-:Y:S02]  /*12910*/  ISETP.GT.AND P4, PT, R182.reuse, 0x8, P2 ;  /* 0x00000008b600780c */ /* 0x040fe40001784270 */
[----:B------:R-:W-:Y:S02]  /*12920*/  ISETP.GT.AND P3, PT, R182, 0x9, P2 ;  /* 0x00000009b600780c */ /* 0x000fe40001764270 */
[C---:B------:R-:W-:Y:S02]  /*12930*/  ISETP.LT.OR P4, PT, R181.reuse, 0x9, P4 ;  /* 0x00000009b500780c */ /* 0x040fe40002781670 */
[----:B------:R-:W-:-:S02]  /*12940*/  ISETP.LT.OR P3, PT, R181, 0xa, P3 ;  /* 0x0000000ab500780c */ /* 0x000fc40001f61670 */
[----:B------:R-:W-:Y:S01]  /*12950*/  FSEL R155, R155, -INF , !P4 ;  /* 0xff8000009b9b7808 */ /* 0x000fe20006000000 */
[--C-:B--2---:R-:W-:Y:S01]  /*12960*/  IMAD.IADD R183, R183, 0x1, R20.reuse ;  /* 0x00000001b7b77824 */ /* 0x104fe200078e0214 */
[----:B------:R-:W-:Y:S01]  /*12970*/  FSEL R231, R231, -INF , !P3 ;  /* 0xff800000e7e77808 */ /* 0x000fe20005800000 */
[----:B------:R-:W-:Y:S01]  /*12980*/  IMAD.IADD R232, R232, 0x1, R20 ;  /* 0x00000001e8e87824 */ /* 0x000fe200078e0214 */
[C---:B------:R-:W-:Y:S02]  /*12990*/  ISETP.GT.AND P4, PT, R182.reuse, 0x10, P2 ;  /* 0x00000010b600780c */ /* 0x040fe40001784270 */
[----:B------:R-:W-:Y:S02]  /*129a0*/  ISETP.GT.AND P3, PT, R182, 0x11, P2 ;  /* 0x00000011b600780c */ /* 0x000fe40001764270 */
[C---:B------:R-:W-:Y:S02]  /*129b0*/  ISETP.LT.OR P4, PT, R181.reuse, 0x11, P4 ;  /* 0x00000011b500780c */ /* 0x040fe40002781670 */
[----:B------:R-:W-:-:S02]  /*129c0*/  ISETP.LT.OR P3, PT, R181, 0x12, P3 ;  /* 0x00000012b500780c */ /* 0x000fc40001f61670 */
[----:B------:R-:W-:Y:S02]  /*129d0*/  FSEL R158, R158, -INF , !P4 ;  /* 0xff8000009e9e7808 */ /* 0x000fe40006000000 */
[----:B------:R-:W-:Y:S02]  /*129e0*/  FSEL R161, R161, -INF , !P3 ;  /* 0xff800000a1a17808 */ /* 0x000fe40005800000 */
        /* <DEDUP_REMOVED lines=29> */
[----:B------:R-:W-:Y:S01]  /*12bc0*/  FSEL R180, R180, -INF , !P3 ;  /* 0xff800000b4b47808 */ /* 0x000fe20005800000 */
[----:B------:R-:W-:Y:S08]  /*12bd0*/  @!P6 BRA `(.L_x_2851) ;  /* 0x000000000060e947 */ /* 0x000ff00003800000 */
        /* <DEDUP_REMOVED lines=8> */
[----:B------:R-:W0:Y:S02]  /*12c60*/  @P3 LDC.64 R14, c[0x0][0x9e8] ;  /* 0x00027a00ff0e3b82 */ /* 0x000e240000000a00 */
[----:B0-----:R-:W-:-:S05]  /*12c70*/  @P3 IMAD.HI.U32 R14, R20, R14, RZ ;  /* 0x0000000e140e3227 */ /* 0x001fca00078e00ff */
[----:B------:R-:W-:-:S04]  /*12c80*/  @P3 SHF.R.U32.HI R20, RZ, R15, R14 ;  /* 0x0000000fff143219 */ /* 0x000fc8000001160e */
[----:B------:R-:W-:Y:S01]  /*12c90*/  LOP3.LUT R20, RZ, R20, RZ, 0x33, !PT ;  /* 0x00000014ff147212 */ /* 0x000fe200078e33ff */
[----:B------:R-:W-:Y:S06]  /*12ca0*/  BRA `(.L_x_2854) ;  /* 0x0000000000187947 */ /* 0x000fec0003800000 */
.L_x_2853:
[----:B------:R-:W-:Y:S02]  /*12cb0*/  ULDC UR4, c[0x0][0x9e4] ;  /* 0x0002790000047ab9 */ /* 0x000fe40000000800 */
[----:B------:R-:W-:-:S05]  /*12cc0*/  IMAD.U32 R181, RZ, RZ, UR4 ;  /* 0x00000004ffb57e24 */ /* 0x000fca000f8e00ff */
[----:B------:R-:W-:-:S13]  /*12cd0*/  ISETP.NE.AND P3, PT, R181, 0x1, PT ;  /* 0x00000001b500780c */ /* 0x000fda0003f65270 */
[----:B------:R-:W0:Y:S02]  /*12ce0*/  @P3 LDC.64 R14, c[0x0][0x9e8] ;  /* 0x00027a00ff0e3b82 */ /* 0x000e240000000a00 */
[----:B0-----:R-:W-:-:S05]  /*12cf0*/  @P3 IMAD.HI.U32 R14, R20, R14, RZ ;  /* 0x0000000e140e3227 */ /* 0x001fca00078e00ff */
[----:B------:R-:W-:-:S07]  /*12d00*/  @P3 SHF.R.U32.HI R20, RZ, R15, R14 ;  /* 0x0000000fff143219 */ /* 0x000fce000001160e */
.L_x_2854:
[----:B------:R-:W-:Y:S05]  /*12d10*/  BSYNC B1 ;  /* 0x0000000000017941 */ /* 0x000fea0003800000 */
.L_x_2852:
[----:B------:R-:W-:-:S04]  /*12d20*/  IMAD R20, R20, R181, -R178 ;  /* 0x000000b514147224 */ /* 0x000fc800078e0ab2 */
[----:B------:R-:W-:-:S05]  /*12d30*/  IMAD.IADD R20, R20, 0x1, -R186 ;  /* 0x0000000114147824 */ /* 0x000fca00078e0aba */
[----:B------:R-:W-:Y:S02]  /*12d40*/  VIMNMX R232, R232, R20, !PT ;  /* 0x00000014e8e87248 */ /* 0x000fe40007fe0100 */
[----:B------:R-:W-:-:S07]  /*12d50*/  VIADDMNMX R183, R20, R181, R183, PT ;  /* 0x000000b514b77246 */ /* 0x000fce00038001b7 */
.L_x_2851:
[----:B------:R-:W-:Y:S01]  /*12d60*/  FMNMX.FTZ R14, R216, R215, !PT ;  /* 0x000000d7d80e7209 */ /* 0x000fe20007810000 */
[----:B------:R-:W-:Y:S02]  /*12d70*/  ULDC UR4, c[0x0][0x988] ;  /* 0x0002620000047ab9 */ /* 0x000fe40000000800 */
[----:B------:R-:W-:Y:S01]  /*12d80*/  IMAD.U32 R20, RZ, RZ, UR4 ;  /* 0x00000004ff147e24 */ /* 0x000fe2000f8e00ff */
        /* <DEDUP_REMOVED lines=16> */
[----:B0-----:R-:W-:-:S05]  /*12e90*/  FMNMX.FTZ R14, R14, R15, !PT ;  /* 0x0000000f0e0e7209 */ /* 0x001fca0007810000 */
[----:B------:R-:W0:Y:S02]  /*12ea0*/  SHFL.BFLY PT, R15, R14, 0x1, 0x1f ;  /* 0x0c201f000e0f7f89 */ /* 0x000e2400000e0000 */
[----:B0-----:R-:W-:-:S04]  /*12eb0*/  FMNMX.FTZ R14, R14, R15, !PT ;  /* 0x0000000f0e0e7209 */ /* 0x001fc80007810000 */
[C---:B------:R-:W-:Y:S01]  /*12ec0*/  FSETP.NEU.FTZ.AND P3, PT, R14.reuse, -INF , PT ;  /* 0xff8000000e00780b */ /* 0x040fe20003f7d000 */
[----:B------:R-:W-:-:S03]  /*12ed0*/  FMUL.FTZ R15, R14, R20 ;  /* 0x000000140e0f7220 */ /* 0x000fc60000410000 */
[----:B------:R-:W-:Y:S02]  /*12ee0*/  FSEL R178, R14, RZ, P3 ;  /* 0x000000ff0eb27208 */ /* 0x000fe40001800000 */
[----:B------:R-:W-:Y:S02]  /*12ef0*/  FSEL R15, R15, RZ, P3 ;  /* 0x000000ff0f0f7208 */ /* 0x000fe40001800000 */
[----:B------:R-:W-:Y:S01]  /*12f00*/  ISETP.GT.AND P3, PT, R232, 0x1, P2 ;  /* 0x00000001e800780c */ /* 0x000fe20001764270 */
[----:B------:R-:W-:Y:S02]  /*12f10*/  FADD.FTZ R178, -R178, R215 ;  /* 0x000000d7b2b27221 */ /* 0x000fe40000010100 */
[-CC-:B------:R-:W-:Y:S01]  /*12f20*/  FFMA.FTZ R216, R216, R20.reuse, -R15.reuse ;  /* 0x00000014d8d87223 */ /* 0x180fe2000001080f */
[----:B------:R-:W-:Y:S01]  /*12f30*/  ISETP.LT.OR P4, PT, R183, 0x2, P3 ;  /* 0x00000002b700780c */ /* 0x000fe20001f81670 */
[-CC-:B------:R-:W-:Y:S01]  /*12f40*/  FFMA.FTZ R230, R230, R20.reuse, -R15.reuse ;  /* 0x00000014e6e67223 */ /* 0x180fe2000001080f */
[----:B------:R-:W-:Y:S01]  /*12f50*/  ISETP.GT.AND P3, PT, R232, 0x8, P2 ;  /* 0x00000008e800780c */ /* 0x000fe20001764270 */
[-CC-:B------:R-:W-:Y:S01]  /*12f60*/  FFMA.FTZ R155, R155, R20.reuse, -R15.reuse ;  /* 0x000000149b9b7223 */ /* 0x180fe2000001080f */
[----:B------:R-:W-:Y:S01]  /*12f70*/  FSEL R181, R152, -INF , !P4 ;  /* 0xff80000098b57808 */ /* 0x000fe20006000000 */
[-CC-:B------:R-:W-:Y:S01]  /*12f80*/  FFMA.FTZ R231, R231, R20.reuse, -R15.reuse ;  /* 0x00000014e7e77223 */ /* 0x180fe2000001080f */
[----:B------:R-:W-:Y:S01]  /*12f90*/  ISETP.GT.AND P4, PT, R232, 0x9, P2 ;  /* 0x00000009e800780c */ /* 0x000fe20001784270 */
[-CC-:B------:R-:W-:Y:S01]  /*12fa0*/  FFMA.FTZ R158, R158, R20.reuse, -R15.reuse ;  /* 0x000000149e9e7223 */ /* 0x180fe2000001080f */
[----:B------:R-:W-:Y:S01]  /*12fb0*/  ISETP.LT.OR P3, PT, R183, 0x9, P3 ;  /* 0x00000009b700780c */ /* 0x000fe20001f61670 */
[-CC-:B------:R-:W-:Y:S01]  /*12fc0*/  FFMA.FTZ R161, R161, R20.reuse, -R15.reuse ;  /* 0x00000014a1a17223 */ /* 0x180fe2000001080f */
[----:B------:R-:W-:Y:S01]  /*12fd0*/  ISETP.LT.OR P4, PT, R183, 0xa, P4 ;  /* 0x0000000ab700780c */ /* 0x000fe20002781670 */
[-CC-:B------:R-:W-:Y:S01]  /*12fe0*/  FFMA.FTZ R162, R162, R20.reuse, -R15.reuse ;  /* 0x00000014a2a27223 */ /* 0x180fe2000001080f */
[----:B------:R-:W-:Y:S01]  /*12ff0*/  FSEL R153, R153, -INF , !P3 ;  /* 0xff80000099997808 */ /* 0x000fe20005800000 */
[-CC-:B------:R-:W-:Y:S01]  /*13000*/  FFMA.FTZ R165, R165, R20.reuse, -R15.reuse ;  /* 0x00000014a5a57223 */ /* 0x180fe2000001080f */
[----:B------:R-:W-:Y:S01]  /*13010*/  FSEL R154, R154, -INF , !P4 ;  /* 0xff8000009a9a7808 */ /* 0x000fe20006000000 */
[-CC-:B------:R-:W-:Y:S01]  /*13020*/  FFMA.FTZ R166, R166, R20.reuse, -R15.reuse ;  /* 0x00000014a6a67223 */ /* 0x180fe2000001080f */
[C---:B------:R-:W-:Y:S01]  /*13030*/  ISETP.GT.AND P4, PT, R232.reuse, 0x11, P2 ;  /* 0x00000011e800780c */ /* 0x040fe20001784270 */
[-CC-:B------:R-:W-:Y:S01]  /*13040*/  FFMA.FTZ R169, R169, R20.reuse, -R15.reuse ;  /* 0x00000014a9a97223 */ /* 0x180fe2000001080f */
[----:B------:R-:W-:Y:S01]  /*13050*/  ISETP.GT.AND P3, PT, R232, 0x10, P2 ;  /* 0x00000010e800780c */ /* 0x000fe20001764270 */
        /* <DEDUP_REMOVED lines=8> */
[-C--:B------:R-:W-:Y:S01]  /*130e0*/  FFMA.FTZ R180, R180, R20.reuse, -R15 ;  /* 0x00000014b4b47223 */ /* 0x080fe2000001080f */
[C---:B------:R-:W-:Y:S01]  /*130f0*/  ISETP.LT.OR P3, PT, R183.reuse, 0x11, P3 ;  /* 0x00000011b700780c */ /* 0x040fe20001f61670 */
[----:B------:R-:W-:Y:S01]  /*13100*/  FMUL.FTZ R157, R178, R20 ;  /* 0x00000014b29d7220 */ /* 0x000fe20000410000 */
[----:B------:R-:W-:Y:S01]  /*13110*/  ISETP.LT.OR P4, PT, R183, 0x1a, P4 ;  /* 0x0000001ab700780c */ /* 0x000fe20002781670 */
[----:B------:R-:W-:Y:S01]  /*13120*/  MUFU.EX2 R152, R216 ;  /* 0x000000d800987308 */ /* 0x000fe20000000800 */
[----:B------:R-:W-:-:S02]  /*13130*/  FSEL R156, R156, -INF , !P3 ;  /* 0xff8000009c9c7808 */ /* 0x000fc40005800000 */
[----:B------:R-:W-:Y:S02]  /*13140*/  FSEL R160, R160, -INF , !P4 ;  /* 0xff800000a0a07808 */ /* 0x000fe40006000000 */
[C---:B------:R-:W-:Y:S02]  /*13150*/  ISETP.GT.AND P4, PT, R232.reuse, 0x21, P2 ;  /* 0x00000021e800780c */ /* 0x040fe40001784270 */
[----:B------:R-:W-:Y:S01]  /*13160*/  ISETP.GT.AND P3, PT, R232, 0x18, P2 ;  /* 0x00000018e800780c */ /* 0x000fe20001764270 */
[----:B------:R-:W0:Y:S01]  /*13170*/  MUFU.EX2 R157, R157 ;  /* 0x0000009d009d7308 */ /* 0x000e220000000800 */
[C---:B------:R-:W-:Y:S02]  /*13180*/  ISETP.LT.OR P4, PT, R183.reuse, 0x22, P4 ;  /* 0x00000022b700780c */ /* 0x040fe40002781670 */
[----:B------:R-:W-:Y:S02]  /*13190*/  ISETP.LT.OR P3, PT, R183, 0x19, P3 ;  /* 0x00000019b700780c */ /* 0x000fe40001f61670 */
[----:B------:R-:W-:-:S02]  /*131a0*/  FSEL R164, R164, -INF , !P4 ;  /* 0xff800000a4a47808 */ /* 0x000fc40006000000 */
[C---:B------:R-:W-:Y:S01]  /*131b0*/  ISETP.GT.AND P4, PT, R232.reuse, 0x29, P2 ;  /* 0x00000029e800780c */ /* 0x040fe20001784270 */
[----:B------:R-:W2:Y:S01]  /*131c0*/  MUFU.EX2 R230, R230 ;  /* 0x000000e600e67308 */ /* 0x000ea20000000800 */
[----:B------:R-:W-:Y:S02]  /*131d0*/  FSEL R159, R159, -INF , !P3 ;  /* 0xff8000009f9f7808 */ /* 0x000fe40005800000 */
[----:B------:R-:W-:Y:S02]  /*131e0*/  ISETP.LT.OR P4, PT, R183, 0x2a, P4 ;  /* 0x0000002ab700780c */ /* 0x000fe40002781670 */
[----:B------:R-:W-:Y:S02]  /*131f0*/  ISETP.GT.AND P3, PT, R232, 0x20, P2 ;  /* 0x00000020e800780c */ /* 0x000fe40001764270 */
[----:B------:R-:W-:Y:S01]  /*13200*/  FSEL R168, R168, -INF , !P4 ;  /* 0xff800000a8a87808 */ /* 0x000fe20006000000 */
[----:B------:R-:W3:Y:S01]  /*13210*/  MUFU.EX2 R155, R155 ;  /* 0x0000009b009b7308 */ /* 0x000ee20000000800 */
[----:B------:R-:W-:Y:S01]  /*13220*/  ISETP.GT.AND P4, PT, R232, RZ, P2 ;  /* 0x000000ffe800720c */ /* 0x000fe20001784270 */
[----:B0-----:R-:W-:Y:S01]  /*13230*/  FFMA.FTZ R0, R157, R0, R152 ;  /* 0x000000009d007223 */ /* 0x001fe20000010098 */
[C---:B------:R-:W-:Y:S01]  /*13240*/  ISETP.LT.OR P3, PT, R183.reuse, 0x21, P3 ;  /* 0x00000021b700780c */ /* 0x040fe20001f61670 */
[-C--:B------:R-:W-:Y:S01]  /*13250*/  FMUL.FTZ R24, R24, R157.reuse ;  /* 0x0000009d18187220 */ /* 0x080fe20000410000 */
[----:B------:R-:W-:Y:S01]  /*13260*/  ISETP.LT.OR P4, PT, R183, 0x1, P4 ;  /* 0x00000001b700780c */ /* 0x000fe20002781670 */
[-C--:B------:R-:W-:Y:S01]  /*13270*/  FMUL.FTZ R25, R25, R157.reuse ;  /* 0x0000009d19197220 */ /* 0x080fe20000410000 */
[----:B------:R-:W-:Y:S01]  /*13280*/  FSEL R163, R163, -INF , !P3 ;  /* 0xff800000a3a37808 */ /* 0x000fe20005800000 */
[----:B------:R-:W0:Y:S01]  /*13290*/  MUFU.EX2 R231, R231 ;  /* 0x000000e700e77308 */ /* 0x000e220000000800 */
[----:B------:R-:W-:Y:S01]  /*132a0*/  FSEL R21, R21, -INF , !P4 ;  /* 0xff80000015157808 */ /* 0x000fe20006000000 */
[----:B--2---:R-:W-:Y:S01]  /*132b0*/  FADD.FTZ R0, R230, R0 ;  /* 0x00000000e6007221 */ /* 0x004fe20000010000 */
[----:B------:R-:W-:Y:S01]  /*132c0*/  ISETP.GT.AND P3, PT, R232, 0x28, P2 ;  /* 0x00000028e800780c */ /* 0x000fe20001764270 */
[----:B------:R-:W-:Y:S01]  /*132d0*/  FMUL.FTZ R28, R28, R157 ;  /* 0x0000009d1c1c7220 */ /* 0x000fe20000410000 */
[----:B------:R-:W-:Y:S01]  /*132e0*/  FMNMX.FTZ R15, R21, R213, !PT ;  /* 0x000000d5150f7209 */ /* 0x000fe20007810000 */
[----:B------:R-:W-:Y:S01]  /*132f0*/  FMUL.FTZ R29, R29, R157 ;  /* 0x0000009d1d1d7220 */ /* 0x000fe20000410000 */
[----:B------:R-:W-:Y:S01]  /*13300*/  ISETP.LT.OR P3, PT, R183, 0x29, P3 ;  /* 0x00000029b700780c */ /* 0x000fe20001f61670 */
[----:B------:R-:W2:Y:S01]  /*13310*/  MUFU.EX2 R158, R158 ;  /* 0x0000009e009e7308 */ /* 0x000ea20000000800 */
[----:B------:R-:W-:Y:S01]  /*13320*/  FMNMX.FTZ R15, R181, R15, !PT ;  /* 0x0000000fb50f7209 */ /* 0x000fe20007810000 */
[----:B---3--:R-:W-:Y:S01]  /*13330*/  FADD.FTZ R0, R155, R0 ;  /* 0x000000009b007221 */ /* 0x008fe20000010000 */
[----:B------:R-:W-:Y:S01]  /*13340*/  FSEL R167, R167, -INF , !P3 ;  /* 0xff800000a7a77808 */ /* 0x000fe20005800000 */
[----:B------:R-:W-:Y:S01]  /*13350*/  FMUL.FTZ R32, R32, R157 ;  /* 0x0000009d20207220 */ /* 0x000fe20000410000 */
[----:B------:R-:W-:Y:S01]  /*13360*/  FMNMX.FTZ R15, R153, R15, !PT ;  /* 0x0000000f990f7209 */ /* 0x000fe20007810000 */
[----:B------:R-:W-:Y:S01]  /*13370*/  FMUL.FTZ R33, R33, R157 ;  /* 0x0000009d21217220 */ /* 0x000fe20000410000 */
[----:B------:R-:W-:Y:S01]  /*13380*/  ISETP.GT.AND P3, PT, R232, 0x30, P2 ;  /* 0x00000030e800780c */ /* 0x000fe20001764270 */
[----:B------:R-:W3:Y:S01]  /*13390*/  MUFU.EX2 R161, R161 ;  /* 0x000000a100a17308 */ /* 0x000ee20000000800 */
[----:B------:R-:W-:Y:S01]  /*133a0*/  FMNMX.FTZ R15, R154, R15, !PT ;  /* 0x0000000f9a0f7209 */ /* 0x000fe20007810000 */
[----:B0-----:R-:W-:Y:S01]  /*133b0*/  FADD.FTZ R0, R231, R0 ;  /* 0x00000000e7007221 */ /* 0x001fe20000010000 */
[----:B------:R-:W-:Y:S01]  /*133c0*/  ISETP.LT.OR P3, PT, R183, 0x31, P3 ;  /* 0x00000031b700780c */ /* 0x000fe20001f61670 */
[----:B------:R-:W-:Y:S01]  /*133d0*/  FMUL.FTZ R36, R36, R157 ;  /* 0x0000009d24247220 */ /* 0x000fe20000410000 */
[----:B------:R-:W-:Y:S01]  /*133e0*/  FMNMX.FTZ R15, R156, R15, !PT ;  /* 0x0000000f9c0f7209 */ /* 0x000fe20007810000 */
[----:B------:R-:W-:Y:S01]  /*133f0*/  FMUL.FTZ R37, R37, R157 ;  /* 0x0000009d25257220 */ /* 0x000fe20000410000 */
[----:B------:R-:W-:Y:S01]  /*13400*/  FSEL R171, R171, -INF , !P3 ;  /* 0xff800000abab7808 */ /* 0x000fe20005800000 */
[----:B------:R-:W0:Y:S01]  /*13410*/  MUFU.EX2 R162, R162 ;  /* 0x000000a200a27308 */ /* 0x000e220000000800 */
[----:B------:R-:W-:Y:S01]  /*13420*/  FMNMX.FTZ R15, R182, R15, !PT ;  /* 0x0000000fb60f7209 */ /* 0x000fe20007810000 */
[----:B--2---:R-:W-:Y:S01]  /*13430*/  FADD.FTZ R0, R158, R0 ;  /* 0x000000009e007221 */ /* 0x004fe20000010000 */
[----:B------:R-:W-:Y:S01]  /*13440*/  ISETP.GT.AND P3, PT, R232, 0x31, P2 ;  /* 0x00000031e800780c */ /* 0x000fe20001764270 */
[----:B------:R-:W-:Y:S01]  /*13450*/  FMUL.FTZ R40, R40, R157 ;  /* 0x0000009d28287220 */ /* 0x000fe20000410000 */
[----:B------:R-:W-:Y:S01]  /*13460*/  FMNMX.FTZ R15, R159, R15, !PT ;  /* 0x0000000f9f0f7209 */ /* 0x000fe20007810000 */
[----:B------:R-:W-:Y:S01]  /*13470*/  FMUL.FTZ R41, R41, R157 ;  /* 0x0000009d29297220 */ /* 0x000fe20000410000 */
[----:B------:R-:W-:Y:S01]  /*13480*/  ISETP.GT.AND P4, PT, R232, 0x38, P2 ;  /* 0x00000038e800780c */ /* 0x000fe20001784270 */
[----:B------:R-:W2:Y:S01]  /*13490*/  MUFU.EX2 R165, R165 ;  /* 0x000000a500a57308 */ /* 0x000ea20000000800 */
[----:B------:R-:W-:Y:S01]  /*134a0*/  FMNMX.FTZ R15, R160, R15, !PT ;  /* 0x0000000fa00f7209 */ /* 0x000fe20007810000 */
[----:B---3--:R-:W-:Y:S01]  /*134b0*/  FADD.FTZ R0, R161, R0 ;  /* 0x00000000a1007221 */ /* 0x008fe20000010000 */
[----:B------:R-:W-:Y:S01]  /*134c0*/  ISETP.LT.OR P3, PT, R183, 0x32, P3 ;  /* 0x00000032b700780c */ /* 0x000fe20001f61670 */
        /* <DEDUP_REMOVED lines=15> */
[----:B------:R-:W-:Y:S01]  /*135c0*/  ISETP.LT.OR P2, PT, R183, 0x3a, P2 ;  /* 0x0000003ab700780c */ /* 0x000fe20001741670 */
[----:B------:R-:W-:Y:S01]  /*135d0*/  FMUL.FTZ R52, R52, R157 ;  /* 0x0000009d34347220 */ /* 0x000fe20000410000 */
[----:B------:R-:W-:Y:S01]  /*135e0*/  FMNMX.FTZ R15, R171, R15, !PT ;  /* 0x0000000fab0f7209 */ /* 0x000fe20007810000 */
[----:B------:R-:W-:Y:S01]  /*135f0*/  FMUL.FTZ R53, R53, R157 ;  /* 0x0000009d35357220 */ /* 0x000fe20000410000 */
[----:B------:R-:W-:Y:S01]  /*13600*/  FSEL R174, R174, -INF , !P4 ;  /* 0xff800000aeae7808 */ /* 0x000fe20006000000 */
[----:B------:R-:W-:Y:S01]  /*13610*/  MUFU.EX2 R173, R173 ;  /* 0x000000ad00ad7308 */ /* 0x000fe20000000800 */
[----:B------:R-:W-:Y:S01]  /*13620*/  FMNMX.FTZ R15, R172, R15, !PT ;  /* 0x0000000fac0f7209 */ /* 0x000fe20007810000 */
[----:B---3--:R-:W-:Y:S01]  /*13630*/  FADD.FTZ R0, R166, R0 ;  /* 0x00000000a6007221 */ /* 0x008fe20000010000 */
[----:B------:R-:W-:Y:S01]  /*13640*/  FSEL R175, R175, -INF , !P2 ;  /* 0xff800000afaf7808 */ /* 0x000fe20005000000 */
[----:B------:R-:W-:Y:S01]  /*13650*/  FMUL.FTZ R56, R56, R157 ;  /* 0x0000009d38387220 */ /* 0x000fe20000410000 */
[----:B------:R-:W-:Y:S01]  /*13660*/  FMNMX.FTZ R15, R174, R15, !PT ;  /* 0x0000000fae0f7209 */ /* 0x000fe20007810000 */
[----:B------:R-:W-:Y:S01]  /*13670*/  FMUL.FTZ R57, R57, R157 ;  /* 0x0000009d39397220 */ /* 0x000fe20000410000 */
[----:B------:R-:W-:Y:S01]  /*13680*/  F2FP.BF16.F32.PACK_AB R152, R230, R152 ;  /* 0x00000098e698723e */ /* 0x000fe200000010ff */
[----:B------:R-:W-:Y:S01]  /*13690*/  MUFU.EX2 R177, R177 ;  /* 0x000000b100b17308 */ /* 0x000fe20000000800 */
[----:B------:R-:W-:Y:S01]  /*136a0*/  FMNMX.FTZ R15, R175, R15, !PT ;  /* 0x0000000faf0f7209 */ /* 0x000fe20007810000 */
[----:B0-----:R-:W-:Y:S01]  /*136b0*/  FADD.FTZ R0, R169, R0 ;  /* 0x00000000a9007221 */ /* 0x001fe20000010000 */
[----:B------:R-:W-:Y:S01]  /*136c0*/  ISETP.NE.AND P3, PT, R194, RZ, PT ;  /* 0x000000ffc200720c */ /* 0x000fe20003f65270 */
[-C--:B------:R-:W-:Y:S01]  /*136d0*/  FMUL.FTZ R60, R60, R157.reuse ;  /* 0x0000009d3c3c7220 */ /* 0x080fe20000410000 */
[-C--:B------:R-:W-:Y:S01]  /*136e0*/  FMUL.FTZ R61, R61, R157.reuse ;  /* 0x0000009d3d3d7220 */ /* 0x080fe20000410000 */
[----:B------:R-:W0:Y:S01]  /*136f0*/  SHFL.BFLY PT, R178, R15, 0x2, 0x1f ;  /* 0x0c401f000fb27f89 */ /* 0x000e2200000e0000 */
        /* <DEDUP_REMOVED lines=9> */
[----:B------:R-:W-:Y:S01]  /*13790*/  @!P3 IMAD R214, R214, 0x40, R191 ;  /* 0x00000040d6d6b824 */ /* 0x000fe200078e02bf */
[----:B------:R-:W-:Y:S01]  /*137a0*/  MUFU.EX2 R180, R180 ;  /* 0x000000b400b47308 */ /* 0x000fe20000000800 */
[-C--:B------:R-:W-:Y:S01]  /*137b0*/  FMUL.FTZ R80, R80, R157.reuse ;  /* 0x0000009d50507220 */ /* 0x080fe20000410000 */
[----:B------:R-:W-:Y:S01]  /*137c0*/  FMUL.FTZ R81, R81, R157 ;  /* 0x0000009d51517220 */ /* 0x000fe20000410000 */
[----:B------:R-:W-:-:S02]  /*137d0*/  @!P3 IMAD R214, R214, 0x4, R2 ;  /* 0x00000004d6d6b824 */ /* 0x000fc400078e0202 */
[-C--:B------:R-:W-:Y:S01]  /*137e0*/  FMUL.FTZ R84, R84, R157.reuse ;  /* 0x0000009d54547220 */ /* 0x080fe20000410000 */
[-C--:B------:R-:W-:Y:S01]  /*137f0*/  FMUL.FTZ R85, R85, R157.reuse ;  /* 0x0000009d55557220 */ /* 0x080fe20000410000 */
[-C--:B------:R-:W-:Y:S01]  /*13800*/  FMUL.FTZ R88, R88, R157.reuse ;  /* 0x0000009d58587220 */ /* 0x080fe20000410000 */
[-C--:B------:R-:W-:Y:S01]  /*13810*/  FMUL.FTZ R89, R89, R157.reuse ;  /* 0x0000009d59597220 */ /* 0x080fe20000410000 */
[----:B------:R-:W-:Y:S01]  /*13820*/  @!P3 STS [R214+0x28800], R157 ;  /* 0x0288009dd600b388 */ /* 0x000fe20000000800 */
[-C--:B------:R-:W-:Y:S01]  /*13830*/  FMUL.FTZ R92, R92, R157.reuse ;  /* 0x0000009d5c5c7220 */ /* 0x080fe20000410000 */
[-C--:B------:R-:W-:Y:S01]  /*13840*/  FMUL.FTZ R93, R93, R157.reuse ;  /* 0x0000009d5d5d7220 */ /* 0x080fe20000410000 */
[-C--:B------:R-:W-:Y:S01]  /*13850*/  FMUL.FTZ R96, R96, R157.reuse ;  /* 0x0000009d60607220 */ /* 0x080fe20000410000 */
[-C--:B------:R-:W-:Y:S01]  /*13860*/  FMUL.FTZ R97, R97, R157.reuse ;  /* 0x0000009d61617220 */ /* 0x080fe20000410000 */
[----:B0-----:R-:W-:Y:S01]  /*13870*/  FMNMX.FTZ R15, R15, R178, !PT ;  /* 0x000000b20f0f7209 */ /* 0x001fe20007810000 */
[-C--:B------:R-:W-:Y:S01]  /*13880*/  FMUL.FTZ R100, R100, R157.reuse ;  /* 0x0000009d64647220 */ /* 0x080fe20000410000 */
[-C--:B------:R-:W-:Y:S01]  /*13890*/  FMUL.FTZ R101, R101, R157.reuse ;  /* 0x0000009d65657220 */ /* 0x080fe20000410000 */
[-C--:B------:R-:W-:Y:S01]  /*138a0*/  FMUL.FTZ R104, R104, R157.reuse ;  /* 0x0000009d68687220 */ /* 0x080fe20000410000 */
        /* <DEDUP_REMOVED lines=24> */
[----:B0-----:R-:W-:-:S02]  /*13a30*/  FMNMX.FTZ R15, R15, R178, !PT ;  /* 0x000000b20f0f7209 */ /* 0x001fc40007810000 */
[----:B------:R0:W2:Y:S02]  /*13a40*/  MUFU.EX2 R178, R170 ;  /* 0x000000aa00b27308 */ /* 0x0000a40000000800 */
[C---:B------:R-:W-:Y:S01]  /*13a50*/  FSETP.NEU.FTZ.AND P2, PT, R15.reuse, -INF , PT ;  /* 0xff8000000f00780b */ /* 0x040fe20003f5d000 */
[----:B------:R-:W-:-:S03]  /*13a60*/  FMUL.FTZ R215, R15, R20 ;  /* 0x000000140fd77220 */ /* 0x000fc60000410000 */
[----:B------:R-:W-:Y:S02]  /*13a70*/  FSEL R216, R15, RZ, P2 ;  /* 0x000000ff0fd87208 */ /* 0x000fe40001000000 */
[----:B------:R-:W-:-:S03]  /*13a80*/  FSEL R215, R215, RZ, P2 ;  /* 0x000000ffd7d77208 */ /* 0x000fc60001000000 */
[----:B------:R-:W-:Y:S02]  /*13a90*/  FADD.FTZ R216, -R216, R213 ;  /* 0x000000d5d8d87221 */ /* 0x000fe40000010100 */
[-CC-:B------:R-:W-:Y:S01]  /*13aa0*/  FFMA.FTZ R213, R21, R20.reuse, -R215.reuse ;  /* 0x0000001415d57223 */ /* 0x180fe200000108d7 */
[-CC-:B------:R-:W-:Y:S01]  /*13ab0*/  FFMA.FTZ R183, R181, R20.reuse, -R215.reuse ;  /* 0x00000014b5b77223 */ /* 0x180fe200000108d7 */
[-C--:B------:R-:W-:Y:S01]  /*13ac0*/  FMUL.FTZ R21, R216, R20.reuse ;  /* 0x00000014d8157220 */ /* 0x080fe20000410000 */
[-CC-:B------:R-:W-:Y:S01]  /*13ad0*/  FFMA.FTZ R153, R153, R20.reuse, -R215.reuse ;  /* 0x0000001499997223 */ /* 0x180fe200000108d7 */
[-CC-:B0-----:R-:W-:Y:S01]  /*13ae0*/  FFMA.FTZ R170, R154, R20.reuse, -R215.reuse ;  /* 0x000000149aaa7223 */ /* 0x181fe200000108d7 */
[----:B------:R-:W-:Y:S01]  /*13af0*/  F2FP.BF16.F32.PACK_AB R154, R231, R155 ;  /* 0x0000009be79a723e */ /* 0x000fe200000010ff */
[----:B------:R-:W-:Y:S01]  /*13b00*/  MUFU.EX2 R213, R213 ;  /* 0x000000d500d57308 */ /* 0x000fe20000000800 */
[-CC-:B------:R-:W-:Y:S01]  /*13b10*/  FFMA.FTZ R181, R156, R20.reuse, -R215.reuse ;  /* 0x000000149cb57223 */ /* 0x180fe200000108d7 */
[-CC-:B------:R-:W-:Y:S01]  /*13b20*/  FFMA.FTZ R182, R182, R20.reuse, -R215.reuse ;  /* 0x00000014b6b67223 */ /* 0x180fe200000108d7 */
[-CC-:B------:R-:W-:Y:S01]  /*13b30*/  FFMA.FTZ R159, R159, R20.reuse, -R215.reuse ;  /* 0x000000149f9f7223 */ /* 0x180fe200000108d7 */
[-CC-:B------:R-:W-:Y:S01]  /*13b40*/  FFMA.FTZ R216, R160, R20.reuse, -R215.reuse ;  /* 0x00000014a0d87223 */ /* 0x180fe200000108d7 */
[-CC-:B------:R-:W-:Y:S01]  /*13b50*/  FFMA.FTZ R163, R163, R20.reuse, -R215.reuse ;  /* 0x00000014a3a37223 */ /* 0x180fe200000108d7 */
[--C-:B------:R-:W-:Y:S01]  /*13b60*/  FFMA.FTZ R230, R164, R20, -R215.reuse ;  /* 0x00000014a4e67223 */ /* 0x100fe200000108d7 */
[----:B------:R-:W-:Y:S01]  /*13b70*/  F2FP.BF16.F32.PACK_AB R156, R161, R158 ;  /* 0x0000009ea19c723e */ /* 0x000fe200000010ff */
[----:B------:R-:W0:Y:S01]  /*13b80*/  MUFU.EX2 R21, R21 ;  /* 0x0000001500157308 */ /* 0x000e220000000800 */
[-CC-:B------:R-:W-:Y:S01]  /*13b90*/  FFMA.FTZ R167, R167, R20.reuse, -R215.reuse ;  /* 0x00000014a7a77223 */ /* 0x180fe200000108d7 */
[-CC-:B------:R-:W-:Y:S01]  /*13ba0*/  FFMA.FTZ R168, R168, R20.reuse, -R215.reuse ;  /* 0x00000014a8a87223 */ /* 0x180fe200000108d7 */
[-CC-:B------:R-:W-:Y:S01]  /*13bb0*/  FFMA.FTZ R171, R171, R20.reuse, -R215.reuse ;  /* 0x00000014abab7223 */ /* 0x180fe200000108d7 */
[--C-:B------:R-:W-:Y:S01]  /*13bc0*/  FFMA.FTZ R172, R172, R20, -R215.reuse ;  /* 0x00000014acac7223 */ /* 0x100fe200000108d7 */
[----:B------:R-:W-:Y:S01]  /*13bd0*/  F2FP.BF16.F32.PACK_AB R158, R165, R162 ;  /* 0x000000a2a59e723e */ /* 0x000fe200000010ff */
[-CC-:B------:R-:W-:Y:S01]  /*13be0*/  FFMA.FTZ R175, R175, R20.reuse, -R215.reuse ;  /* 0x00000014afaf7223 */ /* 0x180fe200000108d7 */
[----:B------:R-:W-:Y:S01]  /*13bf0*/  FFMA.FTZ R174, R174, R20, -R215 ;  /* 0x00000014aeae7223 */ /* 0x000fe200000108d7 */
[----:B------:R-:W3:Y:S01]  /*13c00*/  MUFU.EX2 R183, R183 ;  /* 0x000000b700b77308 */ /* 0x000ee20000000800 */
[----:B--2---:R-:W-:Y:S01]  /*13c10*/  FADD.FTZ R0, R178, R0 ;  /* 0x00000000b2007221 */ /* 0x004fe20000010000 */
[----:B------:R-:W-:-:S02]  /*13c20*/  F2FP.BF16.F32.PACK_AB R160, R169, R166 ;  /* 0x000000a6a9a0723e */ /* 0x000fc400000010ff */
[C---:B------:R-:W-:Y:S01]  /*13c30*/  F2FP.BF16.F32.PACK_AB R162, R173.reuse, R178 ;  /* 0x000000b2ada2723e */ /* 0x040fe200000010ff */
[----:B------:R-:W-:Y:S01]  /*13c40*/  FADD.FTZ R0, R173, R0 ;  /* 0x00000000ad007221 */ /* 0x000fe20000010000 */
[----:B------:R-:W-:Y:S02]  /*13c50*/  F2FP.BF16.F32.PACK_AB R166, R180, R179 ;  /* 0x000000b3b4a6723e */ /* 0x000fe400000010ff */
[----:B------:R2:W4:Y:S01]  /*13c60*/  MUFU.EX2 R155, R153 ;  /* 0x00000099009b7308 */ /* 0x0005220000000800 */
[----:B0-----:R-:W-:Y:S01]  /*13c70*/  FFMA.FTZ R3, R21, R3, R213 ;  /* 0x0000000315037223 */ /* 0x001fe200000100d5 */
[----:B------:R0:W-:Y:S01]  /*13c80*/  @!P3 STS [R214+0x28820], R21 ;  /* 0x02882015d600b388 */ /* 0x0001e20000000800 */
[-C--:B------:R-:W-:Y:S01]  /*13c90*/  FMUL.FTZ R26, R26, R21.reuse ;  /* 0x000000151a1a7220 */ /* 0x080fe20000410000 */
[-C--:B------:R-:W-:Y:S01]  /*13ca0*/  FMUL.FTZ R27, R27, R21.reuse ;  /* 0x000000151b1b7220 */ /* 0x080fe20000410000 */
[-C--:B------:R-:W-:Y:S01]  /*13cb0*/  FMUL.FTZ R30, R30, R21.reuse ;  /* 0x000000151e1e7220 */ /* 0x080fe20000410000 */
[-C--:B------:R-:W-:Y:S01]  /*13cc0*/  FMUL.FTZ R31, R31, R21.reuse ;  /* 0x000000151f1f7220 */ /* 0x080fe20000410000 */
[----:B------:R-:W-:Y:S01]  /*13cd0*/  FMUL.FTZ R34, R34, R21 ;  /* 0x0000001522227220 */ /* 0x000fe20000410000 */
[----:B------:R-:W5:Y:S01]  /*13ce0*/  MUFU.EX2 R170, R170 ;  /* 0x000000aa00aa7308 */ /* 0x000f620000000800 */
[C---:B---3--:R-:W-:Y:S01]  /*13cf0*/  FADD.FTZ R3, R183.reuse, R3 ;  /* 0x00000003b7037221 */ /* 0x048fe20000010000 */
[----:B--2---:R-:W-:Y:S01]  /*13d00*/  F2FP.BF16.F32.PACK_AB R153, R183, R213 ;  /* 0x000000d5b799723e */ /* 0x004fe200000010ff */
        /* <DEDUP_REMOVED lines=13> */
[----:B------:R-:W3:Y:S01]  /*13de0*/  MUFU.EX2 R182, R182 ;  /* 0x000000b600b67308 */ /* 0x000ee20000000800 */
[C---:B-----5:R-:W-:Y:S01]  /*13df0*/  FADD.FTZ R3, R170.reuse, R3 ;  /* 0x00000003aa037221 */ /* 0x060fe20000010000 */
[----:B------:R-:W-:Y:S01]  /*13e00*/  F2FP.BF16.F32.PACK_AB R155, R170, R155 ;  /* 0x0000009baa9b723e */ /* 0x000fe200000010ff */
[----:B------:R-:W-:Y:S01]  /*13e10*/  BAR.SYNC.DEFER_BLOCKING 0xf, 0x100 ;  /* 0x03c4000000007b1d */ /* 0x000fe20000010000 */
        /* <DEDUP_REMOVED lines=22> */
[----:B----4-:R-:W-:Y:S01]  /*13f80*/  FADD.FTZ R3, R159, R3 ;  /* 0x000000039f037221 */ /* 0x010fe20000010000 */
[----:B------:R0:W-:Y:S01]  /*13f90*/  STSM.16.M88.4 [R196+0x26800], R152 ;  /* 0x02680098c4007844 */ /* 0x0001e20000000200 */
[-C--:B------:R-:W-:Y:S01]  /*13fa0*/  FMUL.FTZ R90, R90, R21.reuse ;  /* 0x000000155a5a7220 */ /* 0x080fe20000410000 */
[-C--:B------:R-:W-:Y:S01]  /*13fb0*/  FMUL.FTZ R91, R91, R21.reuse ;  /* 0x000000155b5b7220 */ /* 0x080fe20000410000 */
[-C--:B------:R-:W-:Y:S01]  /*13fc0*/  FMUL.FTZ R94, R94, R21.reuse ;  /* 0x000000155e5e7220 */ /* 0x080fe20000410000 */
[-C--:B------:R-:W-:Y:S01]  /*13fd0*/  FMUL.FTZ R95, R95, R21.reuse ;  /* 0x000000155f5f7220 */ /* 0x080fe20000410000 */
        /* <DEDUP_REMOVED lines=42> */
[----:B----4-:R-:W-:Y:S01]  /*14280*/  FADD.FTZ R3, R165, R3 ;  /* 0x00000003a5037221 */ /* 0x010fe20000010000 */
[-C--:B------:R-:W-:Y:S01]  /*14290*/  FMUL.FTZ R150, R150, R21.reuse ;  /* 0x0000001596967220 */ /* 0x080fe20000410000 */
[----:B------:R-:W-:-:S05]  /*142a0*/  FMUL.FTZ R151, R151, R21 ;  /* 0x0000001597977220 */ /* 0x000fca0000410000 */
[----:B------:R-:W4:Y:S01]  /*142b0*/  MUFU.EX2 R167, R174 ;  /* 0x000000ae00a77308 */ /* 0x000f220000000800 */
[C---:B--2---:R-:W-:Y:S01]  /*142c0*/  FADD.FTZ R3, R172.reuse, R3 ;  /* 0x00000003ac037221 */ /* 0x044fe20000010000 */
[----:B------:R-:W-:-:S06]  /*142d0*/  F2FP.BF16.F32.PACK_AB R165, R172, R165 ;  /* 0x000000a5aca5723e */ /* 0x000fcc00000010ff */
[----:B------:R-:W2:Y:S01]  /*142e0*/  MUFU.EX2 R175, R175 ;  /* 0x000000af00af7308 */ /* 0x000ea20000000800 */
[----:B---3--:R-:W-:Y:S01]  /*142f0*/  FADD.FTZ R0, R164, R0 ;  /* 0x00000000a4007221 */ /* 0x008fe20000010000 */
[----:B------:R-:W-:-:S03]  /*14300*/  F2FP.BF16.F32.PACK_AB R164, R177, R164 ;  /* 0x000000a4b1a4723e */ /* 0x000fc600000010ff */
[----:B------:R-:W-:Y:S01]  /*14310*/  FADD.FTZ R0, R177, R0 ;  /* 0x00000000b1007221 */ /* 0x000fe20000010000 */
[----:B----4-:R-:W-:-:S03]  /*14320*/  FADD.FTZ R3, R167, R3 ;  /* 0x00000003a7037221 */ /* 0x010fc60000010000 */
[----:B------:R-:W-:-:S04]  /*14330*/  FADD.FTZ R0, R179, R0 ;  /* 0x00000000b3007221 */ /* 0x000fc80000010000 */
[----:B------:R-:W-:Y:S01]  /*14340*/  FADD.FTZ R0, R180, R0 ;  /* 0x00000000b4007221 */ /* 0x000fe20000010000 */
[C---:B--2---:R-:W-:Y:S01]  /*14350*/  F2FP.BF16.F32.PACK_AB R167, R175.reuse, R167 ;  /* 0x000000a7afa7723e */ /* 0x044fe200000010ff */
[----:B------:R-:W-:-:S04]  /*14360*/  FADD.FTZ R3, R175, R3 ;  /* 0x00000003af037221 */ /* 0x000fc80000010000 */
[----:B------:R0:W-:Y:S01]  /*14370*/  STSM.16.M88.4 [R198], R164 ;  /* 0x000000a4c6007844 */ /* 0x0001e20000000200 */
[----:B------:R-:W-:Y:S05]  /*14380*/  @!P0 BRA `(.L_x_2855) ;  /* 0x0000000000048947 */ /* 0x000fea0003800000 */
[----:B------:R-:W-:Y:S01]  /*14390*/  BPT.TRAP 0x1 ;  /* 0x000000040000795c */ /* 0x000fe20000300000 */
.L_x_2855:
[----:B------:R2:W3:Y:S01]  /*143a0*/  SYNCS.PHASECHK.TRANS64.TRYWAIT P2, [R206+URZ+0x28c50], R207 ;  /* 0x028c50cfce0075a7 */ /* 0x0004e2000804017f */
[----:B------:R-:W-:Y:S05]  /*143b0*/  @!P0 BRA `(.L_x_2856) ;  /* 0x0000000000048947 */ /* 0x000fea0003800000 */
[----:B------:R-:W-:Y:S01]  /*143c0*/  BPT.TRAP 0x1 ;  /* 0x000000040000795c */ /* 0x000fe20000300000 */
.L_x_2856:
[----:B------:R-:W-:Y:S04]  /*143d0*/  BSSY B1, `(.L_x_2857) ;  /* 0x0000004000017945 */ /* 0x000fe80003800000 */
[----:B---3--:R-:W-:Y:S05]  /*143e0*/  @P2 BRA `(.L_x_2858) ;  /* 0x0000000000082947 */ /* 0x008fea0003800000 */
[----:B------:R-:W3:Y:S02]  /*143f0*/  SYNCS.PHASECHK.TRANS64.TRYWAIT P2, [R206+URZ+0x28c50], R207 ;  /* 0x028c50cfce0075a7 */ /* 0x000ee4000804017f */
[----:B---3--:R-:W-:Y:S05]  /*14400*/  @!P2 BRA `(.L_x_2859) ;  /* 0x000001040048a947 */ /* 0x008fea0003800000 */
.L_x_2858:
[----:B------:R-:W-:Y:S05]  /*14410*/  BSYNC B1 ;  /* 0x0000000000017941 */ /* 0x000fea0003800000 */
.L_x_2857:
        /* <DEDUP_REMOVED lines=10> */
[----:B------:R-:W-:-:S02]  /*144c0*/  IMAD.MOV.U32 R213, RZ, RZ, R15 ;  /* 0x000000ffffd57224 */ /* 0x000fc400078e000f */
[----:B------:R-:W-:Y:S02]  /*144d0*/  IMAD.MOV.U32 R215, RZ, RZ, R14 ;  /* 0x000000ffffd77224 */ /* 0x000fe400078e000e */
[----:B0-----:R-:W-:-:S06]  /*144e0*/  IMAD.MOV.U32 R214, RZ, RZ, R18 ;  /* 0x000000ffffd67224 */ /* 0x001fcc00078e0012 */
[----:B------:R-:W-:Y:S03]  /*144f0*/  HGMMA.64x256x16.F32.BF16 R24, R152, gdesc[UR4].tnspB, R24, gsb0 ;  /* 0x43e0000498187df0 */ /* 0x000fe60008001818 */
[----:B------:R-:W-:Y:S02]  /*14500*/  WARPGROUP.DEPBAR.LE gsb0, 0x0 ;  /* 0x00008000000079c5 */ /* 0x000fe40000010000 */
[----:B------:R-:W-:Y:S01]  /*14510*/  VIADD R152, R168, 0x80 ;  /* 0x00000080a8987836 */ /* 0x000fe20000000000 */
        /* <DEDUP_REMOVED lines=31> */
.L_x_2841:
[----:B------:R-:W-:Y:S05]  /*14710*/  BSYNC B0 ;  /* 0x0000000000007941 */ /* 0x000fea0003800000 */
.L_x_2840:
[----:B------:R-:W2:Y:S01]  /*14720*/  SHFL.BFLY PT, R4, R0, 0x2, 0x1f ;  /* 0x0c401f0000047f89 */ /* 0x000ea200000e0000 */
[----:B------:R-:W-:Y:S02]  /*14730*/  IMAD.MOV.U32 R152, RZ, RZ, -0x800000 ;  /* 0xff800000ff987424 */ /* 0x000fe400078e00ff */
[----:B------:R-:W-:Y:S01]  /*14740*/  VIADD R217, R217, 0x1 ;  /* 0x00000001d9d97836 */ /* 0x000fe20000000000 */
[----:B------:R-:W-:Y:S08]  /*14750*/  BAR.ARV 0x8, 0x100 ;  /* 0x0204000000007b1d */ /* 0x000ff00000002000 */
[----:B------:R-:W-:Y:S01]  /*14760*/  BAR.SYNC.DEFER_BLOCKING 0xf, 0x100 ;  /* 0x03c4000000007b1d */ /* 0x000fe20000010000 */
[----:B--2---:R-:W-:-:S05]  /*14770*/  FADD.FTZ R4, R4, R0 ;  /* 0x0000000004047221 */ /* 0x004fca0000010000 */
[----:B------:R-:W2:Y:S02]  /*14780*/  SHFL.BFLY PT, R0, R4, 0x1, 0x1f ;  /* 0x0c201f0004007f89 */ /* 0x000ea400000e0000 */
[----:B--2---:R-:W-:Y:S01]  /*14790*/  FADD.FTZ R0, R4, R0 ;  /* 0x0000000004007221 */ /* 0x004fe20000010000 */
[----:B------:R-:W-:-:S04]  /*147a0*/  IMAD.MOV.U32 R4, RZ, RZ, RZ ;  /* 0x000000ffff047224 */ /* 0x000fc800078e00ff */
[----:B------:R-:W-:-:S13]  /*147b0*/  FSETP.NE.FTZ.AND P0, PT, R0, RZ, PT ;  /* 0x000000ff0000720b */ /* 0x000fda0003f15000 */
        /* <DEDUP_REMOVED lines=11> */
[----:B---3--:R-:W-:Y:S01]  /*14870*/  @P0 FMUL.FTZ R0, R0, 0.69314718246459960938 ;  /* 0x3f31721800000820 */ /* 0x008fe20000410000 */
[-C--:B------:R-:W-:Y:S01]  /*14880*/  FMUL.FTZ R40, R40, R4.reuse ;  /* 0x0000000428287220 */ /* 0x080fe20000410000 */
[-C--:B------:R-:W-:Y:S01]  /*14890*/  FMUL.FTZ R41, R41, R4.reuse ;  /* 0x0000000429297220 */ /* 0x080fe20000410000 */
[----:B------:R-:W-:Y:S01]  /*148a0*/  FMUL.FTZ R44, R44, R4 ;  /* 0x000000042c2c7220 */ /* 0x000fe20000410000 */
[----:B------:R-:W-:Y:S01]  /*148b0*/  @P0 FFMA.FTZ R152, R5, R14, R0 ;  /* 0x0000000e05980223 */ /* 0x000fe20000010000 */
        /* <DEDUP_REMOVED lines=57> */
[----:B------:R-:W-:Y:S01]  /*14c50*/  FMUL.FTZ R149, R149, R4 ;  /* 0x0000000495957220 */ /* 0x000fe20000410000 */
        /* <DEDUP_REMOVED lines=39> */
[----:B------:R2:W-:Y:S01]  /*14ed0*/  @!P0 STS [R5+0x28800], R4 ;  /* 0x0288000405008388 */ /* 0x0005e20000000800 */
        /* <DEDUP_REMOVED lines=9> */
[-C--:B--2---:R-:W-:Y:S01]  /*14f70*/  FMUL.FTZ R4, R78, R0.reuse ;  /* 0x000000004e047220 */ /* 0x084fe20000410000 */
[-C--:B------:R-:W-:Y:S01]  /*14f80*/  FMUL.FTZ R99, R99, R0.reuse ;  /* 0x0000000063637220 */ /* 0x080fe20000410000 */
[-C--:B------:R-:W-:Y:S01]  /*14f90*/  FMUL.FTZ R102, R102, R0.reuse ;  /* 0x0000000066667220 */ /* 0x080fe20000410000 */
[-C--:B------:R-:W-:Y:S01]  /*14fa0*/  FMUL.FTZ R103, R103, R0.reuse ;  /* 0x0000000067677220 */ /* 0x080fe20000410000 */
        /* <DEDUP_REMOVED lines=26> */
[----:B------:R-:W-:Y:S06]  /*15150*/  BAR.ARV 0xe, 0x100 ;  /* 0x0384000000007b1d */ /* 0x000fec0000002000 */
[----:B------:R-:W-:-:S02]  /*15160*/  PLOP3.LUT P0, PT, PT, PT, PT, 0x8, 0x0 ;  /* 0x000000000000781c */ /* 0x000fc40003f0e170 */
[----:B------:R-:W-:Y:S02]  /*15170*/  LOP3.LUT R19, R19, R0, RZ, 0x3c, !PT ;  /* 0x0000000013137212 */ /* 0x000fe400078e3cff */
[----:B------:R-:W-:-:S09]  /*15180*/  SEL R18, R18, RZ, P1 ;  /* 0x000000ff12127207 */ /* 0x000fd20000800000 */
.L_x_2721:
[----:B------:R-:W-:Y:S05]  /*15190*/  BSYNC B7 ;  /* 0x0000000000077941 */ /* 0x000fea0003800000 */
.L_x_2709:
[----:B------:R-:W2:Y:S08]  /*151a0*/  S2UR UR5, SR_CgaCtaId ;  /* 0x00000000000579c3 */ /* 0x000eb00000008800 */
[----:B------:R-:W-:Y:S06]  /*151b0*/  BAR.SYNC.DEFER_BLOCKING 0x5, 0x180 ;  /* 0x0146000000007b1d */ /* 0x000fec0000010000 */
[----:B------:R-:W-:Y:S01]  /*151c0*/  UMOV UR4, 0x400 ;  /* 0x0000040000047882 */ /* 0x000fe20000000000 */
[----:B------:R-:W-:Y:S01]  /*151d0*/  BSSY B0, `(.L_x_2861) ;  /* 0x000049e000007945 */ /* 0x000fe20003800000 */
[----:B--2---:R-:W-:-:S06]  /*151e0*/  ULEA UR4, UR5, UR4, 0x18 ;  /* 0x0000000405047291 */ /* 0x004fcc000f8ec03f */
[----:B------:R-:W-:-:S05]  /*151f0*/  IMAD.U32 R2, RZ, RZ, UR4 ;  /* 0x00000004ff027e24 */ /* 0x000fca000f8e00ff */
[----:B-----5:R2:W3:Y:S01]  /*15200*/  LDS.128 R76, [R2+0x28cd0] ;  /* 0x028cd000024c7984 */ /* 0x0204e20000000c00 */
[----:B------:R-:W-:Y:S06]  /*15210*/  BAR.ARV 0x4, 0x180 ;  /* 0x0106000000007b1d */ /* 0x000fec0000002000 */
[----:B------:R-:W-:Y:S05]  /*15220*/  @P0 BRA `(.L_x_2862) ;  /* 0x0000003800980947 */ /* 0x000fea0003800000 */
[----:B------:R-:W4:Y:S01]  /*15230*/  LDL R8, [R1+0x6c] ;  /* 0x00006c0001087983 */ /* 0x000f220000100800 */
        /* <DEDUP_REMOVED lines=12> */
[----:B----4-:R-:W-:-:S04]  /*15300*/  IMAD.WIDE R22, R8, 0x2, R20 ;  /* 0x0000000208167825 */ /* 0x010fc800078e0214 */
[----:B0-----:R-:W-:Y:S01]  /*15310*/  IMAD.MOV.U32 R9, RZ, RZ, R23 ;  /* 0x000000ffff097224 */ /* 0x001fe200078e0017 */
[----:B------:R-:W-:-:S04]  /*15320*/  LOP3.LUT R0, R22, 0x380, RZ, 0xc0, !PT ;  /* 0x0000038016007812 */ /* 0x000fc800078ec0ff */
[----:B------:R-:W-:-:S04]  /*15330*/  SHF.R.U64 R0, R0, 0x3, RZ ;  /* 0x0000000300007819 */ /* 0x000fc800000012ff */
[----:B------:R-:W-:-:S04]  /*15340*/  LOP3.LUT R8, R0, R22, RZ, 0x3c, !PT ;  /* 0x0000001600087212 */ /* 0x000fc800078e3cff */
[----:B------:R-:W-:Y:S02]  /*15350*/  MOV R0, R8 ;  /* 0x0000000800007202 */ /* 0x000fe40000000f00 */
[----:B------:R-:W-:Y:S02]  /*15360*/  F2FP.BF16.F32.PACK_AB R8, R25, R24 ;  /* 0x000000181908723e */ /* 0x000fe400000010ff */
[----:B------:R-:W-:-:S05]  /*15370*/  F2FP.BF16.F32.PACK_AB R9, R27, R26 ;  /* 0x0000001a1b09723e */ /* 0x000fca00000010ff */
[----:B------:R0:W-:Y:S02]  /*15380*/  STSM.16.M88.4 [R0], R8 ;  /* 0x0000000800007844 */ /* 0x0001e40000000200 */
[----:B0-----:R-:W-:Y:S02]  /*15390*/  IADD3 R8, P0, R22, 0x20, RZ ;  /* 0x0000002016087810 */ /* 0x001fe40007f1e0ff */
        /* <DEDUP_REMOVED lines=8> */
[----:B0-----:R-:W-:Y:S02]  /*15420*/  IADD3 R8, P0, R22, 0x40, RZ ;  /* 0x0000004016087810 */ /* 0x001fe40007f1e0ff */
        /* <DEDUP_REMOVED lines=144> */
[----:B------:R-:W-:Y:S01]  /*15d30*/  ISETP.NE.U32.AND P0, PT, RZ, UR4, PT ;  /* 0x00000004ff007c0c */ /* 0x000fe2000bf05070 */
[----:B------:R-:W-:Y:S02]  /*15d40*/  ULDC UR4, c[0x0][0xa88] ;  /* 0x0002a20000047ab9 */ /* 0x000fe40000000800 */
[----:B------:R0:W-:Y:S01]  /*15d50*/  STSM.16.M88.4 [R12], R8 ;  /* 0x000000080c007844 */ /* 0x0001e20000000200 */
[----:B------:R-:W-:Y:S02]  /*15d60*/  ISETP.NE.AND.EX P0, PT, RZ, UR5, PT, P0 ;  /* 0x00000005ff007c0c */ /* 0x000fe4000bf05300 */
[----:B0-----:R-:W-:-:S11]  /*15d70*/  LOP3.LUT R8, R0, 0x380, RZ, 0xc0, !PT ;  /* 0x0000038000087812 */ /* 0x001fd600078ec0ff */
[----:B------:R-:W0:Y:S01]  /*15d80*/  @P0 LDC.64 R10, c[0x0][0xc08] ;  /* 0x00030200ff0a0b82 */ /* 0x000e220000000a00 */
[----:B------:R-:W-:Y:S02]  /*15d90*/  F2FP.BF16.F32.PACK_AB R12, R145, R144 ;  /* 0x00000090910c723e */ /* 0x000fe400000010ff */
[----:B------:R-:W-:-:S04]  /*15da0*/  SHF.R.U64 R8, R8, 0x3, RZ ;  /* 0x0000000308087819 */ /* 0x000fc800000012ff */
[----:B------:R-:W-:Y:S01]  /*15db0*/  LOP3.LUT R22, R8, R0, RZ, 0x3c, !PT ;  /* 0x0000000008167212 */ /* 0x000fe200078e3cff */
[----:B------:R-:W-:-:S03]  /*15dc0*/  IMAD.U32 R8, RZ, RZ, UR4 ;  /* 0x00000004ff087e24 */ /* 0x000fc6000f8e00ff */
[----:B------:R-:W-:-:S05]  /*15dd0*/  MOV R22, R22 ;  /* 0x0000001600167202 */ /* 0x000fca0000000f00 */
[----:B------:R1:W-:Y:S01]  /*15de0*/  STSM.16.M88.4 [R22], R12 ;  /* 0x0000000c16007844 */ /* 0x0003e20000000200 */
[----:B0-----:R-:W-:Y:S01]  /*15df0*/  @P0 IMAD.WIDE R10, R208, 0x4, R10 ;  /* 0x00000004d00a0825 */ /* 0x001fe200078e020a */
[----:B------:R-:W-:Y:S01]  /*15e00*/  BAR.SYNC.DEFER_BLOCKING 0x1, 0x100 ;  /* 0x0044000000007b1d */ /* 0x000fe20000010000 */
[----:B------:R-:W-:-:S04]  /*15e10*/  ISETP.NE.U32.AND P1, PT, RZ, UR6, PT ;  /* 0x00000006ff007c0c */ /* 0x000fc8000bf25070 */
[----:B------:R-:W-:Y:S01]  /*15e20*/  ISETP.NE.AND.EX P1, PT, RZ, UR7, PT, P1 ;  /* 0x00000007ff007c0c */ /* 0x000fe2000bf25310 */
[----:B------:R0:W5:Y:S01]  /*15e30*/  @P0 LDG.E R8, desc[UR42][R10.64] ;  /* 0x0000002a0a080981 */ /* 0x000162000c1e1900 */
[----:B------:R-:W-:Y:S01]  /*15e40*/  IMAD.MOV.U32 R0, RZ, RZ, RZ ;  /* 0x000000ffff007224 */ /* 0x000fe200078e00ff */
[----:B0-----:R-:W0:Y:S02]  /*15e50*/  LDC.64 R10, c[0x0][0xc00] ;  /* 0x00030000ff0a7b82 */ /* 0x001e240000000a00 */
[----:B0-----:R-:W-:-:S08]  /*15e60*/  IMAD.WIDE R10, R208, 0x4, R10 ;  /* 0x00000004d00a7825 */ /* 0x001fd000078e020a */
[----:B------:R1:W5:Y:S01]  /*15e70*/  @P1 LDG.E R0, desc[UR42][R10.64] ;  /* 0x0000002a0a001981 */ /* 0x000362000c1e1900 */
[----:B------:R-:W-:Y:S05]  /*15e80*/  @P0 BRA `(.L_x_2863) ;  /* 0x0000000000100947 */ /* 0x000fea0003800000 */
[----:B------:R-:W-:Y:S05]  /*15e90*/  @!P1 BRA `(.L_x_2863) ;  /* 0x00000000000c9947 */ /* 0x000fea0003800000 */
[----:B-----5:R-:W4:Y:S04]  /*15ea0*/  LDG.E R8, desc[UR42][R10.64] ;  /* 0x0000002a0a087981 */ /* 0x020f28000c1e1900 */
[----:B-1----:R-:W4:Y:S02]  /*15eb0*/  LDG.E R10, desc[UR42][R10.64+0x4] ;  /* 0x0000042a0a0a7981 */ /* 0x002f24000c1e1900 */
[----:B----4-:R-:W-:-:S07]  /*15ec0*/  IMAD.IADD R8, R10, 0x1, -R8 ;  /* 0x000000010a087824 */ /* 0x010fce00078e0a08 */
.L_x_2863:
[----:B------:R-:W4:Y:S01]  /*15ed0*/  LDL R9, [R1+0x48] ;  /* 0x0000480001097983 */ /* 0x000f220000100800 */
[----:B------:R-:W-:Y:S01]  /*15ee0*/  ISETP.NE.AND P1, PT, R205, RZ, PT ;  /* 0x000000ffcd00720c */ /* 0x000fe20003f25270 */
[----:B------:R-:W-:-:S03]  /*15ef0*/  ULDC UR4, c[0x0][0xad4] ;  /* 0x0002b50000047ab9 */ /* 0x000fc60000000800 */
[----:B------:R-:W-:Y:S01]  /*15f00*/  SEL R205, R205, UR4, P1 ;  /* 0x00000004cdcd7c07 */ /* 0x000fe20008800000 */
[----:B----4-:R-:W0:Y:S02]  /*15f10*/  SHFL.IDX PT, R9, R9, RZ, 0x1f ;  /* 0x00001fff09097589 */ /* 0x010e2400000e0000 */
[----:B0-----:R-:W-:Y:S02]  /*15f20*/  ISETP.NE.AND P0, PT, R9, RZ, PT ;  /* 0x000000ff0900720c */ /* 0x001fe40003f05270 */
[----:B-----5:R-:W-:-:S11]  /*15f30*/  SHF.R.S32.HI R9, RZ, 0x1f, R0 ;  /* 0x0000001fff097819 */ /* 0x020fd60000011400 */
[----:B------:R-:W-:Y:S05]  /*15f40*/  @P0 BRA `(.L_x_2864) ;  /* 0x0000000000f80947 */ /* 0x000fea0003800000 */
[----:B------:R-:W4:Y:S01]  /*15f50*/  LDL R155, [R1+0x68] ;  /* 0x00006800019b7983 */ /* 0x000f220000100800 */
[----:B-1----:R-:W-:Y:S01]  /*15f60*/  IMAD.MOV.U32 R14, RZ, RZ, 0x9b8 ;  /* 0x000009b8ff0e7424 */ /* 0x002fe200078e00ff */
[----:B------:R-:W-:Y:S01]  /*15f70*/  ISETP.GT.AND P1, PT, R205, 0x1, PT ;  /* 0x00000001cd00780c */ /* 0x000fe20003f24270 */
[----:B------:R-:W0:Y:S01]  /*15f80*/  LDC R154, c[0x0][0xbe8] ;  /* 0x0002fa00ff9a7b82 */ /* 0x000e220000000800 */
[----:B------:R-:W-:Y:S01]  /*15f90*/  ISETP.NE.U32.AND P0, PT, RZ, UR6, PT ;  /* 0x00000006ff007c0c */ /* 0x000fe2000bf05070 */
[----:B---3--:R-:W-:Y:S01]  /*15fa0*/  IMAD.IADD R76, R201, 0x1, R192 ;  /* 0x00000001c94c7824 */ /* 0x008fe200078e02c0 */
[----:B------:R-:W-:Y:S02]  /*15fb0*/  SEL R14, R14, 0x978, P1 ;  /* 0x000009780e0e7807 */ /* 0x000fe40000800000 */
[----:B------:R-:W-:Y:S02]  /*15fc0*/  ISETP.NE.AND.EX P0, PT, RZ, UR7, PT, P0 ;  /* 0x00000007ff007c0c */ /* 0x000fe4000bf05300 */
[----:B------:R-:W-:Y:S01]  /*15fd0*/  SHF.R.S32.HI R15, RZ, 0x1f, R208 ;  /* 0x0000001fff0f7819 */ /* 0x000fe200000114d0 */
[----:B------:R-:W1:Y:S01]  /*15fe0*/  LDC.64 R12, c[0x0][R14+0x220] ;  /* 0x000088000e0c7b82 */ /* 0x000e620000000a00 */
[----:B------:R-:W-:-:S02]  /*15ff0*/  SEL R22, R208, RZ, !P0 ;  /* 0x000000ffd0167207 */ /* 0x000fc40004000000 */
[----:B------:R-:W-:Y:S02]  /*16000*/  SEL R15, R15, RZ, !P0 ;  /* 0x000000ff0f0f7207 */ /* 0x000fe40004000000 */
[----:B------:R-:W-:-:S03]  /*16010*/  SEL R153, R218, RZ, P1 ;  /* 0x000000ffda997207 */ /* 0x000fc60000800000 */
[----:B------:R-:W3:Y:S01]  /*16020*/  LDC.64 R10, c[0x0][R14+0x218] ;  /* 0x000086000e0a7b82 */ /* 0x000ee20000000a00 */
[----:B0-----:R-:W-:Y:S01]  /*16030*/  ISETP.NE.AND P0, PT, R154, 0x1, PT ;  /* 0x000000019a00780c */ /* 0x001fe20003f05270 */
[----:B-1----:R-:W-:-:S04]  /*16040*/  IMAD R13, R13, R22, RZ ;  /* 0x000000160d0d7224 */ /* 0x002fc800078e02ff */
[C---:B------:R-:W-:Y:S02]  /*16050*/  IMAD R15, R12.reuse, R15, R13 ;  /* 0x0000000f0c0f7224 */ /* 0x040fe400078e020d */
[----:B------:R-:W-:-:S04]  /*16060*/  IMAD.WIDE.U32 R12, R12, R22, RZ ;  /* 0x000000160c0c7225 */ /* 0x000fc800078e00ff */
[-C--:B---3--:R-:W-:Y:S02]  /*16070*/  IMAD R22, R11, R204.reuse, RZ ;  /* 0x000000cc0b167224 */ /* 0x088fe400078e02ff */
[----:B------:R-:W-:-:S04]  /*16080*/  IMAD.WIDE.U32 R10, R10, R204, RZ ;  /* 0x000000cc0a0a7225 */ /* 0x000fc800078e00ff */
[----:B------:R-:W-:Y:S01]  /*16090*/  IMAD.IADD R22, R11, 0x1, R22 ;  /* 0x000000010b167824 */ /* 0x000fe200078e0216 */
[----:B------:R-:W-:Y:S01]  /*160a0*/  IADD3 R23, P2, P3, R12, R10, R0 ;  /* 0x0000000a0c177210 */ /* 0x000fe20007b5e000 */
[----:B------:R-:W0:Y:S01]  /*160b0*/  @P0 LDC R11, c[0x0][0xbec] ;  /* 0x0002fb00ff0b0b82 */ /* 0x000e220000000800 */
[----:B------:R-:W-:-:S05]  /*160c0*/  IMAD.IADD R15, R13, 0x1, R15 ;  /* 0x000000010d0f7824 */ /* 0x000fca00078e020f */
[----:B------:R-:W-:Y:S01]  /*160d0*/  IADD3.X R15, R15, R22, R9, P2, P3 ;  /* 0x000000160f0f7210 */ /* 0x000fe200017e6409 */
[----:B------:R-:W-:Y:S01]  /*160e0*/  IMAD.MOV.U32 R22, RZ, RZ, R76 ;  /* 0x000000ffff167224 */ /* 0x000fe200078e004c */
[----:B------:R-:W1:Y:S01]  /*160f0*/  @P0 LDC R10, c[0x0][0xbf0] ;  /* 0x0002fc00ff0a0b82 */ /* 0x000e620000000800 */
[----:B0-----:R-:W-:-:S05]  /*16100*/  @P0 IMAD.HI.U32 R11, R76, R11, RZ ;  /* 0x0000000b4c0b0227 */ /* 0x001fca00078e00ff */
[----:B-1----:R-:W-:Y:S02]  /*16110*/  @P0 SHF.R.U32.HI R22, RZ, R10, R11 ;  /* 0x0000000aff160219 */ /* 0x002fe4000001160b */
[----:B------:R-:W0:Y:S02]  /*16120*/  LDC.64 R10, c[0x0][R14+0x228] ;  /* 0x00008a000e0a7b82 */ /* 0x000e240000000a00 */
[----:B0-----:R-:W-:-:S04]  /*16130*/  IMAD.WIDE.U32 R12, R10, R153, RZ ;  /* 0x000000990a0c7225 */ /* 0x001fc800078e00ff */
[----:B------:R-:W-:Y:S01]  /*16140*/  IMAD R10, R11, R153, RZ ;  /* 0x000000990b0a7224 */ /* 0x000fe200078e02ff */
[----:B------:R-:W-:Y:S01]  /*16150*/  IADD3 R12, P0, P2, R22, R23, R12 ;  /* 0x00000017160c7210 */ /* 0x000fe20007a1e00c */
[--C-:B------:R-:W-:Y:S01]  /*16160*/  IMAD.MOV R23, RZ, RZ, -R22.reuse ;  /* 0x000000ffff177224 */ /* 0x100fe200078e0a16 */
[----:B------:R-:W-:Y:S01]  /*16170*/  SHF.R.S32.HI R22, RZ, 0x1f, R22 ;  /* 0x0000001fff167819 */ /* 0x000fe20000011416 */
[----:B------:R-:W-:Y:S02]  /*16180*/  IMAD.IADD R13, R13, 0x1, R10 ;  /* 0x000000010d0d7824 */ /* 0x000fe400078e020a */
[----:B------:R0:W1:Y:S01]  /*16190*/  LDC.64 R10, c[0x0][R14+0x210] ;  /* 0x000084000e0a7b82 */ /* 0x0000620000000a00 */
[----:B------:R-:W-:Y:S02]  /*161a0*/  IMAD R23, R154, R23, R76 ;  /* 0x000000179a177224 */ /* 0x000fe400078e024c */
[----:B------:R-:W-:Y:S01]  /*161b0*/  IADD3.X R13, R22, R15, R13, P0, P2 ;  /* 0x0000000f160d7210 */ /* 0x000fe200007e440d */
[----:B------:R-:W-:-:S02]  /*161c0*/  IMAD.IADD R15, R191, 0x1, R192 ;  /* 0x00000001bf0f7824 */ /* 0x000fc400078e02c0 */
[----:B0-----:R-:W-:Y:S01]  /*161d0*/  SHF.R.S32.HI R14, RZ, 0x1f, R23 ;  /* 0x0000001fff0e7819 */ /* 0x001fe20000011417 */
[-C--:B-1----:R-:W-:Y:S02]  /*161e0*/  IMAD R11, R11, R23.reuse, RZ ;  /* 0x000000170b0b7224 */ /* 0x082fe400078e02ff */
[----:B------:R-:W-:-:S04]  /*161f0*/  IMAD.WIDE.U32 R12, R10, R23, R12 ;  /* 0x000000170a0c7225 */ /* 0x000fc800078e000c */
[----:B------:R-:W-:Y:S02]  /*16200*/  IMAD R14, R10, R14, R11 ;  /* 0x0000000e0a0e7224 */ /* 0x000fe400078e020b */
[----:B------:R-:W0:Y:S02]  /*16210*/  LDC.64 R10, c[0x0][0xba8] ;  /* 0x0002ea00ff0a7b82 */ /* 0x000e240000000a00 */
[----:B------:R-:W-:-:S06]  /*16220*/  IMAD.IADD R14, R13, 0x1, R14 ;  /* 0x000000010d0e7824 */ /* 0x000fcc00078e020e */
[----:B0-----:R-:W0:Y:S08]  /*16230*/  @!P1 LDC R10, c[0x0][0xb50] ;  /* 0x0002d400ff0a9b82 */ /* 0x001e300000000800 */
[----:B------:R-:W1:Y:S01]  /*16240*/  @!P1 LDC R11, c[0x0][0xb54] ;  /* 0x0002d500ff0b9b82 */ /* 0x000e620000000800 */
[----:B0-----:R-:W-:-:S04]  /*16250*/  LEA R13, P0, R12, R10, 0x2 ;  /* 0x0000000a0c0d7211 */ /* 0x001fc800078010ff */
[----:B-1----:R-:W-:Y:S02]  /*16260*/  LEA.HI.X R14, R12, R11, R14, 0x2, P0 ;  /* 0x0000000b0c0e7211 */ /* 0x002fe400000f140e */
[----:B------:R-:W-:Y:S04]  /*16270*/  SHFL.IDX PT, R12, R13, 0x1, 0x1c1f ;  /* 0x003c1f000d0c7f89 */ /* 0x000fe800000e0000 */
[----:B------:R-:W-:Y:S01]  /*16280*/  SHFL.IDX PT, R11, R14, RZ, 0x1c1f ;  /* 0x001c1fff0e0b7589 */ /* 0x000fe200000e0000 */
[----:B----4-:R-:W-:-:S05]  /*16290*/  IMAD.MOV R10, RZ, RZ, -R155 ;  /* 0x000000ffff0a7224 */ /* 0x010fca00078e0a9b */
[----:B------:R-:W-:Y:S02]  /*162a0*/  ISETP.NE.AND P0, PT, R186, R10, PT ;  /* 0x0000000aba00720c */ /* 0x000fe40003f05270 */
[----:B------:R-:W0:Y:S04]  /*162b0*/  SHFL.IDX PT, R10, R13, RZ, 0x1c1f ;  /* 0x001c1fff0d0a7589 */ /* 0x000e2800000e0000 */
[----:B------:R1:W3:Y:S02]  /*162c0*/  SHFL.IDX PT, R13, R14, 0x1, 0x1c1f ;  /* 0x003c1f000e0d7f89 */ /* 0x0002e400000e0000 */
[----:B-1----:R-:W-:-:S05]  /*162d0*/  IMAD R14, R8, R154, RZ ;  /* 0x0000009a080e7224 */ /* 0x002fca00078e02ff */
[C---:B------:R-:W-:Y:S01]  /*162e0*/  ISETP.GE.OR P1, PT, R15.reuse, R14, P0 ;  /* 0x0000000e0f00720c */ /* 0x040fe20000726670 */
[----:B------:R-:W-:-:S05]  /*162f0*/  VIADD R15, R15, 0x8 ;  /* 0x000000080f0f7836 */ /* 0x000fca0000000000 */
[----:B------:R-:W-:-:S07]  /*16300*/  ISETP.GE.OR P0, PT, R15, R14, P0 ;  /* 0x0000000e0f00720c */ /* 0x000fce0000706670 */
[----:B0-----:R0:W-:Y:S06]  /*16310*/  @!P1 ST.E desc[UR42][R10.64], R152 ;  /* 0x000000980a009985 */ /* 0x0011ec000c10192a */
[----:B---3--:R0:W-:Y:S02]  /*16320*/  @!P0 ST.E desc[UR42][R12.64], R3 ;  /* 0x000000030c008985 */ /* 0x0081e4000c10192a */
.L_x_2864:
[----:B------:R-:W-:Y:S02]  /*16330*/  ISETP.GT.AND P1, PT, R205, 0x1, PT ;  /* 0x00000001cd00780c */ /* 0x000fe40003f24270 */
[----:B------:R-:W-:-:S04]  /*16340*/  ISETP.NE.U32.AND P0, PT, RZ, UR6, PT ;  /* 0x00000006ff007c0c */ /* 0x000fc8000bf05070 */
[----:B------:R-:W-:-:S04]  /*16350*/  ISETP.NE.AND.EX P0, PT, RZ, UR7, PT, P0 ;  /* 0x00000007ff007c0c */ /* 0x000fc8000bf05300 */
[----:B0-----:R-:W-:-:S03]  /*16360*/  SEL R3, R208, RZ, !P0 ;  /* 0x000000ffd0037207 */ /* 0x001fc60004000000 */
[----:B------:R-:W-:Y:S06]  /*16370*/  @P1 BRA `(.L_x_2865) ;  /* 0x00000010003c1947 */ /* 0x000fec0003800000 */
[----:B------:R-:W0:Y:S01]  /*16380*/  S2R R81, SR_TID.X ;  /* 0x0000000000517919 */ /* 0x000e220000002100 */
[----:B------:R-:W4:Y:S01]  /*16390*/  LDC R83, c[0x0][0xbe8] ;  /* 0x0002fa00ff537b82 */ /* 0x000f220000000800 */
[----:B------:R-:W-:Y:S01]  /*163a0*/  ULDC.64 UR4, c[0x0][0xaa0] ;  /* 0x0002a80000047ab9 */ /* 0x000fe20000000a00 */
[----:B0-----:R-:W-:-:S05]  /*163b0*/  VIADD R81, R81, 0xffffff80 ;  /* 0xffffff8051517836 */ /* 0x001fca0000000000 */
[----:B------:R-:W-:-:S04]  /*163c0*/  SHF.R.S32.HI R80, RZ, 0x1f, R81 ;  /* 0x0000001fff507819 */ /* 0x000fc80000011451 */
[----:B------:R-:W-:-:S04]  /*163d0*/  LEA.HI R80, R80, R81, RZ, 0x3 ;  /* 0x0000005150507211 */ /* 0x000fc800078f18ff */
[----:B---3--:R-:W-:-:S05]  /*163e0*/  SHF.R.S32.HI R76, RZ, 0x3, R80 ;  /* 0x00000003ff4c7819 */ /* 0x008fca0000011450 */
[----:B------:R-:W-:-:S04]  /*163f0*/  IMAD R5, R76, 0x40, R193 ;  /* 0x000000404c057824 */ /* 0x000fc800078e02c1 */
[----:B------:R-:W-:-:S03]  /*16400*/  IMAD.WIDE R4, R5, 0x2, R20 ;  /* 0x0000000205047825 */ /* 0x000fc600078e0214 */
[C---:B------:R-:W-:Y:S02]  /*16410*/  IADD3 R41, P2, R4.reuse, 0x7000, RZ ;  /* 0x0000700004297810 */ /* 0x040fe40007f5e0ff */
[----:B-1----:R-:W-:Y:S02]  /*16420*/  IADD3 R13, P3, R4, 0x1000, RZ ;  /* 0x00001000040d7810 */ /* 0x002fe40007f7e0ff */
[----:B------:R-:W-:Y:S02]  /*16430*/  LOP3.LUT R40, R41, 0x380, RZ, 0xc0, !PT ;  /* 0x0000038029287812 */ /* 0x000fe400078ec0ff */
[----:B------:R-:W-:Y:S02]  /*16440*/  LOP3.LUT R12, R13, 0x380, RZ, 0xc0, !PT ;  /* 0x000003800d0c7812 */ /* 0x000fe400078ec0ff */
[----:B------:R-:W-:Y:S02]  /*16450*/  SHF.R.U64 R40, R40, 0x3, RZ ;  /* 0x0000000328287819 */ /* 0x000fe400000012ff */
[----:B------:R-:W-:-:S02]  /*16460*/  SHF.R.U64 R12, R12, 0x3, RZ ;  /* 0x000000030c0c7819 */ /* 0x000fc400000012ff */
[----:B------:R-:W-:Y:S01]  /*16470*/  LOP3.LUT R40, R40, R41, RZ, 0x3c, !PT ;  /* 0x0000002928287212 */ /* 0x000fe200078e3cff */
[--C-:B------:R-:W-:Y:S01]  /*16480*/  IMAD.X R41, RZ, RZ, R5.reuse, P2 ;  /* 0x000000ffff297224 */ /* 0x100fe200010e0605 */
[----:B------:R-:W-:Y:S02]  /*16490*/  IADD3 R69, P2, R4, 0xe000, RZ ;  /* 0x0000e00004457810 */ /* 0x000fe40007f5e0ff */
[----:B------:R-:W-:Y:S01]  /*164a0*/  LOP3.LUT R12, R12, R13, RZ, 0x3c, !PT ;  /* 0x0000000d0c0c7212 */ /* 0x000fe200078e3cff */
[----:B------:R-:W-:Y:S01]  /*164b0*/  IMAD.X R13, RZ, RZ, R5, P3 ;  /* 0x000000ffff0d7224 */ /* 0x000fe200018e0605 */
[----:B------:R-:W-:Y:S01]  /*164c0*/  LOP3.LUT R68, R69, 0x380, RZ, 0xc0, !PT ;  /* 0x0000038045447812 */ /* 0x000fe200078ec0ff */
[----:B------:R-:W-:Y:S01]  /*164d0*/  IMAD R9, R9, UR4, RZ ;  /* 0x0000000409097c24 */ /* 0x000fe2000f8e02ff */
[----:B------:R-:W-:Y:S01]  /*164e0*/  IADD3 R21, P4, R4, 0x2000, RZ ;  /* 0x0000200004157810 */ /* 0x000fe20007f9e0ff */
[----:B----4-:R-:W-:Y:S01]  /*164f0*/  IMAD R87, R8, R83, RZ ;  /* 0x0000005308577224 */ /* 0x010fe200078e02ff */
[C---:B------:R-:W-:Y:S01]  /*16500*/  IADD3 R25, P5, R4.reuse, 0x3000, RZ ;  /* 0x0000300004197810 */ /* 0x040fe20007fbe0ff */
[----:B------:R-:W5:Y:S01]  /*16510*/  LD.E.128 R12, desc[UR42][R12.64] ;  /* 0x0000002a0c0c7980 */ /* 0x000f62000c101d00 */
[----:B------:R-:W-:-:S02]  /*16520*/  IADD3 R29, P6, R4, 0x4000, RZ ;  /* 0x00004000041d7810 */ /* 0x000fc40007fde0ff */
[C---:B------:R-:W-:Y:S01]  /*16530*/  IADD3 R33, P0, R4.reuse, 0x5000, RZ ;  /* 0x0000500004217810 */ /* 0x040fe20007f1e0ff */
[----:B------:R-:W5:Y:S01]  /*16540*/  LD.E.128 R40, desc[UR42][R40.64] ;  /* 0x0000002a28287980 */ /* 0x000f62000c101d00 */
[C---:B------:R-:W-:Y:S02]  /*16550*/  IADD3 R37, P1, R4.reuse, 0x6000, RZ ;  /* 0x0000600004257810 */ /* 0x040fe40007f3e0ff */
[----:B------:R-:W-:Y:S02]  /*16560*/  IADD3 R45, P3, R4, 0x8000, RZ ;  /* 0x00008000042d7810 */ /* 0x000fe40007f7e0ff */
[----:B------:R-:W-:Y:S02]  /*16570*/  SHF.R.U64 R68, R68, 0x3, RZ ;  /* 0x0000000344447819 */ /* 0x000fe400000012ff */
[----:B------:R-:W-:Y:S02]  /*16580*/  LOP3.LUT R20, R21, 0x380, RZ, 0xc0, !PT ;  /* 0x0000038015147812 */ /* 0x000fe400078ec0ff */
[----:B------:R-:W-:-:S02]  /*16590*/  LOP3.LUT R24, R25, 0x380, RZ, 0xc0, !PT ;  /* 0x0000038019187812 */ /* 0x000fc400078ec0ff */
[----:B------:R-:W-:Y:S02]  /*165a0*/  LOP3.LUT R28, R29, 0x380, RZ, 0xc0, !PT ;  /* 0x000003801d1c7812 */ /* 0x000fe400078ec0ff */
[----:B------:R-:W-:Y:S02]  /*165b0*/  LOP3.LUT R32, R33, 0x380, RZ, 0xc0, !PT ;  /* 0x0000038021207812 */ /* 0x000fe400078ec0ff */
[----:B------:R-:W-:Y:S02]  /*165c0*/  LOP3.LUT R36, R37, 0x380, RZ, 0xc0, !PT ;  /* 0x0000038025247812 */ /* 0x000fe400078ec0ff */
[----:B------:R-:W-:Y:S02]  /*165d0*/  LOP3.LUT R44, R45, 0x380, RZ, 0xc0, !PT ;  /* 0x000003802d2c7812 */ /* 0x000fe400078ec0ff */
[----:B------:R-:W-:Y:S01]  /*165e0*/  LOP3.LUT R68, R68, R69, RZ, 0x3c, !PT ;  /* 0x0000004544447212 */ /* 0x000fe200078e3cff */
[----:B------:R-:W-:Y:S01]  /*165f0*/  IMAD.X R69, RZ, RZ, R5, P2 ;  /* 0x000000ffff457224 */ /* 0x000fe200010e0605 */
[----:B------:R-:W-:-:S02]  /*16600*/  LOP3.LUT R11, R4, 0x380, RZ, 0xc0, !PT ;  /* 0x00000380040b7812 */ /* 0x000fc400078ec0ff */
[----:B------:R-:W-:Y:S02]  /*16610*/  ISETP.NE.AND P2, PT, R83, 0x1, PT ;  /* 0x000000015300780c */ /* 0x000fe40003f45270 */
[----:B------:R-:W-:Y:S01]  /*16620*/  SHF.R.U64 R20, R20, 0x3, RZ ;  /* 0x0000000314147819 */ /* 0x000fe200000012ff */
[----:B------:R-:W-:Y:S01]  /*16630*/  IMAD R9, R0, UR5, R9 ;  /* 0x0000000500097c24 */ /* 0x000fe2000f8e0209 */
[----:B------:R-:W-:Y:S01]  /*16640*/  SHF.R.U64 R24, R24, 0x3, RZ ;  /* 0x0000000318187819 */ /* 0x000fe200000012ff */
[----:B------:R-:W5:Y:S01]  /*16650*/  LD.E.128 R68, desc[UR42][R68.64] ;  /* 0x0000002a44447980 */ /* 0x000f62000c101d00 */
[----:B------:R-:W-:Y:S02]  /*16660*/  SHF.R.U64 R28, R28, 0x3, RZ ;  /* 0x000000031c1c7819 */ /* 0x000fe400000012ff */
[----:B------:R-:W-:Y:S02]  /*16670*/  SHF.R.U64 R32, R32, 0x3, RZ ;  /* 0x0000000320207819 */ /* 0x000fe400000012ff */
[----:B------:R-:W-:-:S02]  /*16680*/  SHF.R.U64 R36, R36, 0x3, RZ ;  /* 0x0000000324247819 */ /* 0x000fc400000012ff */
[----:B------:R-:W-:Y:S01]  /*16690*/  SHF.R.U64 R44, R44, 0x3, RZ ;  /* 0x000000032c2c7819 */ /* 0x000fe200000012ff */
[----:B------:R-:W0:Y:S01]  /*166a0*/  @P2 LDC R85, c[0x0][0xbec] ;  /* 0x0002fb00ff552b82 */ /* 0x000e220000000800 */
        /* <DEDUP_REMOVED lines=14> */
[----:B------:R-:W1:Y:S01]  /*16790*/  @P2 LDC R84, c[0x0][0xbf0] ;  /* 0x0002fc00ff542b82 */ /* 0x000e620000000800 */
[C---:B------:R-:W-:Y:S01]  /*167a0*/  IADD3 R53, P5, R4.reuse, 0xa000, RZ ;  /* 0x0000a00004357810 */ /* 0x040fe20007fbe0ff */
[----:B------:R-:W5:Y:S01]  /*167b0*/  LD.E.128 R20, desc[UR42][R20.64] ;  /* 0x0000002a14147980 */ /* 0x000f62000c101d00 */
[----:B------:R-:W-:-:S02]  /*167c0*/  IADD3 R57, P6, R4, 0xb000, RZ ;  /* 0x0000b00004397810 */ /* 0x000fc40007fde0ff */
[C---:B------:R-:W-:Y:S01]  /*167d0*/  IADD3 R61, P0, R4.reuse, 0xc000, RZ ;  /* 0x0000c000043d7810 */ /* 0x040fe20007f1e0ff */
[----:B------:R-:W5:Y:S01]  /*167e0*/  LD.E.128 R24, desc[UR42][R24.64] ;  /* 0x0000002a18187980 */ /* 0x000f62000c101d00 */
[C---:B------:R-:W-:Y:S02]  /*167f0*/  IADD3 R65, P1, R4.reuse, 0xd000, RZ ;  /* 0x0000d00004417810 */ /* 0x040fe40007f3e0ff */
[----:B------:R-:W-:Y:S01]  /*16800*/  IADD3 R7, P3, R4, 0xf000, RZ ;  /* 0x0000f00004077810 */ /* 0x000fe20007f7e0ff */
[----:B------:R-:W5:Y:S01]  /*16810*/  LD.E.128 R28, desc[UR42][R28.64] ;  /* 0x0000002a1c1c7980 */ /* 0x000f62000c101d00 */
[----:B------:R-:W-:Y:S01]  /*16820*/  LOP3.LUT R4, R11, R4, RZ, 0x3c, !PT ;  /* 0x000000040b047212 */ /* 0x000fe200078e3cff */
[----:B------:R-:W-:Y:S01]  /*16830*/  IMAD.WIDE.U32 R10, R0, UR4, RZ ;  /* 0x00000004000a7c25 */ /* 0x000fe2000f8e00ff */
[----:B------:R-:W-:Y:S01]  /*16840*/  ULDC.64 UR4, c[0x0][0xae8] ;  /* 0x0002ba0000047ab9 */ /* 0x000fe20000000a00 */
[----:B------:R-:W3:Y:S01]  /*16850*/  LDC R0, c[0x0][0xac8] ;  /* 0x0002b200ff007b82 */ /* 0x000ee20000000800 */
[----:B------:R-:W-:Y:S01]  /*16860*/  LOP3.LUT R82, R80, 0xfffffff8, RZ, 0xc0, !PT ;  /* 0xfffffff850527812 */ /* 0x000fe200078ec0ff */
[----:B------:R-:W-:Y:S01]  /*16870*/  IMAD.IADD R11, R11, 0x1, R9 ;  /* 0x000000010b0b7824 */ /* 0x000fe200078e0209 */
[----:B------:R-:W-:Y:S01]  /*16880*/  SHF.R.S32.HI R9, RZ, 0x1f, R3 ;  /* 0x0000001fff097819 */ /* 0x000fe20000011403 */
[----:B------:R-:W-:Y:S01]  /*16890*/  IMAD.X R73, RZ, RZ, R5, P3 ;  /* 0x000000ffff497224 */ /* 0x000fe200018e0605 */
[----:B------:R-:W-:Y:S01]  /*168a0*/  LOP3.LUT R60, R61, 0x380, RZ, 0xc0, !PT ;  /* 0x000003803d3c7812 */ /* 0x000fe200078ec0ff */
[----:B------:R-:W-:Y:S01]  /*168b0*/  IMAD.WIDE.U32 R10, R204, UR4, R10 ;  /* 0x00000004cc0a7c25 */ /* 0x000fe2000f8e000a */
[----:B------:R-:W-:Y:S01]  /*168c0*/  LOP3.LUT R64, R65, 0x380, RZ, 0xc0, !PT ;  /* 0x0000038041407812 */ /* 0x000fe200078ec0ff */
[----:B------:R-:W5:Y:S01]  /*168d0*/  LD.E.128 R32, desc[UR42][R32.64] ;  /* 0x0000002a20207980 */ /* 0x000f62000c101d00 */
[----:B------:R-:W-:Y:S01]  /*168e0*/  SHF.R.U64 R60, R60, 0x3, RZ ;  /* 0x000000033c3c7819 */ /* 0x000fe200000012ff */
[----:B------:R-:W-:Y:S01]  /*168f0*/  IMAD R11, R204, UR5, R11 ;  /* 0x00000005cc0b7c24 */ /* 0x000fe2000f8e020b */
[----:B------:R-:W-:Y:S01]  /*16900*/  ULDC.64 UR4, c[0x0][0xaf0] ;  /* 0x0002bc0000047ab9 */ /* 0x000fe20000000a00 */
[----:B------:R-:W-:Y:S01]  /*16910*/  IMAD.IADD R81, R81, 0x1, -R82 ;  /* 0x0000000151517824 */ /* 0x000fe200078e0a52 */
[----:B------:R-:W-:Y:S01]  /*16920*/  LOP3.LUT R60, R60, R61, RZ, 0x3c, !PT ;  /* 0x0000003d3c3c7212 */ /* 0x000fe200078e3cff */
[----:B------:R-:W-:Y:S01]  /*16930*/  IMAD R80, R9, UR4, RZ ;  /* 0x0000000409507c24 */ /* 0x000fe2000f8e02ff */
[----:B------:R-:W-:Y:S01]  /*16940*/  SHF.R.U64 R64, R64, 0x3, RZ ;  /* 0x0000000340407819 */ /* 0x000fe200000012ff */
[----:B------:R-:W-:Y:S01]  /*16950*/  IMAD.WIDE.U32 R10, R3, UR4, R10 ;  /* 0x00000004030a7c25 */ /* 0x000fe2000f8e000a */
[----:B------:R-:W-:Y:S01]  /*16960*/  LOP3.LUT R48, R49, 0x380, RZ, 0xc0, !PT ;  /* 0x0000038031307812 */ /* 0x000fe200078ec0ff */
[----:B------:R-:W5:Y:S01]  /*16970*/  LD.E.128 R36, desc[UR42][R36.64] ;  /* 0x0000002a24247980 */ /* 0x000f62000c101d00 */
[----:B------:R-:W-:Y:S01]  /*16980*/  LOP3.LUT R64, R64, R65, RZ, 0x3c, !PT ;  /* 0x0000004140407212 */ /* 0x000fe200078e3cff */
[----:B------:R-:W-:Y:S01]  /*16990*/  IMAD R9, R3, UR5, R80 ;  /* 0x0000000503097c24 */ /* 0x000fe2000f8e0250 */
[----:B------:R-:W-:Y:S01]  /*169a0*/  LOP3.LUT R52, R53, 0x380, RZ, 0xc0, !PT ;  /* 0x0000038035347812 */ /* 0x000fe200078ec0ff */
[----:B------:R-:W-:Y:S01]  /*169b0*/  IMAD R3, R81, 0x20, R76 ;  /* 0x0000002051037824 */ /* 0x000fe200078e024c */
[----:B------:R-:W-:Y:S01]  /*169c0*/  LOP3.LUT R56, R57, 0x380, RZ, 0xc0, !PT ;  /* 0x0000038039387812 */ /* 0x000fe200078ec0ff */
[----:B------:R-:W-:Y:S01]  /*169d0*/  IMAD.X R61, RZ, RZ, R5, P0 ;  /* 0x000000ffff3d7224 */ /* 0x000fe200000e0605 */
[-C--:B---3--:R-:W-:Y:S01]  /*169e0*/  ISETP.GE.AND P0, PT, R212, R0.reuse, PT ;  /* 0x00000000d400720c */ /* 0x088fe20003f06270 */
[----:B------:R-:W-:Y:S01]  /*169f0*/  IMAD.IADD R82, R192, 0x1, R3 ;  /* 0x00000001c0527824 */ /* 0x000fe200078e0203 */
[----:B------:R-:W-:Y:S01]  /*16a00*/  LOP3.LUT R6, R7, 0x380, RZ, 0xc0, !PT ;  /* 0x0000038007067812 */ /* 0x000fe200078ec0ff */
[----:B------:R-:W-:Y:S01]  /*16a10*/  IMAD.X R65, RZ, RZ, R5, P1 ;  /* 0x000000ffff417224 */ /* 0x000fe200008e0605 */
[----:B------:R-:W-:Y:S01]  /*16a20*/  SEL R80, RZ, 0xffffffff, P0 ;  /* 0xffffffffff507807 */ /* 0x000fe20000000000 */
[----:B0-----:R-:W-:Y:S01]  /*16a30*/  @P2 IMAD.HI.U32 R3, R82, R85, RZ ;  /* 0x0000005552032227 */ /* 0x001fe200078e00ff */
[-C--:B------:R-:W-:Y:S01]  /*16a40*/  ISETP.GE.AND P1, PT, R193, R0.reuse, PT ;  /* 0x00000000c100720c */ /* 0x080fe20003f26270 */
[----:B------:R-:W-:Y:S01]  /*16a50*/  ULDC.64 UR4, c[0x0][0xae0] ;  /* 0x0002b80000047ab9 */ /* 0x000fe20000000a00 */
[----:B------:R-:W-:Y:S01]  /*16a60*/  ISETP.GE.AND P0, PT, R211, R0, PT ;  /* 0x00000000d300720c */ /* 0x000fe20003f06270 */
[----:B------:R-:W-:Y:S01]  /*16a70*/  IMAD.IADD R11, R11, 0x1, R9 ;  /* 0x000000010b0b7824 */ /* 0x000fe200078e0209 */
[----:B------:R-:W-:Y:S01]  /*16a80*/  SHF.R.U64 R48, R48, 0x3, RZ ;  /* 0x0000000330307819 */ /* 0x000fe200000012ff */
[--C-:B------:R-:W-:Y:S01]  /*16a90*/  IMAD.MOV.U32 R9, RZ, RZ, R82.reuse ;  /* 0x000000ffff097224 */ /* 0x100fe200078e0052 */
[----:B-1----:R-:W-:Y:S01]  /*16aa0*/  @P2 SHF.R.U32.HI R9, RZ, R84, R3 ;  /* 0x00000054ff092219 */ /* 0x002fe20000011603 */
[----:B------:R-:W-:Y:S01]  /*16ab0*/  IMAD.SHL.U32 R84, R80, 0x2, RZ ;  /* 0x0000000250547824 */ /* 0x000fe200078e00ff */
[----:B------:R-:W-:Y:S01]  /*16ac0*/  SEL R3, RZ, 0x1, P1 ;  /* 0x00000001ff037807 */ /* 0x000fe20000800000 */
[----:B------:R-:W5:Y:S01]  /*16ad0*/  LD.E.128 R44, desc[UR42][R44.64] ;  /* 0x0000002a2c2c7980 */ /* 0x000f62000c101d00 */
[----:B------:R-:W-:Y:S01]  /*16ae0*/  SEL R80, RZ, 0xffffffff, P0 ;  /* 0xffffffffff507807 */ /* 0x000fe20000000000 */
[----:B------:R-:W-:Y:S01]  /*16af0*/  IMAD.MOV R81, RZ, RZ, -R9 ;  /* 0x000000ffff517224 */ /* 0x000fe200078e0a09 */
[----:B------:R-:W-:Y:S01]  /*16b00*/  ISETP.GE.AND P0, PT, R210, R0, PT ;  /* 0x00000000d200720c */ /* 0x000fe20003f06270 */
[----:B------:R-:W5:Y:S01]  /*16b10*/  LD.E.128 R60, desc[UR42][R60.64] ;  /* 0x0000002a3c3c7980 */ /* 0x000f62000c101d00 */
[----:B------:R-:W-:Y:S01]  /*16b20*/  LOP3.LUT R3, R84, 0x2, R3, 0xe2, !PT ;  /* 0x0000000254037812 */ /* 0x000fe200078ee203 */
[----:B------:R-:W-:Y:S01]  /*16b30*/  IMAD.SHL.U32 R84, R80, 0x4, RZ ;  /* 0x0000000450547824 */ /* 0x000fe200078e00ff */
[----:B------:R-:W-:Y:S01]  /*16b40*/  SEL R80, RZ, 0xffffffff, P0 ;  /* 0xffffffffff507807 */ /* 0x000fe20000000000 */
[----:B------:R-:W-:Y:S01]  /*16b50*/  IMAD R81, R83, R81, R82 ;  /* 0x0000005153517224 */ /* 0x000fe200078e0252 */
[----:B------:R-:W-:Y:S01]  /*16b60*/  SHF.R.U64 R52, R52, 0x3, RZ ;  /* 0x0000000334347819 */ /* 0x000fe200000012ff */
[----:B------:R-:W5:Y:S01]  /*16b70*/  LD.E.128 R64, desc[UR42][R64.64] ;  /* 0x0000002a40407980 */ /* 0x000f62000c101d00 */
[----:B------:R-:W-:-:S02]  /*16b80*/  SHF.R.U64 R56, R56, 0x3, RZ ;  /* 0x0000000338387819 */ /* 0x000fc400000012ff */
[----:B------:R-:W-:Y:S01]  /*16b90*/  LOP3.LUT R8, R84, 0x4, R3, 0xe2, !PT ;  /* 0x0000000454087812 */ /* 0x000fe200078ee203 */
[----:B------:R-:W-:Y:S01]  /*16ba0*/  VIADD R3, R193, 0x140 ;  /* 0x00000140c1037836 */ /* 0x000fe20000000000 */
[----:B------:R-:W-:Y:S02]  /*16bb0*/  SHF.R.S32.HI R82, RZ, 0x1f, R9 ;  /* 0x0000001fff527819 */ /* 0x000fe40000011409 */
[----:B------:R-:W-:Y:S02]  /*16bc0*/  SHF.R.U64 R6, R6, 0x3, RZ ;  /* 0x0000000306067819 */ /* 0x000fe400000012ff */
[-C--:B------:R-:W-:Y:S01]  /*16bd0*/  ISETP.GE.AND P0, PT, R209, R0.reuse, PT ;  /* 0x00000000d100720c */ /* 0x080fe20003f06270 */
[----:B------:R-:W-:Y:S01]  /*16be0*/  IMAD.SHL.U32 R83, R80, 0x8, RZ ;  /* 0x0000000850537824 */ /* 0x000fe200078e00ff */
[----:B------:R-:W-:Y:S01]  /*16bf0*/  LOP3.LUT R48, R48, R49, RZ, 0x3c, !PT ;  /* 0x0000003130307212 */ /* 0x000fe200078e3cff */
[--C-:B------:R-:W-:Y:S01]  /*16c00*/  IMAD.X R49, RZ, RZ, R5.reuse, P4 ;  /* 0x000000ffff317224 */ /* 0x100fe200020e0605 */
[----:B------:R-:W-:Y:S01]  /*16c10*/  LOP3.LUT R52, R52, R53, RZ, 0x3c, !PT ;  /* 0x0000003534347212 */ /* 0x000fe200078e3cff */
[--C-:B------:R-:W-:Y:S01]  /*16c20*/  IMAD.X R53, RZ, RZ, R5.reuse, P5 ;  /* 0x000000ffff357224 */ /* 0x100fe200028e0605 */
[----:B------:R-:W-:Y:S01]  /*16c30*/  LOP3.LUT R56, R56, R57, RZ, 0x3c, !PT ;  /* 0x0000003938387212 */ /* 0x000fe200078e3cff */
[----:B------:R-:W-:Y:S01]  /*16c40*/  IMAD.X R57, RZ, RZ, R5, P6 ;  /* 0x000000ffff397224 */ /* 0x000fe200030e0605 */
[----:B------:R-:W-:Y:S01]  /*16c50*/  LOP3.LUT R72, R6, R7, RZ, 0x3c, !PT ;  /* 0x0000000706487212 */ /* 0x000fe200078e3cff */
[----:B------:R-:W-:Y:S01]  /*16c60*/  IMAD R82, R82, UR4, RZ ;  /* 0x0000000452527c24 */ /* 0x000fe2000f8e02ff */
[----:B------:R-:W-:Y:S01]  /*16c70*/  SEL R80, RZ, 0xffffffff, P0 ;  /* 0xffffffffff507807 */ /* 0x000fe20000000000 */
[----:B------:R-:W-:Y:S01]  /*16c80*/  IMAD.WIDE.U32 R10, R9, UR4, R10 ;  /* 0x00000004090a7c25 */ /* 0x000fe2000f8e000a */
[----:B------:R-:W-:Y:S01]  /*16c90*/  ISETP.GE.AND P0, PT, R3, R0, PT ;  /* 0x000000000300720c */ /* 0x000fe20003f06270 */
[----:B------:R-:W5:Y:S01]  /*16ca0*/  LD.E.128 R4, desc[UR42][R4.64] ;  /* 0x0000002a04047980 */ /* 0x000f62000c101d00 */
[----:B------:R-:W-:Y:S01]  /*16cb0*/  LOP3.LUT R8, R83, 0x8, R8, 0xe2, !PT ;  /* 0x0000000853087812 */ /* 0x000fe200078ee208 */
[----:B------:R-:W-:Y:S01]  /*16cc0*/  IMAD R83, R9, UR5, R82 ;  /* 0x0000000509537c24 */ /* 0x000fe2000f8e0252 */
[----:B------:R-:W-:Y:S01]  /*16cd0*/  SEL R9, RZ, 0xffffffff, P0 ;  /* 0xffffffffff097807 */ /* 0x000fe20000000000 */
[----:B------:R-:W5:Y:S01]  /*16ce0*/  LD.E.128 R48, desc[UR42][R48.64] ;  /* 0x0000002a30307980 */ /* 0x000f62000c101d00 */
[----:B------:R-:W-:-:S02]  /*16cf0*/  IMAD.SHL.U32 R85, R80, 0x10, RZ ;  /* 0x0000001050557824 */ /* 0x000fc400078e00ff */
[----:B------:R-:W-:Y:S01]  /*16d00*/  VIADD R91, R193, 0x180 ;  /* 0x00000180c15b7836 */ /* 0x000fe20000000000 */
[----:B------:R-:W5:Y:S01]  /*16d10*/  LD.E.128 R52, desc[UR42][R52.64] ;  /* 0x0000002a34347980 */ /* 0x000f62000c101d00 */
[----:B------:R-:W-:-:S03]  /*16d20*/  SHF.R.S32.HI R80, RZ, 0x1f, R81 ;  /* 0x0000001fff507819 */ /* 0x000fc60000011451 */
[----:B------:R-:W5:Y:S04]  /*16d30*/  LD.E.128 R56, desc[UR42][R56.64] ;  /* 0x0000002a38387980 */ /* 0x000f68000c101d00 */
[----:B------:R-:W5:Y:S01]  /*16d40*/  LD.E.128 R72, desc[UR42][R72.64] ;  /* 0x0000002a48487980 */ /* 0x000f62000c101d00 */
[----:B------:R-:W-:Y:S01]  /*16d50*/  IMAD.SHL.U32 R9, R9, 0x20, RZ ;  /* 0x0000002009097824 */ /* 0x000fe200078e00ff */
[----:B------:R-:W-:Y:S01]  /*16d60*/  ULDC.64 UR4, c[0x0][0xad8] ;  /* 0x0002b60000047ab9 */ /* 0x000fe20000000a00 */
[----:B------:R-:W-:Y:S01]  /*16d70*/  @!PT LDS RZ, [RZ] ;  /* 0x00000000fffff984 */ /* 0x000fe20000000800 */
[----:B------:R-:W-:Y:S01]  /*16d80*/  @!PT LDS RZ, [RZ] ;  /* 0x00000000fffff984 */ /* 0x000fe20000000800 */
[----:B------:R-:W-:Y:S01]  /*16d90*/  @!PT LDS RZ, [RZ] ;  /* 0x00000000fffff984 */ /* 0x000fe20000000800 */
[----:B------:R-:W-:Y:S01]  /*16da0*/  @!PT LDS RZ, [RZ] ;  /* 0x00000000fffff984 */ /* 0x000fe20000000800 */
[----:B------:R0:W-:Y:S06]  /*16db0*/  MEMBAR.ALL.CTA ;  /* 0x0000000000007992 */ /* 0x0001ec0000008000 */
[----:B0-----:R-:W0:Y:S01]  /*16dc0*/  FENCE.VIEW.ASYNC.S ;  /* 0x00000000000073c6 */ /* 0x001e220000000000 */
[----:B------:R-:W-:-:S02]  /*16dd0*/  LOP3.LUT R8, R85, 0x10, R8, 0xe2, !PT ;  /* 0x0000001055087812 */ /* 0x000fc400078ee208 */
[-C--:B------:R-:W-:Y:S01]  /*16de0*/  ISETP.GE.AND P0, PT, R91, R0.reuse, PT ;  /* 0x000000005b00720c */ /* 0x080fe20003f06270 */
[----:B------:R-:W-:Y:S01]  /*16df0*/  IMAD.IADD R11, R11, 0x1, R83 ;  /* 0x000000010b0b7824 */ /* 0x000fe200078e0253 */
[----:B------:R-:W-:Y:S01]  /*16e00*/  LOP3.LUT R8, R9, 0x20, R8, 0xe2, !PT ;  /* 0x0000002009087812 */ /* 0x000fe200078ee208 */
[----:B------:R-:W-:Y:S01]  /*16e10*/  IMAD R80, R80, UR4, RZ ;  /* 0x0000000450507c24 */ /* 0x000fe2000f8e02ff */
[----:B------:R-:W-:Y:S01]  /*16e20*/  SEL R9, RZ, 0x40, P0 ;  /* 0x00000040ff097807 */ /* 0x000fe20000000000 */
[----:B------:R-:W-:Y:S02]  /*16e30*/  IMAD.IADD R76, R76, 0x1, R192 ;  /* 0x000000014c4c7824 */ /* 0x000fe400078e02c0 */
[----:B------:R-:W-:Y:S02]  /*16e40*/  VIADD R89, R193, 0x1c0 ;  /* 0x000001c0c1597836 */ /* 0x000fe40000000000 */
[C---:B------:R-:W-:Y:S02]  /*16e50*/  IMAD R83, R81.reuse, UR5, R80 ;  /* 0x0000000551537c24 */ /* 0x040fe4000f8e0250 */
[----:B------:R-:W-:Y:S01]  /*16e60*/  IMAD.WIDE.U32 R10, R81, UR4, R10 ;  /* 0x00000004510a7c25 */ /* 0x000fe2000f8e000a */
[----:B------:R-:W-:Y:S01]  /*16e70*/  LOP3.LUT R82, R8, R9, RZ, 0xfc, !PT ;  /* 0x0000000908527212 */ /* 0x000fe200078efcff */
[----:B------:R-:W-:Y:S01]  /*16e80*/  ULDC.64 UR4, c[0x0][0xa80] ;  /* 0x0002a00000047ab9 */ /* 0x000fe20000000a00 */
[----:B------:R-:W-:Y:S01]  /*16e90*/  ISETP.GE.AND P1, PT, R76, R87, PT ;  /* 0x000000574c00720c */ /* 0x000fe20003f26270 */
[----:B------:R-:W-:Y:S01]  /*16ea0*/  VIADD R8, R2, 0x28c20 ;  /* 0x00028c2002087836 */ /* 0x000fe20000000000 */
[----:B------:R-:W-:Y:S01]  /*16eb0*/  ISETP.GE.AND P0, PT, R89, R0, PT ;  /* 0x000000005900720c */ /* 0x000fe20003f06270 */
[----:B------:R-:W-:Y:S01]  /*16ec0*/  IMAD.IADD R11, R11, 0x1, R83 ;  /* 0x000000010b0b7824 */ /* 0x000fe200078e0253 */
[----:B------:R-:W-:-:S02]  /*16ed0*/  LEA R84, P2, R10, UR4, 0x1 ;  /* 0x000000040a547c11 */ /* 0x000fc4000f8408ff */
[----:B------:R-:W-:Y:S02]  /*16ee0*/  PRMT R8, RZ, 0x654, R8 ;  /* 0x00000654ff087816 */ /* 0x000fe40000000008 */
[----:B------:R-:W-:Y:S02]  /*16ef0*/  SEL R9, RZ, 0x80, P0 ;  /* 0x00000080ff097807 */ /* 0x000fe40000000000 */
[----:B------:R-:W-:Y:S01]  /*16f00*/  LEA.HI.X R85, R10, UR5, R11, 0x1, P2 ;  /* 0x000000050a557c11 */ /* 0x000fe200090f0c0b */
[----:B0-----:R0:W-:Y:S01]  /*16f10*/  SYNCS.ARRIVE.TRANS64.RED.A1T0 RZ, [R8+URZ], RZ ;  /* 0x000000ff08ff79a7 */ /* 0x0011e2000810043f */
[----:B------:R-:W-:Y:S01]  /*16f20*/  LOP3.LUT R83, R82, R9, RZ, 0xfc, !PT ;  /* 0x0000000952537212 */ /* 0x000fe200078efcff */
[----:B------:R-:W-:Y:S02]  /*16f30*/  BSSY B1, `(.L_x_2866) ;  /* 0x000002a000017945 */ /* 0x000fe40003800000 */
[----:B------:R1:W3:Y:S01]  /*16f40*/  SHFL.IDX PT, R9, R85, RZ, 0x181f ;  /* 0x00181fff55097589 */ /* 0x0002e200000e0000 */
[----:B------:R-:W-:-:S03]  /*16f50*/  SHF.R.S32.HI R152, RZ, 0x1f, R209 ;  /* 0x0000001fff987819 */ /* 0x000fc600000114d1 */
[----:B0-----:R1:W0:Y:S01]  /*16f60*/  SHFL.IDX PT, R8, R84, RZ, 0x181f ;  /* 0x00181fff54087589 */ /* 0x00122200000e0000 */
[----:B------:R-:W-:Y:S02]  /*16f70*/  SHF.R.S32.HI R153, RZ, 0x1f, R210 ;  /* 0x0000001fff997819 */ /* 0x000fe400000114d2 */
[----:B------:R-:W-:Y:S02]  /*16f80*/  SHF.R.S32.HI R154, RZ, 0x1f, R211 ;  /* 0x0000001fff9a7819 */ /* 0x000fe400000114d3 */
[----:B------:R-:W-:Y:S01]  /*16f90*/  SHF.R.S32.HI R155, RZ, 0x1f, R212 ;  /* 0x0000001fff9b7819 */ /* 0x000fe200000114d4 */
[----:B------:R-:W-:Y:S06]  /*16fa0*/  @P1 BRA `(.L_x_2867) ;  /* 0x0000000000881947 */ /* 0x000fec0003800000 */
[-C--:B------:R-:W-:Y:S02]  /*16fb0*/  ISETP.GE.AND P5, PT, R212, R0.reuse, PT ;  /* 0x00000000d400720c */ /* 0x080fe40003fa6270 */
[-C--:B------:R-:W-:Y:S02]  /*16fc0*/  ISETP.GE.AND P0, PT, R193, R0.reuse, PT ;  /* 0x00000000c100720c */ /* 0x080fe40003f06270 */
[-C--:B------:R-:W-:Y:S02]  /*16fd0*/  ISETP.GE.AND P4, PT, R211, R0.reuse, PT ;  /* 0x00000000d300720c */ /* 0x080fe40003f86270 */
[-C--:B------:R-:W-:Y:S02]  /*16fe0*/  ISETP.GE.AND P3, PT, R210, R0.reuse, PT ;  /* 0x00000000d200720c */ /* 0x080fe40003f66270 */
[----:B------:R-:W-:Y:S02]  /*16ff0*/  ISETP.GE.AND P2, PT, R209, R0, PT ;  /* 0x00000000d100720c */ /* 0x000fe40003f46270 */
[----:B------:R-:W-:-:S03]  /*17000*/  SHF.R.S32.HI R86, RZ, 0x1f, R3 ;  /* 0x0000001fff567819 */ /* 0x000fc60000011403 */
[C---:B0-----:R-:W-:Y:S02]  /*17010*/  @!P5 LEA R10, P1, R212.reuse, R8, 0x1 ;  /* 0x00000008d40ad211 */ /* 0x041fe400078208ff */
[----:B---3--:R-:W-:Y:S02]  /*17020*/  @!P0 IMAD.WIDE R80, R193, 0x2, R8 ;  /* 0x00000002c1508825 */ /* 0x008fe400078e0208 */
[----:B------:R-:W-:Y:S02]  /*17030*/  @!P5 LEA.HI.X R11, R212, R9, R155, 0x1, P1 ;  /* 0x00000009d40bd211 */ /* 0x000fe400008f0c9b */
[----:B------:R-:W-:Y:S01]  /*17040*/  ISETP.GE.AND P1, PT, R3, R0, PT ;  /* 0x000000000300720c */ /* 0x000fe20003f26270 */
[----:B-----5:R0:W-:Y:S01]  /*17050*/  @!P0 ST.E.128 desc[UR42][R80.64], R4 ;  /* 0x0000000450008985 */ /* 0x0201e2000c101d2a */
[----:B------:R-:W-:-:S03]  /*17060*/  LOP3.LUT P0, RZ, R82, 0x40, RZ, 0xc0, !PT ;  /* 0x0000004052ff7812 */ /* 0x000fc6000780c0ff */
[----:B------:R3:W-:Y:S01]  /*17070*/  @!P5 ST.E.128 desc[UR42][R10.64], R20 ;  /* 0x000000140a00d985 */ /* 0x0007e2000c101d2a */
[----:B0-----:R-:W-:Y:S02]  /*17080*/  SHF.R.S32.HI R5, RZ, 0x1f, R91 ;  /* 0x0000001fff057819 */ /* 0x001fe4000001145b */
[----:B------:R-:W-:Y:S02]  /*17090*/  SHF.R.S32.HI R80, RZ, 0x1f, R89 ;  /* 0x0000001fff507819 */ /* 0x000fe40000011459 */
[CC--:B---3--:R-:W-:Y:S02]  /*170a0*/  @!P4 LEA R22, P5, R211.reuse, R8.reuse, 0x1 ;  /* 0x00000008d316c211 */ /* 0x0c8fe400078a08ff */
[-C--:B------:R-:W-:Y:S02]  /*170b0*/  @!P3 LEA R20, P6, R210, R8.reuse, 0x1 ;  /* 0x00000008d214b211 */ /* 0x080fe400078c08ff */
[----:B------:R-:W-:Y:S02]  /*170c0*/  @!P4 LEA.HI.X R23, R211, R9, R154, 0x1, P5 ;  /* 0x00000009d317c211 */ /* 0x000fe400028f0c9a */
[----:B------:R-:W-:-:S02]  /*170d0*/  @!P2 LEA R10, P5, R209, R8, 0x1 ;  /* 0x00000008d10aa211 */ /* 0x000fc400078a08ff */
[-C--:B------:R-:W-:Y:S01]  /*170e0*/  @!P3 LEA.HI.X R21, R210, R9.reuse, R153, 0x1, P6 ;  /* 0x00000009d215b211 */ /* 0x080fe200030f0c99 */
[----:B------:R4:W-:Y:S01]  /*170f0*/  @!P4 ST.E.128 desc[UR42][R22.64], R28 ;  /* 0x0000001c1600c985 */ /* 0x0009e2000c101d2a */
[----:B------:R-:W-:Y:S02]  /*17100*/  LOP3.LUT P6, RZ, R83, 0x80, RZ, 0xc0, !PT ;  /* 0x0000008053ff7812 */ /* 0x000fe400078cc0ff */
[----:B------:R-:W-:Y:S01]  /*17110*/  @!P2 LEA.HI.X R11, R209, R9, R152, 0x1, P5 ;  /* 0x00000009d10ba211 */ /* 0x000fe200028f0c98 */
[----:B------:R4:W-:Y:S01]  /*17120*/  @!P3 ST.E.128 desc[UR42][R20.64], R36 ;  /* 0x000000241400b985 */ /* 0x0009e2000c101d2a */
[----:B------:R-:W-:-:S03]  /*17130*/  @!P1 LEA R6, P5, R3, R8, 0x1 ;  /* 0x0000000803069211 */ /* 0x000fc600078a08ff */
[----:B------:R4:W-:Y:S01]  /*17140*/  @!P2 ST.E.128 desc[UR42][R10.64], R44 ;  /* 0x0000002c0a00a985 */ /* 0x0009e2000c101d2a */
[----:B------:R-:W-:Y:S02]  /*17150*/  @!P1 LEA.HI.X R7, R3, R9, R86, 0x1, P5 ;  /* 0x0000000903079211 */ /* 0x000fe400028f0c56 */
[----:B------:R-:W-:-:S03]  /*17160*/  @P0 LEA R4, P5, R91, R8, 0x1 ;  /* 0x000000085b040211 */ /* 0x000fc600078a08ff */
[----:B------:R4:W-:Y:S01]  /*17170*/  @!P1 ST.E.128 desc[UR42][R6.64], R52 ;  /* 0x0000003406009985 */ /* 0x0009e2000c101d2a */
[----:B------:R-:W-:Y:S02]  /*17180*/  @P0 LEA.HI.X R5, R91, R9, R5, 0x1, P5 ;  /* 0x000000095b050211 */ /* 0x000fe400028f0c05 */
[----:B------:R-:W-:-:S03]  /*17190*/  @P6 LEA R8, P5, R89, R8, 0x1 ;  /* 0x0000000859086211 */ /* 0x000fc600078a08ff */
[----:B------:R4:W-:Y:S01]  /*171a0*/  @P0 ST.E.128 desc[UR42][R4.64], R60 ;  /* 0x0000003c04000985 */ /* 0x0009e2000c101d2a */
[----:B------:R-:W-:-:S05]  /*171b0*/  @P6 LEA.HI.X R9, R89, R9, R80, 0x1, P5 ;  /* 0x0000000959096211 */ /* 0x000fca00028f0c50 */
[----:B------:R4:W-:Y:S04]  /*171c0*/  @P6 ST.E.128 desc[UR42][R8.64], R68 ;  /* 0x0000004408006985 */ /* 0x0009e8000c101d2a */
.L_x_2867:
[----:B------:R-:W-:Y:S05]  /*171d0*/  BSYNC B1 ;  /* 0x0000000000017941 */ /* 0x000fea0003800000 */
.L_x_2866:
[----:B------:R-:W-:Y:S01]  /*171e0*/  VIADD R76, R76, 0x20 ;  /* 0x000000204c4c7836 */ /* 0x000fe20000000000 */
[----:B----45:R4:W0:Y:S04]  /*171f0*/  SHFL.IDX PT, R5, R85, 0x1, 0x181f ;  /* 0x00381f0055057f89 */ /* 0x03082800000e0000 */
[----:B------:R-:W-:Y:S01]  /*17200*/  ISETP.GE.AND P0, PT, R76, R87, PT ;  /* 0x000000574c00720c */ /* 0x000fe20003f06270 */
[----:B------:R4:W0:-:S12]  /*17210*/  SHFL.IDX PT, R4, R84, 0x1, 0x181f ;  /* 0x00381f0054047f89 */ /* 0x00081800000e0000 */
[----:B----4-:R-:W-:Y:S05]  /*17220*/  @P0 BRA `(.L_x_2868) ;  /* 0x0000002800600947 */ /* 0x010fea0003800000 */
[-C--:B------:R-:W-:Y:S02]  /*17230*/  ISETP.GE.AND P2, PT, R193, R0.reuse, PT ;  /* 0x00000000c100720c */ /* 0x080fe40003f46270 */
[-C--:B------:R-:W-:Y:S02]  /*17240*/  ISETP.GE.AND P6, PT, R212, R0.reuse, PT ;  /* 0x00000000d400720c */ /* 0x080fe40003fc6270 */
[-C--:B------:R-:W-:Y:S02]  /*17250*/  ISETP.GE.AND P4, PT, R211, R0.reuse, PT ;  /* 0x00000000d300720c */ /* 0x080fe40003f86270 */
[-C--:B------:R-:W-:Y:S02]  /*17260*/  ISETP.GE.AND P3, PT, R210, R0.reuse, PT ;  /* 0x00000000d200720c */ /* 0x080fe40003f66270 */
[----:B------:R-:W-:-:S05]  /*17270*/  ISETP.GE.AND P1, PT, R3, R0, PT ;  /* 0x000000000300720c */ /* 0x000fca0003f26270 */
[----:B0--3--:R-:W-:Y:S02]  /*17280*/  @!P2 IMAD.WIDE R8, R193, 0x2, R4 ;  /* 0x00000002c108a825 */ /* 0x009fe400078e0204 */
[CC--:B------:R-:W-:Y:S02]  /*17290*/  @!P6 LEA R6, P0, R212.reuse, R4.reuse, 0x1 ;  /* 0x00000004d406e211 */ /* 0x0c0fe400078008ff */
[----:B------:R-:W-:Y:S01]  /*172a0*/  @!P4 LEA R10, P5, R211, R4, 0x1 ;  /* 0x00000004d30ac211 */ /* 0x000fe200078a08ff */
[----:B------:R0:W-:Y:S01]  /*172b0*/  @!P2 ST.E.128 desc[UR42][R8.64], R12 ;  /* 0x0000000c0800a985 */ /* 0x0001e2000c101d2a */
[----:B------:R-:W-:Y:S02]  /*172c0*/  ISETP.GE.AND P2, PT, R209, R0, PT ;  /* 0x00000000d100720c */ /* 0x000fe40003f46270 */
[----:B------:R-:W-:Y:S02]  /*172d0*/  @!P6 LEA.HI.X R7, R212, R5, R155, 0x1, P0 ;  /* 0x00000005d407e211 */ /* 0x000fe400000f0c9b */
[----:B------:R-:W-:-:S02]  /*172e0*/  LOP3.LUT P0, RZ, R82, 0x40, RZ, 0xc0, !PT ;  /* 0x0000004052ff7812 */ /* 0x000fc4000780c0ff */
[-C--:B------:R-:W-:Y:S01]  /*172f0*/  @!P4 LEA.HI.X R11, R211, R5.reuse, R154, 0x1, P5 ;  /* 0x00000005d30bc211 */ /* 0x080fe200028f0c9a */
[----:B------:R3:W-:Y:S01]  /*17300*/  @!P6 ST.E.128 desc[UR42][R6.64], R24 ;  /* 0x000000180600e985 */ /* 0x0007e2000c101d2a */
[CC--:B------:R-:W-:Y:S02]  /*17310*/  @!P3 LEA R22, P5, R210.reuse, R4.reuse, 0x1 ;  /* 0x00000004d216b211 */ /* 0x0c0fe400078a08ff */
[----:B------:R-:W-:Y:S01]  /*17320*/  SHF.R.S32.HI R0, RZ, 0x1f, R3 ;  /* 0x0000001fff007819 */ /* 0x000fe20000011403 */
[----:B------:R3:W-:Y:S01]  /*17330*/  @!P4 ST.E.128 desc[UR42][R10.64], R32 ;  /* 0x000000200a00c985 */ /* 0x0007e2000c101d2a */
[C---:B------:R-:W-:Y:S02]  /*17340*/  @!P1 LEA R20, P6, R3.reuse, R4, 0x1 ;  /* 0x0000000403149211 */ /* 0x040fe400078c08ff */
[-C--:B------:R-:W-:Y:S02]  /*17350*/  @!P3 LEA.HI.X R23, R210, R5.reuse, R153, 0x1, P5 ;  /* 0x00000005d217b211 */ /* 0x080fe400028f0c99 */
[----:B------:R-:W-:-:S02]  /*17360*/  @!P1 LEA.HI.X R21, R3, R5, R0, 0x1, P6 ;  /* 0x0000000503159211 */ /* 0x000fc400030f0c00 */
[-C--:B0-----:R-:W-:Y:S01]  /*17370*/  @!P2 LEA R12, P5, R209, R4.reuse, 0x1 ;  /* 0x00000004d10ca211 */ /* 0x081fe200078a08ff */
[----:B------:R3:W-:Y:S01]  /*17380*/  @!P3 ST.E.128 desc[UR42][R22.64], R40 ;  /* 0x000000281600b985 */ /* 0x0007e2000c101d2a */
[----:B------:R-:W-:Y:S02]  /*17390*/  SHF.R.S32.HI R0, RZ, 0x1f, R91 ;  /* 0x0000001fff007819 */ /* 0x000fe4000001145b */
[----:B------:R-:W-:Y:S02]  /*173a0*/  @P0 LEA R8, P6, R91, R4, 0x1 ;  /* 0x000000045b080211 */ /* 0x000fe400078c08ff */
[-C--:B------:R-:W-:Y:S02]  /*173b0*/  @!P2 LEA.HI.X R13, R209, R5.reuse, R152, 0x1, P5 ;  /* 0x00000005d10da211 */ /* 0x080fe400028f0c98 */
[----:B------:R-:W-:-:S03]  /*173c0*/  @P0 LEA.HI.X R9, R91, R5, R0, 0x1, P6 ;  /* 0x000000055b090211 */ /* 0x000fc600030f0c00 */
        /* <DEDUP_REMOVED lines=10> */
.L_x_2865:
[----:B------:R-:W-:Y:S01]  /*17470*/  ULDC.64 UR4, c[0x0][0xb08] ;  /* 0x0002c20000047ab9 */ /* 0x000fe20000000a00 */
[----:B-1----:R-:W-:Y:S01]  /*17480*/  IMAD.IADD R12, R201, 0x1, R192 ;  /* 0x00000001c90c7824 */ /* 0x002fe200078e02c0 */
[----:B------:R-:W-:Y:S01]  /*17490*/  BSSY B1, `(.L_x_2869) ;  /* 0x00000f7000017945 */ /* 0x000fe20003800000 */
[----:B------:R-:W-:Y:S01]  /*174a0*/  IMAD R9, R9, UR4, RZ ;  /* 0x0000000409097c24 */ /* 0x000fe2000f8e02ff */
[----:B------:R-:W-:Y:S01]  /*174b0*/  SHF.R.S32.HI R23, RZ, 0x1f, R219 ;  /* 0x0000001fff177819 */ /* 0x000fe200000114db */
[C---:B------:R-:W-:Y:S01]  /*174c0*/  IMAD.WIDE.U32 R10, R0.reuse, UR4, RZ ;  /* 0x00000004000a7c25 */ /* 0x040fe2000f8e00ff */
[----:B---3--:R-:W-:Y:S02]  /*174d0*/  SHF.R.S32.HI R76, RZ, 0x1f, R220 ;  /* 0x0000001fff4c7819 */ /* 0x008fe400000114dc */
[----:B------:R-:W-:Y:S01]  /*174e0*/  SHF.R.S32.HI R152, RZ, 0x1f, R221 ;  /* 0x0000001fff987819 */ /* 0x000fe200000114dd */
[----:B------:R-:W-:Y:S01]  /*174f0*/  IMAD R9, R0, UR5, R9 ;  /* 0x0000000500097c24 */ /* 0x000fe2000f8e0209 */
[----:B------:R-:W-:Y:S01]  /*17500*/  ULDC.64 UR4, c[0x0][0xb38] ;  /* 0x0002ce0000047ab9 */ /* 0x000fe20000000a00 */
[----:B------:R-:W-:Y:S01]  /*17510*/  SHF.R.S32.HI R0, RZ, 0x1f, R3 ;  /* 0x0000001fff007819 */ /* 0x000fe20000011403 */
[----:B------:R-:W-:Y:S01]  /*17520*/  IMAD.IADD R192, R191, 0x1, R192 ;  /* 0x00000001bfc07824 */ /* 0x000fe200078e02c0 */
[----:B------:R-:W-:Y:S01]  /*17530*/  SHF.R.S32.HI R153, RZ, 0x1f, R222 ;  /* 0x0000001fff997819 */ /* 0x000fe200000114de */
[----:B------:R-:W-:Y:S01]  /*17540*/  IMAD.IADD R11, R11, 0x1, R9 ;  /* 0x000000010b0b7824 */ /* 0x000fe200078e0209 */
[----:B------:R-:W-:Y:S01]  /*17550*/  SHF.R.S32.HI R154, RZ, 0x1f, R223 ;  /* 0x0000001fff9a7819 */ /* 0x000fe200000114df */
[----:B------:R-:W-:Y:S01]  /*17560*/  IMAD.MOV.U32 R9, RZ, RZ, R12 ;  /* 0x000000ffff097224 */ /* 0x000fe200078e000c */
[----:B------:R-:W-:Y:S01]  /*17570*/  SHF.R.S32.HI R155, RZ, 0x1f, R224 ;  /* 0x0000001fff9b7819 */ /* 0x000fe200000114e0 */
[----:B------:R-:W-:Y:S01]  /*17580*/  IMAD.WIDE.U32 R10, R204, UR4, R10 ;  /* 0x00000004cc0a7c25 */ /* 0x000fe2000f8e000a */
[----:B------:R-:W-:-:S02]  /*17590*/  SHF.R.S32.HI R156, RZ, 0x1f, R225 ;  /* 0x0000001fff9c7819 */ /* 0x000fc400000114e1 */
[----:B------:R-:W-:Y:S01]  /*175a0*/  SHF.R.S32.HI R157, RZ, 0x1f, R226 ;  /* 0x0000001fff9d7819 */ /* 0x000fe200000114e2 */
[----:B------:R-:W-:Y:S01]  /*175b0*/  IMAD R11, R204, UR5, R11 ;  /* 0x00000005cc0b7c24 */ /* 0x000fe2000f8e020b */
[----:B------:R-:W-:Y:S01]  /*175c0*/  ULDC.64 UR4, c[0x0][0xb40] ;  /* 0x0002d00000047ab9 */ /* 0x000fe20000000a00 */
[----:B------:R-:W-:Y:S01]  /*175d0*/  VIADD R164, R194, 0x90 ;  /* 0x00000090c2a47836 */ /* 0x000fe20000000000 */
        /* <DEDUP_REMOVED lines=8> */
[----:B------:R-:W0:Y:S01]  /*17660*/  LDC R0, c[0x0][0xbe8] ;  /* 0x0002fa00ff007b82 */ /* 0x000e220000000800 */
[C---:B------:R-:W-:Y:S01]  /*17670*/  VIADD R166, R194.reuse, 0x88 ;  /* 0x00000088c2a67836 */ /* 0x040fe20000000000 */
        /* <DEDUP_REMOVED lines=9> */
[----:B------:R-:W-:Y:S01]  /*17710*/  ULDC.64 UR4, c[0x0][0xb30] ;  /* 0x0002cc0000047ab9 */ /* 0x000fe20000000a00 */
[C---:B------:R-:W-:Y:S02]  /*17720*/  VIADD R170, R194.reuse, 0x78 ;  /* 0x00000078c2aa7836 */ /* 0x040fe40000000000 */
[C---:B------:R-:W-:Y:S02]  /*17730*/  VIADD R172, R194.reuse, 0x70 ;  /* 0x00000070c2ac7836 */ /* 0x040fe40000000000 */
[C---:B------:R-:W-:Y:S01]  /*17740*/  VIADD R174, R194.reuse, 0x68 ;  /* 0x00000068c2ae7836 */ /* 0x040fe20000000000 */
[----:B------:R-:W-:Y:S01]  /*17750*/  SHF.R.S32.HI R170, RZ, 0x1f, R170 ;  /* 0x0000001fffaa7819 */ /* 0x000fe200000114aa */
[C---:B------:R-:W-:Y:S01]  /*17760*/  VIADD R176, R194.reuse, 0x60 ;  /* 0x00000060c2b07836 */ /* 0x040fe20000000000 */
[----:B------:R-:W-:Y:S01]  /*17770*/  SHF.R.S32.HI R172, RZ, 0x1f, R172 ;  /* 0x0000001fffac7819 */ /* 0x000fe200000114ac */
[C---:B------:R-:W-:Y:S01]  /*17780*/  VIADD R178, R194.reuse, 0x58 ;  /* 0x00000058c2b27836 */ /* 0x040fe20000000000 */
[----:B------:R-:W-:Y:S01]  /*17790*/  SHF.R.S32.HI R174, RZ, 0x1f, R174 ;  /* 0x0000001fffae7819 */ /* 0x000fe200000114ae */
[----:B------:R-:W-:Y:S01]  /*177a0*/  VIADD R180, R194, 0x50 ;  /* 0x00000050c2b47836 */ /* 0x000fe20000000000 */
[----:B0-----:R-:W-:Y:S01]  /*177b0*/  ISETP.NE.AND P0, PT, R0, 0x1, PT ;  /* 0x000000010000780c */ /* 0x001fe20003f05270 */
        /* <DEDUP_REMOVED lines=12> */
[----:B------:R-:W0:Y:S01]  /*17880*/  @P0 LDC R13, c[0x0][0xbec] ;  /* 0x0002fb00ff0d0b82 */ /* 0x000e220000000800 */
[C---:B------:R-:W-:Y:S01]  /*17890*/  VIADD R230, R194.reuse, 0x18 ;  /* 0x00000018c2e67836 */ /* 0x040fe20000000000 */
[----:B------:R-:W-:Y:S01]  /*178a0*/  SHF.R.S32.HI R207, RZ, 0x1f, R207 ;  /* 0x0000001fffcf7819 */ /* 0x000fe200000114cf */
[C---:B------:R-:W-:Y:S01]  /*178b0*/  VIADD R232, R194.reuse, 0x10 ;  /* 0x00000010c2e87836 */ /* 0x040fe20000000000 */
[----:B------:R-:W-:Y:S01]  /*178c0*/  SHF.R.S32.HI R213, RZ, 0x1f, R213 ;  /* 0x0000001fffd57819 */ /* 0x000fe200000114d5 */
[C---:B------:R-:W-:Y:S01]  /*178d0*/  VIADD R234, R194.reuse, 0x8 ;  /* 0x00000008c2ea7836 */ /* 0x040fe20000000000 */
[----:B------:R-:W-:Y:S01]  /*178e0*/  SHF.R.S32.HI R215, RZ, 0x1f, R215 ;  /* 0x0000001fffd77819 */ /* 0x000fe200000114d7 */
[C---:B------:R-:W-:Y:S01]  /*178f0*/  VIADD R163, R194.reuse, 0x90 ;  /* 0x00000090c2a37836 */ /* 0x040fe20000000000 */
[----:B------:R-:W1:Y:S01]  /*17900*/  @P0 LDC R3, c[0x0][0xbf0] ;  /* 0x0002fc00ff030b82 */ /* 0x000e620000000800 */
        /* <DEDUP_REMOVED lines=10> */
[----:B------:R-:W-:Y:S02]  /*179b0*/  VIADD R179, R194, 0x50 ;  /* 0x00000050c2b37836 */ /* 0x000fe40000000000 */
[----:B0-----:R-:W-:-:S04]  /*179c0*/  @P0 IMAD.HI.U32 R13, R12, R13, RZ ;  /* 0x0000000d0c0d0227 */ /* 0x001fc800078e00ff */
[C---:B------:R-:W-:Y:S02]  /*179d0*/  VIADD R181, R194.reuse, 0x48 ;  /* 0x00000048c2b57836 */ /* 0x040fe40000000000 */
[C---:B------:R-:W-:Y:S01]  /*179e0*/  VIADD R183, R194.reuse, 0x40 ;  /* 0x00000040c2b77836 */ /* 0x040fe20000000000 */
[----:B-1----:R-:W-:Y:S01]  /*179f0*/  @P0 SHF.R.U32.HI R9, RZ, R3, R13 ;  /* 0x00000003ff090219 */ /* 0x002fe2000001160d */
[C---:B------:R-:W-:Y:S02]  /*17a00*/  VIADD R202, R194.reuse, 0x38 ;  /* 0x00000038c2ca7836 */ /* 0x040fe40000000000 */
[----:B------:R-:W-:Y:S02]  /*17a10*/  VIADD R206, R194, 0x30 ;  /* 0x00000030c2ce7836 */ /* 0x000fe40000000000 */
[----:B------:R-:W-:Y:S02]  /*17a20*/  IMAD.MOV R3, RZ, RZ, -R9 ;  /* 0x000000ffff037224 */ /* 0x000fe400078e0a09 */
[----:B------:R-:W-:-:S04]  /*17a30*/  IMAD.WIDE.U32 R10, R9, UR4, R10 ;  /* 0x00000004090a7c25 */ /* 0x000fc8000f8e000a */
[----:B------:R-:W-:Y:S02]  /*17a40*/  IMAD R3, R0, R3, R12 ;  /* 0x0000000300037224 */ /* 0x000fe400078e020c */
[----:B------:R-:W-:Y:S01]  /*17a50*/  IMAD R0, R8, R0, RZ ;  /* 0x0000000008007224 */ /* 0x000fe200078e02ff */
[----:B------:R-:W-:Y:S01]  /*17a60*/  SHF.R.S32.HI R8, RZ, 0x1f, R9 ;  /* 0x0000001fff087819 */ /* 0x000fe20000011409 */
[C---:B------:R-:W-:Y:S02]  /*17a70*/  VIADD R208, R194.reuse, 0x28 ;  /* 0x00000028c2d07836 */ /* 0x040fe40000000000 */
[----:B------:R-:W-:Y:S02]  /*17a80*/  VIADD R214, R194, 0x20 ;  /* 0x00000020c2d67836 */ /* 0x000fe40000000000 */
[----:B------:R-:W-:Y:S02]  /*17a90*/  IMAD R8, R8, UR4, RZ ;  /* 0x0000000408087c24 */ /* 0x000fe4000f8e02ff */
[----:B------:R-:W-:-:S02]  /*17aa0*/  VIADD R216, R194, 0x18 ;  /* 0x00000018c2d87836 */ /* 0x000fc40000000000 */
[----:B------:R-:W-:Y:S01]  /*17ab0*/  IMAD R9, R9, UR5, R8 ;  /* 0x0000000509097c24 */ /* 0x000fe2000f8e0208 */
[----:B------:R-:W-:Y:S01]  /*17ac0*/  SHF.R.S32.HI R8, RZ, 0x1f, R3 ;  /* 0x0000001fff087819 */ /* 0x000fe20000011403 */
[----:B------:R-:W-:Y:S01]  /*17ad0*/  ULDC.64 UR4, c[0x0][0xb28] ;  /* 0x0002ca0000047ab9 */ /* 0x000fe20000000a00 */
[----:B------:R-:W-:Y:S02]  /*17ae0*/  VIADD R231, R194, 0x10 ;  /* 0x00000010c2e77836 */ /* 0x000fe40000000000 */
[----:B------:R-:W-:Y:S02]  /*17af0*/  IMAD.IADD R11, R11, 0x1, R9 ;  /* 0x000000010b0b7824 */ /* 0x000fe400078e0209 */
[----:B------:R-:W-:Y:S02]  /*17b00*/  IMAD R8, R8, UR4, RZ ;  /* 0x0000000408087c24 */ /* 0x000fe4000f8e02ff */
[----:B------:R-:W-:-:S04]  /*17b10*/  IMAD.WIDE.U32 R10, R3, UR4, R10 ;  /* 0x00000004030a7c25 */ /* 0x000fc8000f8e000a */
[----:B------:R-:W-:Y:S01]  /*17b20*/  IMAD R8, R3, UR5, R8 ;  /* 0x0000000503087c24 */ /* 0x000fe2000f8e0208 */
[----:B------:R-:W-:Y:S01]  /*17b30*/  ULDC.64 UR4, c[0x0][0xb00] ;  /* 0x0002c00000047ab9 */ /* 0x000fe20000000a00 */
[----:B------:R-:W-:Y:S01]  /*17b40*/  VIADD R233, R194, 0x8 ;  /* 0x00000008c2e97836 */ /* 0x000fe20000000000 */
[----:B------:R-:W-:Y:S01]  /*17b50*/  LEA R3, P0, R10, UR4, 0x2 ;  /* 0x000000040a037c11 */ /* 0x000fe2000f8010ff */
[----:B------:R-:W-:Y:S02]  /*17b60*/  IMAD.IADD R9, R11, 0x1, R8 ;  /* 0x000000010b097824 */ /* 0x000fe400078e0208 */
[----:B------:R-:W-:Y:S02]  /*17b70*/  VIADD R8, R2, 0x28c20 ;  /* 0x00028c2002087836 */ /* 0x000fe40000000000 */
[----:B------:R0:W1:Y:S01]  /*17b80*/  SHFL.IDX PT, R20, R3, RZ, 0x1c1f ;  /* 0x001c1fff03147589 */ /* 0x00006200000e0000 */
[----:B------:R-:W-:Y:S02]  /*17b90*/  LEA.HI.X R14, R10, UR5, R9, 0x2, P0 ;  /* 0x000000050a0e7c11 */ /* 0x000fe400080f1409 */
[----:B------:R-:W-:-:S02]  /*17ba0*/  ISETP.GE.AND P0, PT, R192, R0, PT ;  /* 0x00000000c000720c */ /* 0x000fc40003f06270 */
[----:B------:R-:W-:Y:S01]  /*17bb0*/  PRMT R8, RZ, 0x654, R8 ;  /* 0x00000654ff087816 */ /* 0x000fe20000000008 */
[----:B------:R0:W3:Y:S03]  /*17bc0*/  SHFL.IDX PT, R15, R14, RZ, 0x1c1f ;  /* 0x001c1fff0e0f7589 */ /* 0x0000e600000e0000 */
[----:B------:R0:W-:Y:S07]  /*17bd0*/  SYNCS.ARRIVE.TRANS64.RED.A1T0 RZ, [R8+URZ], RZ ;  /* 0x000000ff08ff79a7 */ /* 0x0001ee000810043f */
[----:B------:R-:W-:Y:S05]  /*17be0*/  @P0 BRA `(.L_x_2870) ;  /* 0x0000000800040947 */ /* 0x000fea0003800000 */
[----:B------:R-:W-:Y:S02]  /*17bf0*/  ULDC UR4, c[0x0][0xac8] ;  /* 0x0002b20000047ab9 */ /* 0x000fe40000000800 */
[----:B------:R-:W-:Y:S02]  /*17c00*/  ISETP.GE.AND P0, PT, R194, UR4, PT ;  /* 0x00000004c2007c0c */ /* 0x000fe4000bf06270 */
[----:B------:R-:W-:Y:S02]  /*17c10*/  ISETP.GE.AND P4, PT, R175, UR4, PT ;  /* 0x00000004af007c0c */ /* 0x000fe4000bf86270 */
[----:B------:R-:W-:-:S09]  /*17c20*/  ISETP.GE.AND P5, PT, R173, UR4, PT ;  /* 0x00000004ad007c0c */ /* 0x000fd2000bfa6270 */
[----:B01----:R-:W-:-:S04]  /*17c30*/  @!P0 LEA R8, P1, R194, R20, 0x2 ;  /* 0x00000014c2088211 */ /* 0x003fc800078210ff */
[----:B---3--:R-:W-:Y:S02]  /*17c40*/  @!P0 LEA.HI.X R9, R194, R15, R235, 0x2, P1 ;  /* 0x0000000fc2098211 */ /* 0x008fe400008f14eb */
[----:B------:R-:W-:-:S03]  /*17c50*/  ISETP.GE.AND P1, PT, R231, UR4, PT ;  /* 0x00000004e7007c0c */ /* 0x000fc6000bf26270 */
[----:B------:R0:W-:Y:S01]  /*17c60*/  @!P0 ST.E.64 desc[UR42][R8.64], R24 ;  /* 0x0000001808008985 */ /* 0x0001e2000c101b2a */
[----:B------:R-:W-:-:S13]  /*17c70*/  ISETP.GE.AND P0, PT, R233, UR4, PT ;  /* 0x00000004e9007c0c */ /* 0x000fda000bf06270 */
[----:B0-----:R-:W-:-:S04]  /*17c80*/  @!P0 LEA R8, P2, R233, R20, 0x2 ;  /* 0x00000014e9088211 */ /* 0x001fc800078410ff */
[----:B------:R-:W-:-:S05]  /*17c90*/  @!P0 LEA.HI.X R9, R233, R15, R234, 0x2, P2 ;  /* 0x0000000fe9098211 */ /* 0x000fca00010f14ea */
[----:B------:R0:W-:Y:S01]  /*17ca0*/  @!P0 ST.E.64 desc[UR42][R8.64], R28 ;  /* 0x0000001c08008985 */ /* 0x0001e2000c101b2a */
[----:B------:R-:W-:Y:S02]  /*17cb0*/  ISETP.GE.AND P0, PT, R216, UR4, PT ;  /* 0x00000004d8007c0c */ /* 0x000fe4000bf06270 */
        /* <DEDUP_REMOVED lines=17> */
[----:B------:R-:W-:Y:S02]  /*17dd0*/  @!P1 LEA.HI.X R9, R206, R15, R207, 0x2, P2 ;  /* 0x0000000fce099211 */ /* 0x000fe400010f14cf */
[----:B------:R-:W-:-:S03]  /*17de0*/  ISETP.GE.AND P2, PT, R183, UR4, PT ;  /* 0x00000004b7007c0c */ /* 0x000fc6000bf46270 */
[----:B------:R0:W-:Y:S02]  /*17df0*/  @!P1 ST.E.64 desc[UR42][R8.64], R48 ;  /* 0x0000003008009985 */ /* 0x0001e4000c101b2a */
[----:B0-----:R-:W-:-:S04]  /*17e00*/  @!P0 LEA R8, P1, R202, R20, 0x2 ;  /* 0x00000014ca088211 */ /* 0x001fc800078210ff */
[----:B------:R-:W-:Y:S02]  /*17e10*/  @!P0 LEA.HI.X R9, R202, R15, R205, 0x2, P1 ;  /* 0x0000000fca098211 */ /* 0x000fe400008f14cd */
[----:B------:R-:W-:-:S03]  /*17e20*/  ISETP.GE.AND P1, PT, R179, UR4, PT ;  /* 0x00000004b3007c0c */ /* 0x000fc6000bf26270 */
[----:B------:R0:W-:Y:S01]  /*17e30*/  @!P0 ST.E.64 desc[UR42][R8.64], R52 ;  /* 0x0000003408008985 */ /* 0x0001e2000c101b2a */
[----:B------:R-:W-:-:S09]  /*17e40*/  ISETP.GE.AND P0, PT, R181, UR4, PT ;  /* 0x00000004b5007c0c */ /* 0x000fd2000bf06270 */
[-C--:B------:R-:W-:Y:S02]  /*17e50*/  @!P1 LEA R10, P6, R179, R20.reuse, 0x2 ;  /* 0x00000014b30a9211 */ /* 0x080fe400078c10ff */
[----:B0-----:R-:W-:Y:S02]  /*17e60*/  @!P2 LEA R8, P3, R183, R20, 0x2 ;  /* 0x00000014b708a211 */ /* 0x001fe400078610ff */
[-C--:B------:R-:W-:Y:S02]  /*17e70*/  @!P1 LEA.HI.X R11, R179, R15.reuse, R180, 0x2, P6 ;  /* 0x0000000fb30b9211 */ /* 0x080fe400030f14b4 */
[----:B------:R-:W-:Y:S02]  /*17e80*/  @!P2 LEA.HI.X R9, R183, R15, R190, 0x2, P3 ;  /* 0x0000000fb709a211 */ /* 0x000fe400018f14be */
[----:B------:R-:W-:-:S03]  /*17e90*/  ISETP.GE.AND P3, PT, R177, UR4, PT ;  /* 0x00000004b1007c0c */ /* 0x000fc6000bf66270 */
[----:B------:R0:W-:Y:S02]  /*17ea0*/  @!P2 ST.E.64 desc[UR42][R8.64], R56 ;  /* 0x000000380800a985 */ /* 0x0001e4000c101b2a */
[----:B0-----:R-:W-:-:S04]  /*17eb0*/  @!P0 LEA R8, P2, R181, R20, 0x2 ;  /* 0x00000014b5088211 */ /* 0x001fc800078410ff */
[----:B------:R-:W-:-:S05]  /*17ec0*/  @!P0 LEA.HI.X R9, R181, R15, R182, 0x2, P2 ;  /* 0x0000000fb5098211 */ /* 0x000fca00010f14b6 */
[----:B------:R0:W-:Y:S01]  /*17ed0*/  @!P0 ST.E.64 desc[UR42][R8.64], R60 ;  /* 0x0000003c08008985 */ /* 0x0001e2000c101b2a */
[----:B------:R-:W-:-:S03]  /*17ee0*/  ISETP.GE.AND P0, PT, R171, UR4, PT ;  /* 0x00000004ab007c0c */ /* 0x000fc6000bf06270 */
[----:B------:R1:W-:Y:S01]  /*17ef0*/  @!P1 ST.E.64 desc[UR42][R10.64], R64 ;  /* 0x000000400a009985 */ /* 0x0003e2000c101b2a */
[----:B------:R-:W-:Y:S02]  /*17f00*/  ISETP.GE.AND P1, PT, R169, UR4, PT ;  /* 0x00000004a9007c0c */ /* 0x000fe4000bf26270 */
[-C--:B0-----:R-:W-:Y:S02]  /*17f10*/  @!P3 LEA R8, P6, R177, R20.reuse, 0x2 ;  /* 0x00000014b108b211 */ /* 0x081fe400078c10ff */
[-C--:B-1----:R-:W-:Y:S02]  /*17f20*/  @!P4 LEA R10, P2, R175, R20.reuse, 0x2 ;  /* 0x00000014af0ac211 */ /* 0x082fe400078410ff */
[-C--:B------:R-:W-:Y:S02]  /*17f30*/  @!P3 LEA.HI.X R9, R177, R15.reuse, R178, 0x2, P6 ;  /* 0x0000000fb109b211 */ /* 0x080fe400030f14b2 */
[----:B------:R-:W-:Y:S02]  /*17f40*/  @!P5 LEA R12, P6, R173, R20, 0x2 ;  /* 0x00000014ad0cd211 */ /* 0x000fe400078c10ff */
[-C--:B------:R-:W-:Y:S01]  /*17f50*/  @!P4 LEA.HI.X R11, R175, R15.reuse, R176, 0x2, P2 ;  /* 0x0000000faf0bc211 */ /* 0x080fe200010f14b0 */
[----:B------:R0:W-:Y:S01]  /*17f60*/  @!P3 ST.E.64 desc[UR42][R8.64], R68 ;  /* 0x000000440800b985 */ /* 0x0001e2000c101b2a */
[----:B------:R-:W-:-:S02]  /*17f70*/  @!P5 LEA.HI.X R13, R173, R15, R174, 0x2, P6 ;  /* 0x0000000fad0dd211 */ /* 0x000fc400030f14ae */
[----:B------:R-:W-:Y:S01]  /*17f80*/  ISETP.GE.AND P2, PT, R167, UR4, PT ;  /* 0x00000004a7007c0c */ /* 0x000fe2000bf46270 */
[----:B------:R1:W-:Y:S01]  /*17f90*/  @!P4 ST.E.64 desc[UR42][R10.64], R72 ;  /* 0x000000480a00c985 */ /* 0x0003e2000c101b2a */
[----:B------:R-:W-:-:S03]  /*17fa0*/  ISETP.GE.AND P3, PT, R165, UR4, PT ;  /* 0x00000004a5007c0c */ /* 0x000fc6000bf66270 */
[----:B------:R3:W-:Y:S01]  /*17fb0*/  @!P5 ST.E.64 desc[UR42][R12.64], R6 ;  /* 0x000000060c00d985 */ /* 0x0007e2000c101b2a */
[----:B0-----:R-:W-:-:S07]  /*17fc0*/  @!P1 LEA R8, P5, R169, R20, 0x2 ;  /* 0x00000014a9089211 */ /* 0x001fce00078a10ff */
[-C--:B-1----:R-:W-:Y:S02]  /*17fd0*/  @!P2 LEA R10, P6, R167, R20.reuse, 0x2 ;  /* 0x00000014a70aa211 */ /* 0x082fe400078c10ff */
[-C--:B------:R-:W-:Y:S02]  /*17fe0*/  @!P1 LEA.HI.X R9, R169, R15.reuse, R170, 0x2, P5 ;  /* 0x0000000fa9099211 */ /* 0x080fe400028f14aa */
[----:B---3--:R-:W-:Y:S02]  /*17ff0*/  @!P0 LEA R6, P4, R171, R20, 0x2 ;  /* 0x00000014ab068211 */ /* 0x008fe400078810ff */
[----:B------:R-:W-:Y:S02]  /*18000*/  ISETP.GE.AND P5, PT, R237, UR4, PT ;  /* 0x00000004ed007c0c */ /* 0x000fe4000bfa6270 */
[----:B------:R-:W-:Y:S02]  /*18010*/  @!P0 LEA.HI.X R7, R171, R15, R172, 0x2, P4 ;  /* 0x0000000fab078211 */ /* 0x000fe400020f14ac */
[----:B------:R-:W-:-:S02]  /*18020*/  ISETP.GE.AND P4, PT, R163, UR4, PT ;  /* 0x00000004a3007c0c */ /* 0x000fc4000bf86270 */
[----:B------:R-:W-:Y:S01]  /*18030*/  @!P2 LEA.HI.X R11, R167, R15, R168, 0x2, P6 ;  /* 0x0000000fa70ba211 */ /* 0x000fe200030f14a8 */
[----:B------:R0:W-:Y:S04]  /*18040*/  @!P0 ST.E.64 desc[UR42][R6.64], R80 ;  /* 0x0000005006008985 */ /* 0x0001e8000c101b2a */
[----:B------:R1:W-:Y:S01]  /*18050*/  @!P1 ST.E.64 desc[UR42][R8.64], R84 ;  /* 0x0000005408009985 */ /* 0x0003e2000c101b2a */
[----:B------:R-:W-:-:S03]  /*18060*/  ISETP.GE.AND P1, PT, R229, UR4, PT ;  /* 0x00000004e5007c0c */ /* 0x000fc6000bf26270 */
[----:B------:R3:W-:Y:S01]  /*18070*/  @!P2 ST.E.64 desc[UR42][R10.64], R88 ;  /* 0x000000580a00a985 */ /* 0x0007e2000c101b2a */
[----:B------:R-:W-:Y:S02]  /*18080*/  ISETP.GE.AND P2, PT, R236, UR4, PT ;  /* 0x00000004ec007c0c */ /* 0x000fe4000bf46270 */
[-C--:B0-----:R-:W-:Y:S02]  /*18090*/  @!P3 LEA R6, P6, R165, R20.reuse, 0x2 ;  /* 0x00000014a506b211 */ /* 0x081fe400078c10ff */
[-C--:B-1----:R-:W-:Y:S02]  /*180a0*/  @!P4 LEA R8, P0, R163, R20.reuse, 0x2 ;  /* 0x00000014a308c211 */ /* 0x082fe400078010ff */
[-C--:B------:R-:W-:Y:S02]  /*180b0*/  @!P3 LEA.HI.X R7, R165, R15.reuse, R166, 0x2, P6 ;  /* 0x0000000fa507b211 */ /* 0x080fe400030f14a6 */
[----:B------:R-:W-:Y:S02]  /*180c0*/  @!P4 LEA.HI.X R9, R163, R15, R164, 0x2, P0 ;  /* 0x0000000fa309c211 */ /* 0x000fe400000f14a4 */
[----:B------:R-:W-:Y:S01]  /*180d0*/  ISETP.GE.AND P0, PT, R228, UR4, PT ;  /* 0x00000004e4007c0c */ /* 0x000fe2000bf06270 */
[----:B------:R0:W-:Y:S01]  /*180e0*/  @!P3 ST.E.64 desc[UR42][R6.64], R92 ;  /* 0x0000005c0600b985 */ /* 0x0001e2000c101b2a */
[----:B---3--:R-:W-:-:S03]  /*180f0*/  @!P5 LEA R10, P6, R237, R20, 0x2 ;  /* 0x00000014ed0ad211 */ /* 0x008fc600078c10ff */
[----:B------:R1:W-:Y:S01]  /*18100*/  @!P4 ST.E.64 desc[UR42][R8.64], R96 ;  /* 0x000000600800c985 */ /* 0x0003e2000c101b2a */
[----:B------:R-:W-:Y:S02]  /*18110*/  @!P5 LEA.HI.X R11, R237, R15, R162, 0x2, P6 ;  /* 0x0000000fed0bd211 */ /* 0x000fe400030f14a2 */
[----:B------:R-:W-:-:S03]  /*18120*/  ISETP.GE.AND P4, PT, R226, UR4, PT ;  /* 0x00000004e2007c0c */ /* 0x000fc6000bf86270 */
[----:B------:R3:W-:Y:S01]  /*18130*/  @!P5 ST.E.64 desc[UR42][R10.64], R100 ;  /* 0x000000640a00d985 */ /* 0x0007e2000c101b2a */
[----:B------:R-:W-:Y:S02]  /*18140*/  ISETP.GE.AND P5, PT, R227, UR4, PT ;  /* 0x00000004e3007c0c */ /* 0x000fe4000bfa6270 */
[CC--:B0-----:R-:W-:Y:S02]  /*18150*/  @!P2 LEA R6, P6, R236.reuse, R20.reuse, 0x2 ;  /* 0x00000014ec06a211 */ /* 0x0c1fe400078c10ff */
[CC--:B-1----:R-:W-:Y:S02]  /*18160*/  @!P1 LEA R8, P3, R229.reuse, R20.reuse, 0x2 ;  /* 0x00000014e5089211 */ /* 0x0c2fe400078610ff */
[-C--:B------:R-:W-:Y:S02]  /*18170*/  @!P2 LEA.HI.X R7, R236, R15.reuse, R161, 0x2, P6 ;  /* 0x0000000fec07a211 */ /* 0x080fe400030f14a1 */
[----:B------:R-:W-:Y:S02]  /*18180*/  @!P1 LEA.HI.X R9, R229, R15, R160, 0x2, P3 ;  /* 0x0000000fe5099211 */ /* 0x000fe400018f14a0 */
[----:B---3--:R-:W-:Y:S01]  /*18190*/  @!P0 LEA R10, P6, R228, R20, 0x2 ;  /* 0x00000014e40a8211 */ /* 0x008fe200078c10ff */
[----:B------:R0:W-:Y:S01]  /*181a0*/  @!P2 ST.E.64 desc[UR42][R6.64], R104 ;  /* 0x000000680600a985 */ /* 0x0001e2000c101b2a */
[----:B------:R-:W-:-:S02]  /*181b0*/  ISETP.GE.AND P3, PT, R225, UR4, PT ;  /* 0x00000004e1007c0c */ /* 0x000fc4000bf66270 */
[----:B------:R-:W-:Y:S01]  /*181c0*/  @!P0 LEA.HI.X R11, R228, R15, R159, 0x2, P6 ;  /* 0x0000000fe40b8211 */ /* 0x000fe200030f149f */
[----:B------:R1:W-:Y:S04]  /*181d0*/  @!P1 ST.E.64 desc[UR42][R8.64], R108 ;  /* 0x0000006c08009985 */ /* 0x0003e8000c101b2a */
[----:B------:R3:W-:Y:S01]  /*181e0*/  @!P0 ST.E.64 desc[UR42][R10.64], R112 ;  /* 0x000000700a008985 */ /* 0x0007e2000c101b2a */
[----:B------:R-:W-:Y:S02]  /*181f0*/  ISETP.GE.AND P0, PT, R224, UR4, PT ;  /* 0x00000004e0007c0c */ /* 0x000fe4000bf06270 */
[-C--:B0-----:R-:W-:Y:S02]  /*18200*/  @!P5 LEA R6, P1, R227, R20.reuse, 0x2 ;  /* 0x00000014e306d211 */ /* 0x081fe400078210ff */
[----:B-1----:R-:W-:-:S02]  /*18210*/  @!P4 LEA R8, P2, R226, R20, 0x2 ;  /* 0x00000014e208c211 */ /* 0x002fc400078410ff */
[-C--:B------:R-:W-:Y:S02]  /*18220*/  @!P5 LEA.HI.X R7, R227, R15.reuse, R158, 0x2, P1 ;  /* 0x0000000fe307d211 */ /* 0x080fe400008f149e */
[----:B---3--:R-:W-:Y:S02]  /*18230*/  @!P3 LEA R10, P6, R225, R20, 0x2 ;  /* 0x00000014e10ab211 */ /* 0x008fe400078c10ff */
[----:B------:R-:W-:Y:S01]  /*18240*/  ISETP.GE.AND P1, PT, R223, UR4, PT ;  /* 0x00000004df007c0c */ /* 0x000fe2000bf26270 */
[----:B------:R0:W-:Y:S01]  /*18250*/  @!P5 ST.E.64 desc[UR42][R6.64], R116 ;  /* 0x000000740600d985 */ /* 0x0001e2000c101b2a */
[-C--:B------:R-:W-:Y:S02]  /*18260*/  @!P4 LEA.HI.X R9, R226, R15.reuse, R157, 0x2, P2 ;  /* 0x0000000fe209c211 */ /* 0x080fe400010f149d */
[----:B------:R-:W-:Y:S02]  /*18270*/  @!P3 LEA.HI.X R11, R225, R15, R156, 0x2, P6 ;  /* 0x0000000fe10bb211 */ /* 0x000fe400030f149c */
[----:B------:R-:W-:Y:S01]  /*18280*/  ISETP.GE.AND P2, PT, R220, UR4, PT ;  /* 0x00000004dc007c0c */ /* 0x000fe2000bf46270 */
[----:B------:R1:W-:Y:S01]  /*18290*/  @!P4 ST.E.64 desc[UR42][R8.64], R120 ;  /* 0x000000780800c985 */ /* 0x0003e2000c101b2a */
[----:B------:R-:W-:-:S03]  /*182a0*/  ISETP.GE.AND P4, PT, R222, UR4, PT ;  /* 0x00000004de007c0c */ /* 0x000fc6000bf86270 */
[----:B------:R3:W-:Y:S01]  /*182b0*/  @!P3 ST.E.64 desc[UR42][R10.64], R124 ;  /* 0x0000007c0a00b985 */ /* 0x0007e2000c101b2a */
[----:B------:R-:W-:Y:S02]  /*182c0*/  ISETP.GE.AND P3, PT, R221, UR4, PT ;  /* 0x00000004dd007c0c */ /* 0x000fe4000bf66270 */
[----:B0-----:R-:W-:-:S04]  /*182d0*/  @!P0 LEA R6, P5, R224, R20, 0x2 ;  /* 0x00000014e0068211 */ /* 0x001fc800078a10ff */
[-C--:B------:R-:W-:Y:S02]  /*182e0*/  @!P0 LEA.HI.X R7, R224, R15.reuse, R155, 0x2, P5 ;  /* 0x0000000fe0078211 */ /* 0x080fe400028f149b */
[----:B------:R-:W-:Y:S02]  /*182f0*/  ISETP.GE.AND P5, PT, R219, UR4, PT ;  /* 0x00000004db007c0c */ /* 0x000fe4000bfa6270 */
[CC--:B-1----:R-:W-:Y:S01]  /*18300*/  @!P1 LEA R8, P6, R223.reuse, R20.reuse, 0x2 ;  /* 0x00000014df089211 */ /* 0x0c2fe200078c10ff */
[----:B------:R0:W-:Y:S03]  /*18310*/  @!P0 ST.E.64 desc[UR42][R6.64], R128 ;  /* 0x0000008006008985 */ /* 0x0001e6000c101b2a */
[----:B------:R-:W-:Y:S02]  /*18320*/  @!P1 LEA.HI.X R9, R223, R15, R154, 0x2, P6 ;  /* 0x0000000fdf099211 */ /* 0x000fe400030f149a */
[----:B---3--:R-:W-:-:S03]  /*18330*/  @!P3 LEA R10, P6, R221, R20, 0x2 ;  /* 0x00000014dd0ab211 */ /* 0x008fc600078c10ff */
[----:B------:R1:W-:Y:S01]  /*18340*/  @!P1 ST.E.64 desc[UR42][R8.64], R132 ;  /* 0x0000008408009985 */ /* 0x0003e2000c101b2a */
[----:B------:R-:W-:Y:S02]  /*18350*/  @!P3 LEA.HI.X R11, R221, R15, R152, 0x2, P6 ;  /* 0x0000000fdd0bb211 */ /* 0x000fe400030f1498 */
[----:B0-----:R-:W-:-:S04]  /*18360*/  @!P4 LEA R6, P0, R222, R20, 0x2 ;  /* 0x00000014de06c211 */ /* 0x001fc800078010ff */
        /* <DEDUP_REMOVED lines=9> */
.L_x_2870:
[----:B------:R-:W-:Y:S05]  /*18400*/  BSYNC B1 ;  /* 0x0000000000017941 */ /* 0x000fea0003800000 */
.L_x_2869:
[----:B----4-:R-:W-:Y:S01]  /*18410*/  VIADD R7, R192, 0x8 ;  /* 0x00000008c0077836 */ /* 0x010fe20000000000 */
[----:B------:R4:W1:Y:S04]  /*18420*/  SHFL.IDX PT, R22, R14, 0x1, 0x1c1f ;  /* 0x003c1f000e167f89 */ /* 0x00086800000e0000 */
[----:B------:R-:W-:Y:S01]  /*18430*/  ISETP.GE.AND P0, PT, R7, R0, PT ;  /* 0x000000000700720c */ /* 0x000fe20003f06270 */
[----:B0-----:R-:W0:-:S12]  /*18440*/  SHFL.IDX PT, R3, R3, 0x1, 0x1c1f ;  /* 0x003c1f0003037f89 */ /* 0x001e1800000e0000 */
[----:B----4-:R-:W-:Y:S05]  /*18450*/  @P0 BRA `(.L_x_2868) ;  /* 0x0000001400d40947 */ /* 0x010fea0003800000 */
[----:B------:R-:W-:Y:S02]  /*18460*/  ULDC UR4, c[0x0][0xac8] ;  /* 0x0002b20000047ab9 */ /* 0x000fe40000000800 */
[----:B------:R-:W-:Y:S02]  /*18470*/  ISETP.GE.AND P4, PT, R194, UR4, PT ;  /* 0x00000004c2007c0c */ /* 0x000fe4000bf86270 */
[----:B------:R-:W-:Y:S02]  /*18480*/  ISETP.GE.AND P2, PT, R233, UR4, PT ;  /* 0x00000004e9007c0c */ /* 0x000fe4000bf46270 */
[----:B------:R-:W-:Y:S02]  /*18490*/  ISETP.GE.AND P1, PT, R231, UR4, PT ;  /* 0x00000004e7007c0c */ /* 0x000fe4000bf26270 */
[----:B------:R-:W-:-:S07]  /*184a0*/  ISETP.GE.AND P0, PT, R216, UR4, PT ;  /* 0x00000004d8007c0c */ /* 0x000fce000bf06270 */
[----:B0-----:R-:W-:-:S04]  /*184b0*/  @!P4 LEA R6, P3, R194, R3, 0x2 ;  /* 0x00000003c206c211 */ /* 0x001fc800078610ff */
[-C--:B-1----:R-:W-:Y:S02]  /*184c0*/  @!P4 LEA.HI.X R7, R194, R22.reuse, R235, 0x2, P3 ;  /* 0x00000016c207c211 */ /* 0x082fe400018f14eb */
        /* <DEDUP_REMOVED lines=18> */
[-C--:B------:R-:W-:Y:S01]  /*185f0*/  @!P4 LEA.HI.X R9, R208, R22.reuse, R213, 0x2, P2 ;  /* 0x00000016d009c211 */ /* 0x080fe200010f14d5 */
        /* <DEDUP_REMOVED lines=9> */
[CC--:B-1----:R-:W-:Y:S02]  /*18690*/  @!P1 LEA R8, P5, R183.reuse, R3.reuse, 0x2 ;  /* 0x00000003b7089211 */ /* 0x0c2fe400078a10ff */
        /* <DEDUP_REMOVED lines=11> */
[-C--:B-1----:R-:W-:Y:S02]  /*18750*/  @!P4 LEA R8, P2, R177, R3.reuse, 0x2 ;  /* 0x00000003b108c211 */ /* 0x082fe400078410ff */
        /* <DEDUP_REMOVED lines=10> */
[-C--:B------:R-:W-:Y:S02]  /*18800*/  @!P0 LEA.HI.X R7, R173, R22.reuse, R174, 0x2, P4 ;  /* 0x00000016ad078211 */ /* 0x080fe400020f14ae */
[----:B------:R-:W-:Y:S02]  /*18810*/  ISETP.GE.AND P4, PT, R165, UR4, PT ;  /* 0x00000004a5007c0c */ /* 0x000fe4000bf86270 */
[-C--:B-1----:R-:W-:Y:S01]  /*18820*/  @!P1 LEA R8, P3, R171, R3.reuse, 0x2 ;  /* 0x00000003ab089211 */ /* 0x082fe200078610ff */
[----:B------:R0:W-:Y:S01]  /*18830*/  @!P0 ST.E.64 desc[UR42][R6.64], R4 ;  /* 0x0000000406008985 */ /* 0x0001e2000c101b2a */
[----:B----4-:R-:W-:Y:S02]  /*18840*/  @!P2 LEA R10, P6, R169, R3, 0x2 ;  /* 0x00000003a90aa211 */ /* 0x010fe400078c10ff */
[----:B------:R-:W-:Y:S02]  /*18850*/  @!P1 LEA.HI.X R9, R171, R22, R172, 0x2, P3 ;  /* 0x00000016ab099211 */ /* 0x000fe400018f14ac */
[----:B------:R-:W-:-:S02]  /*18860*/  ISETP.GE.AND P3, PT, R163, UR4, PT ;  /* 0x00000004a3007c0c */ /* 0x000fc4000bf66270 */
[-C--:B------:R-:W-:Y:S01]  /*18870*/  @!P2 LEA.HI.X R11, R169, R22.reuse, R170, 0x2, P6 ;  /* 0x00000016a90ba211 */ /* 0x080fe200030f14aa */
[----:B------:R1:W-:Y:S01]  /*18880*/  @!P1 ST.E.64 desc[UR42][R8.64], R82 ;  /* 0x0000005208009985 */ /* 0x0003e2000c101b2a */
[-C--:B------:R-:W-:Y:S02]  /*18890*/  @!P5 LEA R12, P6, R167, R3.reuse, 0x2 ;  /* 0x00000003a70cd211 */ /* 0x080fe400078c10ff */
[----:B------:R-:W-:Y:S01]  /*188a0*/  @!P4 LEA R14, P0, R165, R3, 0x2 ;  /* 0x00000003a50ec211 */ /* 0x000fe200078010ff */
[----:B------:R4:W-:Y:S01]  /*188b0*/  @!P2 ST.E.64 desc[UR42][R10.64], R86 ;  /* 0x000000560a00a985 */ /* 0x0009e2000c101b2a */
[----:B------:R-:W-:Y:S02]  /*188c0*/  ISETP.GE.AND P2, PT, R237, UR4, PT ;  /* 0x00000004ed007c0c */ /* 0x000fe4000bf46270 */
[----:B------:R-:W-:Y:S02]  /*188d0*/  ISETP.GE.AND P1, PT, R236, UR4, PT ;  /* 0x00000004ec007c0c */ /* 0x000fe4000bf26270 */
[----:B---3--:R-:W-:-:S02]  /*188e0*/  @!P4 LEA.HI.X R15, R165, R22, R166, 0x2, P0 ;  /* 0x00000016a50fc211 */ /* 0x008fc400000f14a6 */
[-C--:B------:R-:W-:Y:S02]  /*188f0*/  @!P5 LEA.HI.X R13, R167, R22.reuse, R168, 0x2, P6 ;  /* 0x00000016a70dd211 */ /* 0x080fe400030f14a8 */
[----:B------:R-:W-:Y:S02]  /*18900*/  ISETP.GE.AND P0, PT, R229, UR4, PT ;  /* 0x00000004e5007c0c */ /* 0x000fe4000bf06270 */
[CC--:B------:R-:W-:Y:S01]  /*18910*/  @!P3 LEA R20, P6, R163.reuse, R3.reuse, 0x2 ;  /* 0x00000003a314b211 */ /* 0x0c0fe200078c10ff */
[----:B------:R3:W-:Y:S01]  /*18920*/  @!P5 ST.E.64 desc[UR42][R12.64], R90 ;  /* 0x0000005a0c00d985 */ /* 0x0007e2000c101b2a */
[----:B------:R-:W-:Y:S02]  /*18930*/  ISETP.GE.AND P5, PT, R228, UR4, PT ;  /* 0x00000004e4007c0c */ /* 0x000fe4000bfa6270 */
[----:B------:R-:W-:Y:S01]  /*18940*/  @!P3 LEA.HI.X R21, R163, R22, R164, 0x2, P6 ;  /* 0x00000016a315b211 */ /* 0x000fe200030f14a4 */
[----:B------:R5:W-:Y:S01]  /*18950*/  @!P4 ST.E.64 desc[UR42][R14.64], R94 ;  /* 0x0000005e0e00c985 */ /* 0x000be2000c101b2a */
[----:B0-----:R-:W-:-:S02]  /*18960*/  @!P2 LEA R4, P6, R237, R3, 0x2 ;  /* 0x00000003ed04a211 */ /* 0x001fc400078c10ff */
[----:B------:R-:W-:Y:S01]  /*18970*/  ISETP.GE.AND P4, PT, R227, UR4, PT ;  /* 0x00000004e3007c0c */ /* 0x000fe2000bf86270 */
[----:B------:R-:W-:Y:S01]  /*18980*/  @!P3 ST.E.64 desc[UR42][R20.64], R98 ;  /* 0x000000621400b985 */ /* 0x000fe2000c101b2a */
[CC--:B------:R-:W-:Y:S02]  /*18990*/  @!P1 LEA R6, P3, R236.reuse, R3.reuse, 0x2 ;  /* 0x00000003ec069211 */ /* 0x0c0fe400078610ff */
[-C--:B------:R-:W-:Y:S02]  /*189a0*/  @!P2 LEA.HI.X R5, R237, R22.reuse, R162, 0x2, P6 ;  /* 0x00000016ed05a211 */ /* 0x080fe400030f14a2 */
[----:B-1----:R-:W-:Y:S02]  /*189b0*/  @!P0 LEA R8, P6, R229, R3, 0x2 ;  /* 0x00000003e5088211 */ /* 0x002fe400078c10ff */
[----:B------:R-:W-:Y:S01]  /*189c0*/  @!P1 LEA.HI.X R7, R236, R22, R161, 0x2, P3 ;  /* 0x00000016ec079211 */ /* 0x000fe200018f14a1 */
[----:B------:R0:W-:Y:S01]  /*189d0*/  @!P2 ST.E.64 desc[UR42][R4.64], R102 ;  /* 0x000000660400a985 */ /* 0x0001e2000c101b2a */
[----:B------:R-:W-:-:S02]  /*189e0*/  ISETP.GE.AND P3, PT, R226, UR4, PT ;  /* 0x00000004e2007c0c */ /* 0x000fc4000bf66270 */
[-C--:B------:R-:W-:Y:S01]  /*189f0*/  @!P0 LEA.HI.X R9, R229, R22.reuse, R160, 0x2, P6 ;  /* 0x00000016e5098211 */ /* 0x080fe200030f14a0 */
[----:B------:R1:W-:Y:S01]  /*18a00*/  @!P1 ST.E.64 desc[UR42][R6.64], R106 ;  /* 0x0000006a06009985 */ /* 0x0003e2000c101b2a */
[CC--:B----4-:R-:W-:Y:S02]  /*18a10*/  @!P5 LEA R10, P1, R228.reuse, R3.reuse, 0x2 ;  /* 0x00000003e40ad211 */ /* 0x0d0fe400078210ff */
[----:B---3--:R-:W-:Y:S01]  /*18a20*/  @!P4 LEA R12, P2, R227, R3, 0x2 ;  /* 0x00000003e30cc211 */ /* 0x008fe200078410ff */
[----:B------:R3:W-:Y:S01]  /*18a30*/  @!P0 ST.E.64 desc[UR42][R8.64], R110 ;  /* 0x0000006e08008985 */ /* 0x0007e2000c101b2a */
[----:B------:R-:W-:Y:S02]  /*18a40*/  ISETP.GE.AND P0, PT, R225, UR4, PT ;  /* 0x00000004e1007c0c */ /* 0x000fe4000bf06270 */
[----:B------:R-:W-:Y:S02]  /*18a50*/  @!P5 LEA.HI.X R11, R228, R22, R159, 0x2, P1 ;  /* 0x00000016e40bd211 */ /* 0x000fe400008f149f */
[----:B------:R-:W-:-:S02]  /*18a60*/  ISETP.GE.AND P1, PT, R224, UR4, PT ;  /* 0x00000004e0007c0c */ /* 0x000fc4000bf26270 */
[CC--:B-----5:R-:W-:Y:S01]  /*18a70*/  @!P3 LEA R14, P6, R226.reuse, R3.reuse, 0x2 ;  /* 0x00000003e20eb211 */ /* 0x0e0fe200078c10ff */
[----:B------:R4:W-:Y:S01]  /*18a80*/  @!P5 ST.E.64 desc[UR42][R10.64], R114 ;  /* 0x000000720a00d985 */ /* 0x0009e2000c101b2a */
[-C--:B------:R-:W-:Y:S02]  /*18a90*/  @!P4 LEA.HI.X R13, R227, R22.reuse, R158, 0x2, P2 ;  /* 0x00000016e30dc211 */ /* 0x080fe400010f149e */
[----:B------:R-:W-:Y:S02]  /*18aa0*/  @!P3 LEA.HI.X R15, R226, R22, R157, 0x2, P6 ;  /* 0x00000016e20fb211 */ /* 0x000fe400030f149d */
[----:B------:R-:W-:Y:S01]  /*18ab0*/  ISETP.GE.AND P2, PT, R221, UR4, PT ;  /* 0x00000004dd007c0c */ /* 0x000fe2000bf46270 */
[----:B------:R5:W-:Y:S01]  /*18ac0*/  @!P4 ST.E.64 desc[UR42][R12.64], R118 ;  /* 0x000000760c00c985 */ /* 0x000be2000c101b2a */
[----:B------:R-:W-:Y:S02]  /*18ad0*/  ISETP.GE.AND P4, PT, R223, UR4, PT ;  /* 0x00000004df007c0c */ /* 0x000fe4000bf86270 */
[----:B0-----:R-:W-:Y:S01]  /*18ae0*/  @!P0 LEA R4, P5, R225, R3, 0x2 ;  /* 0x00000003e1048211 */ /* 0x001fe200078a10ff */
[----:B------:R0:W-:Y:S01]  /*18af0*/  @!P3 ST.E.64 desc[UR42][R14.64], R122 ;  /* 0x0000007a0e00b985 */ /* 0x0001e2000c101b2a */
[----:B------:R-:W-:-:S02]  /*18b00*/  ISETP.GE.AND P3, PT, R222, UR4, PT ;  /* 0x00000004de007c0c */ /* 0x000fc4000bf66270 */
[-C--:B------:R-:W-:Y:S02]  /*18b10*/  @!P0 LEA.HI.X R5, R225, R22.reuse, R156, 0x2, P5 ;  /* 0x00000016e1058211 */ /* 0x080fe400028f149c */
[----:B------:R-:W-:Y:S02]  /*18b20*/  ISETP.GE.AND P5, PT, R220, UR4, PT ;  /* 0x00000004dc007c0c */ /* 0x000fe4000bfa6270 */
[CC--:B-1----:R-:W-:Y:S01]  /*18b30*/  @!P1 LEA R6, P6, R224.reuse, R3.reuse, 0x2 ;  /* 0x00000003e0069211 */ /* 0x0c2fe200078c10ff */
[----:B------:R1:W-:Y:S02]  /*18b40*/  @!P0 ST.E.64 desc[UR42][R4.64], R126 ;  /* 0x0000007e04008985 */ /* 0x0003e4000c101b2a */
[-C--:B---3--:R-:W-:Y:S02]  /*18b50*/  @!P4 LEA R8, P0, R223, R3.reuse, 0x2 ;  /* 0x00000003df08c211 */ /* 0x088fe400078010ff */
[----:B------:R-:W-:Y:S02]  /*18b60*/  @!P1 LEA.HI.X R7, R224, R22, R155, 0x2, P6 ;  /* 0x00000016e0079211 */ /* 0x000fe400030f149b */
[----:B----4-:R-:W-:-:S02]  /*18b70*/  @!P3 LEA R10, P6, R222, R3, 0x2 ;  /* 0x00000003de0ab211 */ /* 0x010fc400078c10ff */
[-C--:B------:R-:W-:Y:S01]  /*18b80*/  @!P4 LEA.HI.X R9, R223, R22.reuse, R154, 0x2, P0 ;  /* 0x00000016df09c211 */ /* 0x080fe200000f149a */
[----:B------:R1:W-:Y:S01]  /*18b90*/  @!P1 ST.E.64 desc[UR42][R6.64], R130 ;  /* 0x0000008206009985 */ /* 0x0003e2000c101b2a */
[CC--:B-----5:R-:W-:Y:S02]  /*18ba0*/  @!P2 LEA R12, P1, R221.reuse, R3.reuse, 0x2 ;  /* 0x00000003dd0ca211 */ /* 0x0e0fe400078210ff */
[----:B0-----:R-:W-:Y:S01]  /*18bb0*/  @!P5 LEA R14, P0, R220, R3, 0x2 ;  /* 0x00000003dc0ed211 */ /* 0x001fe200078010ff */
[----:B------:R1:W-:Y:S01]  /*18bc0*/  @!P4 ST.E.64 desc[UR42][R8.64], R134 ;  /* 0x000000860800c985 */ /* 0x0003e2000c101b2a */
[-C--:B------:R-:W-:Y:S02]  /*18bd0*/  @!P3 LEA.HI.X R11, R222, R22.reuse, R153, 0x2, P6 ;  /* 0x00000016de0bb211 */ /* 0x080fe400030f1499 */
[-C--:B------:R-:W-:Y:S02]  /*18be0*/  @!P2 LEA.HI.X R13, R221, R22.reuse, R152, 0x2, P1 ;  /* 0x00000016dd0da211 */ /* 0x080fe400008f1498 */
[----:B------:R-:W-:Y:S01]  /*18bf0*/  @!P5 LEA.HI.X R15, R220, R22, R76, 0x2, P0 ;  /* 0x00000016dc0fd211 */ /* 0x000fe200000f144c */
[----:B------:R1:W-:Y:S01]  /*18c00*/  @!P3 ST.E.64 desc[UR42][R10.64], R138 ;  /* 0x0000008a0a00b985 */ /* 0x0003e2000c101b2a */
[----:B------:R-:W-:-:S03]  /*18c10*/  ISETP.GE.AND P0, PT, R219, UR4, PT ;  /* 0x00000004db007c0c */ /* 0x000fc6000bf06270 */
[----:B------:R1:W-:Y:S04]  /*18c20*/  @!P2 ST.E.64 desc[UR42][R12.64], R142 ;  /* 0x0000008e0c00a985 */ /* 0x0003e8000c101b2a */
[----:B------:R1:W-:Y:S06]  /*18c30*/  @!P5 ST.E.64 desc[UR42][R14.64], R146 ;  /* 0x000000920e00d985 */ /* 0x0003ec000c101b2a */
[----:B------:R-:W-:Y:S05]  /*18c40*/  @P0 BRA `(.L_x_2868) ;  /* 0x0000000c00d80947 */ /* 0x000fea0003800000 */
[----:B-1----:R-:W-:-:S04]  /*18c50*/  LEA R4, P0, R219, R3, 0x2 ;  /* 0x00000003db047211 */ /* 0x002fc800078010ff */
[----:B------:R-:W-:-:S05]  /*18c60*/  LEA.HI.X R5, R219, R22, R23, 0x2, P0 ;  /* 0x00000016db057211 */ /* 0x000fca00000f1417 */
[----:B------:R0:W-:Y:S01]  /*18c70*/  ST.E.64 desc[UR42][R4.64], R150 ;  /* 0x0000009604007985 */ /* 0x0001e2000c101b2a */
[----:B------:R-:W-:Y:S05]  /*18c80*/  BRA `(.L_x_2868) ;  /* 0x0000000c00c87947 */ /* 0x000fea0003800000 */
.L_x_2862:
[----:B------:R-:W-:Y:S01]  /*18c90*/  ULDC.64 UR4, c[0x0][0xc08] ;  /* 0x0003020000047ab9 */ /* 0x000fe20000000a00 */
[----:B------:R-:W4:Y:S01]  /*18ca0*/  LDC.64 R4, c[0x0][0xc00] ;  /* 0x00030000ff047b82 */ /* 0x000f220000000a00 */
[----:B------:R-:W-:Y:S01]  /*18cb0*/  ISETP.NE.U32.AND P0, PT, RZ, UR4, PT ;  /* 0x00000004ff007c0c */ /* 0x000fe2000bf05070 */
[----:B------:R-:W-:-:S03]  /*18cc0*/  IMAD.MOV.U32 R3, RZ, RZ, RZ ;  /* 0x000000ffff037224 */ /* 0x000fc600078e00ff */
[----:B------:R-:W-:Y:S01]  /*18cd0*/  ISETP.NE.AND.EX P1, PT, RZ, UR5, PT, P0 ;  /* 0x00000005ff007c0c */ /* 0x000fe2000bf25300 */
[----:B------:R-:W-:Y:S02]  /*18ce0*/  ULDC.64 UR4, c[0x0][0xc00] ;  /* 0x0003000000047ab9 */ /* 0x000fe40000000a00 */
[----:B------:R-:W-:-:S04]  /*18cf0*/  ISETP.NE.U32.AND P0, PT, RZ, UR4, PT ;  /* 0x00000004ff007c0c */ /* 0x000fc8000bf05070 */
[----:B------:R-:W-:-:S06]  /*18d00*/  ISETP.NE.AND.EX P0, PT, RZ, UR5, PT, P0 ;  /* 0x00000005ff007c0c */ /* 0x000fcc000bf05300 */
[----:B------:R-:W0:Y:S01]  /*18d10*/  @P1 LDC.64 R6, c[0x0][0xc08] ;  /* 0x00030200ff061b82 */ /* 0x000e220000000a00 */
[----:B------:R-:W-:Y:S02]  /*18d20*/  ULDC UR4, c[0x0][0xa88] ;  /* 0x0002a20000047ab9 */ /* 0x000fe40000000800 */
[----:B------:R-:W-:Y:S02]  /*18d30*/  IMAD.U32 R0, RZ, RZ, UR4 ;  /* 0x00000004ff007e24 */ /* 0x000fe4000f8e00ff */
[----:B----4-:R-:W-:-:S05]  /*18d40*/  IMAD.WIDE R4, R208, 0x4, R4 ;  /* 0x00000004d0047825 */ /* 0x010fca00078e0204 */
[----:B------:R4:W5:Y:S01]  /*18d50*/  @P0 LDG.E R3, desc[UR42][R4.64] ;  /* 0x0000002a04030981 */ /* 0x000962000c1e1900 */
[----:B0-----:R-:W-:-:S05]  /*18d60*/  @P1 IMAD.WIDE R6, R208, 0x4, R6 ;  /* 0x00000004d0061825 */ /* 0x001fca00078e0206 */
[----:B------:R4:W5:Y:S01]  /*18d70*/  @P1 LDG.E R0, desc[UR42][R6.64] ;  /* 0x0000002a06001981 */ /* 0x000962000c1e1900 */
[----:B------:R-:W-:Y:S02]  /*18d80*/  ISETP.NE.AND P2, PT, R205, RZ, PT ;  /* 0x000000ffcd00720c */ /* 0x000fe40003f45270 */
[----:B------:R-:W-:Y:S01]  /*18d90*/  SHF.R.S32.HI R26, RZ, 0x1f, R208 ;  /* 0x0000001fff1a7819 */ /* 0x000fe200000114d0 */
[----:B------:R-:W0:Y:S10]  /*18da0*/  S2R R29, SR_TID.X ;  /* 0x00000000001d7919 */ /* 0x000e340000002100 */
[----:B------:R-:W1:Y:S01]  /*18db0*/  @!P2 LDC R205, c[0x0][0xad4] ;  /* 0x0002b500ffcdab82 */ /* 0x000e620000000800 */
[----:B0-----:R-:W-:Y:S01]  /*18dc0*/  VIADD R8, R29, 0xffffff80 ;  /* 0xffffff801d087836 */ /* 0x001fe20000000000 */
[----:B-1----:R-:W-:-:S04]  /*18dd0*/  ISETP.GT.AND P2, PT, R205, 0x1, PT ;  /* 0x00000001cd00780c */ /* 0x002fc80003f44270 */
[----:B------:R-:W-:Y:S01]  /*18de0*/  ISETP.GT.AND P3, PT, R8, 0x3f, PT ;  /* 0x0000003f0800780c */ /* 0x000fe20003f64270 */
[----:B----4-:R-:W-:-:S12]  /*18df0*/  @P1 BRA `(.L_x_2871) ;  /* 0x0000000000101947 */ /* 0x010fd80003800000 */
[----:B------:R-:W-:Y:S05]  /*18e00*/  @!P0 BRA `(.L_x_2871) ;  /* 0x00000000000c8947 */ /* 0x000fea0003800000 */
[----:B------:R-:W4:Y:S04]  /*18e10*/  LDG.E R7, desc[UR42][R4.64] ;  /* 0x0000002a04077981 */ /* 0x000f28000c1e1900 */
[----:B-----5:R-:W4:Y:S02]  /*18e20*/  LDG.E R0, desc[UR42][R4.64+0x4] ;  /* 0x0000042a04007981 */ /* 0x020f24000c1e1900 */
[----:B----4-:R-:W-:-:S07]  /*18e30*/  IMAD.IADD R0, R0, 0x1, -R7 ;  /* 0x0000000100007824 */ /* 0x010fce00078e0a07 */
.L_x_2871:
[----:B------:R-:W-:Y:S01]  /*18e40*/  BSSY B1, `(.L_x_2872) ;  /* 0x0000035000017945 */ /* 0x000fe20003800000 */
[----:B------:R-:W-:Y:S02]  /*18e50*/  SEL R27, R208, RZ, !P0 ;  /* 0x000000ffd01b7207 */ /* 0x000fe40004000000 */
[----:B------:R-:W-:Y:S02]  /*18e60*/  SEL R26, R26, RZ, !P0 ;  /* 0x000000ff1a1a7207 */ /* 0x000fe40004000000 */
[----:B-----5:R-:W-:Y:S01]  /*18e70*/  SHF.R.S32.HI R24, RZ, 0x1f, R3 ;  /* 0x0000001fff187819 */ /* 0x020fe20000011403 */
[----:B------:R-:W-:Y:S06]  /*18e80*/  @P3 BRA `(.L_x_2873) ;  /* 0x0000000000c03947 */ /* 0x000fec0003800000 */
[----:B------:R-:W0:Y:S01]  /*18e90*/  LDC R31, c[0x0][0xbe8] ;  /* 0x0002fa00ff1f7b82 */ /* 0x000e220000000800 */
[----:B------:R-:W-:Y:S01]  /*18ea0*/  IADD3 R29, R192, -0x80, R29 ;  /* 0xffffff80c01d7810 */ /* 0x000fe20007ffe01d */
[----:B0-----:R-:W-:-:S05]  /*18eb0*/  IMAD R4, R0, R31, RZ ;  /* 0x0000001f00047224 */ /* 0x001fca00078e02ff */
[----:B------:R-:W-:-:S13]  /*18ec0*/  ISETP.GE.AND P0, PT, R29, R4, PT ;  /* 0x000000041d00720c */ /* 0x000fda0003f06270 */
[----:B------:R-:W-:Y:S05]  /*18ed0*/  @P0 BRA `(.L_x_2873) ;  /* 0x0000000000ac0947 */ /* 0x000fea0003800000 */
[----:B------:R-:W-:Y:S01]  /*18ee0*/  IMAD.MOV.U32 R22, RZ, RZ, 0x9b8 ;  /* 0x000009b8ff167424 */ /* 0x000fe200078e00ff */
[----:B------:R-:W-:Y:S01]  /*18ef0*/  ISETP.GT.AND P0, PT, R205, 0x1, PT ;  /* 0x00000001cd00780c */ /* 0x000fe20003f04270 */
[----:B------:R-:W0:Y:S01]  /*18f00*/  LDC.64 R4, c[0x0][0xba8] ;  /* 0x0002ea00ff047b82 */ /* 0x000e220000000a00 */
[----:B------:R-:W-:Y:S01]  /*18f10*/  ISETP.NE.AND P1, PT, R31, 0x1, PT ;  /* 0x000000011f00780c */ /* 0x000fe20003f25270 */
[----:B------:R-:W-:Y:S01]  /*18f20*/  IMAD.MOV.U32 R21, RZ, RZ, R29 ;  /* 0x000000ffff157224 */ /* 0x000fe200078e001d */
[----:B------:R-:W-:-:S05]  /*18f30*/  SEL R22, R22, 0x978, P0 ;  /* 0x0000097816167807 */ /* 0x000fca0000000000 */
[----:B------:R-:W1:Y:S08]  /*18f40*/  LDC.64 R12, c[0x0][R22+0x220] ;  /* 0x00008800160c7b82 */ /* 0x000e700000000a00 */
[----:B------:R-:W4:Y:S08]  /*18f50*/  LDC.64 R14, c[0x0][R22+0x218] ;  /* 0x00008600160e7b82 */ /* 0x000f300000000a00 */
[----:B------:R-:W5:Y:S08]  /*18f60*/  LDC.64 R8, c[0x0][R22+0x228] ;  /* 0x00008a0016087b82 */ /* 0x000f700000000a00 */
[----:B------:R-:W2:Y:S08]  /*18f70*/  LDC.64 R6, c[0x0][R22+0x210] ;  /* 0x0000840016067b82 */ /* 0x000eb00000000a00 */
[----:B------:R-:W3:Y:S08]  /*18f80*/  @P1 LDC R20, c[0x0][0xbec] ;  /* 0x0002fb00ff141b82 */ /* 0x000ef00000000800 */
[----:B------:R-:W5:Y:S01]  /*18f90*/  @P1 LDC R25, c[0x0][0xbf0] ;  /* 0x0002fc00ff191b82 */ /* 0x000f620000000800 */
[----:B-1----:R-:W-:-:S07]  /*18fa0*/  IMAD R13, R13, R27, RZ ;  /* 0x0000001b0d0d7224 */ /* 0x002fce00078e02ff */
[----:B0-----:R-:W0:Y:S01]  /*18fb0*/  @!P0 LDC R4, c[0x0][0xb50] ;  /* 0x0002d400ff048b82 */ /* 0x001e220000000800 */
[----:B------:R-:W-:-:S04]  /*18fc0*/  IMAD.WIDE.U32 R10, R12, R27, RZ ;  /* 0x0000001b0c0a7225 */ /* 0x000fc800078e00ff */
[----:B---3--:R-:W-:-:S03]  /*18fd0*/  @P1 IMAD.HI.U32 R20, R29, R20, RZ ;  /* 0x000000141d141227 */ /* 0x008fc600078e00ff */
[----:B------:R-:W1:Y:S01]  /*18fe0*/  @!P0 LDC R5, c[0x0][0xb54] ;  /* 0x0002d500ff058b82 */ /* 0x000e620000000800 */
[-C--:B----4-:R-:W-:Y:S02]  /*18ff0*/  IMAD R23, R15, R204.reuse, RZ ;  /* 0x000000cc0f177224 */ /* 0x090fe400078e02ff */
[----:B------:R-:W-:Y:S01]  /*19000*/  IMAD.WIDE.U32 R14, R14, R204, RZ ;  /* 0x000000cc0e0e7225 */ /* 0x000fe200078e00ff */
[----:B-----5:R-:W-:-:S03]  /*19010*/  @P1 SHF.R.U32.HI R21, RZ, R25, R20 ;  /* 0x00000019ff151219 */ /* 0x020fc60000011614 */
[----:B------:R-:W-:Y:S01]  /*19020*/  IMAD R25, R12, R26, R13 ;  /* 0x0000001a0c197224 */ /* 0x000fe200078e020d */
[----:B------:R-:W-:Y:S01]  /*19030*/  SEL R13, R218, RZ, P0 ;  /* 0x000000ffda0d7207 */ /* 0x000fe20000000000 */
[----:B------:R-:W-:Y:S01]  /*19040*/  IMAD.IADD R23, R15, 0x1, R23 ;  /* 0x000000010f177824 */ /* 0x000fe200078e0217 */
[----:B------:R-:W-:Y:S01]  /*19050*/  IADD3 R14, P1, P3, R10, R14, R3 ;  /* 0x0000000e0a0e7210 */ /* 0x000fe20007b3e003 */
[----:B------:R-:W-:Y:S02]  /*19060*/  IMAD.MOV R10, RZ, RZ, -R21 ;  /* 0x000000ffff0a7224 */ /* 0x000fe400078e0a15 */
[----:B------:R-:W-:Y:S02]  /*19070*/  IMAD.IADD R25, R11, 0x1, R25 ;  /* 0x000000010b197824 */ /* 0x000fe400078e0219 */
[-C--:B------:R-:W-:Y:S02]  /*19080*/  IMAD R15, R9, R13.reuse, RZ ;  /* 0x0000000d090f7224 */ /* 0x080fe400078e02ff */
[----:B------:R-:W-:-:S04]  /*19090*/  IMAD.WIDE.U32 R8, R8, R13, RZ ;  /* 0x0000000d08087225 */ /* 0x000fc800078e00ff */
[----:B------:R-:W-:Y:S01]  /*190a0*/  IMAD R11, R31, R10, R29 ;  /* 0x0000000a1f0b7224 */ /* 0x000fe200078e021d */
[----:B------:R-:W-:Y:S01]  /*190b0*/  IADD3.X R10, R25, R23, R24, P1, P3 ;  /* 0x00000017190a7210 */ /* 0x000fe20000fe6418 */
[----:B------:R-:W-:Y:S01]  /*190c0*/  IMAD.IADD R15, R9, 0x1, R15 ;  /* 0x00000001090f7824 */ /* 0x000fe200078e020f */
[----:B------:R-:W-:Y:S01]  /*190d0*/  IADD3 R8, P0, P1, R21, R14, R8 ;  /* 0x0000000e15087210 */ /* 0x000fe2000791e008 */
[----:B--2---:R-:W-:Y:S01]  /*190e0*/  IMAD R7, R7, R11, RZ ;  /* 0x0000000b07077224 */ /* 0x004fe200078e02ff */
[----:B------:R-:W-:Y:S02]  /*190f0*/  SHF.R.S32.HI R21, RZ, 0x1f, R21 ;  /* 0x0000001fff157819 */ /* 0x000fe40000011415 */
[----:B------:R-:W-:Y:S02]  /*19100*/  SHF.R.S32.HI R13, RZ, 0x1f, R11 ;  /* 0x0000001fff0d7819 */ /* 0x000fe4000001140b */
[----:B------:R-:W-:-:S03]  /*19110*/  IADD3.X R9, R21, R10, R15, P0, P1 ;  /* 0x0000000a15097210 */ /* 0x000fc600007e240f */
[C---:B------:R-:W-:Y:S02]  /*19120*/  IMAD R13, R6.reuse, R13, R7 ;  /* 0x0000000d060d7224 */ /* 0x040fe400078e0207 */
[----:B------:R-:W-:-:S04]  /*19130*/  IMAD.WIDE.U32 R6, R6, R11, R8 ;  /* 0x0000000b06067225 */ /* 0x000fc800078e0008 */
[----:B------:R-:W-:Y:S01]  /*19140*/  IMAD.IADD R7, R7, 0x1, R13 ;  /* 0x0000000107077824 */ /* 0x000fe200078e020d */
[----:B0-----:R-:W-:-:S04]  /*19150*/  LEA R4, P0, R6, R4, 0x2 ;  /* 0x0000000406047211 */ /* 0x001fc800078010ff */
[----:B-1----:R-:W-:Y:S01]  /*19160*/  LEA.HI.X R5, R6, R5, R7, 0x2, P0 ;  /* 0x0000000506057211 */ /* 0x002fe200000f1407 */
[----:B------:R-:W-:-:S05]  /*19170*/  IMAD.MOV.U32 R7, RZ, RZ, -0x800000 ;  /* 0xff800000ff077424 */ /* 0x000fca00078e00ff */
[----:B------:R0:W-:Y:S03]  /*19180*/  STG.E desc[UR42][R4.64], R7 ;  /* 0x0000000704007986 */ /* 0x0001e6000c10192a */
.L_x_2873:
[----:B------:R-:W-:Y:S05]  /*19190*/  BSYNC B1 ;  /* 0x0000000000017941 */ /* 0x000fea0003800000 */
.L_x_2872:
[----:B------:R-:W-:Y:S05]  /*191a0*/  @P2 BRA `(.L_x_2868) ;  /* 0x0000000800802947 */ /* 0x000fea0003800000 */
[----:B0-----:R-:W0:Y:S01]  /*191b0*/  S2R R5, SR_TID.X ;  /* 0x0000000000057919 */ /* 0x001e220000002100 */
[----:B------:R-:W1:Y:S01]  /*191c0*/  LDC R9, c[0x0][0xbe8] ;  /* 0x0002fa00ff097b82 */ /* 0x000e620000000800 */
[----:B------:R-:W-:Y:S01]  /*191d0*/  ULDC.64 UR4, c[0x0][0xaa0] ;  /* 0x0002a80000047ab9 */ /* 0x000fe20000000a00 */
[C---:B------:R-:W-:Y:S01]  /*191e0*/  VIADD R29, R193.reuse, 0x140 ;  /* 0x00000140c11d7836 */ /* 0x040fe20000000000 */
[----:B------:R-:W-:Y:S01]  /*191f0*/  BSSY B1, `(.L_x_2874) ;  /* 0x0000077000017945 */ /* 0x000fe20003800000 */
[----:B------:R-:W-:Y:S01]  /*19200*/  IMAD R4, R24, UR4, RZ ;  /* 0x0000000418047c24 */ /* 0x000fe2000f8e02ff */
[----:B------:R-:W-:Y:S01]  /*19210*/  SHF.R.S32.HI R30, RZ, 0x1f, R209 ;  /* 0x0000001fff1e7819 */ /* 0x000fe200000114d1 */
[----:B------:R-:W-:Y:S01]  /*19220*/  VIADD R31, R193, 0x1c0 ;  /* 0x000001c0c11f7836 */ /* 0x000fe20000000000 */
[----:B------:R-:W-:Y:S01]  /*19230*/  SHF.R.S32.HI R28, RZ, 0x1f, R29 ;  /* 0x0000001fff1c7819 */ /* 0x000fe2000001141d */
[----:B------:R-:W-:Y:S01]  /*19240*/  IMAD R7, R3, UR5, R4 ;  /* 0x0000000503077c24 */ /* 0x000fe2000f8e0204 */
[----:B------:R-:W4:Y:S01]  /*19250*/  LDC R22, c[0x0][0xac8] ;  /* 0x0002b200ff167b82 */ /* 0x000f220000000800 */
[----:B------:R-:W-:-:S02]  /*19260*/  SHF.R.S32.HI R32, RZ, 0x1f, R210 ;  /* 0x0000001fff207819 */ /* 0x000fc400000114d2 */
[----:B------:R-:W-:Y:S02]  /*19270*/  SHF.R.S32.HI R33, RZ, 0x1f, R211 ;  /* 0x0000001fff217819 */ /* 0x000fe400000114d3 */
[----:B------:R-:W-:Y:S02]  /*19280*/  SHF.R.S32.HI R34, RZ, 0x1f, R212 ;  /* 0x0000001fff227819 */ /* 0x000fe400000114d4 */
[----:B-1----:R-:W-:Y:S01]  /*19290*/  ISETP.NE.AND P0, PT, R9, 0x1, PT ;  /* 0x000000010900780c */ /* 0x002fe20003f05270 */
[----:B------:R-:W-:Y:S02]  /*192a0*/  IMAD R25, R0, R9, RZ ;  /* 0x0000000900197224 */ /* 0x000fe400078e02ff */
[----:B0-----:R-:W-:Y:S02]  /*192b0*/  VIADD R6, R5, 0xffffff80 ;  /* 0xffffff8005067836 */ /* 0x001fe40000000000 */
[----:B------:R-:W-:Y:S01]  /*192c0*/  IMAD.WIDE.U32 R4, R3, UR4, RZ ;  /* 0x0000000403047c25 */ /* 0x000fe2000f8e00ff */
[----:B------:R-:W-:Y:S01]  /*192d0*/  ULDC.64 UR4, c[0x0][0xae8] ;  /* 0x0002ba0000047ab9 */ /* 0x000fe20000000a00 */
[----:B----4-:R-:W-:-:S02]  /*192e0*/  ISETP.GE.AND P1, PT, R193, R22, PT ;  /* 0x00000016c100720c */ /* 0x010fc40003f26270 */
[----:B------:R-:W-:-:S04]  /*192f0*/  SHF.R.S32.HI R3, RZ, 0x1f, R6 ;  /* 0x0000001fff037819 */ /* 0x000fc80000011406 */
[----:B------:R-:W0:Y:S01]  /*19300*/  @P0 LDC R11, c[0x0][0xbec] ;  /* 0x0002fb00ff0b0b82 */ /* 0x000e220000000800 */
[----:B------:R-:W-:Y:S01]  /*19310*/  IMAD.IADD R5, R5, 0x1, R7 ;  /* 0x0000000105057824 */ /* 0x000fe200078e0207 */
[----:B------:R-:W-:Y:S02]  /*19320*/  SEL R10, RZ, 0x1, P1 ;  /* 0x00000001ff0a7807 */ /* 0x000fe40000800000 */
[----:B------:R-:W-:Y:S01]  /*19330*/  LEA.HI R3, R3, R6, RZ, 0x3 ;  /* 0x0000000603037211 */ /* 0x000fe200078f18ff */
[----:B------:R-:W-:-:S03]  /*19340*/  IMAD.WIDE.U32 R4, R204, UR4, R4 ;  /* 0x00000004cc047c25 */ /* 0x000fc6000f8e0004 */
[----:B------:R-:W1:Y:S01]  /*19350*/  @P0 LDC R13, c[0x0][0xbf0] ;  /* 0x0002fc00ff0d0b82 */ /* 0x000e620000000800 */
[----:B------:R-:W-:Y:S01]  /*19360*/  LOP3.LUT R7, R3, 0xfffffff8, RZ, 0xc0, !PT ;  /* 0xfffffff803077812 */ /* 0x000fe200078ec0ff */
[----:B------:R-:W-:Y:S01]  /*19370*/  IMAD R5, R204, UR5, R5 ;  /* 0x00000005cc057c24 */ /* 0x000fe2000f8e0205 */
[----:B------:R-:W-:Y:S01]  /*19380*/  SHF.R.S32.HI R15, RZ, 0x3, R3 ;  /* 0x00000003ff0f7819 */ /* 0x000fe20000011403 */
[----:B------:R-:W-:Y:S02]  /*19390*/  ULDC.64 UR4, c[0x0][0xaf0] ;  /* 0x0002bc0000047ab9 */ /* 0x000fe40000000a00 */
[----:B------:R-:W-:Y:S02]  /*193a0*/  IMAD.IADD R6, R6, 0x1, -R7 ;  /* 0x0000000106067824 */ /* 0x000fe400078e0a07 */
[----:B------:R-:W-:Y:S01]  /*193b0*/  IMAD R3, R26, UR4, RZ ;  /* 0x000000041a037c24 */ /* 0x000fe2000f8e02ff */
[----:B------:R-:W-:Y:S01]  /*193c0*/  SHF.R.S32.HI R26, RZ, 0x1f, R31 ;  /* 0x0000001fff1a7819 */ /* 0x000fe2000001141f */
[----:B------:R-:W-:-:S02]  /*193d0*/  IMAD R7, R6, 0x20, R15 ;  /* 0x0000002006077824 */ /* 0x000fc400078e020f */
[----:B------:R-:W-:-:S04]  /*193e0*/  IMAD.WIDE.U32 R4, R27, UR4, R4 ;  /* 0x000000041b047c25 */ /* 0x000fc8000f8e0004 */
[----:B------:R-:W-:Y:S02]  /*193f0*/  IMAD.IADD R8, R192, 0x1, R7 ;  /* 0x00000001c0087824 */ /* 0x000fe400078e0207 */
[----:B------:R-:W-:Y:S01]  /*19400*/  IMAD R7, R27, UR5, R3 ;  /* 0x000000051b077c24 */ /* 0x000fe2000f8e0203 */
[----:B------:R-:W-:Y:S01]  /*19410*/  ULDC.64 UR4, c[0x0][0xae0] ;  /* 0x0002b80000047ab9 */ /* 0x000fe20000000a00 */
[----:B0-----:R-:W-:-:S04]  /*19420*/  @P0 IMAD.HI.U32 R6, R8, R11, RZ ;  /* 0x0000000b08060227 */ /* 0x001fc800078e00ff */
[----:B------:R-:W-:Y:S01]  /*19430*/  IMAD.MOV.U32 R3, RZ, RZ, R8 ;  /* 0x000000ffff037224 */ /* 0x000fe200078e0008 */
[----:B-1----:R-:W-:Y:S01]  /*19440*/  @P0 SHF.R.U32.HI R3, RZ, R13, R6 ;  /* 0x0000000dff030219 */ /* 0x002fe20000011606 */
[----:B------:R-:W-:Y:S01]  /*19450*/  IMAD.IADD R5, R5, 0x1, R7 ;  /* 0x0000000105057824 */ /* 0x000fe200078e0207 */
[-C--:B------:R-:W-:Y:S01]  /*19460*/  ISETP.GE.AND P0, PT, R212, R22.reuse, PT ;  /* 0x00000016d400720c */ /* 0x080fe20003f06270 */
[----:B------:R-:W-:Y:S01]  /*19470*/  IMAD.IADD R192, R15, 0x1, R192 ;  /* 0x000000010fc07824 */ /* 0x000fe200078e02c0 */
[----:B------:R-:W-:Y:S01]  /*19480*/  SHF.R.S32.HI R6, RZ, 0x1f, R3 ;  /* 0x0000001fff067819 */ /* 0x000fe20000011403 */
[----:B------:R-:W-:Y:S01]  /*19490*/  IMAD.WIDE.U32 R4, R3, UR4, R4 ;  /* 0x0000000403047c25 */ /* 0x000fe2000f8e0004 */
[----:B------:R-:W-:Y:S02]  /*194a0*/  SEL R7, RZ, 0xffffffff, P0 ;  /* 0xffffffffff077807 */ /* 0x000fe40000000000 */
[----:B------:R-:W-:Y:S01]  /*194b0*/  ISETP.GE.AND P0, PT, R211, R22, PT ;  /* 0x00000016d300720c */ /* 0x000fe20003f06270 */
[----:B------:R-:W-:-:S02]  /*194c0*/  IMAD R6, R6, UR4, RZ ;  /* 0x0000000406067c24 */ /* 0x000fc4000f8e02ff */
[----:B------:R-:W-:Y:S02]  /*194d0*/  IMAD.SHL.U32 R11, R7, 0x2, RZ ;  /* 0x00000002070b7824 */ /* 0x000fe400078e00ff */
[----:B------:R-:W-:Y:S01]  /*194e0*/  IMAD R7, R3, UR5, R6 ;  /* 0x0000000503077c24 */ /* 0x000fe2000f8e0206 */
[----:B------:R-:W-:Y:S01]  /*194f0*/  SEL R6, RZ, 0xffffffff, P0 ;  /* 0xffffffffff067807 */ /* 0x000fe20000000000 */
[----:B------:R-:W-:Y:S01]  /*19500*/  IMAD.MOV R3, RZ, RZ, -R3 ;  /* 0x000000ffff037224 */ /* 0x000fe200078e0a03 */
[----:B------:R-:W-:Y:S01]  /*19510*/  ISETP.GE.AND P0, PT, R210, R22, PT ;  /* 0x00000016d200720c */ /* 0x000fe20003f06270 */
[----:B------:R-:W-:Y:S01]  /*19520*/  IMAD.IADD R5, R5, 0x1, R7 ;  /* 0x0000000105057824 */ /* 0x000fe200078e0207 */
[----:B------:R-:W-:Y:S01]  /*19530*/  LOP3.LUT R10, R11, 0x2, R10, 0xe2, !PT ;  /* 0x000000020b0a7812 */ /* 0x000fe200078ee20a */
[----:B------:R-:W-:Y:S01]  /*19540*/  IMAD R3, R9, R3, R8 ;  /* 0x0000000309037224 */ /* 0x000fe200078e0208 */
[----:B------:R-:W-:Y:S01]  /*19550*/  ULDC.64 UR4, c[0x0][0xad8] ;  /* 0x0002b60000047ab9 */ /* 0x000fe20000000a00 */
[----:B------:R-:W-:Y:S01]  /*19560*/  IMAD.SHL.U32 R7, R6, 0x4, RZ ;  /* 0x0000000406077824 */ /* 0x000fe200078e00ff */
[----:B------:R-:W-:Y:S01]  /*19570*/  SEL R6, RZ, 0xffffffff, P0 ;  /* 0xffffffffff067807 */ /* 0x000fe20000000000 */
[----:B------:R-:W-:Y:S01]  /*19580*/  IMAD.WIDE.U32 R4, R3, UR4, R4 ;  /* 0x0000000403047c25 */ /* 0x000fe2000f8e0004 */
[----:B------:R-:W-:-:S02]  /*19590*/  SHF.R.S32.HI R0, RZ, 0x1f, R3 ;  /* 0x0000001fff007819 */ /* 0x000fc40000011403 */
[----:B------:R-:W-:Y:S01]  /*195a0*/  LOP3.LUT R10, R7, 0x4, R10, 0xe2, !PT ;  /* 0x00000004070a7812 */ /* 0x000fe200078ee20a */
[----:B------:R-:W-:Y:S01]  /*195b0*/  IMAD.SHL.U32 R7, R6, 0x8, RZ ;  /* 0x0000000806077824 */ /* 0x000fe200078e00ff */
[-C--:B------:R-:W-:Y:S01]  /*195c0*/  ISETP.GE.AND P0, PT, R209, R22.reuse, PT ;  /* 0x00000016d100720c */ /* 0x080fe20003f06270 */
[----:B------:R-:W-:Y:S02]  /*195d0*/  IMAD R0, R0, UR4, RZ ;  /* 0x0000000400007c24 */ /* 0x000fe4000f8e02ff */
[----:B------:R-:W-:Y:S01]  /*195e0*/  VIADD R27, R193, 0x180 ;  /* 0x00000180c11b7836 */ /* 0x000fe20000000000 */
[----:B------:R-:W-:Y:S02]  /*195f0*/  SEL R6, RZ, 0xffffffff, P0 ;  /* 0xffffffffff067807 */ /* 0x000fe40000000000 */
[----:B------:R-:W-:Y:S01]  /*19600*/  LOP3.LUT R10, R7, 0x8, R10, 0xe2, !PT ;  /* 0x00000008070a7812 */ /* 0x000fe200078ee20a */
[----:B------:R-:W-:Y:S01]  /*19610*/  IMAD R7, R3, UR5, R0 ;  /* 0x0000000503077c24 */ /* 0x000fe2000f8e0200 */
[-C--:B------:R-:W-:Y:S01]  /*19620*/  ISETP.GE.AND P0, PT, R29, R22.reuse, PT ;  /* 0x000000161d00720c */ /* 0x080fe20003f06270 */
[----:B------:R-:W-:Y:S01]  /*19630*/  ULDC.64 UR4, c[0x0][0xa80] ;  /* 0x0002a00000047ab9 */ /* 0x000fe20000000a00 */
[----:B------:R-:W-:Y:S01]  /*19640*/  IMAD.SHL.U32 R9, R6, 0x10, RZ ;  /* 0x0000001006097824 */ /* 0x000fe200078e00ff */
[----:B------:R-:W-:Y:S01]  /*19650*/  ISETP.GE.AND P1, PT, R27, R22, PT ;  /* 0x000000161b00720c */ /* 0x000fe20003f26270 */
[----:B------:R-:W-:Y:S01]  /*19660*/  IMAD.IADD R3, R5, 0x1, R7 ;  /* 0x0000000105037824 */ /* 0x000fe200078e0207 */
[----:B------:R-:W-:-:S02]  /*19670*/  SEL R0, RZ, 0xffffffff, P0 ;  /* 0xffffffffff007807 */ /* 0x000fc40000000000 */
[----:B------:R-:W-:Y:S02]  /*19680*/  LEA R20, P0, R4, UR4, 0x1 ;  /* 0x0000000404147c11 */ /* 0x000fe4000f8008ff */
[----:B------:R-:W-:Y:S01]  /*19690*/  LOP3.LUT R10, R9, 0x10, R10, 0xe2, !PT ;  /* 0x00000010090a7812 */ /* 0x000fe200078ee20a */
[----:B------:R-:W-:Y:S01]  /*196a0*/  IMAD.SHL.U32 R9, R0, 0x20, RZ ;  /* 0x0000002000097824 */ /* 0x000fe200078e00ff */
[----:B------:R-:W-:Y:S02]  /*196b0*/  LEA.HI.X R3, R4, UR5, R3, 0x1, P0 ;  /* 0x0000000504037c11 */ /* 0x000fe400080f0c03 */
[----:B------:R-:W-:Y:S01]  /*196c0*/  ISETP.GE.AND P0, PT, R192, R25, PT ;  /* 0x00000019c000720c */ /* 0x000fe20003f06270 */
[----:B------:R0:W1:Y:S01]  /*196d0*/  SHFL.IDX PT, R4, R20, RZ, 0x181f ;  /* 0x00181fff14047589 */ /* 0x00006200000e0000 */
[----:B------:R-:W-:Y:S02]  /*196e0*/  SEL R5, RZ, 0x40, P1 ;  /* 0x00000040ff057807 */ /* 0x000fe40000800000 */
[----:B------:R-:W-:-:S02]  /*196f0*/  LOP3.LUT R10, R9, 0x20, R10, 0xe2, !PT ;  /* 0x00000020090a7812 */ /* 0x000fc400078ee20a */
[----:B------:R-:W-:Y:S02]  /*19700*/  ISETP.GE.AND P1, PT, R31, R22, PT ;  /* 0x000000161f00720c */ /* 0x000fe40003f26270 */
[----:B------:R-:W-:Y:S02]  /*19710*/  LOP3.LUT R21, R10, R5, RZ, 0xfc, !PT ;  /* 0x000000050a157212 */ /* 0x000fe400078efcff */
[----:B------:R-:W-:Y:S01]  /*19720*/  SEL R0, RZ, 0x80, P1 ;  /* 0x00000080ff007807 */ /* 0x000fe20000800000 */
[----:B------:R0:W4:Y:S01]  /*19730*/  SHFL.IDX PT, R5, R3, RZ, 0x181f ;  /* 0x00181fff03057589 */ /* 0x00012200000e0000 */
[----:B------:R-:W-:Y:S02]  /*19740*/  SHF.R.S32.HI R24, RZ, 0x1f, R27 ;  /* 0x0000001fff187819 */ /* 0x000fe4000001141b */
[----:B------:R-:W-:Y:S01]  /*19750*/  LOP3.LUT R23, R21, R0, RZ, 0xfc, !PT ;  /* 0x0000000015177212 */ /* 0x000fe200078efcff */
[----:B------:R-:W-:Y:S06]  /*19760*/  @P0 BRA `(.L_x_2875) ;  /* 0x00000000007c0947 */ /* 0x000fec0003800000 */
[-C--:B------:R-:W-:Y:S02]  /*19770*/  ISETP.GE.AND P2, PT, R212, R22.reuse, PT ;  /* 0x00000016d400720c */ /* 0x080fe40003f46270 */
[-C--:B------:R-:W-:Y:S02]  /*19780*/  ISETP.GE.AND P1, PT, R193, R22.reuse, PT ;  /* 0x00000016c100720c */ /* 0x080fe40003f26270 */
[-C--:B------:R-:W-:Y:S02]  /*19790*/  ISETP.GE.AND P5, PT, R211, R22.reuse, PT ;  /* 0x00000016d300720c */ /* 0x080fe40003fa6270 */
[----:B------:R-:W-:-:S07]  /*197a0*/  ISETP.GE.AND P3, PT, R210, R22, PT ;  /* 0x00000016d200720c */ /* 0x000fce0003f66270 */
[CC--:B-1----:R-:W-:Y:S02]  /*197b0*/  @!P2 LEA R8, P0, R212.reuse, R4.reuse, 0x1 ;  /* 0x00000004d408a211 */ /* 0x0c2fe400078008ff */
        /* <DEDUP_REMOVED lines=13> */
[----:B-1----:R-:W-:-:S02]  /*19890*/  @!P1 LEA R8, P6, R29, R4, 0x1 ;  /* 0x000000041d089211 */ /* 0x002fc400078c08ff */
        /* <DEDUP_REMOVED lines=12> */
.L_x_2875:
[----:B------:R-:W-:Y:S05]  /*19960*/  BSYNC B1 ;  /* 0x0000000000017941 */ /* 0x000fea0003800000 */
.L_x_2874:
[----:B------:R-:W-:Y:S01]  /*19970*/  VIADD R0, R192, 0x20 ;  /* 0x00000020c0007836 */ /* 0x000fe20000000000 */
[----:B----4-:R4:W0:Y:S04]  /*19980*/  SHFL.IDX PT, R5, R3, 0x1, 0x181f ;  /* 0x00381f0003057f89 */ /* 0x01082800000e0000 */
[----:B------:R-:W-:Y:S01]  /*19990*/  ISETP.GE.AND P0, PT, R0, R25, PT ;  /* 0x000000190000720c */ /* 0x000fe20003f06270 */
[----:B-1----:R4:W1:-:S12]  /*199a0*/  SHFL.IDX PT, R4, R20, 0x1, 0x181f ;  /* 0x00381f0014047f89 */ /* 0x00285800000e0000 */
[----:B----4-:R-:W-:Y:S05]  /*199b0*/  @P0 BRA `(.L_x_2868) ;  /* 0x00000000007c0947 */ /* 0x010fea0003800000 */
[-C--:B------:R-:W-:Y:S02]  /*199c0*/  ISETP.GE.AND P5, PT, R212, R22.reuse, PT ;  /* 0x00000016d400720c */ /* 0x080fe40003fa6270 */
[-C--:B------:R-:W-:Y:S02]  /*199d0*/  ISETP.GE.AND P6, PT, R193, R22.reuse, PT ;  /* 0x00000016c100720c */ /* 0x080fe40003fc6270 */
[-C--:B------:R-:W-:Y:S02]  /*199e0*/  ISETP.GE.AND P4, PT, R211, R22.reuse, PT ;  /* 0x00000016d300720c */ /* 0x080fe40003f86270 */
[-C--:B------:R-:W-:Y:S02]  /*199f0*/  ISETP.GE.AND P3, PT, R210, R22.reuse, PT ;  /* 0x00000016d200720c */ /* 0x080fe40003f66270 */
[-C--:B------:R-:W-:Y:S02]  /*19a00*/  ISETP.GE.AND P2, PT, R209, R22.reuse, PT ;  /* 0x00000016d100720c */ /* 0x080fe40003f46270 */
[----:B------:R-:W-:-:S03]  /*19a10*/  ISETP.GE.AND P1, PT, R29, R22, PT ;  /* 0x000000161d00720c */ /* 0x000fc60003f26270 */
[CC--:B-1----:R-:W-:Y:S02]  /*19a20*/  @!P5 LEA R8, P0, R212.reuse, R4.reuse, 0x1 ;  /* 0x00000004d408d211 */ /* 0x0c2fe400078008ff */
[----:B0-----:R-:W-:Y:S02]  /*19a30*/  @!P6 IMAD.WIDE R6, R193, 0x2, R4 ;  /* 0x00000002c106e825 */ /* 0x001fe400078e0204 */
[----:B------:R-:W-:Y:S02]  /*19a40*/  @!P5 LEA.HI.X R9, R212, R5, R34, 0x1, P0 ;  /* 0x00000005d409d211 */ /* 0x000fe400000f0c22 */
[----:B------:R-:W-:Y:S01]  /*19a50*/  LOP3.LUT P0, RZ, R21, 0x40, RZ, 0xc0, !PT ;  /* 0x0000004015ff7812 */ /* 0x000fe2000780c0ff */
[----:B------:R0:W-:Y:S01]  /*19a60*/  @!P6 ST.E.128 desc[UR42][R6.64], RZ ;  /* 0x000000ff0600e985 */ /* 0x0001e2000c101d2a */
[----:B------:R-:W-:-:S03]  /*19a70*/  @!P4 LEA R10, P6, R211, R4, 0x1 ;  /* 0x00000004d30ac211 */ /* 0x000fc600078c08ff */
[----:B------:R4:W-:Y:S01]  /*19a80*/  @!P5 ST.E.128 desc[UR42][R8.64], RZ ;  /* 0x000000ff0800d985 */ /* 0x0009e2000c101d2a */
[CC--:B------:R-:W-:Y:S02]  /*19a90*/  @!P3 LEA R12, P5, R210.reuse, R4.reuse, 0x1 ;  /* 0x00000004d20cb211 */ /* 0x0c0fe400078a08ff */
[-C--:B------:R-:W-:Y:S02]  /*19aa0*/  @!P4 LEA.HI.X R11, R211, R5.reuse, R33, 0x1, P6 ;  /* 0x00000005d30bc211 */ /* 0x080fe400030f0c21 */
[-C--:B------:R-:W-:Y:S02]  /*19ab0*/  @!P2 LEA R14, P6, R209, R4.reuse, 0x1 ;  /* 0x00000004d10ea211 */ /* 0x080fe400078c08ff */
[-C--:B------:R-:W-:Y:S01]  /*19ac0*/  @!P3 LEA.HI.X R13, R210, R5.reuse, R32, 0x1, P5 ;  /* 0x00000005d20db211 */ /* 0x080fe200028f0c20 */
[----:B------:R4:W-:Y:S01]  /*19ad0*/  @!P4 ST.E.128 desc[UR42][R10.64], RZ ;  /* 0x000000ff0a00c985 */ /* 0x0009e2000c101d2a */
[----:B------:R-:W-:Y:S02]  /*19ae0*/  LOP3.LUT P5, RZ, R23, 0x80, RZ, 0xc0, !PT ;  /* 0x0000008017ff7812 */ /* 0x000fe400078ac0ff */
[----:B------:R-:W-:Y:S01]  /*19af0*/  @!P2 LEA.HI.X R15, R209, R5, R30, 0x1, P6 ;  /* 0x00000005d10fa211 */ /* 0x000fe200030f0c1e */
[----:B------:R4:W-:Y:S01]  /*19b00*/  @!P3 ST.E.128 desc[UR42][R12.64], RZ ;  /* 0x000000ff0c00b985 */ /* 0x0009e2000c101d2a */
[----:B------:R-:W-:-:S03]  /*19b10*/  @!P1 LEA R20, P6, R29, R4, 0x1 ;  /* 0x000000041d149211 */ /* 0x000fc600078c08ff */
[----:B------:R4:W-:Y:S01]  /*19b20*/  @!P2 ST.E.128 desc[UR42][R14.64], RZ ;  /* 0x000000ff0e00a985 */ /* 0x0009e2000c101d2a */
[----:B------:R-:W-:Y:S02]  /*19b30*/  @!P1 LEA.HI.X R21, R29, R5, R28, 0x1, P6 ;  /* 0x000000051d159211 */ /* 0x000fe400030f0c1c */
[----:B0-----:R-:W-:-:S03]  /*19b40*/  @P0 LEA R6, P6, R27, R4, 0x1 ;  /* 0x000000041b060211 */ /* 0x001fc600078c08ff */
[----:B------:R4:W-:Y:S01]  /*19b50*/  @!P1 ST.E.128 desc[UR42][R20.64], RZ ;  /* 0x000000ff14009985 */ /* 0x0009e2000c101d2a */
[----:B------:R-:W-:Y:S02]  /*19b60*/  @P0 LEA.HI.X R7, R27, R5, R24, 0x1, P6 ;  /* 0x000000051b070211 */ /* 0x000fe400030f0c18 */
[----:B------:R-:W-:-:S03]  /*19b70*/  @P5 LEA R4, P6, R31, R4, 0x1 ;  /* 0x000000041f045211 */ /* 0x000fc600078c08ff */
[----:B------:R4:W-:Y:S01]  /*19b80*/  @P0 ST.E.128 desc[UR42][R6.64], RZ ;  /* 0x000000ff06000985 */ /* 0x0009e2000c101d2a */
[----:B------:R-:W-:-:S05]  /*19b90*/  @P5 LEA.HI.X R5, R31, R5, R26, 0x1, P6 ;  /* 0x000000051f055211 */ /* 0x000fca00030f0c1a */
[----:B------:R4:W-:Y:S04]  /*19ba0*/  @P5 ST.E.128 desc[UR42][R4.64], RZ ;  /* 0x000000ff04005985 */ /* 0x0009e8000c101d2a */
.L_x_2868:
[----:B------:R-:W-:Y:S05]  /*19bb0*/  BSYNC B0 ;  /* 0x0000000000007941 */ /* 0x000fea0003800000 */
.L_x_2861:
[----:B------:R-:W-:Y:S02]  /*19bc0*/  ULDC UR4, c[0x0][0xc3c] ;  /* 0x00030f0000047ab9 */ /* 0x000fe40000000800 */
[----:B---3--:R-:W-:-:S13]  /*19bd0*/  ISETP.GE.AND P0, PT, R79, UR4, PT ;  /* 0x000000044f007c0c */ /* 0x008fda000bf06270 */
[----:B------:R-:W-:Y:S05]  /*19be0*/  @!P0 BRA `(.L_x_2876) ;  /* 0xfffffe7800688947 */ /* 0x000fea000383ffff */
[----:B------:R-:W-:Y:S05]  /*19bf0*/  BRA `(.L_x_2658) ;  /* 0x000000a000447947 */ /* 0x000fea0003800000 */
.L_x_2656:
        /* <DEDUP_REMOVED lines=20> */
.L_x_2877:
        /* <DEDUP_REMOVED lines=43> */
.L_x_2881:
        /* <DEDUP_REMOVED lines=39> */
.L_x_2879:
        /* <DEDUP_REMOVED lines=12> */
.L_x_2882:
        /* <DEDUP_REMOVED lines=63> */
.L_x_2883:
        /* <DEDUP_REMOVED lines=61> */
.L_x_2884:
[----:B01----:R-:W-:-:S05]  /*1aae0*/  LOP3.LUT R3, RZ, R2, RZ, 0x33, !PT ;  /* 0x00000002ff037212 */ /* 0x003fca00078e33ff */
[----:B------:R-:W-:-:S05]  /*1aaf0*/  IMAD.IADD R2, R4, 0x1, R3 ;  /* 0x0000000104027824 */ /* 0x000fca00078e0203 */
[----:B------:R1:W-:Y:S01]  /*1ab00*/  STL [R1+0x4], R2 ;  /* 0x0000040201007387 */ /* 0x0003e20000100800 */
[----:B------:R-:W-:Y:S05]  /*1ab10*/  BRA `(.L_x_2885) ;  /* 0x0000000000107947 */ /* 0x000fea0003800000 */
.L_x_2880:
[----:B------:R-:W-:Y:S01]  /*1ab20*/  IMAD.U32 R2, RZ, RZ, UR6 ;  /* 0x00000006ff027e24 */ /* 0x000fe2000f8e00ff */
[----:B------:R0:W-:Y:S04]  /*1ab30*/  STL [R1+0x4], RZ ;  /* 0x000004ff01007387 */ /* 0x0001e80000100800 */
[----:B------:R0:W-:Y:S04]  /*1ab40*/  STL [R1+0x8], RZ ;  /* 0x000008ff01007387 */ /* 0x0001e80000100800 */
[----:B------:R0:W-:Y:S02]  /*1ab50*/  STL [R1], R2 ;  /* 0x0000000201007387 */ /* 0x0001e40000100800 */
.L_x_2885:
        /* <DEDUP_REMOVED lines=10> */
.L_x_2878:
        /* <DEDUP_REMOVED lines=8> */
[----:B------:R-:W4:Y:S01]  /*1ac80*/  S2UR UR5, SR_CgaCtaId ;  /* 0x00000000000579c3 */ /* 0x000f220000008800 */
        /* <DEDUP_REMOVED lines=15> */
[----:B----4-:R-:W-:-:S06]  /*1ad80*/  ULEA UR4, UR5, UR4, 0x18 ;  /* 0x0000000405047291 */ /* 0x010fcc000f8ec03f */
[----:B------:R-:W-:-:S04]  /*1ad90*/  IMAD.U32 R18, RZ, RZ, UR4 ;  /* 0x00000004ff127e24 */ /* 0x000fc8000f8e00ff */
[----:B------:R-:W-:-:S05]  /*1ada0*/  IMAD R2, R3, 0x2, R18 ;  /* 0x0000000203027824 */ /* 0x000fca00078e0212 */
[----:B------:R0:W-:Y:S04]  /*1adb0*/  STL [R1+0x60], R2 ;  /* 0x0000600201007387 */ /* 0x0001e80000100800 */
[----:B------:R0:W-:Y:S04]  /*1adc0*/  STL [R1+0x54], RZ ;  /* 0x000054ff01007387 */ /* 0x0001e80000100800 */
[----:B------:R0:W-:Y:S04]  /*1add0*/  STL [R1+0x18], R0 ;  /* 0x0000180001007387 */ /* 0x0001e80000100800 */
[----:B------:R0:W-:Y:S04]  /*1ade0*/  STL [R1+0x10], RZ ;  /* 0x000010ff01007387 */ /* 0x0001e80000100800 */
[----:B------:R0:W-:Y:S02]  /*1adf0*/  STL [R1+0x14], R0 ;  /* 0x0000140001007387 */ /* 0x0001e40000100800 */
.L_x_3070:
[----:B------:R-:W2:Y:S01]  /*1ae00*/  LDL R14, [R1+0xc] ;  /* 0x00000c00010e7983 */ /* 0x000ea20000100800 */
[----:B------:R-:W-:Y:S05]  /*1ae10*/  YIELD ;  /* 0x0000000000007946 */ /* 0x000fea0003800000 */
[----:B------:R-:W-:Y:S01]  /*1ae20*/  ULDC.64 UR4, c[0x0][0xa28] ;  /* 0x00028a0000047ab9 */ /* 0x000fe20000000a00 */
[----:B01----:R-:W-:Y:S02]  /*1ae30*/  CS2R R6, SRZ ;  /* 0x0000000000067805 */ /* 0x003fe4000001ff00 */
[----:B------:R-:W-:Y:S01]  /*1ae40*/  ISETP.NE.U32.AND P0, PT, RZ, UR4, PT ;  /* 0x00000004ff007c0c */ /* 0x000fe2000bf05070 */
[----:B------:R-:W1:Y:S01]  /*1ae50*/  LDC.64 R12, c[0x0][0xa00] ;  /* 0x00028000ff0c7b82 */ /* 0x000e620000000a00 */
[----:B------:R-:W-:Y:S01]  /*1ae60*/  ULDC.64 UR6, c[0x0][0xa08] ;  /* 0x0002820000067ab9 */ /* 0x000fe20000000a00 */
[----:B------:R-:W-:Y:S01]  /*1ae70*/  ULDC.64 UR8, c[0x0][0xa10] ;  /* 0x0002840000087ab9 */ /* 0x000fe20000000a00 */
[----:B------:R-:W-:Y:S01]  /*1ae80*/  ISETP.NE.AND.EX P0, PT, RZ, UR5, PT, P0 ;  /* 0x00000005ff007c0c */ /* 0x000fe2000bf05300 */
[----:B------:R-:W-:-:S04]  /*1ae90*/  ULDC.64 UR4, c[0x0][0xa18] ;  /* 0x0002860000047ab9 */ /* 0x000fc80000000a00 */
[----:B------:R-:W4:Y:S08]  /*1aea0*/  LDC.64 R4, c[0x0][0xa08] ;  /* 0x00028200ff047b82 */ /* 0x000f300000000a00 */
[----:B0-----:R-:W2:Y:S02]  /*1aeb0*/  @P0 LDC.64 R2, c[0x0][0xa28] ;  /* 0x00028a00ff020b82 */ /* 0x001ea40000000a00 */
[----:B--2---:R-:W-:-:S05]  /*1aec0*/  @P0 IMAD.WIDE R2, R14, 0x4, R2 ;  /* 0x000000040e020825 */ /* 0x004fca00078e0202 */
[----:B------:R0:W5:Y:S01]  /*1aed0*/  @P0 LDG.E R6, desc[UR42][R2.64] ;  /* 0x0000002a02060981 */ /* 0x000162000c1e1900 */
[----:B------:R-:W-:Y:S01]  /*1aee0*/  ISETP.NE.U32.AND P0, PT, RZ, UR4, PT ;  /* 0x00000004ff007c0c */ /* 0x000fe2000bf05070 */
[----:B-1----:R-:W-:Y:S01]  /*1aef0*/  IMAD.WIDE R12, R14, 0x4, R12 ;  /* 0x000000040e0c7825 */ /* 0x002fe200078e020c */
[----:B------:R-:W-:Y:S02]  /*1af00*/  ISETP.NE.U32.AND P2, PT, RZ, UR6, PT ;  /* 0x00000006ff007c0c */ /* 0x000fe4000bf45070 */
[----:B------:R-:W-:Y:S01]  /*1af10*/  ISETP.NE.AND.EX P0, PT, RZ, UR5, PT, P0 ;  /* 0x00000005ff007c0c */ /* 0x000fe2000bf05300 */
[----:B------:R-:W-:Y:S01]  /*1af20*/  ULDC.64 UR4, c[0x0][0xa00] ;  /* 0x0002800000047ab9 */ /* 0x000fe20000000a00 */
[----:B------:R-:W-:Y:S01]  /*1af30*/  ISETP.NE.U32.AND P4, PT, RZ, UR8, PT ;  /* 0x00000008ff007c0c */ /* 0x000fe2000bf85070 */
[----:B---3--:R-:W-:Y:S01]  /*1af40*/  IMAD.MOV.U32 R8, RZ, RZ, RZ ;  /* 0x000000ffff087224 */ /* 0x008fe200078e00ff */
[----:B------:R-:W-:Y:S01]  /*1af50*/  ISETP.NE.U32.AND P1, PT, RZ, UR4, PT ;  /* 0x00000004ff007c0c */ /* 0x000fe2000bf25070 */
[----:B0-----:R-:W0:Y:S01]  /*1af60*/  LDC.64 R2, c[0x0][0xa10] ;  /* 0x00028400ff027b82 */ /* 0x001e220000000a00 */
[----:B------:R-:W-:-:S02]  /*1af70*/  IMAD.MOV.U32 R0, RZ, RZ, RZ ;  /* 0x000000ffff007224 */ /* 0x000fc400078e00ff */
[----:B------:R-:W-:Y:S01]  /*1af80*/  ISETP.NE.AND.EX P3, PT, RZ, UR5, PT, P1 ;  /* 0x00000005ff007c0c */ /* 0x000fe2000bf65310 */
[----:B----4-:R-:W-:-:S04]  /*1af90*/  IMAD.WIDE R4, R14, 0x4, R4 ;  /* 0x000000040e047825 */ /* 0x010fc800078e0204 */
[----:B------:R-:W1:Y:S01]  /*1afa0*/  @P0 LDC.64 R10, c[0x0][0xa18] ;  /* 0x00028600ff0a0b82 */ /* 0x000e620000000a00 */
[----:B------:R-:W-:Y:S01]  /*1afb0*/  ULDC UR4, c[0x0][0x288] ;  /* 0x0000a20000047ab9 */ /* 0x000fe20000000800 */
[----:B------:R-:W-:Y:S02]  /*1afc0*/  ISETP.NE.AND.EX P1, PT, RZ, UR7, PT, P2 ;  /* 0x00000007ff007c0c */ /* 0x000fe4000bf25320 */
[----:B------:R-:W-:-:S04]  /*1afd0*/  ISETP.NE.AND.EX P2, PT, RZ, UR9, PT, P4 ;  /* 0x00000009ff007c0c */ /* 0x000fc8000bf45340 */
[----:B------:R-:W2:Y:S07]  /*1afe0*/  @P3 LDG.E R7, desc[UR42][R12.64] ;  /* 0x0000002a0c073981 */ /* 0x000eae000c1e1900 */
[----:B------:R3:W5:Y:S01]  /*1aff0*/  @P1 LDG.E R8, desc[UR42][R4.64] ;  /* 0x0000002a04081981 */ /* 0x000762000c1e1900 */
[----:B0-----:R-:W-:-:S05]  /*1b000*/  IMAD.WIDE R2, R14, 0x4, R2 ;  /* 0x000000040e027825 */ /* 0x001fca00078e0202 */
[----:B------:R3:W5:Y:S01]  /*1b010*/  @P2 LDG.E R0, desc[UR42][R2.64] ;  /* 0x0000002a02002981 */ /* 0x000762000c1e1900 */
[----:B-1----:R-:W-:-:S03]  /*1b020*/  @P0 IMAD.WIDE R10, R14, 0x4, R10 ;  /* 0x000000040e0a0825 */ /* 0x002fc600078e020a */
[----:B--2---:R0:W-:Y:S02]  /*1b030*/  STL [R1+0x40], R7 ;  /* 0x0000400701007387 */ /* 0x0041e40000100800 */
[----:B0-----:R-:W-:Y:S01]  /*1b040*/  IMAD.U32 R7, RZ, RZ, UR4 ;  /* 0x00000004ff077e24 */ /* 0x001fe2000f8e00ff */
[----:B------:R-:W-:-:S05]  /*1b050*/  ULDC.64 UR4, c[0x0][0x418] ;  /* 0x0001060000047ab9 */ /* 0x000fca0000000a00 */
[----:B------:R-:W2:Y:S01]  /*1b060*/  @P0 LDG.E R7, desc[UR42][R10.64] ;  /* 0x0000002a0a070981 */ /* 0x000ea2000c1e1900 */
[----:B------:R-:W-:-:S03]  /*1b070*/  UISETP.NE.U32.AND UP0, UPT, UR4, URZ, UPT ;  /* 0x0000003f0400728c */ /* 0x000fc6000bf05070 */
[----:B------:R-:W-:Y:S01]  /*1b080*/  ULDC UR4, c[0x0][0x424] ;  /* 0x0001090000047ab9 */ /* 0x000fe20000000800 */
[----:B------:R-:W-:-:S03]  /*1b090*/  UISETP.NE.AND.EX UP0, UPT, UR5, URZ, UPT, UP0 ;  /* 0x0000003f0500728c */ /* 0x000fc6000bf05300 */
[----:B------:R-:W-:Y:S01]  /*1b0a0*/  ULDC UR5, c[0x0][0x2f0] ;  /* 0x0000bc0000057ab9 */ /* 0x000fe20000000800 */
[----:B------:R-:W-:Y:S01]  /*1b0b0*/  USEL UR4, UR4, 0x1, UP0 ;  /* 0x0000000104047887 */ /* 0x000fe20008000000 */
[----:B--2---:R0:W-:Y:S04]  /*1b0c0*/  STL [R1+0x38], R7 ;  /* 0x0000380701007387 */ /* 0x0041e80000100800 */
[----:B------:R3:W5:Y:S01]  /*1b0d0*/  LDL R15, [R1+0x38] ;  /* 0x00003800010f7983 */ /* 0x0007620000100800 */
[----:B------:R-:W-:-:S03]  /*1b0e0*/  UIMAD UR4, UR4, UR5, URZ ;  /* 0x00000005040472a4 */ /* 0x000fc6000f8e023f */
[----:B------:R-:W-:Y:S02]  /*1b0f0*/  ULDC UR5, c[0x0][0x348] ;  /* 0x0000d20000057ab9 */ /* 0x000fe40000000800 */
[----:B------:R-:W-:Y:S02]  /*1b100*/  IMAD.U32 R10, RZ, RZ, UR5 ;  /* 0x00000005ff0a7e24 */ /* 0x000fe4000f8e00ff */
[----:B0-----:R-:W-:Y:S01]  /*1b110*/  IMAD.U32 R7, RZ, RZ, UR4 ;  /* 0x00000004ff077e24 */ /* 0x001fe2000f8e00ff */
[----:B---3--:R-:W-:Y:S06]  /*1b120*/  @P0 BRA `(.L_x_2887) ;  /* 0x0000000000140947 */ /* 0x008fec0003800000 */
[----:B------:R-:W-:Y:S05]  /*1b130*/  @!P3 BRA `(.L_x_2887) ;  /* 0x000000000010b947 */ /* 0x000fea0003800000 */
[----:B------:R-:W2:Y:S04]  /*1b140*/  LDG.E R9, desc[UR42][R12.64] ;  /* 0x0000002a0c097981 */ /* 0x000ea8000c1e1900 */
[----:B------:R-:W2:Y:S02]  /*1b150*/  LDG.E R12, desc[UR42][R12.64+0x4] ;  /* 0x0000042a0c0c7981 */ /* 0x000ea4000c1e1900 */
[----:B--2--5:R-:W-:-:S05]  /*1b160*/  IMAD.IADD R15, R12, 0x1, -R9 ;  /* 0x000000010c0f7824 */ /* 0x024fca00078e0a09 */
[----:B------:R0:W-:Y:S02]  /*1b170*/  STL [R1+0x38], R15 ;  /* 0x0000380f01007387 */ /* 0x0001e40000100800 */
.L_x_2887:
[----:B------:R-:W2:Y:S01]  /*1b180*/  LDL.LU R12, [R1+0x8] ;  /* 0x00000800010c7983 */ /* 0x000ea20000300800 */
[----:B-----5:R-:W-:Y:S01]  /*1b190*/  IMAD.IADD R8, R8, 0x1, R6 ;  /* 0x0000000108087824 */ /* 0x020fe200078e0206 */
[----:B------:R-:W-:Y:S02]  /*1b1a0*/  ULDC.64 UR4, c[0x0][0xa20] ;  /* 0x0002880000047ab9 */ /* 0x000fe40000000a00 */
[----:B------:R-:W-:Y:S02]  /*1b1b0*/  ISETP.NE.U32.AND P0, PT, RZ, UR4, PT ;  /* 0x00000004ff007c0c */ /* 0x000fe4000bf05070 */
[----:B------:R1:W-:Y:S02]  /*1b1c0*/  STL [R1+0x20], R8 ;  /* 0x0000200801007387 */ /* 0x0003e40000100800 */
[----:B------:R-:W-:Y:S02]  /*1b1d0*/  ISETP.NE.AND.EX P0, PT, RZ, UR5, PT, P0 ;  /* 0x00000005ff007c0c */ /* 0x000fe4000bf05300 */
[----:B--2---:R-:W-:-:S02]  /*1b1e0*/  LOP3.LUT R11, R12, 0xff000000, RZ, 0xc0, !PT ;  /* 0xff0000000c0b7812 */ /* 0x004fc400078ec0ff */
[C---:B------:R-:W-:Y:S02]  /*1b1f0*/  LOP3.LUT R9, R12.reuse, 0xff0000, RZ, 0xc0, !PT ;  /* 0x00ff00000c097812 */ /* 0x040fe400078ec0ff */
[----:B------:R-:W-:Y:S02]  /*1b200*/  SHF.R.U32.HI R11, RZ, 0x8, R11 ;  /* 0x00000008ff0b7819 */ /* 0x000fe4000001160b */
[----:B------:R-:W-:Y:S02]  /*1b210*/  LOP3.LUT R16, R12, 0xffff, RZ, 0xc0, !PT ;  /* 0x0000ffff0c107812 */ /* 0x000fe400078ec0ff */
[----:B------:R-:W-:-:S03]  /*1b220*/  LEA.HI R11, R9, R11, RZ, 0x10 ;  /* 0x0000000b090b7211 */ /* 0x000fc600078f80ff */
[----:B-1----:R-:W-:Y:S05]  /*1b230*/  @!P0 BRA `(.L_x_2888) ;  /* 0x0000000000108947 */ /* 0x002fea0003800000 */
[----:B------:R-:W1:Y:S02]  /*1b240*/  LDC.64 R4, c[0x0][0xa20] ;  /* 0x00028800ff047b82 */ /* 0x000e640000000a00 */
[----:B-1----:R-:W-:-:S05]  /*1b250*/  IMAD.WIDE R4, R14, 0x4, R4 ;  /* 0x000000040e047825 */ /* 0x002fca00078e0204 */
[----:B------:R1:W5:Y:S01]  /*1b260*/  LDG.E R7, desc[UR42][R4.64] ;  /* 0x0000002a04077981 */ /* 0x000362000c1e1900 */
[----:B------:R-:W-:Y:S05]  /*1b270*/  BRA `(.L_x_2889) ;  /* 0x0000000000107947 */ /* 0x000fea0003800000 */
.L_x_2888:
[----:B------:R-:W-:Y:S05]  /*1b280*/  @!P1 BRA `(.L_x_2889) ;  /* 0x00000000000c9947 */ /* 0x000fea0003800000 */
[----:B------:R-:W2:Y:S04]  /*1b290*/  LDG.E R7, desc[UR42][R4.64] ;  /* 0x0000002a04077981 */ /* 0x000ea8000c1e1900 */
[----:B------:R-:W2:Y:S02]  /*1b2a0*/  LDG.E R4, desc[UR42][R4.64+0x4] ;  /* 0x0000042a04047981 */ /* 0x000ea4000c1e1900 */
[----:B--2---:R-:W-:-:S07]  /*1b2b0*/  IMAD.IADD R7, R4, 0x1, -R7 ;  /* 0x0000000104077824 */ /* 0x004fce00078e0a07 */
.L_x_2889:
[----:B------:R-:W2:Y:S04]  /*1b2c0*/  LDL.LU R8, [R1+0x4] ;  /* 0x0000040001087983 */ /* 0x000ea80000300800 */
[----:B-1----:R-:W3:Y:S04]  /*1b2d0*/  @P2 LDG.E R4, desc[UR42][R2.64] ;  /* 0x0000002a02042981 */ /* 0x002ee8000c1e1900 */
[----:B------:R1:W3:Y:S01]  /*1b2e0*/  @P2 LDG.E R2, desc[UR42][R2.64+0x4] ;  /* 0x0000042a02022981 */ /* 0x0002e2000c1e1900 */
[----:B-----5:R-:W-:Y:S01]  /*1b2f0*/  IMAD.IADD R9, R7, 0x1, -R6 ;  /* 0x0000000107097824 */ /* 0x020fe200078e0a06 */
[----:B-1----:R-:W1:Y:S02]  /*1b300*/  LDC R3, c[0x0][0x448] ;  /* 0x00011200ff037b82 */ /* 0x002e640000000800 */
[----:B-1----:R-:W-:-:S13]  /*1b310*/  ISETP.NE.AND P1, PT, R3, 0x1, PT ;  /* 0x000000010300780c */ /* 0x002fda0003f25270 */
[----:B------:R-:W1:Y:S08]  /*1b320*/  @P1 LDC R3, c[0x0][0x44c] ;  /* 0x00011300ff031b82 */ /* 0x000e700000000800 */
[----:B------:R-:W4:Y:S01]  /*1b330*/  @P1 LDC R5, c[0x0][0x450] ;  /* 0x00011400ff051b82 */ /* 0x000f220000000800 */
[----:B--2---:R-:W-:-:S04]  /*1b340*/  IMAD.SHL.U32 R13, R8, 0x40, RZ ;  /* 0x00000040080d7824 */ /* 0x004fc800078e00ff */
[----:B------:R-:W-:Y:S01]  /*1b350*/  VIADD R7, R13, 0x3f ;  /* 0x0000003f0d077836 */ /* 0x000fe20000000000 */
[----:B------:R2:W-:Y:S01]  /*1b360*/  STL [R1+0x28], R13 ;  /* 0x0000280d01007387 */ /* 0x0005e20000100800 */
[----:B---3--:R-:W-:Y:S02]  /*1b370*/  @P2 IMAD.IADD R10, R2, 0x1, -R4 ;  /* 0x00000001020a2824 */ /* 0x008fe400078e0a04 */
[----:B-1----:R-:W-:-:S04]  /*1b380*/  @P1 IMAD.HI.U32 R2, R7, R3, RZ ;  /* 0x0000000307021227 */ /* 0x002fc800078e00ff */
[----:B------:R-:W-:Y:S01]  /*1b390*/  IMAD.IADD R6, R9, 0x1, R10 ;  /* 0x0000000109067824 */ /* 0x000fe200078e020a */
[----:B----4-:R-:W-:-:S03]  /*1b3a0*/  @P1 SHF.R.U32.HI R7, RZ, R5, R2 ;  /* 0x00000005ff071219 */ /* 0x010fc60000011602 */
[C---:B------:R-:W-:Y:S01]  /*1b3b0*/  VIADD R2, R6.reuse, 0x3f ;  /* 0x0000003f06027836 */ /* 0x040fe20000000000 */
[----:B------:R-:W-:-:S04]  /*1b3c0*/  IADD3 R20, R6, 0x1, -R15 ;  /* 0x0000000106147810 */ /* 0x000fc80007ffe80f */
[----:B------:R-:W-:Y:S01]  /*1b3d0*/  SHF.R.S32.HI R3, RZ, 0x1f, R2 ;  /* 0x0000001fff037819 */ /* 0x000fe20000011402 */
[----:B------:R-:W-:-:S03]  /*1b3e0*/  IMAD.IADD R7, R20, 0x1, R7 ;  /* 0x0000000114077824 */ /* 0x000fc600078e0207 */
[----:B------:R-:W-:Y:S02]  /*1b3f0*/  LEA.HI R4, R3, R2, RZ, 0x6 ;  /* 0x0000000203047211 */ /* 0x000fe400078f30ff */
[----:B------:R-:W1:Y:S02]  /*1b400*/  LDC.64 R2, c[0x0][0x9e0] ;  /* 0x00027800ff027b82 */ /* 0x000e640000000a00 */
[----:B------:R-:W-:-:S05]  /*1b410*/  SHF.R.S32.HI R12, RZ, 0x6, R4 ;  /* 0x00000006ff0c7819 */ /* 0x000fca0000011404 */
[----:B------:R2:W-:Y:S01]  /*1b420*/  STL [R1+0x5c], R12 ;  /* 0x00005c0c01007387 */ /* 0x0005e20000100800 */
[----:B-1----:R-:W-:Y:S01]  /*1b430*/  ISETP.GE.AND P3, PT, R3, 0x1, PT ;  /* 0x000000010300780c */ /* 0x002fe20003f66270 */
        /* <DEDUP_REMOVED lines=8> */
[----:B------:R-:W1:Y:S02]  /*1b4c0*/  @P0 LDC.64 R4, c[0x0][0x9e8] ;  /* 0x00027a00ff040b82 */ /* 0x000e640000000a00 */
[----:B-1----:R-:W-:-:S05]  /*1b4d0*/  @P0 IMAD.HI.U32 R4, R7, R4, RZ ;  /* 0x0000000407040227 */ /* 0x002fca00078e00ff */
[----:B------:R-:W-:-:S04]  /*1b4e0*/  @P0 SHF.R.U32.HI R7, RZ, R5, R4 ;  /* 0x00000005ff070219 */ /* 0x000fc80000011604 */
[----:B------:R-:W-:Y:S01]  /*1b4f0*/  LOP3.LUT R8, RZ, R7, RZ, 0x33, !PT ;  /* 0x00000007ff087212 */ /* 0x000fe200078e33ff */
[----:B------:R-:W-:Y:S06]  /*1b500*/  BRA `(.L_x_2893) ;  /* 0x0000000000107947 */ /* 0x000fec0003800000 */
.L_x_2892:
[----:B------:R-:W-:-:S13]  /*1b510*/  ISETP.NE.AND P0, PT, R3, 0x1, PT ;  /* 0x000000010300780c */ /* 0x000fda0003f05270 */
[----:B------:R-:W1:Y:S02]  /*1b520*/  @P0 LDC.64 R4, c[0x0][0x9e8] ;  /* 0x00027a00ff040b82 */ /* 0x000e640000000a00 */
[----:B-1----:R-:W-:-:S05]  /*1b530*/  @P0 IMAD.HI.U32 R4, R8, R4, RZ ;  /* 0x0000000408040227 */ /* 0x002fca00078e00ff */
[----:B------:R-:W-:-:S07]  /*1b540*/  @P0 SHF.R.U32.HI R8, RZ, R5, R4 ;  /* 0x00000005ff080219 */ /* 0x000fce0000011604 */
.L_x_2893:
[----:B------:R-:W-:Y:S05]  /*1b550*/  BSYNC B0 ;  /* 0x0000000000007941 */ /* 0x000fea0003800000 */
.L_x_2891:
[----:B------:R-:W-:-:S05]  /*1b560*/  IMAD R8, R8, R3, R3 ;  /* 0x0000000308087224 */ /* 0x000fca00078e0203 */
[----:B------:R-:W-:-:S07]  /*1b570*/  VIMNMX R2, R2, R8, PT ;  /* 0x0000000802027248 */ /* 0x000fce0003fe0100 */
.L_x_2890:
[----:B------:R-:W1:Y:S01]  /*1b580*/  @P1 LDC R5, c[0x0][0x44c] ;  /* 0x00011300ff051b82 */ /* 0x000e620000000800 */
[----:B------:R-:W-:Y:S01]  /*1b590*/  VIADD R2, R2, 0x3f ;  /* 0x0000003f02027836 */ /* 0x000fe20000000000 */
[----:B------:R-:W-:Y:S01]  /*1b5a0*/  ULDC UR4, c[0x0][0x9dc] ;  /* 0x0002770000047ab9 */ /* 0x000fe20000000800 */
[----:B------:R-:W-:Y:S02]  /*1b5b0*/  IMAD.MOV.U32 R4, RZ, RZ, R13 ;  /* 0x000000ffff047224 */ /* 0x000fe400078e000d */
[----:B------:R-:W-:-:S03]  /*1b5c0*/  IMAD.IADD R17, R6, 0x1, -R15 ;  /* 0x0000000106117824 */ /* 0x000fc600078e0a0f */
[----:B------:R-:W2:Y:S01]  /*1b5d0*/  @P1 LDC R7, c[0x0][0x450] ;  /* 0x00011400ff071b82 */ /* 0x000ea20000000800 */
[----:B-1----:R-:W-:-:S05]  /*1b5e0*/  @P1 IMAD.HI.U32 R5, R13, R5, RZ ;  /* 0x000000050d051227 */ /* 0x002fca00078e00ff */
[----:B--2---:R-:W-:Y:S02]  /*1b5f0*/  @P1 SHF.R.U32.HI R4, RZ, R7, R5 ;  /* 0x00000007ff041219 */ /* 0x004fe40000011605 */
[----:B------:R-:W-:-:S03]  /*1b600*/  SHF.R.S32.HI R7, RZ, 0x1f, R2 ;  /* 0x0000001fff077819 */ /* 0x000fc60000011402 */
[----:B------:R-:W-:Y:S01]  /*1b610*/  IMAD.IADD R6, R17, 0x1, R4 ;  /* 0x0000000111067824 */ /* 0x000fe200078e0204 */
[----:B------:R-:W-:-:S03]  /*1b620*/  LEA.HI R7, R7, R2, RZ, 0x6 ;  /* 0x0000000207077211 */ /* 0x000fc600078f30ff */
[----:B------:R-:W-:Y:S01]  /*1b630*/  VIADD R2, R6, -UR4 ;  /* 0x8000000406027c36 */ /* 0x000fe20008000000 */
[----:B------:R-:W-:-:S04]  /*1b640*/  SHF.R.S32.HI R7, RZ, 0x6, R7 ;  /* 0x00000006ff077819 */ /* 0x000fc80000011407 */
[----:B------:R-:W-:Y:S01]  /*1b650*/  VIMNMX R7, R12, R7, PT ;  /* 0x000000070c077248 */ /* 0x000fe20003fe0100 */
[----:B------:R-:W-:Y:S06]  /*1b660*/  @!P3 BRA `(.L_x_2894) ;  /* 0x000000000044b947 */ /* 0x000fec0003800000 */
[----:B------:R-:W-:Y:S01]  /*1b670*/  ISETP.GT.AND P0, PT, R6, -0x1, PT ;  /* 0xffffffff0600780c */ /* 0x000fe20003f04270 */
[----:B------:R-:W-:-:S12]  /*1b680*/  BSSY B0, `(.L_x_2895) ;  /* 0x000000d000007945 */ /* 0x000fd80003800000 */
        /* <DEDUP_REMOVED lines=8> */
.L_x_2896:
[----:B------:R-:W-:-:S13]  /*1b710*/  ISETP.NE.AND P0, PT, R3, 0x1, PT ;  /* 0x000000010300780c */ /* 0x000fda0003f05270 */
[----:B------:R-:W1:Y:S02]  /*1b720*/  @P0 LDC.64 R4, c[0x0][0x9e8] ;  /* 0x00027a00ff040b82 */ /* 0x000e640000000a00 */
[----:B-1----:R-:W-:-:S05]  /*1b730*/  @P0 IMAD.HI.U32 R4, R6, R4, RZ ;  /* 0x0000000406040227 */ /* 0x002fca00078e00ff */
[----:B------:R-:W-:-:S07]  /*1b740*/  @P0 SHF.R.U32.HI R6, RZ, R5, R4 ;  /* 0x00000005ff060219 */ /* 0x000fce0000011604 */
.L_x_2897:
[----:B------:R-:W-:Y:S05]  /*1b750*/  BSYNC B0 ;  /* 0x0000000000007941 */ /* 0x000fea0003800000 */
.L_x_2895:
[----:B------:R-:W-:-:S05]  /*1b760*/  IMAD R3, R6, R3, RZ ;  /* 0x0000000306037224 */ /* 0x000fca00078e02ff */
[----:B------:R-:W-:-:S07]  /*1b770*/  VIMNMX R2, R2, R3, !PT ;  /* 0x0000000302027248 */ /* 0x000fce0007fe0100 */
.L_x_2894:
[----:B------:R-:W-:Y:S01]  /*1b780*/  SHF.R.S32.HI R5, RZ, 0x1f, R2 ;  /* 0x0000001fff057819 */ /* 0x000fe20000011402 */
[----:B------:R-:W-:Y:S01]  /*1b790*/  BSSY B0, `(.L_x_2898) ;  /* 0x0000028000007945 */ /* 0x000fe20003800000 */
[----:B------:R-:W-:Y:S02]  /*1b7a0*/  LOP3.LUT R13, R11, 0xff, RZ, 0xc0, !PT ;  /* 0x000000ff0b0d7812 */ /* 0x000fe400078ec0ff */
[----:B------:R-:W-:Y:S01]  /*1b7b0*/  LEA.HI R5, R5, R2, RZ, 0x6 ;  /* 0x0000000205057211 */ /* 0x000fe200078f30ff */
[----:B------:R-:W-:Y:S01]  /*1b7c0*/  IMAD.MOV.U32 R2, RZ, RZ, RZ ;  /* 0x000000ffff027224 */ /* 0x000fe200078e00ff */
[----:B------:R-:W-:Y:S01]  /*1b7d0*/  SHF.R.U32.HI R4, RZ, 0x10, R11 ;  /* 0x00000010ff047819 */ /* 0x000fe2000001160b */
[----:B------:R1:W-:Y:S01]  /*1b7e0*/  STL [R1+0x50], R13 ;  /* 0x0000500d01007387 */ /* 0x0003e20000100800 */
[----:B------:R-:W-:-:S04]  /*1b7f0*/  SHF.R.S32.HI R5, RZ, 0x6, R5 ;  /* 0x00000006ff057819 */ /* 0x000fc80000011405 */
[----:B------:R-:W-:-:S04]  /*1b800*/  VIMNMX R5, RZ, R5, !PT ;  /* 0x00000005ff057248 */ /* 0x000fc80007fe0100 */
[----:B------:R-:W-:-:S13]  /*1b810*/  ISETP.GT.AND P0, PT, R7, R5, PT ;  /* 0x000000050700720c */ /* 0x000fda0003f04270 */
[----:B-1----:R-:W-:Y:S05]  /*1b820*/  @!P0 BRA `(.L_x_2899) ;  /* 0x0000000000788947 */ /* 0x002fea0003800000 */
[----:B------:R-:W-:Y:S01]  /*1b830*/  ISETP.NE.AND P0, PT, R4, RZ, PT ;  /* 0x000000ff0400720c */ /* 0x000fe20003f05270 */
[----:B------:R-:W-:-:S03]  /*1b840*/  ULDC UR4, c[0x0][0x9f0] ;  /* 0x00027c0000047ab9 */ /* 0x000fc60000000800 */
[----:B------:R-:W-:-:S04]  /*1b850*/  SEL R6, R4, UR4, P0 ;  /* 0x0000000404067c07 */ /* 0x000fc80008000000 */
[----:B------:R-:W-:Y:S02]  /*1b860*/  IABS R8, R6 ;  /* 0x0000000600087213 */ /* 0x000fe40000000000 */
[----:B------:R-:W-:Y:S02]  /*1b870*/  IADD3 R11, R6, -0x1, R7 ;  /* 0xffffffff060b7810 */ /* 0x000fe40007ffe007 */
[----:B------:R-:W1:Y:S03]  /*1b880*/  I2F.RP R2, R8 ;  /* 0x0000000800027306 */ /* 0x000e660000209400 */
[----:B------:R-:W-:-:S05]  /*1b890*/  IMAD.IADD R11, R11, 0x1, -R5 ;  /* 0x000000010b0b7824 */ /* 0x000fca00078e0a05 */
        /* <DEDUP_REMOVED lines=23> */
.L_x_2899:
[----:B------:R-:W-:Y:S05]  /*1ba10*/  BSYNC B0 ;  /* 0x0000000000007941 */ /* 0x000fea0003800000 */
.L_x_2898:
[-C--:B------:R-:W-:Y:S01]  /*1ba20*/  IMAD R5, R13, R2.reuse, R5 ;  /* 0x000000020d057224 */ /* 0x080fe200078e0205 */
[----:B------:R-:W-:Y:S04]  /*1ba30*/  BSSY B0, `(.L_x_2900) ;  /* 0x00001b8000007945 */ /* 0x000fe80003800000 */
[C---:B------:R-:W-:Y:S01]  /*1ba40*/  VIADDMNMX R2, R5.reuse, R2, R7, PT ;  /* 0x0000000205027246 */ /* 0x040fe20003800107 */
[----:B------:R-:W-:-:S04]  /*1ba50*/  IMAD R5, R5, 0x40, -R9 ;  /* 0x0000004005057824 */ /* 0x000fc800078e0a09 */
[----:B------:R-:W-:Y:S01]  /*1ba60*/  IMAD R2, R2, 0x40, -R9 ;  /* 0x0000004002027824 */ /* 0x000fe200078e0a09 */
[----:B------:R-:W-:-:S04]  /*1ba70*/  VIMNMX R5, RZ, R5, !PT ;  /* 0x00000005ff057248 */ /* 0x000fc80007fe0100 */
[----:B------:R-:W-:Y:S02]  /*1ba80*/  VIMNMX R2, R2, R10, PT ;  /* 0x0000000a02027248 */ /* 0x000fe40003fe0100 */
[----:B------:R-:W-:Y:S02]  /*1ba90*/  SHF.R.U32.HI R3, RZ, 0x6, R5 ;  /* 0x00000006ff037819 */ /* 0x000fe40000011605 */
[----:B------:R-:W-:-:S13]  /*1baa0*/  ISETP.GT.AND P0, PT, R2, R5, PT ;  /* 0x000000050200720c */ /* 0x000fda0003f04270 */
[----:B------:R-:W-:-:S05]  /*1bab0*/  @P0 VIADD R2, R2, 0x3f ;  /* 0x0000003f02020836 */ /* 0x000fca0000000000 */
[----:B------:R-:W-:-:S04]  /*1bac0*/  @P0 SHF.R.S32.HI R5, RZ, 0x1f, R2 ;  /* 0x0000001fff050819 */ /* 0x000fc80000011402 */
[----:B------:R-:W-:Y:S01]  /*1bad0*/  @P0 LEA.HI R2, R5, R2, RZ, 0x6 ;  /* 0x0000000205020211 */ /* 0x000fe200078f30ff */
[----:B------:R-:W-:-:S03]  /*1bae0*/  IMAD.MOV.U32 R5, RZ, RZ, R3 ;  /* 0x000000ffff057224 */ /* 0x000fc600078e0003 */
        /* <DEDUP_REMOVED lines=10> */
[----:B------:R1:W2:Y:S02]  /*1bb90*/  SHFL.IDX PT, R14, R6, RZ, 0x1f ;  /* 0x00001fff060e7589 */ /* 0x0002a400000e0000 */
.L_x_3114:
[----:B--2---:R-:W-:Y:S02]  /*1bba0*/  ISETP.NE.AND P0, PT, R14, RZ, PT ;  /* 0x000000ff0e00720c */ /* 0x004fe40003f05270 */
[----:B------:R-:W-:-:S11]  /*1bbb0*/  PLOP3.LUT P6, PT, PT, PT, PT, 0x8, 0x0 ;  /* 0x000000000000781c */ /* 0x000fd60003fce170 */
[----:B------:R-:W-:Y:S05]  /*1bbc0*/  @P0 BRA `(.L_x_2903) ;  /* 0x00000000000c0947 */ /* 0x000fea0003800000 */
[----:B------:R-:W-:-:S03]  /*1bbd0*/  UMOV UR4, 0xffffffff ;  /* 0xffffffff00047882 */ /* 0x000fc60000000000 */
[----:B------:R-:W-:Y:S05]  /*1bbe0*/  BRA.DIV UR4, `(.L_x_2904) ;  /* 0x0000008e04987947 */ /* 0x000fea000b800000 */
[----:B------:R-:W-:-:S13]  /*1bbf0*/  ELECT P6, URZ, PT ;  /* 0x00000000003f782f */ /* 0x000fda00038c0000 */
.L_x_2903:
[----:B-1----:R-:W2:Y:S01]  /*1bc00*/  LDL R6, [R1+0x54] ;  /* 0x0000540001067983 */ /* 0x002ea20000100800 */
[----:B------:R-:W-:Y:S01]  /*1bc10*/  BSSY B1, `(.L_x_2905) ;  /* 0x0000008000017945 */ /* 0x000fe20003800000 */
[----:B--2---:R-:W-:-:S05]  /*1bc20*/  VIADD R6, R6, 0x1 ;  /* 0x0000000106067836 */ /* 0x004fca0000000000 */
[----:B------:R-:W-:-:S04]  /*1bc30*/  LEA.HI R7, R6, R6, RZ, 0x1 ;  /* 0x0000000606077211 */ /* 0x000fc800078f08ff */
[----:B------:R-:W-:-:S05]  /*1bc40*/  LOP3.LUT R7, R7, 0xfffffffe, RZ, 0xc0, !PT ;  /* 0xfffffffe07077812 */ /* 0x000fca00078ec0ff */
[----:B------:R-:W-:-:S05]  /*1bc50*/  IMAD.IADD R6, R6, 0x1, -R7 ;  /* 0x0000000106067824 */ /* 0x000fca00078e0a07 */
[----:B------:R-:W-:-:S04]  /*1bc60*/  SHF.L.U32 R6, R6, 0x1f, RZ ;  /* 0x0000001f06067819 */ /* 0x000fc800000006ff */
[----:B------:R-:W1:Y:S02]  /*1bc70*/  SYNCS.PHASECHK.TRANS64.TRYWAIT P0, [R18+URZ+0x28c20], R6 ;  /* 0x028c2006120075a7 */ /* 0x000e64000800017f */
[----:B-1----:R-:W-:Y:S05]  /*1bc80*/  @!P0 BRA `(.L_x_2906) ;  /* 0x0000008c00908947 */ /* 0x002fea0003800000 */
.L_x_3117:
[----:B------:R-:W-:Y:S05]  /*1bc90*/  BSYNC B1 ;  /* 0x0000000000017941 */ /* 0x000fea0003800000 */
.L_x_2905:
[----:B------:R-:W-:Y:S04]  /*1bca0*/  BSSY B1, `(.L_x_2907) ;  /* 0x00000bb000017945 */ /* 0x000fe80003800000 */
[----:B------:R-:W-:Y:S05]  /*1bcb0*/  @!P6 BRA `(.L_x_2908) ;  /* 0x0000000800e4e947 */ /* 0x000fea0003800000 */
[----:B------:R-:W2:Y:S04]  /*1bcc0*/  LDL R7, [R1+0x10] ;  /* 0x0000100001077983 */ /* 0x000ea80000100800 */
[----:B------:R-:W3:Y:S01]  /*1bcd0*/  LDL R9, [R1+0x18] ;  /* 0x0000180001097983 */ /* 0x000ee20000100800 */
[----:B------:R-:W-:Y:S01]  /*1bce0*/  BSSY B2, `(.L_x_2909) ;  /* 0x0000008000027945 */ /* 0x000fe20003800000 */
[----:B------:R-:W4:Y:S02]  /*1bcf0*/  S2R R8, SR_TID.X ;  /* 0x0000000000087919 */ /* 0x000f240000002100 */
[----:B----4-:R-:W-:-:S04]  /*1bd00*/  LOP3.LUT R8, R8, 0x7f, RZ, 0xc0, !PT ;  /* 0x0000007f08087812 */ /* 0x010fc800078ec0ff */
[----:B------:R-:W-:Y:S01]  /*1bd10*/  ISETP.NE.AND P1, PT, R8, RZ, PT ;  /* 0x000000ff0800720c */ /* 0x000fe20003f25270 */
[----:B--2---:R-:W-:Y:S01]  /*1bd20*/  IMAD R7, R7, 0x8, R18 ;  /* 0x0000000807077824 */ /* 0x004fe200078e0212 */
[----:B---3--:R-:W-:-:S04]  /*1bd30*/  SHF.L.U32 R10, R9, 0x1f, RZ ;  /* 0x0000001f090a7819 */ /* 0x008fc800000006ff */
[----:B------:R-:W2:Y:S02]  /*1bd40*/  SYNCS.PHASECHK.TRANS64.TRYWAIT P0, [R7+URZ+0x28ca0], R10 ;  /* 0x028ca00a070075a7 */ /* 0x000ea4000800017f */
[----:B--2---:R-:W-:Y:S05]  /*1bd50*/  @!P0 BRA `(.L_x_2910) ;  /* 0x0000008c00708947 */ /* 0x004fea0003800000 */
.L_x_3118:
[----:B------:R-:W-:Y:S05]  /*1bd60*/  BSYNC B2 ;  /* 0x0000000000027941 */ /* 0x000fea0003800000 */
.L_x_2909:
[----:B------:R-:W-:Y:S04]  /*1bd70*/  BSSY B2, `(.L_x_2911) ;  /* 0x0000009000027945 */ /* 0x000fe80003800000 */
[----:B------:R-:W-:Y:S05]  /*1bd80*/  @P1 BRA `(.L_x_2912) ;  /* 0x00000000001c1947 */ /* 0x000fea0003800000 */
[----:B------:R-:W3:Y:S01]  /*1bd90*/  S2R R8, SR_TID.X ;  /* 0x0000000000087919 */ /* 0x000ee20000002100 */
[----:B-1----:R-:W-:-:S04]  /*1bda0*/  IMAD.MOV.U32 R6, RZ, RZ, 0x2000 ;  /* 0x00002000ff067424 */ /* 0x002fc800078e00ff */
[----:B------:R4:W-:Y:S01]  /*1bdb0*/  SYNCS.ARRIVE.TRANS64 RZ, [R7+URZ+0x28c90], R6 ;  /* 0x028c900607ff79a7 */ /* 0x0009e2000800003f */
[----:B---3--:R-:W-:-:S04]  /*1bdc0*/  LOP3.LUT R8, R8, 0x1f, RZ, 0xc0, !PT ;  /* 0x0000001f08087812 */ /* 0x008fc800078ec0ff */
[----:B------:R-:W-:-:S13]  /*1bdd0*/  ISETP.NE.AND P0, PT, R8, RZ, PT ;  /* 0x000000ff0800720c */ /* 0x000fda0003f05270 */
[----:B----4-:R-:W-:Y:S05]  /*1bde0*/  @!P0 BRA `(.L_x_2912) ;  /* 0x0000000000048947 */ /* 0x010fea0003800000 */
[----:B------:R-:W-:Y:S01]  /*1bdf0*/  BPT.TRAP 0x1 ;  /* 0x000000040000795c */ /* 0x000fe20000300000 */
.L_x_2912:
[----:B------:R-:W-:Y:S05]  /*1be00*/  BSYNC B2 ;  /* 0x0000000000027941 */ /* 0x000fea0003800000 */
.L_x_2911:
[----:B------:R-:W3:Y:S01]  /*1be10*/  LDL R8, [R1+0x10] ;  /* 0x0000100001087983 */ /* 0x000ee20000100800 */
[----:B------:R-:W-:Y:S01]  /*1be20*/  IMAD.MOV.U32 R12, RZ, RZ, RZ ;  /* 0x000000ffff0c7224 */ /* 0x000fe200078e00ff */
[----:B------:R-:W-:Y:S01]  /*1be30*/  UIADD3 UR4, UP0, UR40, 0x570, URZ ;  /* 0x0000057028047890 */ /* 0x000fe2000ff1e03f */
[----:B-1----:R-:W-:Y:S01]  /*1be40*/  IMAD R6, R5, 0x40, R0 ;  /* 0x0000004005067824 */ /* 0x002fe200078e0200 */
[----:B------:R-:W-:Y:S01]  /*1be50*/  PLOP3.LUT P0, PT, PT, PT, PT, 0x80, 0x0 ;  /* 0x000000000000781c */ /* 0x000fe20003f0f070 */
[----:B------:R-:W-:Y:S01]  /*1be60*/  VIADD R9, R7, 0x28c90 ;  /* 0x00028c9007097836 */ /* 0x000fe20000000000 */
[----:B------:R-:W-:Y:S01]  /*1be70*/  R2UR UR10, R12 ;  /* 0x000000000c0a72ca */ /* 0x000fe200000e0000 */
[----:B------:R-:W-:Y:S01]  /*1be80*/  VIADD R6, R6, 0xffffffc0 ;  /* 0xffffffc006067836 */ /* 0x000fe20000000000 */
[----:B------:R-:W-:Y:S01]  /*1be90*/  UIADD3.X UR5, URZ, UR41, URZ, UP0, !UPT ;  /* 0x000000293f057290 */ /* 0x000fe200087fe43f */
[----:B------:R-:W-:Y:S01]  /*1bea0*/  UMOV UR6, 0x0 ;  /* 0x0000000000067882 */ /* 0x000fe20000000000 */
[----:B------:R-:W-:Y:S01]  /*1beb0*/  UMOV UR7, 0x12f00000 ;  /* 0x12f0000000077882 */ /* 0x000fe20000000000 */
[----:B---3--:R-:W-:-:S04]  /*1bec0*/  IMAD R8, R8, 0x2000, R18 ;  /* 0x0000200008087824 */ /* 0x008fc800078e0212 */
[----:B------:R-:W-:-:S07]  /*1bed0*/  VIADD R8, R8, 0x22400 ;  /* 0x0002240008087836 */ /* 0x000fce0000000000 */
.L_x_2913:
        /* <DEDUP_REMOVED lines=13> */
.L_x_3119:
[----:B------:R-:W-:Y:S05]  /*1bfb0*/  BSYNC B2 ;  /* 0x0000000000027941 */ /* 0x000fea0003800000 */
.L_x_2914:
[----:B------:R-:W-:Y:S01]  /*1bfc0*/  BSSY B2, `(.L_x_2916) ;  /* 0x000000b000027945 */ /* 0x000fe20003800000 */
[----:B-12---:R-:W-:Y:S02]  /*1bfd0*/  IMAD.MOV.U32 R10, RZ, RZ, 0x0 ;  /* 0x00000000ff0a7424 */ /* 0x006fe400078e00ff */
[----:B------:R-:W-:Y:S01]  /*1bfe0*/  IMAD.MOV.U32 R11, RZ, RZ, 0x12f00000 ;  /* 0x12f00000ff0b7424 */ /* 0x000fe200078e00ff */
[----:B------:R-:W-:Y:S06]  /*1bff0*/  @P1 BRA `(.L_x_2917) ;  /* 0x00000000001c1947 */ /* 0x000fec0003800000 */
[----:B------:R-:W1:Y:S01]  /*1c000*/  S2R R9, SR_TID.X ;  /* 0x0000000000097919 */ /* 0x000e620000002100 */
[----:B------:R-:W-:-:S04]  /*1c010*/  IMAD.MOV.U32 R8, RZ, RZ, 0x10000 ;  /* 0x00010000ff087424 */ /* 0x000fc800078e00ff */
[----:B------:R2:W-:Y:S01]  /*1c020*/  SYNCS.ARRIVE.TRANS64 RZ, [R7+URZ+0x28cb0], R8 ;  /* 0x028cb00807ff79a7 */ /* 0x0005e2000800003f */
[----:B-1----:R-:W-:-:S04]  /*1c030*/  LOP3.LUT R9, R9, 0x1f, RZ, 0xc0, !PT ;  /* 0x0000001f09097812 */ /* 0x002fc800078ec0ff */
[----:B------:R-:W-:-:S13]  /*1c040*/  ISETP.NE.AND P0, PT, R9, RZ, PT ;  /* 0x000000ff0900720c */ /* 0x000fda0003f05270 */
[----:B--2---:R-:W-:Y:S05]  /*1c050*/  @!P0 BRA `(.L_x_2917) ;  /* 0x0000000000048947 */ /* 0x004fea0003800000 */
[----:B------:R-:W-:Y:S01]  /*1c060*/  BPT.TRAP 0x1 ;  /* 0x000000040000795c */ /* 0x000fe20000300000 */
.L_x_2917:
[----:B------:R-:W-:Y:S05]  /*1c070*/  BSYNC B2 ;  /* 0x0000000000027941 */ /* 0x000fea0003800000 */
.L_x_2916:
        /* <DEDUP_REMOVED lines=10> */
.L_x_2918:
        /* <DEDUP_REMOVED lines=10> */
[----:B------:R-:W-:Y:S01]  /*1c1c0*/  R2UR UR6, R10 ;  /* 0x000000000a0672ca */ /* 0x000fe200000e0000 */
[----:B------:R-:W-:Y:S01]  /*1c1d0*/  VIADD R9, R8, 0x2400 ;  /* 0x0000240008097836 */ /* 0x000fe20000000000 */
[----:B------:R-:W-:Y:S01]  /*1c1e0*/  R2UR UR7, R11 ;  /* 0x000000000b0772ca */ /* 0x000fe200000e0000 */
[----:B------:R-:W-:Y:S01]  /*1c1f0*/  UMOV UR10, 0x40 ;  /* 0x00000040000a7882 */ /* 0x000fe20000000000 */
[----:B------:R-:W-:-:S13]  /*1c200*/  PLOP3.LUT P0, PT, PT, PT, PT, 0x80, 0x0 ;  /* 0x000000000000781c */ /* 0x000fda0003f0f070 */
.L_x_2919:
        /* <DEDUP_REMOVED lines=15> */
.L_x_2920:
        /* <DEDUP_REMOVED lines=15> */
.L_x_2921:
        /* <DEDUP_REMOVED lines=15> */
.L_x_2922:
        /* <DEDUP_REMOVED lines=15> */
.L_x_2923:
        /* <DEDUP_REMOVED lines=15> */
.L_x_2924:
        /* <DEDUP_REMOVED lines=15> */
.L_x_2925:
        /* <DEDUP_REMOVED lines=10> */
.L_x_2908:
[----:B------:R-:W-:Y:S05]  /*1c850*/  BSYNC B1 ;  /* 0x0000000000017941 */ /* 0x000fea0003800000 */
.L_x_2907:
[----:B------:R-:W1:Y:S04]  /*1c860*/  LDL.LU R10, [R1+0x10] ;  /* 0x00001000010a7983 */ /* 0x000e680000300800 */
[----:B------:R-:W2:Y:S01]  /*1c870*/  LDL.LU R9, [R1+0x18] ;  /* 0x0000180001097983 */ /* 0x000ea20000300800 */
[----:B------:R-:W-:Y:S01]  /*1c880*/  VIADD R5, R5, 0xfffffffe ;  /* 0xfffffffe05057836 */ /* 0x000fe20000000000 */
[----:B------:R-:W-:-:S04]  /*1c890*/  PLOP3.LUT P0, PT, PT, PT, PT, 0x8, 0x0 ;  /* 0x000000000000781c */ /* 0x000fc80003f0e170 */
[----:B------:R-:W-:Y:S01]  /*1c8a0*/  ISETP.GE.AND P2, PT, R5, R3, PT ;  /* 0x000000030500720c */ /* 0x000fe20003f46270 */
[----:B-1----:R-:W-:-:S05]  /*1c8b0*/  VIADD R6, R10, 0x1 ;  /* 0x000000010a067836 */ /* 0x002fca0000000000 */
[----:B------:R-:W-:-:S04]  /*1c8c0*/  ISETP.NE.AND P1, PT, R6, 0x2, PT ;  /* 0x000000020600780c */ /* 0x000fc80003f25270 */
[----:B------:R-:W-:Y:S02]  /*1c8d0*/  SEL R7, RZ, 0x1, P1 ;  /* 0x00000001ff077807 */ /* 0x000fe40000800000 */
[----:B------:R-:W-:Y:S02]  /*1c8e0*/  SEL R6, R6, RZ, P1 ;  /* 0x000000ff06067207 */ /* 0x000fe40000800000 */
[----:B--2---:R-:W-:-:S03]  /*1c8f0*/  LOP3.LUT R9, R9, R7, RZ, 0x3c, !PT ;  /* 0x0000000709097212 */ /* 0x004fc600078e3cff */
[----:B------:R1:W-:Y:S04]  /*1c900*/  STL [R1+0x10], R6 ;  /* 0x0000100601007387 */ /* 0x0003e80000100800 */
[----:B------:R1:W-:Y:S01]  /*1c910*/  STL [R1+0x18], R9 ;  /* 0x0000180901007387 */ /* 0x0003e20000100800 */
[----:B------:R-:W-:Y:S05]  /*1c920*/  @!P2 BRA `(.L_x_2901) ;  /* 0x0000000c0020a947 */ /* 0x000fea0003800000 */
.L_x_2945:
[----:B------:R-:W-:Y:S05]  /*1c930*/  YIELD ;  /* 0x0000000000007946 */ /* 0x000fea0003800000 */
[----:B------:R-:W-:Y:S04]  /*1c940*/  BSSY B1, `(.L_x_2926) ;  /* 0x00000ba000017945 */ /* 0x000fe80003800000 */
[----:B--2---:R-:W-:Y:S05]  /*1c950*/  @!P6 BRA `(.L_x_2927) ;  /* 0x0000000800e0e947 */ /* 0x004fea0003800000 */
[----:B-1----:R-:W2:Y:S04]  /*1c960*/  LDL R6, [R1+0x10] ;  /* 0x0000100001067983 */ /* 0x002ea80000100800 */
        /* <DEDUP_REMOVED lines=9> */
.L_x_3120:
[----:B------:R-:W-:Y:S05]  /*1ca00*/  BSYNC B2 ;  /* 0x0000000000027941 */ /* 0x000fea0003800000 */
.L_x_2928:
        /* <DEDUP_REMOVED lines=9> */
.L_x_2931:
[----:B------:R-:W-:Y:S05]  /*1caa0*/  BSYNC B2 ;  /* 0x0000000000027941 */ /* 0x000fea0003800000 */
.L_x_2930:
        /* <DEDUP_REMOVED lines=12> */
.L_x_2932:
        /* <DEDUP_REMOVED lines=13> */
.L_x_3121:
[----:B------:R-:W-:Y:S05]  /*1cc40*/  BSYNC B2 ;  /* 0x0000000000027941 */ /* 0x000fea0003800000 */
.L_x_2933:
[----:B------:R-:W-:Y:S01]  /*1cc50*/  BSSY B2, `(.L_x_2935) ;  /* 0x000000b000027945 */ /* 0x000fe20003800000 */
[----:B------:R-:W-:Y:S02]  /*1cc60*/  IMAD.MOV.U32 R10, RZ, RZ, 0x0 ;  /* 0x00000000ff0a7424 */ /* 0x000fe400078e00ff */
[----:B------:R-:W-:Y:S01]  /*1cc70*/  IMAD.MOV.U32 R11, RZ, RZ, 0x12f00000 ;  /* 0x12f00000ff0b7424 */ /* 0x000fe200078e00ff */
[----:B------:R-:W-:Y:S06]  /*1cc80*/  @P2 BRA `(.L_x_2936) ;  /* 0x00000000001c2947 */ /* 0x000fec0003800000 */
[----:B------:R-:W3:Y:S01]  /*1cc90*/  S2R R8, SR_TID.X ;  /* 0x0000000000087919 */ /* 0x000ee20000002100 */
[----:B-12---:R-:W-:-:S04]  /*1cca0*/  IMAD.MOV.U32 R7, RZ, RZ, 0x10000 ;  /* 0x00010000ff077424 */ /* 0x006fc800078e00ff */
[----:B------:R4:W-:Y:S01]  /*1ccb0*/  SYNCS.ARRIVE.TRANS64 RZ, [R6+URZ+0x28cb0], R7 ;  /* 0x028cb00706ff79a7 */ /* 0x0009e2000800003f */
[----:B---3--:R-:W-:-:S04]  /*1ccc0*/  LOP3.LUT R8, R8, 0x1f, RZ, 0xc0, !PT ;  /* 0x0000001f08087812 */ /* 0x008fc800078ec0ff */
[----:B------:R-:W-:-:S13]  /*1ccd0*/  ISETP.NE.AND P1, PT, R8, RZ, PT ;  /* 0x000000ff0800720c */ /* 0x000fda0003f25270 */
[----:B----4-:R-:W-:Y:S05]  /*1cce0*/  @!P1 BRA `(.L_x_2936) ;  /* 0x0000000000049947 */ /* 0x010fea0003800000 */
[----:B------:R-:W-:Y:S01]  /*1ccf0*/  BPT.TRAP 0x1 ;  /* 0x000000040000795c */ /* 0x000fe20000300000 */
.L_x_2936:
[----:B------:R-:W-:Y:S05]  /*1cd00*/  BSYNC B2 ;  /* 0x0000000000027941 */ /* 0x000fea0003800000 */
.L_x_2935:
        /* <DEDUP_REMOVED lines=10> */
.L_x_2937:
        /* <DEDUP_REMOVED lines=15> */
.L_x_2938:
        /* <DEDUP_REMOVED lines=15> */
.L_x_2939:
        /* <DEDUP_REMOVED lines=15> */
.L_x_2940:
        /* <DEDUP_REMOVED lines=15> */
.L_x_2941:
        /* <DEDUP_REMOVED lines=15> */
.L_x_2942:
        /* <DEDUP_REMOVED lines=15> */
.L_x_2943:
        /* <DEDUP_REMOVED lines=15> */
.L_x_2944:
        /* <DEDUP_REMOVED lines=10> */
.L_x_2927:
[----:B------:R-:W-:Y:S05]  /*1d4e0*/  BSYNC B1 ;  /* 0x0000000000017941 */ /* 0x000fea0003800000 */
.L_x_2926:
[----:B------:R-:W1:Y:S04]  /*1d4f0*/  LDL.LU R10, [R1+0x10] ;  /* 0x00001000010a7983 */ /* 0x000e680000300800 */
[----:B------:R-:W2:Y:S01]  /*1d500*/  LDL.LU R8, [R1+0x18] ;  /* 0x0000180001087983 */ /* 0x000ea20000300800 */
[C---:B------:R-:W-:Y:S01]  /*1d510*/  ISETP.GT.AND P2, PT, R5.reuse, R3, PT ;  /* 0x000000030500720c */ /* 0x040fe20003f44270 */
[----:B------:R-:W-:Y:S02]  /*1d520*/  VIADD R5, R5, 0xffffffff ;  /* 0xffffffff05057836 */ /* 0x000fe40000000000 */
[----:B-1----:R-:W-:-:S05]  /*1d530*/  VIADD R6, R10, 0x1 ;  /* 0x000000010a067836 */ /* 0x002fca0000000000 */
[----:B------:R-:W-:-:S04]  /*1d540*/  ISETP.NE.AND P1, PT, R6, 0x2, PT ;  /* 0x000000020600780c */ /* 0x000fc80003f25270 */
[----:B------:R-:W-:Y:S02]  /*1d550*/  SEL R7, RZ, 0x1, P1 ;  /* 0x00000001ff077807 */ /* 0x000fe40000800000 */
[----:B------:R-:W-:Y:S02]  /*1d560*/  SEL R6, R6, RZ, P1 ;  /* 0x000000ff06067207 */ /* 0x000fe40000800000 */
[----:B--2---:R-:W-:-:S05]  /*1d570*/  LOP3.LUT R8, R8, R7, RZ, 0x3c, !PT ;  /* 0x0000000708087212 */ /* 0x004fca00078e3cff */
[----:B------:R2:W-:Y:S04]  /*1d580*/  STL [R1+0x18], R8 ;  /* 0x0000180801007387 */ /* 0x0005e80000100800 */
[----:B------:R2:W-:Y:S01]  /*1d590*/  STL [R1+0x10], R6 ;  /* 0x0000100601007387 */ /* 0x0005e20000100800 */
[----:B------:R-:W-:Y:S05]  /*1d5a0*/  @P2 BRA `(.L_x_2945) ;  /* 0xfffffff000e02947 */ /* 0x000fea000383ffff */
.L_x_2901:
[----:B------:R-:W-:Y:S05]  /*1d5b0*/  BSYNC B0 ;  /* 0x0000000000007941 */ /* 0x000fea0003800000 */
.L_x_2900:
[----:B--2---:R-:W2:Y:S01]  /*1d5c0*/  LDL R8, [R1+0x28] ;  /* 0x0000280001087983 */ /* 0x004ea20000100800 */
[----:B------:R-:W3:Y:S01]  /*1d5d0*/  LDC R0, c[0x0][0x448] ;  /* 0x00011200ff007b82 */ /* 0x000ee20000000800 */
[----:B------:R-:W-:Y:S07]  /*1d5e0*/  @!P0 WARPSYNC.ALL ;  /* 0x0000000000008948 */ /* 0x000fee0003800000 */
[----:B------:R-:W-:Y:S01]  /*1d5f0*/  @!P0 BAR.SYNC.DEFER_BLOCKING 0xc, 0x180 ;  /* 0x0306000000008b1d */ /* 0x000fe20000010000 */
[----:B---3--:R-:W-:-:S13]  /*1d600*/  ISETP.NE.AND P1, PT, R0, 0x1, PT ;  /* 0x000000010000780c */ /* 0x008fda0003f25270 */
[----:B------:R-:W3:Y:S08]  /*1d610*/  @P1 LDC R0, c[0x0][0x44c] ;  /* 0x00011300ff001b82 */ /* 0x000ef00000000800 */
[----:B------:R-:W4:Y:S01]  /*1d620*/  @P1 LDC R3, c[0x0][0x450] ;  /* 0x00011400ff031b82 */ /* 0x000f220000000800 */
[----:B--2---:R-:W-:-:S04]  /*1d630*/  VIADD R2, R8, 0x3f ;  /* 0x0000003f08027836 */ /* 0x004fc80000000000 */
[----:B---3--:R-:W-:-:S05]  /*1d640*/  @P1 IMAD.HI.U32 R0, R2, R0, RZ ;  /* 0x0000000002001227 */ /* 0x008fca00078e00ff */
[----:B----4-:R-:W-:-:S05]  /*1d650*/  @P1 SHF.R.U32.HI R2, RZ, R3, R0 ;  /* 0x00000003ff021219 */ /* 0x010fca0000011600 */
[----:B------:R-:W-:Y:S02]  /*1d660*/  IMAD.IADD R0, R20, 0x1, R2 ;  /* 0x0000000114007824 */ /* 0x000fe400078e0202 */
[----:B------:R-:W2:Y:S02]  /*1d670*/  LDC.64 R2, c[0x0][0x9e0] ;  /* 0x00027800ff027b82 */ /* 0x000ea40000000a00 */
[----:B--2---:R-:W-:Y:S01]  /*1d680*/  ISETP.GE.AND P2, PT, R3, 0x1, PT ;  /* 0x000000010300780c */ /* 0x004fe20003f46270 */
[----:B------:R-:W-:-:S12]  /*1d690*/  IMAD.IADD R2, R0, 0x1, R2 ;  /* 0x0000000100027824 */ /* 0x000fd800078e0202 */
[----:B------:R-:W-:Y:S05]  /*1d6a0*/  @!P2 BRA `(.L_x_2946) ;  /* 0x000000000048a947 */ /* 0x000fea0003800000 */
[C---:B------:R-:W-:Y:S01]  /*1d6b0*/  ISETP.GT.AND P0, PT, R0.reuse, RZ, PT ;  /* 0x000000ff0000720c */ /* 0x040fe20003f04270 */
[----:B------:R-:W-:Y:S01]  /*1d6c0*/  BSSY B0, `(.L_x_2947) ;  /* 0x000000e000007945 */ /* 0x000fe20003800000 */
[----:B------:R-:W-:-:S11]  /*1d6d0*/  VIADD R5, R0, 0xffffffff ;  /* 0xffffffff00057836 */ /* 0x000fd60000000000 */
[----:B------:R-:W-:Y:S05]  /*1d6e0*/  @P0 BRA `(.L_x_2948) ;  /* 0x00000000001c0947 */ /* 0x000fea0003800000 */
[----:B------:R-:W-:Y:S01]  /*1d6f0*/  ISETP.NE.AND P0, PT, R3, 0x1, PT ;  /* 0x000000010300780c */ /* 0x000fe20003f05270 */
[----:B------:R-:W-:-:S12]  /*1d700*/  IMAD.MOV R0, RZ, RZ, -R0 ;  /* 0x000000ffff007224 */ /* 0x000fd800078e0a00 */
[----:B-1----:R-:W1:Y:S02]  /*1d710*/  @P0 LDC.64 R6, c[0x0][0x9e8] ;  /* 0x00027a00ff060b82 */ /* 0x002e640000000a00 */
[----:B-1----:R-:W-:-:S05]  /*1d720*/  @P0 IMAD.HI.U32 R6, R0, R6, RZ ;  /* 0x0000000600060227 */ /* 0x002fca00078e00ff */
[----:B------:R-:W-:-:S04]  /*1d730*/  @P0 SHF.R.U32.HI R0, RZ, R7, R6 ;  /* 0x00000007ff000219 */ /* 0x000fc80000011606 */
[----:B------:R-:W-:Y:S01]  /*1d740*/  LOP3.LUT R5, RZ, R0, RZ, 0x33, !PT ;  /* 0x00000000ff057212 */ /* 0x000fe200078e33ff */
[----:B------:R-:W-:Y:S06]  /*1d750*/  BRA `(.L_x_2949) ;  /* 0x0000000000107947 */ /* 0x000fec0003800000 */
.L_x_2948:
[----:B------:R-:W-:-:S13]  /*1d760*/  ISETP.NE.AND P0, PT, R3, 0x1, PT ;  /* 0x000000010300780c */ /* 0x000fda0003f05270 */
[----:B-1----:R-:W1:Y:S02]  /*1d770*/  @P0 LDC.64 R6, c[0x0][0x9e8] ;  /* 0x00027a00ff060b82 */ /* 0x002e640000000a00 */
[----:B-1----:R-:W-:-:S05]  /*1d780*/  @P0 IMAD.HI.U32 R6, R5, R6, RZ ;  /* 0x0000000605060227 */ /* 0x002fca00078e00ff */
[----:B------:R-:W-:-:S07]  /*1d790*/  @P0 SHF.R.U32.HI R5, RZ, R7, R6 ;  /* 0x00000007ff050219 */ /* 0x000fce0000011606 */
.L_x_2949:
[----:B------:R-:W-:Y:S05]  /*1d7a0*/  BSYNC B0 ;  /* 0x0000000000007941 */ /* 0x000fea0003800000 */
.L_x_2947:
[----:B------:R-:W-:-:S05]  /*1d7b0*/  IMAD R5, R5, R3, R3 ;  /* 0x0000000305057224 */ /* 0x000fca00078e0203 */
[----:B------:R-:W-:-:S07]  /*1d7c0*/  VIMNMX R2, R2, R5, PT ;  /* 0x0000000502027248 */ /* 0x000fce0003fe0100 */
.L_x_2946:
[----:B------:R-:W2:Y:S01]  /*1d7d0*/  LDL R7, [R1+0x5c] ;  /* 0x00005c0001077983 */ /* 0x000ea20000100800 */
[----:B------:R-:W3:Y:S01]  /*1d7e0*/  @P1 LDC R5, c[0x0][0x44c] ;  /* 0x00011300ff051b82 */ /* 0x000ee20000000800 */
[----:B------:R-:W-:Y:S01]  /*1d7f0*/  IMAD.MOV.U32 R0, RZ, RZ, R8 ;  /* 0x000000ffff007224 */ /* 0x000fe200078e0008 */
[----:B------:R-:W-:-:S06]  /*1d800*/  ULDC UR4, c[0x0][0x9dc] ;  /* 0x0002770000047ab9 */ /* 0x000fcc0000000800 */
[----:B-1----:R-:W1:Y:S01]  /*1d810*/  @P1 LDC R6, c[0x0][0x450] ;  /* 0x00011400ff061b82 */ /* 0x002e620000000800 */
[----:B---3--:R-:W-:-:S05]  /*1d820*/  @P1 IMAD.HI.U32 R5, R8, R5, RZ ;  /* 0x0000000508051227 */ /* 0x008fca00078e00ff */
[----:B-1----:R-:W-:Y:S01]  /*1d830*/  @P1 SHF.R.U32.HI R0, RZ, R6, R5 ;  /* 0x00000006ff001219 */ /* 0x002fe20000011605 */
[----:B------:R-:W-:-:S04]  /*1d840*/  VIADD R5, R2, 0x3f ;  /* 0x0000003f02057836 */ /* 0x000fc80000000000 */
[----:B------:R-:W-:Y:S01]  /*1d850*/  IMAD.IADD R2, R17, 0x1, R0 ;  /* 0x0000000111027824 */ /* 0x000fe200078e0200 */
[----:B------:R-:W-:-:S04]  /*1d860*/  SHF.R.S32.HI R0, RZ, 0x1f, R5 ;  /* 0x0000001fff007819 */ /* 0x000fc80000011405 */
[----:B------:R-:W-:-:S04]  /*1d870*/  LEA.HI R0, R0, R5, RZ, 0x6 ;  /* 0x0000000500007211 */ /* 0x000fc800078f30ff */
[----:B------:R-:W-:Y:S01]  /*1d880*/  SHF.R.S32.HI R8, RZ, 0x6, R0 ;  /* 0x00000006ff087819 */ /* 0x000fe20000011400 */
[----:B------:R-:W-:-:S04]  /*1d890*/  VIADD R0, R2, -UR4 ;  /* 0x8000000402007c36 */ /* 0x000fc80008000000 */
[----:B------:R1:W-:Y:S01]  /*1d8a0*/  STL [R1+0x58], R8 ;  /* 0x0000580801007387 */ /* 0x0003e20000100800 */
[----:B--2---:R-:W-:Y:S01]  /*1d8b0*/  VIMNMX R5, R7, R8, PT ;  /* 0x0000000807057248 */ /* 0x004fe20003fe0100 */
[----:B-1----:R-:W-:Y:S06]  /*1d8c0*/  @!P2 BRA `(.L_x_2950) ;  /* 0x000000000044a947 */ /* 0x002fec0003800000 */
        /* <DEDUP_REMOVED lines=10> */
.L_x_2952:
[----:B------:R-:W-:-:S13]  /*1d970*/  ISETP.NE.AND P0, PT, R3, 0x1, PT ;  /* 0x000000010300780c */ /* 0x000fda0003f05270 */
[----:B------:R-:W1:Y:S02]  /*1d980*/  @P0 LDC.64 R6, c[0x0][0x9e8] ;  /* 0x00027a00ff060b82 */ /* 0x000e640000000a00 */
[----:B-1----:R-:W-:-:S05]  /*1d990*/  @P0 IMAD.HI.U32 R6, R2, R6, RZ ;  /* 0x0000000602060227 */ /* 0x002fca00078e00ff */
[----:B------:R-:W-:-:S07]  /*1d9a0*/  @P0 SHF.R.U32.HI R2, RZ, R7, R6 ;  /* 0x00000007ff020219 */ /* 0x000fce0000011606 */
.L_x_2953:
[----:B------:R-:W-:Y:S05]  /*1d9b0*/  BSYNC B0 ;  /* 0x0000000000007941 */ /* 0x000fea0003800000 */
.L_x_2951:
[----:B------:R-:W-:-:S05]  /*1d9c0*/  IMAD R2, R2, R3, RZ ;  /* 0x0000000302027224 */ /* 0x000fca00078e02ff */
[----:B------:R-:W-:-:S07]  /*1d9d0*/  VIMNMX R0, R0, R2, !PT ;  /* 0x0000000200007248 */ /* 0x000fce0007fe0100 */
.L_x_2950:
[----:B------:R-:W-:Y:S01]  /*1d9e0*/  SHF.R.S32.HI R2, RZ, 0x1f, R0 ;  /* 0x0000001fff027819 */ /* 0x000fe20000011400 */
[----:B------:R-:W-:Y:S01]  /*1d9f0*/  BSSY B0, `(.L_x_2954) ;  /* 0x0000025000007945 */ /* 0x000fe20003800000 */
[----:B------:R-:W-:Y:S02]  /*1da00*/  ISETP.NE.AND P1, PT, R4, RZ, PT ;  /* 0x000000ff0400720c */ /* 0x000fe40003f25270 */
[----:B------:R-:W-:-:S04]  /*1da10*/  LEA.HI R2, R2, R0, RZ, 0x6 ;  /* 0x0000000002027211 */ /* 0x000fc800078f30ff */
[----:B------:R-:W-:-:S04]  /*1da20*/  SHF.R.S32.HI R2, RZ, 0x6, R2 ;  /* 0x00000006ff027819 */ /* 0x000fc80000011402 */
[----:B------:R-:W-:-:S03]  /*1da30*/  VIMNMX R8, RZ, R2, !PT ;  /* 0x00000002ff087248 */ /* 0x000fc60007fe0100 */
[----:B------:R-:W1:Y:S01]  /*1da40*/  @!P1 LDC R4, c[0x0][0x9f0] ;  /* 0x00027c00ff049b82 */ /* 0x000e620000000800 */
[----:B------:R-:W-:Y:S01]  /*1da50*/  ISETP.GT.AND P0, PT, R5, R8, PT ;  /* 0x000000080500720c */ /* 0x000fe20003f04270 */
[----:B------:R2:W-:Y:S04]  /*1da60*/  STL [R1+0x34], R8 ;  /* 0x0000340801007387 */ /* 0x0005e80000100800 */
[----:B------:R2:W-:Y:S08]  /*1da70*/  STL [R1+0x3c], RZ ;  /* 0x00003cff01007387 */ /* 0x0005f00000100800 */
[----:B--2---:R-:W-:Y:S05]  /*1da80*/  @!P0 BRA `(.L_x_2955) ;  /* 0x00000000006c8947 */ /* 0x004fea0003800000 */
[-C--:B-1----:R-:W-:Y:S02]  /*1da90*/  IABS R0, R4.reuse ;  /* 0x0000000400007213 */ /* 0x082fe40000000000 */
[----:B------:R-:W-:Y:S02]  /*1daa0*/  IABS R7, R4 ;  /* 0x0000000400077213 */ /* 0x000fe40000000000 */
[----:B------:R-:W1:Y:S03]  /*1dab0*/  I2F.RP R2, R0 ;  /* 0x0000000000027306 */ /* 0x000e660000209400 */
[----:B------:R-:W-:-:S05]  /*1dac0*/  IMAD.MOV R7, RZ, RZ, -R7 ;  /* 0x000000ffff077224 */ /* 0x000fca00078e0a07 */
[----:B-1----:R-:W1:Y:S02]  /*1dad0*/  MUFU.RCP R2, R2 ;  /* 0x0000000200027308 */ /* 0x002e640000001000 */
[----:B-1----:R-:W-:-:S06]  /*1dae0*/  VIADD R2, R2, 0xffffffe ;  /* 0x0ffffffe02027836 */ /* 0x002fcc0000000000 */
[----:B------:R-:W1:Y:S02]  /*1daf0*/  F2I.FTZ.U32.TRUNC.NTZ R3, R2 ;  /* 0x0000000200037305 */ /* 0x000e64000021f000 */
[----:B-1----:R-:W-:-:S04]  /*1db00*/  IMAD.MOV R2, RZ, RZ, -R3 ;  /* 0x000000ffff027224 */ /* 0x002fc800078e0a03 */
        /* <DEDUP_REMOVED lines=19> */
.L_x_2955:
[----:B------:R-:W-:Y:S05]  /*1dc40*/  BSYNC B0 ;  /* 0x0000000000007941 */ /* 0x000fea0003800000 */
.L_x_2954:
[----:B------:R-:W3:Y:S04]  /*1dc50*/  LDL R0, [R1+0x3c] ;  /* 0x00003c0001007983 */ /* 0x000ee80000100800 */
[----:B--2---:R-:W3:Y:S01]  /*1dc60*/  LDL R2, [R1+0x50] ;  /* 0x0000500001027983 */ /* 0x004ee20000100800 */
[----:B------:R-:W-:Y:S01]  /*1dc70*/  BSSY B7, `(.L_x_2956) ;  /* 0x00004b2000077945 */ /* 0x000fe20003800000 */
[----:B---3--:R-:W-:-:S05]  /*1dc80*/  IMAD R2, R2, R0, R8 ;  /* 0x0000000002027224 */ /* 0x008fca00078e0208 */
[----:B------:R-:W-:Y:S01]  /*1dc90*/  VIADDMNMX R0, R2, R0, R5, PT ;  /* 0x0000000002007246 */ /* 0x000fe20003800105 */
        /* <DEDUP_REMOVED lines=10> */
[----:B------:R-:W3:Y:S01]  /*1dd40*/  LDC.64 R2, c[0x0][0xc60] ;  /* 0x00031800ff027b82 */ /* 0x000ee20000000a00 */
[----:B------:R-:W2:Y:S02]  /*1dd50*/  FLO.U32 R0, UR4 ;  /* 0x0000000400007d00 */ /* 0x000ea400080e0000 */
[----:B--2---:R-:W-:-:S06]  /*1dd60*/  ISETP.EQ.U32.AND P0, PT, R0, R5, PT ;  /* 0x000000050000720c */ /* 0x004fcc0003f02070 */
[----:B------:R-:W3:Y:S07]  /*1dd70*/  POPC R5, UR4 ;  /* 0x0000000400057d09 */ /* 0x000eee0008000000 */
[----:B---3--:R-:W2:Y:S01]  /*1dd80*/  @P0 ATOMG.E.ADD.STRONG.GPU PT, R3, desc[UR42][R2.64], R5 ;  /* 0x00000005020309a8 */ /* 0x008ea200081ee1ea */
[----:B-1----:R-:W1:Y:S02]  /*1dd90*/  S2R R4, SR_LTMASK ;  /* 0x0000000000047919 */ /* 0x002e640000003900 */
[----:B-1----:R-:W-:-:S04]  /*1dda0*/  LOP3.LUT R4, R4, UR4, RZ, 0xc0, !PT ;  /* 0x0000000404047c12 */ /* 0x002fc8000f8ec0ff */
[----:B------:R-:W1:Y:S01]  /*1ddb0*/  POPC R7, R4 ;  /* 0x0000000400077309 */ /* 0x000e620000000000 */
[----:B--2---:R-:W1:Y:S02]  /*1ddc0*/  SHFL.IDX PT, R0, R3, R0, 0x1f ;  /* 0x00001f0003007589 */ /* 0x004e6400000e0000 */
[----:B-1----:R-:W-:-:S05]  /*1ddd0*/  IADD3 R0, R0, UR37, R7 ;  /* 0x0000002500007c10 */ /* 0x002fca000fffe007 */
[----:B------:R2:W-:Y:S01]  /*1dde0*/  STL [R1], R0 ;  /* 0x0000000001007387 */ /* 0x0005e20000100800 */
[----:B------:R-:W-:Y:S05]  /*1ddf0*/  BRA `(.L_x_2958) ;  /* 0x0000004800647947 */ /* 0x000fea0003800000 */
.L_x_2957:
        /* <DEDUP_REMOVED lines=19> */
[----:B01----:R-:W-:Y:S05]  /*1df30*/  CALL.ABS.NOINC R2 ;  /* 0x0000000002007343 */ /* 0x003fea0003c00000 */
.L_x_2960:
[----:B------:R-:W-:Y:S05]  /*1df40*/  BSYNC B6 ;  /* 0x0000000000067941 */ /* 0x000fea0003800000 */
.L_x_2959:
        /* <DEDUP_REMOVED lines=8> */
[----:B------:R2:W3:Y:S01]  /*1dfd0*/  LDC.64 R2, c[0x4][R17] ;  /* 0x0100000011027b82 */ /* 0x0004e20000000a00 */
[----:B-1----:R-:W-:Y:S02]  /*1dfe0*/  IMAD.U32 R4, RZ, RZ, UR6 ;  /* 0x00000006ff047e24 */ /* 0x002fe4000f8e00ff */
[----:B------:R-:W-:Y:S02]  /*1dff0*/  IMAD.U32 R5, RZ, RZ, UR7 ;  /* 0x00000007ff057e24 */ /* 0x000fe4000f8e00ff */
[----:B------:R-:W-:Y:S02]  /*1e000*/  IMAD.U32 R6, RZ, RZ, UR8 ;  /* 0x00000008ff067e24 */ /* 0x000fe4000f8e00ff */
[----:B------:R-:W-:-:S02]  /*1e010*/  IMAD.U32 R7, RZ, RZ, UR9 ;  /* 0x00000009ff077e24 */ /* 0x000fc4000f8e00ff */
[----:B------:R-:W-:Y:S02]  /*1e020*/  IMAD.U32 R10, RZ, RZ, UR4 ;  /* 0x00000004ff0a7e24 */ /* 0x000fe4000f8e00ff */
[----:B------:R-:W-:Y:S02]  /*1e030*/  IMAD.U32 R11, RZ, RZ, UR5 ;  /* 0x00000005ff0b7e24 */ /* 0x000fe4000f8e00ff */
[----:B------:R-:W-:Y:S02]  /*1e040*/  IMAD.MOV.U32 R8, RZ, RZ, 0x70 ;  /* 0x00000070ff087424 */ /* 0x000fe400078e00ff */
[----:B------:R-:W-:Y:S02]  /*1e050*/  IMAD.MOV.U32 R12, RZ, RZ, 0x1 ;  /* 0x00000001ff0c7424 */ /* 0x000fe400078e00ff */
[----:B--2---:R-:W-:-:S07]  /*1e060*/  IMAD.MOV.U32 R13, RZ, RZ, RZ ;  /* 0x000000ffff0d7224 */ /* 0x004fce00078e00ff */
[----:B------:R-:W-:-:S07]  /*1e070*/  LEPC R20, `(.L_x_2963) ;  /* 0x000000001014794e */ /* 0x000fce0000000000 */
[----:B0--3--:R-:W-:Y:S05]  /*1e080*/  CALL.ABS.NOINC R2 ;  /* 0x0000000002007343 */ /* 0x009fea0003c00000 */
.L_x_2963:
        /* <DEDUP_REMOVED lines=15> */
.L_x_2962:
[----:B------:R-:W-:Y:S05]  /*1e180*/  BSYNC B6 ;  /* 0x0000000000067941 */ /* 0x000fea0003800000 */
.L_x_2961:
[----:B------:R-:W2:Y:S01]  /*1e190*/  LDL R0, [R1+0xc] ;  /* 0x00000c0001007983 */ /* 0x000ea20000100800 */
[----:B------:R-:W-:Y:S02]  /*1e1a0*/  ULDC.64 UR4, c[0x0][0x9f8] ;  /* 0x00027e0000047ab9 */ /* 0x000fe40000000a00 */
[----:B------:R-:W-:Y:S01]  /*1e1b0*/  ISETP.NE.U32.AND P0, PT, RZ, UR4, PT ;  /* 0x00000004ff007c0c */ /* 0x000fe2000bf05070 */
[----:B------:R-:W3:Y:S03]  /*1e1c0*/  LDL R17, [R1+0x30] ;  /* 0x0000300001117983 */ /* 0x000ee60000100800 */
[----:B------:R-:W-:Y:S01]  /*1e1d0*/  ISETP.NE.AND.EX P0, PT, RZ, UR5, PT, P0 ;  /* 0x00000005ff007c0c */ /* 0x000fe2000bf05300 */
[----:B------:R-:W-:-:S12]  /*1e1e0*/  ULDC.64 UR4, c[0x0][0xa08] ;  /* 0x0002820000047ab9 */ /* 0x000fd80000000a00 */
[----:B------:R-:W4:Y:S01]  /*1e1f0*/  @P0 LDC.64 R2, c[0x0][0x9f8] ;  /* 0x00027e00ff020b82 */ /* 0x000f220000000a00 */
[----:B--2---:R-:W-:Y:S02]  /*1e200*/  IMAD.MOV.U32 R7, RZ, RZ, R0 ;  /* 0x000000ffff077224 */ /* 0x004fe400078e0000 */
[----:B----4-:R-:W-:-:S05]  /*1e210*/  @P0 IMAD.WIDE R2, R0, 0x4, R2 ;  /* 0x0000000400020825 */ /* 0x010fca00078e0202 */
[----:B------:R2:W4:Y:S01]  /*1e220*/  @P0 LDG.E R7, desc[UR42][R2.64] ;  /* 0x0000002a02070981 */ /* 0x000522000c1e1900 */
[----:B---3--:R-:W-:Y:S01]  /*1e230*/  VIADD R0, R17, 0xffffffff ;  /* 0xffffffff11007836 */ /* 0x008fe20000000000 */
[----:B--2---:R-:W2:Y:S02]  /*1e240*/  LDC.64 R2, c[0x0][0x418] ;  /* 0x00010600ff027b82 */ /* 0x004ea40000000a00 */
[----:B--2---:R-:W-:Y:S01]  /*1e250*/  LOP3.LUT P0, RZ, R2, UR4, RZ, 0xfc, !PT ;  /* 0x0000000402ff7c12 */ /* 0x004fe2000f80fcff */
[----:B------:R-:W-:-:S03]  /*1e260*/  UMOV UR4, 0xffffffff ;  /* 0xffffffff00047882 */ /* 0x000fc60000000000 */
[----:B------:R-:W-:Y:S02]  /*1e270*/  LOP3.LUT P0, RZ, R3, UR5, RZ, 0xfc, P0 ;  /* 0x0000000503ff7c12 */ /* 0x000fe4000800fcff */
[----:B----4-:R-:W-:Y:S01]  /*1e280*/  SHF.R.S32.HI R8, RZ, 0x1f, R7 ;  /* 0x0000001fff087819 */ /* 0x010fe20000011407 */
        /* <DEDUP_REMOVED lines=8> */
.L_x_3124:
[----:B-1----:R-:W4:Y:S01]  /*1e310*/  LDL.LU R4, [R1+0x1c] ;  /* 0x00001c0001047983 */ /* 0x002f220000300800 */
[----:B------:R-:W-:Y:S02]  /*1e320*/  PLOP3.LUT P1, PT, PT, PT, PT, 0x8, 0x0 ;  /* 0x000000000000781c */ /* 0x000fe40003f2e170 */
[----:B---3--:R-:W-:Y:S01]  /*1e330*/  ISETP.NE.AND P0, PT, R14, RZ, PT ;  /* 0x000000ff0e00720c */ /* 0x008fe20003f05270 */
[----:B------:R1:W-:Y:S01]  /*1e340*/  STL [R1+0x2c], R0 ;  /* 0x00002c0001007387 */ /* 0x0003e20000100800 */
[----:B----4-:R-:W-:-:S09]  /*1e350*/  LOP3.LUT R4, R4, 0xfffffffe, RZ, 0xc0, !PT ;  /* 0xfffffffe04047812 */ /* 0x010fd200078ec0ff */
[----:B------:R-:W-:-:S05]  /*1e360*/  @P1 LOP3.LUT R4, R4, 0x1, RZ, 0xfc, !PT ;  /* 0x0000000104041812 */ /* 0x000fca00078efcff */
[----:B------:R1:W-:Y:S01]  /*1e370*/  STL [R1+0x1c], R4 ;  /* 0x00001c0401007387 */ /* 0x0003e20000100800 */
[----:B------:R-:W-:Y:S05]  /*1e380*/  @P0 BRA `(.L_x_2965) ;  /* 0x00000004000c0947 */ /* 0x000fea0003800000 */
[----:B------:R-:W-:-:S03]  /*1e390*/  UMOV UR4, 0xffffffff ;  /* 0xffffffff00047882 */ /* 0x000fc60000000000 */
[----:B------:R-:W-:Y:S05]  /*1e3a0*/  BRA.DIV UR4, `(.L_x_2966) ;  /* 0x0000006a04607947 */ /* 0x000fea000b800000 */
[----:B------:R-:W-:-:S13]  /*1e3b0*/  ELECT P6, URZ, PT ;  /* 0x00000000003f782f */ /* 0x000fda00038c0000 */
.L_x_3127:
[----:B------:R-:W-:Y:S05]  /*1e3c0*/  @!P6 BRA `(.L_x_2965) ;  /* 0x0000000000fce947 */ /* 0x000fea0003800000 */
[----:B------:R-:W-:-:S04]  /*1e3d0*/  ISETP.NE.U32.AND P0, PT, R2, RZ, PT ;  /* 0x000000ff0200720c */ /* 0x000fc80003f05070 */
[----:B------:R-:W-:-:S13]  /*1e3e0*/  ISETP.NE.AND.EX P0, PT, R3, RZ, PT, P0 ;  /* 0x000000ff0300720c */ /* 0x000fda0003f05300 */
[----:B------:R-:W-:Y:S05]  /*1e3f0*/  @!P0 BRA `(.L_x_2967) ;  /* 0x0000000000508947 */ /* 0x000fea0003800000 */
[----:B------:R-:W3:Y:S01]  /*1e400*/  LDC R6, c[0x0][0x43c] ;  /* 0x00010f00ff067b82 */ /* 0x000ee20000000800 */
[----:B------:R-:W-:Y:S01]  /*1e410*/  IMAD.MOV.U32 R9, RZ, RZ, R0 ;  /* 0x000000ffff097224 */ /* 0x000fe200078e0000 */
[----:B------:R-:W-:-:S03]  /*1e420*/  ULDC.64 UR4, c[0x0][0x428] ;  /* 0x00010a0000047ab9 */ /* 0x000fc60000000a00 */
[----:B-1----:R-:W-:Y:S01]  /*1e430*/  IMAD.MOV.U32 R0, RZ, RZ, R9 ;  /* 0x000000ffff007224 */ /* 0x002fe200078e0009 */
[----:B---3--:R-:W-:-:S13]  /*1e440*/  ISETP.NE.AND P0, PT, R6, 0x1, PT ;  /* 0x000000010600780c */ /* 0x008fda0003f05270 */
        /* <DEDUP_REMOVED lines=15> */
.L_x_2967:
[----:B---3--:R-:W3:Y:S01]  /*1e540*/  LDL R2, [R1+0x14] ;  /* 0x0000140001027983 */ /* 0x008ee20000100800 */
[----:B-1----:R-:W-:Y:S01]  /*1e550*/  IMAD R0, R19, 0x8, R18 ;  /* 0x0000000813007824 */ /* 0x002fe200078e0212 */
[----:B---3--:R-:W-:-:S04]  /*1e560*/  SHF.L.U32 R2, R2, 0x1f, RZ ;  /* 0x0000001f02027819 */ /* 0x008fc800000006ff */
[----:B------:R-:W1:Y:S02]  /*1e570*/  SYNCS.PHASECHK.TRANS64.TRYWAIT P0, [R0+URZ+0x28c40], R2 ;  /* 0x028c4002000075a7 */ /* 0x000e64000800017f */
[----:B-1----:R-:W-:Y:S05]  /*1e580*/  @!P0 BRA `(.L_x_2968) ;  /* 0x0000006800088947 */ /* 0x002fea0003800000 */
.L_x_3128:
[----:B------:R-:W3:Y:S02]  /*1e590*/  S2R R3, SR_TID.X ;  /* 0x0000000000037919 */ /* 0x000ee40000002100 */
[----:B---3--:R-:W-:-:S04]  /*1e5a0*/  LOP3.LUT R3, R3, 0x7f, RZ, 0xc0, !PT ;  /* 0x0000007f03037812 */ /* 0x008fc800078ec0ff */
[----:B------:R-:W-:-:S13]  /*1e5b0*/  ISETP.NE.AND P0, PT, R3, RZ, PT ;  /* 0x000000ff0300720c */ /* 0x000fda0003f05270 */
        /* <DEDUP_REMOVED lines=8> */
.L_x_2969:
[----:B------:R-:W3:Y:S04]  /*1e640*/  LDL R4, [R1+0x2c] ;  /* 0x00002c0001047983 */ /* 0x000ee80000100800 */
[----:B------:R-:W4:Y:S04]  /*1e650*/  LDL R3, [R1+0x20] ;  /* 0x0000200001037983 */ /* 0x000f280000100800 */
[----:B-1----:R-:W2:Y:S01]  /*1e660*/  LDL.LU R2, [R1+0x1c] ;  /* 0x00001c0001027983 */ /* 0x002ea20000300800 */
        /* <DEDUP_REMOVED lines=12> */
[----:B---3--:R-:W-:Y:S02]  /*1e730*/  R2UR UR11, R4 ;  /* 0x00000000040b72ca */ /* 0x008fe400000e0000 */
[----:B----4-:R-:W-:Y:S02]  /*1e740*/  R2UR UR4, R3 ;  /* 0x00000000030472ca */ /* 0x010fe400000e0000 */
[----:B--2---:R-:W-:-:S04]  /*1e750*/  LOP3.LUT R2, R2, 0xfffffffe, RZ, 0xc0, !PT ;  /* 0xfffffffe02027812 */ /* 0x004fc800078ec0ff */
[----:B------:R-:W-:-:S07]  /*1e760*/  @P0 LOP3.LUT R2, R2, 0x1, RZ, 0xfc, !PT ;  /* 0x0000000102020812 */ /* 0x000fce00078efcff */
[----:B------:R-:W-:Y:S01]  /*1e770*/  ULEA UR11, UR11, UR4, 0x6 ;  /* 0x000000040b0b7291 */ /* 0x000fe2000f8e303f */
[----:B------:R3:W-:Y:S02]  /*1e780*/  STL [R1+0x1c], R2 ;  /* 0x00001c0201007387 */ /* 0x0007e40000100800 */
[----:B------:R-:W-:-:S06]  /*1e790*/  UMOV UR4, 0x0 ;  /* 0x0000000000047882 */ /* 0x000fcc0000000000 */
[----:B------:R3:W-:Y:S01]  /*1e7a0*/  UTMALDG.4D [UR8], [UR6], desc[UR4] ;  /* 0x00000408060075b4 */ /* 0x0007e20008019000 */
[----:B------:R-:W-:Y:S02]  /*1e7b0*/  NOP ;  /* 0x0000000000007918 */ /* 0x000fe40000000000 */
.L_x_2965:
[----:B------:R-:W1:Y:S01]  /*1e7c0*/  LDL.LU R3, [R1+0x40] ;  /* 0x0000400001037983 */ /* 0x000e620000300800 */
[----:B------:R-:W-:Y:S05]  /*1e7d0*/  WARPSYNC.ALL ;  /* 0x0000000000007948 */ /* 0x000fea0003800000 */
[----:B---3--:R-:W-:Y:S01]  /*1e7e0*/  ULDC.64 UR4, c[0x0][0x298] ;  /* 0x0000a60000047ab9 */ /* 0x008fe20000000a00 */
[----:B------:R-:W-:Y:S01]  /*1e7f0*/  BSSY B6, `(.L_x_2970) ;  /* 0x000001c000067945 */ /* 0x000fe20003800000 */
[----:B------:R-:W-:Y:S01]  /*1e800*/  BAR.SYNC.DEFER_BLOCKING 0x8, 0x100 ;  /* 0x0204000000007b1d */ /* 0x000fe20000010000 */
[----:B-1----:R-:W-:Y:S01]  /*1e810*/  SHF.R.S32.HI R0, RZ, 0x1f, R3 ;  /* 0x0000001fff007819 */ /* 0x002fe20000011403 */
[----:B------:R-:W-:-:S04]  /*1e820*/  IMAD.WIDE.U32 R4, R3, UR4, RZ ;  /* 0x0000000403047c25 */ /* 0x000fc8000f8e00ff */
        /* <DEDUP_REMOVED lines=17> */
[----:B------:R-:W-:Y:S02]  /*1e940*/  IMAD.U32 R10, RZ, RZ, UR8 ;  /* 0x00000008ff0a7e24 */ /* 0x000fe4000f8e00ff */
[----:B------:R-:W-:Y:S02]  /*1e950*/  IMAD.U32 R11, RZ, RZ, UR9 ;  /* 0x00000009ff0b7e24 */ /* 0x000fe4000f8e00ff */
[----:B------:R-:W-:Y:S02]  /*1e960*/  IMAD.MOV.U32 R8, RZ, RZ, 0x70 ;  /* 0x00000070ff087424 */ /* 0x000fe400078e00ff */
[----:B------:R-:W-:Y:S02]  /*1e970*/  IMAD.MOV.U32 R12, RZ, RZ, 0x1 ;  /* 0x00000001ff0c7424 */ /* 0x000fe400078e00ff */
[----:B------:R-:W-:-:S07]  /*1e980*/  IMAD.MOV.U32 R13, RZ, RZ, RZ ;  /* 0x000000ffff0d7224 */ /* 0x000fce00078e00ff */
[----:B------:R-:W-:-:S07]  /*1e990*/  LEPC R20, `(.L_x_2971) ;  /* 0x000000001014794e */ /* 0x000fce0000000000 */
[----:B01----:R-:W-:Y:S05]  /*1e9a0*/  CALL.ABS.NOINC R2 ;  /* 0x0000000002007343 */ /* 0x003fea0003c00000 */
.L_x_2971:
[----:B------:R-:W-:Y:S05]  /*1e9b0*/  BSYNC B6 ;  /* 0x0000000000067941 */ /* 0x000fea0003800000 */
.L_x_2970:
[----:B-1----:R-:W3:Y:S01]  /*1e9c0*/  LDL.LU R0, [R1+0x40] ;  /* 0x0000400001007983 */ /* 0x002ee20000300800 */
[----:B------:R-:W-:Y:S01]  /*1e9d0*/  ULDC.64 UR6, c[0x0][0xa00] ;  /* 0x0002800000067ab9 */ /* 0x000fe20000000a00 */
[----:B------:R-:W-:Y:S01]  /*1e9e0*/  ULDC.64 UR4, c[0x0][0x2d8] ;  /* 0x0000b60000047ab9 */ /* 0x000fe20000000a00 */
[----:B--2---:R-:W1:Y:S01]  /*1e9f0*/  LDC R7, c[0x0][0x448] ;  /* 0x00011200ff077b82 */ /* 0x004e620000000800 */
[----:B------:R-:W3:Y:S04]  /*1ea00*/  LDL.LU.64 R2, [R1+0x48] ;  /* 0x0000480001027983 */ /* 0x000ee80000300a00 */
[----:B------:R-:W2:Y:S04]  /*1ea10*/  LDL R5, [R1+0xc] ;  /* 0x00000c0001057983 */ /* 0x000ea80000100800 */
[----:B------:R-:W4:Y:S01]  /*1ea20*/  LDL R12, [R1+0x28] ;  /* 0x00002800010c7983 */ /* 0x000f220000100800 */
[----:B------:R-:W-:Y:S01]  /*1ea30*/  ISETP.NE.U32.AND P0, PT, RZ, UR6, PT ;  /* 0x00000006ff007c0c */ /* 0x000fe2000bf05070 */
[----:B------:R-:W-:-:S03]  /*1ea40*/  ULDC UR6, c[0x0][0x2b8] ;  /* 0x0000ae0000067ab9 */ /* 0x000fc60000000800 */
[----:B------:R-:W-:Y:S01]  /*1ea50*/  ISETP.NE.AND.EX P0, PT, RZ, UR7, PT, P0 ;  /* 0x00000007ff007c0c */ /* 0x000fe2000bf05300 */
[----:B------:R-:W0:Y:S02]  /*1ea60*/  S2R R8, SR_TID.X ;  /* 0x0000000000087919 */ /* 0x000e240000002100 */
[----:B0-----:R-:W-:Y:S02]  /*1ea70*/  IMAD.SHL.U32 R8, R8, 0x10, RZ ;  /* 0x0000001008087824 */ /* 0x001fe400078e00ff */
[----:B---3--:R-:W-:Y:S01]  /*1ea80*/  IMAD.MOV.U32 R3, RZ, RZ, R0 ;  /* 0x000000ffff037224 */ /* 0x008fe200078e0000 */
[----:B--2---:R-:W-:-:S04]  /*1ea90*/  SHF.R.S32.HI R0, RZ, 0x1f, R5 ;  /* 0x0000001fff007819 */ /* 0x004fc80000011405 */
[----:B------:R-:W-:Y:S02]  /*1eaa0*/  SEL R4, R0, RZ, !P0 ;  /* 0x000000ff00047207 */ /* 0x000fe40004000000 */
[----:B------:R-:W-:Y:S02]  /*1eab0*/  SEL R0, R5, RZ, !P0 ;  /* 0x000000ff05007207 */ /* 0x000fe40004000000 */
[----:B------:R-:W0:Y:S01]  /*1eac0*/  S2R R5, SR_TID.X ;  /* 0x0000000000057919 */ /* 0x000e220000002100 */
[----:B------:R-:W-:-:S04]  /*1ead0*/  IMAD.WIDE.U32 R2, R16, UR4, R2 ;  /* 0x0000000410027c25 */ /* 0x000fc8000f8e0002 */
[----:B------:R-:W-:Y:S01]  /*1eae0*/  IMAD R3, R16, UR5, R3 ;  /* 0x0000000510037c24 */ /* 0x000fe2000f8e0203 */
[----:B------:R-:W-:Y:S02]  /*1eaf0*/  ULDC.64 UR4, c[0x0][0x2e0] ;  /* 0x0000b80000047ab9 */ /* 0x000fe40000000a00 */
[----:B------:R-:W-:Y:S02]  /*1eb00*/  IMAD R4, R4, UR4, RZ ;  /* 0x0000000404047c24 */ /* 0x000fe4000f8e02ff */
[----:B------:R-:W-:-:S04]  /*1eb10*/  IMAD.WIDE.U32 R2, R0, UR4, R2 ;  /* 0x0000000400027c25 */ /* 0x000fc8000f8e0002 */
[----:B------:R-:W-:Y:S01]  /*1eb20*/  IMAD R0, R0, UR5, R4 ;  /* 0x0000000500007c24 */ /* 0x000fe2000f8e0204 */
[----:B-1----:R-:W-:Y:S01]  /*1eb30*/  ISETP.NE.AND P0, PT, R7, 0x1, PT ;  /* 0x000000010700780c */ /* 0x002fe20003f05270 */
[----:B------:R-:W1:Y:S01]  /*1eb40*/  S2R R9, SR_TID.X ;  /* 0x0000000000097919 */ /* 0x000e620000002100 */
[----:B------:R-:W-:-:S11]  /*1eb50*/  ULDC.64 UR4, c[0x0][0x2d0] ;  /* 0x0000b40000047ab9 */ /* 0x000fd60000000a00 */
[----:B------:R-:W2:Y:S01]  /*1eb60*/  @P0 LDC R6, c[0x0][0x450] ;  /* 0x00011400ff060b82 */ /* 0x000ea20000000800 */
[----:B0-----:R-:W-:-:S04]  /*1eb70*/  LOP3.LUT R5, R5, 0x7f, RZ, 0xc0, !PT ;  /* 0x0000007f05057812 */ /* 0x001fc800078ec0ff */
[----:B------:R-:W-:-:S04]  /*1eb80*/  SHF.R.U32.HI R5, RZ, 0x3, R5 ;  /* 0x00000003ff057819 */ /* 0x000fc80000011605 */
[----:B------:R-:W-:Y:S02]  /*1eb90*/  LOP3.LUT R8, R5, 0x70, R8, 0xf8, !PT ;  /* 0x0000007005087812 */ /* 0x000fe400078ef808 */
[----:B------:R-:W0:Y:S03]  /*1eba0*/  @P0 LDC R5, c[0x0][0x44c] ;  /* 0x00011300ff050b82 */ /* 0x000e260000000800 */
[----:B----4-:R-:W-:Y:S02]  /*1ebb0*/  IMAD.IADD R4, R8, 0x1, R12 ;  /* 0x0000000108047824 */ /* 0x010fe400078e020c */
[----:B------:R3:W5:Y:S01]  /*1ebc0*/  LDL R8, [R1+0x60] ;  /* 0x0000600001087983 */ /* 0x0007620000100800 */
[----:B------:R-:W-:Y:S02]  /*1ebd0*/  IMAD.IADD R3, R3, 0x1, R0 ;  /* 0x0000000103037824 */ /* 0x000fe400078e0200 */
[----:B------:R-:W-:Y:S01]  /*1ebe0*/  IMAD.MOV.U32 R0, RZ, RZ, R4 ;  /* 0x000000ffff007224 */ /* 0x000fe200078e0004 */
[----:B------:R-:W4:Y:S01]  /*1ebf0*/  S2R R10, SR_TID.X ;  /* 0x00000000000a7919 */ /* 0x000f220000002100 */
[----:B0-----:R-:W-:-:S05]  /*1ec00*/  @P0 IMAD.HI.U32 R5, R4, R5, RZ ;  /* 0x0000000504050227 */ /* 0x001fca00078e00ff */
[----:B--2---:R-:W-:-:S05]  /*1ec10*/  @P0 SHF.R.U32.HI R0, RZ, R6, R5 ;  /* 0x00000006ff000219 */ /* 0x004fca0000011605 */
        /* <DEDUP_REMOVED lines=9> */
[----:B-1----:R-:W-:-:S04]  /*1ecb0*/  IMAD.SHL.U32 R9, R9, 0x8, RZ ;  /* 0x0000000809097824 */ /* 0x002fc800078e00ff */
        /* <DEDUP_REMOVED lines=12> */
[----:B---3--:R-:W-:Y:S08]  /*1ed80*/  BRA.DIV UR4, `(.L_x_2972) ;  /* 0x00000062041c7947 */ /* 0x008ff0000b800000 */
        /* <DEDUP_REMOVED lines=34> */
.L_x_3137:
        /* <DEDUP_REMOVED lines=10> */
.L_x_2973:
        /* <DEDUP_REMOVED lines=18> */
.L_x_3138:
[----:B------:R-:W-:Y:S05]  /*1f170*/  BSYNC B0 ;  /* 0x0000000000007941 */ /* 0x000fea0003800000 */
.L_x_2974:
        /* <DEDUP_REMOVED lines=13> */
.L_x_3139:
[----:B------:R-:W-:Y:S05]  /*1f250*/  BSYNC B1 ;  /* 0x0000000000017941 */ /* 0x000fea0003800000 */
.L_x_2978:
        /* <DEDUP_REMOVED lines=9> */
.L_x_2981:
[----:B------:R-:W-:Y:S05]  /*1f2f0*/  BSYNC B1 ;  /* 0x0000000000017941 */ /* 0x000fea0003800000 */
.L_x_2980:
        /* <DEDUP_REMOVED lines=12> */
.L_x_2982:
        /* <DEDUP_REMOVED lines=15> */
.L_x_2983:
        /* <DEDUP_REMOVED lines=15> */
.L_x_2984:
        /* <DEDUP_REMOVED lines=15> */
.L_x_2985:
        /* <DEDUP_REMOVED lines=15> */
.L_x_2986:
        /* <DEDUP_REMOVED lines=15> */
.L_x_2987:
        /* <DEDUP_REMOVED lines=15> */
.L_x_2988:
        /* <DEDUP_REMOVED lines=15> */
.L_x_2989:
        /* <DEDUP_REMOVED lines=10> */
.L_x_2977:
[----:B------:R-:W-:Y:S05]  /*1faf0*/  BSYNC B0 ;  /* 0x0000000000007941 */ /* 0x000fea0003800000 */
.L_x_2976:
        /* <DEDUP_REMOVED lines=8> */
[----:B------:R-:W4:Y:S04]  /*1fb80*/  LDL.LU R7, [R1+0x58] ;  /* 0x0000580001077983 */ /* 0x000f280000300800 */
[----:B------:R-:W5:Y:S04]  /*1fb90*/  LDL.LU R6, [R1+0x34] ;  /* 0x0000340001067983 */ /* 0x000f680000300800 */
[----:B------:R-:W5:Y:S01]  /*1fba0*/  LDL.LU R4, [R1+0x5c] ;  /* 0x00005c0001047983 */ /* 0x000f620000300800 */
[----:B------:R-:W-:Y:S01]  /*1fbb0*/  BSSY B2, `(.L_x_2992) ;  /* 0x00000e9000027945 */ /* 0x000fe20003800000 */
[----:B--2---:R-:W-:-:S04]  /*1fbc0*/  VIADD R2, R9, 0x1 ;  /* 0x0000000109027836 */ /* 0x004fc80000000000 */
[----:B---3--:R-:W-:Y:S01]  /*1fbd0*/  IMAD R2, R2, R8, RZ ;  /* 0x0000000802027224 */ /* 0x008fe200078e02ff */
[----:B------:R-:W-:Y:S02]  /*1fbe0*/  LOP3.LUT R8, RZ, R5, RZ, 0x33, !PT ;  /* 0x00000005ff087212 */ /* 0x000fe400078e33ff */
[----:B----4-:R-:W-:Y:S02]  /*1fbf0*/  LOP3.LUT R3, RZ, R7, RZ, 0x33, !PT ;  /* 0x00000007ff037212 */ /* 0x010fe400078e33ff */
        /* <DEDUP_REMOVED lines=44> */
.L_x_2996:
        /* <DEDUP_REMOVED lines=8> */
.L_x_3140:
[----:B------:R-:W-:Y:S05]  /*1ff40*/  BSYNC B3 ;  /* 0x0000000000037941 */ /* 0x000fea0003800000 */
.L_x_2997:
        /* <DEDUP_REMOVED lines=9> */
.L_x_3000:
[----:B------:R-:W-:Y:S05]  /*1ffe0*/  BSYNC B3 ;  /* 0x0000000000037941 */ /* 0x000fea0003800000 */
.L_x_2999:
        /* <DEDUP_REMOVED lines=12> */
.L_x_3001:
        /* <DEDUP_REMOVED lines=13> */
.L_x_3141:
[----:B------:R-:W-:Y:S05]  /*20180*/  BSYNC B3 ;  /* 0x0000000000037941 */ /* 0x000fea0003800000 */
.L_x_3002:
        /* <DEDUP_REMOVED lines=11> */
.L_x_3005:
[----:B------:R-:W-:Y:S05]  /*20240*/  BSYNC B3 ;  /* 0x0000000000037941 */ /* 0x000fea0003800000 */
.L_x_3004:
        /* <DEDUP_REMOVED lines=9> */
.L_x_3006:
        /* <DEDUP_REMOVED lines=15> */
.L_x_3007:
        /* <DEDUP_REMOVED lines=15> */
.L_x_3008:
        /* <DEDUP_REMOVED lines=15> */
.L_x_3009:
        /* <DEDUP_REMOVED lines=15> */
.L_x_3010:
        /* <DEDUP_REMOVED lines=15> */
.L_x_3011:
        /* <DEDUP_REMOVED lines=15> */
.L_x_3012:
        /* <DEDUP_REMOVED lines=15> */
.L_x_3013:
        /* <DEDUP_REMOVED lines=10> */
.L_x_2995:
[----:B------:R-:W-:Y:S05]  /*20a10*/  BSYNC B1 ;  /* 0x0000000000017941 */ /* 0x000fea0003800000 */
.L_x_2994:
[----:B------:R-:W2:Y:S02]  /*20a20*/  LDL.LU R5, [R1+0x30] ;  /* 0x0000300001057983 */ /* 0x000ea40000300800 */
[----:B--2---:R-:W-:-:S07]  /*20a30*/  VIADD R0, R5, 0xfffffffd ;  /* 0xfffffffd05007836 */ /* 0x004fce0000000000 */
.L_x_2993:
[----:B------:R-:W-:Y:S05]  /*20a40*/  BSYNC B2 ;  /* 0x0000000000027941 */ /* 0x000fea0003800000 */
.L_x_2992:
[----:B------:R-:W-:-:S05]  /*20a50*/  VIADD R8, R8, 0xfffffffe ;  /* 0xfffffffe08087836 */ /* 0x000fca0000000000 */
[----:B------:R-:W-:-:S13]  /*20a60*/  ISETP.NE.AND P0, PT, R8, R4, PT ;  /* 0x000000040800720c */ /* 0x000fda0003f05270 */
[----:B------:R-:W-:Y:S05]  /*20a70*/  @!P0 BRA `(.L_x_2991) ;  /* 0x0000001800d88947 */ /* 0x000fea0003800000 */
.L_x_3054:
        /* <DEDUP_REMOVED lines=35> */
.L_x_3016:
        /* <DEDUP_REMOVED lines=8> */
.L_x_3142:
[----:B------:R-:W-:Y:S05]  /*20d30*/  BSYNC B2 ;  /* 0x0000000000027941 */ /* 0x000fea0003800000 */
.L_x_3017:
        /* <DEDUP_REMOVED lines=9> */
.L_x_3020:
[----:B------:R-:W-:Y:S05]  /*20dd0*/  BSYNC B2 ;  /* 0x0000000000027941 */ /* 0x000fea0003800000 */
.L_x_3019:
        /* <DEDUP_REMOVED lines=12> */
.L_x_3021:
        /* <DEDUP_REMOVED lines=13> */
.L_x_3143:
[----:B------:R-:W-:Y:S05]  /*20f70*/  BSYNC B2 ;  /* 0x0000000000027941 */ /* 0x000fea0003800000 */
.L_x_3022:
        /* <DEDUP_REMOVED lines=11> */
.L_x_3025:
[----:B------:R-:W-:Y:S05]  /*21030*/  BSYNC B2 ;  /* 0x0000000000027941 */ /* 0x000fea0003800000 */
.L_x_3024:
        /* <DEDUP_REMOVED lines=9> */
.L_x_3026:
        /* <DEDUP_REMOVED lines=15> */
.L_x_3027:
        /* <DEDUP_REMOVED lines=15> */
.L_x_3028:
        /* <DEDUP_REMOVED lines=15> */
.L_x_3029:
        /* <DEDUP_REMOVED lines=15> */
.L_x_3030:
        /* <DEDUP_REMOVED lines=15> */
.L_x_3031:
        /* <DEDUP_REMOVED lines=15> */
.L_x_3032:
        /* <DEDUP_REMOVED lines=15> */
.L_x_3033:
        /* <DEDUP_REMOVED lines=10> */
.L_x_3015:
[----:B------:R-:W-:Y:S05]  /*21800*/  BSYNC B1 ;  /* 0x0000000000017941 */ /* 0x000fea0003800000 */
.L_x_3014:
        /* <DEDUP_REMOVED lines=35> */
.L_x_3036:
        /* <DEDUP_REMOVED lines=8> */
.L_x_3144:
[----:B------:R-:W-:Y:S05]  /*21ac0*/  BSYNC B2 ;  /* 0x0000000000027941 */ /* 0x000fea0003800000 */
.L_x_3037:
        /* <DEDUP_REMOVED lines=9> */
.L_x_3040:
[----:B------:R-:W-:Y:S05]  /*21b60*/  BSYNC B2 ;  /* 0x0000000000027941 */ /* 0x000fea0003800000 */
.L_x_3039:
        /* <DEDUP_REMOVED lines=12> */
.L_x_3041:
        /* <DEDUP_REMOVED lines=13> */
.L_x_3145:
[----:B------:R-:W-:Y:S05]  /*21d00*/  BSYNC B2 ;  /* 0x0000000000027941 */ /* 0x000fea0003800000 */
.L_x_3042:
        /* <DEDUP_REMOVED lines=11> */
.L_x_3045:
[----:B------:R-:W-:Y:S05]  /*21dc0*/  BSYNC B2 ;  /* 0x0000000000027941 */ /* 0x000fea0003800000 */
.L_x_3044:
        /* <DEDUP_REMOVED lines=9> */
.L_x_3046:
        /* <DEDUP_REMOVED lines=15> */
.L_x_3047:
        /* <DEDUP_REMOVED lines=15> */
.L_x_3048:
        /* <DEDUP_REMOVED lines=15> */
.L_x_3049:
        /* <DEDUP_REMOVED lines=15> */
.L_x_3050:
        /* <DEDUP_REMOVED lines=15> */
.L_x_3051:
        /* <DEDUP_REMOVED lines=15> */
.L_x_3052:
        /* <DEDUP_REMOVED lines=15> */
.L_x_3053:
        /* <DEDUP_REMOVED lines=10> */
.L_x_3035:
[----:B------:R-:W-:Y:S05]  /*22590*/  BSYNC B1 ;  /* 0x0000000000017941 */ /* 0x000fea0003800000 */
.L_x_3034:
[----:B------:R-:W2:Y:S01]  /*225a0*/  LDL R5, [R1+0x24] ;  /* 0x0000240001057983 */ /* 0x000ea20000100800 */
[----:B------:R-:W-:Y:S01]  /*225b0*/  VIADD R0, R0, 0xfffffffe ;  /* 0xfffffffe00007836 */ /* 0x000fe20000000000 */
[----:B--2---:R-:W-:-:S13]  /*225c0*/  ISETP.GT.AND P0, PT, R6, R5, PT ;  /* 0x000000050600720c */ /* 0x004fda0003f04270 */
[----:B------:R-:W-:Y:S05]  /*225d0*/  @P0 BRA `(.L_x_3054) ;  /* 0xffffffe400280947 */ /* 0x000fea000383ffff */
.L_x_2991:
[----:B------:R-:W-:Y:S05]  /*225e0*/  BSYNC B0 ;  /* 0x0000000000007941 */ /* 0x000fea0003800000 */
.L_x_2990:
        /* <DEDUP_REMOVED lines=24> */
.L_x_3056:
[----:B------:R-:W-:Y:S05]  /*22770*/  BSYNC B0 ;  /* 0x0000000000007941 */ /* 0x000fea0003800000 */
.L_x_3055:
[----:B------:R-:W-:-:S07]  /*22780*/  SEL R19, R19, RZ, P0 ;  /* 0x000000ff13137207 */ /* 0x000fce0000000000 */
.L_x_2958:
[----:B------:R-:W-:Y:S05]  /*22790*/  BSYNC B7 ;  /* 0x0000000000077941 */ /* 0x000fea0003800000 */
.L_x_2956:
[----:B--2---:R-:W2:Y:S02]  /*227a0*/  LDL R0, [R1+0x1c] ;  /* 0x00001c0001007983 */ /* 0x004ea40000100800 */
        /* <DEDUP_REMOVED lines=13> */
.L_x_3057:
[----:B------:R-:W2:Y:S01]  /*22880*/  S2R R16, SR_TID.X ;  /* 0x0000000000107919 */ /* 0x000ea20000002100 */
[----:B------:R-:W-:Y:S01]  /*22890*/  UMOV UR4, 0xffffffff ;  /* 0xffffffff00047882 */ /* 0x000fe20000000000 */
[----:B--2---:R-:W-:-:S04]  /*228a0*/  LOP3.LUT R16, R16, 0x1f, RZ, 0xc0, !PT ;  /* 0x0000001f10107812 */ /* 0x004fc800078ec0ff */
[----:B------:R-:W-:Y:S01]  /*228b0*/  ISETP.NE.AND P0, PT, R16, 0x1f, PT ;  /* 0x0000001f1000780c */ /* 0x000fe20003f05270 */
[----:B------:R-:W-:-:S12]  /*228c0*/  BRA.DIV UR4, `(.L_x_3059) ;  /* 0x0000002e04307947 */ /* 0x000fd8000b800000 */
[----:B-1----:R-:W2:Y:S01]  /*228d0*/  LDL.LU R2, [R1] ;  /* 0x0000000001027983 */ /* 0x002ea20000300800 */
        /* <DEDUP_REMOVED lines=15> */
[----:B------:R-:W-:Y:S01]  /*229d0*/  SHFL.IDX PT, R0, R10, 0x1, 0x1f ;  /* 0x00201f000a007f89 */ /* 0x000fe200000e0000 */
        /* <DEDUP_REMOVED lines=10> */
[----:B------:R-:W-:Y:S04]  /*22a80*/  SHFL.IDX PT, R5, R10, RZ, 0x1f ;  /* 0x00001fff0a057589 */ /* 0x000fe800000e0000 */
        /* <DEDUP_REMOVED lines=13> */
.L_x_3155:
[----:B------:R-:W-:Y:S02]  /*22b60*/  ULDC UR4, c[0x0][0xc38] ;  /* 0x00030e0000047ab9 */ /* 0x000fe40000000800 */
[----:B------:R-:W-:-:S04]  /*22b70*/  IMAD.U32 R2, RZ, RZ, UR4 ;  /* 0x00000004ff027e24 */ /* 0x000fc8000f8e00ff */
[----:B-1----:R-:W-:-:S04]  /*22b80*/  IMAD R9, R9, R2, RZ ;  /* 0x0000000209097224 */ /* 0x002fc800078e02ff */
[----:B------:R-:W-:-:S05]  /*22b90*/  IMAD.IADD R0, R0, 0x1, R9 ;  /* 0x0000000100007824 */ /* 0x000fca00078e0209 */
[----:B------:R-:W-:-:S13]  /*22ba0*/  ISETP.GT.AND P6, PT, R0, R5, PT ;  /* 0x000000050000720c */ /* 0x000fda0003fc4270 */
[----:B------:R-:W-:Y:S05]  /*22bb0*/  @P6 BRA `(.L_x_3060) ;  /* 0x0000000000ac6947 */ /* 0x000fea0003800000 */
.L_x_3063:
        /* <DEDUP_REMOVED lines=37> */
.L_x_3163:
[----:B------:R-:W-:Y:S02]  /*22e10*/  ULDC UR4, c[0x0][0xc38] ;  /* 0x00030e0000047ab9 */ /* 0x000fe40000000800 */
[----:B------:R-:W-:-:S04]  /*22e20*/  IMAD.U32 R2, RZ, RZ, UR4 ;  /* 0x00000004ff027e24 */ /* 0x000fc8000f8e00ff */
[----:B-1----:R-:W-:-:S04]  /*22e30*/  IMAD R9, R9, R2, RZ ;  /* 0x0000000209097224 */ /* 0x002fc800078e02ff */
[----:B------:R-:W-:-:S05]  /*22e40*/  IMAD.IADD R0, R9, 0x1, R0 ;  /* 0x0000000109007824 */ /* 0x000fca00078e0200 */
[----:B------:R-:W-:-:S13]  /*22e50*/  ISETP.GT.AND P6, PT, R0, R5, PT ;  /* 0x000000050000720c */ /* 0x000fda0003fc4270 */
[----:B------:R-:W-:Y:S05]  /*22e60*/  @!P6 BRA `(.L_x_3063) ;  /* 0xfffffffc0054e947 */ /* 0x000fea000383ffff */
.L_x_3060:
        /* <DEDUP_REMOVED lines=8> */
[----:B-1----:R1:W3:Y:S04]  /*22ef0*/  SHFL.IDX PT, R4, R4, R7, 0x1f ;  /* 0x00001f0704047589 */ /* 0x0022e800000e0000 */
[----:B------:R1:W4:Y:S01]  /*22f00*/  SHFL.IDX PT, R6, R6, R7, 0x1f ;  /* 0x00001f0706067589 */ /* 0x00032200000e0000 */
[----:B--2---:R-:W-:-:S05]  /*22f10*/  IMAD.IADD R10, R7, 0x1, R10 ;  /* 0x00000001070a7824 */ /* 0x004fca00078e020a */
[----:B---34-:R1:W-:Y:S02]  /*22f20*/  STL [R1+0xc], R10 ;  /* 0x00000c0a01007387 */ /* 0x0183e40000100800 */
.L_x_3168:
[----:B------:R-:W-:-:S13]  /*22f30*/  ISETP.NE.AND P0, PT, R0, RZ, PT ;  /* 0x000000ff0000720c */ /* 0x000fda0003f05270 */
[----:B------:R-:W-:Y:S05]  /*22f40*/  @!P0 BRA `(.L_x_3065) ;  /* 0x0000000000108947 */ /* 0x000fea0003800000 */
[----:B------:R-:W-:Y:S01]  /*22f50*/  UMOV UR4, 0xffffffff ;  /* 0xffffffff00047882 */ /* 0x000fe20000000000 */
[----:B-1----:R-:W-:Y:S02]  /*22f60*/  VIADD R7, R7, 0xffffffff ;  /* 0xffffffff07077836 */ /* 0x002fe40000000000 */
[----:B------:R-:W-:Y:S05]  /*22f70*/  BRA.DIV UR4, `(.L_x_3066) ;  /* 0x0000003204247947 */ /* 0x000fea000b800000 */
[----:B------:R3:W4:Y:S02]  /*22f80*/  SHFL.IDX PT, R8, R3, R7, 0x1f ;  /* 0x00001f0703087589 */ /* 0x00072400000e0000 */
.L_x_3065:
[----:B------:R-:W-:Y:S01]  /*22f90*/  ISETP.NE.AND P0, PT, R6, 0x1, PT ;  /* 0x000000010600780c */ /* 0x000fe20003f05270 */
[----:B----4-:R-:W-:-:S05]  /*22fa0*/  IMAD R0, R8, R2, R9 ;  /* 0x0000000208007224 */ /* 0x010fca00078e0209 */
[----:B------:R4:W-:Y:S02]  /*22fb0*/  STL [R1], R0 ;  /* 0x0000000001007387 */ /* 0x0009e40000100800 */
[----:B----4-:R-:W-:-:S05]  /*22fc0*/  IMAD.IADD R0, R5, 0x1, -R0 ;  /* 0x0000000105007824 */ /* 0x010fca00078e0a00 */
[----:B------:R-:W-:Y:S05]  /*22fd0*/  @!P0 BRA `(.L_x_3067) ;  /* 0x0000000000e48947 */ /* 0x000fea0003800000 */
[----:B------:R-:W-:-:S04]  /*22fe0*/  IABS R5, R4 ;  /* 0x0000000400057213 */ /* 0x000fc80000000000 */
[----:B-1-3--:R-:W1:Y:S08]  /*22ff0*/  I2F.RP R7, R5 ;  /* 0x0000000500077306 */ /* 0x00ae700000209400 */
[----:B-1----:R-:W1:Y:S02]  /*23000*/  MUFU.RCP R7, R7 ;  /* 0x0000000700077308 */ /* 0x002e640000001000 */
[----:B-1----:R-:W-:-:S06]  /*23010*/  VIADD R9, R7, 0xffffffe ;  /* 0x0ffffffe07097836 */ /* 0x002fcc0000000000 */
[----:B0-----:R-:W0:Y:S02]  /*23020*/  F2I.FTZ.U32.TRUNC.NTZ R3, R9 ;  /* 0x0000000900037305 */ /* 0x001e24000021f000 */
        /* <DEDUP_REMOVED lines=39> */
[----:B------:R-:W-:-:S04]  /*232a0*/  IMAD.MOV R2, RZ, RZ, -R3 ;  /* 0x000000ffff027224 */ /* 0x000fc800078e0a03 */
[----:B------:R-:W-:Y:S01]  /*232b0*/  IMAD R0, R4, R2, R0 ;  /* 0x0000000204007224 */ /* 0x000fe200078e0200 */
[----:B------:R-:W-:-:S04]  /*232c0*/  LOP3.LUT R2, R3, R6, RZ, 0x3c, !PT ;  /* 0x0000000603027212 */ /* 0x000fc800078e3cff */
[----:B------:R-:W-:-:S03]  /*232d0*/  ISETP.GE.AND P2, PT, R2, RZ, PT ;  /* 0x000000ff0200720c */ /* 0x000fc60003f46270 */
[----:B------:R-:W-:-:S10]  /*232e0*/  @P0 VIADD R7, R7, 0x1 ;  /* 0x0000000107070836 */ /* 0x000fd40000000000 */
        /* <DEDUP_REMOVED lines=8> */
.L_x_3067:
[----:B0--3--:R-:W3:Y:S01]  /*23370*/  LDL R3, [R1+0xc] ;  /* 0x00000c0001037983 */ /* 0x009ee20000100800 */
[----:B-1----:R-:W3:Y:S02]  /*23380*/  LDC.64 R6, c[0x0][0xc90] ;  /* 0x00032400ff067b82 */ /* 0x002ee40000000a00 */
[----:B---3--:R-:W-:-:S05]  /*23390*/  IMAD.WIDE R6, R3, 0x4, R6 ;  /* 0x0000000403067825 */ /* 0x008fca00078e0206 */
[----:B------:R-:W3:Y:S02]  /*233a0*/  LDG.E R3, desc[UR42][R6.64] ;  /* 0x0000002a06037981 */ /* 0x000ee4000c1e1900 */
[----:B---3--:R-:W-:-:S05]  /*233b0*/  IMAD R5, R4, R3, RZ ;  /* 0x0000000304057224 */ /* 0x008fca00078e02ff */
        /* <DEDUP_REMOVED lines=34> */
[----:B------:R0:W1:Y:S02]  /*235e0*/  F2I.FTZ.U32.TRUNC.NTZ R3, R2 ;  /* 0x0000000200037305 */ /* 0x000064000021f000 */
[----:B0-----:R-:W-:Y:S02]  /*235f0*/  IMAD.MOV.U32 R2, RZ, RZ, RZ ;  /* 0x000000ffff027224 */ /* 0x001fe400078e00ff */
[----:B-1----:R-:W-:-:S04]  /*23600*/  IMAD.MOV R0, RZ, RZ, -R3 ;  /* 0x000000ffff007224 */ /* 0x002fc800078e0a03 */
[----:B------:R-:W-:-:S04]  /*23610*/  IMAD R0, R0, R9, RZ ;  /* 0x0000000900007224 */ /* 0x000fc800078e02ff */
        /* <DEDUP_REMOVED lines=13> */
[----:B------:R-:W-:-:S04]  /*236f0*/  @P0 VIADD R2, R2, 0x1 ;  /* 0x0000000102020836 */ /* 0x000fc80000000000 */
[----:B------:R-:W-:-:S04]  /*23700*/  IMAD.MOV.U32 R0, RZ, RZ, R2 ;  /* 0x000000ffff007224 */ /* 0x000fc800078e0002 */
[----:B------:R-:W-:Y:S01]  /*23710*/  @!P2 IMAD.MOV R0, RZ, RZ, -R0 ;  /* 0x000000ffff00a224 */ /* 0x000fe200078e0a00 */
[----:B------:R-:W-:Y:S01]  /*23720*/  @!P1 LOP3.LUT R0, RZ, R8, RZ, 0x33, !PT ;  /* 0x00000008ff009212 */ /* 0x000fe200078e33ff */
[----:B------:R-:W-:-:S04]  /*23730*/  IMAD.MOV R8, RZ, RZ, -R8 ;  /* 0x000000ffff087224 */ /* 0x000fc800078e0a08 */
[----:B------:R-:W-:-:S05]  /*23740*/  IMAD R2, R0, R8, R7 ;  /* 0x0000000800027224 */ /* 0x000fca00078e0207 */
[----:B------:R0:W-:Y:S02]  /*23750*/  STL [R1+0x8], R2 ;  /* 0x0000080201007387 */ /* 0x0001e40000100800 */
.L_x_3068:
[----:B------:R-:W-:-:S05]  /*23760*/  LOP3.LUT R3, RZ, R0, RZ, 0x33, !PT ;  /* 0x00000000ff037212 */ /* 0x000fca00078e33ff */
[----:B------:R-:W-:-:S05]  /*23770*/  IMAD.IADD R0, R4, 0x1, R3 ;  /* 0x0000000104007824 */ /* 0x000fca00078e0203 */
[----:B------:R3:W-:Y:S01]  /*23780*/  STL [R1+0x4], R0 ;  /* 0x0000040001007387 */ /* 0x0007e20000100800 */
[----:B------:R-:W-:Y:S05]  /*23790*/  BRA `(.L_x_3069) ;  /* 0x0000000000287947 */ /* 0x000fea0003800000 */
.L_x_3061:
        /* <DEDUP_REMOVED lines=10> */
.L_x_3069:
[----:B0-----:R-:W4:Y:S04]  /*23840*/  LDL R3, [R1+0x8] ;  /* 0x0000080001037983 */ /* 0x001f280000100800 */
[----:B-1----:R-:W5:Y:S04]  /*23850*/  LDL R2, [R1+0xc] ;  /* 0x00000c0001027983 */ /* 0x002f680000100800 */
[----:B------:R-:W2:Y:S04]  /*23860*/  LDL R5, [R1+0x4] ;  /* 0x0000040001057983 */ /* 0x000ea80000100800 */
[----:B------:R-:W2:Y:S01]  /*23870*/  LDL R4, [R1] ;  /* 0x0000000001047983 */ /* 0x000ea20000100800 */
[----:B---3--:R-:W0:Y:S01]  /*23880*/  S2R R0, SR_TID.X ;  /* 0x0000000000007919 */ /* 0x008e220000002100 */
[----:B------:R-:W-:Y:S05]  /*23890*/  WARPSYNC.ALL ;  /* 0x0000000000007948 */ /* 0x000fea0003800000 */
[----:B0-----:R-:W-:Y:S01]  /*238a0*/  LOP3.LUT R0, R0, 0x1f, RZ, 0xc0, !PT ;  /* 0x0000001f00007812 */ /* 0x001fe200078ec0ff */
[----:B------:R-:W-:Y:S03]  /*238b0*/  BAR.SYNC.DEFER_BLOCKING 0x4, 0x180 ;  /* 0x0106000000007b1d */ /* 0x000fe60000010000 */
[----:B------:R-:W-:-:S13]  /*238c0*/  ISETP.NE.AND P0, PT, R0, RZ, PT ;  /* 0x000000ff0000720c */ /* 0x000fda0003f05270 */
[----:B------:R-:W-:Y:S01]  /*238d0*/  @!P0 MOV R0, 0x400 ;  /* 0x0000040000008802 */ /* 0x000fe20000000f00 */
[----:B----4-:R-:W-:Y:S02]  /*238e0*/  IMAD.MOV.U32 R6, RZ, RZ, R3 ;  /* 0x000000ffff067224 */ /* 0x010fe400078e0003 */
[----:B------:R-:W0:Y:S01]  /*238f0*/  @!P0 S2R R3, SR_CgaCtaId ;  /* 0x0000000000038919 */ /* 0x000e220000008800 */
[----:B-----5:R-:W-:Y:S01]  /*23900*/  IMAD.MOV.U32 R7, RZ, RZ, R2 ;  /* 0x000000ffff077224 */ /* 0x020fe200078e0002 */
[----:B0-----:R-:W-:-:S05]  /*23910*/  @!P0 LEA R18, R3, R0, 0x18 ;  /* 0x0000000003128211 */ /* 0x001fca00078ec0ff */
[----:B--2---:R0:W-:Y:S01]  /*23920*/  @!P0 STS.128 [R18+0x28cd0], R4 ;  /* 0x028cd00412008388 */ /* 0x0041e20000000c00 */
[----:B------:R-:W-:Y:S06]  /*23930*/  BAR.ARV 0x5, 0x180 ;  /* 0x0146000000007b1d */ /* 0x000fec0000002000 */
.L_x_3058:
[----:B------:R-:W2:Y:S01]  /*23940*/  LDL R0, [R1+0xc] ;  /* 0x00000c0001007983 */ /* 0x000ea20000100800 */
[----:B------:R-:W-:Y:S02]  /*23950*/  ULDC UR4, c[0x0][0xc3c] ;  /* 0x00030f0000047ab9 */ /* 0x000fe40000000800 */
[----:B--2---:R-:W-:-:S13]  /*23960*/  ISETP.GE.AND P0, PT, R0, UR4, PT ;  /* 0x0000000400007c0c */ /* 0x004fda000bf06270 */
[----:B------:R-:W-:Y:S05]  /*23970*/  @!P0 BRA `(.L_x_3070) ;  /* 0xffffff7400208947 */ /* 0x000fea000383ffff */
[----:B------:R-:W-:Y:S05]  /*23980*/  BSYNC B8 ;  /* 0x0000000000087941 */ /* 0x000fea0003800000 */
.L_x_2886:
        /* <DEDUP_REMOVED lines=12> */
.L_x_3171:
[----:B------:R-:W-:Y:S05]  /*23a50*/  BSYNC B0 ;  /* 0x0000000000007941 */ /* 0x000fea0003800000 */
.L_x_3071:
[----:B------:R-:W-:-:S03]  /*23a60*/  UMOV UR4, 0xffffffff ;  /* 0xffffffff00047882 */ /* 0x000fc60000000000 */
[----:B------:R-:W-:Y:S05]  /*23a70*/  BRA.DIV UR4, `(.L_x_3073) ;  /* 0x0000002604a47947 */ /* 0x000fea000b800000 */
[----:B------:R-:W1:Y:S02]  /*23a80*/  S2R R2, SR_TID.X ;  /* 0x0000000000027919 */ /* 0x000e640000002100 */
[----:B-1----:R-:W-:-:S04]  /*23a90*/  SHF.R.U32.HI R2, RZ, 0x5, R2 ;  /* 0x00000005ff027819 */ /* 0x002fc80000011602 */
[----:B------:R-:W-:-:S05]  /*23aa0*/  LOP3.LUT R2, R2, 0x3, RZ, 0xc0, !PT ;  /* 0x0000000302027812 */ /* 0x000fca00078ec0ff */
[----:B------:R1:W2:Y:S02]  /*23ab0*/  SHFL.IDX PT, R14, R2, RZ, 0x1f ;  /* 0x00001fff020e7589 */ /* 0x0002a400000e0000 */
.L_x_3174:
[----:B--2---:R-:W-:-:S13]  /*23ac0*/  ISETP.NE.AND P0, PT, R14, RZ, PT ;  /* 0x000000ff0e00720c */ /* 0x004fda0003f05270 */
[----:B------:R-:W-:Y:S05]  /*23ad0*/  @P0 BRA `(.L_x_2658) ;  /* 0x00000000008c0947 */ /* 0x000fea0003800000 */
[----:B------:R-:W-:-:S03]  /*23ae0*/  UMOV UR4, 0xffffffff ;  /* 0xffffffff00047882 */ /* 0x000fc60000000000 */
[----:B------:R-:W-:Y:S05]  /*23af0*/  BRA.DIV UR4, `(.L_x_3074) ;  /* 0x0000002604b87947 */ /* 0x000fea000b800000 */
[----:B------:R-:W-:-:S13]  /*23b00*/  ELECT P6, URZ, PT ;  /* 0x00000000003f782f */ /* 0x000fda00038c0000 */
.L_x_3177:
[----:B------:R-:W-:Y:S05]  /*23b10*/  @!P6 BRA `(.L_x_2658) ;  /* 0x00000000007ce947 */ /* 0x000fea0003800000 */
[----:B------:R-:W-:-:S06]  /*23b20*/  ULOP3.LUT UR4, UR36, 0x2, URZ, 0xfc, !UPT ;  /* 0x0000000224047892 */ /* 0x000fcc000f8efc3f */
[----:B-1----:R-:W-:-:S05]  /*23b30*/  IMAD.U32 R2, RZ, RZ, UR4 ;  /* 0x00000004ff027e24 */ /* 0x002fca000f8e00ff */
[----:B------:R-:W-:-:S13]  /*23b40*/  ISETP.NE.AND P2, PT, R2, 0x3, PT ;  /* 0x000000030200780c */ /* 0x000fda0003f45270 */
[----:B------:R-:W-:Y:S05]  /*23b50*/  @!P2 BRA `(.L_x_3075) ;  /* 0x000000000004a947 */ /* 0x000fea0003800000 */
[----:B------:R-:W-:Y:S01]  /*23b60*/  BPT.TRAP 0x1 ;  /* 0x000000040000795c */ /* 0x000fe20000300000 */
.L_x_3075:
        /* <DEDUP_REMOVED lines=13> */
.L_x_3178:
[----:B------:R-:W1:Y:S02]  /*23c40*/  SYNCS.PHASECHK.TRANS64.TRYWAIT P0, [R7+URZ], R2 ;  /* 0x00000002070075a7 */ /* 0x000e64000800017f */
[----:B-1----:R-:W-:Y:S05]  /*23c50*/  @!P0 BRA `(.L_x_3077) ;  /* 0x0000002400948947 */ /* 0x002fea0003800000 */
.L_x_3179:
[----:B------:R-:W-:Y:S05]  /*23c60*/  @!P2 BRA `(.L_x_3078) ;  /* 0x000000000004a947 */ /* 0x000fea0003800000 */
[----:B------:R-:W-:Y:S01]  /*23c70*/  BPT.TRAP 0x1 ;  /* 0x000000040000795c */ /* 0x000fe20000300000 */
.L_x_3078:
[----:B------:R-:W-:-:S04]  /*23c80*/  VIADD R0, R0, 0x28c60 ;  /* 0x00028c6000007836 */ /* 0x000fc80000000000 */
[----:B------:R-:W-:-:S04]  /*23c90*/  IMAD R4, R19, 0x8, R0 ;  /* 0x0000000813047824 */ /* 0x000fc800078e0200 */
[----:B------:R-:W2:Y:S02]  /*23ca0*/  SYNCS.PHASECHK.TRANS64.TRYWAIT P0, [R4+URZ], R5 ;  /* 0x00000005040075a7 */ /* 0x000ea4000800017f */
[----:B--2---:R-:W-:Y:S05]  /*23cb0*/  @!P0 BRA `(.L_x_3079) ;  /* 0x0000002400908947 */ /* 0x004fea0003800000 */
.L_x_3180:
[----:B------:R-:W-:-:S07]  /*23cc0*/  IMAD R3, R3, 0x8, R0 ;  /* 0x0000000803037824 */ /* 0x000fce00078e0200 */
.L_x_3080:
[----:B----4-:R4:W0:Y:S02]  /*23cd0*/  SYNCS.PHASECHK.TRANS64.TRYWAIT P0, [R3+URZ], R2 ;  /* 0x00000002030075a7 */ /* 0x010824000800017f */
[----:B0-----:R-:W-:Y:S05]  /*23ce0*/  @!P0 NANOSLEEP.SYNCS 0x989680 ;  /* 0x009896800000895d */ /* 0x001fea0003900000 */
[----:B------:R-:W0:Y:S02]  /*23cf0*/  @!P0 SYNCS.PHASECHK.TRANS64 P0, [R3+URZ], R2 ;  /* 0x00000002030085a7 */ /* 0x000e24000800007f */
[----:B0-----:R-:W-:Y:S05]  /*23d00*/  @!P0 BRA `(.L_x_3080) ;  /* 0xfffffffc00f08947 */ /* 0x001fea000383ffff */
.L_x_2658:
[----:B------:R-:W-:Y:S05]  /*23d10*/  BSYNC B9 ;  /* 0x0000000000097941 */ /* 0x000fea0003800000 */
.L_x_2655:
[----:B------:R-:W-:Y:S05]  /*23d20*/  EXIT ;  /* 0x000000000000794d */ /* 0x000fea0003800000 */
.L_x_2684:
[----:B0-----:R0:W1:Y:S02]  /*23d30*/  SYNCS.PHASECHK.TRANS64.TRYWAIT P5, [R74+URZ+0x28c90], R77 ;  /* 0x028c904d4a0075a7 */ /* 0x00106400080a017f */
[----:B-1----:R-:W-:Y:S05]  /*23d40*/  @!P5 NANOSLEEP.SYNCS 0x989680 ;  /* 0x009896800000d95d */ /* 0x002fea0003900000 */
[----:B------:R-:W1:Y:S02]  /*23d50*/  @!P5 SYNCS.PHASECHK.TRANS64 P5, [R74+URZ+0x28c90], R77 ;  /* 0x028c904d4a00d5a7 */ /* 0x000e6400080a007f */
[----:B-1----:R-:W-:Y:S05]  /*23d60*/  @!P5 BRA `(.L_x_2684) ;  /* 0xfffffffc00f0d947 */ /* 0x002fea000383ffff */
[----:B------:R-:W-:Y:S05]  /*23d70*/  BRA `(.L_x_3081) ;  /* 0xfffffdf000c07947 */ /* 0x000fea000383ffff */
.L_x_2694:
[----:B0-----:R0:W1:Y:S02]  /*23d80*/  SYNCS.PHASECHK.TRANS64.TRYWAIT P5, [R74+URZ+0x28c90], R77 ;  /* 0x028c904d4a0075a7 */ /* 0x00106400080a017f */
[----:B-1----:R-:W-:Y:S05]  /*23d90*/  @!P5 NANOSLEEP.SYNCS 0x989680 ;  /* 0x009896800000d95d */ /* 0x002fea0003900000 */
[----:B------:R-:W1:Y:S02]  /*23da0*/  @!P5 SYNCS.PHASECHK.TRANS64 P5, [R74+URZ+0x28c90], R77 ;  /* 0x028c904d4a00d5a7 */ /* 0x000e6400080a007f */
[----:B-1----:R-:W-:Y:S05]  /*23db0*/  @!P5 BRA `(.L_x_2694) ;  /* 0xfffffffc00f0d947 */ /* 0x002fea000383ffff */
[----:B------:R-:W-:Y:S05]  /*23dc0*/  BRA `(.L_x_3082) ;  /* 0xfffffdfc00347947 */ /* 0x000fea000383ffff */
.L_x_2699:
[----:B0-----:R0:W1:Y:S02]  /*23dd0*/  SYNCS.PHASECHK.TRANS64.TRYWAIT P5, [R74+URZ+0x28c90], R77 ;  /* 0x028c904d4a0075a7 */ /* 0x00106400080a017f */
[----:B-1----:R-:W-:Y:S05]  /*23de0*/  @!P5 NANOSLEEP.SYNCS 0x989680 ;  /* 0x009896800000d95d */ /* 0x002fea0003900000 */
[----:B------:R-:W1:Y:S02]  /*23df0*/  @!P5 SYNCS.PHASECHK.TRANS64 P5, [R74+URZ+0x28c90], R77 ;  /* 0x028c904d4a00d5a7 */ /* 0x000e6400080a007f */
[----:B-1----:R-:W-:Y:S05]  /*23e00*/  @!P5 BRA `(.L_x_2699) ;  /* 0xfffffffc00f0d947 */ /* 0x002fea000383ffff */
[----:B------:R-:W-:Y:S05]  /*23e10*/  BRA `(.L_x_3083) ;  /* 0xfffffe04006c7947 */ /* 0x000fea000383ffff */
.L_x_2703:
[----:B------:R0:W0:Y:S02]  /*23e20*/  SYNCS.PHASECHK.TRANS64.TRYWAIT P5, [R74+URZ+0x28cb0], R77 ;  /* 0x028cb04d4a0075a7 */ /* 0x00002400080a017f */
[----:B0-----:R-:W-:Y:S05]  /*23e30*/  @!P5 NANOSLEEP.SYNCS 0x989680 ;  /* 0x009896800000d95d */ /* 0x001fea0003900000 */
[----:B------:R-:W0:Y:S02]  /*23e40*/  @!P5 SYNCS.PHASECHK.TRANS64 P5, [R74+URZ+0x28cb0], R77 ;  /* 0x028cb04d4a00d5a7 */ /* 0x000e2400080a007f */
[----:B0-----:R-:W-:Y:S05]  /*23e50*/  @!P5 BRA `(.L_x_2703) ;  /* 0xfffffffc00f0d947 */ /* 0x001fea000383ffff */
[----:B------:R-:W-:Y:S05]  /*23e60*/  BRA `(.L_x_3084) ;  /* 0xfffffe0400e87947 */ /* 0x000fea000383ffff */
.L_x_2724:
[----:B0-----:R0:W1:Y:S02]  /*23e70*/  SYNCS.PHASECHK.TRANS64.TRYWAIT P1, [R9+URZ+0x28c50], R10 ;  /* 0x028c500a090075a7 */ /* 0x001064000802017f */
[----:B-1----:R-:W-:Y:S05]  /*23e80*/  @!P1 NANOSLEEP.SYNCS 0x989680 ;  /* 0x009896800000995d */ /* 0x002fea0003900000 */
[----:B------:R-:W1:Y:S02]  /*23e90*/  @!P1 SYNCS.PHASECHK.TRANS64 P1, [R9+URZ+0x28c50], R10 ;  /* 0x028c500a090095a7 */ /* 0x000e64000802007f */
[----:B-1----:R-:W-:Y:S05]  /*23ea0*/  @!P1 BRA `(.L_x_2724) ;  /* 0xfffffffc00f09947 */ /* 0x002fea000383ffff */
[----:B------:R-:W-:Y:S05]  /*23eb0*/  BRA `(.L_x_3085) ;  /* 0xfffffe1800a07947 */ /* 0x000fea000383ffff */
.L_x_2731:
[----:B-1----:R1:W2:Y:S02]  /*23ec0*/  SYNCS.PHASECHK.TRANS64.TRYWAIT P2, [R21+URZ+0x28c50], R8 ;  /* 0x028c5008150075a7 */ /* 0x0022a4000804017f */
[----:B--2---:R-:W-:Y:S05]  /*23ed0*/  @!P2 NANOSLEEP.SYNCS 0x989680 ;  /* 0x009896800000a95d */ /* 0x004fea0003900000 */
[----:B------:R-:W2:Y:S02]  /*23ee0*/  @!P2 SYNCS.PHASECHK.TRANS64 P2, [R21+URZ+0x28c50], R8 ;  /* 0x028c50081500a5a7 */ /* 0x000ea4000804007f */
[----:B--2---:R-:W-:Y:S05]  /*23ef0*/  @!P2 BRA `(.L_x_2731) ;  /* 0xfffffffc00f0a947 */ /* 0x004fea000383ffff */
[----:B------:R-:W-:Y:S05]  /*23f00*/  BRA `(.L_x_2730) ;  /* 0xfffffe2400d07947 */ /* 0x000fea000383ffff */
.L_x_2754:
        /* <DEDUP_REMOVED lines=8> */
.L_x_3087:
[----:B------:R-:W-:Y:S05]  /*23f90*/  BSYNC B1 ;  /* 0x0000000000017941 */ /* 0x000fea0003800000 */
.L_x_3086:
        /* <DEDUP_REMOVED lines=8> */
.L_x_3088:
[----:B------:R-:W-:Y:S02]  /*24020*/  IMAD.MOV.U32 R13, RZ, RZ, R7 ;  /* 0x000000ffff0d7224 */ /* 0x000fe400078e0007 */
[----:B------:R-:W-:-:S07]  /*24030*/  IMAD.MOV.U32 R0, RZ, RZ, R14 ;  /* 0x000000ffff007224 */ /* 0x000fce00078e000e */
[----:B------:R-:W-:Y:S05]  /*24040*/  WARPSYNC.COLLECTIVE R15, `(.L_x_3089) ;  /* 0x000000000f087348 */ /* 0x000fea0003c00000 */
[----:B------:R0:W1:Y:S02]  /*24050*/  SHFL.IDX P6, R14, R13, R12, R11 ;  /* 0x0000000c0d0e7389 */ /* 0x00006400000c000b */
[----:B01----:R-:W-:Y:S01]  /*24060*/  ENDCOLLECTIVE ;  /* 0x000000000000791b */ /* 0x003fe20003800000 */
.L_x_3089:
[----:B------:R-:W-:Y:S02]  /*24070*/  IMAD.MOV.U32 R13, RZ, RZ, R30 ;  /* 0x000000ffff0d7224 */ /* 0x000fe400078e001e */
[----:B------:R-:W-:-:S07]  /*24080*/  IMAD.MOV.U32 R5, RZ, RZ, R14 ;  /* 0x000000ffff057224 */ /* 0x000fce00078e000e */
[----:B------:R-:W-:Y:S05]  /*24090*/  WARPSYNC.COLLECTIVE R15, `(.L_x_3090) ;  /* 0x000000000f087348 */ /* 0x000fea0003c00000 */
[----:B------:R0:W1:Y:S02]  /*240a0*/  SHFL.IDX P6, R14, R13, R12, R11 ;  /* 0x0000000c0d0e7389 */ /* 0x00006400000c000b */
[----:B01----:R-:W-:Y:S01]  /*240b0*/  ENDCOLLECTIVE ;  /* 0x000000000000791b */ /* 0x003fe20003800000 */
.L_x_3090:
[----:B------:R-:W-:Y:S05]  /*240c0*/  BRA `(.L_x_3091) ;  /* 0xfffffe4400047947 */ /* 0x000fea000383ffff */
.L_x_2757:
[----:B------:R-:W-:Y:S01]  /*240d0*/  BSSY B1, `(.L_x_3092) ;  /* 0x0000008000017945 */ /* 0x000fe20003800000 */
[----:B------:R-:W-:Y:S02]  /*240e0*/  IMAD.MOV.U32 R13, RZ, RZ, R6 ;  /* 0x000000ffff0d7224 */ /* 0x000fe400078e0006 */
[----:B------:R-:W-:Y:S02]  /*240f0*/  IMAD.MOV.U32 R12, RZ, RZ, 0x1 ;  /* 0x00000001ff0c7424 */ /* 0x000fe400078e00ff */
[----:B------:R-:W-:Y:S02]  /*24100*/  IMAD.MOV.U32 R11, RZ, RZ, 0x1c1f ;  /* 0x00001c1fff0b7424 */ /* 0x000fe400078e00ff */
[----:B------:R-:W-:-:S07]  /*24110*/  IMAD.MOV.U32 R15, RZ, RZ, -0x1 ;  /* 0xffffffffff0f7424 */ /* 0x000fce00078e00ff */
[----:B0---4-:R-:W-:Y:S05]  /*24120*/  WARPSYNC.COLLECTIVE R15, `(.L_x_3093) ;  /* 0x000000000f087348 */ /* 0x011fea0003c00000 */
[----:B----4-:R1:W2:Y:S02]  /*24130*/  SHFL.IDX P6, R14, R13, R12, R11 ;  /* 0x0000000c0d0e7389 */ /* 0x0102a400000c000b */
[----:B012---:R-:W-:Y:S01]  /*24140*/  ENDCOLLECTIVE ;  /* 0x000000000000791b */ /* 0x007fe20003800000 */
.L_x_3093:
[----:B------:R-:W-:Y:S05]  /*24150*/  BSYNC B1 ;  /* 0x0000000000017941 */ /* 0x000fea0003800000 */
.L_x_3092:
[----:B------:R-:W-:Y:S02]  /*24160*/  IMAD.MOV.U32 R13, RZ, RZ, R4 ;  /* 0x000000ffff0d7224 */ /* 0x000fe400078e0004 */
[----:B------:R-:W-:Y:S02]  /*24170*/  IMAD.MOV.U32 R12, RZ, RZ, 0x1 ;  /* 0x00000001ff0c7424 */ /* 0x000fe400078e00ff */
[----:B------:R-:W-:Y:S02]  /*24180*/  IMAD.MOV.U32 R11, RZ, RZ, 0x1c1f ;  /* 0x00001c1fff0b7424 */ /* 0x000fe400078e00ff */
[----:B------:R-:W-:Y:S02]  /*24190*/  IMAD.MOV.U32 R15, RZ, RZ, -0x1 ;  /* 0xffffffffff0f7424 */ /* 0x000fe400078e00ff */
[----:B------:R-:W-:-:S07]  /*241a0*/  IMAD.MOV.U32 R3, RZ, RZ, R14 ;  /* 0x000000ffff037224 */ /* 0x000fce00078e000e */
[----:B------:R-:W-:Y:S05]  /*241b0*/  WARPSYNC.COLLECTIVE R15, `(.L_x_3094) ;  /* 0x000000000f087348 */ /* 0x000fea0003c00000 */
[----:B------:R0:W1:Y:S02]  /*241c0*/  SHFL.IDX P6, R14, R13, R12, R11 ;  /* 0x0000000c0d0e7389 */ /* 0x00006400000c000b */
[----:B01----:R-:W-:Y:S01]  /*241d0*/  ENDCOLLECTIVE ;  /* 0x000000000000791b */ /* 0x003fe20003800000 */
.L_x_3094:
[----:B------:R-:W-:Y:S02]  /*241e0*/  IMAD.MOV.U32 R13, RZ, RZ, R7 ;  /* 0x000000ffff0d7224 */ /* 0x000fe400078e0007 */
[----:B------:R-:W-:-:S07]  /*241f0*/  IMAD.MOV.U32 R4, RZ, RZ, R14 ;  /* 0x000000ffff047224 */ /* 0x000fce00078e000e */
[----:B------:R-:W-:Y:S05]  /*24200*/  WARPSYNC.COLLECTIVE R15, `(.L_x_3095) ;  /* 0x000000000f087348 */ /* 0x000fea0003c00000 */
[----:B------:R0:W1:Y:S02]  /*24210*/  SHFL.IDX P6, R14, R13, R12, R11 ;  /* 0x0000000c0d0e7389 */ /* 0x00006400000c000b */
[----:B01----:R-:W-:Y:S01]  /*24220*/  ENDCOLLECTIVE ;  /* 0x000000000000791b */ /* 0x003fe20003800000 */
.L_x_3095:
[----:B------:R-:W-:Y:S02]  /*24230*/  IMAD.MOV.U32 R13, RZ, RZ, R30 ;  /* 0x000000ffff0d7224 */ /* 0x000fe400078e001e */
[----:B------:R-:W-:-:S07]  /*24240*/  IMAD.MOV.U32 R7, RZ, RZ, R14 ;  /* 0x000000ffff077224 */ /* 0x000fce00078e000e */
[----:B------:R-:W-:Y:S05]  /*24250*/  WARPSYNC.COLLECTIVE R15, `(.L_x_3096) ;  /* 0x000000000f087348 */ /* 0x000fea0003c00000 */
[----:B------:R0:W1:Y:S02]  /*24260*/  SHFL.IDX P6, R14, R13, R12, R11 ;  /* 0x0000000c0d0e7389 */ /* 0x00006400000c000b */
[----:B01----:R-:W-:Y:S01]  /*24270*/  ENDCOLLECTIVE ;  /* 0x000000000000791b */ /* 0x003fe20003800000 */
.L_x_3096:
[----:B------:R-:W-:Y:S01]  /*24280*/  IMAD.MOV.U32 R0, RZ, RZ, R14 ;  /* 0x000000ffff007224 */ /* 0x000fe200078e000e */
[----:B------:R-:W-:Y:S06]  /*24290*/  BRA `(.L_x_3097) ;  /* 0xfffffe4400647947 */ /* 0x000fec000383ffff */
.L_x_2761:
[----:B0-----:R0:W1:Y:S02]  /*242a0*/  SYNCS.PHASECHK.TRANS64.TRYWAIT P0, [R2+URZ+0x28c00], R35 ;  /* 0x028c0023020075a7 */ /* 0x001064000800017f */
[----:B-1----:R-:W-:Y:S05]  /*242b0*/  @!P0 NANOSLEEP.SYNCS 0x989680 ;  /* 0x009896800000895d */ /* 0x002fea0003900000 */
[----:B------:R-:W1:Y:S02]  /*242c0*/  @!P0 SYNCS.PHASECHK.TRANS64 P0, [R2+URZ+0x28c00], R35 ;  /* 0x028c0023020085a7 */ /* 0x000e64000800007f */
[----:B-1----:R-:W-:Y:S05]  /*242d0*/  @!P0 BRA `(.L_x_2761) ;  /* 0xfffffffc00f08947 */ /* 0x002fea000383ffff */
[----:B------:R-:W-:Y:S05]  /*242e0*/  BRA `(.L_x_3098) ;  /* 0xfffffe4800487947 */ /* 0x000fea000383ffff */
.L_x_2769:
        /* <DEDUP_REMOVED lines=8> */
.L_x_3100:
[----:B------:R-:W-:Y:S05]  /*24370*/  BSYNC B1 ;  /* 0x0000000000017941 */ /* 0x000fea0003800000 */
.L_x_3099:
        /* <DEDUP_REMOVED lines=8> */
.L_x_3101:
[----:B------:R-:W-:Y:S02]  /*24400*/  IMAD.MOV.U32 R13, RZ, RZ, R7 ;  /* 0x000000ffff0d7224 */ /* 0x000fe400078e0007 */
[----:B------:R-:W-:-:S07]  /*24410*/  IMAD.MOV.U32 R0, RZ, RZ, R14 ;  /* 0x000000ffff007224 */ /* 0x000fce00078e000e */
[----:B------:R-:W-:Y:S05]  /*24420*/  WARPSYNC.COLLECTIVE R15, `(.L_x_3102) ;  /* 0x000000000f087348 */ /* 0x000fea0003c00000 */
[----:B------:R0:W1:Y:S02]  /*24430*/  SHFL.IDX P6, R14, R13, R12, R11 ;  /* 0x0000000c0d0e7389 */ /* 0x00006400000c000b */
[----:B01----:R-:W-:Y:S01]  /*24440*/  ENDCOLLECTIVE ;  /* 0x000000000000791b */ /* 0x003fe20003800000 */
.L_x_3102:
[----:B------:R-:W-:Y:S02]  /*24450*/  IMAD.MOV.U32 R10, RZ, RZ, R0 ;  /* 0x000000ffff0a7224 */ /* 0x000fe400078e0000 */
[----:B------:R-:W-:Y:S02]  /*24460*/  IMAD.MOV.U32 R13, RZ, RZ, R9 ;  /* 0x000000ffff0d7224 */ /* 0x000fe400078e0009 */
[----:B------:R-:W-:-:S07]  /*24470*/  IMAD.MOV.U32 R5, RZ, RZ, R14 ;  /* 0x000000ffff057224 */ /* 0x000fce00078e000e */
[----:B------:R-:W-:Y:S05]  /*24480*/  WARPSYNC.COLLECTIVE R15, `(.L_x_3103) ;  /* 0x000000000f087348 */ /* 0x000fea0003c00000 */
[----:B------:R0:W1:Y:S02]  /*24490*/  SHFL.IDX P6, R14, R13, R12, R11 ;  /* 0x0000000c0d0e7389 */ /* 0x00006400000c000b */
[----:B01----:R-:W-:Y:S01]  /*244a0*/  ENDCOLLECTIVE ;  /* 0x000000000000791b */ /* 0x003fe20003800000 */
.L_x_3103:
[----:B------:R-:W-:Y:S01]  /*244b0*/  IMAD.MOV.U32 R11, RZ, RZ, R3 ;  /* 0x000000ffff0b7224 */ /* 0x000fe200078e0003 */
[----:B------:R-:W-:Y:S06]  /*244c0*/  BRA `(.L_x_3104) ;  /* 0xfffffe54009c7947 */ /* 0x000fec000383ffff */
.L_x_2772:
[----:B------:R-:W-:Y:S01]  /*244d0*/  BSSY B1, `(.L_x_3105) ;  /* 0x0000008000017945 */ /* 0x000fe20003800000 */
[----:B------:R-:W-:Y:S02]  /*244e0*/  IMAD.MOV.U32 R13, RZ, RZ, R8 ;  /* 0x000000ffff0d7224 */ /* 0x000fe400078e0008 */
[----:B------:R-:W-:Y:S02]  /*244f0*/  IMAD.MOV.U32 R12, RZ, RZ, 0x1 ;  /* 0x00000001ff0c7424 */ /* 0x000fe400078e00ff */
[----:B0-----:R-:W-:Y:S02]  /*24500*/  IMAD.MOV.U32 R11, RZ, RZ, 0x1c1f ;  /* 0x00001c1fff0b7424 */ /* 0x001fe400078e00ff */
[----:B------:R-:W-:-:S07]  /*24510*/  IMAD.MOV.U32 R15, RZ, RZ, -0x1 ;  /* 0xffffffffff0f7424 */ /* 0x000fce00078e00ff */
[----:B----4-:R-:W-:Y:S05]  /*24520*/  WARPSYNC.COLLECTIVE R15, `(.L_x_3106) ;  /* 0x000000000f087348 */ /* 0x010fea0003c00000 */
[----:B----4-:R0:W1:Y:S02]  /*24530*/  SHFL.IDX P6, R14, R13, R12, R11 ;  /* 0x0000000c0d0e7389 */ /* 0x01006400000c000b */
[----:B01----:R-:W-:Y:S01]  /*24540*/  ENDCOLLECTIVE ;  /* 0x000000000000791b */ /* 0x003fe20003800000 */
.L_x_3106:
[----:B------:R-:W-:Y:S05]  /*24550*/  BSYNC B1 ;  /* 0x0000000000017941 */ /* 0x000fea0003800000 */
.L_x_3105:
        /* <DEDUP_REMOVED lines=8> */
.L_x_3107:
[----:B------:R-:W-:Y:S02]  /*245e0*/  IMAD.MOV.U32 R13, RZ, RZ, R7 ;  /* 0x000000ffff0d7224 */ /* 0x000fe400078e0007 */
[----:B------:R-:W-:-:S07]  /*245f0*/  IMAD.MOV.U32 R0, RZ, RZ, R14 ;  /* 0x000000ffff007224 */ /* 0x000fce00078e000e */
[----:B------:R-:W-:Y:S05]  /*24600*/  WARPSYNC.COLLECTIVE R15, `(.L_x_3108) ;  /* 0x000000000f087348 */ /* 0x000fea0003c00000 */
[----:B------:R0:W1:Y:S02]  /*24610*/  SHFL.IDX P6, R14, R13, R12, R11 ;  /* 0x0000000c0d0e7389 */ /* 0x00006400000c000b */
[----:B01----:R-:W-:Y:S01]  /*24620*/  ENDCOLLECTIVE ;  /* 0x000000000000791b */ /* 0x003fe20003800000 */
.L_x_3108:
[----:B------:R-:W-:Y:S02]  /*24630*/  IMAD.MOV.U32 R13, RZ, RZ, R9 ;  /* 0x000000ffff0d7224 */ /* 0x000fe400078e0009 */
[----:B------:R-:W-:-:S07]  /*24640*/  IMAD.MOV.U32 R7, RZ, RZ, R14 ;  /* 0x000000ffff077224 */ /* 0x000fce00078e000e */
[----:B------:R-:W-:Y:S05]  /*24650*/  WARPSYNC.COLLECTIVE R15, `(.L_x_3109) ;  /* 0x000000000f087348 */ /* 0x000fea0003c00000 */
[----:B------:R0:W1:Y:S02]  /*24660*/  SHFL.IDX P6, R14, R13, R12, R11 ;  /* 0x0000000c0d0e7389 */ /* 0x00006400000c000b */
[----:B01----:R-:W-:Y:S01]  /*24670*/  ENDCOLLECTIVE ;  /* 0x000000000000791b */ /* 0x003fe20003800000 */
.L_x_3109:
[----:B------:R-:W-:Y:S02]  /*24680*/  IMAD.MOV.U32 R12, RZ, RZ, R0 ;  /* 0x000000ffff0c7224 */ /* 0x000fe400078e0000 */
[----:B------:R-:W-:Y:S01]  /*24690*/  IMAD.MOV.U32 R13, RZ, RZ, R3 ;  /* 0x000000ffff0d7224 */ /* 0x000fe200078e0003 */
[----:B------:R-:W-:Y:S06]  /*246a0*/  BRA `(.L_x_3110) ;  /* 0xfffffe5400c87947 */ /* 0x000fec000383ffff */
.L_x_2776:
[----:B0-----:R0:W1:Y:S02]  /*246b0*/  SYNCS.PHASECHK.TRANS64.TRYWAIT P1, [R2+URZ+0x28c00], R21 ;  /* 0x028c0015020075a7 */ /* 0x001064000802017f */
[----:B-1----:R-:W-:Y:S05]  /*246c0*/  @!P1 NANOSLEEP.SYNCS 0x989680 ;  /* 0x009896800000995d */ /* 0x002fea0003900000 */
[----:B------:R-:W1:Y:S02]  /*246d0*/  @!P1 SYNCS.PHASECHK.TRANS64 P1, [R2+URZ+0x28c00], R21 ;  /* 0x028c0015020095a7 */ /* 0x000e64000802007f */
[----:B-1----:R-:W-:Y:S05]  /*246e0*/  @!P1 BRA `(.L_x_2776) ;  /* 0xfffffffc00f09947 */ /* 0x002fea000383ffff */
[----:B------:R-:W-:Y:S05]  /*246f0*/  BRA `(.L_x_3111) ;  /* 0xfffffe5800647947 */ /* 0x000fea000383ffff */
.L_x_2782:
[----:B-1----:R1:W2:Y:S02]  /*24700*/  SYNCS.PHASECHK.TRANS64.TRYWAIT P2, [R12+URZ+0x28c30], R21 ;  /* 0x028c30150c0075a7 */ /* 0x0022a4000804017f */
[----:B--2---:R-:W-:Y:S05]  /*24710*/  @!P2 NANOSLEEP.SYNCS 0x989680 ;  /* 0x009896800000a95d */ /* 0x004fea0003900000 */
[----:B------:R-:W2:Y:S02]  /*24720*/  @!P2 SYNCS.PHASECHK.TRANS64 P2, [R12+URZ+0x28c30], R21 ;  /* 0x028c30150c00a5a7 */ /* 0x000ea4000804007f */
[----:B--2---:R-:W-:Y:S05]  /*24730*/  @!P2 BRA `(.L_x_2782) ;  /* 0xfffffffc00f0a947 */ /* 0x004fea000383ffff */
[----:B------:R-:W-:Y:S05]  /*24740*/  BRA `(.L_x_2781) ;  /* 0xfffffe6800147947 */ /* 0x000fea000383ffff */
.L_x_2795:
[----:B--2---:R2:W0:Y:S02]  /*24750*/  SYNCS.PHASECHK.TRANS64.TRYWAIT P3, [R12+URZ+0x28c50], R21 ;  /* 0x028c50150c0075a7 */ /* 0x004424000806017f */
[----:B0-----:R-:W-:Y:S05]  /*24760*/  @!P3 NANOSLEEP.SYNCS 0x989680 ;  /* 0x009896800000b95d */ /* 0x001fea0003900000 */
[----:B------:R-:W0:Y:S02]  /*24770*/  @!P3 SYNCS.PHASECHK.TRANS64 P3, [R12+URZ+0x28c50], R21 ;  /* 0x028c50150c00b5a7 */ /* 0x000e24000806007f */
[----:B0-----:R-:W-:Y:S05]  /*24780*/  @!P3 BRA `(.L_x_2795) ;  /* 0xfffffffc00f0b947 */ /* 0x001fea000383ffff */
[----:B------:R-:W-:Y:S05]  /*24790*/  BRA `(.L_x_2794) ;  /* 0xfffffe8800007947 */ /* 0x000fea000383ffff */
.L_x_2807:
[----:B-1----:R1:W2:Y:S02]  /*247a0*/  SYNCS.PHASECHK.TRANS64.TRYWAIT P3, [R215+URZ+0x28c30], R216 ;  /* 0x028c30d8d70075a7 */ /* 0x0022a4000806017f */
[----:B--2---:R-:W-:Y:S05]  /*247b0*/  @!P3 NANOSLEEP.SYNCS 0x989680 ;  /* 0x009896800000b95d */ /* 0x004fea0003900000 */
[----:B------:R-:W2:Y:S02]  /*247c0*/  @!P3 SYNCS.PHASECHK.TRANS64 P3, [R215+URZ+0x28c30], R216 ;  /* 0x028c30d8d700b5a7 */ /* 0x000ea4000806007f */
[----:B--2---:R-:W-:Y:S05]  /*247d0*/  @!P3 BRA `(.L_x_2807) ;  /* 0xfffffffc00f0b947 */ /* 0x004fea000383ffff */
[----:B------:R-:W-:Y:S05]  /*247e0*/  BRA `(.L_x_2806) ;  /* 0xfffffe8c00747947 */ /* 0x000fea000383ffff */
.L_x_2820:
[----:B---3--:R3:W4:Y:S02]  /*247f0*/  SYNCS.PHASECHK.TRANS64.TRYWAIT P3, [R215+URZ+0x28c50], R216 ;  /* 0x028c50d8d70075a7 */ /* 0x008724000806017f */
[----:B----4-:R-:W-:Y:S05]  /*24800*/  @!P3 NANOSLEEP.SYNCS 0x989680 ;  /* 0x009896800000b95d */ /* 0x010fea0003900000 */
[----:B------:R-:W4:Y:S02]  /*24810*/  @!P3 SYNCS.PHASECHK.TRANS64 P3, [R215+URZ+0x28c50], R216 ;  /* 0x028c50d8d700b5a7 */ /* 0x000f24000806007f */
[----:B----4-:R-:W-:Y:S05]  /*24820*/  @!P3 BRA `(.L_x_2820) ;  /* 0xfffffffc00f0b947 */ /* 0x010fea000383ffff */
[----:B------:R-:W-:Y:S05]  /*24830*/  BRA `(.L_x_2819) ;  /* 0xfffffeb0006c7947 */ /* 0x000fea000383ffff */
.L_x_2833:
[----:B-1----:R1:W2:Y:S02]  /*24840*/  SYNCS.PHASECHK.TRANS64.TRYWAIT P3, [R12+URZ+0x28c30], R207 ;  /* 0x028c30cf0c0075a7 */ /* 0x0022a4000806017f */
[----:B--2---:R-:W-:Y:S05]  /*24850*/  @!P3 NANOSLEEP.SYNCS 0x989680 ;  /* 0x009896800000b95d */ /* 0x004fea0003900000 */
[----:B------:R-:W2:Y:S02]  /*24860*/  @!P3 SYNCS.PHASECHK.TRANS64 P3, [R12+URZ+0x28c30], R207 ;  /* 0x028c30cf0c00b5a7 */ /* 0x000ea4000806007f */
[----:B--2---:R-:W-:Y:S05]  /*24870*/  @!P3 BRA `(.L_x_2833) ;  /* 0xfffffffc00f0b947 */ /* 0x004fea000383ffff */
[----:B------:R-:W-:Y:S05]  /*24880*/  BRA `(.L_x_2832) ;  /* 0xfffffeb800347947 */ /* 0x000fea000383ffff */
.L_x_2838:
[----:B---3--:R3:W4:Y:S02]  /*24890*/  SYNCS.PHASECHK.TRANS64.TRYWAIT P3, [R12+URZ+0x28c50], R207 ;  /* 0x028c50cf0c0075a7 */ /* 0x008724000806017f */
[----:B----4-:R-:W-:Y:S05]  /*248a0*/  @!P3 NANOSLEEP.SYNCS 0x989680 ;  /* 0x009896800000b95d */ /* 0x010fea0003900000 */
[----:B------:R-:W4:Y:S02]  /*248b0*/  @!P3 SYNCS.PHASECHK.TRANS64 P3, [R12+URZ+0x28c50], R207 ;  /* 0x028c50cf0c00b5a7 */ /* 0x000f24000806007f */
[----:B----4-:R-:W-:Y:S05]  /*248c0*/  @!P3 BRA `(.L_x_2838) ;  /* 0xfffffffc00f0b947 */ /* 0x010fea000383ffff */
[----:B------:R-:W-:Y:S05]  /*248d0*/  BRA `(.L_x_2837) ;  /* 0xfffffed000907947 */ /* 0x000fea000383ffff */
.L_x_2846:
[----:B-1----:R1:W2:Y:S02]  /*248e0*/  SYNCS.PHASECHK.TRANS64.TRYWAIT P2, [R206+URZ+0x28c30], R207 ;  /* 0x028c30cfce0075a7 */ /* 0x0022a4000804017f */
[----:B--2---:R-:W-:Y:S05]  /*248f0*/  @!P2 NANOSLEEP.SYNCS 0x989680 ;  /* 0x009896800000a95d */ /* 0x004fea0003900000 */
[----:B------:R-:W2:Y:S02]  /*24900*/  @!P2 SYNCS.PHASECHK.TRANS64 P2, [R206+URZ+0x28c30], R207 ;  /* 0x028c30cfce00a5a7 */ /* 0x000ea4000804007f */
[----:B--2---:R-:W-:Y:S05]  /*24910*/  @!P2 BRA `(.L_x_2846) ;  /* 0xfffffffc00f0a947 */ /* 0x004fea000383ffff */
[----:B------:R-:W-:Y:S05]  /*24920*/  BRA `(.L_x_2845) ;  /* 0xfffffed400a07947 */ /* 0x000fea000383ffff */
.L_x_2859:
[----:B---3--:R3:W4:Y:S02]  /*24930*/  SYNCS.PHASECHK.TRANS64.TRYWAIT P2, [R206+URZ+0x28c50], R207 ;  /* 0x028c50cfce0075a7 */ /* 0x008724000804017f */
[----:B----4-:R-:W-:Y:S05]  /*24940*/  @!P2 NANOSLEEP.SYNCS 0x989680 ;  /* 0x009896800000a95d */ /* 0x010fea0003900000 */
[----:B------:R-:W4:Y:S02]  /*24950*/  @!P2 SYNCS.PHASECHK.TRANS64 P2, [R206+URZ+0x28c50], R207 ;  /* 0x028c50cfce00a5a7 */ /* 0x000f24000804007f */
[----:B----4-:R-:W-:Y:S05]  /*24960*/  @!P2 BRA `(.L_x_2859) ;  /* 0xfffffffc00f0a947 */ /* 0x010fea000383ffff */
[----:B------:R-:W-:Y:S05]  /*24970*/  BRA `(.L_x_2858) ;  /* 0xfffffef800a47947 */ /* 0x000fea000383ffff */
.L_x_2902:
[----:B------:R-:W1:Y:S01]  /*24980*/  S2R R6, SR_TID.X ;  /* 0x0000000000067919 */ /* 0x000e620000002100 */
[----:B------:R-:W-:Y:S01]  /*24990*/  BSSY B1, `(.L_x_3112) ;  /* 0x000000a000017945 */ /* 0x000fe20003800000 */
[----:B------:R-:W-:Y:S02]  /*249a0*/  IMAD.MOV.U32 R12, RZ, RZ, RZ ;  /* 0x000000ffff0c7224 */ /* 0x000fe400078e00ff */
[----:B------:R-:W-:Y:S02]  /*249b0*/  IMAD.MOV.U32 R11, RZ, RZ, 0x1f ;  /* 0x0000001fff0b7424 */ /* 0x000fe400078e00ff */
[----:B0-----:R-:W-:Y:S01]  /*249c0*/  IMAD.MOV.U32 R15, RZ, RZ, -0x1 ;  /* 0xffffffffff0f7424 */ /* 0x001fe200078e00ff */
[----:B-1----:R-:W-:-:S04]  /*249d0*/  SHF.R.U32.HI R6, RZ, 0x5, R6 ;  /* 0x00000005ff067819 */ /* 0x002fc80000011606 */
[----:B------:R-:W-:-:S05]  /*249e0*/  LOP3.LUT R6, R6, 0x3, RZ, 0xc0, !PT ;  /* 0x0000000306067812 */ /* 0x000fca00078ec0ff */
[----:B------:R-:W-:-:S07]  /*249f0*/  IMAD.MOV.U32 R13, RZ, RZ, R6 ;  /* 0x000000ffff0d7224 */ /* 0x000fce00078e0006 */
[----:B------:R-:W-:Y:S05]  /*24a00*/  WARPSYNC.COLLECTIVE R15, `(.L_x_3113) ;  /* 0x000000000f087348 */ /* 0x000fea0003c00000 */
[----:B------:R0:W1:Y:S02]  /*24a10*/  SHFL.IDX P6, R14, R13, R12, R11 ;  /* 0x0000000c0d0e7389 */ /* 0x00006400000c000b */
[----:B01----:R-:W-:Y:S01]  /*24a20*/  ENDCOLLECTIVE ;  /* 0x000000000000791b */ /* 0x003fe20003800000 */
.L_x_3113:
[----:B------:R-:W-:Y:S05]  /*24a30*/  BSYNC B1 ;  /* 0x0000000000017941 */ /* 0x000fea0003800000 */
.L_x_3112:
[----:B------:R-:W-:Y:S05]  /*24a40*/  BRA `(.L_x_3114) ;  /* 0xffffff7000547947 */ /* 0x000fea000383ffff */
.L_x_2904:
[----:B------:R-:W-:Y:S01]  /*24a50*/  BSSY B1, `(.L_x_3115) ;  /* 0x0000006000017945 */ /* 0x000fe20003800000 */
[----:B0-----:R-:W-:-:S07]  /*24a60*/  IMAD.MOV.U32 R15, RZ, RZ, -0x1 ;  /* 0xffffffffff0f7424 */ /* 0x001fce00078e00ff */
[----:B-1----:R-:W-:Y:S05]  /*24a70*/  WARPSYNC.COLLECTIVE R15, `(.L_x_3116) ;  /* 0x000000000f0c7348 */ /* 0x002fea0003c00000 */
[----:B------:R-:W-:Y:S02]  /*24a80*/  ELECT P6, UR62, PT ;  /* 0x00000000003e782f */ /* 0x000fe400038c0000 */
[----:B------:R-:W-:Y:S01]  /*24a90*/  MOV R14, UR62 ;  /* 0x0000003e000e7c02 */ /* 0x000fe20008000f00 */
[----:B-1----:R-:W-:Y:S10]  /*24aa0*/  ENDCOLLECTIVE ;  /* 0x000000000000791b */ /* 0x002ff40003800000 */
.L_x_3116:
[----:B------:R-:W-:Y:S05]  /*24ab0*/  BSYNC B1 ;  /* 0x0000000000017941 */ /* 0x000fea0003800000 */
.L_x_3115:
[----:B------:R-:W-:Y:S05]  /*24ac0*/  BRA `(.L_x_2903) ;  /* 0xffffff70004c7947 */ /* 0x000fea000383ffff */
.L_x_2906:
[----:B-1----:R1:W2:Y:S02]  /*24ad0*/  SYNCS.PHASECHK.TRANS64.TRYWAIT P0, [R18+URZ+0x28c20], R6 ;  /* 0x028c2006120075a7 */ /* 0x0022a4000800017f */
[----:B--2---:R-:W-:Y:S05]  /*24ae0*/  @!P0 NANOSLEEP.SYNCS 0x989680 ;  /* 0x009896800000895d */ /* 0x004fea0003900000 */
[----:B------:R-:W2:Y:S02]  /*24af0*/  @!P0 SYNCS.PHASECHK.TRANS64 P0, [R18+URZ+0x28c20], R6 ;  /* 0x028c2006120085a7 */ /* 0x000ea4000800007f */
[----:B--2---:R-:W-:Y:S05]  /*24b00*/  @!P0 BRA `(.L_x_2906) ;  /* 0xfffffffc00f08947 */ /* 0x004fea000383ffff */
[----:B------:R-:W-:Y:S05]  /*24b10*/  BRA `(.L_x_3117) ;  /* 0xffffff70005c7947 */ /* 0x000fea000383ffff */
.L_x_2910:
[----:B--2---:R2:W3:Y:S02]  /*24b20*/  SYNCS.PHASECHK.TRANS64.TRYWAIT P0, [R7+URZ+0x28ca0], R10 ;  /* 0x028ca00a070075a7 */ /* 0x0044e4000800017f */
[----:B---3--:R-:W-:Y:S05]  /*24b30*/  @!P0 NANOSLEEP.SYNCS 0x989680 ;  /* 0x009896800000895d */ /* 0x008fea0003900000 */
[----:B------:R-:W3:Y:S02]  /*24b40*/  @!P0 SYNCS.PHASECHK.TRANS64 P0, [R7+URZ+0x28ca0], R10 ;  /* 0x028ca00a070085a7 */ /* 0x000ee4000800007f */
[----:B---3--:R-:W-:Y:S05]  /*24b50*/  @!P0 BRA `(.L_x_2910) ;  /* 0xfffffffc00f08947 */ /* 0x008fea000383ffff */
[----:B------:R-:W-:Y:S05]  /*24b60*/  BRA `(.L_x_3118) ;  /* 0xffffff70007c7947 */ /* 0x000fea000383ffff */
.L_x_2915:
[----:B-1----:R1:W3:Y:S02]  /*24b70*/  SYNCS.PHASECHK.TRANS64.TRYWAIT P0, [R7+URZ+0x28cc0], R10 ;  /* 0x028cc00a070075a7 */ /* 0x0022e4000800017f */
[----:B---3--:R-:W-:Y:S05]  /*24b80*/  @!P0 NANOSLEEP.SYNCS 0x989680 ;  /* 0x009896800000895d */ /* 0x008fea0003900000 */
[----:B------:R-:W3:Y:S02]  /*24b90*/  @!P0 SYNCS.PHASECHK.TRANS64 P0, [R7+URZ+0x28cc0], R10 ;  /* 0x028cc00a070085a7 */ /* 0x000ee4000800007f */
[----:B---3--:R-:W-:Y:S05]  /*24ba0*/  @!P0 BRA `(.L_x_2915) ;  /* 0xfffffffc00f08947 */ /* 0x008fea000383ffff */
[----:B------:R-:W-:Y:S05]  /*24bb0*/  BRA `(.L_x_3119) ;  /* 0xffffff7000fc7947 */ /* 0x000fea000383ffff */
.L_x_2929:
[----:B-1----:R1:W2:Y:S02]  /*24bc0*/  SYNCS.PHASECHK.TRANS64.TRYWAIT P1, [R6+URZ+0x28ca0], R7 ;  /* 0x028ca007060075a7 */ /* 0x0022a4000802017f */
[----:B--2---:R-:W-:Y:S05]  /*24bd0*/  @!P1 NANOSLEEP.SYNCS 0x989680 ;  /* 0x009896800000995d */ /* 0x004fea0003900000 */
[----:B------:R-:W2:Y:S02]  /*24be0*/  @!P1 SYNCS.PHASECHK.TRANS64 P1, [R6+URZ+0x28ca0], R7 ;  /* 0x028ca007060095a7 */ /* 0x000ea4000802007f */
[----:B--2---:R-:W-:Y:S05]  /*24bf0*/  @!P1 BRA `(.L_x_2929) ;  /* 0xfffffffc00f09947 */ /* 0x004fea000383ffff */
[----:B------:R-:W-:Y:S05]  /*24c00*/  BRA `(.L_x_3120) ;  /* 0xffffff7c007c7947 */ /* 0x000fea000383ffff */
.L_x_2934:
[----:B--2---:R2:W3:Y:S02]  /*24c10*/  SYNCS.PHASECHK.TRANS64.TRYWAIT P1, [R6+URZ+0x28cc0], R7 ;  /* 0x028cc007060075a7 */ /* 0x0044e4000802017f */
[----:B---3--:R-:W-:Y:S05]  /*24c20*/  @!P1 NANOSLEEP.SYNCS 0x989680 ;  /* 0x009896800000995d */ /* 0x008fea0003900000 */
[----:B------:R-:W3:Y:S02]  /*24c30*/  @!P1 SYNCS.PHASECHK.TRANS64 P1, [R6+URZ+0x28cc0], R7 ;  /* 0x028cc007060095a7 */ /* 0x000ee4000802007f */
[----:B---3--:R-:W-:Y:S05]  /*24c40*/  @!P1 BRA `(.L_x_2934) ;  /* 0xfffffffc00f09947 */ /* 0x008fea000383ffff */
[----:B------:R-:W-:Y:S05]  /*24c50*/  BRA `(.L_x_3121) ;  /* 0xffffff7c00f87947 */ /* 0x000fea000383ffff */
.L_x_2964:
[----:B-1----:R-:W1:Y:S01]  /*24c60*/  S2R R4, SR_TID.X ;  /* 0x0000000000047919 */ /* 0x002e620000002100 */
[----:B------:R-:W-:Y:S01]  /*24c70*/  BSSY B0, `(.L_x_3122) ;  /* 0x000000a000007945 */ /* 0x000fe20003800000 */
[----:B------:R-:W-:Y:S02]  /*24c80*/  IMAD.MOV.U32 R12, RZ, RZ, RZ ;  /* 0x000000ffff0c7224 */ /* 0x000fe400078e00ff */
[----:B------:R-:W-:Y:S02]  /*24c90*/  IMAD.MOV.U32 R11, RZ, RZ, 0x1f ;  /* 0x0000001fff0b7424 */ /* 0x000fe400078e00ff */
[----:B0-----:R-:W-:Y:S01]  /*24ca0*/  IMAD.MOV.U32 R15, RZ, RZ, -0x1 ;  /* 0xffffffffff0f7424 */ /* 0x001fe200078e00ff */
[----:B-1----:R-:W-:-:S04]  /*24cb0*/  SHF.R.U32.HI R4, RZ, 0x5, R4 ;  /* 0x00000005ff047819 */ /* 0x002fc80000011604 */
[----:B------:R-:W-:-:S05]  /*24cc0*/  LOP3.LUT R4, R4, 0x3, RZ, 0xc0, !PT ;  /* 0x0000000304047812 */ /* 0x000fca00078ec0ff */
[----:B------:R-:W-:-:S07]  /*24cd0*/  IMAD.MOV.U32 R13, RZ, RZ, R4 ;  /* 0x000000ffff0d7224 */ /* 0x000fce00078e0004 */
[----:B--2---:R-:W-:Y:S05]  /*24ce0*/  WARPSYNC.COLLECTIVE R15, `(.L_x_3123) ;  /* 0x000000000f087348 */ /* 0x004fea0003c00000 */
[----:B------:R0:W1:Y:S02]  /*24cf0*/  SHFL.IDX P6, R14, R13, R12, R11 ;  /* 0x0000000c0d0e7389 */ /* 0x00006400000c000b */
[----:B012---:R-:W-:Y:S01]  /*24d00*/  ENDCOLLECTIVE ;  /* 0x000000000000791b */ /* 0x007fe20003800000 */
.L_x_3123:
[----:B------:R-:W-:Y:S05]  /*24d10*/  BSYNC B0 ;  /* 0x0000000000007941 */ /* 0x000fea0003800000 */
.L_x_3122:
[----:B------:R-:W-:Y:S05]  /*24d20*/  BRA `(.L_x_3124) ;  /* 0xffffff9400787947 */ /* 0x000fea000383ffff */
.L_x_2966:
[----:B------:R-:W-:Y:S01]  /*24d30*/  BSSY B0, `(.L_x_3125) ;  /* 0x0000006000007945 */ /* 0x000fe20003800000 */
[----:B0-----:R-:W-:-:S07]  /*24d40*/  IMAD.MOV.U32 R15, RZ, RZ, -0x1 ;  /* 0xffffffffff0f7424 */ /* 0x001fce00078e00ff */
[----:B-12---:R-:W-:Y:S05]  /*24d50*/  WARPSYNC.COLLECTIVE R15, `(.L_x_3126) ;  /* 0x000000000f0c7348 */ /* 0x006fea0003c00000 */
[----:B------:R-:W-:Y:S02]  /*24d60*/  ELECT P6, UR62, PT ;  /* 0x00000000003e782f */ /* 0x000fe400038c0000 */
[----:B------:R-:W-:Y:S01]  /*24d70*/  MOV R14, UR62 ;  /* 0x0000003e000e7c02 */ /* 0x000fe20008000f00 */
[----:B-12---:R-:W-:Y:S10]  /*24d80*/  ENDCOLLECTIVE ;  /* 0x000000000000791b */ /* 0x006ff40003800000 */
.L_x_3126:
[----:B------:R-:W-:Y:S05]  /*24d90*/  BSYNC B0 ;  /* 0x0000000000007941 */ /* 0x000fea0003800000 */
.L_x_3125:
[----:B------:R-:W-:Y:S05]  /*24da0*/  BRA `(.L_x_3127) ;  /* 0xffffff9400847947 */ /* 0x000fea000383ffff */
.L_x_2968:
[----:B-1----:R1:W3:Y:S02]  /*24db0*/  SYNCS.PHASECHK.TRANS64.TRYWAIT P0, [R0+URZ+0x28c40], R2 ;  /* 0x028c4002000075a7 */ /* 0x0022e4000800017f */
[----:B---3--:R-:W-:Y:S05]  /*24dc0*/  @!P0 NANOSLEEP.SYNCS 0x989680 ;  /* 0x009896800000895d */ /* 0x008fea0003900000 */
[----:B------:R-:W3:Y:S02]  /*24dd0*/  @!P0 SYNCS.PHASECHK.TRANS64 P0, [R0+URZ+0x28c40], R2 ;  /* 0x028c4002000085a7 */ /* 0x000ee4000800007f */
[----:B---3--:R-:W-:Y:S05]  /*24de0*/  @!P0 BRA `(.L_x_2968) ;  /* 0xfffffffc00f08947 */ /* 0x008fea000383ffff */
[----:B------:R-:W-:Y:S05]  /*24df0*/  BRA `(.L_x_3128) ;  /* 0xffffff9400e47947 */ /* 0x000fea000383ffff */
.L_x_2972:
        /* <DEDUP_REMOVED lines=13> */
.L_x_3129:
[----:B------:R-:W-:Y:S02]  /*24ed0*/  IMAD.MOV.U32 R13, RZ, RZ, R4 ;  /* 0x000000ffff0d7224 */ /* 0x000fe400078e0004 */
[----:B------:R-:W-:-:S07]  /*24ee0*/  IMAD.MOV.U32 R6, RZ, RZ, R14 ;  /* 0x000000ffff067224 */ /* 0x000fce00078e000e */
[----:B------:R-:W-:Y:S05]  /*24ef0*/  WARPSYNC.COLLECTIVE R15, `(.L_x_3130) ;  /* 0x000000000f087348 */ /* 0x000fea0003c00000 */
[----:B------:R0:W1:Y:S02]  /*24f00*/  SHFL.IDX P6, R14, R13, R12, R11 ;  /* 0x0000000c0d0e7389 */ /* 0x00006400000c000b */
[----:B01----:R-:W-:Y:S01]  /*24f10*/  ENDCOLLECTIVE ;  /* 0x000000000000791b */ /* 0x003fe20003800000 */
.L_x_3130:
[----:B------:R-:W-:Y:S02]  /*24f20*/  IMAD.MOV.U32 R13, RZ, RZ, R3 ;  /* 0x000000ffff0d7224 */ /* 0x000fe400078e0003 */
[----:B------:R-:W-:Y:S02]  /*24f30*/  IMAD.MOV.U32 R12, RZ, RZ, 0x1 ;  /* 0x00000001ff0c7424 */ /* 0x000fe400078e00ff */
[----:B------:R-:W-:-:S07]  /*24f40*/  IMAD.MOV.U32 R7, RZ, RZ, R14 ;  /* 0x000000ffff077224 */ /* 0x000fce00078e000e */
[----:B------:R-:W-:Y:S05]  /*24f50*/  WARPSYNC.COLLECTIVE R15, `(.L_x_3131) ;  /* 0x000000000f087348 */ /* 0x000fea0003c00000 */
[----:B------:R0:W1:Y:S02]  /*24f60*/  SHFL.IDX P6, R14, R13, R12, R11 ;  /* 0x0000000c0d0e7389 */ /* 0x00006400000c000b */
[----:B01----:R-:W-:Y:S01]  /*24f70*/  ENDCOLLECTIVE ;  /* 0x000000000000791b */ /* 0x003fe20003800000 */
.L_x_3131:
        /* <DEDUP_REMOVED lines=15> */
.L_x_3132:
[----:B------:R-:W-:Y:S02]  /*25070*/  IMAD.MOV.U32 R13, RZ, RZ, R3 ;  /* 0x000000ffff0d7224 */ /* 0x000fe400078e0003 */
[----:B------:R-:W-:Y:S02]  /*25080*/  IMAD.MOV.U32 R12, RZ, RZ, 0x2 ;  /* 0x00000002ff0c7424 */ /* 0x000fe400078e00ff */
[----:B------:R-:W-:-:S07]  /*25090*/  IMAD.MOV.U32 R5, RZ, RZ, R14 ;  /* 0x000000ffff057224 */ /* 0x000fce00078e000e */
[----:B------:R-:W-:Y:S05]  /*250a0*/  WARPSYNC.COLLECTIVE R15, `(.L_x_3133) ;  /* 0x000000000f087348 */ /* 0x000fea0003c00000 */
[----:B------:R0:W1:Y:S02]  /*250b0*/  SHFL.IDX P6, R14, R13, R12, R11 ;  /* 0x0000000c0d0e7389 */ /* 0x00006400000c000b */
[----:B01----:R-:W-:Y:S01]  /*250c0*/  ENDCOLLECTIVE ;  /* 0x000000000000791b */ /* 0x003fe20003800000 */
.L_x_3133:
        /* <DEDUP_REMOVED lines=15> */
.L_x_3134:
[----:B------:R-:W-:Y:S02]  /*251c0*/  IMAD.MOV.U32 R13, RZ, RZ, R3 ;  /* 0x000000ffff0d7224 */ /* 0x000fe400078e0003 */
[----:B------:R-:W-:Y:S02]  /*251d0*/  IMAD.MOV.U32 R12, RZ, RZ, 0x3 ;  /* 0x00000003ff0c7424 */ /* 0x000fe400078e00ff */
[----:B------:R-:W-:-:S07]  /*251e0*/  IMAD.MOV.U32 R5, RZ, RZ, R14 ;  /* 0x000000ffff057224 */ /* 0x000fce00078e000e */
[----:B------:R-:W-:Y:S05]  /*251f0*/  WARPSYNC.COLLECTIVE R15, `(.L_x_3135) ;  /* 0x000000000f087348 */ /* 0x000fea0003c00000 */
[----:B------:R0:W1:Y:S02]  /*25200*/  SHFL.IDX P6, R14, R13, R12, R11 ;  /* 0x0000000c0d0e7389 */ /* 0x00006400000c000b */
[----:B01----:R-:W-:Y:S01]  /*25210*/  ENDCOLLECTIVE ;  /* 0x000000000000791b */ /* 0x003fe20003800000 */
.L_x_3135:
        /* <DEDUP_REMOVED lines=13> */
.L_x_3136:
[----:B------:R-:W-:Y:S01]  /*252f0*/  IMAD.MOV.U32 R3, RZ, RZ, R14 ;  /* 0x000000ffff037224 */ /* 0x000fe200078e000e */
[----:B------:R-:W-:Y:S06]  /*25300*/  BRA `(.L_x_3137) ;  /* 0xffffff9c00287947 */ /* 0x000fec000383ffff */
.L_x_2975:
[----:B0-----:R0:W1:Y:S02]  /*25310*/  SYNCS.PHASECHK.TRANS64.TRYWAIT P0, [R18+URZ+0x28c20], R0 ;  /* 0x028c2000120075a7 */ /* 0x001064000800017f */
[----:B-1----:R-:W-:Y:S05]  /*25320*/  @!P0 NANOSLEEP.SYNCS 0x989680 ;  /* 0x009896800000895d */ /* 0x002fea0003900000 */
[----:B------:R-:W1:Y:S02]  /*25330*/  @!P0 SYNCS.PHASECHK.TRANS64 P0, [R18+URZ+0x28c20], R0 ;  /* 0x028c2000120085a7 */ /* 0x000e64000800007f */
[----:B-1----:R-:W-:Y:S05]  /*25340*/  @!P0 BRA `(.L_x_2975) ;  /* 0xfffffffc00f08947 */ /* 0x002fea000383ffff */
[----:B------:R-:W-:Y:S05]  /*25350*/  BRA `(.L_x_3138) ;  /* 0xffffff9c00847947 */ /* 0x000fea000383ffff */
.L_x_2979:
[----:B0-----:R0:W1:Y:S02]  /*25360*/  SYNCS.PHASECHK.TRANS64.TRYWAIT P0, [R0+URZ+0x28c60], R2 ;  /* 0x028c6002000075a7 */ /* 0x001064000800017f */
[----:B-1----:R-:W-:Y:S05]  /*25370*/  @!P0 NANOSLEEP.SYNCS 0x989680 ;  /* 0x009896800000895d */ /* 0x002fea0003900000 */
[----:B------:R-:W1:Y:S02]  /*25380*/  @!P0 SYNCS.PHASECHK.TRANS64 P0, [R0+URZ+0x28c60], R2 ;  /* 0x028c6002000085a7 */ /* 0x000e64000800007f */
[----:B-1----:R-:W-:Y:S05]  /*25390*/  @!P0 BRA `(.L_x_2979) ;  /* 0xfffffffc00f08947 */ /* 0x002fea000383ffff */
[----:B------:R-:W-:Y:S05]  /*253a0*/  BRA `(.L_x_3139) ;  /* 0xffffff9c00a87947 */ /* 0x000fea000383ffff */
.L_x_2998:
[----:B-1----:R1:W2:Y:S02]  /*253b0*/  SYNCS.PHASECHK.TRANS64.TRYWAIT P0, [R2+URZ+0x28c40], R6 ;  /* 0x028c4006020075a7 */ /* 0x0022a4000800017f */
[----:B--2---:R-:W-:Y:S05]  /*253c0*/  @!P0 NANOSLEEP.SYNCS 0x989680 ;  /* 0x009896800000895d */ /* 0x004fea0003900000 */
[----:B------:R-:W2:Y:S02]  /*253d0*/  @!P0 SYNCS.PHASECHK.TRANS64 P0, [R2+URZ+0x28c40], R6 ;  /* 0x028c4006020085a7 */ /* 0x000ea4000800007f */
[----:B--2---:R-:W-:Y:S05]  /*253e0*/  @!P0 BRA `(.L_x_2998) ;  /* 0xfffffffc00f08947 */ /* 0x004fea000383ffff */
[----:B------:R-:W-:Y:S05]  /*253f0*/  BRA `(.L_x_3140) ;  /* 0xffffffa800d07947 */ /* 0x000fea000383ffff */
.L_x_3003:
[----:B0-----:R0:W2:Y:S02]  /*25400*/  SYNCS.PHASECHK.TRANS64.TRYWAIT P0, [R2+URZ+0x28c60], R6 ;  /* 0x028c6006020075a7 */ /* 0x0010a4000800017f */
[----:B--2---:R-:W-:Y:S05]  /*25410*/  @!P0 NANOSLEEP.SYNCS 0x989680 ;  /* 0x009896800000895d */ /* 0x004fea0003900000 */
[----:B------:R-:W2:Y:S02]  /*25420*/  @!P0 SYNCS.PHASECHK.TRANS64 P0, [R2+URZ+0x28c60], R6 ;  /* 0x028c6006020085a7 */ /* 0x000ea4000800007f */
[----:B--2---:R-:W-:Y:S05]  /*25430*/  @!P0 BRA `(.L_x_3003) ;  /* 0xfffffffc00f08947 */ /* 0x004fea000383ffff */
[----:B------:R-:W-:Y:S05]  /*25440*/  BRA `(.L_x_3141) ;  /* 0xffffffac004c7947 */ /* 0x000fea000383ffff */
.L_x_3018:
[----:B-1----:R1:W2:Y:S02]  /*25450*/  SYNCS.PHASECHK.TRANS64.TRYWAIT P0, [R2+URZ+0x28c40], R3 ;  /* 0x028c4003020075a7 */ /* 0x0022a4000800017f */
[----:B--2---:R-:W-:Y:S05]  /*25460*/  @!P0 NANOSLEEP.SYNCS 0x989680 ;  /* 0x009896800000895d */ /* 0x004fea0003900000 */
[----:B------:R-:W2:Y:S02]  /*25470*/  @!P0 SYNCS.PHASECHK.TRANS64 P0, [R2+URZ+0x28c40], R3 ;  /* 0x028c4003020085a7 */ /* 0x000ea4000800007f */
[----:B--2---:R-:W-:Y:S05]  /*25480*/  @!P0 BRA `(.L_x_3018) ;  /* 0xfffffffc00f08947 */ /* 0x004fea000383ffff */
[----:B------:R-:W-:Y:S05]  /*25490*/  BRA `(.L_x_3142) ;  /* 0xffffffb800247947 */ /* 0x000fea000383ffff */
.L_x_3023:
[----:B--2---:R2:W3:Y:S02]  /*254a0*/  SYNCS.PHASECHK.TRANS64.TRYWAIT P0, [R2+URZ+0x28c60], R3 ;  /* 0x028c6003020075a7 */ /* 0x0044e4000800017f */
[----:B---3--:R-:W-:Y:S05]  /*254b0*/  @!P0 NANOSLEEP.SYNCS 0x989680 ;  /* 0x009896800000895d */ /* 0x008fea0003900000 */
[----:B------:R-:W3:Y:S02]  /*254c0*/  @!P0 SYNCS.PHASECHK.TRANS64 P0, [R2+URZ+0x28c60], R3 ;  /* 0x028c6003020085a7 */ /* 0x000ee4000800007f */
[----:B---3--:R-:W-:Y:S05]  /*254d0*/  @!P0 BRA `(.L_x_3023) ;  /* 0xfffffffc00f08947 */ /* 0x008fea000383ffff */
[----:B------:R-:W-:Y:S05]  /*254e0*/  BRA `(.L_x_3143) ;  /* 0xffffffb800a07947 */ /* 0x000fea000383ffff */
.L_x_3038:
[----:B-1----:R1:W2:Y:S02]  /*254f0*/  SYNCS.PHASECHK.TRANS64.TRYWAIT P0, [R3+URZ+0x28c40], R2 ;  /* 0x028c4002030075a7 */ /* 0x0022a4000800017f */
[----:B--2---:R-:W-:Y:S05]  /*25500*/  @!P0 NANOSLEEP.SYNCS 0x989680 ;  /* 0x009896800000895d */ /* 0x004fea0003900000 */
[----:B------:R-:W2:Y:S02]  /*25510*/  @!P0 SYNCS.PHASECHK.TRANS64 P0, [R3+URZ+0x28c40], R2 ;  /* 0x028c4002030085a7 */ /* 0x000ea4000800007f */
[----:B--2---:R-:W-:Y:S05]  /*25520*/  @!P0 BRA `(.L_x_3038) ;  /* 0xfffffffc00f08947 */ /* 0x004fea000383ffff */
[----:B------:R-:W-:Y:S05]  /*25530*/  BRA `(.L_x_3144) ;  /* 0xffffffc400607947 */ /* 0x000fea000383ffff */
.L_x_3043:
[----:B--2---:R2:W3:Y:S02]  /*25540*/  SYNCS.PHASECHK.TRANS64.TRYWAIT P0, [R3+URZ+0x28c60], R2 ;  /* 0x028c6002030075a7 */ /* 0x0044e4000800017f */
[----:B---3--:R-:W-:Y:S05]  /*25550*/  @!P0 NANOSLEEP.SYNCS 0x989680 ;  /* 0x009896800000895d */ /* 0x008fea0003900000 */
[----:B------:R-:W3:Y:S02]  /*25560*/  @!P0 SYNCS.PHASECHK.TRANS64 P0, [R3+URZ+0x28c60], R2 ;  /* 0x028c6002030085a7 */ /* 0x000ee4000800007f */
[----:B---3--:R-:W-:Y:S05]  /*25570*/  @!P0 BRA `(.L_x_3043) ;  /* 0xfffffffc00f08947 */ /* 0x008fea000383ffff */
[----:B------:R-:W-:Y:S05]  /*25580*/  BRA `(.L_x_3145) ;  /* 0xffffffc400dc7947 */ /* 0x000fea000383ffff */
.L_x_3059:
[----:B------:R-:W2:Y:S01]  /*25590*/  LDL R0, [R1] ;  /* 0x0000000001007983 */ /* 0x000ea20000100800 */
[----:B------:R-:W-:Y:S01]  /*255a0*/  BSSY B0, `(.L_x_3146) ;  /* 0x0000008000007945 */ /* 0x000fe20003800000 */
[----:B------:R-:W-:Y:S02]  /*255b0*/  IMAD.MOV.U32 R12, RZ, RZ, RZ ;  /* 0x000000ffff0c7224 */ /* 0x000fe400078e00ff */
[----:B------:R-:W-:Y:S02]  /*255c0*/  IMAD.MOV.U32 R11, RZ, RZ, 0x1f ;  /* 0x0000001fff0b7424 */ /* 0x000fe400078e00ff */
[----:B0-----:R-:W-:Y:S02]  /*255d0*/  IMAD.MOV.U32 R15, RZ, RZ, -0x1 ;  /* 0xffffffffff0f7424 */ /* 0x001fe400078e00ff */
[----:B--2---:R-:W-:-:S07]  /*255e0*/  IMAD.MOV.U32 R13, RZ, RZ, R0 ;  /* 0x000000ffff0d7224 */ /* 0x004fce00078e0000 */
[----:B-1----:R-:W-:Y:S05]  /*255f0*/  WARPSYNC.COLLECTIVE R15, `(.L_x_3147) ;  /* 0x000000000f087348 */ /* 0x002fea0003c00000 */
[----:B------:R0:W2:Y:S02]  /*25600*/  SHFL.IDX P6, R14, R13, R12, R11 ;  /* 0x0000000c0d0e7389 */ /* 0x0000a400000c000b */
[----:B012---:R-:W-:Y:S01]  /*25610*/  ENDCOLLECTIVE ;  /* 0x000000000000791b */ /* 0x007fe20003800000 */
.L_x_3147:
[----:B------:R-:W-:Y:S05]  /*25620*/  BSYNC B0 ;  /* 0x0000000000007941 */ /* 0x000fea0003800000 */
.L_x_3146:
        /* <DEDUP_REMOVED lines=9> */
.L_x_3148:
        /* <DEDUP_REMOVED lines=26> */
.L_x_3149:
        /* <DEDUP_REMOVED lines=8> */
.L_x_3150:
        /* <DEDUP_REMOVED lines=8> */
.L_x_3151:
        /* <DEDUP_REMOVED lines=8> */
.L_x_3152:
        /* <DEDUP_REMOVED lines=8> */
.L_x_3153:
        /* <DEDUP_REMOVED lines=9> */
.L_x_3154:
[----:B------:R-:W-:Y:S01]  /*25af0*/  IMAD.MOV.U32 R9, RZ, RZ, R14 ;  /* 0x000000ffff097224 */ /* 0x000fe200078e000e */
[----:B------:R-:W-:Y:S06]  /*25b00*/  BRA `(.L_x_3155) ;  /* 0xffffffd000147947 */ /* 0x000fec000383ffff */
.L_x_3062:
        /* <DEDUP_REMOVED lines=8> */
.L_x_3157:
[----:B------:R-:W-:Y:S05]  /*25b90*/  BSYNC B0 ;  /* 0x0000000000007941 */ /* 0x000fea0003800000 */
.L_x_3156:
        /* <DEDUP_REMOVED lines=10> */
.L_x_3158:
        /* <DEDUP_REMOVED lines=8> */
.L_x_3159:
        /* <DEDUP_REMOVED lines=8> */
.L_x_3160:
        /* <DEDUP_REMOVED lines=8> */
.L_x_3161:
        /* <DEDUP_REMOVED lines=9> */
.L_x_3162:
[----:B------:R-:W-:Y:S01]  /*25e50*/  IMAD.MOV.U32 R9, RZ, RZ, R14 ;  /* 0x000000ffff097224 */ /* 0x000fe200078e000e */
[----:B------:R-:W-:Y:S06]  /*25e60*/  BRA `(.L_x_3163) ;  /* 0xffffffcc00e87947 */ /* 0x000fec000383ffff */
.L_x_3064:
[----:B------:R-:W-:Y:S01]  /*25e70*/  BSSY B0, `(.L_x_3164) ;  /* 0x0000006000007945 */ /* 0x000fe20003800000 */
[----:B------:R-:W-:Y:S01]  /*25e80*/  PLOP3.LUT P6, PT, P6, PT, PT, 0x8, 0x0 ;  /* 0x000000000000781c */ /* 0x000fe200037ce170 */
[----:B------:R-:W-:-:S12]  /*25e90*/  IMAD.MOV.U32 R15, RZ, RZ, -0x1 ;  /* 0xffffffffff0f7424 */ /* 0x000fd800078e00ff */
[----:B0-----:R-:W-:Y:S05]  /*25ea0*/  WARPSYNC.COLLECTIVE R15, `(.L_x_3165) ;  /* 0x000000000f087348 */ /* 0x001fea0003c00000 */
[----:B------:R-:W-:Y:S01]  /*25eb0*/  VOTE.ANY R14, PT, P6 ;  /* 0x00000000000e7806 */ /* 0x000fe200030e0100 */
[----:B0-----:R-:W-:Y:S06]  /*25ec0*/  ENDCOLLECTIVE ;  /* 0x000000000000791b */ /* 0x001fec0003800000 */
.L_x_3165:
[----:B------:R-:W-:Y:S05]  /*25ed0*/  BSYNC B0 ;  /* 0x0000000000007941 */ /* 0x000fea0003800000 */
.L_x_3164:
        /* <DEDUP_REMOVED lines=10> */
.L_x_3166:
[----:B------:R-:W-:Y:S02]  /*25f80*/  IMAD.MOV.U32 R13, RZ, RZ, R6 ;  /* 0x000000ffff0d7224 */ /* 0x000fe400078e0006 */
[----:B------:R-:W-:-:S07]  /*25f90*/  IMAD.MOV.U32 R4, RZ, RZ, R14 ;  /* 0x000000ffff047224 */ /* 0x000fce00078e000e */
[----:B------:R-:W-:Y:S05]  /*25fa0*/  WARPSYNC.COLLECTIVE R15, `(.L_x_3167) ;  /* 0x000000000f087348 */ /* 0x000fea0003c00000 */
[----:B------:R0:W1:Y:S02]  /*25fb0*/  SHFL.IDX P6, R14, R13, R12, R11 ;  /* 0x0000000c0d0e7389 */ /* 0x00006400000c000b */
[----:B01----:R-:W-:Y:S01]  /*25fc0*/  ENDCOLLECTIVE ;  /* 0x000000000000791b */ /* 0x003fe20003800000 */
.L_x_3167:
[----:B------:R-:W-:Y:S02]  /*25fd0*/  IMAD.MOV.U32 R6, RZ, RZ, R14 ;  /* 0x000000ffff067224 */ /* 0x000fe400078e000e */
[----:B------:R-:W-:-:S05]  /*25fe0*/  IMAD.IADD R10, R7, 0x1, R10 ;  /* 0x00000001070a7824 */ /* 0x000fca00078e020a */
[----:B------:R2:W-:Y:S01]  /*25ff0*/  STL [R1+0xc], R10 ;  /* 0x00000c0a01007387 */ /* 0x0005e20000100800 */
[----:B------:R-:W-:Y:S05]  /*26000*/  BRA `(.L_x_3168) ;  /* 0xffffffcc00c87947 */ /* 0x000fea000383ffff */
.L_x_3066:
[----:B------:R-:W-:Y:S01]  /*26010*/  BSSY B0, `(.L_x_3169) ;  /* 0x0000008000007945 */ /* 0x000fe20003800000 */
[----:B------:R-:W-:Y:S02]  /*26020*/  IMAD.MOV.U32 R13, RZ, RZ, R3 ;  /* 0x000000ffff0d7224 */ /* 0x000fe400078e0003 */
[----:B------:R-:W-:Y:S02]  /*26030*/  IMAD.MOV.U32 R12, RZ, RZ, R7 ;  /* 0x000000ffff0c7224 */ /* 0x000fe400078e0007 */
[----:B------:R-:W-:Y:S02]  /*26040*/  IMAD.MOV.U32 R11, RZ, RZ, 0x1f ;  /* 0x0000001fff0b7424 */ /* 0x000fe400078e00ff */
[----:B------:R-:W-:-:S07]  /*26050*/  IMAD.MOV.U32 R15, RZ, RZ, -0x1 ;  /* 0xffffffffff0f7424 */ /* 0x000fce00078e00ff */
[----:B0-2---:R-:W-:Y:S05]  /*26060*/  WARPSYNC.COLLECTIVE R15, `(.L_x_3170) ;  /* 0x000000000f087348 */ /* 0x005fea0003c00000 */
[----:B------:R1:W3:Y:S02]  /*26070*/  SHFL.IDX P6, R14, R13, R12, R11 ;  /* 0x0000000c0d0e7389 */ /* 0x0002e400000c000b */
[----:B0123--:R-:W-:Y:S01]  /*26080*/  ENDCOLLECTIVE ;  /* 0x000000000000791b */ /* 0x00ffe20003800000 */
.L_x_3170:
[----:B------:R-:W-:Y:S05]  /*26090*/  BSYNC B0 ;  /* 0x0000000000007941 */ /* 0x000fea0003800000 */
.L_x_3169:
[----:B------:R-:W-:Y:S01]  /*260a0*/  IMAD.MOV.U32 R8, RZ, RZ, R14 ;  /* 0x000000ffff087224 */ /* 0x000fe200078e000e */
[----:B------:R-:W-:Y:S06]  /*260b0*/  BRA `(.L_x_3065) ;  /* 0xffffffcc00b47947 */ /* 0x000fec000383ffff */
.L_x_3072:
[----:B0-----:R0:W1:Y:S02]  /*260c0*/  SYNCS.PHASECHK.TRANS64.TRYWAIT P0, [R0+URZ+0x28c20], R3 ;  /* 0x028c2003000075a7 */ /* 0x001064000800017f */
[----:B-1----:R-:W-:Y:S05]  /*260d0*/  @!P0 NANOSLEEP.SYNCS 0x989680 ;  /* 0x009896800000895d */ /* 0x002fea0003900000 */
[----:B------:R-:W1:Y:S02]  /*260e0*/  @!P0 SYNCS.PHASECHK.TRANS64 P0, [R0+URZ+0x28c20], R3 ;  /* 0x028c2003000085a7 */ /* 0x000e64000800007f */
[----:B-1----:R-:W-:Y:S05]  /*260f0*/  @!P0 BRA `(.L_x_3072) ;  /* 0xfffffffc00f08947 */ /* 0x002fea000383ffff */
[----:B------:R-:W-:Y:S05]  /*26100*/  BRA `(.L_x_3171) ;  /* 0xffffffd800507947 */ /* 0x000fea000383ffff */
.L_x_3073:
[----:B------:R-:W1:Y:S01]  /*26110*/  S2R R2, SR_TID.X ;  /* 0x0000000000027919 */ /* 0x000e620000002100 */
[----:B------:R-:W-:Y:S01]  /*26120*/  BSSY B0, `(.L_x_3172) ;  /* 0x000000a000007945 */ /* 0x000fe20003800000 */
[----:B------:R-:W-:Y:S02]  /*26130*/  IMAD.MOV.U32 R12, RZ, RZ, RZ ;  /* 0x000000ffff0c7224 */ /* 0x000fe400078e00ff */
[----:B---3--:R-:W-:Y:S02]  /*26140*/  IMAD.MOV.U32 R11, RZ, RZ, 0x1f ;  /* 0x0000001fff0b7424 */ /* 0x008fe400078e00ff */
[----:B------:R-:W-:Y:S01]  /*26150*/  IMAD.MOV.U32 R15, RZ, RZ, -0x1 ;  /* 0xffffffffff0f7424 */ /* 0x000fe200078e00ff */
[----:B-1----:R-:W-:-:S04]  /*26160*/  SHF.R.U32.HI R2, RZ, 0x5, R2 ;  /* 0x00000005ff027819 */ /* 0x002fc80000011602 */
[----:B------:R-:W-:-:S05]  /*26170*/  LOP3.LUT R2, R2, 0x3, RZ, 0xc0, !PT ;  /* 0x0000000302027812 */ /* 0x000fca00078ec0ff */
[----:B------:R-:W-:-:S07]  /*26180*/  IMAD.MOV.U32 R13, RZ, RZ, R2 ;  /* 0x000000ffff0d7224 */ /* 0x000fce00078e0002 */
[----:B0-----:R-:W-:Y:S05]  /*26190*/  WARPSYNC.COLLECTIVE R15, `(.L_x_3173) ;  /* 0x000000000f087348 */ /* 0x001fea0003c00000 */
[----:B------:R1:W2:Y:S02]  /*261a0*/  SHFL.IDX P6, R14, R13, R12, R11 ;  /* 0x0000000c0d0e7389 */ /* 0x0002a400000c000b */
[----:B012---:R-:W-:Y:S01]  /*261b0*/  ENDCOLLECTIVE ;  /* 0x000000000000791b */ /* 0x007fe20003800000 */
.L_x_3173:
[----:B------:R-:W-:Y:S05]  /*261c0*/  BSYNC B0 ;  /* 0x0000000000007941 */ /* 0x000fea0003800000 */
.L_x_3172:
[----:B------:R-:W-:Y:S05]  /*261d0*/  BRA `(.L_x_3174) ;  /* 0xffffffd800387947 */ /* 0x000fea000383ffff */
.L_x_3074:
[----:B------:R-:W-:Y:S01]  /*261e0*/  BSSY B0, `(.L_x_3175) ;  /* 0x0000006000007945 */ /* 0x000fe20003800000 */
[----:B------:R-:W-:-:S07]  /*261f0*/  IMAD.MOV.U32 R15, RZ, RZ, -0x1 ;  /* 0xffffffffff0f7424 */ /* 0x000fce00078e00ff */
[----:B01-3--:R-:W-:Y:S05]  /*26200*/  WARPSYNC.COLLECTIVE R15, `(.L_x_3176) ;  /* 0x000000000f0c7348 */ /* 0x00bfea0003c00000 */
[----:B------:R-:W-:Y:S02]  /*26210*/  ELECT P6, UR62, PT ;  /* 0x00000000003e782f */ /* 0x000fe400038c0000 */
[----:B------:R-:W-:Y:S01]  /*26220*/  MOV R14, UR62 ;  /* 0x0000003e000e7c02 */ /* 0x000fe20008000f00 */
[----:B01-3--:R-:W-:Y:S10]  /*26230*/  ENDCOLLECTIVE ;  /* 0x000000000000791b */ /* 0x00bff40003800000 */
.L_x_3176:
[----:B------:R-:W-:Y:S05]  /*26240*/  BSYNC B0 ;  /* 0x0000000000007941 */ /* 0x000fea0003800000 */
.L_x_3175:
[----:B------:R-:W-:Y:S05]  /*26250*/  BRA `(.L_x_3177) ;  /* 0xffffffd8002c7947 */ /* 0x000fea000383ffff */
.L_x_3076:
[----:B0-----:R0:W1:Y:S02]  /*26260*/  SYNCS.PHASECHK.TRANS64.TRYWAIT P0, [R6+URZ], R5 ;  /* 0x00000005060075a7 */ /* 0x001064000800017f */
[----:B-1----:R-:W-:Y:S05]  /*26270*/  @!P0 NANOSLEEP.SYNCS 0x989680 ;  /* 0x009896800000895d */ /* 0x002fea0003900000 */
[----:B------:R-:W1:Y:S02]  /*26280*/  @!P0 SYNCS.PHASECHK.TRANS64 P0, [R6+URZ], R5 ;  /* 0x00000005060085a7 */ /* 0x000e64000800007f */
[----:B-1----:R-:W-:Y:S05]  /*26290*/  @!P0 BRA `(.L_x_3076) ;  /* 0xfffffffc00f08947 */ /* 0x002fea000383ffff */
[----:B------:R-:W-:Y:S05]  /*262a0*/  BRA `(.L_x_3178) ;  /* 0xffffffd800647947 */ /* 0x000fea000383ffff */
.L_x_3077:
[----:B-1----:R1:W2:Y:S02]  /*262b0*/  SYNCS.PHASECHK.TRANS64.TRYWAIT P0, [R7+URZ], R2 ;  /* 0x00000002070075a7 */ /* 0x0022a4000800017f */
[----:B--2---:R-:W-:Y:S05]  /*262c0*/  @!P0 NANOSLEEP.SYNCS 0x989680 ;  /* 0x009896800000895d */ /* 0x004fea0003900000 */
[----:B------:R-:W2:Y:S02]  /*262d0*/  @!P0 SYNCS.PHASECHK.TRANS64 P0, [R7+URZ], R2 ;  /* 0x00000002070085a7 */ /* 0x000ea4000800007f */
[----:B--2---:R-:W-:Y:S05]  /*262e0*/  @!P0 BRA `(.L_x_3077) ;  /* 0xfffffffc00f08947 */ /* 0x004fea000383ffff */
[----:B------:R-:W-:Y:S05]  /*262f0*/  BRA `(.L_x_3179) ;  /* 0xffffffd800587947 */ /* 0x000fea000383ffff */
.L_x_3079:
[----:B--2---:R2:W4:Y:S02]  /*26300*/  SYNCS.PHASECHK.TRANS64.TRYWAIT P0, [R4+URZ], R5 ;  /* 0x00000005040075a7 */ /* 0x004524000800017f */
[----:B----4-:R-:W-:Y:S05]  /*26310*/  @!P0 NANOSLEEP.SYNCS 0x989680 ;  /* 0x009896800000895d */ /* 0x010fea0003900000 */
[----:B------:R-:W4:Y:S02]  /*26320*/  @!P0 SYNCS.PHASECHK.TRANS64 P0, [R4+URZ], R5 ;  /* 0x00000005040085a7 */ /* 0x000f24000800007f */
[----:B----4-:R-:W-:Y:S05]  /*26330*/  @!P0 BRA `(.L_x_3079) ;  /* 0xfffffffc00f08947 */ /* 0x010fea000383ffff */
[----:B------:R-:W-:Y:S05]  /*26340*/  BRA `(.L_x_3180) ;  /* 0xffffffd8005c7947 */ /* 0x000fea000383ffff */
.L_x_3181:
        /* <DEDUP_REMOVED lines=11> */
.L_x_6048:


//--------------------- .text._ZN7cutlass13device_kernelIN5flash11enable_sm90INS1_16FlashAttnFwdSm90INS1_25CollectiveMainloopFwdSm90ILi2EN4cute5tupleIJNS5_1CILi1EEES8_S8_EEENS6_IJNS7_ILi64EEESA_SA_EEELi512ENS_10bfloat16_tEfNS_4arch4Sm90ELb0ELb1ELb1ELb1ELb0ELb0ELb1ELb0ELb0ELb1ELb1ELb0EEENS1_21CollectiveEpilogueFwdINS6_IJSA_NS7_ILi512EEESA_EEES9_SC_SE_Li256ELb1ELb1ELb1ELb0EEENS1_36VarlenDynamicPersistentTileSchedulerILi64ELi64ELi256ELi128ELb1ELb1ELb1ELb1ELb0ELb1EEEEEEEEEvNT_6ParamsE --------------------------
	.section	.text._ZN7cutlass13device_kernelIN5flash11enable_sm90INS1_16FlashAttnFwdSm90INS1_25CollectiveMainloopFwdSm90ILi2EN4cute5tupleIJNS5_1CILi1EEES8_S8_EEENS6_IJNS7_ILi64EEESA_SA_EEELi512ENS_10bfloat16_tEfNS_4arch4Sm90ELb0ELb1ELb1ELb1ELb0ELb0ELb1ELb0ELb0ELb1ELb1ELb0EEENS1_21CollectiveEpilogueFwdINS6_IJSA_NS7_ILi512EEESA_EEES9_SC_SE_Li256ELb1ELb1ELb1ELb0EEENS1_36VarlenDynamicPersistentTileSchedulerILi64ELi64ELi256ELi128ELb1ELb1ELb1ELb1ELb0ELb1EEEEEEEEEvNT_6ParamsE,"ax",@progbits
	.align	128
.text._ZN7cutlass13device_kernelIN5flash11enable_sm90INS1_16FlashAttnFwdSm90INS1_25CollectiveMainloopFwdSm90ILi2EN4cute5tupleIJNS5_1CILi1EEES8_S8_EEENS6_IJNS7_ILi64EEESA_SA_EEELi512ENS_10bfloat16_tEfNS_4arch4Sm90ELb0ELb1ELb1ELb1ELb0ELb0ELb1ELb0ELb0ELb1ELb1ELb0EEENS1_21CollectiveEpilogueFwdINS6_IJSA_NS7_ILi512EEESA_EEES9_SC_SE_Li256ELb1ELb1ELb1ELb0EEENS1_36VarlenDynamicPersistentTileSchedulerILi64ELi64ELi256ELi128ELb1ELb1ELb1ELb1ELb0ELb1EEEEEEEEEvNT_6ParamsE:
        .type           _ZN7cutlass13device_kernelIN5flash11enable_sm90INS1_16FlashAttnFwdSm90INS1_25CollectiveMainloopFwdSm90ILi2EN4cute5tupleIJNS5_1CILi1EEES8_S8_EEENS6_IJNS7_ILi64EEESA_SA_EEELi512ENS_10bfloat16_tEfNS_4arch4Sm90ELb0ELb1ELb1ELb1ELb0ELb0ELb1ELb0ELb0ELb1ELb1ELb0EEENS1_21CollectiveEpilogueFwdINS6_IJSA_NS7_ILi512EEESA_EEES9_SC_SE_Li256ELb1ELb1ELb1ELb0EEENS1_36VarlenDynamicPersistentTileSchedulerILi64ELi64ELi256ELi128ELb1ELb1ELb1ELb1ELb0ELb1EEEEEEEEEvNT_6ParamsE,@function
        .size           _ZN7cutlass13device_kernelIN5flash11enable_sm90INS1_16FlashAttnFwdSm90INS1_25CollectiveMainloopFwdSm90ILi2EN4cute5tupleIJNS5_1CILi1EEES8_S8_EEENS6_IJNS7_ILi64EEESA_SA_EEELi512ENS_10bfloat16_tEfNS_4arch4Sm90ELb0ELb1ELb1ELb1ELb0ELb0ELb1ELb0ELb0ELb1ELb1ELb0EEENS1_21CollectiveEpilogueFwdINS6_IJSA_NS7_ILi512EEESA_EEES9_SC_SE_Li256ELb1ELb1ELb1ELb0EEENS1_36VarlenDynamicPersistentTileSchedulerILi64ELi64ELi256ELi128ELb1ELb1ELb1ELb1ELb0ELb1EEEEEEEEEvNT_6ParamsE,(.L_x_6049 - _ZN7cutlass13device_kernelIN5flash11enable_sm90INS1_16FlashAttnFwdSm90INS1_25CollectiveMainloopFwdSm90ILi2EN4cute5tupleIJNS5_1CILi1EEES8_S8_EEENS6_IJNS7_ILi64EEESA_SA_EEELi512ENS_10bfloat16_tEfNS_4arch4Sm90ELb0ELb1ELb1ELb1ELb0ELb0ELb1ELb0ELb0ELb1ELb1ELb0EEENS1_21CollectiveEpilogueFwdINS6_IJSA_NS7_ILi512EEESA_EEES9_SC_SE_Li256ELb1ELb1ELb1ELb0EEENS1_36VarlenDynamicPersistentTileSchedulerILi64ELi64ELi256ELi128ELb1ELb1ELb1ELb1ELb0ELb1EEEEEEEEEvNT_6ParamsE)
        .other          _ZN7cutlass13device_kernelIN5flash11enable_sm90INS1_16FlashAttnFwdSm90INS1_25CollectiveMainloopFwdSm90ILi2EN4cute5tupleIJNS5_1CILi1EEES8_S8_EEENS6_IJNS7_ILi64EEESA_SA_EEELi512ENS_10bfloat16_tEfNS_4arch4Sm90ELb0ELb1ELb1ELb1ELb0ELb0ELb1ELb0ELb0ELb1ELb1ELb0EEENS1_21CollectiveEpilogueFwdINS6_IJSA_NS7_ILi512EEESA_EEES9_SC_SE_Li256ELb1ELb1ELb1ELb0EEENS1_36VarlenDynamicPersistentTileSchedulerILi64ELi64ELi256ELi128ELb1ELb1ELb1ELb1ELb0ELb1EEEEEEEEEvNT_6ParamsE,@"STO_CUDA_ENTRY STV_DEFAULT"
_ZN7cutlass13device_kernelIN5flash11enable_sm90INS1_16FlashAttnFwdSm90INS1_25CollectiveMainloopFwdSm90ILi2EN4cute5tupleIJNS5_1CILi1EEES8_S8_EEENS6_IJNS7_ILi64EEESA_SA_EEELi512ENS_10bfloat16_tEfNS_4arch4Sm90ELb0ELb1ELb1ELb1ELb0ELb0ELb1ELb0ELb0ELb1ELb1ELb0EEENS1_21CollectiveEpilogueFwdINS6_IJSA_NS7_ILi512EEESA_EEES9_SC_SE_Li256ELb1ELb1ELb1ELb0EEENS1_36VarlenDynamicPersistentTileSchedulerILi64ELi64ELi256ELi128ELb1ELb1ELb1ELb1ELb0ELb1EEEEEEEEEvNT_6ParamsE:
[----:B------:R-:W0:Y:S02]  /*0000*/  LDC R1, c[0x0][0x28] ;  /* 0x00000a00ff017b82 */ /* 0x000e240000000800 */
[----:B0-----:R-:W-:Y:S01]  /*0010*/  VIADD R1, R1, 0xfffffb40 ;  /* 0xfffffb4001017836 */ /* 0x001fe20000000000 */
[----:B------:R-:W0:Y:S01]  /*0020*/  S2R R4, SR_TID.X ;  /* 0x0000000000047919 */ /* 0x000e220000002100 */
[----:B------:R-:W-:Y:S01]  /*0030*/  ELECT P0, URZ, PT ;  /* 0x00000000003f782f */ /* 0x000fe20003800000 */
[----:B------:R-:W-:Y:S01]  /*0040*/  BSSY B0, `(.L_x_3182) ;  /* 0x0000011000007945 */ /* 0x000fe20003800000 */
[----:B------:R-:W-:Y:S01]  /*0050*/  ULDC UR4, c[0x0][0x20] ;  /* 0x0000080000047ab9 */ /* 0x000fe20000000800 */
[----:B0-----:R-:W-:-:S05]  /*0060*/  SHF.R.U32.HI R0, RZ, 0x5, R4 ;  /* 0x00000005ff007819 */ /* 0x001fca0000011604 */
[----:B------:R-:W0:Y:S02]  /*0070*/  SHFL.IDX PT, R2, R0, RZ, 0x1f ;  /* 0x00001fff00027589 */ /* 0x000e2400000e0000 */
[----:B0-----:R-:W-:Y:S02]  /*0080*/  ISETP.EQ.AND P0, PT, R2, RZ, P0 ;  /* 0x000000ff0200720c */ /* 0x001fe40000702270 */
[----:B------:R-:W-:Y:S01]  /*0090*/  IADD3 R2, P1, R1, UR4, RZ ;  /* 0x0000000401027c10 */ /* 0x000fe2000ff3e0ff */
[----:B------:R-:W-:-:S04]  /*00a0*/  ULDC UR4, c[0x0][0x24] ;  /* 0x0000090000047ab9 */ /* 0x000fc80000000800 */
[----:B------:R-:W-:-:S06]  /*00b0*/  IMAD.X R16, RZ, RZ, UR4, P1 ;  /* 0x00000004ff107e24 */ /* 0x000fcc00088e06ff */
        /* <DEDUP_REMOVED lines=9> */
.L_x_3183:
[----:B------:R-:W-:Y:S05]  /*0150*/  BSYNC B0 ;  /* 0x0000000000007941 */ /* 0x000fea0003800000 */
.L_x_3182:
[----:B------:R-:W-:Y:S01]  /*0160*/  VOTEU.ANY UP0, P0 ;  /* 0x00000000003f7886 */ /* 0x000fe20000000100 */
[----:B------:R-:W0:Y:S01]  /*0170*/  SHFL.IDX PT, R3, R0, RZ, 0x1f ;  /* 0x00001fff00037589 */ /* 0x000e2200000e0000 */
[----:B------:R-:W-:Y:S01]  /*0180*/  UMOV UR4, 0x80 ;  /* 0x0000008000047882 */ /* 0x000fe20000000000 */
[----:B------:R-:W-:Y:S01]  /*0190*/  UMOV UR7, 0x100 ;  /* 0x0000010000077882 */ /* 0x000fe20000000000 */
[----:B------:R-:W-:Y:S01]  /*01a0*/  SHF.R.U32.HI R4, RZ, 0x7, R4 ;  /* 0x00000007ff047819 */ /* 0x000fe20000011604 */
[----:B------:R-:W1:Y:S01]  /*01b0*/  @UP0 S2UR UR8, SR_CgaCtaId ;  /* 0x00000000000809c3 */ /* 0x000e620000008800 */
[----:B------:R-:W-:Y:S01]  /*01c0*/  @UP0 UMOV UR6, 0x400 ;  /* 0x0000040000060882 */ /* 0x000fe20000000000 */
[----:B------:R-:W-:-:S04]  /*01d0*/  @UP0 UIADD3 UR4, -UR4, 0x100000, URZ ;  /* 0x0010000004040890 */ /* 0x000fc8000fffe13f */
[----:B------:R-:W-:Y:S02]  /*01e0*/  @UP0 USHF.L.U32 UR5, UR4, 0xb, URZ ;  /* 0x0000000b04050899 */ /* 0x000fe4000800063f */
[----:B------:R-:W-:Y:S01]  /*01f0*/  @UP0 USHF.L.U32 UR4, UR4, 0x1, URZ ;  /* 0x0000000104040899 */ /* 0x000fe2000800063f */
[----:B------:R-:W-:Y:S01]  /*0200*/  VOTEU.ANY UP1, P0 ;  /* 0x00000000003f7886 */ /* 0x000fe20000020100 */
[----:B------:R-:W-:Y:S01]  /*0210*/  VOTEU.ANY UP2, P0 ;  /* 0x00000000003f7886 */ /* 0x000fe20000040100 */
[----:B------:R-:W2:Y:S01]  /*0220*/  SHFL.IDX PT, R4, R4, RZ, 0x1f ;  /* 0x00001fff04047589 */ /* 0x000ea200000e0000 */
[----:B0-----:R-:W-:Y:S01]  /*0230*/  ISETP.NE.AND P1, PT, R3, RZ, PT ;  /* 0x000000ff0300720c */ /* 0x001fe20003f25270 */
[----:B-1----:R-:W-:Y:S02]  /*0240*/  @UP0 ULEA UR8, UR8, UR6, 0x18 ;  /* 0x0000000608080291 */ /* 0x002fe4000f8ec03f */
[----:B------:R-:W-:-:S04]  /*0250*/  @UP0 UIADD3 UR6, -UR7, 0x100000, URZ ;  /* 0x0010000007060890 */ /* 0x000fc8000fffe13f */
[----:B------:R-:W-:Y:S02]  /*0260*/  @UP0 USHF.L.U32 UR7, UR6, 0xb, URZ ;  /* 0x0000000b06070899 */ /* 0x000fe4000800063f */
[----:B------:R-:W-:Y:S01]  /*0270*/  @UP0 USHF.L.U32 UR6, UR6, 0x1, URZ ;  /* 0x0000000106060899 */ /* 0x000fe2000800063f */
[----:B------:R-:W-:Y:S01]  /*0280*/  VOTEU.ANY UP0, P0 ;  /* 0x00000000003f7886 */ /* 0x000fe20000000100 */
[----:B------:R-:W0:Y:S04]  /*0290*/  FENCE.VIEW.ASYNC.S ;  /* 0x00000000000073c6 */ /* 0x000e280000000000 */
[----:B0-----:R0:W1:Y:S01]  /*02a0*/  @UP0 SYNCS.EXCH.64 URZ, [UR8+0x38800], UR4 ;  /* 0x03880004083f05b2 */ /* 0x0010620008000100 */
[----:B------:R0:W3:Y:S05]  /*02b0*/  @UP1 SYNCS.EXCH.64 URZ, [UR8+0x38810], UR4 ;  /* 0x03881004083f15b2 */ /* 0x0000ea0008000100 */
[----:B------:R0:W4:Y:S01]  /*02c0*/  @UP2 SYNCS.EXCH.64 URZ, [UR8+0x38820], UR6 ;  /* 0x03882006083f25b2 */ /* 0x0001220008000100 */
[----:B--2---:R-:W-:Y:S05]  /*02d0*/  @P1 BRA `(.L_x_3184) ;  /* 0x0000000000381947 */ /* 0x004fea0003800000 */
        /* <DEDUP_REMOVED lines=13> */
[----:B--2---:R-:W-:Y:S01]  /*03b0*/  NOP ;  /* 0x0000000000007918 */ /* 0x004fe20000000000 */
.L_x_3184:
[----:B------:R-:W2:Y:S01]  /*03c0*/  SHFL.IDX PT, R3, R0, RZ, 0x1f ;  /* 0x00001fff00037589 */ /* 0x000ea200000e0000 */
[----:B------:R-:W-:Y:S01]  /*03d0*/  NOP ;  /* 0x0000000000007918 */ /* 0x000fe20000000000 */
[----:B--2---:R-:W-:-:S13]  /*03e0*/  ISETP.NE.AND P0, PT, R3, RZ, PT ;  /* 0x000000ff0300720c */ /* 0x004fda0003f05270 */
        /* <DEDUP_REMOVED lines=18> */
[----:B--2---:R-:W-:Y:S01]  /*0510*/  NOP ;  /* 0x0000000000007918 */ /* 0x004fe20000000000 */
.L_x_3185:
[----:B------:R-:W2:Y:S01]  /*0520*/  SHFL.IDX PT, R3, R0, RZ, 0x1f ;  /* 0x00001fff00037589 */ /* 0x000ea200000e0000 */
[----:B------:R-:W-:Y:S01]  /*0530*/  NOP ;  /* 0x0000000000007918 */ /* 0x000fe20000000000 */
[----:B--2---:R-:W-:-:S13]  /*0540*/  ISETP.NE.AND P0, PT, R3, RZ, PT ;  /* 0x000000ff0300720c */ /* 0x004fda0003f05270 */
        /* <DEDUP_REMOVED lines=15> */
.L_x_3186:
        /* <DEDUP_REMOVED lines=22> */
.L_x_3187:
[----:B------:R-:W2:Y:S01]  /*07a0*/  SHFL.IDX PT, R3, R0, RZ, 0x1f ;  /* 0x00001fff00037589 */ /* 0x000ea200000e0000 */
[----:B------:R-:W-:Y:S01]  /*07b0*/  R2UR UR38, R4 ;  /* 0x00000000042672ca */ /* 0x000fe200000e0000 */
        /* <DEDUP_REMOVED lines=21> */
.L_x_3188:
[----:B------:R-:W-:Y:S01]  /*0910*/  UISETP.NE.AND UP0, UPT, UR38, URZ, UPT ;  /* 0x0000003f2600728c */ /* 0x000fe2000bf05270 */
[----:B------:R-:W-:Y:S01]  /*0920*/  NOP ;  /* 0x0000000000007918 */ /* 0x000fe20000000000 */
[----:B------:R-:W-:Y:S01]  /*0930*/  ULDC.64 UR40, c[0x0][0x208] ;  /* 0x0000820000287ab9 */ /* 0x000fe20000000a00 */
[----:B------:R-:W-:Y:S01]  /*0940*/  IMAD.MOV.U32 R152, RZ, RZ, R2 ;  /* 0x000000ffff987224 */ /* 0x000fe200078e0002 */
[----:B0-----:R-:W-:Y:S01]  /*0950*/  UP2UR UR4, UPR, URZ, 0x1 ;  /* 0x000000013f047883 */ /* 0x001fe20008000000 */
[----:B------:R-:W-:Y:S01]  /*0960*/  IMAD.MOV.U32 R153, RZ, RZ, R16 ;  /* 0x000000ffff997224 */ /* 0x000fe200078e0010 */
[----:B-1-34-:R-:W-:Y:S01]  /*0970*/  BAR.SYNC.DEFER_BLOCKING 0x0 ;  /* 0x0000000000007b1d */ /* 0x01afe20000010000 */
[----:B------:R-:W-:-:S13]  /*0980*/  PLOP3.LUT P0, PT, PT, PT, UP0, 0x40, 0x0 ;  /* 0x000000000000781c */ /* 0x000fda0003f0e808 */
[----:B------:R-:W-:Y:S05]  /*0990*/  @P0 BRA `(.L_x_3189) ;  /* 0x000002c000140947 */ /* 0x000fea0003800000 */
.L_x_3190:
[----:B------:R-:W-:-:S08]  /*09a0*/  NOP ;  /* 0x0000000000007918 */ /* 0x000fd00000000000 */
[----:B------:R-:W0:Y:S02]  /*09b0*/  USETMAXREG.TRY_ALLOC.CTAPOOL UP0, 0xf0 ;  /* 0x000000f0000079c8 */ /* 0x000e240008000600 */
[----:B0-----:R-:W-:-:S13]  /*09c0*/  PLOP3.LUT P0, PT, PT, PT, UP0, 0x80, 0x0 ;  /* 0x000000000000781c */ /* 0x001fda0003f0f008 */
[----:B------:R-:W-:Y:S05]  /*09d0*/  @!P0 BRA `(.L_x_3190) ;  /* 0xfffffffc00f08947 */ /* 0x000fea000383ffff */
[----:B------:R-:W0:Y:S01]  /*09e0*/  S2R R3, SR_TID.X ;  /* 0x0000000000037919 */ /* 0x000e220000002100 */
[----:B------:R-:W1:Y:S01]  /*09f0*/  S2UR UR4, SR_CgaCtaId ;  /* 0x00000000000479c3 */ /* 0x000e620000008800 */
[----:B------:R-:W-:Y:S01]  /*0a00*/  UMOV UR47, 0x400 ;  /* 0x00000400002f7882 */ /* 0x000fe20000000000 */
[----:B------:R-:W-:Y:S01]  /*0a10*/  IADD3 R8, P1, R2, 0x1e8, RZ ;  /* 0x000001e802087810 */ /* 0x000fe20007f3e0ff */
[----:B------:R-:W-:Y:S04]  /*0a20*/  STL.64 [R1+0x1e8], RZ ;  /* 0x0001e8ff01007387 */ /* 0x000fe80000100a00 */
[----:B------:R-:W-:Y:S01]  /*0a30*/  IMAD.X R9, RZ, RZ, R16, P1 ;  /* 0x000000ffff097224 */ /* 0x000fe200008e0610 */
[----:B------:R-:W-:Y:S04]  /*0a40*/  STL [R1+0x1f0], RZ ;  /* 0x0001f0ff01007387 */ /* 0x000fe80000100800 */
[----:B------:R-:W-:Y:S04]  /*0a50*/  STL.64 [R1+0x490], R8 ;  /* 0x0004900801007387 */ /* 0x000fe80000100a00 */
[----:B------:R-:W-:Y:S01]  /*0a60*/  STL [R1+0x1f4], RZ ;  /* 0x0001f4ff01007387 */ /* 0x000fe20000100800 */
[----:B-1----:R-:W-:-:S03]  /*0a70*/  ULEA UR47, UR4, UR47, 0x18 ;  /* 0x0000002f042f7291 */ /* 0x002fc6000f8ec03f */
[----:B------:R-:W-:Y:S01]  /*0a80*/  ULDC UR4, c[0x0][0xd3c] ;  /* 0x00034f0000047ab9 */ /* 0x000fe20000000800 */
[----:B0-----:R-:W-:-:S04]  /*0a90*/  LOP3.LUT R0, R3, 0xffffff80, RZ, 0xc0, !PT ;  /* 0xffffff8003007812 */ /* 0x001fc800078ec0ff */
[----:B------:R-:W-:-:S13]  /*0aa0*/  ISETP.NE.AND P0, PT, R0, 0x80, PT ;  /* 0x000000800000780c */ /* 0x000fda0003f05270 */
[----:B------:R-:W-:Y:S06]  /*0ab0*/  @!P0 BAR.ARV 0x8, 0x100 ;  /* 0x0204000000008b1d */ /* 0x000fec0000002000 */
[----:B------:R-:W-:-:S13]  /*0ac0*/  ISETP.GE.U32.AND P0, PT, R3, 0x100, PT ;  /* 0x000001000300780c */ /* 0x000fda0003f06070 */
[----:B------:R-:W-:Y:S08]  /*0ad0*/  @P0 BAR.ARV 0xf, 0x100 ;  /* 0x03c4000000000b1d */ /* 0x000ff00000002000 */
[----:B------:R-:W-:Y:S01]  /*0ae0*/  BAR.SYNC.DEFER_BLOCKING 0x5, 0x180 ;  /* 0x0146000000007b1d */ /* 0x000fe20000010000 */
[----:B------:R-:W-:-:S05]  /*0af0*/  IADD3 R0, P2, R2, 0x1f4, RZ ;  /* 0x000001f402007810 */ /* 0x000fca0007f5e0ff */
[----:B------:R0:W-:Y:S02]  /*0b00*/  STL [R1+0x498], R0 ;  /* 0x0004980001007387 */ /* 0x0001e40000100800 */
[----:B0-----:R-:W-:-:S05]  /*0b10*/  IMAD.X R0, RZ, RZ, R16, P2 ;  /* 0x000000ffff007224 */ /* 0x001fca00010e0610 */
[----:B------:R-:W-:Y:S04]  /*0b20*/  STL [R1+0x484], R0 ;  /* 0x0004840001007387 */ /* 0x000fe80000100800 */
[----:B------:R-:W0:Y:S01]  /*0b30*/  LDS.128 R4, [UR47+0x388d0] ;  /* 0x0388d02fff047984 */ /* 0x000e220008000c00 */
[----:B------:R-:W-:Y:S06]  /*0b40*/  BAR.ARV 0x4, 0x180 ;  /* 0x0106000000007b1d */ /* 0x000fec0000002000 */
[----:B0-----:R-:W-:-:S13]  /*0b50*/  ISETP.GE.AND P0, PT, R7, UR4, PT ;  /* 0x0000000407007c0c */ /* 0x001fda000bf06270 */
[----:B------:R-:W-:Y:S05]  /*0b60*/  @P0 EXIT ;  /* 0x000000000000094d */ /* 0x000fea0003800000 */
[----:B------:R-:W-:Y:S01]  /*0b70*/  VIADD R218, R3, 0xffffff80 ;  /* 0xffffff8003da7836 */ /* 0x000fe20000000000 */
[----:B------:R-:W-:Y:S01]  /*0b80*/  R2UR UR7, R6 ;  /* 0x00000000060772ca */ /* 0x000fe200000e0000 */
[----:B------:R-:W0:Y:S01]  /*0b90*/  S2UR UR4, SR_SWINHI ;  /* 0x00000000000479c3 */ /* 0x000e220000002f00 */
[----:B------:R-:W-:Y:S02]  /*0ba0*/  R2UR UR5, R5 ;  /* 0x00000000050572ca */ /* 0x000fe400000e0000 */
[----:B------:R-:W-:Y:S02]  /*0bb0*/  SHF.R.S32.HI R3, RZ, 0x1f, R218 ;  /* 0x0000001fff037819 */ /* 0x000fe400000114da */
[----:B------:R-:W-:Y:S02]  /*0bc0*/  R2UR UR6, R7 ;  /* 0x00000000070672ca */ /* 0x000fe400000e0000 */
[CC--:B------:R-:W-:Y:S02]  /*0bd0*/  LEA.HI R6, R3.reuse, R218.reuse, RZ, 0x7 ;  /* 0x000000da03067211 */ /* 0x0c0fe400078f38ff */
[----:B------:R-:W-:-:S02]  /*0be0*/  LEA.HI R5, R3, R218, RZ, 0x2 ;  /* 0x000000da03057211 */ /* 0x000fc400078f10ff */
[-C--:B------:R-:W-:Y:S02]  /*0bf0*/  LEA.HI R0, R3, R218.reuse, RZ, 0x4 ;  /* 0x000000da03007211 */ /* 0x080fe400078f20ff */
[----:B------:R-:W-:Y:S02]  /*0c00*/  LOP3.LUT R7, R6, 0xffffff80, RZ, 0xc0, !PT ;  /* 0xffffff8006077812 */ /* 0x000fe400078ec0ff */
[----:B------:R-:W-:Y:S02]  /*0c10*/  LOP3.LUT R9, R5, 0xfffffffc, RZ, 0xc0, !PT ;  /* 0xfffffffc05097812 */ /* 0x000fe400078ec0ff */
[----:B------:R-:W-:Y:S01]  /*0c20*/  LOP3.LUT R5, R0, 0xfffffff0, RZ, 0xc0, !PT ;  /* 0xfffffff000057812 */ /* 0x000fe200078ec0ff */
[C---:B------:R-:W-:Y:S01]  /*0c30*/  IMAD.IADD R8, R218.reuse, 0x1, -R7 ;  /* 0x00000001da087824 */ /* 0x040fe200078e0a07 */
[----:B------:R-:W-:Y:S01]  /*0c40*/  LEA.HI R4, R3, R218, RZ, 0x5 ;  /* 0x000000da03047211 */ /* 0x000fe200078f28ff */
[C---:B------:R-:W-:Y:S01]  /*0c50*/  IMAD.IADD R12, R218.reuse, 0x1, -R9 ;  /* 0x00000001da0c7824 */ /* 0x040fe200078e0a09 */
[----:B------:R-:W-:Y:S01]  /*0c60*/  SHF.R.S32.HI R7, RZ, 0x4, R0 ;  /* 0x00000004ff077819 */ /* 0x000fe20000011400 */
[----:B------:R-:W-:Y:S01]  /*0c70*/  IMAD.IADD R15, R218, 0x1, -R5 ;  /* 0x00000001da0f7824 */ /* 0x000fe200078e0a05 */
[----:B------:R-:W-:Y:S01]  /*0c80*/  SHF.R.S32.HI R5, RZ, 0x1f, R8 ;  /* 0x0000001fff057819 */ /* 0x000fe20000011408 */
[----:B------:R-:W-:Y:S01]  /*0c90*/  UMOV UR36, UR47 ;  /* 0x0000002f00247c82 */ /* 0x000fe20008000000 */
[----:B0-----:R-:W-:Y:S01]  /*0ca0*/  UMOV UR37, UR4 ;  /* 0x0000000400257c82 */ /* 0x001fe20008000000 */
[----:B------:R-:W-:Y:S01]  /*0cb0*/  SHF.R.S32.HI R219, RZ, 0x7, R6 ;  /* 0x00000007ffdb7819 */ /* 0x000fe20000011406 */
[----:B------:R-:W-:Y:S01]  /*0cc0*/  IMAD.U32 R20, RZ, RZ, UR36 ;  /* 0x00000024ff147e24 */ /* 0x000fe2000f8e00ff */
[--C-:B------:R-:W-:Y:S01]  /*0cd0*/  SHF.R.S32.HI R14, RZ, 0x5, R4.reuse ;  /* 0x00000005ff0e7819 */ /* 0x100fe20000011404 */
[----:B------:R0:W-:Y:S01]  /*0ce0*/  STL [R1+0x4a4], R15 ;  /* 0x0004a40f01007387 */ /* 0x0001e20000100800 */
[----:B------:R-:W-:Y:S01]  /*0cf0*/  SHF.R.S32.HI R4, RZ, 0x1f, R4 ;  /* 0x0000001fff047819 */ /* 0x000fe20000011404 */
[----:B------:R-:W-:Y:S01]  /*0d00*/  IMAD.U32 R21, RZ, RZ, UR37 ;  /* 0x00000025ff157e24 */ /* 0x000fe2000f8e00ff */
[----:B------:R-:W-:Y:S01]  /*0d10*/  LEA.HI R0, R0, R7, RZ, 0x1 ;  /* 0x0000000700007211 */ /* 0x000fe200078f08ff */
[----:B------:R1:W-:Y:S01]  /*0d20*/  STL [R1+0x4a0], R14 ;  /* 0x0004a00e01007387 */ /* 0x0003e20000100800 */
[----:B------:R-:W-:-:S02]  /*0d30*/  LEA.HI R9, R5, R8, RZ, 0x2 ;  /* 0x0000000805097211 */ /* 0x000fc400078f10ff */
[----:B------:R-:W-:Y:S01]  /*0d40*/  LEA.HI R6, R6, R219, RZ, 0x1 ;  /* 0x000000db06067211 */ /* 0x000fe200078f08ff */
[----:B------:R-:W-:Y:S01]  /*0d50*/  STL.64 [R1+0x488], R20 ;  /* 0x0004881401007387 */ /* 0x000fe20000100a00 */
[----:B------:R-:W-:Y:S01]  /*0d60*/  LEA.HI R4, R4, R14, RZ, 0x2 ;  /* 0x0000000e04047211 */ /* 0x000fe200078f10ff */
[----:B0-----:R-:W-:Y:S01]  /*0d70*/  IMAD R15, R219, 0x100, R15 ;  /* 0x00000100db0f7824 */ /* 0x001fe200078e020f */
[----:B------:R-:W-:Y:S02]  /*0d80*/  LOP3.LUT R0, R0, 0x1ffffffe, RZ, 0xc0, !PT ;  /* 0x1ffffffe00007812 */ /* 0x000fe400078ec0ff */
[--C-:B------:R-:W-:Y:S02]  /*0d90*/  SHF.R.S32.HI R10, RZ, 0x2, R9.reuse ;  /* 0x00000002ff0a7819 */ /* 0x100fe40000011409 */
[----:B------:R-:W-:Y:S01]  /*0da0*/  SHF.R.S32.HI R11, RZ, 0x1f, R9 ;  /* 0x0000001fff0b7819 */ /* 0x000fe20000011409 */
[----:B------:R-:W-:Y:S01]  /*0db0*/  IMAD.IADD R0, R7, 0x1, -R0 ;  /* 0x0000000107007824 */ /* 0x000fe200078e0a00 */
[----:B------:R-:W-:-:S02]  /*0dc0*/  LOP3.LUT R9, R9, 0x7ffffffc, RZ, 0xc0, !PT ;  /* 0x7ffffffc09097812 */ /* 0x000fc400078ec0ff */
[----:B------:R-:W-:Y:S01]  /*0dd0*/  LOP3.LUT R6, R6, 0xfffffe, RZ, 0xc0, !PT ;  /* 0x00fffffe06067812 */ /* 0x000fe200078ec0ff */
[----:B------:R-:W-:Y:S01]  /*0de0*/  IMAD.SHL.U32 R18, R0, 0x8, RZ ;  /* 0x0000000800127824 */ /* 0x000fe200078e00ff */
[----:B------:R-:W-:Y:S01]  /*0df0*/  LOP3.LUT R4, R4, 0x3ffffc, RZ, 0xc0, !PT ;  /* 0x003ffffc04047812 */ /* 0x000fe200078ec0ff */
[----:B------:R-:W-:Y:S01]  /*0e00*/  IMAD.IADD R9, R8, 0x1, -R9 ;  /* 0x0000000108097824 */ /* 0x000fe200078e0a09 */
[----:B------:R-:W-:Y:S01]  /*0e10*/  LEA.HI R11, R11, R10, RZ, 0x3 ;  /* 0x0000000a0b0b7211 */ /* 0x000fe200078f18ff */
[----:B------:R-:W-:Y:S01]  /*0e20*/  IMAD.IADD R6, R219, 0x1, -R6 ;  /* 0x00000001db067824 */ /* 0x000fe200078e0a06 */
[----:B------:R-:W-:Y:S01]  /*0e30*/  LEA.HI R13, R12, R12, RZ, 0x1 ;  /* 0x0000000c0c0d7211 */ /* 0x000fe200078f08ff */
[----:B------:R-:W-:Y:S01]  /*0e40*/  IMAD.IADD R4, R14, 0x1, -R4 ;  /* 0x000000010e047824 */ /* 0x000fe200078e0a04 */
[----:B------:R-:W-:Y:S01]  /*0e50*/  LOP3.LUT R11, R11, 0xfffffff8, RZ, 0xc0, !PT ;  /* 0xfffffff80b0b7812 */ /* 0x000fe200078ec0ff */
[----:B-1----:R-:W-:Y:S01]  /*0e60*/  IMAD.SHL.U32 R14, R6, 0x100, RZ ;  /* 0x00000100060e7824 */ /* 0x002fe200078e00ff */
[----:B------:R-:W-:Y:S01]  /*0e70*/  LEA.HI R5, R5, R8, RZ, 0x5 ;  /* 0x0000000805057211 */ /* 0x000fe200078f28ff */
[----:B------:R-:W-:Y:S01]  /*0e80*/  IMAD.SHL.U32 R0, R9, 0x2, RZ ;  /* 0x0000000209007824 */ /* 0x000fe200078e00ff */
[----:B------:R-:W-:Y:S01]  /*0e90*/  LOP3.LUT R13, R13, 0x1ffffffe, RZ, 0xc0, !PT ;  /* 0x1ffffffe0d0d7812 */ /* 0x000fe200078ec0ff */
[----:B------:R-:W-:Y:S01]  /*0ea0*/  IMAD.IADD R22, R10, 0x1, -R11 ;  /* 0x000000010a167824 */ /* 0x000fe200078e0a0b */
[----:B------:R-:W-:Y:S01]  /*0eb0*/  SHF.R.S32.HI R5, RZ, 0x5, R5 ;  /* 0x00000005ff057819 */ /* 0x000fe20000011405 */
[----:B------:R-:W-:Y:S01]  /*0ec0*/  IMAD.IADD R23, R0, 0x1, R14 ;  /* 0x0000000100177824 */ /* 0x000fe200078e020e */
[----:B------:R0:W-:Y:S01]  /*0ed0*/  STL [R1+0x4a8], R0 ;  /* 0x0004a80001007387 */ /* 0x0001e20000100800 */
[----:B------:R-:W-:Y:S01]  /*0ee0*/  IMAD R4, R4, 0x10, R15 ;  /* 0x0000001004047824 */ /* 0x000fe200078e020f */
[----:B------:R-:W-:Y:S01]  /*0ef0*/  LEA.HI R3, R3, R218, RZ, 0x3 ;  /* 0x000000da03037211 */ /* 0x000fe200078f18ff */
[C---:B------:R-:W-:Y:S01]  /*0f00*/  VIADD R207, R23.reuse, 0x8 ;  /* 0x0000000817cf7836 */ /* 0x040fe20000000000 */
[----:B------:R1:W-:Y:S01]  /*0f10*/  STL [R1+0x4ac], R18 ;  /* 0x0004ac1201007387 */ /* 0x0003e20000100800 */
[----:B------:R-:W-:Y:S01]  /*0f20*/  VIADD R206, R23, 0x10 ;  /* 0x0000001017ce7836 */ /* 0x000fe20000000000 */
[----:B------:R-:W-:Y:S01]  /*0f30*/  LOP3.LUT R7, R3, 0xfffffff8, RZ, 0xc0, !PT ;  /* 0xfffffff803077812 */ /* 0x000fe200078ec0ff */
[----:B------:R-:W-:Y:S01]  /*0f40*/  IMAD.IADD R13, R12, 0x1, -R13 ;  /* 0x000000010c0d7824 */ /* 0x000fe200078e0a0d */
[----:B------:R-:W-:Y:S01]  /*0f50*/  SHF.R.S32.HI R210, RZ, 0x3, R3 ;  /* 0x00000003ffd27819 */ /* 0x000fe20000011403 */
[----:B------:R-:W-:Y:S01]  /*0f60*/  IMAD R22, R5, 0x10, R22 ;  /* 0x0000001005167824 */ /* 0x000fe200078e0216 */
[----:B0-----:R-:W-:Y:S01]  /*0f70*/  SHF.R.S32.HI R0, RZ, 0x1f, R23 ;  /* 0x0000001fff007819 */ /* 0x001fe20000011417 */
[C---:B------:R-:W-:Y:S01]  /*0f80*/  VIADD R205, R23.reuse, 0x18 ;  /* 0x0000001817cd7836 */ /* 0x040fe20000000000 */
[----:B------:R-:W-:Y:S01]  /*0f90*/  SHF.R.S32.HI R3, RZ, 0x1f, R207 ;  /* 0x0000001fff037819 */ /* 0x000fe200000114cf */
[----:B------:R-:W-:Y:S01]  /*0fa0*/  VIADD R204, R23, 0x20 ;  /* 0x0000002017cc7836 */ /* 0x000fe20000000000 */
[----:B------:R-:W-:Y:S01]  /*0fb0*/  STL [R1+0x49c], R14 ;  /* 0x00049c0e01007387 */ /* 0x000fe20000100800 */
[----:B-1----:R-:W-:-:S02]  /*0fc0*/  IMAD.U32 R18, R4, 0x40, R18 ;  /* 0x0000004004127824 */ /* 0x002fc400078e0012 */
[----:B------:R-:W-:Y:S01]  /*0fd0*/  IMAD R4, R13, 0x8, R22 ;  /* 0x000000080d047824 */ /* 0x000fe200078e0216 */
[----:B------:R0:W-:Y:S01]  /*0fe0*/  STL [R1+0x47c], R0 ;  /* 0x00047c0001007387 */ /* 0x0001e20000100800 */
[C---:B------:R-:W-:Y:S02]  /*0ff0*/  VIADD R203, R23.reuse, 0x28 ;  /* 0x0000002817cb7836 */ /* 0x040fe40000000000 */
[C---:B------:R-:W-:Y:S01]  /*1000*/  VIADD R202, R23.reuse, 0x30 ;  /* 0x0000003017ca7836 */ /* 0x040fe20000000000 */
[----:B------:R1:W-:Y:S01]  /*1010*/  STL [R1+0x480], R4 ;  /* 0x0004800401007387 */ /* 0x0003e20000100800 */
[C---:B------:R-:W-:Y:S02]  /*1020*/  VIADD R201, R23.reuse, 0x38 ;  /* 0x0000003817c97836 */ /* 0x040fe40000000000 */
[C---:B------:R-:W-:Y:S01]  /*1030*/  VIADD R200, R23.reuse, 0x40 ;  /* 0x0000004017c87836 */ /* 0x040fe20000000000 */
[----:B------:R2:W-:Y:S01]  /*1040*/  STL [R1+0x478], R3 ;  /* 0x0004780301007387 */ /* 0x0005e20000100800 */
[C---:B------:R-:W-:Y:S01]  /*1050*/  VIADD R199, R23.reuse, 0x48 ;  /* 0x0000004817c77836 */ /* 0x040fe20000000000 */
[----:B0-----:R-:W-:Y:S01]  /*1060*/  SHF.R.S32.HI R0, RZ, 0x1f, R206 ;  /* 0x0000001fff007819 */ /* 0x001fe200000114ce */
[----:B------:R-:W-:-:S02]  /*1070*/  VIADD R198, R23, 0x50 ;  /* 0x0000005017c67836 */ /* 0x000fc40000000000 */
[C---:B------:R-:W-:Y:S01]  /*1080*/  VIADD R197, R23.reuse, 0x58 ;  /* 0x0000005817c57836 */ /* 0x040fe20000000000 */
[----:B-1----:R-:W-:Y:S01]  /*1090*/  SHF.R.S32.HI R4, RZ, 0x1f, R205 ;  /* 0x0000001fff047819 */ /* 0x002fe200000114cd */
[----:B------:R0:W-:Y:S01]  /*10a0*/  STL [R1+0x474], R0 ;  /* 0x0004740001007387 */ /* 0x0001e20000100800 */
[C---:B------:R-:W-:Y:S01]  /*10b0*/  VIADD R196, R23.reuse, 0x60 ;  /* 0x0000006017c47836 */ /* 0x040fe20000000000 */
[----:B--2---:R-:W-:Y:S02]  /*10c0*/  SHF.R.S32.HI R3, RZ, 0x1f, R204 ;  /* 0x0000001fff037819 */ /* 0x004fe400000114cc */
[----:B------:R1:W-:Y:S01]  /*10d0*/  STL [R1+0x470], R4 ;  /* 0x0004700401007387 */ /* 0x0003e20000100800 */
[C---:B------:R-:W-:Y:S02]  /*10e0*/  VIADD R195, R23.reuse, 0x68 ;  /* 0x0000006817c37836 */ /* 0x040fe40000000000 */
[C---:B------:R-:W-:Y:S01]  /*10f0*/  VIADD R194, R23.reuse, 0x70 ;  /* 0x0000007017c27836 */ /* 0x040fe20000000000 */
[----:B------:R2:W-:Y:S01]  /*1100*/  STL [R1+0x46c], R3 ;  /* 0x00046c0301007387 */ /* 0x0005e20000100800 */
[----:B------:R-:W-:Y:S01]  /*1110*/  IMAD.IADD R220, R218, 0x1, -R7 ;  /* 0x00000001dadc7824 */ /* 0x000fe200078e0a07 */
[----:B0-----:R-:W-:Y:S01]  /*1120*/  SHF.R.S32.HI R0, RZ, 0x1f, R203 ;  /* 0x0000001fff007819 */ /* 0x001fe200000114cb */
[----:B------:R-:W-:-:S02]  /*1130*/  VIADD R193, R23, 0x78 ;  /* 0x0000007817c17836 */ /* 0x000fc40000000000 */
[----:B------:R-:W-:Y:S01]  /*1140*/  IMAD.SHL.U32 R160, R220, 0x8, RZ ;  /* 0x00000008dca07824 */ /* 0x000fe200078e00ff */
[----:B-1----:R-:W-:Y:S01]  /*1150*/  SHF.R.S32.HI R4, RZ, 0x1f, R202 ;  /* 0x0000001fff047819 */ /* 0x002fe200000114ca */
[----:B------:R0:W-:Y:S01]  /*1160*/  STL [R1+0x468], R0 ;  /* 0x0004680001007387 */ /* 0x0001e20000100800 */
[C---:B------:R-:W-:Y:S01]  /*1170*/  VIADD R192, R23.reuse, 0x80 ;  /* 0x0000008017c07836 */ /* 0x040fe20000000000 */
[----:B------:R-:W-:Y:S01]  /*1180*/  SHF.R.S32.HI R237, RZ, 0x1f, R193 ;  /* 0x0000001fffed7819 */ /* 0x000fe200000114c1 */
[C---:B------:R-:W-:Y:S01]  /*1190*/  VIADD R159, R160.reuse, 0x40 ;  /* 0x00000040a09f7836 */ /* 0x040fe20000000000 */
[----:B--2---:R-:W-:Y:S01]  /*11a0*/  SHF.R.S32.HI R3, RZ, 0x1f, R201 ;  /* 0x0000001fff037819 */ /* 0x004fe200000114c9 */
[----:B------:R1:W-:Y:S01]  /*11b0*/  STL [R1+0x464], R4 ;  /* 0x0004640401007387 */ /* 0x0003e20000100800 */
[C---:B------:R-:W-:Y:S01]  /*11c0*/  VIADD R158, R160.reuse, 0x80 ;  /* 0x00000080a09e7836 */ /* 0x040fe20000000000 */
[----:B------:R-:W-:Y:S01]  /*11d0*/  SHF.R.S32.HI R236, RZ, 0x1f, R192 ;  /* 0x0000001fffec7819 */ /* 0x000fe200000114c0 */
[C---:B------:R-:W-:Y:S01]  /*11e0*/  VIADD R157, R160.reuse, 0xc0 ;  /* 0x000000c0a09d7836 */ /* 0x040fe20000000000 */
[----:B------:R2:W-:Y:S01]  /*11f0*/  STL [R1+0x460], R3 ;  /* 0x0004600301007387 */ /* 0x0005e20000100800 */
[----:B0-----:R-:W-:Y:S01]  /*1200*/  SHF.R.S32.HI R0, RZ, 0x1f, R200 ;  /* 0x0000001fff007819 */ /* 0x001fe200000114c8 */
[C---:B------:R-:W-:Y:S01]  /*1210*/  VIADD R156, R160.reuse, 0x100 ;  /* 0x00000100a09c7836 */ /* 0x040fe20000000000 */
[----:B------:R-:W-:Y:S01]  /*1220*/  SHF.R.S32.HI R217, RZ, 0x1f, R159 ;  /* 0x0000001fffd97819 */ /* 0x000fe2000001149f */
[C---:B------:R-:W-:Y:S01]  /*1230*/  VIADD R17, R160.reuse, 0x140 ;  /* 0x00000140a0117836 */ /* 0x040fe20000000000 */
[----:B------:R-:W-:Y:S01]  /*1240*/  SHF.R.S32.HI R216, RZ, 0x1f, R158 ;  /* 0x0000001fffd87819 */ /* 0x000fe2000001149e */
[----:B------:R0:W-:Y:S01]  /*1250*/  STL [R1+0x45c], R0 ;  /* 0x00045c0001007387 */ /* 0x0001e20000100800 */
[----:B-1----:R-:W-:Y:S01]  /*1260*/  SHF.R.S32.HI R4, RZ, 0x1f, R199 ;  /* 0x0000001fff047819 */ /* 0x002fe200000114c7 */
[C---:B------:R-:W-:Y:S01]  /*1270*/  VIADD R162, R160.reuse, 0x180 ;  /* 0x00000180a0a27836 */ /* 0x040fe20000000000 */
[----:B------:R-:W-:Y:S01]  /*1280*/  SHF.R.S32.HI R215, RZ, 0x1f, R157 ;  /* 0x0000001fffd77819 */ /* 0x000fe2000001149d */
[----:B------:R-:W-:Y:S01]  /*1290*/  VIADD R161, R160, 0x1c0 ;  /* 0x000001c0a0a17836 */ /* 0x000fe20000000000 */
[----:B--2---:R-:W-:Y:S01]  /*12a0*/  SHF.R.S32.HI R3, RZ, 0x1f, R198 ;  /* 0x0000001fff037819 */ /* 0x004fe200000114c6 */
[----:B------:R1:W-:Y:S01]  /*12b0*/  STL [R1+0x458], R4 ;  /* 0x0004580401007387 */ /* 0x0003e20000100800 */
[C---:B------:R-:W-:Y:S01]  /*12c0*/  VIADD R191, R23.reuse, 0x88 ;  /* 0x0000008817bf7836 */ /* 0x040fe20000000000 */
[----:B------:R-:W-:Y:S01]  /*12d0*/  SHF.R.S32.HI R214, RZ, 0x1f, R156 ;  /* 0x0000001fffd67819 */ /* 0x000fe2000001149c */
[C---:B------:R-:W-:Y:S01]  /*12e0*/  VIADD R190, R23.reuse, 0x90 ;  /* 0x0000009017be7836 */ /* 0x040fe20000000000 */
[----:B0-----:R-:W-:Y:S01]  /*12f0*/  SHF.R.S32.HI R0, RZ, 0x1f, R197 ;  /* 0x0000001fff007819 */ /* 0x001fe200000114c5 */
[----:B------:R0:W-:Y:S01]  /*1300*/  STL [R1+0x454], R3 ;  /* 0x0004540301007387 */ /* 0x0001e20000100800 */
[C---:B------:R-:W-:Y:S01]  /*1310*/  VIADD R189, R23.reuse, 0x98 ;  /* 0x0000009817bd7836 */ /* 0x040fe20000000000 */
[----:B------:R-:W-:Y:S01]  /*1320*/  SHF.R.S32.HI R213, RZ, 0x1f, R17 ;  /* 0x0000001fffd57819 */ /* 0x000fe20000011411 */
[C---:B------:R-:W-:Y:S01]  /*1330*/  VIADD R188, R23.reuse, 0xa0 ;  /* 0x000000a017bc7836 */ /* 0x040fe20000000000 */
[----:B------:R2:W-:Y:S01]  /*1340*/  STL [R1+0x450], R0 ;  /* 0x0004500001007387 */ /* 0x0005e20000100800 */
[----:B-1----:R-:W-:Y:S01]  /*1350*/  SHF.R.S32.HI R4, RZ, 0x1f, R196 ;  /* 0x0000001fff047819 */ /* 0x002fe200000114c4 */
[C---:B------:R-:W-:Y:S01]  /*1360*/  VIADD R187, R23.reuse, 0xa8 ;  /* 0x000000a817bb7836 */ /* 0x040fe20000000000 */
[----:B------:R-:W-:Y:S01]  /*1370*/  SHF.R.S32.HI R212, RZ, 0x1f, R162 ;  /* 0x0000001fffd47819 */ /* 0x000fe200000114a2 */
[C---:B------:R-:W-:Y:S01]  /*1380*/  VIADD R186, R23.reuse, 0xb0 ;  /* 0x000000b017ba7836 */ /* 0x040fe20000000000 */
[----:B------:R-:W-:Y:S01]  /*1390*/  SHF.R.S32.HI R211, RZ, 0x1f, R161 ;  /* 0x0000001fffd37819 */ /* 0x000fe200000114a1 */
[----:B------:R1:W-:Y:S01]  /*13a0*/  STL [R1+0x44c], R4 ;  /* 0x00044c0401007387 */ /* 0x0003e20000100800 */
[----:B0-----:R-:W-:Y:S01]  /*13b0*/  SHF.R.S32.HI R3, RZ, 0x1f, R195 ;  /* 0x0000001fff037819 */ /* 0x001fe200000114c3 */
        /* <DEDUP_REMOVED lines=19> */
[----:B------:R-:W-:Y:S01]  /*14f0*/  IMAD.WIDE R18, R18, 0x2, R20 ;  /* 0x0000000212127825 */ /* 0x000fe200078e0214 */
[----:B------:R-:W-:-:S02]  /*1500*/  SHF.R.S32.HI R228, RZ, 0x1f, R184 ;  /* 0x0000001fffe47819 */ /* 0x000fc400000114b8 */
[----:B------:R-:W-:Y:S02]  /*1510*/  SHF.R.S32.HI R227, RZ, 0x1f, R167 ;  /* 0x0000001fffe37819 */ /* 0x000fe400000114a7 */
[----:B------:R-:W-:Y:S02]  /*1520*/  SHF.R.S32.HI R226, RZ, 0x1f, R166 ;  /* 0x0000001fffe27819 */ /* 0x000fe400000114a6 */
[----:B------:R-:W-:Y:S02]  /*1530*/  SHF.R.S32.HI R225, RZ, 0x1f, R165 ;  /* 0x0000001fffe17819 */ /* 0x000fe400000114a5 */
[----:B------:R-:W-:Y:S02]  /*1540*/  SHF.R.S32.HI R224, RZ, 0x1f, R164 ;  /* 0x0000001fffe07819 */ /* 0x000fe400000114a4 */
[----:B------:R-:W-:Y:S02]  /*1550*/  SHF.R.S32.HI R223, RZ, 0x1f, R163 ;  /* 0x0000001fffdf7819 */ /* 0x000fe400000114a3 */
[----:B------:R-:W-:-:S02]  /*1560*/  SHF.R.S32.HI R222, RZ, 0x1f, R209 ;  /* 0x0000001fffde7819 */ /* 0x000fc400000114d1 */
[----:B-1----:R-:W-:-:S07]  /*1570*/  SHF.R.S32.HI R221, RZ, 0x1f, R208 ;  /* 0x0000001fffdd7819 */ /* 0x002fce00000114d0 */
.L_x_3329:
[----:B------:R-:W-:Y:S01]  /*1580*/  ULDC.64 UR8, c[0x0][0xb20] ;  /* 0x0002c80000087ab9 */ /* 0x000fe20000000a00 */
[----:B------:R-:W-:Y:S02]  /*1590*/  ULOP3.LUT UR39, UR7, 0xff0000, URZ, 0xc0, !UPT ;  /* 0x00ff000007277892 */ /* 0x000fe4000f8ec03f */
[----:B------:R-:W-:Y:S01]  /*15a0*/  UISETP.NE.U32.AND UP0, UPT, UR8, URZ, UPT ;  /* 0x0000003f0800728c */ /* 0x000fe2000bf05070 */
[----:B------:R-:W-:-:S03]  /*15b0*/  ULDC UR49, c[0x0][0x2f0] ;  /* 0x0000bc0000317ab9 */ /* 0x000fc60000000800 */
        /* <DEDUP_REMOVED lines=9> */
[----:B0123--:R-:W-:Y:S02]  /*1650*/  IMAD.U32 R4, RZ, RZ, UR8 ;  /* 0x00000008ff047e24 */ /* 0x00ffe4000f8e00ff */
[----:B----4-:R-:W-:Y:S01]  /*1660*/  IMAD.U32 R5, RZ, RZ, UR9 ;  /* 0x00000009ff057e24 */ /* 0x010fe2000f8e00ff */
[----:B------:R-:W-:-:S03]  /*1670*/  @UP1 UIMAD.WIDE UR8, UR6, 0x4, UR10 ;  /* 0x00000004060818a5 */ /* 0x000fc6000f8e020a */
[----:B------:R-:W-:Y:S01]  /*1680*/  ULDC.64 UR10, c[0x0][0xb18] ;  /* 0x0002c600000a7ab9 */ /* 0x000fe20000000a00 */
[----:B------:R-:W2:Y:S02]  /*1690*/  @P0 LDG.E R4, desc[UR40][R4.64] ;  /* 0x0000002804040981 */ /* 0x000ea4000c1e1900 */
[----:B------:R-:W-:Y:S02]  /*16a0*/  IMAD.U32 R6, RZ, RZ, UR8 ;  /* 0x00000008ff067e24 */ /* 0x000fe4000f8e00ff */
[----:B------:R-:W-:Y:S01]  /*16b0*/  IMAD.U32 R7, RZ, RZ, UR9 ;  /* 0x00000009ff077e24 */ /* 0x000fe2000f8e00ff */
[----:B------:R-:W-:-:S04]  /*16c0*/  ULDC.64 UR8, c[0x0][0x418] ;  /* 0x0001060000087ab9 */ /* 0x000fc80000000a00 */
[----:B------:R-:W3:Y:S01]  /*16d0*/  @P2 LDG.E R6, desc[UR40][R6.64] ;  /* 0x0000002806062981 */ /* 0x000ee2000c1e1900 */
[----:B------:R-:W-:Y:S01]  /*16e0*/  UISETP.NE.U32.AND UP0, UPT, UR8, URZ, UPT ;  /* 0x0000003f0800728c */ /* 0x000fe2000bf05070 */
[----:B------:R-:W-:Y:S01]  /*16f0*/  ISETP.NE.U32.AND P1, PT, RZ, UR10, PT ;  /* 0x0000000aff007c0c */ /* 0x000fe2000bf25070 */
[----:B------:R-:W-:Y:S02]  /*1700*/  ULOP3.LUT UR8, UR7, 0xff000000, URZ, 0xc0, !UPT ;  /* 0xff00000007087892 */ /* 0x000fe4000f8ec03f */
[----:B------:R-:W-:Y:S01]  /*1710*/  UISETP.NE.AND.EX UP0, UPT, UR9, URZ, UPT, UP0 ;  /* 0x0000003f0900728c */ /* 0x000fe2000bf05300 */
[----:B------:R-:W-:Y:S01]  /*1720*/  ISETP.NE.AND.EX P1, PT, RZ, UR11, PT, P1 ;  /* 0x0000000bff007c0c */ /* 0x000fe2000bf25310 */
[----:B------:R-:W-:Y:S01]  /*1730*/  USHF.R.U32.HI UR8, URZ, 0x8, UR8 ;  /* 0x000000083f087899 */ /* 0x000fe20008011608 */
[----:B------:R-:W-:Y:S01]  /*1740*/  ULDC UR9, c[0x0][0x424] ;  /* 0x0001090000097ab9 */ /* 0x000fe20000000800 */
[----:B------:R-:W-:Y:S01]  /*1750*/  UMOV UR4, URZ ;  /* 0x0000003f00047c82 */ /* 0x000fe20008000000 */
[----:B------:R-:W-:Y:S01]  /*1760*/  USEL UR9, UR9, 0x1, UP0 ;  /* 0x0000000109097887 */ /* 0x000fe20008000000 */
[----:B------:R-:W-:Y:S01]  /*1770*/  ULDC UR48, c[0x0][0x288] ;  /* 0x0000a20000307ab9 */ /* 0x000fe20000000800 */
[----:B------:R-:W-:-:S02]  /*1780*/  ULEA.HI UR39, UR39, UR8, URZ, 0x10 ;  /* 0x0000000827277291 */ /* 0x000fc4000f8f803f */
[----:B------:R-:W-:Y:S01]  /*1790*/  UIMAD UR49, UR9, UR49, URZ ;  /* 0x00000031093172a4 */ /* 0x000fe2000f8e023f */
[----:B------:R-:W-:Y:S01]  /*17a0*/  UMOV UR42, UR7 ;  /* 0x00000007002a7c82 */ /* 0x000fe20008000000 */
        /* <DEDUP_REMOVED lines=16> */
.L_x_3191:
[----:B------:R-:W-:Y:S01]  /*18b0*/  UMOV UR43, UR5 ;  /* 0x00000005002b7c82 */ /* 0x000fe20008000000 */
        /* <DEDUP_REMOVED lines=9> */
.L_x_3192:
        /* <DEDUP_REMOVED lines=13> */
.L_x_3193:
[----:B------:R-:W0:Y:S01]  /*1a20*/  LDC R0, c[0x0][0xa80] ;  /* 0x0002a000ff007b82 */ /* 0x000e220000000800 */
[----:B------:R-:W-:Y:S01]  /*1a30*/  UISETP.NE.AND UP0, UPT, UR38, 0x1, UPT ;  /* 0x000000012600788c */ /* 0x000fe2000bf05270 */
[----:B------:R1:W-:Y:S01]  /*1a40*/  STL.128 [R1+0x200], RZ ;  /* 0x000200ff01007387 */ /* 0x0003e20000100c00 */
[C---:B------:R-:W-:Y:S01]  /*1a50*/  IADD3 R36, P0, R2.reuse, 0x200, RZ ;  /* 0x0000020002247810 */ /* 0x040fe20007f1e0ff */
[----:B------:R-:W-:Y:S01]  /*1a60*/  UIADD3 UR49, -UR4, UR49, URZ ;  /* 0x0000003104317290 */ /* 0x000fe2000fffe13f */
[----:B------:R-:W-:Y:S01]  /*1a70*/  IADD3 R35, P1, R2, 0x240, RZ ;  /* 0x0000024002237810 */ /* 0x000fe20007f3e0ff */
[----:B------:R1:W-:Y:S01]  /*1a80*/  STL.128 [R1+0x210], RZ ;  /* 0x000210ff01007387 */ /* 0x0003e20000100c00 */
[----:B------:R-:W-:Y:S01]  /*1a90*/  PLOP3.LUT P2, PT, PT, PT, UP0, 0x80, 0x0 ;  /* 0x000000000000781c */ /* 0x000fe20003f4f008 */
[--C-:B------:R-:W-:Y:S02]  /*1aa0*/  IMAD.X R37, RZ, RZ, R16.reuse, P0 ;  /* 0x000000ffff257224 */ /* 0x100fe400000e0610 */
[----:B------:R1:W-:Y:S01]  /*1ab0*/  STL.128 [R1+0x240], RZ ;  /* 0x000240ff01007387 */ /* 0x0003e20000100c00 */
[----:B------:R-:W-:-:S03]  /*1ac0*/  IMAD.X R34, RZ, RZ, R16, P1 ;  /* 0x000000ffff227224 */ /* 0x000fc600008e0610 */
[----:B------:R1:W-:Y:S04]  /*1ad0*/  STL.128 [R1+0x250], RZ ;  /* 0x000250ff01007387 */ /* 0x0003e80000100c00 */
[----:B------:R1:W-:Y:S04]  /*1ae0*/  STL.128 [R1+0x260], RZ ;  /* 0x000260ff01007387 */ /* 0x0003e80000100c00 */
[----:B------:R1:W-:Y:S04]  /*1af0*/  STL.128 [R1+0x270], RZ ;  /* 0x000270ff01007387 */ /* 0x0003e80000100c00 */
[----:B0-----:R1:W-:Y:S04]  /*1b00*/  STL [R1+0x220], R0 ;  /* 0x0002200001007387 */ /* 0x0013e80000100800 */
        /* <DEDUP_REMOVED lines=28> */
[----:B------:R-:W-:Y:S05]  /*1cd0*/  @!P2 BRA `(.L_x_3194) ;  /* 0x0000008000c0a947 */ /* 0x000fea0003800000 */
[----:B------:R-:W-:Y:S01]  /*1ce0*/  ULDC UR4, c[0x0][0x448] ;  /* 0x0001120000047ab9 */ /* 0x000fe20000000800 */
[----:B------:R-:W-:Y:S02]  /*1cf0*/  USHF.L.U32 UR8, UR5, 0x6, URZ ;  /* 0x0000000605087899 */ /* 0x000fe4000800063f */
[----:B------:R-:W-:Y:S02]  /*1d00*/  UISETP.NE.AND UP0, UPT, UR4, 0x1, UPT ;  /* 0x000000010400788c */ /* 0x000fe4000bf05270 */
[----:B------:R-:W-:Y:S01]  /*1d10*/  UIADD3 UR9, UR8, 0x3f, URZ ;  /* 0x0000003f08097890 */ /* 0x000fe2000fffe03f */
[----:B------:R-:W-:Y:S01]  /*1d20*/  ULDC.64 UR4, c[0x0][0xad8] ;  /* 0x0002b60000047ab9 */ /* 0x000fe20000000a00 */
[----:B------:R-:W-:Y:S02]  /*1d30*/  UIADD3 UR10, UR49, 0x1, -UR48 ;  /* 0x00000001310a7890 */ /* 0x000fe4000fffe830 */
[----:B------:R-:W-:-:S05]  /*1d40*/  UISETP.GE.AND UP1, UPT, UR5, 0x1, UPT ;  /* 0x000000010500788c */ /* 0x000fca000bf26270 */
[----:B------:R-:W-:Y:S01]  /*1d50*/  @UP0 UIADD3 UR6, UR8, 0x3f, URZ ;  /* 0x0000003f08060890 */ /* 0x000fe2000fffe03f */
[----:B------:R-:W-:Y:S01]  /*1d60*/  @UP0 ULDC UR7, c[0x0][0x44c] ;  /* 0x0001130000070ab9 */ /* 0x000fe20000000800 */
[----:B------:R-:W-:Y:S02]  /*1d70*/  PLOP3.LUT P1, PT, PT, PT, UP1, 0x80, 0x0 ;  /* 0x000000000000781c */ /* 0x000fe40003f2f018 */
        /* <DEDUP_REMOVED lines=16> */
.L_x_3196:
[----:B------:R-:W-:-:S11]  /*1e80*/  UISETP.NE.AND UP1, UPT, UR5, 0x1, UPT ;  /* 0x000000010500788c */ /* 0x000fd6000bf25270 */
[----:B------:R-:W-:Y:S02]  /*1e90*/  @UP1 ULDC.64 UR10, c[0x0][0xae0] ;  /* 0x0002b800000a1ab9 */ /* 0x000fe40000000a00 */
[----:B------:R-:W-:-:S04]  /*1ea0*/  UIMAD.WIDE.U32 UR6, UR9, UR10, URZ ;  /* 0x0000000a090672a5 */ /* 0x000fc8000f8e003f */
[----:B------:R-:W-:-:S12]  /*1eb0*/  @UP1 USHF.R.U32.HI UR9, URZ, UR11, UR7 ;  /* 0x0000000b3f091299 */ /* 0x000fd80008011607 */
.L_x_3197:
[----:B------:R-:W-:-:S04]  /*1ec0*/  UIMAD UR9, UR9, UR5, UR5 ;  /* 0x00000005090972a4 */ /* 0x000fc8000f8e0205 */
[----:B------:R-:W-:-:S04]  /*1ed0*/  UISETP.LT.AND UP1, UPT, UR4, UR9, UPT ;  /* 0x000000090400728c */ /* 0x000fc8000bf21270 */
[----:B------:R-:W-:-:S12]  /*1ee0*/  USEL UR4, UR4, UR9, UP1 ;  /* 0x0000000904047287 */ /* 0x000fd80008800000 */
.L_x_3195:
[----:B------:R-:W-:Y:S02]  /*1ef0*/  UIADD3 UR9, UR49, 0x3f, URZ ;  /* 0x0000003f31097890 */ /* 0x000fe4000fffe03f */
[----:B------:R-:W-:Y:S02]  /*1f00*/  UIADD3 UR10, UR4, 0x3f, URZ ;  /* 0x0000003f040a7890 */ /* 0x000fe4000fffe03f */
[----:B------:R-:W-:Y:S02]  /*1f10*/  USHF.R.S32.HI UR4, URZ, 0x1f, UR9 ;  /* 0x0000001f3f047899 */ /* 0x000fe40008011409 */
[----:B------:R-:W-:Y:S01]  /*1f20*/  USHF.R.S32.HI UR11, URZ, 0x1f, UR10 ;  /* 0x0000001f3f0b7899 */ /* 0x000fe2000801140a */
[----:B------:R-:W-:Y:S01]  /*1f30*/  @UP0 ULDC UR6, c[0x0][0x44c] ;  /* 0x0001130000060ab9 */ /* 0x000fe20000000800 */
[----:B------:R-:W-:Y:S02]  /*1f40*/  ULEA.HI UR4, UR4, UR9, URZ, 0x6 ;  /* 0x0000000904047291 */ /* 0x000fe4000f8f303f */
[----:B------:R-:W-:-:S02]  /*1f50*/  ULEA.HI UR11, UR11, UR10, URZ, 0x6 ;  /* 0x0000000a0b0b7291 */ /* 0x000fc4000f8f303f */
[----:B------:R-:W-:Y:S01]  /*1f60*/  UIMAD.WIDE.U32 UR6, UR8, UR6, URZ ;  /* 0x00000006080672a5 */ /* 0x000fe2000f8e003f */
[----:B------:R-:W-:Y:S01]  /*1f70*/  @UP0 ULDC UR9, c[0x0][0x450] ;  /* 0x0001140000090ab9 */ /* 0x000fe20000000800 */
[----:B------:R-:W-:Y:S02]  /*1f80*/  USHF.R.S32.HI UR4, URZ, 0x6, UR4 ;  /* 0x000000063f047899 */ /* 0x000fe40008011404 */
[----:B------:R-:W-:Y:S02]  /*1f90*/  USHF.R.S32.HI UR11, URZ, 0x6, UR11 ;  /* 0x000000063f0b7899 */ /* 0x000fe4000801140b */
[----:B------:R-:W-:Y:S02]  /*1fa0*/  @UP0 USHF.R.U32.HI UR8, URZ, UR9, UR7 ;  /* 0x000000093f080299 */ /* 0x000fe40008011607 */
[----:B------:R-:W-:Y:S02]  /*1fb0*/  UISETP.LT.AND UP0, UPT, UR4, UR11, UPT ;  /* 0x0000000b0400728c */ /* 0x000fe4000bf01270 */
[----:B------:R-:W-:Y:S01]  /*1fc0*/  UIADD3 UR8, UR8, UR49, -UR48 ;  /* 0x0000003108087290 */ /* 0x000fe2000fffe830 */
[----:B------:R-:W-:Y:S01]  /*1fd0*/  ULDC UR6, c[0x0][0xad4] ;  /* 0x0002b50000067ab9 */ /* 0x000fe20000000800 */
[----:B------:R-:W-:-:S02]  /*1fe0*/  USEL UR11, UR4, UR11, UP0 ;  /* 0x0000000b040b7287 */ /* 0x000fc40008000000 */
        /* <DEDUP_REMOVED lines=12> */
.L_x_3199:
[----:B------:R-:W-:-:S11]  /*20b0*/  UISETP.NE.AND UP0, UPT, UR5, 0x1, UPT ;  /* 0x000000010500788c */ /* 0x000fd6000bf05270 */
[----:B------:R-:W-:Y:S02]  /*20c0*/  @UP0 ULDC.64 UR12, c[0x0][0xae0] ;  /* 0x0002b800000c0ab9 */ /* 0x000fe40000000a00 */
[----:B------:R-:W-:-:S04]  /*20d0*/  UIMAD.WIDE.U32 UR6, UR8, UR12, URZ ;  /* 0x0000000c080672a5 */ /* 0x000fc8000f8e003f */
[----:B------:R-:W-:-:S12]  /*20e0*/  @UP0 USHF.R.U32.HI UR8, URZ, UR13, UR7 ;  /* 0x0000000d3f080299 */ /* 0x000fd80008011607 */
.L_x_3200:
[----:B------:R-:W-:-:S04]  /*20f0*/  UIMAD UR5, UR8, UR5, URZ ;  /* 0x00000005080572a4 */ /* 0x000fc8000f8e023f */
[----:B------:R-:W-:-:S04]  /*2100*/  UISETP.LT.AND UP0, UPT, UR4, UR5, UPT ;  /* 0x000000050400728c */ /* 0x000fc8000bf01270 */
[----:B------:R-:W-:-:S12]  /*2110*/  USEL UR4, UR4, UR5, !UP0 ;  /* 0x0000000504047287 */ /* 0x000fd8000c000000 */
.L_x_3198:
        /* <DEDUP_REMOVED lines=15> */
[-C--:B-1----:R-:W-:Y:S01]  /*2210*/  IABS R0, R4.reuse ;  /* 0x0000000400007213 */ /* 0x082fe20000000000 */
        /* <DEDUP_REMOVED lines=31> */
.L_x_3201:
[----:B------:R-:W-:Y:S01]  /*2410*/  UIMAD UR20, UR20, UR4, UR9 ;  /* 0x00000004141472a4 */ /* 0x000fe2000f8e0209 */
[----:B-1----:R-:W-:Y:S02]  /*2420*/  IMAD.U32 R0, RZ, RZ, UR11 ;  /* 0x0000000bff007e24 */ /* 0x002fe4000f8e00ff */
[----:B------:R-:W-:-:S05]  /*2430*/  IMAD.U32 R3, RZ, RZ, UR4 ;  /* 0x00000004ff037e24 */ /* 0x000fca000f8e00ff */
[----:B------:R-:W-:-:S04]  /*2440*/  VIADDMNMX R0, R3, UR20, R0, PT ;  /* 0x0000001403007c46 */ /* 0x000fc8000b800100 */
[----:B------:R-:W-:Y:S02]  /*2450*/  R2UR UR21, R0 ;  /* 0x00000000001572ca */ /* 0x000fe400000e0000 */
[----:B------:R-:W-:-:S11]  /*2460*/  PRMT R0, RZ, 0x7610, R0 ;  /* 0x00007610ff007816 */ /* 0x000fd60000000000 */
[----:B------:R-:W-:-:S06]  /*2470*/  UISETP.GT.AND UP0, UPT, UR21, UR20, UPT ;  /* 0x000000141500728c */ /* 0x000fcc000bf04270 */
[----:B------:R-:W-:-:S13]  /*2480*/  PLOP3.LUT P0, PT, PT, PT, UP0, 0x80, 0x0 ;  /* 0x000000000000781c */ /* 0x000fda0003f0f008 */
        /* <DEDUP_REMOVED lines=106> */
[----:B------:R-:W0:Y:S04]  /*2b30*/  SHFL.IDX PT, R3, R219, RZ, 0x1f ;  /* 0x00001fffdb037589 */ /* 0x000e2800000e0000 */
[----:B------:R-:W5:Y:S04]  /*2b40*/  LDL R20, [R1+0x260] ;  /* 0x0002600001147983 */ /* 0x000f680000100800 */
[----:B------:R-:W5:Y:S04]  /*2b50*/  LDL R21, [R1+0x354] ;  /* 0x0003540001157983 */ /* 0x000f680000100800 */
[----:B--2---:R1:W-:Y:S04]  /*2b60*/  STL [R1+0x240], R0 ;  /* 0x0002400001007387 */ /* 0x0043e80000100800 */
[----:B---3--:R-:W-:Y:S04]  /*2b70*/  STL [R1+0x244], R8 ;  /* 0x0002440801007387 */ /* 0x008fe80000100800 */
[----:B----4-:R2:W-:Y:S01]  /*2b80*/  STL [R1+0x250], R6 ;  /* 0x0002500601007387 */ /* 0x0105e20000100800 */
[----:B0-----:R-:W-:-:S03]  /*2b90*/  R2UR UR4, R3 ;  /* 0x00000000030472ca */ /* 0x001fc600000e0000 */
[----:B------:R-:W3:Y:S04]  /*2ba0*/  LDL R154, [R1+0x30c] ;  /* 0x00030c00019a7983 */ /* 0x000ee80000100800 */
        /* <DEDUP_REMOVED lines=15> */
[----:B-1----:R-:W4:Y:S04]  /*2ca0*/  LDL R0, [R1+0x428] ;  /* 0x0004280001007983 */ /* 0x002f280000100800 */
[----:B------:R-:W4:Y:S04]  /*2cb0*/  LDL R3, [R1+0x42c] ;  /* 0x00042c0001037983 */ /* 0x000f280000100800 */
[----:B--2---:R-:W2:Y:S04]  /*2cc0*/  LDL R6, [R1+0x430] ;  /* 0x0004300001067983 */ /* 0x004ea80000100800 */
[----:B------:R-:W2:Y:S04]  /*2cd0*/  LDL R7, [R1+0x434] ;  /* 0x0004340001077983 */ /* 0x000ea80000100800 */
[----:B------:R-:W2:Y:S04]  /*2ce0*/  LDL R8, [R1+0x438] ;  /* 0x0004380001087983 */ /* 0x000ea80000100800 */
[----:B------:R-:W2:Y:S01]  /*2cf0*/  LDL R9, [R1+0x43c] ;  /* 0x00043c0001097983 */ /* 0x000ea20000100800 */
[----:B------:R-:W-:-:S04]  /*2d00*/  ULEA.HI UR5, UR4, UR4, URZ, 0x1 ;  /* 0x0000000404057291 */ /* 0x000fc8000f8f083f */
[----:B------:R-:W-:-:S04]  /*2d10*/  ULOP3.LUT UR5, UR5, 0x1fffe, URZ, 0xc0, !UPT ;  /* 0x0001fffe05057892 */ /* 0x000fc8000f8ec03f */
[----:B------:R-:W-:-:S04]  /*2d20*/  UIADD3 UR5, UR4, -UR5, URZ ;  /* 0x8000000504057290 */ /* 0x000fc8000fffe03f */
[----:B------:R-:W-:-:S04]  /*2d30*/  ULEA UR5, UR5, UR47, 0xf ;  /* 0x0000002f05057291 */ /* 0x000fc8000f8e783f */
[----:B------:R-:W-:-:S04]  /*2d40*/  UIADD3 UR5, UR5, 0x400, URZ ;  /* 0x0000040005057890 */ /* 0x000fc8000fffe03f */
[----:B------:R-:W-:-:S04]  /*2d50*/  USHF.R.U32.HI UR5, URZ, 0x4, UR5 ;  /* 0x000000043f057899 */ /* 0x000fc80008011605 */
[----:B------:R-:W-:Y:S02]  /*2d60*/  ULOP3.LUT UR5, UR5, 0x3fff, URZ, 0xc0, !UPT ;  /* 0x00003fff05057892 */ /* 0x000fe4000f8ec03f */
[----:B------:R-:W-:Y:S02]  /*2d70*/  UIADD3 UR4, UR47, 0x36400, URZ ;  /* 0x000364002f047890 */ /* 0x000fe4000fffe03f */
[----:B------:R-:W-:Y:S01]  /*2d80*/  ULOP3.LUT UR22, UR5, 0x2000000, URZ, 0xfc, !UPT ;  /* 0x0200000005167892 */ /* 0x000fe2000f8efc3f */
[----:B-----5:R0:W-:Y:S01]  /*2d90*/  STL [R1+0x33c], R5 ;  /* 0x00033c0501007387 */ /* 0x0201e20000100800 */
[----:B------:R-:W-:-:S04]  /*2da0*/  USHF.R.U32.HI UR4, URZ, 0x4, UR4 ;  /* 0x000000043f047899 */ /* 0x000fc80008011604 */
[----:B------:R-:W-:Y:S01]  /*2db0*/  LEA R4, R4, UR22, 0xc ;  /* 0x0000001604047c11 */ /* 0x000fe2000f8e60ff */
[----:B0-----:R-:W-:-:S03]  /*2dc0*/  IMAD.MOV.U32 R5, RZ, RZ, 0x40000040 ;  /* 0x40000040ff057424 */ /* 0x001fc600078e00ff */
[----:B------:R-:W-:Y:S01]  /*2dd0*/  R2UR UR14, R4 ;  /* 0x00000000040e72ca */ /* 0x000fe200000e0000 */
[----:B------:R-:W-:Y:S01]  /*2de0*/  ULOP3.LUT UR4, UR4, 0x3fff, URZ, 0xc0, !UPT ;  /* 0x00003fff04047892 */ /* 0x000fe2000f8ec03f */
[----:B------:R-:W-:-:S03]  /*2df0*/  R2UR UR15, R5 ;  /* 0x00000000050f72ca */ /* 0x000fc600000e0000 */
[----:B------:R-:W-:Y:S01]  /*2e00*/  ULOP3.LUT UR12, UR4, 0x10000, URZ, 0xfc, !UPT ;  /* 0x00010000040c7892 */ /* 0x000fe2000f8efc3f */
        /* <DEDUP_REMOVED lines=111> */
[----:B---3--:R-:W-:Y:S04]  /*3500*/  STL [R1+0x30c], R154 ;  /* 0x00030c9a01007387 */ /* 0x008fe80000100800 */
        /* <DEDUP_REMOVED lines=17> */
[----:B--2---:R-:W-:Y:S04]  /*3620*/  STL [R1+0x430], R6 ;  /* 0x0004300601007387 */ /* 0x004fe80000100800 */
[----:B------:R-:W-:Y:S04]  /*3630*/  STL [R1+0x434], R7 ;  /* 0x0004340701007387 */ /* 0x000fe80000100800 */
[----:B------:R-:W-:Y:S04]  /*3640*/  STL [R1+0x438], R8 ;  /* 0x0004380801007387 */ /* 0x000fe80000100800 */
[----:B------:R-:W-:Y:S01]  /*3650*/  STL [R1+0x43c], R9 ;  /* 0x00043c0901007387 */ /* 0x000fe20000100800 */
[----:B------:R-:W-:Y:S01]  /*3660*/  UMOV UR17, 0x40000040 ;  /* 0x4000004000117882 */ /* 0x000fe20000000000 */
[----:B------:R-:W-:-:S02]  /*3670*/  WARPGROUP.DEPBAR.LE gsb0, 0x0 ;  /* 0x00008000000079c5 */ /* 0x000fc40000010000 */
        /* <DEDUP_REMOVED lines=277> */
[----:B------:R-:W0:Y:S03]  /*47d0*/  S2R R169, SR_TID.X ;  /* 0x0000000000a97919 */ /* 0x000e260000002100 */
[----:B------:R1:W-:Y:S04]  /*47e0*/  STL [R1+0x240], R0 ;  /* 0x0002400001007387 */ /* 0x0003e80000100800 */
[----:B------:R1:W-:Y:S04]  /*47f0*/  STL [R1+0x244], R72 ;  /* 0x0002444801007387 */ /* 0x0003e80000100800 */
[----:B------:R1:W-:Y:S04]  /*4800*/  STL [R1+0x248], R74 ;  /* 0x0002484a01007387 */ /* 0x0003e80000100800 */
[----:B------:R1:W-:Y:S04]  /*4810*/  STL [R1+0x24c], R76 ;  /* 0x00024c4c01007387 */ /* 0x0003e80000100800 */
[----:B------:R1:W-:Y:S04]  /*4820*/  STL [R1+0x250], R4 ;  /* 0x0002500401007387 */ /* 0x0003e80000100800 */
[----:B------:R1:W-:Y:S04]  /*4830*/  STL [R1+0x254], R78 ;  /* 0x0002544e01007387 */ /* 0x0003e80000100800 */
[----:B--2---:R1:W-:Y:S04]  /*4840*/  STL [R1+0x258], R80 ;  /* 0x0002585001007387 */ /* 0x0043e80000100800 */
[----:B------:R1:W-:Y:S01]  /*4850*/  STL [R1+0x25c], R82 ;  /* 0x00025c5201007387 */ /* 0x0003e20000100800 */
[----:B0-----:R-:W-:-:S03]  /*4860*/  LOP3.LUT R169, R169, 0x7f, RZ, 0xc0, !PT ;  /* 0x0000007fa9a97812 */ /* 0x001fc600078ec0ff */
        /* <DEDUP_REMOVED lines=120> */
[----:B------:R-:W-:Y:S06]  /*4ff0*/  BAR.ARV 0xf, 0x100 ;  /* 0x03c4000000007b1d */ /* 0x000fec0000002000 */
[----:B------:R-:W-:Y:S01]  /*5000*/  ISETP.NE.AND P1, PT, R169, RZ, PT ;  /* 0x000000ffa900720c */ /* 0x000fe20003f25270 */
[----:B------:R-:W-:-:S12]  /*5010*/  BSSY B0, `(.L_x_3203) ;  /* 0x0000007000007945 */ /* 0x000fd80003800000 */
[----:B-1----:R-:W-:Y:S05]  /*5020*/  @P1 BRA `(.L_x_3204) ;  /* 0x0000000000141947 */ /* 0x002fea0003800000 */
[----:B------:R-:W2:Y:S02]  /*5030*/  LDL R0, [R1+0x1e8] ;  /* 0x0001e80001007983 */ /* 0x000ea40000100800 */
[----:B--2---:R-:W-:-:S05]  /*5040*/  LEA R0, R0, UR47, 0x3 ;  /* 0x0000002f00007c11 */ /* 0x004fca000f8e18ff */
[----:B------:R-:W-:-:S05]  /*5050*/  VIADD R0, R0, 0x38860 ;  /* 0x0003886000007836 */ /* 0x000fca0000000000 */
[----:B------:R-:W-:-:S04]  /*5060*/  PRMT R0, RZ, 0x654, R0 ;  /* 0x00000654ff007816 */ /* 0x000fc80000000000 */
[----:B------:R0:W-:Y:S03]  /*5070*/  SYNCS.ARRIVE.TRANS64.RED.A1T0 RZ, [R0+URZ], RZ ;  /* 0x000000ff00ff79a7 */ /* 0x0001e6000810043f */
.L_x_3204:
[----:B------:R-:W-:Y:S05]  /*5080*/  BSYNC B0 ;  /* 0x0000000000007941 */ /* 0x000fea0003800000 */
.L_x_3203:
[----:B------:R-:W-:-:S04]  /*5090*/  UIADD3 UR6, UR21, -0x2, URZ ;  /* 0xfffffffe15067890 */ /* 0x000fc8000fffe03f */
[----:B------:R-:W-:-:S06]  /*50a0*/  UISETP.GE.AND UP0, UPT, UR6, UR20, UPT ;  /* 0x000000140600728c */ /* 0x000fcc000bf06270 */
[----:B------:R-:W-:-:S13]  /*50b0*/  PLOP3.LUT P0, PT, PT, PT, UP0, 0x80, 0x0 ;  /* 0x000000000000781c */ /* 0x000fda0003f0f008 */
[----:B------:R-:W-:Y:S05]  /*50c0*/  @!P0 BRA `(.L_x_3205) ;  /* 0x0000003c00688947 */ /* 0x000fea0003800000 */
[----:B------:R-:W-:-:S05]  /*50d0*/  UMOV UR21, UR6 ;  /* 0x0000000600157c82 */ /* 0x000fca0008000000 */
.L_x_3208:
[----:B0-----:R-:W2:Y:S04]  /*50e0*/  LDL R0, [R1+0x1e8] ;  /* 0x0001e80001007983 */ /* 0x001ea80000100800 */
        /* <DEDUP_REMOVED lines=63> */
[----:B------:R-:W5:Y:S01]  /*54e0*/  LDL.64 R6, [R1+0x438] ;  /* 0x0004380001067983 */ /* 0x000f620000100a00 */
[----:B--2---:R-:W-:-:S05]  /*54f0*/  IMAD R138, R0, 0x40, R22 ;  /* 0x00000040008a7824 */ /* 0x004fca00078e0216 */
[----:B------:R-:W-:Y:S01]  /*5500*/  LEA R138, R138, UR47, 0x2 ;  /* 0x0000002f8a8a7c11 */ /* 0x000fe2000f8e10ff */
[----:B------:R-:W-:Y:S06]  /*5510*/  BAR.SYNC.DEFER_BLOCKING 0xe, 0x100 ;  /* 0x0384000000007b1d */ /* 0x000fec0000010000 */
[----:B------:R-:W3:Y:S04]  /*5520*/  LDS R3, [R138+0x38400] ;  /* 0x038400008a037984 */ /* 0x000ee80000000800 */
[----:B------:R-:W0:Y:S01]  /*5530*/  LDS R138, [R138+0x38420] ;  /* 0x038420008a8a7984 */ /* 0x000e220000000800 */
        /* <DEDUP_REMOVED lines=60> */
[-C--:B------:R-:W-:Y:S01]  /*5900*/  FMUL.FTZ R80, R80, R3.reuse ;  /* 0x0000000350507220 */ /* 0x080fe20000410000 */
[----:B------:R-:W-:Y:S01]  /*5910*/  FMUL.FTZ R81, R81, R3 ;  /* 0x0000000351517220 */ /* 0x000fe20000410000 */
[C---:B------:R-:W-:Y:S01]  /*5920*/  FMUL.FTZ R79, R3.reuse, R79 ;  /* 0x0000004f034f7220 */ /* 0x040fe20000410000 */
[----:B------:R-:W-:Y:S01]  /*5930*/  FMUL.FTZ R78, R3, R78 ;  /* 0x0000004e034e7220 */ /* 0x000fe20000410000 */
[C---:B0-----:R-:W-:Y:S01]  /*5940*/  FMUL.FTZ R77, R138.reuse, R77 ;  /* 0x0000004d8a4d7220 */ /* 0x041fe20000410000 */
        /* <DEDUP_REMOVED lines=90> */
[----:B------:R0:W-:Y:S01]  /*5ef0*/  STL.64 [R1+0x420], R72 ;  /* 0x0004204801007387 */ /* 0x0001e20000100a00 */
[C---:B------:R-:W-:Y:S01]  /*5f00*/  FMUL.FTZ R7, R138.reuse, R7 ;  /* 0x000000078a077220 */ /* 0x040fe20000410000 */
[----:B------:R-:W-:Y:S02]  /*5f10*/  FMUL.FTZ R6, R138, R6 ;  /* 0x000000068a067220 */ /* 0x000fe40000410000 */
        /* <DEDUP_REMOVED lines=34> */
[----:B0-----:R-:W4:Y:S04]  /*6140*/  LDL R72, [R1+0x244] ;  /* 0x0002440001487983 */ /* 0x001f280000100800 */
[----:B-1----:R-:W5:Y:S04]  /*6150*/  LDL R74, [R1+0x248] ;  /* 0x00024800014a7983 */ /* 0x002f680000100800 */
[----:B------:R-:W5:Y:S04]  /*6160*/  LDL R76, [R1+0x24c] ;  /* 0x00024c00014c7983 */ /* 0x000f680000100800 */
[----:B------:R-:W5:Y:S04]  /*6170*/  LDL R14, [R1+0x250] ;  /* 0x00025000010e7983 */ /* 0x000f680000100800 */
[----:B------:R-:W5:Y:S04]  /*6180*/  LDL R78, [R1+0x254] ;  /* 0x00025400014e7983 */ /* 0x000f680000100800 */
[----:B------:R-:W5:Y:S04]  /*6190*/  LDL R82, [R1+0x258] ;  /* 0x0002580001527983 */ /* 0x000f680000100800 */
[----:B------:R-:W5:Y:S04]  /*61a0*/  LDL R84, [R1+0x25c] ;  /* 0x00025c0001547983 */ /* 0x000f680000100800 */
[----:B--2---:R-:W2:Y:S04]  /*61b0*/  LDL R4, [R1+0x260] ;  /* 0x0002600001047983 */ /* 0x004ea80000100800 */
[----:B------:R-:W2:Y:S04]  /*61c0*/  LDL R86, [R1+0x264] ;  /* 0x0002640001567983 */ /* 0x000ea80000100800 */
[----:B------:R-:W2:Y:S04]  /*61d0*/  LDL R88, [R1+0x268] ;  /* 0x0002680001587983 */ /* 0x000ea80000100800 */
[----:B------:R-:W2:Y:S04]  /*61e0*/  LDL R90, [R1+0x26c] ;  /* 0x00026c00015a7983 */ /* 0x000ea80000100800 */
[----:B---3--:R-:W3:Y:S04]  /*61f0*/  LDL R6, [R1+0x270] ;  /* 0x0002700001067983 */ /* 0x008ee80000100800 */
[----:B------:R-:W3:Y:S04]  /*6200*/  LDL R92, [R1+0x274] ;  /* 0x00027400015c7983 */ /* 0x000ee80000100800 */
        /* <DEDUP_REMOVED lines=114> */
[----:B------:R-:W-:Y:S04]  /*6930*/  STL [R1+0x240], R80 ;  /* 0x0002405001007387 */ /* 0x000fe80000100800 */
[----:B----4-:R-:W-:Y:S04]  /*6940*/  STL [R1+0x244], R72 ;  /* 0x0002444801007387 */ /* 0x010fe80000100800 */
[----:B-----5:R-:W-:Y:S04]  /*6950*/  STL [R1+0x248], R74 ;  /* 0x0002484a01007387 */ /* 0x020fe80000100800 */
        /* <DEDUP_REMOVED lines=8> */
[----:B------:R-:W-:Y:S04]  /*69e0*/  STL [R1+0x26c], R90 ;  /* 0x00026c5a01007387 */ /* 0x000fe80000100800 */
[----:B---3--:R-:W-:Y:S04]  /*69f0*/  STL [R1+0x270], R6 ;  /* 0x0002700601007387 */ /* 0x008fe80000100800 */
        /* <DEDUP_REMOVED lines=158> */
[----:B0-----:R-:W-:Y:S01]  /*73e0*/  @!P0 IMAD.MOV.U32 R0, RZ, RZ, RZ ;  /* 0x000000ffff008224 */ /* 0x001fe200078e00ff */
[----:B------:R-:W3:Y:S04]  /*73f0*/  @!P0 LDL R3, [R1+0x1ec] ;  /* 0x0001ec0001038983 */ /* 0x000ee80000100800 */
[----:B------:R-:W-:Y:S02]  /*7400*/  LEA R4, R0, UR22, 0xc ;  /* 0x0000001600047c11 */ /* 0x000fe4000f8e60ff */
[----:B------:R-:W4:Y:S02]  /*7410*/  LDL R0, [R1+0x1f0] ;  /* 0x0001f00001007983 */ /* 0x000f240000100800 */
[C---:B------:R-:W-:Y:S01]  /*7420*/  R2UR UR14, R4.reuse ;  /* 0x00000000040e72ca */ /* 0x040fe200000e0000 */
[----:B------:R-:W-:-:S05]  /*7430*/  VIADD R6, R4, 0x80 ;  /* 0x0000008004067836 */ /* 0x000fca0000000000 */
[----:B------:R-:W-:Y:S01]  /*7440*/  R2UR UR18, R6 ;  /* 0x00000000061272ca */ /* 0x000fe200000e0000 */
[C---:B------:R-:W-:Y:S02]  /*7450*/  VIADD R6, R4.reuse, 0x100 ;  /* 0x0000010004067836 */ /* 0x040fe40000000000 */
[----:B------:R-:W-:-:S03]  /*7460*/  VIADD R4, R4, 0x180 ;  /* 0x0000018004047836 */ /* 0x000fc60000000000 */
[----:B------:R-:W-:Y:S02]  /*7470*/  R2UR UR6, R6 ;  /* 0x00000000060672ca */ /* 0x000fe400000e0000 */
[----:B------:R-:W-:Y:S01]  /*7480*/  R2UR UR10, R4 ;  /* 0x00000000040a72ca */ /* 0x000fe200000e0000 */
        /* <DEDUP_REMOVED lines=142> */
[----:B------:R-:W4:Y:S04]  /*7d70*/  LDL R78, [R1+0x248] ;  /* 0x00024800014e7983 */ /* 0x000f280000100800 */
[----:B-1----:R-:W4:Y:S04]  /*7d80*/  LDL R80, [R1+0x24c] ;  /* 0x00024c0001507983 */ /* 0x002f280000100800 */
[----:B------:R-:W4:Y:S04]  /*7d90*/  LDL R8, [R1+0x250] ;  /* 0x0002500001087983 */ /* 0x000f280000100800 */
[----:B------:R-:W4:Y:S04]  /*7da0*/  LDL R82, [R1+0x254] ;  /* 0x0002540001527983 */ /* 0x000f280000100800 */
[----:B--2---:R-:W2:Y:S04]  /*7db0*/  LDL R84, [R1+0x258] ;  /* 0x0002580001547983 */ /* 0x004ea80000100800 */
[----:B------:R-:W2:Y:S04]  /*7dc0*/  LDL R86, [R1+0x25c] ;  /* 0x00025c0001567983 */ /* 0x000ea80000100800 */
[----:B------:R-:W2:Y:S04]  /*7dd0*/  LDL R10, [R1+0x260] ;  /* 0x00026000010a7983 */ /* 0x000ea80000100800 */
[----:B-----5:R-:W5:Y:S04]  /*7de0*/  LDL R88, [R1+0x264] ;  /* 0x0002640001587983 */ /* 0x020f680000100800 */
        /* <DEDUP_REMOVED lines=127> */
[----:B-----5:R-:W-:Y:S04]  /*85e0*/  STL [R1+0x264], R88 ;  /* 0x0002645801007387 */ /* 0x020fe80000100800 */
        /* <DEDUP_REMOVED lines=118> */
[----:B------:R-:W-:Y:S01]  /*8d50*/  VIADD R0, R0, 0x1 ;  /* 0x0000000100007836 */ /* 0x000fe20000000000 */
[----:B------:R-:W-:Y:S01]  /*8d60*/  @!P0 LOP3.LUT R4, R3, 0x1, RZ, 0x3c, !PT ;  /* 0x0000000103048812 */ /* 0x000fe200078e3cff */
[----:B------:R-:W-:Y:S03]  /*8d70*/  BSSY B0, `(.L_x_3206) ;  /* 0x000000e000007945 */ /* 0x000fe60003800000 */
[----:B------:R0:W-:Y:S04]  /*8d80*/  STL [R1+0x1f0], R0 ;  /* 0x0001f00001007387 */ /* 0x0001e80000100800 */
[----:B------:R1:W-:Y:S01]  /*8d90*/  @!P0 STL [R1+0x1ec], R4 ;  /* 0x0001ec0401008387 */ /* 0x0003e20000100800 */
[----:B0-----:R-:W-:Y:S01]  /*8da0*/  IMAD.U32 R0, RZ, RZ, UR21 ;  /* 0x00000015ff007e24 */ /* 0x001fe2000f8e00ff */
[----:B------:R-:W-:-:S02]  /*8db0*/  UIADD3 UR21, UR21, -0x1, URZ ;  /* 0xffffffff15157890 */ /* 0x000fc4000fffe03f */
[----:B------:R1:W-:Y:S01]  /*8dc0*/  @!P0 STL [R1+0x1e8], RZ ;  /* 0x0001e8ff01008387 */ /* 0x0003e20000100800 */
[----:B------:R-:W-:Y:S06]  /*8dd0*/  BAR.ARV 0xf, 0x100 ;  /* 0x03c4000000007b1d */ /* 0x000fec0000002000 */
[----:B------:R-:W-:Y:S01]  /*8de0*/  ISETP.GT.AND P0, PT, R0, UR20, PT ;  /* 0x0000001400007c0c */ /* 0x000fe2000bf04270 */
[----:B------:R-:W-:-:S12]  /*8df0*/  @P1 BRA `(.L_x_3207) ;  /* 0x0000000000141947 */ /* 0x000fd80003800000 */
[----:B------:R-:W2:Y:S02]  /*8e00*/  LDL R0, [R1+0x1e8] ;  /* 0x0001e80001007983 */ /* 0x000ea40000100800 */
[----:B--2---:R-:W-:-:S05]  /*8e10*/  LEA R0, R0, UR47, 0x3 ;  /* 0x0000002f00007c11 */ /* 0x004fca000f8e18ff */
[----:B------:R-:W-:-:S05]  /*8e20*/  VIADD R0, R0, 0x38860 ;  /* 0x0003886000007836 */ /* 0x000fca0000000000 */
[----:B------:R-:W-:-:S04]  /*8e30*/  PRMT R0, RZ, 0x654, R0 ;  /* 0x00000654ff007816 */ /* 0x000fc80000000000 */
[----:B------:R0:W-:Y:S03]  /*8e40*/  SYNCS.ARRIVE.TRANS64.RED.A1T0 RZ, [R0+URZ], RZ ;  /* 0x000000ff00ff79a7 */ /* 0x0001e6000810043f */
.L_x_3207:
[----:B------:R-:W-:Y:S05]  /*8e50*/  BSYNC B0 ;  /* 0x0000000000007941 */ /* 0x000fea0003800000 */
.L_x_3206:
[----:B------:R-:W-:Y:S05]  /*8e60*/  @P0 BRA `(.L_x_3208) ;  /* 0xffffffc0009c0947 */ /* 0x000fea000383ffff */
.L_x_3205:
[----:B------:R-:W2:Y:S04]  /*8e70*/  LDL R135, [R1+0x1e8] ;  /* 0x0001e80001877983 */ /* 0x000ea80000100800 */
[----:B------:R-:W3:Y:S04]  /*8e80*/  LDL.64 R6, [R1+0x240] ;  /* 0x0002400001067983 */ /* 0x000ee80000100a00 */
[----:B-1----:R-:W4:Y:S04]  /*8e90*/  LDL.64 R4, [R1+0x250] ;  /* 0x0002500001047983 */ /* 0x002f280000100a00 */
        /* <DEDUP_REMOVED lines=62> */
[----:B--2---:R-:W-:-:S05]  /*9280*/  IMAD R135, R135, 0x40, R22 ;  /* 0x0000004087877824 */ /* 0x004fca00078e0216 */
[----:B------:R-:W-:Y:S01]  /*9290*/  LEA R135, R135, UR47, 0x2 ;  /* 0x0000002f87877c11 */ /* 0x000fe2000f8e10ff */
[----:B------:R-:W-:Y:S06]  /*92a0*/  BAR.SYNC.DEFER_BLOCKING 0xe, 0x100 ;  /* 0x0384000000007b1d */ /* 0x000fec0000010000 */
[----:B0-----:R-:W3:Y:S04]  /*92b0*/  LDS R0, [R135+0x38400] ;  /* 0x0384000087007984 */ /* 0x001ee80000000800 */
[----:B------:R-:W5:Y:S01]  /*92c0*/  LDS R135, [R135+0x38420] ;  /* 0x0384200087877984 */ /* 0x000f620000000800 */
[C---:B---3--:R-:W-:Y:S01]  /*92d0*/  FMUL.FTZ R7, R0.reuse, R7 ;  /* 0x0000000700077220 */ /* 0x048fe20000410000 */
[C---:B------:R-:W-:Y:S01]  /*92e0*/  FMUL.FTZ R6, R0.reuse, R6 ;  /* 0x0000000600067220 */ /* 0x040fe20000410000 */
[C---:B----4-:R-:W-:Y:S01]  /*92f0*/  FMUL.FTZ R5, R0.reuse, R5 ;  /* 0x0000000500057220 */ /* 0x050fe20000410000 */
[----:B------:R-:W-:-:S03]  /*9300*/  FMUL.FTZ R4, R0, R4 ;  /* 0x0000000400047220 */ /* 0x000fc60000410000 */
[----:B------:R0:W-:Y:S04]  /*9310*/  STL.64 [R1+0x240], R6 ;  /* 0x0002400601007387 */ /* 0x0001e80000100a00 */
[----:B------:R1:W-:Y:S04]  /*9320*/  STL.64 [R1+0x250], R4 ;  /* 0x0002500401007387 */ /* 0x0003e80000100a00 */
[----:B0-----:R-:W2:Y:S04]  /*9330*/  LDL.64 R6, [R1+0x438] ;  /* 0x0004380001067983 */ /* 0x001ea80000100a00 */
[----:B-1----:R-:W3:Y:S01]  /*9340*/  LDL.64 R4, [R1+0x418] ;  /* 0x0004180001047983 */ /* 0x002ee20000100a00 */
[C---:B-----5:R-:W-:Y:S01]  /*9350*/  FMUL.FTZ R11, R135.reuse, R11 ;  /* 0x0000000b870b7220 */ /* 0x060fe20000410000 */
[C---:B------:R-:W-:Y:S01]  /*9360*/  FMUL.FTZ R10, R135.reuse, R10 ;  /* 0x0000000a870a7220 */ /* 0x040fe20000410000 */
[C---:B------:R-:W-:Y:S01]  /*9370*/  FMUL.FTZ R133, R0.reuse, R133 ;  /* 0x0000008500857220 */ /* 0x040fe20000410000 */
[C---:B------:R-:W-:Y:S01]  /*9380*/  FMUL.FTZ R132, R0.reuse, R132 ;  /* 0x0000008400847220 */ /* 0x040fe20000410000 */
[C---:B------:R-:W-:Y:S01]  /*9390*/  FMUL.FTZ R131, R0.reuse, R131 ;  /* 0x0000008300837220 */ /* 0x040fe20000410000 */
        /* <DEDUP_REMOVED lines=116> */
[----:B0-----:R-:W-:-:S02]  /*9ae0*/  VIADD R10, R3, 0x1 ;  /* 0x00000001030a7836 */ /* 0x001fc40000000000 */
        /* <DEDUP_REMOVED lines=32> */
[----:B------:R0:W-:Y:S01]  /*9cf0*/  STL.64 [R1+0x258], R72 ;  /* 0x0002584801007387 */ /* 0x0001e20000100a00 */
[C---:B--2---:R-:W-:Y:S01]  /*9d00*/  FMUL.FTZ R7, R135.reuse, R7 ;  /* 0x0000000787077220 */ /* 0x044fe20000410000 */
[C---:B------:R-:W-:Y:S01]  /*9d10*/  FMUL.FTZ R6, R135.reuse, R6 ;  /* 0x0000000687067220 */ /* 0x040fe20000410000 */
[C---:B---3--:R-:W-:Y:S01]  /*9d20*/  FMUL.FTZ R5, R135.reuse, R5 ;  /* 0x0000000587057220 */ /* 0x048fe20000410000 */
[----:B------:R-:W-:Y:S01]  /*9d30*/  FMUL.FTZ R4, R135, R4 ;  /* 0x0000000487047220 */ /* 0x000fe20000410000 */
        /* <DEDUP_REMOVED lines=33> */
[----:B------:R-:W-:Y:S01]  /*9f50*/  BSSY B0, `(.L_x_3209) ;  /* 0x0000007000007945 */ /* 0x000fe20003800000 */
[----:B------:R-:W-:-:S11]  /*9f60*/  IMAD.MOV.U32 R0, RZ, RZ, 0x1 ;  /* 0x00000001ff007424 */ /* 0x000fd600078e00ff */
[----:B0-----:R-:W-:Y:S05]  /*9f70*/  @P0 BRA `(.L_x_3210) ;  /* 0x0000000000100947 */ /* 0x001fea0003800000 */
[----:B------:R-:W2:Y:S04]  /*9f80*/  LDL R4, [R1+0x1ec] ;  /* 0x0001ec0001047983 */ /* 0x000ea80000100800 */
[----:B------:R0:W-:Y:S01]  /*9f90*/  STL [R1+0x1e8], RZ ;  /* 0x0001e8ff01007387 */ /* 0x0001e20000100800 */
[----:B--2---:R-:W-:-:S05]  /*9fa0*/  LOP3.LUT R4, R4, 0x1, RZ, 0x3c, !PT ;  /* 0x0000000104047812 */ /* 0x004fca00078e3cff */
[----:B------:R0:W-:Y:S02]  /*9fb0*/  STL [R1+0x1ec], R4 ;  /* 0x0001ec0401007387 */ /* 0x0001e40000100800 */
.L_x_3210:
[----:B------:R-:W-:Y:S05]  /*9fc0*/  BSYNC B0 ;  /* 0x0000000000007941 */ /* 0x000fea0003800000 */
.L_x_3209:
[----:B------:R-:W-:Y:S05]  /*9fd0*/  BRA `(.L_x_3202) ;  /* 0x000001d800f07947 */ /* 0x000fea0003800000 */
.L_x_3194:
[----:B------:R-:W0:Y:S01]  /*9fe0*/  S2R R3, SR_TID.X ;  /* 0x0000000000037919 */ /* 0x000e220000002100 */
[----:B------:R-:W-:Y:S01]  /*9ff0*/  UISETP.NE.AND UP0, UPT, UR38, URZ, UPT ;  /* 0x0000003f2600728c */ /* 0x000fe2000bf05270 */
[----:B-1----:R-:W-:Y:S01]  /*a000*/  IMAD.U32 R0, RZ, RZ, UR5 ;  /* 0x00000005ff007e24 */ /* 0x002fe2000f8e00ff */
[----:B------:R-:W-:Y:S01]  /*a010*/  UMOV UR4, 0x1 ;  /* 0x0000000100047882 */ /* 0x000fe20000000000 */
[----:B------:R-:W-:Y:S01]  /*a020*/  IMAD.MOV.U32 R5, RZ, RZ, 0x80 ;  /* 0x00000080ff057424 */ /* 0x000fe200078e00ff */
[----:B------:R-:W-:Y:S01]  /*a030*/  USEL UR4, UR4, 0x2, !UP0 ;  /* 0x0000000204047887 */ /* 0x000fe2000c000000 */
[----:B------:R-:W-:Y:S01]  /*a040*/  IMAD.MOV.U32 R6, RZ, RZ, 0x1 ;  /* 0x00000001ff067424 */ /* 0x000fe200078e00ff */
[----:B------:R-:W-:Y:S01]  /*a050*/  UIADD3 UR7, UP1, UR36, 0x38830, URZ ;  /* 0x0003883024077890 */ /* 0x000fe2000ff3e03f */
[----:B------:R-:W-:Y:S01]  /*a060*/  IMAD.MOV.U32 R7, RZ, RZ, RZ ;  /* 0x000000ffff077224 */ /* 0x000fe200078e00ff */
[----:B------:R-:W-:Y:S01]  /*a070*/  UIADD3 UR9, UP0, UR36, 0x38840, URZ ;  /* 0x0003884024097890 */ /* 0x000fe2000ff1e03f */
[----:B------:R1:W-:Y:S01]  /*a080*/  STL [R1+0x70], R0 ;  /* 0x0000700001007387 */ /* 0x0003e20000100800 */
[----:B------:R-:W-:Y:S01]  /*a090*/  IMAD.U32 R13, RZ, RZ, UR4 ;  /* 0x00000004ff0d7e24 */ /* 0x000fe2000f8e00ff */
[----:B------:R-:W-:Y:S01]  /*a0a0*/  UIADD3 UR4, UP2, UR36, 0x38850, URZ ;  /* 0x0003885024047890 */ /* 0x000fe2000ff5e03f */
[----:B------:R-:W-:Y:S01]  /*a0b0*/  IMAD.MOV.U32 R8, RZ, RZ, 0x1 ;  /* 0x00000001ff087424 */ /* 0x000fe200078e00ff */
[----:B------:R-:W-:Y:S01]  /*a0c0*/  UIADD3 UR8, UP3, UR36, 0x38860, URZ ;  /* 0x0003886024087890 */ /* 0x000fe2000ff7e03f */
[----:B------:R-:W-:Y:S01]  /*a0d0*/  IMAD.MOV.U32 R9, RZ, RZ, RZ ;  /* 0x000000ffff097224 */ /* 0x000fe200078e00ff */
[----:B------:R-:W-:Y:S01]  /*a0e0*/  UIADD3.X UR6, URZ, UR37, URZ, UP2, !UPT ;  /* 0x000000253f067290 */ /* 0x000fe200097fe43f */
[----:B------:R-:W-:Y:S01]  /*a0f0*/  IMAD.MOV.U32 R12, RZ, RZ, 0x2000 ;  /* 0x00002000ff0c7424 */ /* 0x000fe200078e00ff */
[----:B------:R-:W-:Y:S01]  /*a100*/  ULDC UR11, c[0x0][0x448] ;  /* 0x00011200000b7ab9 */ /* 0x000fe20000000800 */
[----:B------:R-:W-:Y:S01]  /*a110*/  UIADD3.X UR10, URZ, UR37, URZ, UP3, !UPT ;  /* 0x000000253f0a7290 */ /* 0x000fe20009ffe43f */
[----:B-1----:R-:W-:Y:S01]  /*a120*/  IMAD.U32 R0, RZ, RZ, UR4 ;  /* 0x00000004ff007e24 */ /* 0x002fe2000f8e00ff */
[----:B------:R-:W-:Y:S01]  /*a130*/  UIADD3.X UR4, URZ, UR37, URZ, UP1, !UPT ;  /* 0x000000253f047290 */ /* 0x000fe20008ffe43f */
[----:B------:R1:W-:Y:S01]  /*a140*/  STL.64 [R1+0x60], R8 ;  /* 0x0000600801007387 */ /* 0x0003e20000100a00 */
[----:B------:R-:W-:Y:S01]  /*a150*/  UISETP.NE.AND UP1, UPT, UR11, 0x1, UPT ;  /* 0x000000010b00788c */ /* 0x000fe2000bf25270 */
[----:B------:R-:W-:Y:S01]  /*a160*/  IMAD.MOV.U32 R11, RZ, RZ, 0x100 ;  /* 0x00000100ff0b7424 */ /* 0x000fe200078e00ff */
[----:B------:R-:W-:Y:S01]  /*a170*/  UIADD3 UR45, UR49, 0x1, -UR48 ;  /* 0x00000001312d7890 */ /* 0x000fe2000fffe830 */
[----:B------:R2:W-:Y:S01]  /*a180*/  STL.64 [R1+0x18], R12 ;  /* 0x0000180c01007387 */ /* 0x0005e20000100a00 */
[----:B------:R-:W-:-:S02]  /*a190*/  IMAD.U32 R14, RZ, RZ, UR7 ;  /* 0x00000007ff0e7e24 */ /* 0x000fc4000f8e00ff */
[----:B------:R-:W-:Y:S01]  /*a1a0*/  IMAD.U32 R15, RZ, RZ, UR4 ;  /* 0x00000004ff0f7e24 */ /* 0x000fe2000f8e00ff */
[----:B------:R-:W-:Y:S01]  /*a1b0*/  STL.64 [R1], RZ ;  /* 0x000000ff01007387 */ /* 0x000fe20000100a00 */
[----:B0-----:R-:W-:Y:S01]  /*a1c0*/  LOP3.LUT R3, R3, 0x7f, RZ, 0xc0, !PT ;  /* 0x0000007f03037812 */ /* 0x001fe200078ec0ff */
[----:B-1----:R-:W-:Y:S02]  /*a1d0*/  IMAD.MOV.U32 R9, RZ, RZ, R13 ;  /* 0x000000ffff097224 */ /* 0x002fe400078e000d */
[----:B------:R-:W-:Y:S01]  /*a1e0*/  STL.64 [R1+0x8], R14 ;  /* 0x0000080e01007387 */ /* 0x000fe20000100a00 */
[----:B------:R-:W-:Y:S01]  /*a1f0*/  ISETP.NE.AND P0, PT, R3, RZ, PT ;  /* 0x000000ff0300720c */ /* 0x000fe20003f05270 */
[----:B------:R-:W-:Y:S01]  /*a200*/  IMAD.MOV.U32 R8, RZ, RZ, 0x10000 ;  /* 0x00010000ff087424 */ /* 0x000fe200078e00ff */
[----:B------:R-:W-:Y:S01]  /*a210*/  @UP1 ULDC UR7, c[0x0][0x44c] ;  /* 0x0001130000071ab9 */ /* 0x000fe20000000800 */
[----:B--2---:R-:W-:Y:S01]  /*a220*/  IMAD.U32 R12, RZ, RZ, UR9 ;  /* 0x00000009ff0c7e24 */ /* 0x004fe2000f8e00ff */
[----:B------:R-:W-:Y:S01]  /*a230*/  SEL R4, RZ, 0x1, P0 ;  /* 0x00000001ff047807 */ /* 0x000fe20000000000 */
[----:B------:R-:W-:Y:S01]  /*a240*/  STL.64 [R1+0x38], RZ ;  /* 0x000038ff01007387 */ /* 0x000fe20000100a00 */
[----:B------:R-:W-:-:S03]  /*a250*/  IADD3 R39, P0, R2, 0x38, RZ ;  /* 0x0000003802277810 */ /* 0x000fc60007f1e0ff */
[----:B------:R0:W-:Y:S01]  /*a260*/  STL.128 [R1+0x20], R4 ;  /* 0x0000200401007387 */ /* 0x0001e20000100c00 */
[----:B------:R-:W-:Y:S02]  /*a270*/  IMAD.MOV.U32 R10, RZ, RZ, R4 ;  /* 0x000000ffff0a7224 */ /* 0x000fe400078e0004 */
[----:B------:R-:W-:-:S03]  /*a280*/  IMAD.X R46, RZ, RZ, R16, P0 ;  /* 0x000000ffff2e7224 */ /* 0x000fc600000e0610 */
[----:B------:R1:W-:Y:S01]  /*a290*/  STL.128 [R1+0x50], R8 ;  /* 0x0000500801007387 */ /* 0x0003e20000100c00 */
[----:B0-----:R-:W-:Y:S01]  /*a2a0*/  IMAD.U32 R5, RZ, RZ, UR6 ;  /* 0x00000006ff057e24 */ /* 0x001fe2000f8e00ff */
[----:B------:R-:W-:Y:S01]  /*a2b0*/  UIADD3.X UR6, URZ, UR37, URZ, UP0, !UPT ;  /* 0x000000253f067290 */ /* 0x000fe200087fe43f */
[----:B------:R-:W-:Y:S01]  /*a2c0*/  IMAD.U32 R6, RZ, RZ, UR8 ;  /* 0x00000008ff067e24 */ /* 0x000fe2000f8e00ff */
[----:B------:R-:W-:Y:S01]  /*a2d0*/  USHF.L.U32 UR8, UR5, 0x6, URZ ;  /* 0x0000000605087899 */ /* 0x000fe2000800063f */
[----:B------:R-:W-:Y:S01]  /*a2e0*/  IMAD.U32 R7, RZ, RZ, UR10 ;  /* 0x0000000aff077e24 */ /* 0x000fe2000f8e00ff */
[----:B------:R-:W-:Y:S01]  /*a2f0*/  @UP1 ULDC UR10, c[0x0][0x450] ;  /* 0x00011400000a1ab9 */ /* 0x000fe20000000800 */
[----:B------:R-:W-:Y:S01]  /*a300*/  IMAD.MOV.U32 R4, RZ, RZ, R0 ;  /* 0x000000ffff047224 */ /* 0x000fe200078e0000 */
[----:B------:R-:W-:Y:S01]  /*a310*/  ULDC.64 UR4, c[0x0][0xad8] ;  /* 0x0002b60000047ab9 */ /* 0x000fe20000000a00 */
[----:B------:R-:W-:Y:S01]  /*a320*/  IMAD.U32 R13, RZ, RZ, UR6 ;  /* 0x00000006ff0d7e24 */ /* 0x000fe2000f8e00ff */
[----:B------:R-:W-:Y:S01]  /*a330*/  UISETP.GE.AND UP0, UPT, UR5, 0x1, UPT ;  /* 0x000000010500788c */ /* 0x000fe2000bf06270 */
[----:B------:R1:W-:Y:S01]  /*a340*/  STL.64 [R1+0x68], R6 ;  /* 0x0000680601007387 */ /* 0x0003e20000100a00 */
[----:B------:R-:W-:-:S02]  /*a350*/  @UP1 UIADD3 UR6, UR8, 0x3f, URZ ;  /* 0x0000003f08061890 */ /* 0x000fc4000fffe03f */
[----:B------:R-:W-:Y:S01]  /*a360*/  UIADD3 UR9, UR8, 0x3f, URZ ;  /* 0x0000003f08097890 */ /* 0x000fe2000fffe03f */
[----:B------:R1:W-:Y:S01]  /*a370*/  STL.128 [R1+0x40], R4 ;  /* 0x0000400401007387 */ /* 0x0003e20000100c00 */
[----:B------:R-:W-:Y:S01]  /*a380*/  UIMAD.WIDE.U32 UR6, UR6, UR7, URZ ;  /* 0x00000007060672a5 */ /* 0x000fe2000f8e003f */
[----:B------:R-:W-:Y:S02]  /*a390*/  PLOP3.LUT P1, PT, PT, PT, UP0, 0x80, 0x0 ;  /* 0x000000000000781c */ /* 0x000fe40003f2f008 */
[----:B------:R1:W-:Y:S01]  /*a3a0*/  STL.64 [R1+0x10], R12 ;  /* 0x0000100c01007387 */ /* 0x0003e20000100a00 */
[----:B------:R-:W-:-:S03]  /*a3b0*/  @UP1 USHF.R.U32.HI UR9, URZ, UR10, UR7 ;  /* 0x0000000a3f091299 */ /* 0x000fc60008011607 */
[----:B------:R1:W-:Y:S01]  /*a3c0*/  STL.64 [R1+0x30], R12 ;  /* 0x0000300c01007387 */ /* 0x0003e20000100a00 */
[----:B------:R-:W-:-:S04]  /*a3d0*/  UIADD3 UR6, UR45, UR9, URZ ;  /* 0x000000092d067290 */ /* 0x000fc8000fffe03f */
[----:B------:R-:W-:Y:S02]  /*a3e0*/  UIADD3 UR4, UR6, UR4, URZ ;  /* 0x0000000406047290 */ /* 0x000fe4000fffe03f */
[----:B------:R-:W-:Y:S10]  /*a3f0*/  @!P1 BRA `(.L_x_3211) ;  /* 0x0000000000449947 */ /* 0x000ff40003800000 */
        /* <DEDUP_REMOVED lines=10> */
.L_x_3212:
[----:B------:R-:W-:-:S11]  /*a4a0*/  UISETP.NE.AND UP0, UPT, UR5, 0x1, UPT ;  /* 0x000000010500788c */ /* 0x000fd6000bf05270 */
[----:B------:R-:W-:Y:S02]  /*a4b0*/  @UP0 ULDC.64 UR10, c[0x0][0xae0] ;  /* 0x0002b800000a0ab9 */ /* 0x000fe40000000a00 */
[----:B------:R-:W-:-:S04]  /*a4c0*/  UIMAD.WIDE.U32 UR6, UR9, UR10, URZ ;  /* 0x0000000a090672a5 */ /* 0x000fc8000f8e003f */
[----:B------:R-:W-:-:S12]  /*a4d0*/  @UP0 USHF.R.U32.HI UR9, URZ, UR11, UR7 ;  /* 0x0000000b3f090299 */ /* 0x000fd80008011607 */
.L_x_3213:
[----:B------:R-:W-:-:S04]  /*a4e0*/  UIMAD UR9, UR9, UR5, UR5 ;  /* 0x00000005090972a4 */ /* 0x000fc8000f8e0205 */
[----:B------:R-:W-:-:S04]  /*a4f0*/  UISETP.LT.AND UP0, UPT, UR4, UR9, UPT ;  /* 0x000000090400728c */ /* 0x000fc8000bf01270 */
[----:B------:R-:W-:-:S12]  /*a500*/  USEL UR4, UR4, UR9, UP0 ;  /* 0x0000000904047287 */ /* 0x000fd80008000000 */
.L_x_3211:
[----:B------:R-:W-:Y:S02]  /*a510*/  UIADD3 UR10, UR49, 0x3f, URZ ;  /* 0x0000003f310a7890 */ /* 0x000fe4000fffe03f */
[----:B------:R-:W-:Y:S02]  /*a520*/  UIADD3 UR4, UR4, 0x3f, URZ ;  /* 0x0000003f04047890 */ /* 0x000fe4000fffe03f */
[----:B------:R-:W-:Y:S02]  /*a530*/  USHF.R.S32.HI UR11, URZ, 0x1f, UR10 ;  /* 0x0000001f3f0b7899 */ /* 0x000fe4000801140a */
[----:B------:R-:W-:Y:S01]  /*a540*/  USHF.R.S32.HI UR9, URZ, 0x1f, UR4 ;  /* 0x0000001f3f097899 */ /* 0x000fe20008011404 */
[----:B------:R-:W-:Y:S01]  /*a550*/  @UP1 ULDC UR6, c[0x0][0x44c] ;  /* 0x0001130000061ab9 */ /* 0x000fe20000000800 */
[----:B------:R-:W-:Y:S02]  /*a560*/  ULEA.HI UR11, UR11, UR10, URZ, 0x6 ;  /* 0x0000000a0b0b7291 */ /* 0x000fe4000f8f303f */
[----:B------:R-:W-:-:S02]  /*a570*/  UIMAD.WIDE.U32 UR6, UR8, UR6, URZ ;  /* 0x00000006080672a5 */ /* 0x000fc4000f8e003f */
[----:B------:R-:W-:Y:S01]  /*a580*/  ULEA.HI UR9, UR9, UR4, URZ, 0x6 ;  /* 0x0000000409097291 */ /* 0x000fe2000f8f303f */
[----:B------:R-:W-:Y:S01]  /*a590*/  @UP1 ULDC UR12, c[0x0][0x450] ;  /* 0x00011400000c1ab9 */ /* 0x000fe20000000800 */
[----:B------:R-:W-:Y:S02]  /*a5a0*/  UIADD3 UR51, UR49, -UR48, URZ ;  /* 0x8000003031337290 */ /* 0x000fe4000fffe03f */
[----:B------:R-:W-:Y:S02]  /*a5b0*/  USHF.R.S32.HI UR11, URZ, 0x6, UR11 ;  /* 0x000000063f0b7899 */ /* 0x000fe4000801140b */
[----:B------:R-:W-:Y:S02]  /*a5c0*/  USHF.R.S32.HI UR9, URZ, 0x6, UR9 ;  /* 0x000000063f097899 */ /* 0x000fe40008011409 */
[----:B------:R-:W-:Y:S02]  /*a5d0*/  @UP1 USHF.R.U32.HI UR8, URZ, UR12, UR7 ;  /* 0x0000000c3f081299 */ /* 0x000fe40008011607 */
[----:B------:R-:W-:-:S02]  /*a5e0*/  UISETP.LT.AND UP0, UPT, UR9, UR11, UPT ;  /* 0x0000000b0900728c */ /* 0x000fc4000bf01270 */
[----:B------:R-:W-:Y:S01]  /*a5f0*/  UIADD3 UR8, UR51, UR8, URZ ;  /* 0x0000000833087290 */ /* 0x000fe2000fffe03f */
[----:B------:R-:W-:Y:S01]  /*a600*/  ULDC UR7, c[0x0][0xad4] ;  /* 0x0002b50000077ab9 */ /* 0x000fe20000000800 */
[----:B------:R-:W-:Y:S02]  /*a610*/  USEL UR6, UR9, UR11, UP0 ;  /* 0x0000000b09067287 */ /* 0x000fe40008000000 */
[----:B------:R-:W-:Y:S01]  /*a620*/  UIADD3 UR7, UR8, -UR7, URZ ;  /* 0x8000000708077290 */ /* 0x000fe2000fffe03f */
[----:B------:R-:W-:Y:S11]  /*a630*/  @!P1 BRA `(.L_x_3214) ;  /* 0x0000000000489947 */ /* 0x000ff60003800000 */
        /* <DEDUP_REMOVED lines=11> */
.L_x_3215:
[----:B------:R-:W-:-:S11]  /*a6f0*/  UISETP.NE.AND UP0, UPT, UR5, 0x1, UPT ;  /* 0x000000010500788c */ /* 0x000fd6000bf05270 */
[----:B------:R-:W-:Y:S02]  /*a700*/  @UP0 ULDC.64 UR10, c[0x0][0xae0] ;  /* 0x0002b800000a0ab9 */ /* 0x000fe40000000a00 */
[----:B------:R-:W-:-:S04]  /*a710*/  UIMAD.WIDE.U32 UR8, UR4, UR10, URZ ;  /* 0x0000000a040872a5 */ /* 0x000fc8000f8e003f */
[----:B------:R-:W-:-:S12]  /*a720*/  @UP0 USHF.R.U32.HI UR4, URZ, UR11, UR9 ;  /* 0x0000000b3f040299 */ /* 0x000fd80008011609 */
.L_x_3216:
[----:B------:R-:W-:-:S04]  /*a730*/  UIMAD UR4, UR4, UR5, URZ ;  /* 0x00000005040472a4 */ /* 0x000fc8000f8e023f */
[----:B------:R-:W-:-:S04]  /*a740*/  UISETP.LT.AND UP0, UPT, UR7, UR4, UPT ;  /* 0x000000040700728c */ /* 0x000fc8000bf01270 */
[----:B------:R-:W-:-:S12]  /*a750*/  USEL UR7, UR7, UR4, !UP0 ;  /* 0x0000000407077287 */ /* 0x000fd8000c000000 */
.L_x_3214:
        /* <DEDUP_REMOVED lines=13> */
[----:B-1----:R-:W-:Y:S01]  /*a830*/  IMAD.U32 R4, RZ, RZ, UR12 ;  /* 0x0000000cff047e24 */ /* 0x002fe2000f8e00ff */
        /* <DEDUP_REMOVED lines=33> */
.L_x_3217:
[----:B------:R-:W-:Y:S01]  /*aa50*/  UIMAD UR46, UR10, UR4, UR46 ;  /* 0x000000040a2e72a4 */ /* 0x000fe2000f8e022e */
[----:B------:R-:W-:Y:S02]  /*aa60*/  IMAD.U32 R0, RZ, RZ, UR6 ;  /* 0x00000006ff007e24 */ /* 0x000fe4000f8e00ff */
[----:B------:R-:W-:-:S05]  /*aa70*/  IMAD.U32 R3, RZ, RZ, UR4 ;  /* 0x00000004ff037e24 */ /* 0x000fca000f8e00ff */
[----:B------:R-:W-:-:S04]  /*aa80*/  VIADDMNMX R0, R3, UR46, R0, PT ;  /* 0x0000002e03007c46 */ /* 0x000fc8000b800100 */
[----:B------:R-:W-:Y:S02]  /*aa90*/  R2UR UR50, R0 ;  /* 0x00000000003272ca */ /* 0x000fe400000e0000 */
[----:B------:R-:W-:-:S11]  /*aaa0*/  PRMT R0, RZ, 0x7610, R0 ;  /* 0x00007610ff007816 */ /* 0x000fd60000000000 */
[----:B------:R-:W-:-:S06]  /*aab0*/  UISETP.GT.AND UP0, UPT, UR50, UR46, UPT ;  /* 0x0000002e3200728c */ /* 0x000fcc000bf04270 */
[----:B------:R-:W-:-:S13]  /*aac0*/  PLOP3.LUT P0, PT, PT, PT, UP0, 0x80, 0x0 ;  /* 0x000000000000781c */ /* 0x000fda0003f0f008 */
[----:B------:R-:W-:Y:S05]  /*aad0*/  @!P0 BRA `(.L_x_3202) ;  /* 0x000001d000308947 */ /* 0x000fea0003800000 */
[----:B------:R-:W0:Y:S01]  /*aae0*/  SHFL.IDX PT, R0, R219, RZ, 0x1f ;  /* 0x00001fffdb007589 */ /* 0x000e2200000e0000 */
[----:B------:R-:W-:Y:S01]  /*aaf0*/  UIADD3 UR8, UR47, 0x400, URZ ;  /* 0x000004002f087890 */ /* 0x000fe2000fffe03f */
[----:B-1----:R-:W-:Y:S01]  /*ab00*/  IMAD.MOV.U32 R4, RZ, RZ, 0x1 ;  /* 0x00000001ff047424 */ /* 0x002fe200078e00ff */
[----:B------:R-:W-:Y:S01]  /*ab10*/  UIADD3 UR6, UR47, 0x26400, URZ ;  /* 0x000264002f067890 */ /* 0x000fe2000fffe03f */
[----:B------:R-:W-:Y:S01]  /*ab20*/  IMAD.MOV.U32 R5, RZ, RZ, RZ ;  /* 0x000000ffff057224 */ /* 0x000fe200078e00ff */
[----:B------:R-:W-:Y:S01]  /*ab30*/  UIADD3 UR4, UR47, 0x20400, URZ ;  /* 0x000204002f047890 */ /* 0x000fe2000fffe03f */
[----:B------:R-:W-:Y:S01]  /*ab40*/  IMAD.MOV.U32 R6, RZ, RZ, 0x1 ;  /* 0x00000001ff067424 */ /* 0x000fe200078e00ff */
[----:B------:R-:W-:Y:S01]  /*ab50*/  UIADD3 UR5, UR47, 0x22400, URZ ;  /* 0x000224002f057890 */ /* 0x000fe2000fffe03f */
[----:B------:R-:W-:Y:S01]  /*ab60*/  IMAD.MOV.U32 R7, RZ, RZ, RZ ;  /* 0x000000ffff077224 */ /* 0x000fe200078e00ff */
[----:B------:R-:W-:Y:S01]  /*ab70*/  USHF.R.U32.HI UR6, URZ, 0x4, UR6 ;  /* 0x000000043f067899 */ /* 0x000fe20008011606 */
[----:B------:R-:W-:Y:S01]  /*ab80*/  IMAD.MOV.U32 R11, RZ, RZ, 0x40000040 ;  /* 0x40000040ff0b7424 */ /* 0x000fe200078e00ff */
[----:B------:R-:W-:Y:S01]  /*ab90*/  USHF.R.U32.HI UR7, URZ, 0x4, UR8 ;  /* 0x000000043f077899 */ /* 0x000fe20008011608 */
[----:B------:R-:W1:Y:S01]  /*aba0*/  S2R R53, SR_TID.X ;  /* 0x0000000000357919 */ /* 0x000e620000002100 */
[----:B------:R-:W-:Y:S01]  /*abb0*/  USHF.R.U32.HI UR4, URZ, 0x4, UR4 ;  /* 0x000000043f047899 */ /* 0x000fe20008011604 */
[C---:B------:R-:W-:Y:S01]  /*abc0*/  IADD3 R38, P5, R2.reuse, 0xa8, RZ ;  /* 0x000000a802267810 */ /* 0x040fe20007fbe0ff */
[----:B------:R-:W-:Y:S01]  /*abd0*/  USHF.R.U32.HI UR5, URZ, 0x4, UR5 ;  /* 0x000000043f057899 */ /* 0x000fe20008011605 */
[----:B------:R2:W-:Y:S01]  /*abe0*/  STL.128 [R1+0x80], R4 ;  /* 0x0000800401007387 */ /* 0x0005e20000100c00 */
[----:B------:R-:W-:Y:S01]  /*abf0*/  ULOP3.LUT UR6, UR6, 0x3fff, URZ, 0xc0, !UPT ;  /* 0x00003fff06067892 */ /* 0x000fe2000f8ec03f */
[C---:B------:R-:W-:Y:S01]  /*ac00*/  IADD3 R41, P1, R2.reuse, 0xb8, RZ ;  /* 0x000000b802297810 */ /* 0x040fe20007f3e0ff */
[----:B------:R-:W-:Y:S01]  /*ac10*/  ULOP3.LUT UR7, UR7, 0x3fff, URZ, 0xc0, !UPT ;  /* 0x00003fff07077892 */ /* 0x000fe2000f8ec03f */
[C---:B------:R-:W-:Y:S01]  /*ac20*/  IADD3 R42, P6, R2.reuse, 0xb0, RZ ;  /* 0x000000b0022a7810 */ /* 0x040fe20007fde0ff */
[----:B------:R-:W-:Y:S01]  /*ac30*/  ULOP3.LUT UR4, UR4, 0x3fff, URZ, 0xc0, !UPT ;  /* 0x00003fff04047892 */ /* 0x000fe2000f8ec03f */
[----:B------:R-:W-:Y:S01]  /*ac40*/  IADD3 R47, P0, R2, 0xa0, RZ ;  /* 0x000000a0022f7810 */ /* 0x000fe20007f1e0ff */
[----:B------:R-:W-:Y:S01]  /*ac50*/  ULOP3.LUT UR5, UR5, 0x3fff, URZ, 0xc0, !UPT ;  /* 0x00003fff05057892 */ /* 0x000fe2000f8ec03f */
[----:B0-----:R-:W-:Y:S01]  /*ac60*/  LEA.HI R3, R0, R0, RZ, 0x1 ;  /* 0x0000000000037211 */ /* 0x001fe200078f08ff */
[----:B------:R-:W-:-:S02]  /*ac70*/  ULOP3.LUT UR6, UR6, 0x10000, URZ, 0xfc, !UPT ;  /* 0x0001000006067892 */ /* 0x000fc4000f8efc3f */
[----:B------:R-:W-:Y:S01]  /*ac80*/  UIADD3 UR9, UP0, UR36, 0x38400, URZ ;  /* 0x0003840024097890 */ /* 0x000fe2000ff1e03f */
[----:B------:R-:W-:Y:S01]  /*ac90*/  LOP3.LUT R3, R3, 0x6, RZ, 0xc0, !PT ;  /* 0x0000000603037812 */ /* 0x000fe200078ec0ff */
[----:B------:R-:W-:Y:S01]  /*aca0*/  ULOP3.LUT UR7, UR7, 0x10000, URZ, 0xfc, !UPT ;  /* 0x0001000007077892 */ /* 0x000fe2000f8efc3f */
[----:B------:R-:W-:Y:S01]  /*acb0*/  IMAD.X R45, RZ, RZ, R16, P5 ;  /* 0x000000ffff2d7224 */ /* 0x000fe200028e0610 */
[----:B------:R-:W-:Y:S01]  /*acc0*/  ULOP3.LUT UR5, UR5, 0x10000, URZ, 0xfc, !UPT ;  /* 0x0001000005057892 */ /* 0x000fe2000f8efc3f */
[----:B--2---:R-:W-:Y:S01]  /*acd0*/  IMAD.U32 R4, RZ, RZ, UR6 ;  /* 0x00000006ff047e24 */ /* 0x004fe2000f8e00ff */
[----:B------:R-:W-:Y:S01]  /*ace0*/  ULOP3.LUT UR4, UR4, 0x10000, URZ, 0xfc, !UPT ;  /* 0x0001000004047892 */ /* 0x000fe2000f8efc3f */
[----:B------:R-:W-:Y:S01]  /*acf0*/  IMAD.IADD R0, R0, 0x1, -R3 ;  /* 0x0000000100007824 */ /* 0x000fe200078e0a03 */
[----:B------:R-:W-:Y:S01]  /*ad00*/  UIADD3.X UR10, URZ, UR37, URZ, UP0, !UPT ;  /* 0x000000253f0a7290 */ /* 0x000fe200087fe43f */
[----:B------:R-:W-:Y:S01]  /*ad10*/  IMAD.U32 R6, RZ, RZ, UR7 ;  /* 0x00000007ff067e24 */ /* 0x000fe2000f8e00ff */
[----:B------:R-:W-:Y:S01]  /*ad20*/  IADD3 R154, P4, R2, 0x98, RZ ;  /* 0x00000098029a7810 */ /* 0x000fe20007f9e0ff */
[----:B------:R-:W-:Y:S01]  /*ad30*/  IMAD.MOV.U32 R5, RZ, RZ, 0x40000040 ;  /* 0x40000040ff057424 */ /* 0x000fe200078e00ff */
[----:B------:R-:W-:Y:S01]  /*ad40*/  LEA R0, R0, UR8, 0xf ;  /* 0x0000000800007c11 */ /* 0x000fe2000f8e78ff */
[----:B------:R-:W-:Y:S01]  /*ad50*/  IMAD.MOV.U32 R7, RZ, RZ, 0x40000040 ;  /* 0x40000040ff077424 */ /* 0x000fe200078e00ff */
[----:B------:R-:W-:Y:S01]  /*ad60*/  IADD3 R27, P3, R2, 0x94, RZ ;  /* 0x00000094021b7810 */ /* 0x000fe20007f7e0ff */
[----:B------:R-:W-:Y:S01]  /*ad70*/  IMAD.U32 R3, RZ, RZ, UR5 ;  /* 0x00000005ff037e24 */ /* 0x000fe2000f8e00ff */
[----:B------:R-:W-:Y:S01]  /*ad80*/  SHF.R.U32.HI R0, RZ, 0x4, R0 ;  /* 0x00000004ff007819 */ /* 0x000fe20000011600 */
[----:B------:R-:W-:Y:S01]  /*ad90*/  IMAD.U32 R10, RZ, RZ, UR4 ;  /* 0x00000004ff0a7e24 */ /* 0x000fe2000f8e00ff */
[----:B------:R0:W-:Y:S01]  /*ada0*/  STL.128 [R1+0xb0], R4 ;  /* 0x0000b00401007387 */ /* 0x0001e20000100c00 */
[----:B-1----:R-:W-:Y:S01]  /*adb0*/  VIADD R12, R53, 0xffffff80 ;  /* 0xffffff80350c7836 */ /* 0x002fe20000000000 */
[----:B------:R-:W-:Y:S01]  /*adc0*/  LOP3.LUT R0, R0, 0x3fff, RZ, 0xc0, !PT ;  /* 0x00003fff00007812 */ /* 0x000fe200078ec0ff */
[----:B------:R-:W-:Y:S01]  /*add0*/  IMAD.U32 R8, RZ, RZ, UR9 ;  /* 0x00000009ff087e24 */ /* 0x000fe2000f8e00ff */
[----:B------:R1:W-:Y:S01]  /*ade0*/  STL.64 [R1+0x98], R10 ;  /* 0x0000980a01007387 */ /* 0x0003e20000100a00 */
[----:B------:R-:W-:Y:S01]  /*adf0*/  IMAD.U32 R9, RZ, RZ, UR10 ;  /* 0x0000000aff097e24 */ /* 0x000fe2000f8e00ff */
[----:B------:R-:W-:Y:S01]  /*ae00*/  LOP3.LUT R0, R0, 0x2000000, RZ, 0xfc, !PT ;  /* 0x0200000000007812 */ /* 0x000fe200078efcff */
[----:B------:R-:W-:Y:S01]  /*ae10*/  UIADD3 UR4, UR47, 0x36400, URZ ;  /* 0x000364002f047890 */ /* 0x000fe2000fffe03f */
[----:B------:R2:W-:Y:S01]  /*ae20*/  STL [R1+0x94], R12 ;  /* 0x0000940c01007387 */ /* 0x0005e20000100800 */
[--C-:B------:R-:W-:Y:S01]  /*ae30*/  IMAD.X R40, RZ, RZ, R16.reuse, P1 ;  /* 0x000000ffff287224 */ /* 0x100fe200008e0610 */
[C---:B------:R-:W-:Y:S01]  /*ae40*/  IADD3 R43, P2, R2.reuse, 0x88, RZ ;  /* 0x00000088022b7810 */ /* 0x040fe20007f5e0ff */
[----:B------:R-:W-:Y:S01]  /*ae50*/  ULOP3.LUT UP0, URZ, UR4, 0x3ff, URZ, 0xc0, !UPT ;  /* 0x000003ff043f7892 */ /* 0x000fe2000f80c03f */
[----:B------:R2:W-:Y:S01]  /*ae60*/  STL.64 [R1+0x78], R8 ;  /* 0x0000780801007387 */ /* 0x0005e20000100a00 */
[----:B------:R-:W-:Y:S01]  /*ae70*/  IMAD.X R49, RZ, RZ, R16, P6 ;  /* 0x000000ffff317224 */ /* 0x000fe200030e0610 */
[----:B------:R-:W-:Y:S01]  /*ae80*/  IADD3 R44, P1, R2, 0x80, RZ ;  /* 0x00000080022c7810 */ /* 0x000fe20007f3e0ff */
[----:B0-----:R-:W-:Y:S01]  /*ae90*/  IMAD.MOV.U32 R4, RZ, RZ, R3 ;  /* 0x000000ffff047224 */ /* 0x001fe200078e0003 */
[----:B-1----:R2:W5:Y:S01]  /*aea0*/  LDL R10, [R1+0x4ac] ;  /* 0x0004ac00010a7983 */ /* 0x0025620000100800 */
[----:B------:R-:W-:Y:S01]  /*aeb0*/  IMAD.MOV.U32 R6, RZ, RZ, R0 ;  /* 0x000000ffff067224 */ /* 0x000fe200078e0000 */
[----:B------:R-:W-:-:S02]  /*aec0*/  PLOP3.LUT P5, PT, PT, PT, UP0, 0x80, 0x0 ;  /* 0x000000000000781c */ /* 0x000fc40003faf008 */
[----:B------:R2:W5:Y:S01]  /*aed0*/  LDL R0, [R1+0x4a0] ;  /* 0x0004a00001007983 */ /* 0x0005620000100800 */
[----:B------:R-:W-:-:S03]  /*aee0*/  IADD3 R24, P6, R2, 0x78, RZ ;  /* 0x0000007802187810 */ /* 0x000fc60007fde0ff */
[----:B------:R2:W5:Y:S04]  /*aef0*/  LDL R3, [R1+0x4a4] ;  /* 0x0004a40001037983 */ /* 0x0005680000100800 */
[----:B------:R2:W-:Y:S01]  /*af00*/  STL.128 [R1+0xa0], R4 ;  /* 0x0000a00401007387 */ /* 0x0005e20000100c00 */
[--C-:B------:R-:W-:Y:S02]  /*af10*/  IMAD.X R52, RZ, RZ, R16.reuse, P0 ;  /* 0x000000ffff347224 */ /* 0x100fe400000e0610 */
[--C-:B------:R-:W-:Y:S02]  /*af20*/  IMAD.X R155, RZ, RZ, R16.reuse, P4 ;  /* 0x000000ffff9b7224 */ /* 0x100fe400020e0610 */
[--C-:B------:R-:W-:Y:S02]  /*af30*/  IMAD.X R28, RZ, RZ, R16.reuse, P3 ;  /* 0x000000ffff1c7224 */ /* 0x100fe400018e0610 */
[----:B------:R-:W-:-:S02]  /*af40*/  IMAD.X R48, RZ, RZ, R16, P2 ;  /* 0x000000ffff307224 */ /* 0x000fc400010e0610 */
[--C-:B------:R-:W-:Y:S02]  /*af50*/  IMAD.X R51, RZ, RZ, R16.reuse, P1 ;  /* 0x000000ffff337224 */ /* 0x100fe400008e0610 */
[----:B------:R-:W-:Y:S01]  /*af60*/  IMAD.X R25, RZ, RZ, R16, P6 ;  /* 0x000000ffff197224 */ /* 0x000fe200030e0610 */
[----:B------:R-:W-:Y:S06]  /*af70*/  @!P5 BRA `(.L_x_3218) ;  /* 0x000000000070d947 */ /* 0x000fec0003800000 */
[----:B------:R-:W-:Y:S01]  /*af80*/  MOV R14, 0x0 ;  /* 0x00000000000e7802 */ /* 0x000fe20000000f00 */
[----:B------:R-:W-:Y:S01]  /*af90*/  ULDC.64 UR4, c[0x4][0x90] ;  /* 0x0100240000047ab9 */ /* 0x000fe20000000a00 */
[----:B------:R-:W-:Y:S01]  /*afa0*/  ULDC.64 UR6, c[0x4][0x20] ;  /* 0x0100080000067ab9 */ /* 0x000fe20000000a00 */
[----:B--2---:R-:W-:Y:S02]  /*afb0*/  IMAD.U32 R4, RZ, RZ, UR4 ;  /* 0x00000004ff047e24 */ /* 0x004fe4000f8e00ff */
[----:B------:R-:W-:Y:S01]  /*afc0*/  IMAD.U32 R5, RZ, RZ, UR5 ;  /* 0x00000005ff057e24 */ /* 0x000fe2000f8e00ff */
[----:B------:R-:W0:Y:S01]  /*afd0*/  LDC.64 R14, c[0x4][R14] ;  /* 0x010000000e0e7b82 */ /* 0x000e220000000a00 */
[----:B------:R-:W-:Y:S01]  /*afe0*/  ULDC.64 UR4, c[0x4][0x98] ;  /* 0x0100260000047ab9 */ /* 0x000fe20000000a00 */
[----:B-----5:R-:W-:Y:S02]  /*aff0*/  IMAD.U32 R10, RZ, RZ, UR6 ;  /* 0x00000006ff0a7e24 */ /* 0x020fe4000f8e00ff */
        /* <DEDUP_REMOVED lines=8> */
.L_x_3219:
[----:B------:R-:W2:Y:S02]  /*b080*/  LDL R7, [R1+0x94] ;  /* 0x0000940001077983 */ /* 0x000ea40000100800 */
[----:B--2---:R-:W-:-:S04]  /*b090*/  SHF.R.S32.HI R0, RZ, 0x1f, R7 ;  /* 0x0000001fff007819 */ /* 0x004fc80000011407 */
[CC--:B------:R-:W-:Y:S02]  /*b0a0*/  LEA.HI R3, R0.reuse, R7.reuse, RZ, 0x4 ;  /* 0x0000000700037211 */ /* 0x0c0fe400078f20ff */
[----:B------:R-:W-:Y:S02]  /*b0b0*/  LEA.HI R0, R0, R7, RZ, 0x5 ;  /* 0x0000000700007211 */ /* 0x000fe400078f28ff */
[----:B------:R-:W-:Y:S02]  /*b0c0*/  SHF.R.S32.HI R4, RZ, 0x4, R3 ;  /* 0x00000004ff047819 */ /* 0x000fe40000011403 */
[----:B------:R-:W-:Y:S02]  /*b0d0*/  SHF.R.S32.HI R0, RZ, 0x5, R0 ;  /* 0x00000005ff007819 */ /* 0x000fe40000011400 */
[C---:B------:R-:W-:Y:S02]  /*b0e0*/  LEA.HI R5, R3.reuse, R4, RZ, 0x1 ;  /* 0x0000000403057211 */ /* 0x040fe400078f08ff */
[----:B------:R-:W-:-:S02]  /*b0f0*/  LOP3.LUT R3, R3, 0xfffffff0, RZ, 0xc0, !PT ;  /* 0xfffffff003037812 */ /* 0x000fc400078ec0ff */
[----:B------:R-:W-:-:S03]  /*b100*/  LOP3.LUT R5, R5, 0x1ffffffe, RZ, 0xc0, !PT ;  /* 0x1ffffffe05057812 */ /* 0x000fc600078ec0ff */
[----:B------:R-:W-:Y:S02]  /*b110*/  IMAD.IADD R3, R7, 0x1, -R3 ;  /* 0x0000000107037824 */ /* 0x000fe400078e0a03 */
[----:B------:R-:W-:-:S04]  /*b120*/  IMAD.IADD R5, R4, 0x1, -R5 ;  /* 0x0000000104057824 */ /* 0x000fc800078e0a05 */
[----:B------:R-:W-:-:S07]  /*b130*/  IMAD.SHL.U32 R10, R5, 0x8, RZ ;  /* 0x00000008050a7824 */ /* 0x000fce00078e00ff */
.L_x_3218:
[----:B------:R-:W3:Y:S01]  /*b140*/  LDL R50, [R1+0x1f4] ;  /* 0x0001f40001327983 */ /* 0x000ee20000100800 */
[----:B--2--5:R-:W-:Y:S01]  /*b150*/  SHF.R.S32.HI R4, RZ, 0x1f, R3 ;  /* 0x0000001fff047819 */ /* 0x024fe20000011403 */
[----:B------:R-:W-:Y:S01]  /*b160*/  IMAD.U32 R14, RZ, RZ, UR36 ;  /* 0x00000024ff0e7e24 */ /* 0x000fe2000f8e00ff */
[----:B------:R-:W-:Y:S01]  /*b170*/  IADD3 R7, P0, R2, 0x11c, RZ ;  /* 0x0000011c02077810 */ /* 0x000fe20007f1e0ff */
[----:B------:R-:W-:Y:S01]  /*b180*/  IMAD.U32 R15, RZ, RZ, UR37 ;  /* 0x00000025ff0f7e24 */ /* 0x000fe2000f8e00ff */
[----:B------:R-:W-:Y:S01]  /*b190*/  LEA.HI R4, R4, R3, RZ, 0x3 ;  /* 0x0000000304047211 */ /* 0x000fe200078f18ff */
[----:B------:R-:W-:Y:S01]  /*b1a0*/  IMAD.MOV.U32 R32, RZ, RZ, 0x10 ;  /* 0x00000010ff207424 */ /* 0x000fe200078e00ff */
[----:B------:R-:W-:Y:S01]  /*b1b0*/  IADD3 R26, P3, R2, 0xc0, RZ ;  /* 0x000000c0021a7810 */ /* 0x000fe20007f7e0ff */
[----:B------:R-:W-:Y:S01]  /*b1c0*/  IMAD.X R8, RZ, RZ, R16, P0 ;  /* 0x000000ffff087224 */ /* 0x000fe200000e0610 */
[C---:B------:R-:W-:Y:S01]  /*b1d0*/  LOP3.LUT R6, R4.reuse, 0xfffffff8, RZ, 0xc0, !PT ;  /* 0xfffffff804067812 */ /* 0x040fe200078ec0ff */
[----:B------:R-:W-:Y:S01]  /*b1e0*/  IMAD.SHL.U32 R4, R4, 0x40, RZ ;  /* 0x0000004004047824 */ /* 0x000fe200078e00ff */
[C---:B------:R-:W-:Y:S01]  /*b1f0*/  IADD3 R30, P2, R2.reuse, 0xd0, RZ ;  /* 0x000000d0021e7810 */ /* 0x040fe20007f5e0ff */
[----:B------:R0:W-:Y:S01]  /*b200*/  STL.64 [R1+0xe0], R24 ;  /* 0x0000e01801007387 */ /* 0x0001e20000100a00 */
[----:B------:R-:W-:Y:S01]  /*b210*/  IMAD.MOV.U32 R33, RZ, RZ, 0x20 ;  /* 0x00000020ff217424 */ /* 0x000fe200078e00ff */
[----:B------:R-:W-:Y:S01]  /*b220*/  BSSY B0, `(.L_x_3220) ;  /* 0x000003b000007945 */ /* 0x000fe20003800000 */
[----:B------:R-:W-:Y:S01]  /*b230*/  IMAD.IADD R3, R3, 0x1, -R6 ;  /* 0x0000000103037824 */ /* 0x000fe200078e0a06 */
[----:B------:R-:W-:Y:S01]  /*b240*/  IADD3 R6, P1, R2, 0x90, RZ ;  /* 0x0000009002067810 */ /* 0x000fe20007f3e0ff */
[--C-:B------:R-:W-:Y:S01]  /*b250*/  IMAD.X R31, RZ, RZ, R16.reuse, P2 ;  /* 0x000000ffff1f7224 */ /* 0x100fe200010e0610 */
[----:B------:R-:W-:Y:S01]  /*b260*/  LOP3.LUT R11, R4, 0xfffffe00, RZ, 0xc0, !PT ;  /* 0xfffffe00040b7812 */ /* 0x000fe200078ec0ff */
[C---:B------:R-:W-:Y:S01]  /*b270*/  IMAD.SHL.U32 R5, R3.reuse, 0x40, RZ ;  /* 0x0000004003057824 */ /* 0x040fe200078e00ff */
[C---:B------:R-:W-:Y:S01]  /*b280*/  LOP3.LUT P0, RZ, R3.reuse, 0x2, RZ, 0xc0, !PT ;  /* 0x0000000203ff7812 */ /* 0x040fe2000780c0ff */
[----:B------:R-:W-:Y:S01]  /*b290*/  IMAD.X R13, RZ, RZ, R16, P1 ;  /* 0x000000ffff0d7224 */ /* 0x000fe200008e0610 */
[----:B------:R-:W-:Y:S01]  /*b2a0*/  LOP3.LUT P1, RZ, R3, 0x4, RZ, 0xc0, !PT ;  /* 0x0000000403ff7812 */ /* 0x000fe2000782c0ff */
[----:B------:R-:W-:Y:S01]  /*b2b0*/  IMAD R0, R0, 0x400, R11 ;  /* 0x0000040000007824 */ /* 0x000fe200078e020b */
[----:B------:R-:W-:Y:S01]  /*b2c0*/  LOP3.LUT R5, R5, 0x1c0, RZ, 0xc0, !PT ;  /* 0x000001c005057812 */ /* 0x000fe200078ec0ff */
[----:B0-----:R-:W-:Y:S01]  /*b2d0*/  IMAD.MOV.U32 R24, RZ, RZ, R27 ;  /* 0x000000ffff187224 */ /* 0x001fe200078e001b */
[----:B------:R-:W-:Y:S01]  /*b2e0*/  SEL R32, R32, 0xfffffff0, !P0 ;  /* 0xfffffff020207807 */ /* 0x000fe20004000000 */
[----:B------:R-:W-:Y:S01]  /*b2f0*/  IMAD.MOV.U32 R25, RZ, RZ, R28 ;  /* 0x000000ffff197224 */ /* 0x000fe200078e001c */
[----:B------:R-:W-:Y:S01]  /*b300*/  LOP3.LUT R9, R5, 0x8, R10, 0xf8, !PT ;  /* 0x0000000805097812 */ /* 0x000fe200078ef80a */
[----:B------:R-:W-:Y:S01]  /*b310*/  IMAD.X R27, RZ, RZ, R16, P3 ;  /* 0x000000ffff1b7224 */ /* 0x000fe200018e0610 */
[----:B------:R-:W-:Y:S01]  /*b320*/  SHF.R.U32.HI R4, RZ, 0x3, R5 ;  /* 0x00000003ff047819 */ /* 0x000fe20000011605 */
[----:B------:R-:W-:Y:S01]  /*b330*/  IMAD.MOV.U32 R5, RZ, RZ, R8 ;  /* 0x000000ffff057224 */ /* 0x000fe200078e0008 */
[----:B------:R-:W0:Y:S01]  /*b340*/  LDC.64 R10, c[0x0][0xae0] ;  /* 0x0002b800ff0a7b82 */ /* 0x000e220000000a00 */
[----:B------:R-:W-:Y:S01]  /*b350*/  STL.64 [R1+0xd8], R30 ;  /* 0x0000d81e01007387 */ /* 0x000fe20000100a00 */
[----:B------:R-:W-:Y:S01]  /*b360*/  LOP3.LUT R9, R9, R4, RZ, 0x3c, !PT ;  /* 0x0000000409097212 */ /* 0x000fe200078e3cff */
[----:B------:R-:W-:Y:S01]  /*b370*/  IMAD.MOV.U32 R4, RZ, RZ, R7 ;  /* 0x000000ffff047224 */ /* 0x000fe200078e0007 */
[----:B------:R-:W-:Y:S01]  /*b380*/  SEL R33, R33, 0xffffffe0, !P1 ;  /* 0xffffffe021217807 */ /* 0x000fe20004800000 */
[----:B------:R-:W-:Y:S01]  /*b390*/  IMAD.MOV.U32 R7, RZ, RZ, R13 ;  /* 0x000000ffff077224 */ /* 0x000fe200078e000d */
[----:B------:R1:W-:Y:S01]  /*b3a0*/  STL.128 [R1+0x130], R24 ;  /* 0x0001301801007387 */ /* 0x0003e20000100c00 */
[----:B------:R-:W-:Y:S01]  /*b3b0*/  IMAD.IADD R21, R0, 0x1, R9 ;  /* 0x0000000100157824 */ /* 0x000fe200078e0209 */
[----:B------:R-:W2:Y:S01]  /*b3c0*/  LDC.64 R12, c[0x0][0xad0] ;  /* 0x0002b400ff0c7b82 */ /* 0x000ea20000000a00 */
[----:B------:R-:W-:Y:S01]  /*b3d0*/  IMAD.MOV.U32 R28, RZ, RZ, RZ ;  /* 0x000000ffff1c7224 */ /* 0x000fe200078e00ff */
[----:B------:R4:W-:Y:S01]  /*b3e0*/  STL.128 [R1+0x120], R4 ;  /* 0x0001200401007387 */ /* 0x0009e20000100c00 */
[----:B------:R-:W-:-:S03]  /*b3f0*/  IMAD.WIDE.U32 R20, R21, 0x2, R14 ;  /* 0x0000000215147825 */ /* 0x000fc600078e000e */
[----:B------:R0:W-:Y:S01]  /*b400*/  STL.64 [R1+0xc0], R32 ;  /* 0x0000c02001007387 */ /* 0x0001e20000100a00 */
[----:B------:R-:W-:Y:S01]  /*b410*/  VIADD R218, R53, 0xffffff80 ;  /* 0xffffff8035da7836 */ /* 0x000fe20000000000 */
[----:B------:R-:W2:Y:S01]  /*b420*/  LDC.64 R8, c[0x0][0xad8] ;  /* 0x0002b600ff087b82 */ /* 0x000ea20000000a00 */
[----:B------:R-:W-:Y:S01]  /*b430*/  IADD3 R20, P0, R20, 0x36400, RZ ;  /* 0x0003640014147810 */ /* 0x000fe20007f1e0ff */
[----:B------:R0:W-:Y:S04]  /*b440*/  STL.64 [R1+0xd0], R22 ;  /* 0x0000d01601007387 */ /* 0x0001e80000100a00 */
[----:B------:R-:W-:Y:S01]  /*b450*/  IMAD.X R21, RZ, RZ, R21, P0 ;  /* 0x000000ffff157224 */ /* 0x000fe200000e0615 */
[----:B------:R0:W-:Y:S01]  /*b460*/  STL.U8 [R1+0xe8], RZ ;  /* 0x0000e8ff01007387 */ /* 0x0001e20000100000 */
[----:B-1----:R-:W-:Y:S01]  /*b470*/  IMAD.U32 R25, RZ, RZ, UR49 ;  /* 0x00000031ff197e24 */ /* 0x002fe2000f8e00ff */
[----:B----4-:R-:W1:Y:S01]  /*b480*/  LDC R6, c[0x0][0x450] ;  /* 0x00011400ff067b82 */ /* 0x010e620000000800 */
[----:B------:R-:W-:Y:S01]  /*b490*/  IMAD.U32 R24, RZ, RZ, UR48 ;  /* 0x00000030ff187e24 */ /* 0x000fe2000f8e00ff */
[----:B------:R4:W-:Y:S01]  /*b4a0*/  STL.64 [R1+0xc8], R20 ;  /* 0x0000c81401007387 */ /* 0x0009e20000100a00 */
[----:B0-----:R-:W-:-:S02]  /*b4b0*/  IMAD.MOV.U32 R30, RZ, RZ, R10 ;  /* 0x000000ffff1e7224 */ /* 0x001fc400078e000a */
[----:B------:R-:W-:Y:S01]  /*b4c0*/  IMAD.MOV.U32 R31, RZ, RZ, R11 ;  /* 0x000000ffff1f7224 */ /* 0x000fe200078e000b */
[----:B------:R4:W-:Y:S01]  /*b4d0*/  STL.U8 [R1+0x140], RZ ;  /* 0x000140ff01007387 */ /* 0x0009e20000100000 */
[----:B--2---:R-:W-:Y:S01]  /*b4e0*/  IMAD.MOV.U32 R26, RZ, RZ, R13 ;  /* 0x000000ffff1a7224 */ /* 0x004fe200078e000d */
[----:B------:R-:W1:Y:S01]  /*b4f0*/  LDC.64 R4, c[0x0][0x448] ;  /* 0x00011200ff047b82 */ /* 0x000e620000000a00 */
[----:B------:R-:W-:Y:S01]  /*b500*/  IMAD.MOV.U32 R7, RZ, RZ, R12 ;  /* 0x000000ffff077224 */ /* 0x000fe200078e000c */
[----:B------:R4:W-:Y:S01]  /*b510*/  STL [R1+0xec], R218 ;  /* 0x0000ecda01007387 */ /* 0x0009e20000100800 */
[----:B------:R-:W-:Y:S02]  /*b520*/  IMAD.MOV.U32 R27, RZ, RZ, R8 ;  /* 0x000000ffff1b7224 */ /* 0x000fe400078e0008 */
[----:B------:R-:W-:-:S03]  /*b530*/  IMAD.MOV.U32 R29, RZ, RZ, R9 ;  /* 0x000000ffff1d7224 */ /* 0x000fc600078e0009 */
[----:B------:R4:W-:Y:S04]  /*b540*/  STL.128 [R1+0xf0], R24 ;  /* 0x0000f01801007387 */ /* 0x0009e80000100c00 */
[----:B------:R4:W-:Y:S04]  /*b550*/  STL.128 [R1+0x100], R28 ;  /* 0x0001001c01007387 */ /* 0x0009e80000100c00 */
[----:B-1----:R4:W-:Y:S01]  /*b560*/  STL.128 [R1+0x110], R4 ;  /* 0x0001100401007387 */ /* 0x0029e20000100c00 */
[----:B---3--:R-:W-:-:S04]  /*b570*/  LEA.HI R0, R50, R50, RZ, 0x1 ;  /* 0x0000003232007211 */ /* 0x008fc800078f08ff */
[----:B------:R-:W-:-:S05]  /*b580*/  LOP3.LUT R3, R0, 0xfffffffe, RZ, 0xc0, !PT ;  /* 0xfffffffe00037812 */ /* 0x000fca00078ec0ff */
[----:B------:R-:W-:-:S05]  /*b590*/  IMAD.IADD R0, R50, 0x1, -R3 ;  /* 0x0000000132007824 */ /* 0x000fca00078e0a03 */
[----:B------:R-:W-:-:S04]  /*b5a0*/  SHF.L.U32 R0, R0, 0x1f, RZ ;  /* 0x0000001f00007819 */ /* 0x000fc800000006ff */
[----:B------:R-:W0:Y:S02]  /*b5b0*/  SYNCS.PHASECHK.TRANS64.TRYWAIT P0, [UR47+0x38800], R0 ;  /* 0x03880000ff0075a7 */ /* 0x000e24000800016f */
[----:B0---4-:R-:W-:Y:S05]  /*b5c0*/  @!P0 BRA `(.L_x_3221) ;  /* 0x000002a000c88947 */ /* 0x011fea0003800000 */
.L_x_3484:
[----:B------:R-:W-:Y:S05]  /*b5d0*/  BSYNC B0 ;  /* 0x0000000000007941 */ /* 0x000fea0003800000 */
.L_x_3220:
[----:B------:R-:W2:Y:S04]  /*b5e0*/  LDL R7, [R1+0x484] ;  /* 0x0004840001077983 */ /* 0x000ea80000100800 */
[----:B0-----:R-:W3:Y:S04]  /*b5f0*/  LDL R3, [R1+0x498] ;  /* 0x0004980001037983 */ /* 0x001ee80000100800 */
[----:B------:R-:W4:Y:S04]  /*b600*/  LDL.64 R32, [R1+0x490] ;  /* 0x0004900001207983 */ /* 0x000f280000100a00 */
[----:B------:R-:W4:Y:S04]  /*b610*/  LDL R30, [R1+0x1c] ;  /* 0x00001c00011e7983 */ /* 0x000f280000100800 */
[----:B------:R0:W5:Y:S01]  /*b620*/  LDL.64 R20, [R1+0x1e8] ;  /* 0x0001e80001147983 */ /* 0x0001620000100a00 */
[----:B------:R-:W-:Y:S01]  /*b630*/  IMAD.MOV.U32 R12, RZ, RZ, R47 ;  /* 0x000000ffff0c7224 */ /* 0x000fe200078e002f */
[C---:B------:R-:W-:Y:S01]  /*b640*/  IADD3 R26, P0, R2.reuse, 0xe8, RZ ;  /* 0x000000e8021a7810 */ /* 0x040fe20007f1e0ff */
[----:B------:R-:W-:Y:S01]  /*b650*/  IMAD.MOV.U32 R13, RZ, RZ, R52 ;  /* 0x000000ffff0d7224 */ /* 0x000fe200078e0034 */
[C---:B------:R-:W-:Y:S01]  /*b660*/  IADD3 R28, P1, R2.reuse, 0x120, RZ ;  /* 0x00000120021c7810 */ /* 0x040fe20007f3e0ff */
[----:B------:R-:W-:Y:S01]  /*b670*/  IMAD.MOV.U32 R24, RZ, RZ, R44 ;  /* 0x000000ffff187224 */ /* 0x000fe200078e002c */
[----:B------:R-:W-:Y:S01]  /*b680*/  STL.128 [R1+0x160], R152 ;  /* 0x0001609801007387 */ /* 0x000fe20000100c00 */
[--C-:B------:R-:W-:Y:S01]  /*b690*/  IMAD.X R27, RZ, RZ, R16.reuse, P0 ;  /* 0x000000ffff1b7224 */ /* 0x100fe200000e0610 */
[----:B------:R-:W-:Y:S01]  /*b6a0*/  IADD3 R0, P0, R2, 0x230, RZ ;  /* 0x0000023002007810 */ /* 0x000fe20007f1e0ff */
[----:B------:R-:W-:Y:S01]  /*b6b0*/  IMAD.MOV.U32 R25, RZ, RZ, R51 ;  /* 0x000000ffff197224 */ /* 0x000fe200078e0033 */
[----:B------:R1:W-:Y:S01]  /*b6c0*/  STL.128 [R1+0x170], R12 ;  /* 0x0001700c01007387 */ /* 0x0003e20000100c00 */
[----:B------:R-:W-:Y:S01]  /*b6d0*/  IMAD.X R29, RZ, RZ, R16, P1 ;  /* 0x000000ffff1d7224 */ /* 0x000fe200008e0610 */
[----:B------:R-:W-:Y:S02]  /*b6e0*/  BSSY B0, `(.L_x_3222) ;  /* 0x000002d000007945 */ /* 0x000fe40003800000 */
[----:B------:R0:W-:Y:S01]  /*b6f0*/  STL.128 [R1+0x150], R24 ;  /* 0x0001501801007387 */ /* 0x0001e20000100c00 */
[----:B-1----:R-:W-:-:S02]  /*b700*/  IMAD.MOV.U32 R14, RZ, RZ, R39 ;  /* 0x000000ffff0e7224 */ /* 0x002fc400078e0027 */
[----:B------:R-:W-:Y:S02]  /*b710*/  IMAD.MOV.U32 R15, RZ, RZ, R46 ;  /* 0x000000ffff0f7224 */ /* 0x000fe400078e002e */
[----:B--2---:R-:W-:Y:S01]  /*b720*/  IMAD.MOV.U32 R13, RZ, RZ, R7 ;  /* 0x000000ffff0d7224 */ /* 0x004fe200078e0007 */
[C---:B------:R-:W-:Y:S01]  /*b730*/  IADD3 R7, P2, R2.reuse, 0xd8, RZ ;  /* 0x000000d802077810 */ /* 0x040fe20007f5e0ff */
[----:B---3--:R-:W-:Y:S02]  /*b740*/  IMAD.MOV.U32 R12, RZ, RZ, R3 ;  /* 0x000000ffff0c7224 */ /* 0x008fe400078e0003 */
[--C-:B------:R-:W-:Y:S01]  /*b750*/  IMAD.X R3, RZ, RZ, R16.reuse, P0 ;  /* 0x000000ffff037224 */ /* 0x100fe200000e0610 */
[C---:B0-----:R-:W-:Y:S01]  /*b760*/  IADD3 R25, P0, R2.reuse, 0x128, RZ ;  /* 0x0000012802197810 */ /* 0x041fe20007f1e0ff */
[----:B----4-:R-:W-:Y:S04]  /*b770*/  STL.64 [R1+0x148], R32 ;  /* 0x0001482001007387 */ /* 0x010fe80000100a00 */
[----:B------:R0:W-:Y:S01]  /*b780*/  STL.128 [R1+0x180], R12 ;  /* 0x0001800c01007387 */ /* 0x0001e20000100c00 */
[----:B------:R-:W-:Y:S01]  /*b790*/  IMAD.X R26, RZ, RZ, R16, P0 ;  /* 0x000000ffff1a7224 */ /* 0x000fe200000e0610 */
[----:B------:R-:W-:Y:S01]  /*b7a0*/  IADD3 R24, P0, R2, 0x140, RZ ;  /* 0x0000014002187810 */ /* 0x000fe20007f1e0ff */
[----:B0-----:R-:W-:-:S02]  /*b7b0*/  IMAD.MOV.U32 R12, RZ, RZ, R43 ;  /* 0x000000ffff0c7224 */ /* 0x001fc400078e002b */
[----:B------:R-:W-:Y:S02]  /*b7c0*/  IMAD.MOV.U32 R13, RZ, RZ, R48 ;  /* 0x000000ffff0d7224 */ /* 0x000fe400078e0030 */
[----:B------:R-:W-:Y:S02]  /*b7d0*/  IMAD.MOV.U32 R14, RZ, RZ, R42 ;  /* 0x000000ffff0e7224 */ /* 0x000fe400078e002a */
[----:B------:R-:W-:-:S05]  /*b7e0*/  IMAD.MOV.U32 R15, RZ, RZ, R49 ;  /* 0x000000ffff0f7224 */ /* 0x000fca00078e0031 */
[----:B------:R0:W-:Y:S02]  /*b7f0*/  STL.128 [R1+0x190], R12 ;  /* 0x0001900c01007387 */ /* 0x0001e40000100c00 */
[----:B0-----:R-:W-:Y:S02]  /*b800*/  IMAD.MOV.U32 R12, RZ, RZ, R41 ;  /* 0x000000ffff0c7224 */ /* 0x001fe400078e0029 */
[----:B------:R-:W-:Y:S02]  /*b810*/  IMAD.MOV.U32 R13, RZ, RZ, R40 ;  /* 0x000000ffff0d7224 */ /* 0x000fe400078e0028 */
[----:B------:R-:W-:Y:S02]  /*b820*/  IMAD.MOV.U32 R14, RZ, RZ, R0 ;  /* 0x000000ffff0e7224 */ /* 0x000fe400078e0000 */
[----:B------:R-:W-:Y:S02]  /*b830*/  IMAD.MOV.U32 R15, RZ, RZ, R3 ;  /* 0x000000ffff0f7224 */ /* 0x000fe400078e0003 */
[----:B------:R-:W-:-:S03]  /*b840*/  IMAD.X R0, RZ, RZ, R16, P2 ;  /* 0x000000ffff007224 */ /* 0x000fc600010e0610 */
[----:B------:R0:W-:Y:S02]  /*b850*/  STL.128 [R1+0x1a0], R12 ;  /* 0x0001a00c01007387 */ /* 0x0001e40000100c00 */
[----:B0-----:R-:W-:Y:S02]  /*b860*/  IMAD.MOV.U32 R14, RZ, RZ, R36 ;  /* 0x000000ffff0e7224 */ /* 0x001fe400078e0024 */
[----:B------:R-:W-:Y:S02]  /*b870*/  IMAD.MOV.U32 R15, RZ, RZ, R37 ;  /* 0x000000ffff0f7224 */ /* 0x000fe400078e0025 */
[----:B------:R-:W-:Y:S02]  /*b880*/  IMAD.MOV.U32 R12, RZ, RZ, R28 ;  /* 0x000000ffff0c7224 */ /* 0x000fe400078e001c */
[----:B------:R-:W-:-:S05]  /*b890*/  IMAD.MOV.U32 R13, RZ, RZ, R29 ;  /* 0x000000ffff0d7224 */ /* 0x000fca00078e001d */
[----:B------:R0:W-:Y:S02]  /*b8a0*/  STL.128 [R1+0x1b0], R12 ;  /* 0x0001b00c01007387 */ /* 0x0001e40000100c00 */
[----:B0-----:R-:W-:Y:S02]  /*b8b0*/  IMAD.MOV.U32 R12, RZ, RZ, R7 ;  /* 0x000000ffff0c7224 */ /* 0x001fe400078e0007 */
[----:B------:R-:W-:Y:S01]  /*b8c0*/  IMAD.MOV.U32 R13, RZ, RZ, R0 ;  /* 0x000000ffff0d7224 */ /* 0x000fe200078e0000 */
[----:B------:R-:W-:Y:S01]  /*b8d0*/  LOP3.LUT R0, R30, 0x1, RZ, 0xfc, !PT ;  /* 0x000000011e007812 */ /* 0x000fe200078efcff */
[----:B------:R-:W-:Y:S02]  /*b8e0*/  IMAD.MOV.U32 R14, RZ, RZ, R25 ;  /* 0x000000ffff0e7224 */ /* 0x000fe400078e0019 */
[----:B------:R-:W-:Y:S01]  /*b8f0*/  IMAD.MOV.U32 R15, RZ, RZ, R26 ;  /* 0x000000ffff0f7224 */ /* 0x000fe200078e001a */
[----:B------:R-:W-:Y:S01]  /*b900*/  ISETP.NE.AND P1, PT, R0, 0x3, PT ;  /* 0x000000030000780c */ /* 0x000fe20003f25270 */
[----:B------:R-:W-:-:S03]  /*b910*/  IMAD.X R25, RZ, RZ, R16, P0 ;  /* 0x000000ffff197224 */ /* 0x000fc600000e0610 */
[----:B------:R0:W-:Y:S04]  /*b920*/  STL.128 [R1+0x1c0], R12 ;  /* 0x0001c00c01007387 */ /* 0x0001e80000100c00 */
[----:B------:R1:W-:Y:S01]  /*b930*/  STL.64 [R1+0x1e0], R24 ;  /* 0x0001e01801007387 */ /* 0x0003e20000100a00 */
[----:B0-----:R-:W-:Y:S02]  /*b940*/  IMAD.MOV.U32 R12, RZ, RZ, R35 ;  /* 0x000000ffff0c7224 */ /* 0x001fe400078e0023 */
[----:B------:R-:W-:Y:S02]  /*b950*/  IMAD.MOV.U32 R13, RZ, RZ, R34 ;  /* 0x000000ffff0d7224 */ /* 0x000fe400078e0022 */
[----:B------:R-:W-:Y:S02]  /*b960*/  IMAD.MOV.U32 R14, RZ, RZ, R38 ;  /* 0x000000ffff0e7224 */ /* 0x000fe400078e0026 */
[----:B------:R-:W-:-:S05]  /*b970*/  IMAD.MOV.U32 R15, RZ, RZ, R45 ;  /* 0x000000ffff0f7224 */ /* 0x000fca00078e002d */
[----:B------:R1:W-:Y:S01]  /*b980*/  STL.128 [R1+0x1d0], R12 ;  /* 0x0001d00c01007387 */ /* 0x0003e20000100c00 */
[----:B------:R-:W-:Y:S05]  /*b990*/  @!P1 BRA `(.L_x_3223) ;  /* 0x0000000000049947 */ /* 0x000fea0003800000 */
[----:B------:R-:W-:Y:S01]  /*b9a0*/  BPT.TRAP 0x1 ;  /* 0x000000040000795c */ /* 0x000fe20000300000 */
.L_x_3223:
[----:B------:R-:W-:Y:S05]  /*b9b0*/  BSYNC B0 ;  /* 0x0000000000007941 */ /* 0x000fea0003800000 */
.L_x_3222:
[----:B-1----:R-:W2:Y:S01]  /*b9c0*/  LDL.64 R12, [R1+0x8] ;  /* 0x00000800010c7983 */ /* 0x002ea20000100a00 */
[----:B-----5:R-:W-:Y:S01]  /*b9d0*/  SHF.L.U32 R21, R21, 0x1f, RZ ;  /* 0x0000001f15157819 */ /* 0x020fe200000006ff */
[----:B------:R-:W-:Y:S01]  /*b9e0*/  BSSY B0, `(.L_x_3224) ;  /* 0x0000006000007945 */ /* 0x000fe20003800000 */
[----:B--2---:R-:W-:-:S05]  /*b9f0*/  MOV R3, R12 ;  /* 0x0000000c00037202 */ /* 0x004fca0000000f00 */
[----:B------:R-:W-:-:S04]  /*ba00*/  IMAD R20, R20, 0x8, R3 ;  /* 0x0000000814147824 */ /* 0x000fc800078e0203 */
[----:B------:R0:W1:Y:S01]  /*ba10*/  SYNCS.PHASECHK.TRANS64.TRYWAIT P0, [R20+URZ], R21 ;  /* 0x00000015140075a7 */ /* 0x000062000800017f */
[----:B------:R-:W-:Y:S05]  /*ba20*/  @!P1 BRA `(.L_x_3225) ;  /* 0x0000000000049947 */ /* 0x000fea0003800000 */
[----:B------:R-:W-:Y:S01]  /*ba30*/  BPT.TRAP 0x1 ;  /* 0x000000040000795c */ /* 0x000fe20000300000 */
.L_x_3225:
[----:B------:R-:W-:Y:S05]  /*ba40*/  BSYNC B0 ;  /* 0x0000000000007941 */ /* 0x000fea0003800000 */
.L_x_3224:
[----:B------:R-:W-:Y:S04]  /*ba50*/  BSSY B0, `(.L_x_3226) ;  /* 0x0000004000007945 */ /* 0x000fe80003800000 */
[----:B-1----:R-:W-:Y:S05]  /*ba60*/  @P0 BRA `(.L_x_3227) ;  /* 0x0000000000080947 */ /* 0x002fea0003800000 */
[----:B------:R-:W1:Y:S02]  /*ba70*/  SYNCS.PHASECHK.TRANS64.TRYWAIT P0, [R20+URZ], R21 ;  /* 0x00000015140075a7 */ /* 0x000e64000800017f */
[----:B-1----:R-:W-:Y:S05]  /*ba80*/  @!P0 BRA `(.L_x_3228) ;  /* 0x0000029c00b08947 */ /* 0x002fea0003800000 */
.L_x_3227:
[----:B------:R-:W-:Y:S05]  /*ba90*/  BSYNC B0 ;  /* 0x0000000000007941 */ /* 0x000fea0003800000 */
.L_x_3226:
[----:B------:R-:W2:Y:S04]  /*baa0*/  LDL R7, [R1+0x1e8] ;  /* 0x0001e80001077983 */ /* 0x000ea80000100800 */
[----:B------:R-:W2:Y:S01]  /*bab0*/  LDL.64 R12, [R1+0xa0] ;  /* 0x0000a000010c7983 */ /* 0x000ea20000100a00 */
[----:B------:R-:W-:Y:S05]  /*bac0*/  WARPSYNC.ALL ;  /* 0x0000000000007948 */ /* 0x000fea0003800000 */
[----:B------:R-:W3:Y:S04]  /*bad0*/  LDL.64 R24, [R1+0x98] ;  /* 0x0000980001187983 */ /* 0x000ee80000100a00 */
[----:B------:R-:W4:Y:S04]  /*bae0*/  LDL.64 R14, [R1+0x98] ;  /* 0x00009800010e7983 */ /* 0x000f280000100a00 */
[----:B01----:R-:W5:Y:S04]  /*baf0*/  LDL.64 R20, [R1+0x98] ;  /* 0x0000980001147983 */ /* 0x003f680000100a00 */
[----:B------:R-:W5:Y:S01]  /*bb00*/  LDL.64 R56, [R1+0x98] ;  /* 0x0000980001387983 */ /* 0x000f620000100a00 */
[----:B--2---:R-:W-:Y:S01]  /*bb10*/  IMAD R12, R7, 0x200, R12 ;  /* 0x00000200070c7824 */ /* 0x004fe200078e020c */
[----:B------:R-:W-:-:S02]  /*bb20*/  R2UR UR7, R13 ;  /* 0x000000000d0772ca */ /* 0x000fc400000e0000 */
[----:B------:R-:W2:Y:S01]  /*bb30*/  LDL R3, [R1+0x1f4] ;  /* 0x0001f40001037983 */ /* 0x000ea20000100800 */
[C---:B------:R-:W-:Y:S01]  /*bb40*/  VIADD R58, R12.reuse, 0x2 ;  /* 0x000000020c3a7836 */ /* 0x040fe20000000000 */
[----:B------:R-:W-:Y:S01]  /*bb50*/  R2UR UR6, R12 ;  /* 0x000000000c0672ca */ /* 0x000fe200000e0000 */
[----:B------:R-:W-:Y:S01]  /*bb60*/  IMAD.MOV.U32 R59, RZ, RZ, R13 ;  /* 0x000000ffff3b7224 */ /* 0x000fe200078e000d */
[----:B------:R0:W-:Y:S01]  /*bb70*/  STL [R1+0x80], RZ ;  /* 0x000080ff01007387 */ /* 0x0001e20000100800 */
[----:B------:R-:W-:Y:S01]  /*bb80*/  BSSY B0, `(.L_x_3229) ;  /* 0x000002c000007945 */ /* 0x000fe20003800000 */
[----:B---3--:R-:W-:Y:S02]  /*bb90*/  R2UR UR4, R24 ;  /* 0x00000000180472ca */ /* 0x008fe400000e0000 */
[----:B------:R-:W-:Y:S02]  /*bba0*/  R2UR UR5, R25 ;  /* 0x00000000190572ca */ /* 0x000fe400000e0000 */
[----:B------:R-:W-:Y:S01]  /*bbb0*/  WARPGROUP.ARRIVE ;  /* 0x00000000000079c5 */ /* 0x000fe20000000000 */
[----:B----4-:R-:W-:-:S02]  /*bbc0*/  VIADD R14, R14, 0x2 ;  /* 0x000000020e0e7836 */ /* 0x010fc40000000000 */
[----:B-----5:R-:W-:Y:S02]  /*bbd0*/  VIADD R20, R20, 0x4 ;  /* 0x0000000414147836 */ /* 0x020fe40000000000 */
[----:B------:R-:W-:-:S06]  /*bbe0*/  VIADD R56, R56, 0x6 ;  /* 0x0000000638387836 */ /* 0x000fcc0000000000 */
[----:B------:R-:W-:Y:S01]  /*bbf0*/  HGMMA.64x64x16.F32.BF16 R24, gdesc[UR4], RZ, !UPT, gsb0 ;  /* 0x00e00000041879f0 */ /* 0x000fe2000c0018ff */
[----:B------:R-:W-:Y:S02]  /*bc00*/  R2UR UR6, R58 ;  /* 0x000000003a0672ca */ /* 0x000fe400000e0000 */
[----:B------:R-:W-:Y:S02]  /*bc10*/  R2UR UR7, R59 ;  /* 0x000000003b0772ca */ /* 0x000fe400000e0000 */
[----:B------:R-:W-:Y:S01]  /*bc20*/  R2UR UR4, R14 ;  /* 0x000000000e0472ca */ /* 0x000fe200000e0000 */
[C---:B------:R-:W-:Y:S01]  /*bc30*/  VIADD R14, R12.reuse, 0x4 ;  /* 0x000000040c0e7836 */ /* 0x040fe20000000000 */
[----:B------:R-:W-:Y:S01]  /*bc40*/  R2UR UR5, R15 ;  /* 0x000000000f0572ca */ /* 0x000fe200000e0000 */
[----:B------:R-:W-:Y:S01]  /*bc50*/  IMAD.MOV.U32 R15, RZ, RZ, R13 ;  /* 0x000000ffff0f7224 */ /* 0x000fe200078e000d */
[----:B--2---:R-:W-:Y:S01]  /*bc60*/  LEA.HI R0, R3, R3, RZ, 0x1 ;  /* 0x0000000303007211 */ /* 0x004fe200078f08ff */
[----:B------:R-:W-:Y:S01]  /*bc70*/  VIADD R12, R12, 0x6 ;  /* 0x000000060c0c7836 */ /* 0x000fe20000000000 */
[----:B------:R-:W-:-:S02]  /*bc80*/  WARPGROUP.DEPBAR.LE gsb0, 0x0 ;  /* 0x00008000000079c5 */ /* 0x000fc40000010000 */
        /* <DEDUP_REMOVED lines=13> */
[----:B------:R-:W-:Y:S01]  /*bd60*/  LOP3.LUT R12, R0, 0xfffffffe, RZ, 0xc0, !PT ;  /* 0xfffffffe000c7812 */ /* 0x000fe200078ec0ff */
[----:B------:R-:W-:-:S04]  /*bd70*/  IMAD.MOV.U32 R0, RZ, RZ, 0x1 ;  /* 0x00000001ff007424 */ /* 0x000fc800078e00ff */
[----:B------:R-:W-:Y:S01]  /*bd80*/  IMAD.IADD R3, R3, 0x1, -R12 ;  /* 0x0000000103037824 */ /* 0x000fe200078e0a0c */
[----:B------:R0:W-:Y:S04]  /*bd90*/  STL [R1+0x80], R0 ;  /* 0x0000800001007387 */ /* 0x0001e80000100800 */
[----:B------:R-:W-:Y:S01]  /*bda0*/  SHF.L.U32 R3, R3, 0x1f, RZ ;  /* 0x0000001f03037819 */ /* 0x000fe200000006ff */
[----:B------:R0:W-:Y:S04]  /*bdb0*/  STL [R1+0x80], R0 ;  /* 0x0000800001007387 */ /* 0x0001e80000100800 */
[----:B------:R0:W-:Y:S04]  /*bdc0*/  STL [R1+0x80], R0 ;  /* 0x0000800001007387 */ /* 0x0001e80000100800 */
[----:B------:R0:W-:Y:S01]  /*bdd0*/  STL [R1+0x80], R0 ;  /* 0x0000800001007387 */ /* 0x0001e20000100800 */
[----:B------:R-:W-:-:S02]  /*bde0*/  WARPGROUP.DEPBAR.LE gsb0, 0x0 ;  /* 0x00008000000079c5 */ /* 0x000fc40000010000 */
[----:B------:R-:W-:-:S06]  /*bdf0*/  WARPGROUP.ARRIVE ;  /* 0x00000000000079c5 */ /* 0x000fcc0000000000 */
[----:B------:R-:W-:Y:S03]  /*be00*/  HGMMA.64x64x16.F32.BF16 R24, gdesc[UR4], R24, gsb0 ;  /* 0x00e00000041879f0 */ /* 0x000fe60008001818 */
[----:B------:R-:W-:Y:S02]  /*be10*/  WARPGROUP.DEPBAR.LE gsb0, 0x0 ;  /* 0x00008000000079c5 */ /* 0x000fe40000010000 */
[----:B------:R-:W1:Y:S02]  /*be20*/  SYNCS.PHASECHK.TRANS64.TRYWAIT P0, [UR47+0x38810], R3 ;  /* 0x03881003ff0075a7 */ /* 0x000e64000800016f */
[----:B01----:R-:W-:Y:S05]  /*be30*/  @!P0 BRA `(.L_x_3230) ;  /* 0x0000029800d88947 */ /* 0x003fea0003800000 */
.L_x_3485:
[----:B------:R-:W-:Y:S05]  /*be40*/  BSYNC B0 ;  /* 0x0000000000007941 */ /* 0x000fea0003800000 */
.L_x_3229:
[----:B0-----:R-:W2:Y:S04]  /*be50*/  LDL R3, [R1+0x54] ;  /* 0x0000540001037983 */ /* 0x001ea80000100800 */
[----:B------:R0:W5:Y:S01]  /*be60*/  LDL.64 R12, [R1+0x1e8] ;  /* 0x0001e800010c7983 */ /* 0x0001620000100a00 */
[----:B------:R-:W-:Y:S01]  /*be70*/  BSSY B0, `(.L_x_3231) ;  /* 0x0000005000007945 */ /* 0x000fe20003800000 */
[----:B--2---:R-:W-:-:S04]  /*be80*/  LOP3.LUT R3, R3, 0x1, RZ, 0xfc, !PT ;  /* 0x0000000103037812 */ /* 0x004fc800078efcff */
[----:B------:R-:W-:-:S13]  /*be90*/  ISETP.NE.AND P1, PT, R3, 0x3, PT ;  /* 0x000000030300780c */ /* 0x000fda0003f25270 */
[----:B0-----:R-:W-:Y:S05]  /*bea0*/  @!P1 BRA `(.L_x_3232) ;  /* 0x0000000000049947 */ /* 0x001fea0003800000 */
[----:B------:R-:W-:Y:S01]  /*beb0*/  BPT.TRAP 0x1 ;  /* 0x000000040000795c */ /* 0x000fe20000300000 */
.L_x_3232:
[----:B------:R-:W-:Y:S05]  /*bec0*/  BSYNC B0 ;  /* 0x0000000000007941 */ /* 0x000fea0003800000 */
.L_x_3231:
        /* <DEDUP_REMOVED lines=8> */
.L_x_3234:
[----:B------:R-:W-:Y:S05]  /*bf50*/  BSYNC B0 ;  /* 0x0000000000007941 */ /* 0x000fea0003800000 */
.L_x_3233:
[----:B------:R-:W-:Y:S04]  /*bf60*/  BSSY B0, `(.L_x_3235) ;  /* 0x0000004000007945 */ /* 0x000fe80003800000 */
[----:B-1----:R-:W-:Y:S05]  /*bf70*/  @P0 BRA `(.L_x_3236) ;  /* 0x0000000000080947 */ /* 0x002fea0003800000 */
[----:B------:R-:W1:Y:S02]  /*bf80*/  SYNCS.PHASECHK.TRANS64.TRYWAIT P0, [R12+URZ], R13 ;  /* 0x0000000d0c0075a7 */ /* 0x000e64000800017f */
[----:B-1----:R-:W-:Y:S05]  /*bf90*/  @!P0 BRA `(.L_x_3237) ;  /* 0x0000029800988947 */ /* 0x002fea0003800000 */
.L_x_3236:
[----:B------:R-:W-:Y:S05]  /*bfa0*/  BSYNC B0 ;  /* 0x0000000000007941 */ /* 0x000fea0003800000 */
.L_x_3235:
[----:B------:R-:W2:Y:S01]  /*bfb0*/  S2R R3, SR_TID.X ;  /* 0x0000000000037919 */ /* 0x000ea20000002100 */
[----:B01----:R-:W3:Y:S01]  /*bfc0*/  LDL.64 R12, [R1+0xb8] ;  /* 0x0000b800010c7983 */ /* 0x003ee20000100a00 */
[----:B--2---:R-:W-:-:S03]  /*bfd0*/  LOP3.LUT R7, R3, 0x7f, RZ, 0xc0, !PT ;  /* 0x0000007f03077812 */ /* 0x004fc600078ec0ff */
[----:B------:R-:W3:Y:S01]  /*bfe0*/  LDL R3, [R1+0x1e8] ;  /* 0x0001e80001037983 */ /* 0x000ee20000100800 */
[----:B------:R-:W-:Y:S05]  /*bff0*/  WARPSYNC.ALL ;  /* 0x0000000000007948 */ /* 0x000fea0003800000 */
[----:B------:R-:W-:Y:S02]  /*c000*/  ISETP.NE.AND P0, PT, R7, RZ, PT ;  /* 0x000000ff0700720c */ /* 0x000fe40003f05270 */
[----:B------:R-:W2:Y:S04]  /*c010*/  LDL R7, [R1+0x88] ;  /* 0x0000880001077983 */ /* 0x000ea80000100800 */
[----:B------:R-:W4:Y:S04]  /*c020*/  LDL.64 R20, [R1+0xb0] ;  /* 0x0000b00001147983 */ /* 0x000f280000100a00 */
[----:B------:R-:W5:Y:S04]  /*c030*/  LDL.64 R14, [R1+0xb0] ;  /* 0x0000b000010e7983 */ /* 0x000f680000100a00 */
[----:B------:R-:W5:Y:S04]  /*c040*/  LDL.64 R58, [R1+0xb0] ;  /* 0x0000b000013a7983 */ /* 0x000f680000100a00 */
[----:B------:R-:W5:Y:S01]  /*c050*/  LDL.64 R60, [R1+0xb0] ;  /* 0x0000b000013c7983 */ /* 0x000f620000100a00 */
[----:B---3--:R-:W-:Y:S01]  /*c060*/  IMAD R12, R3, 0x1000, R12 ;  /* 0x00001000030c7824 */ /* 0x008fe200078e020c */
[----:B------:R-:W-:Y:S01]  /*c070*/  R2UR UR7, R13 ;  /* 0x000000000d0772ca */ /* 0x000fe200000e0000 */
[----:B------:R-:W-:Y:S01]  /*c080*/  WARPGROUP.ARRIVE ;  /* 0x00000000000079c5 */ /* 0x000fe20000000000 */
[----:B------:R-:W3:Y:S02]  /*c090*/  LDL.64 R56, [R1+0xb0] ;  /* 0x0000b00001387983 */ /* 0x000ee40000100a00 */
[C---:B------:R-:W-:Y:S01]  /*c0a0*/  R2UR UR6, R12.reuse ;  /* 0x000000000c0672ca */ /* 0x040fe200000e0000 */
[----:B------:R-:W-:Y:S01]  /*c0b0*/  VIADD R62, R12, 0x2 ;  /* 0x000000020c3e7836 */ /* 0x000fe20000000000 */
[----:B------:R-:W3:Y:S01]  /*c0c0*/  LDL.64 R64, [R1+0xb0] ;  /* 0x0000b00001407983 */ /* 0x000ee20000100a00 */
[----:B------:R-:W-:Y:S01]  /*c0d0*/  IMAD.MOV.U32 R63, RZ, RZ, R13 ;  /* 0x000000ffff3f7224 */ /* 0x000fe200078e000d */
[----:B--2---:R-:W-:-:S02]  /*c0e0*/  ISETP.NE.U32.AND P1, PT, R7, RZ, PT ;  /* 0x000000ff0700720c */ /* 0x004fc40003f25070 */
[----:B----4-:R-:W-:Y:S02]  /*c0f0*/  R2UR UR4, R20 ;  /* 0x00000000140472ca */ /* 0x010fe400000e0000 */
[----:B------:R-:W-:Y:S01]  /*c100*/  R2UR UR5, R21 ;  /* 0x00000000150572ca */ /* 0x000fe200000e0000 */
[----:B-----5:R-:W-:Y:S01]  /*c110*/  VIADD R14, R14, 0x2 ;  /* 0x000000020e0e7836 */ /* 0x020fe20000000000 */
[----:B------:R-:W2:Y:S07]  /*c120*/  LDL.64 R20, [R1+0xb0] ;  /* 0x0000b00001147983 */ /* 0x000eae0000100a00 */
[----:B------:R-:W-:-:S05]  /*c130*/  VOTEU.ANY UP0, P1 ;  /* 0x00000000003f7886 */ /* 0x000fca0000800100 */
[----:B------:R-:W-:Y:S01]  /*c140*/  HGMMA.64x64x16.F32.BF16 R24, gdesc[UR4], R24, UP0, gsb0 ;  /* 0x00e00000041879f0 */ /* 0x000fe2000b801818 */
[----:B------:R-:W-:Y:S02]  /*c150*/  R2UR UR6, R62 ;  /* 0x000000003e0672ca */ /* 0x000fe400000e0000 */
[----:B------:R-:W-:Y:S02]  /*c160*/  R2UR UR7, R63 ;  /* 0x000000003f0772ca */ /* 0x000fe400000e0000 */
[----:B------:R-:W-:Y:S02]  /*c170*/  R2UR UR4, R14 ;  /* 0x000000000e0472ca */ /* 0x000fe400000e0000 */
[----:B------:R-:W-:Y:S01]  /*c180*/  R2UR UR5, R15 ;  /* 0x000000000f0572ca */ /* 0x000fe200000e0000 */
[----:B------:R-:W-:Y:S02]  /*c190*/  WARPGROUP.DEPBAR.LE gsb0, 0x0 ;  /* 0x00008000000079c5 */ /* 0x000fe40000010000 */
[----:B------:R-:W-:Y:S01]  /*c1a0*/  WARPGROUP.ARRIVE ;  /* 0x00000000000079c5 */ /* 0x000fe20000000000 */
[----:B------:R-:W-:Y:S01]  /*c1b0*/  VIADD R58, R58, 0x4 ;  /* 0x000000043a3a7836 */ /* 0x000fe20000000000 */
[----:B------:R-:W4:Y:S08]  /*c1c0*/  LDL.64 R14, [R1+0xb0] ;  /* 0x0000b000010e7983 */ /* 0x000f300000100a00 */
[----:B------:R-:W-:Y:S01]  /*c1d0*/  HGMMA.64x64x16.F32.BF16 R24, gdesc[UR4], R24, gsb0 ;  /* 0x00e00000041879f0 */ /* 0x000fe20008001818 */
[----:B------:R-:W-:-:S02]  /*c1e0*/  VIADD R62, R12, 0x4 ;  /* 0x000000040c3e7836 */ /* 0x000fc40000000000 */
[----:B------:R-:W-:Y:S01]  /*c1f0*/  IMAD.MOV.U32 R63, RZ, RZ, R13 ;  /* 0x000000ffff3f7224 */ /* 0x000fe200078e000d */
[----:B------:R-:W-:Y:S02]  /*c200*/  R2UR UR4, R58 ;  /* 0x000000003a0472ca */ /* 0x000fe400000e0000 */
[----:B------:R-:W-:Y:S02]  /*c210*/  R2UR UR6, R62 ;  /* 0x000000003e0672ca */ /* 0x000fe400000e0000 */
[----:B------:R-:W-:Y:S02]  /*c220*/  R2UR UR7, R63 ;  /* 0x000000003f0772ca */ /* 0x000fe400000e0000 */
[----:B------:R-:W-:Y:S01]  /*c230*/  R2UR UR5, R59 ;  /* 0x000000003b0572ca */ /* 0x000fe200000e0000 */
[----:B------:R-:W-:Y:S02]  /*c240*/  WARPGROUP.DEPBAR.LE gsb0, 0x0 ;  /* 0x00008000000079c5 */ /* 0x000fe40000010000 */
[----:B------:R-:W-:Y:S01]  /*c250*/  WARPGROUP.ARRIVE ;  /* 0x00000000000079c5 */ /* 0x000fe20000000000 */
[----:B------:R-:W-:Y:S01]  /*c260*/  VIADD R60, R60, 0x6 ;  /* 0x000000063c3c7836 */ /* 0x000fe20000000000 */
[----:B------:R-:W5:Y:S08]  /*c270*/  LDL.64 R58, [R1+0xb0] ;  /* 0x0000b000013a7983 */ /* 0x000f700000100a00 */
        /* <DEDUP_REMOVED lines=9> */
[----:B---3--:R-:W-:Y:S01]  /*c310*/  VIADD R56, R56, 0x200 ;  /* 0x0000020038387836 */ /* 0x008fe20000000000 */
[----:B------:R-:W3:Y:S08]  /*c320*/  LDL.64 R60, [R1+0xb0] ;  /* 0x0000b000013c7983 */ /* 0x000ef00000100a00 */
        /* <DEDUP_REMOVED lines=9> */
[----:B--2---:R-:W-:Y:S01]  /*c3c0*/  VIADD R20, R20, 0x202 ;  /* 0x0000020214147836 */ /* 0x004fe20000000000 */
[----:B------:R-:W2:Y:S08]  /*c3d0*/  LDL.64 R56, [R1+0xb0] ;  /* 0x0000b00001387983 */ /* 0x000eb00000100a00 */
        /* <DEDUP_REMOVED lines=9> */
[----:B----4-:R-:W-:Y:S01]  /*c470*/  VIADD R14, R14, 0x204 ;  /* 0x000002040e0e7836 */ /* 0x010fe20000000000 */
        /* <DEDUP_REMOVED lines=10> */
[----:B-----5:R-:W-:Y:S01]  /*c520*/  VIADD R58, R58, 0x206 ;  /* 0x000002063a3a7836 */ /* 0x020fe20000000000 */
        /* <DEDUP_REMOVED lines=75> */
[----:B------:R-:W-:-:S10]  /*c9e0*/  WARPGROUP.ARRIVE ;  /* 0x00000000000079c5 */ /* 0x000fd40000000000 */
[----:B------:R-:W-:Y:S01]  /*c9f0*/  HGMMA.64x64x16.F32.BF16 R24, gdesc[UR4], R24, gsb0 ;  /* 0x00e00000041879f0 */ /* 0x000fe20008001818 */
        /* <DEDUP_REMOVED lines=8> */
[----:B------:R-:W-:Y:S01]  /*ca80*/  WARPGROUP.ARRIVE ;  /* 0x00000000000079c5 */ /* 0x000fe20000000000 */
[----:B-----5:R-:W-:-:S05]  /*ca90*/  VIADD R20, R20, 0x606 ;  /* 0x0000060614147836 */ /* 0x020fca0000000000 */
[----:B------:R-:W0:Y:S04]  /*caa0*/  S2R R66, SR_TID.X ;  /* 0x0000000000427919 */ /* 0x000e280000002100 */
[----:B------:R-:W-:Y:S01]  /*cab0*/  HGMMA.64x64x16.F32.BF16 R24, gdesc[UR4], R24, gsb0 ;  /* 0x00e00000041879f0 */ /* 0x000fe20008001818 */
[----:B------:R-:W-:Y:S01]  /*cac0*/  VIADD R56, R12, 0x606 ;  /* 0x000006060c387836 */ /* 0x000fe20000000000 */
[----:B------:R-:W4:Y:S01]  /*cad0*/  LDL.64 R14, [R1+0xb0] ;  /* 0x0000b000010e7983 */ /* 0x000f220000100a00 */
[----:B------:R-:W-:Y:S01]  /*cae0*/  IMAD.MOV.U32 R57, RZ, RZ, R13 ;  /* 0x000000ffff397224 */ /* 0x000fe200078e000d */
[----:B------:R-:W-:Y:S02]  /*caf0*/  R2UR UR4, R20 ;  /* 0x00000000140472ca */ /* 0x000fe400000e0000 */
[----:B------:R-:W-:-:S02]  /*cb00*/  R2UR UR6, R56 ;  /* 0x00000000380672ca */ /* 0x000fc400000e0000 */
[----:B------:R-:W-:Y:S02]  /*cb10*/  R2UR UR7, R57 ;  /* 0x00000000390772ca */ /* 0x000fe400000e0000 */
[----:B------:R-:W-:Y:S02]  /*cb20*/  R2UR UR5, R21 ;  /* 0x00000000150572ca */ /* 0x000fe400000e0000 */
[----:B0-----:R-:W-:Y:S01]  /*cb30*/  SHF.R.U32.HI R66, RZ, 0x7, R66 ;  /* 0x00000007ff427819 */ /* 0x001fe20000011642 */
[----:B------:R-:W-:Y:S01]  /*cb40*/  VIADD R60, R12, 0x800 ;  /* 0x000008000c3c7836 */ /* 0x000fe20000000000 */
[----:B------:R-:W-:Y:S01]  /*cb50*/  R2UR UR9, R65 ;  /* 0x00000000410972ca */ /* 0x000fe200000e0000 */
[----:B------:R-:W5:Y:S04]  /*cb60*/  LDL.64 R56, [R1+0xb0] ;  /* 0x0000b00001387983 */ /* 0x000f680000100a00 */
[----:B------:R0:W1:Y:S01]  /*cb70*/  SHFL.IDX PT, R3, R66, RZ, 0x1f ;  /* 0x00001fff42037589 */ /* 0x00006200000e0000 */
[----:B------:R-:W-:-:S02]  /*cb80*/  WARPGROUP.DEPBAR.LE gsb0, 0x0 ;  /* 0x00008000000079c5 */ /* 0x000fc40000010000 */
[----:B------:R-:W-:Y:S01]  /*cb90*/  WARPGROUP.ARRIVE ;  /* 0x00000000000079c5 */ /* 0x000fe20000000000 */
[----:B------:R-:W-:Y:S01]  /*cba0*/  IMAD.MOV.U32 R21, RZ, RZ, R13 ;  /* 0x000000ffff157224 */ /* 0x000fe200078e000d */
[----:B0-----:R-:W5:Y:S04]  /*cbb0*/  @!P0 LDL R66, [R1+0x1e8] ;  /* 0x0001e80001428983 */ /* 0x001f680000100800 */
[----:B------:R-:W-:Y:S01]  /*cbc0*/  HGMMA.64x64x16.F32.BF16 R24, gdesc[UR4], R24, gsb0 ;  /* 0x00e00000041879f0 */ /* 0x000fe20008001818 */
[----:B-1----:R-:W-:-:S04]  /*cbd0*/  ISETP.GT.AND P1, PT, R3, 0x7f, PT ;  /* 0x0000007f0300780c */ /* 0x002fc80003f24270 */
[----:B------:R-:W-:-:S04]  /*cbe0*/  SEL R3, RZ, 0x2, !P1 ;  /* 0x00000002ff037807 */ /* 0x000fc80004800000 */
[----:B------:R-:W-:Y:S01]  /*cbf0*/  IADD3 R64, R64, 0x800, R3 ;  /* 0x0000080040407810 */ /* 0x000fe20007ffe003 */
[----:B------:R-:W-:Y:S01]  /*cc00*/  IMAD.IADD R20, R3, 0x1, R60 ;  /* 0x0000000103147824 */ /* 0x000fe200078e023c */
[----:B------:R-:W-:Y:S01]  /*cc10*/  R2UR UR11, R21 ;  /* 0x00000000150b72ca */ /* 0x000fe200000e0000 */
[----:B------:R-:W-:Y:S01]  /*cc20*/  UMOV UR4, 0x1 ;  /* 0x0000000100047882 */ /* 0x000fe20000000000 */
[----:B------:R-:W-:Y:S02]  /*cc30*/  R2UR UR8, R64 ;  /* 0x00000000400872ca */ /* 0x000fe400000e0000 */
[----:B------:R-:W-:Y:S01]  /*cc40*/  R2UR UR10, R20 ;  /* 0x00000000140a72ca */ /* 0x000fe200000e0000 */
[----:B------:R-:W-:Y:S01]  /*cc50*/  UISETP.NE.U32.AND UP0, UPT, UR4, URZ, UPT ;  /* 0x0000003f0400728c */ /* 0x000fe2000bf05070 */
[----:B------:R-:W-:Y:S02]  /*cc60*/  WARPGROUP.DEPBAR.LE gsb0, 0x0 ;  /* 0x00008000000079c5 */ /* 0x000fe40000010000 */
[----:B------:R-:W-:Y:S01]  /*cc70*/  WARPGROUP.ARRIVE ;  /* 0x00000000000079c5 */ /* 0x000fe20000000000 */
[----:B------:R-:W-:Y:S01]  /*cc80*/  IMAD.MOV.U32 R67, RZ, RZ, 0x4 ;  /* 0x00000004ff437424 */ /* 0x000fe200078e00ff */
[----:B---3--:R-:W-:Y:S01]  /*cc90*/  R2UR UR5, R63 ;  /* 0x000000003f0572ca */ /* 0x008fe200000e0000 */
[----:B------:R-:W-:Y:S01]  /*cca0*/  IMAD.MOV.U32 R21, RZ, RZ, R13 ;  /* 0x000000ffff157224 */ /* 0x000fe200078e000d */
[----:B------:R-:W3:Y:S05]  /*ccb0*/  LDL.64 R64, [R1+0xb0] ;  /* 0x0000b00001407983 */ /* 0x000eea0000100a00 */
[----:B------:R-:W-:Y:S01]  /*ccc0*/  HGMMA.64x64x16.F32.BF16 R24, gdesc[UR8], R24, UP0, gsb0 ;  /* 0x00e00000081879f0 */ /* 0x000fe2000b801818 */
[----:B------:R-:W-:-:S04]  /*ccd0*/  SEL R7, R67, 0x2, P1 ;  /* 0x0000000243077807 */ /* 0x000fc80000800000 */
[----:B------:R-:W-:Y:S01]  /*cce0*/  IADD3 R62, R7, 0x800, R62 ;  /* 0x00000800073e7810 */ /* 0x000fe20007ffe03e */
[----:B------:R-:W-:Y:S01]  /*ccf0*/  IMAD.IADD R20, R60, 0x1, R7 ;  /* 0x000000013c147824 */ /* 0x000fe200078e0207 */
[----:B------:R-:W-:Y:S02]  /*cd00*/  R2UR UR7, R21 ;  /* 0x00000000150772ca */ /* 0x000fe400000e0000 */
[----:B------:R-:W-:Y:S02]  /*cd10*/  R2UR UR4, R62 ;  /* 0x000000003e0472ca */ /* 0x000fe400000e0000 */
[----:B------:R-:W-:Y:S01]  /*cd20*/  R2UR UR6, R20 ;  /* 0x00000000140672ca */ /* 0x000fe200000e0000 */
[----:B------:R-:W-:Y:S02]  /*cd30*/  WARPGROUP.DEPBAR.LE gsb0, 0x0 ;  /* 0x00008000000079c5 */ /* 0x000fe40000010000 */
[----:B------:R-:W-:Y:S01]  /*cd40*/  WARPGROUP.ARRIVE ;  /* 0x00000000000079c5 */ /* 0x000fe20000000000 */
[----:B------:R-:W-:Y:S01]  /*cd50*/  SEL R67, R67, 0x6, !P1 ;  /* 0x0000000643437807 */ /* 0x000fe20004800000 */
[----:B------:R-:W-:Y:S01]  /*cd60*/  IMAD.MOV.U32 R21, RZ, RZ, R13 ;  /* 0x000000ffff157224 */ /* 0x000fe200078e000d */
[----:B------:R-:W3:Y:S07]  /*cd70*/  LDL.64 R62, [R1+0xb0] ;  /* 0x0000b000013e7983 */ /* 0x000eee0000100a00 */
[----:B------:R-:W-:Y:S01]  /*cd80*/  HGMMA.64x64x16.F32.BF16 R24, gdesc[UR4], R24, gsb0 ;  /* 0x00e00000041879f0 */ /* 0x000fe20008001818 */
[----:B------:R-:W-:Y:S01]  /*cd90*/  IMAD.IADD R20, R60, 0x1, R67 ;  /* 0x000000013c147824 */ /* 0x000fe200078e0243 */
[----:B--2---:R-:W-:Y:S01]  /*cda0*/  IADD3 R58, R67, 0x800, R58 ;  /* 0x00000800433a7810 */ /* 0x004fe20007ffe03a */
[----:B------:R-:W2:Y:S01]  /*cdb0*/  LDL.64 R60, [R1+0xb0] ;  /* 0x0000b000013c7983 */ /* 0x000ea20000100a00 */
[----:B------:R-:W-:-:S02]  /*cdc0*/  R2UR UR7, R21 ;  /* 0x00000000150772ca */ /* 0x000fc400000e0000 */
[----:B------:R-:W-:Y:S02]  /*cdd0*/  R2UR UR6, R20 ;  /* 0x00000000140672ca */ /* 0x000fe400000e0000 */
[----:B------:R-:W-:Y:S02]  /*cde0*/  R2UR UR4, R58 ;  /* 0x000000003a0472ca */ /* 0x000fe400000e0000 */
[----:B------:R-:W-:Y:S01]  /*cdf0*/  R2UR UR5, R59 ;  /* 0x000000003b0572ca */ /* 0x000fe200000e0000 */
[----:B------:R-:W-:Y:S02]  /*ce00*/  IMAD.MOV.U32 R20, RZ, RZ, 0x28 ;  /* 0x00000028ff147424 */ /* 0x000fe400078e00ff */
[----:B------:R-:W-:-:S03]  /*ce10*/  IMAD.MOV.U32 R21, RZ, RZ, 0xa00 ;  /* 0x00000a00ff157424 */ /* 0x000fc600078e00ff */
[----:B------:R-:W-:Y:S02]  /*ce20*/  SEL R20, R20, 0x26, P1 ;  /* 0x0000002614147807 */ /* 0x000fe40000800000 */
[----:B------:R-:W-:Y:S01]  /*ce30*/  SEL R21, R21, 0x980, P1 ;  /* 0x0000098015157807 */ /* 0x000fe20000800000 */
[----:B------:R-:W-:Y:S02]  /*ce40*/  WARPGROUP.DEPBAR.LE gsb0, 0x0 ;  /* 0x00008000000079c5 */ /* 0x000fe40000010000 */
[----:B------:R-:W-:-:S06]  /*ce50*/  WARPGROUP.ARRIVE ;  /* 0x00000000000079c5 */ /* 0x000fcc0000000000 */
[----:B------:R-:W-:Y:S01]  /*ce60*/  HGMMA.64x64x16.F32.BF16 R24, gdesc[UR4], R24, gsb0 ;  /* 0x00e00000041879f0 */ /* 0x000fe20008001818 */
[----:B------:R-:W-:-:S05]  /*ce70*/  IMAD.IADD R20, R20, 0x1, R21 ;  /* 0x0000000114147824 */ /* 0x000fca00078e0215 */
[----:B------:R-:W-:-:S05]  /*ce80*/  LOP3.LUT R21, R20, 0xa06, RZ, 0xc0, !PT ;  /* 0x00000a0614157812 */ /* 0x000fca00078ec0ff */
[----:B----4-:R-:W-:Y:S02]  /*ce90*/  IMAD.IADD R14, R21, 0x1, R14 ;  /* 0x00000001150e7824 */ /* 0x010fe400078e020e */
[----:B------:R-:W-:Y:S02]  /*cea0*/  IMAD.IADD R20, R12, 0x1, R21 ;  /* 0x000000010c147824 */ /* 0x000fe400078e0215 */
[----:B------:R-:W-:Y:S01]  /*ceb0*/  IMAD.MOV.U32 R21, RZ, RZ, R13 ;  /* 0x000000ffff157224 */ /* 0x000fe200078e000d */
[----:B------:R-:W-:Y:S02]  /*cec0*/  R2UR UR4, R14 ;  /* 0x000000000e0472ca */ /* 0x000fe400000e0000 */
[----:B------:R-:W-:Y:S02]  /*ced0*/  R2UR UR6, R20 ;  /* 0x00000000140672ca */ /* 0x000fe400000e0000 */
[----:B------:R-:W-:Y:S02]  /*cee0*/  R2UR UR7, R21 ;  /* 0x00000000150772ca */ /* 0x000fe400000e0000 */
[----:B------:R-:W-:Y:S01]  /*cef0*/  R2UR UR5, R15 ;  /* 0x000000000f0572ca */ /* 0x000fe200000e0000 */
[----:B------:R-:W-:-:S02]  /*cf00*/  WARPGROUP.DEPBAR.LE gsb0, 0x0 ;  /* 0x00008000000079c5 */ /* 0x000fc40000010000 */
[----:B------:R-:W-:Y:S01]  /*cf10*/  WARPGROUP.ARRIVE ;  /* 0x00000000000079c5 */ /* 0x000fe20000000000 */
[----:B------:R-:W-:Y:S01]  /*cf20*/  VIADD R58, R12, 0xa00 ;  /* 0x00000a000c3a7836 */ /* 0x000fe20000000000 */
[C---:B-----5:R-:W-:Y:S01]  /*cf30*/  IADD3 R56, R3.reuse, 0xa00, R56 ;  /* 0x00000a0003387810 */ /* 0x060fe20007ffe038 */
[----:B------:R-:W4:Y:S07]  /*cf40*/  LDL.64 R20, [R1+0xb0] ;  /* 0x0000b00001147983 */ /* 0x000f2e0000100a00 */
[----:B------:R-:W-:Y:S01]  /*cf50*/  HGMMA.64x64x16.F32.BF16 R24, gdesc[UR4], R24, gsb0 ;  /* 0x00e00000041879f0 */ /* 0x000fe20008001818 */
[----:B------:R-:W-:-:S02]  /*cf60*/  IMAD.IADD R14, R3, 0x1, R58 ;  /* 0x00000001030e7824 */ /* 0x000fc400078e023a */
[--C-:B------:R-:W-:Y:S01]  /*cf70*/  IMAD.MOV.U32 R15, RZ, RZ, R13.reuse ;  /* 0x000000ffff0f7224 */ /* 0x100fe200078e000d */
[----:B------:R-:W-:Y:S02]  /*cf80*/  R2UR UR4, R56 ;  /* 0x00000000380472ca */ /* 0x000fe400000e0000 */
[----:B------:R-:W-:Y:S02]  /*cf90*/  R2UR UR6, R14 ;  /* 0x000000000e0672ca */ /* 0x000fe400000e0000 */
[----:B------:R-:W-:Y:S02]  /*cfa0*/  R2UR UR7, R15 ;  /* 0x000000000f0772ca */ /* 0x000fe400000e0000 */
[----:B------:R-:W-:Y:S01]  /*cfb0*/  R2UR UR5, R57 ;  /* 0x00000000390572ca */ /* 0x000fe200000e0000 */
[----:B------:R-:W-:Y:S02]  /*cfc0*/  WARPGROUP.DEPBAR.LE gsb0, 0x0 ;  /* 0x00008000000079c5 */ /* 0x000fe40000010000 */
[----:B------:R-:W-:Y:S01]  /*cfd0*/  WARPGROUP.ARRIVE ;  /* 0x00000000000079c5 */ /* 0x000fe20000000000 */
[C---:B------:R-:W-:Y:S01]  /*cfe0*/  IMAD.IADD R14, R7.reuse, 0x1, R58 ;  /* 0x00000001070e7824 */ /* 0x040fe200078e023a */
[----:B---3--:R-:W-:Y:S01]  /*cff0*/  IADD3 R64, R7, 0xa00, R64 ;  /* 0x00000a0007407810 */ /* 0x008fe20007ffe040 */
[----:B------:R-:W-:Y:S01]  /*d000*/  IMAD.MOV.U32 R15, RZ, RZ, R13 ;  /* 0x000000ffff0f7224 */ /* 0x000fe200078e000d */
[----:B------:R-:W3:Y:S06]  /*d010*/  LDL.64 R56, [R1+0xb0] ;  /* 0x0000b00001387983 */ /* 0x000eec0000100a00 */
[----:B------:R-:W-:Y:S01]  /*d020*/  HGMMA.64x64x16.F32.BF16 R24, gdesc[UR4], R24, gsb0 ;  /* 0x00e00000041879f0 */ /* 0x000fe20008001818 */
[----:B------:R-:W-:-:S02]  /*d030*/  R2UR UR6, R14 ;  /* 0x000000000e0672ca */ /* 0x000fc400000e0000 */
[----:B------:R-:W-:Y:S02]  /*d040*/  R2UR UR7, R15 ;  /* 0x000000000f0772ca */ /* 0x000fe400000e0000 */
[----:B------:R-:W-:Y:S02]  /*d050*/  R2UR UR4, R64 ;  /* 0x00000000400472ca */ /* 0x000fe400000e0000 */
[----:B------:R-:W-:Y:S01]  /*d060*/  R2UR UR5, R65 ;  /* 0x00000000410572ca */ /* 0x000fe200000e0000 */
[----:B------:R-:W-:Y:S02]  /*d070*/  WARPGROUP.DEPBAR.LE gsb0, 0x0 ;  /* 0x00008000000079c5 */ /* 0x000fe40000010000 */
[----:B------:R-:W-:-:S10]  /*d080*/  WARPGROUP.ARRIVE ;  /* 0x00000000000079c5 */ /* 0x000fd40000000000 */
[----:B------:R-:W-:Y:S01]  /*d090*/  HGMMA.64x64x16.F32.BF16 R24, gdesc[UR4], R24, gsb0 ;  /* 0x00e00000041879f0 */ /* 0x000fe20008001818 */
[C---:B------:R-:W-:Y:S01]  /*d0a0*/  IMAD.IADD R14, R67.reuse, 0x1, R58 ;  /* 0x00000001430e7824 */ /* 0x040fe200078e023a */
[----:B--2---:R-:W-:Y:S01]  /*d0b0*/  IADD3 R60, R67, 0xa00, R60 ;  /* 0x00000a00433c7810 */ /* 0x004fe20007ffe03c */
[----:B------:R-:W-:Y:S01]  /*d0c0*/  IMAD.MOV.U32 R15, RZ, RZ, R13 ;  /* 0x000000ffff0f7224 */ /* 0x000fe200078e000d */
[----:B------:R-:W-:Y:S01]  /*d0d0*/  R2UR UR5, R61 ;  /* 0x000000003d0572ca */ /* 0x000fe200000e0000 */
[----:B------:R-:W2:Y:S01]  /*d0e0*/  LDL.64 R58, [R1+0xb0] ;  /* 0x0000b000013a7983 */ /* 0x000ea20000100a00 */
[----:B------:R-:W-:Y:S02]  /*d0f0*/  R2UR UR6, R14 ;  /* 0x000000000e0672ca */ /* 0x000fe400000e0000 */
[----:B------:R-:W-:Y:S02]  /*d100*/  R2UR UR7, R15 ;  /* 0x000000000f0772ca */ /* 0x000fe400000e0000 */
[----:B------:R-:W-:Y:S01]  /*d110*/  R2UR UR4, R60 ;  /* 0x000000003c0472ca */ /* 0x000fe200000e0000 */
[----:B------:R-:W-:Y:S01]  /*d120*/  IMAD.MOV.U32 R14, RZ, RZ, 0x30 ;  /* 0x00000030ff0e7424 */ /* 0x000fe200078e00ff */
[----:B------:R-:W5:Y:S01]  /*d130*/  LDL.64 R60, [R1+0xb0] ;  /* 0x0000b000013c7983 */ /* 0x000f620000100a00 */
        /* <DEDUP_REMOVED lines=18> */
[C---:B----4-:R-:W-:Y:S01]  /*d260*/  IADD3 R20, R3.reuse, 0xc00, R20 ;  /* 0x00000c0003147810 */ /* 0x050fe20007ffe014 */
        /* <DEDUP_REMOVED lines=20> */
[----:B------:R-:W-:Y:S01]  /*d3b0*/  WARPGROUP.ARRIVE ;  /* 0x00000000000079c5 */ /* 0x000fe20000000000 */
[C---:B------:R-:W-:Y:S01]  /*d3c0*/  IMAD.IADD R62, R67.reuse, 0x1, R64 ;  /* 0x00000001433e7824 */ /* 0x040fe200078e0240 */
[----:B--2---:R-:W-:Y:S01]  /*d3d0*/  IADD3 R58, R67, 0xc00, R58 ;  /* 0x00000c00433a7810 */ /* 0x004fe20007ffe03a */
[----:B------:R-:W-:Y:S01]  /*d3e0*/  IMAD.MOV.U32 R63, RZ, RZ, R13 ;  /* 0x000000ffff3f7224 */ /* 0x000fe200078e000d */
[----:B------:R-:W2:Y:S06]  /*d3f0*/  LDL.64 R56, [R1+0xb0] ;  /* 0x0000b00001387983 */ /* 0x000eac0000100a00 */
[----:B------:R-:W-:Y:S01]  /*d400*/  HGMMA.64x64x16.F32.BF16 R24, gdesc[UR4], R24, gsb0 ;  /* 0x00e00000041879f0 */ /* 0x000fe20008001818 */
[----:B------:R-:W-:-:S02]  /*d410*/  R2UR UR6, R62 ;  /* 0x000000003e0672ca */ /* 0x000fc400000e0000 */
[----:B------:R-:W-:Y:S02]  /*d420*/  R2UR UR7, R63 ;  /* 0x000000003f0772ca */ /* 0x000fe400000e0000 */
[----:B------:R-:W-:Y:S01]  /*d430*/  R2UR UR4, R58 ;  /* 0x000000003a0472ca */ /* 0x000fe200000e0000 */
[----:B------:R-:W-:Y:S01]  /*d440*/  IMAD.MOV.U32 R64, RZ, RZ, 0x38 ;  /* 0x00000038ff407424 */ /* 0x000fe200078e00ff */
[----:B------:R-:W-:Y:S01]  /*d450*/  R2UR UR5, R59 ;  /* 0x000000003b0572ca */ /* 0x000fe200000e0000 */
[----:B------:R-:W-:Y:S01]  /*d460*/  IMAD.MOV.U32 R65, RZ, RZ, 0xe00 ;  /* 0x00000e00ff417424 */ /* 0x000fe200078e00ff */
[----:B------:R-:W2:Y:S02]  /*d470*/  LDL.64 R62, [R1+0xb0] ;  /* 0x0000b000013e7983 */ /* 0x000ea40000100a00 */
[----:B------:R-:W-:Y:S02]  /*d480*/  SEL R64, R64, 0x36, P1 ;  /* 0x0000003640407807 */ /* 0x000fe40000800000 */
[----:B------:R-:W-:Y:S01]  /*d490*/  SEL R65, R65, 0xd80, P1 ;  /* 0x00000d8041417807 */ /* 0x000fe20000800000 */
[----:B------:R-:W2:Y:S01]  /*d4a0*/  @!P0 LDL.64 R58, [R1+0x30] ;  /* 0x00003000013a8983 */ /* 0x000ea20000100a00 */
[----:B------:R-:W-:-:S02]  /*d4b0*/  WARPGROUP.DEPBAR.LE gsb0, 0x0 ;  /* 0x00008000000079c5 */ /* 0x000fc40000010000 */
[----:B------:R-:W-:-:S06]  /*d4c0*/  WARPGROUP.ARRIVE ;  /* 0x00000000000079c5 */ /* 0x000fcc0000000000 */
[----:B------:R-:W-:Y:S01]  /*d4d0*/  HGMMA.64x64x16.F32.BF16 R24, gdesc[UR4], R24, gsb0 ;  /* 0x00e00000041879f0 */ /* 0x000fe20008001818 */
[----:B------:R-:W-:-:S05]  /*d4e0*/  IMAD.IADD R64, R64, 0x1, R65 ;  /* 0x0000000140407824 */ /* 0x000fca00078e0241 */
[----:B------:R-:W-:-:S05]  /*d4f0*/  LOP3.LUT R65, R64, 0xe06, RZ, 0xc0, !PT ;  /* 0x00000e0640417812 */ /* 0x000fca00078ec0ff */
[----:B-----5:R-:W-:Y:S02]  /*d500*/  IMAD.IADD R60, R65, 0x1, R60 ;  /* 0x00000001413c7824 */ /* 0x020fe400078e023c */
[----:B------:R-:W-:Y:S02]  /*d510*/  IMAD.IADD R64, R12, 0x1, R65 ;  /* 0x000000010c407824 */ /* 0x000fe400078e0241 */
[----:B------:R-:W-:Y:S01]  /*d520*/  IMAD.MOV.U32 R65, RZ, RZ, R13 ;  /* 0x000000ffff417224 */ /* 0x000fe200078e000d */
[----:B------:R-:W-:Y:S02]  /*d530*/  R2UR UR4, R60 ;  /* 0x000000003c0472ca */ /* 0x000fe400000e0000 */
[----:B------:R-:W-:Y:S02]  /*d540*/  R2UR UR6, R64 ;  /* 0x00000000400672ca */ /* 0x000fe400000e0000 */
[----:B------:R-:W-:Y:S02]  /*d550*/  R2UR UR7, R65 ;  /* 0x00000000410772ca */ /* 0x000fe400000e0000 */
[----:B------:R-:W-:Y:S01]  /*d560*/  R2UR UR5, R61 ;  /* 0x000000003d0572ca */ /* 0x000fe200000e0000 */
[----:B------:R-:W-:-:S02]  /*d570*/  WARPGROUP.DEPBAR.LE gsb0, 0x0 ;  /* 0x00008000000079c5 */ /* 0x000fc40000010000 */
[----:B------:R-:W-:-:S10]  /*d580*/  WARPGROUP.ARRIVE ;  /* 0x00000000000079c5 */ /* 0x000fd40000000000 */
[----:B------:R-:W-:Y:S01]  /*d590*/  HGMMA.64x64x16.F32.BF16 R24, gdesc[UR4], R24, gsb0 ;  /* 0x00e00000041879f0 */ /* 0x000fe20008001818 */
[----:B------:R-:W-:Y:S01]  /*d5a0*/  VIADD R64, R12, 0xe00 ;  /* 0x00000e000c407836 */ /* 0x000fe20000000000 */
[C---:B----4-:R-:W-:Y:S01]  /*d5b0*/  IADD3 R14, R3.reuse, 0xe00, R14 ;  /* 0x00000e00030e7810 */ /* 0x050fe20007ffe00e */
[----:B------:R-:W-:Y:S02]  /*d5c0*/  IMAD.MOV.U32 R61, RZ, RZ, R13 ;  /* 0x000000ffff3d7224 */ /* 0x000fe400078e000d */
[----:B------:R-:W-:Y:S01]  /*d5d0*/  IMAD.IADD R60, R3, 0x1, R64 ;  /* 0x00000001033c7824 */ /* 0x000fe200078e0240 */
[----:B------:R-:W-:Y:S02]  /*d5e0*/  R2UR UR4, R14 ;  /* 0x000000000e0472ca */ /* 0x000fe400000e0000 */
[----:B------:R-:W-:Y:S02]  /*d5f0*/  R2UR UR7, R61 ;  /* 0x000000003d0772ca */ /* 0x000fe400000e0000 */
[----:B------:R-:W-:-:S02]  /*d600*/  R2UR UR6, R60 ;  /* 0x000000003c0672ca */ /* 0x000fc400000e0000 */
[----:B------:R-:W-:Y:S01]  /*d610*/  R2UR UR5, R15 ;  /* 0x000000000f0572ca */ /* 0x000fe200000e0000 */
[----:B------:R-:W-:Y:S02]  /*d620*/  WARPGROUP.DEPBAR.LE gsb0, 0x0 ;  /* 0x00008000000079c5 */ /* 0x000fe40000010000 */
[----:B------:R-:W-:-:S10]  /*d630*/  WARPGROUP.ARRIVE ;  /* 0x00000000000079c5 */ /* 0x000fd40000000000 */
[----:B------:R-:W-:Y:S01]  /*d640*/  HGMMA.64x64x16.F32.BF16 R24, gdesc[UR4], R24, gsb0 ;  /* 0x00e00000041879f0 */ /* 0x000fe20008001818 */
[C---:B------:R-:W-:Y:S01]  /*d650*/  IMAD.IADD R14, R7.reuse, 0x1, R64 ;  /* 0x00000001070e7824 */ /* 0x040fe200078e0240 */
[----:B---3--:R-:W-:Y:S01]  /*d660*/  IADD3 R20, R7, 0xe00, R20 ;  /* 0x00000e0007147810 */ /* 0x008fe20007ffe014 */
        /* <DEDUP_REMOVED lines=8> */
[C---:B------:R-:W-:Y:S01]  /*d6f0*/  IMAD.IADD R14, R67.reuse, 0x1, R64 ;  /* 0x00000001430e7824 */ /* 0x040fe200078e0240 */
[----:B--2---:R-:W-:Y:S01]  /*d700*/  IADD3 R56, R67, 0xe00, R56 ;  /* 0x00000e0043387810 */ /* 0x004fe20007ffe038 */
[----:B------:R-:W-:Y:S01]  /*d710*/  IMAD.MOV.U32 R15, RZ, RZ, R13 ;  /* 0x000000ffff0f7224 */ /* 0x000fe200078e000d */
[----:B------:R-:W-:Y:S02]  /*d720*/  R2UR UR5, R57 ;  /* 0x00000000390572ca */ /* 0x000fe400000e0000 */
[----:B------:R-:W-:Y:S02]  /*d730*/  R2UR UR6, R14 ;  /* 0x000000000e0672ca */ /* 0x000fe400000e0000 */
[----:B------:R-:W-:Y:S02]  /*d740*/  R2UR UR7, R15 ;  /* 0x000000000f0772ca */ /* 0x000fe400000e0000 */
[----:B------:R-:W-:Y:S01]  /*d750*/  R2UR UR4, R56 ;  /* 0x00000000380472ca */ /* 0x000fe200000e0000 */
[----:B------:R-:W-:-:S02]  /*d760*/  IMAD.MOV.U32 R3, RZ, RZ, 0x40 ;  /* 0x00000040ff037424 */ /* 0x000fc400078e00ff */
        /* <DEDUP_REMOVED lines=9> */
[----:B------:R-:W-:Y:S01]  /*d800*/  IMAD.IADD R62, R3, 0x1, R62 ;  /* 0x00000001033e7824 */ /* 0x000fe200078e023e */
[----:B------:R-:W-:Y:S02]  /*d810*/  R2UR UR7, R13 ;  /* 0x000000000d0772ca */ /* 0x000fe400000e0000 */
[----:B------:R-:W-:Y:S02]  /*d820*/  R2UR UR6, R12 ;  /* 0x000000000c0672ca */ /* 0x000fe400000e0000 */
[----:B------:R-:W-:Y:S02]  /*d830*/  R2UR UR4, R62 ;  /* 0x000000003e0472ca */ /* 0x000fe400000e0000 */
[----:B------:R-:W-:Y:S01]  /*d840*/  R2UR UR5, R63 ;  /* 0x000000003f0572ca */ /* 0x000fe200000e0000 */
[----:B------:R-:W-:Y:S01]  /*d850*/  STL [R1+0x88], R0 ;  /* 0x0000880001007387 */ /* 0x000fe20000100800 */
[----:B------:R-:W-:-:S02]  /*d860*/  WARPGROUP.DEPBAR.LE gsb0, 0x0 ;  /* 0x00008000000079c5 */ /* 0x000fc40000010000 */
[----:B------:R-:W-:-:S09]  /*d870*/  WARPGROUP.ARRIVE ;  /* 0x00000000000079c5 */ /* 0x000fd20000000000 */
[----:B------:R-:W-:Y:S01]  /*d880*/  HGMMA.64x64x16.F32.BF16 R24, gdesc[UR4], R24, gsb0 ;  /* 0x00e00000041879f0 */ /* 0x000fe20008001818 */
        /* <DEDUP_REMOVED lines=14> */
[----:B------:R-:W-:-:S03]  /*d970*/  @!P0 MOV R59, R58 ;  /* 0x0000003a003b8202 */ /* 0x000fc60000000f00 */
[----:B------:R-:W-:Y:S04]  /*d980*/  STL [R1+0x88], R0 ;  /* 0x0000880001007387 */ /* 0x000fe80000100800 */
[----:B------:R-:W-:Y:S04]  /*d990*/  STL [R1+0x88], R0 ;  /* 0x0000880001007387 */ /* 0x000fe80000100800 */
[----:B------:R-:W-:Y:S04]  /*d9a0*/  STL [R1+0x88], R0 ;  /* 0x0000880001007387 */ /* 0x000fe80000100800 */
[----:B------:R-:W-:Y:S04]  /*d9b0*/  STL [R1+0x88], R0 ;  /* 0x0000880001007387 */ /* 0x000fe80000100800 */
[----:B------:R-:W-:Y:S01]  /*d9c0*/  STL [R1+0x88], R0 ;  /* 0x0000880001007387 */ /* 0x000fe20000100800 */
[----:B------:R-:W-:-:S03]  /*d9d0*/  @!P0 IMAD R3, R66, 0x8, R59 ;  /* 0x0000000842038824 */ /* 0x000fc600078e023b */
[----:B------:R-:W-:Y:S04]  /*d9e0*/  STL [R1+0x88], R0 ;  /* 0x0000880001007387 */ /* 0x000fe80000100800 */
[----:B------:R-:W-:Y:S04]  /*d9f0*/  STL [R1+0x88], R0 ;  /* 0x0000880001007387 */ /* 0x000fe80000100800 */
[----:B------:R-:W-:Y:S04]  /*da00*/  STL [R1+0x88], R0 ;  /* 0x0000880001007387 */ /* 0x000fe80000100800 */
[----:B------:R-:W-:Y:S04]  /*da10*/  STL [R1+0x88], R0 ;  /* 0x0000880001007387 */ /* 0x000fe80000100800 */
[----:B------:R-:W-:Y:S01]  /*da20*/  STL [R1+0x88], R0 ;  /* 0x0000880001007387 */ /* 0x000fe20000100800 */
[----:B------:R-:W-:-:S03]  /*da30*/  @!P0 PRMT R3, RZ, 0x654, R3 ;  /* 0x00000654ff038816 */ /* 0x000fc60000000003 */
[----:B------:R-:W-:Y:S04]  /*da40*/  STL [R1+0x88], R0 ;  /* 0x0000880001007387 */ /* 0x000fe80000100800 */
[----:B------:R-:W-:Y:S04]  /*da50*/  STL [R1+0x88], R0 ;  /* 0x0000880001007387 */ /* 0x000fe80000100800 */
[----:B------:R-:W-:Y:S01]  /*da60*/  STL [R1+0x88], R0 ;  /* 0x0000880001007387 */ /* 0x000fe20000100800 */
[----:B------:R-:W-:-:S03]  /*da70*/  WARPGROUP.DEPBAR.LE gsb0, 0x0 ;  /* 0x00008000000079c5 */ /* 0x000fc60000010000 */
[----:B------:R-:W-:Y:S04]  /*da80*/  STL [R1+0x88], R0 ;  /* 0x0000880001007387 */ /* 0x000fe80000100800 */
[----:B------:R-:W-:Y:S04]  /*da90*/  STL [R1+0x88], R0 ;  /* 0x0000880001007387 */ /* 0x000fe80000100800 */
[----:B------:R-:W-:Y:S04]  /*daa0*/  STL [R1+0x88], R0 ;  /* 0x0000880001007387 */ /* 0x000fe80000100800 */
[----:B------:R0:W-:Y:S01]  /*dab0*/  STL [R1+0x88], R0 ;  /* 0x0000880001007387 */ /* 0x0001e20000100800 */
[----:B------:R1:W-:Y:S03]  /*dac0*/  @!P0 SYNCS.ARRIVE.TRANS64.RED.A1T0 RZ, [R3+URZ], RZ ;  /* 0x000000ff03ff89a7 */ /* 0x0003e6000810043f */
[----:B------:R-:W2:Y:S04]  /*dad0*/  LDL.64 R12, [R1+0x120] ;  /* 0x00012000010c7983 */ /* 0x000ea80000100a00 */
[----:B------:R-:W3:Y:S04]  /*dae0*/  LDL R62, [R1+0xec] ;  /* 0x0000ec00013e7983 */ /* 0x000ee80000100800 */
[----:B------:R-:W4:Y:S04]  /*daf0*/  LDL.64 R20, [R1+0x110] ;  /* 0x0001100001147983 */ /* 0x000f280000100a00 */
[----:B------:R-:W5:Y:S04]  /*db00*/  LDL R63, [R1+0x70] ;  /* 0x00007000013f7983 */ /* 0x000f680000100800 */
[----:B------:R-:W5:Y:S04]  /*db10*/  LDL R61, [R1+0x118] ;  /* 0x00011800013d7983 */ /* 0x000f680000100800 */
[----:B------:R-:W3:Y:S04]  /*db20*/  LDL.128 R56, [R1+0x100] ;  /* 0x0001000001387983 */ /* 0x000ee80000100c00 */
[----:B--2---:R-:W2:Y:S04]  /*db30*/  LD.E R60, desc[UR40][R12.64] ;  /* 0x000000280c3c7980 */ /* 0x004ea8000c101900 */
[----:B------:R-:W5:Y:S01]  /*db40*/  LDL.128 R12, [R1+0xf0] ;  /* 0x0000f000010c7983 */ /* 0x000f620000100c00 */
[----:B----4-:R-:W-:Y:S01]  /*db50*/  ISETP.NE.AND P1, PT, R20, 0x1, PT ;  /* 0x000000011400780c */ /* 0x010fe20003f25270 */
[----:B------:R-:W-:-:S02]  /*db60*/  UMOV UR4, 0xffffffc0 ;  /* 0xffffffc000047882 */ /* 0x000fc40000000000 */
[----:B------:R-:W-:Y:S01]  /*db70*/  UIMAD UR4, UR50, UR4, 0x41 ;  /* 0x00000041320474a4 */ /* 0x000fe2000f8e0204 */
[----:B---3--:R-:W-:Y:S01]  /*db80*/  ISETP.GE.AND P2, PT, R57, 0x1, PT ;  /* 0x000000013900780c */ /* 0x008fe20003f46270 */
[----:B------:R-:W-:Y:S01]  /*db90*/  BSSY B0, `(.L_x_3238) ;  /* 0x000007b000007945 */ /* 0x000fe20003800000 */
[-C--:B--2---:R-:W-:Y:S01]  /*dba0*/  FMUL.FTZ R7, R27, R60.reuse ;  /* 0x0000003c1b077220 */ /* 0x084fe20000410000 */
[-C--:B------:R-:W-:Y:S01]  /*dbb0*/  FMUL.FTZ R27, R31, R60.reuse ;  /* 0x0000003c1f1b7220 */ /* 0x080fe20000410000 */
[-C--:B------:R-:W-:Y:S01]  /*dbc0*/  FMUL.FTZ R31, R39, R60.reuse ;  /* 0x0000003c271f7220 */ /* 0x080fe20000410000 */
[----:B------:R-:W-:Y:S01]  /*dbd0*/  SHF.R.S32.HI R39, RZ, 0x1f, R62 ;  /* 0x0000001fff277819 */ /* 0x000fe2000001143e */
[----:B------:R-:W-:-:S03]  /*dbe0*/  FMUL.FTZ R65, R36, R60 ;  /* 0x0000003c24417220 */ /* 0x000fc60000410000 */
[----:B------:R-:W-:Y:S01]  /*dbf0*/  LEA.HI R36, R39, R62, RZ, 0x7 ;  /* 0x0000003e27247211 */ /* 0x000fe200078f38ff */
[----:B------:R-:W-:-:S03]  /*dc00*/  FMUL.FTZ R66, R37, R60 ;  /* 0x0000003c25427220 */ /* 0x000fc60000410000 */
[----:B------:R-:W-:Y:S01]  /*dc10*/  LOP3.LUT R37, R36, 0xffffff80, RZ, 0xc0, !PT ;  /* 0xffffff8024257812 */ /* 0x000fe200078ec0ff */
[-C--:B------:R-:W-:Y:S01]  /*dc20*/  FMUL.FTZ R67, R41, R60.reuse ;  /* 0x0000003c29437220 */ /* 0x080fe20000410000 */
[----:B0-----:R-:W-:-:S03]  /*dc30*/  FMUL.FTZ R0, R26, R60 ;  /* 0x0000003c1a007220 */ /* 0x001fc60000410000 */
[----:B------:R-:W-:Y:S02]  /*dc40*/  IMAD.IADD R41, R62, 0x1, -R37 ;  /* 0x000000013e297824 */ /* 0x000fe400078e0a25 */
[-C--:B-1----:R-:W-:Y:S01]  /*dc50*/  FMUL.FTZ R3, R24, R60.reuse ;  /* 0x0000003c18037220 */ /* 0x082fe20000410000 */
[-C--:B------:R-:W-:Y:S01]  /*dc60*/  FMUL.FTZ R26, R30, R60.reuse ;  /* 0x0000003c1e1a7220 */ /* 0x080fe20000410000 */
[-C--:B------:R-:W-:Y:S01]  /*dc70*/  FMUL.FTZ R24, R25, R60.reuse ;  /* 0x0000003c19187220 */ /* 0x080fe20000410000 */
[-C--:B------:R-:W-:Y:S01]  /*dc80*/  FMUL.FTZ R64, R29, R60.reuse ;  /* 0x0000003c1d407220 */ /* 0x080fe20000410000 */
[-C--:B------:R-:W-:Y:S01]  /*dc90*/  FMUL.FTZ R30, R38, R60.reuse ;  /* 0x0000003c261e7220 */ /* 0x080fe20000410000 */
[-C--:B------:R-:W-:Y:S01]  /*dca0*/  FMUL.FTZ R25, R28, R60.reuse ;  /* 0x0000003c1c197220 */ /* 0x080fe20000410000 */
[-C--:B------:R-:W-:Y:S01]  /*dcb0*/  FMUL.FTZ R29, R35, R60.reuse ;  /* 0x0000003c231d7220 */ /* 0x080fe20000410000 */
[----:B------:R-:W-:Y:S01]  /*dcc0*/  SHF.R.S32.HI R38, RZ, 0x1f, R41 ;  /* 0x0000001fff267819 */ /* 0x000fe20000011429 */
[-C--:B------:R-:W-:Y:S01]  /*dcd0*/  FMUL.FTZ R28, R34, R60.reuse ;  /* 0x0000003c221c7220 */ /* 0x080fe20000410000 */
[-C--:B------:R-:W-:Y:S01]  /*dce0*/  FMUL.FTZ R35, R43, R60.reuse ;  /* 0x0000003c2b237220 */ /* 0x080fe20000410000 */
[-C--:B------:R-:W-:Y:S01]  /*dcf0*/  FMUL.FTZ R34, R42, R60.reuse ;  /* 0x0000003c2a227220 */ /* 0x080fe20000410000 */
[-C--:B------:R-:W-:Y:S01]  /*dd00*/  FMUL.FTZ R43, R45, R60.reuse ;  /* 0x0000003c2d2b7220 */ /* 0x080fe20000410000 */
[----:B------:R-:W-:Y:S01]  /*dd10*/  FMUL.FTZ R42, R44, R60 ;  /* 0x0000003c2c2a7220 */ /* 0x000fe20000410000 */
[----:B------:R-:W-:-:S02]  /*dd20*/  LEA.HI R45, R39, R62, RZ, 0x2 ;  /* 0x0000003e272d7211 */ /* 0x000fc400078f10ff */
[-C--:B------:R-:W-:Y:S01]  /*dd30*/  LEA.HI R44, R38, R41.reuse, RZ, 0x2 ;  /* 0x00000029262c7211 */ /* 0x080fe200078f10ff */
[-C--:B------:R-:W-:Y:S01]  /*dd40*/  FMUL.FTZ R36, R46, R60.reuse ;  /* 0x0000003c2e247220 */ /* 0x080fe20000410000 */
[----:B------:R-:W-:Y:S02]  /*dd50*/  LOP3.LUT R45, R45, 0xfffffffc, RZ, 0xc0, !PT ;  /* 0xfffffffc2d2d7812 */ /* 0x000fe400078ec0ff */
[--C-:B------:R-:W-:Y:S02]  /*dd60*/  SHF.R.S32.HI R39, RZ, 0x2, R44.reuse ;  /* 0x00000002ff277819 */ /* 0x100fe4000001142c */
[----:B------:R-:W-:Y:S01]  /*dd70*/  SHF.R.S32.HI R46, RZ, 0x1f, R44 ;  /* 0x0000001fff2e7819 */ /* 0x000fe2000001142c */
[----:B------:R-:W-:Y:S01]  /*dd80*/  IMAD.IADD R45, R62, 0x1, -R45 ;  /* 0x000000013e2d7824 */ /* 0x000fe200078e0a2d */
[----:B------:R-:W-:Y:S02]  /*dd90*/  LEA.HI R38, R38, R41, RZ, 0x5 ;  /* 0x0000002926267211 */ /* 0x000fe400078f28ff */
[----:B------:R-:W-:Y:S01]  /*dda0*/  LEA.HI R46, R46, R39, RZ, 0x3 ;  /* 0x000000272e2e7211 */ /* 0x000fe200078f18ff */
[----:B------:R-:W-:Y:S01]  /*ddb0*/  FMUL.FTZ R37, R47, R60 ;  /* 0x0000003c2f257220 */ /* 0x000fe20000410000 */
[----:B------:R-:W-:-:S02]  /*ddc0*/  LEA.HI R47, R45, R45, RZ, 0x1 ;  /* 0x0000002d2d2f7211 */ /* 0x000fc400078f08ff */
[----:B------:R-:W-:Y:S02]  /*ddd0*/  LOP3.LUT R46, R46, 0xfffffff8, RZ, 0xc0, !PT ;  /* 0xfffffff82e2e7812 */ /* 0x000fe400078ec0ff */
[----:B------:R-:W-:Y:S02]  /*dde0*/  SHF.R.S32.HI R38, RZ, 0x5, R38 ;  /* 0x00000005ff267819 */ /* 0x000fe40000011426 */
[----:B------:R-:W-:Y:S01]  /*ddf0*/  LOP3.LUT R62, R47, 0x1ffffffe, RZ, 0xc0, !PT ;  /* 0x1ffffffe2f3e7812 */ /* 0x000fe200078ec0ff */
[----:B------:R-:W-:Y:S02]  /*de00*/  IMAD.IADD R46, R39, 0x1, -R46 ;  /* 0x00000001272e7824 */ /* 0x000fe400078e0a2e */
[----:B-----5:R-:W-:Y:S02]  /*de10*/  IMAD R39, R63, 0x4, R38 ;  /* 0x000000043f277824 */ /* 0x020fe400078e0226 */
[----:B------:R-:W-:Y:S02]  /*de20*/  IMAD.IADD R62, R45, 0x1, -R62 ;  /* 0x000000012d3e7824 */ /* 0x000fe400078e0a3e */
[----:B------:R-:W-:-:S04]  /*de30*/  IMAD.U32 R39, R39, 0x10, R46 ;  /* 0x0000001027277824 */ /* 0x000fc800078e002e */
[----:B------:R-:W-:-:S04]  /*de40*/  IMAD R68, R62, 0x8, R39 ;  /* 0x000000083e447824 */ /* 0x000fc800078e0227 */
[----:B------:R-:W-:-:S04]  /*de50*/  @P1 IMAD.HI.U32 R46, R68, R21, RZ ;  /* 0x00000015442e1227 */ /* 0x000fc800078e00ff */
[----:B------:R-:W-:Y:S01]  /*de60*/  FMUL.FTZ R48, R48, R60 ;  /* 0x0000003c30307220 */ /* 0x000fe20000410000 */
[----:B------:R-:W-:-:S03]  /*de70*/  @P1 SHF.R.U32.HI R68, RZ, R61, R46 ;  /* 0x0000003dff441219 */ /* 0x000fc6000001162e */
[----:B------:R0:W1:Y:S01]  /*de80*/  MUFU.TANH R69, R48 ;  /* 0x0000003000457308 */ /* 0x0000620000002400 */
[----:B------:R-:W-:Y:S01]  /*de90*/  LOP3.LUT R44, R44, 0x7ffffffc, RZ, 0xc0, !PT ;  /* 0x7ffffffc2c2c7812 */ /* 0x000fe200078ec0ff */
[-C--:B------:R-:W-:Y:S01]  /*dea0*/  FMUL.FTZ R32, R32, R60.reuse ;  /* 0x0000003c20207220 */ /* 0x080fe20000410000 */
[-C--:B------:R-:W-:Y:S01]  /*deb0*/  FMUL.FTZ R33, R33, R60.reuse ;  /* 0x0000003c21217220 */ /* 0x080fe20000410000 */
[----:B0-----:R-:W0:Y:S02]  /*dec0*/  SHFL.IDX PT, R48, R68, RZ, 0x1c1f ;  /* 0x001c1fff44307589 */ /* 0x001e2400000e0000 */
[----:B------:R-:W-:Y:S02]  /*ded0*/  IMAD.IADD R21, R41, 0x1, -R44 ;  /* 0x0000000129157824 */ /* 0x000fe400078e0a2c */
[-C--:B------:R-:W-:Y:S01]  /*dee0*/  FMUL.FTZ R40, R40, R60.reuse ;  /* 0x0000003c28287220 */ /* 0x080fe20000410000 */
[-C--:B------:R-:W-:Y:S01]  /*def0*/  FMUL.FTZ R49, R49, R60.reuse ;  /* 0x0000003c31317220 */ /* 0x080fe20000410000 */
[-C--:B------:R-:W-:Y:S01]  /*df00*/  FMUL.FTZ R20, R50, R60.reuse ;  /* 0x0000003c32147220 */ /* 0x080fe20000410000 */
[-C--:B------:R-:W-:Y:S01]  /*df10*/  FMUL.FTZ R38, R51, R60.reuse ;  /* 0x0000003c33267220 */ /* 0x080fe20000410000 */
[----:B------:R-:W-:Y:S01]  /*df20*/  FMUL.FTZ R39, R54, R60 ;  /* 0x0000003c36277220 */ /* 0x000fe20000410000 */
[----:B------:R-:W-:-:S02]  /*df30*/  VIADD R44, R13, UR4 ;  /* 0x000000040d2c7c36 */ /* 0x000fc40008000000 */
[-C--:B------:R-:W-:Y:S01]  /*df40*/  FMUL.FTZ R41, R55, R60.reuse ;  /* 0x0000003c37297220 */ /* 0x080fe20000410000 */
[-C--:B------:R-:W-:Y:S01]  /*df50*/  FMUL.FTZ R52, R52, R60.reuse ;  /* 0x0000003c34347220 */ /* 0x080fe20000410000 */
[----:B------:R-:W-:Y:S01]  /*df60*/  ULEA UR4, UR50, 0xffffffc0, 0x6 ;  /* 0xffffffc032047891 */ /* 0x000fe2000f8e303f */
[----:B------:R-:W-:Y:S01]  /*df70*/  IMAD R45, R21, -0x2, R44 ;  /* 0xfffffffe152d7824 */ /* 0x000fe200078e022c */
[----:B------:R-:W2:Y:S01]  /*df80*/  MUFU.TANH R3, R3 ;  /* 0x0000000300037308 */ /* 0x000ea20000002400 */
[----:B------:R-:W-:Y:S02]  /*df90*/  FMUL.FTZ R53, R53, R60 ;  /* 0x0000003c35357220 */ /* 0x000fe40000410000 */
[----:B------:R-:W-:Y:S01]  /*dfa0*/  IMAD.IADD R46, R45, 0x1, -R12 ;  /* 0x000000012d2e7824 */ /* 0x000fe200078e0a0c */
[----:B------:R-:W-:Y:S01]  /*dfb0*/  LOP3.LUT R45, RZ, R14, RZ, 0x33, !PT ;  /* 0x0000000eff2d7212 */ /* 0x000fe200078e33ff */
[----:B------:R-:W-:-:S03]  /*dfc0*/  VIADD R44, R13, -UR4 ;  /* 0x800000040d2c7c36 */ /* 0x000fc60008000000 */
[----:B------:R-:W3:Y:S01]  /*dfd0*/  MUFU.TANH R24, R24 ;  /* 0x0000001800187308 */ /* 0x000ee20000002400 */
        /* <DEDUP_REMOVED lines=30> */
[----:B------:R-:W-:Y:S01]  /*e1c0*/  VIADD R55, R56, -UR4 ;  /* 0x8000000438377c36 */ /* 0x000fe20008000000 */
[----:B0-----:R-:W-:-:S06]  /*e1d0*/  VIADDMNMX R14, R48, R70, R51, PT ;  /* 0x00000046300e7246 */ /* 0x001fcc0003800133 */
[----:B------:R0:W1:Y:S02]  /*e1e0*/  MUFU.TANH R50, R53 ;  /* 0x0000003500327308 */ /* 0x0000640000002400 */
[----:B0-----:R-:W-:-:S04]  /*e1f0*/  IMAD.IADD R53, R46, 0x1, R45 ;  /* 0x000000012e357824 */ /* 0x001fc800078e022d */
        /* <DEDUP_REMOVED lines=12> */
.L_x_3241:
[----:B------:R-:W-:-:S13]  /*e2c0*/  ISETP.NE.AND P1, PT, R57, 0x1, PT ;  /* 0x000000013900780c */ /* 0x000fda0003f25270 */
[----:B------:R-:W-:-:S05]  /*e2d0*/  @P1 IMAD.HI.U32 R46, R44, R58, RZ ;  /* 0x0000003a2c2e1227 */ /* 0x000fca00078e00ff */
[----:B------:R-:W-:-:S07]  /*e2e0*/  @P1 SHF.R.U32.HI R44, RZ, R59, R46 ;  /* 0x0000003bff2c1219 */ /* 0x000fce000001162e */
.L_x_3242:
[----:B------:R-:W-:Y:S05]  /*e2f0*/  BSYNC B1 ;  /* 0x0000000000017941 */ /* 0x000fea0003800000 */
.L_x_3240:
[----:B------:R-:W-:-:S04]  /*e300*/  IMAD R44, R44, R57, -UR4 ;  /* 0x800000042c2c7e24 */ /* 0x000fc8000f8e0239 */
[----:B------:R-:W-:-:S05]  /*e310*/  IMAD R44, R21, -0x2, R44 ;  /* 0xfffffffe152c7824 */ /* 0x000fca00078e022c */
[----:B------:R-:W-:Y:S02]  /*e320*/  VIMNMX R15, R15, R44, !PT ;  /* 0x0000002c0f0f7248 */ /* 0x000fe40007fe0100 */
[----:B------:R-:W-:-:S07]  /*e330*/  VIADDMNMX R14, R44, R57, R14, PT ;  /* 0x000000392c0e7246 */ /* 0x000fce000380010e */
.L_x_3239:
[----:B------:R-:W-:Y:S05]  /*e340*/  BSYNC B0 ;  /* 0x0000000000007941 */ /* 0x000fea0003800000 */
.L_x_3238:
        /* <DEDUP_REMOVED lines=14> */
[C---:B------:R-:W-:Y:S02]  /*e430*/  ISETP.LT.OR P4, PT, R14.reuse, 0x9, P4 ;  /* 0x000000090e00780c */ /* 0x040fe40002781670 */
        /* <DEDUP_REMOVED lines=40> */
[----:B------:R-:W-:-:S02]  /*e6c0*/  ISETP.GE.AND P3, PT, R55, 0x31, PT ;  /* 0x000000313700780c */ /* 0x000fc40003f66270 */
[----:B0-----:R-:W-:Y:S02]  /*e6d0*/  VIADDMNMX R66, R68, R70, R51, PT ;  /* 0x0000004644427246 */ /* 0x001fe40003800133 */
[----:B------:R-:W-:-:S04]  /*e6e0*/  ISETP.GT.AND P4, PT, R15, 0x30, !P3 ;  /* 0x000000300f00780c */ /* 0x000fc80005f84270 */
[----:B------:R-:W-:-:S04]  /*e6f0*/  ISETP.LT.OR P4, PT, R14, 0x31, P4 ;  /* 0x000000310e00780c */ /* 0x000fc80002781670 */
[----:B-1----:R-:W-:Y:S02]  /*e700*/  FSEL R42, R69, -INF , !P4 ;  /* 0xff800000452a7808 */ /* 0x002fe40006000000 */
        /* <DEDUP_REMOVED lines=12> */
[----:B------:R-:W-:Y:S01]  /*e7d0*/  FSEL R168, R3, -INF , !P6 ;  /* 0xff80000003a87808 */ /* 0x000fe20007000000 */
[----:B------:R-:W-:Y:S01]  /*e7e0*/  IMAD.IADD R3, R53, 0x1, R68 ;  /* 0x0000000135037824 */ /* 0x000fe200078e0244 */
[----:B------:R-:W-:-:S04]  /*e7f0*/  ISETP.GE.AND P6, PT, R55, 0x3a, PT ;  /* 0x0000003a3700780c */ /* 0x000fc80003fc6270 */
[----:B------:R-:W-:Y:S02]  /*e800*/  P2R R43, PR, RZ, 0x40 ;  /* 0x00000040ff2b7803 */ /* 0x000fe40000000000 */
[----:B------:R-:W-:-:S04]  /*e810*/  ISETP.GT.AND P6, PT, R15, 0x39, !P6 ;  /* 0x000000390f00780c */ /* 0x000fc800077c4270 */
[----:B------:R-:W-:-:S04]  /*e820*/  ISETP.LT.OR P6, PT, R14, 0x3a, P6 ;  /* 0x0000003a0e00780c */ /* 0x000fc800037c1670 */
        /* <DEDUP_REMOVED lines=13> */
.L_x_3246:
[----:B------:R-:W-:-:S13]  /*e900*/  ISETP.NE.AND P6, PT, R57, 0x1, PT ;  /* 0x000000013900780c */ /* 0x000fda0003fc5270 */
[----:B------:R-:W-:-:S05]  /*e910*/  @P6 IMAD.HI.U32 R58, R12, R58, RZ ;  /* 0x0000003a0c3a6227 */ /* 0x000fca00078e00ff */
[----:B------:R-:W-:-:S07]  /*e920*/  @P6 SHF.R.U32.HI R12, RZ, R59, R58 ;  /* 0x0000003bff0c6219 */ /* 0x000fce000001163a */
.L_x_3247:
[----:B------:R-:W-:Y:S05]  /*e930*/  BSYNC B1 ;  /* 0x0000000000017941 */ /* 0x000fea0003800000 */
.L_x_3245:
[----:B------:R-:W-:-:S04]  /*e940*/  IMAD R12, R12, R57, -UR4 ;  /* 0x800000040c0c7e24 */ /* 0x000fc8000f8e0239 */
[----:B------:R-:W-:-:S05]  /*e950*/  IMAD R12, R21, -0x2, R12 ;  /* 0xfffffffe150c7824 */ /* 0x000fca00078e020c */
[----:B------:R-:W-:Y:S02]  /*e960*/  VIADDMNMX R66, R12, R57, R66, PT ;  /* 0x000000390c427246 */ /* 0x000fe40003800142 */
[----:B------:R-:W-:-:S07]  /*e970*/  VIMNMX R3, R3, R12, !PT ;  /* 0x0000000c03037248 */ /* 0x000fce0007fe0100 */
.L_x_3244:
[----:B------:R-:W-:Y:S05]  /*e980*/  BSYNC B0 ;  /* 0x0000000000007941 */ /* 0x000fea0003800000 */
.L_x_3243:
[C---:B------:R-:W-:Y:S01]  /*e990*/  ISETP.GT.AND P1, PT, R3.reuse, 0x1, !P1 ;  /* 0x000000010300780c */ /* 0x040fe20004f24270 */
[----:B------:R-:W-:Y:S01]  /*e9a0*/  BAR.SYNC.DEFER_BLOCKING 0xf, 0x100 ;  /* 0x03c4000000007b1d */ /* 0x000fe20000010000 */
[----:B------:R-:W-:Y:S02]  /*e9b0*/  ISETP.GT.AND P2, PT, R3, 0x8, !P2 ;  /* 0x000000080300780c */ /* 0x000fe40005744270 */
[C---:B------:R-:W-:Y:S02]  /*e9c0*/  ISETP.LT.OR P1, PT, R66.reuse, 0x2, P1 ;  /* 0x000000024200780c */ /* 0x040fe40000f21670 */
[----:B------:R-:W-:Y:S02]  /*e9d0*/  ISETP.LT.OR P2, PT, R66, 0x9, P2 ;  /* 0x000000094200780c */ /* 0x000fe40001741670 */
[----:B------:R-:W-:Y:S01]  /*e9e0*/  FSEL R21, R7, -INF , !P1 ;  /* 0xff80000007157808 */ /* 0x000fe20004800000 */
[----:B------:R-:W2:Y:S01]  /*e9f0*/  LDL R145, [R1+0x1e8] ;  /* 0x0001e80001917983 */ /* 0x000ea20000100800 */
[----:B------:R-:W-:-:S02]  /*ea00*/  ISETP.NE.AND P1, PT, R45, RZ, PT ;  /* 0x000000ff2d00720c */ /* 0x000fc40003f25270 */
[----:B------:R-:W-:Y:S01]  /*ea10*/  ISETP.NE.AND P6, PT, R25, RZ, PT ;  /* 0x000000ff1900720c */ /* 0x000fe20003fc5270 */
[----:B------:R-:W3:Y:S01]  /*ea20*/  LDL R58, [R1+0x2d0] ;  /* 0x0002d000013a7983 */ /* 0x000ee20000100800 */
[----:B------:R-:W-:Y:S02]  /*ea30*/  ISETP.GT.AND P1, PT, R3, 0x9, !P1 ;  /* 0x000000090300780c */ /* 0x000fe40004f24270 */
[----:B------:R-:W-:Y:S01]  /*ea40*/  FSEL R25, R26, -INF , !P2 ;  /* 0xff8000001a197808 */ /* 0x000fe20005000000 */
[----:B------:R-:W4:Y:S01]  /*ea50*/  LDL R68, [R1+0x2f8] ;  /* 0x0002f80001447983 */ /* 0x000f220000100800 */
[----:B------:R-:W-:Y:S02]  /*ea60*/  ISETP.LT.OR P1, PT, R66, 0xa, P1 ;  /* 0x0000000a4200780c */ /* 0x000fe40000f21670 */
[----:B------:R-:W-:Y:S01]  /*ea70*/  ISETP.NE.AND P2, PT, R33, RZ, PT ;  /* 0x000000ff2100720c */ /* 0x000fe20003f45270 */
[----:B------:R-:W5:Y:S01]  /*ea80*/  LDL R69, [R1+0x2fc] ;  /* 0x0002fc0001457983 */ /* 0x000f620000100800 */
[----:B------:R-:W-:-:S02]  /*ea90*/  FSEL R33, R27, -INF , !P1 ;  /* 0xff8000001b217808 */ /* 0x000fc40004800000 */
[----:B------:R-:W-:Y:S01]  /*eaa0*/  ISETP.NE.AND P1, PT, R61, RZ, PT ;  /* 0x000000ff3d00720c */ /* 0x000fe20003f25270 */
[----:B------:R-:W5:Y:S01]  /*eab0*/  LDL R70, [R1+0x300] ;  /* 0x0003000001467983 */ /* 0x000f620000100800 */
[----:B------:R-:W-:Y:S02]  /*eac0*/  FMNMX.FTZ R7, R168, R62, !PT ;  /* 0x0000003ea8077209 */ /* 0x000fe40007810000 */
[----:B------:R-:W-:Y:S01]  /*ead0*/  ISETP.GT.AND P1, PT, R3, 0x10, !P1 ;  /* 0x000000100300780c */ /* 0x000fe20004f24270 */
[----:B------:R-:W5:Y:S01]  /*eae0*/  LDL R74, [R1+0x310] ;  /* 0x00031000014a7983 */ /* 0x000f620000100800 */
[----:B------:R-:W-:Y:S02]  /*eaf0*/  FMNMX.FTZ R7, R170, R7, !PT ;  /* 0x00000007aa077209 */ /* 0x000fe40007810000 */
[----:B------:R-:W-:Y:S01]  /*eb00*/  ISETP.LT.OR P1, PT, R66, 0x11, P1 ;  /* 0x000000114200780c */ /* 0x000fe20000f21670 */
[----:B------:R-:W5:Y:S01]  /*eb10*/  LDL R75, [R1+0x314] ;  /* 0x00031400014b7983 */ /* 0x000f620000100800 */
[----:B------:R-:W-:-:S02]  /*eb20*/  FMNMX.FTZ R7, R64, R7, !PT ;  /* 0x0000000740077209 */ /* 0x000fc40007810000 */
[----:B------:R-:W-:Y:S01]  /*eb30*/  FSEL R28, R28, -INF , !P1 ;  /* 0xff8000001c1c7808 */ /* 0x000fe20004800000 */
[----:B------:R-:W5:Y:S01]  /*eb40*/  LDL R76, [R1+0x318] ;  /* 0x00031800014c7983 */ /* 0x000f620000100800 */
[----:B------:R-:W-:Y:S02]  /*eb50*/  ISETP.NE.AND P1, PT, R63, RZ, PT ;  /* 0x000000ff3f00720c */ /* 0x000fe40003f25270 */
[----:B------:R-:W-:Y:S01]  /*eb60*/  FMNMX.FTZ R7, R60, R7, !PT ;  /* 0x000000073c077209 */ /* 0x000fe20007810000 */
[----:B------:R-:W2:Y:S01]  /*eb70*/  LDL R63, [R1+0x2e4] ;  /* 0x0002e400013f7983 */ /* 0x000ea20000100800 */
[----:B------:R-:W-:Y:S02]  /*eb80*/  ISETP.GT.AND P1, PT, R3, 0x11, !P1 ;  /* 0x000000110300780c */ /* 0x000fe40004f24270 */
[----:B------:R-:W-:Y:S01]  /*eb90*/  FMNMX.FTZ R7, R56, R7, !PT ;  /* 0x0000000738077209 */ /* 0x000fe20007810000 */
[----:B------:R-:W5:Y:S01]  /*eba0*/  LDL R77, [R1+0x31c] ;  /* 0x00031c00014d7983 */ /* 0x000f620000100800 */
[----:B------:R-:W-:-:S02]  /*ebb0*/  ISETP.LT.OR P1, PT, R66, 0x12, P1 ;  /* 0x000000124200780c */ /* 0x000fc40000f21670 */
[----:B------:R-:W-:Y:S01]  /*ebc0*/  FMNMX.FTZ R7, R54, R7, !PT ;  /* 0x0000000736077209 */ /* 0x000fe20007810000 */
[----:B------:R-:W5:Y:S01]  /*ebd0*/  LDL R78, [R1+0x320] ;  /* 0x00032000014e7983 */ /* 0x000f620000100800 */
[----:B------:R-:W-:Y:S02]  /*ebe0*/  FSEL R29, R29, -INF , !P1 ;  /* 0xff8000001d1d7808 */ /* 0x000fe40004800000 */
[----:B------:R-:W-:Y:S01]  /*ebf0*/  ISETP.NE.AND P1, PT, R71, RZ, PT ;  /* 0x000000ff4700720c */ /* 0x000fe20003f25270 */
[----:B------:R-:W5:Y:S01]  /*ec00*/  LDL R79, [R1+0x324] ;  /* 0x00032400014f7983 */ /* 0x000f620000100800 */
[----:B------:R-:W-:Y:S02]  /*ec10*/  FMNMX.FTZ R7, R52, R7, !PT ;  /* 0x0000000734077209 */ /* 0x000fe40007810000 */
[----:B------:R-:W-:Y:S01]  /*ec20*/  ISETP.GT.AND P1, PT, R3, 0x18, !P1 ;  /* 0x000000180300780c */ /* 0x000fe20004f24270 */
[----:B------:R-:W5:Y:S01]  /*ec30*/  LDL R71, [R1+0x304] ;  /* 0x0003040001477983 */ /* 0x000f620000100800 */
[----:B------:R-:W-:-:S02]  /*ec40*/  FMNMX.FTZ R7, R44, R7, !PT ;  /* 0x000000072c077209 */ /* 0x000fc40007810000 */
[----:B------:R-:W-:Y:S01]  /*ec50*/  ISETP.LT.OR P1, PT, R66, 0x19, P1 ;  /* 0x000000194200780c */ /* 0x000fe20000f21670 */
[----:B------:R-:W5:Y:S01]  /*ec60*/  LDL R80, [R1+0x328] ;  /* 0x0003280001507983 */ /* 0x000f620000100800 */
[----:B------:R-:W-:Y:S02]  /*ec70*/  FMNMX.FTZ R7, R32, R7, !PT ;  /* 0x0000000720077209 */ /* 0x000fe40007810000 */
[----:B------:R-:W-:Y:S01]  /*ec80*/  FSEL R30, R30, -INF , !P1 ;  /* 0xff8000001e1e7808 */ /* 0x000fe20004800000 */
[----:B------:R-:W5:Y:S01]  /*ec90*/  LDL R81, [R1+0x32c] ;  /* 0x00032c0001517983 */ /* 0x000f620000100800 */
[----:B------:R-:W-:Y:S02]  /*eca0*/  ISETP.NE.AND P1, PT, R65, RZ, PT ;  /* 0x000000ff4100720c */ /* 0x000fe40003f25270 */
[----:B------:R-:W-:Y:S01]  /*ecb0*/  FMNMX.FTZ R7, R24, R7, !PT ;  /* 0x0000000718077209 */ /* 0x000fe20007810000 */
[----:B------:R-:W4:Y:S01]  /*ecc0*/  LDL R65, [R1+0x2ec] ;  /* 0x0002ec0001417983 */ /* 0x000f220000100800 */
[----:B------:R-:W-:-:S02]  /*ecd0*/  ISETP.GT.AND P1, PT, R3, 0x19, !P1 ;  /* 0x000000190300780c */ /* 0x000fc40004f24270 */
[----:B------:R-:W-:Y:S01]  /*ece0*/  FMNMX.FTZ R7, R48, R7, !PT ;  /* 0x0000000730077209 */ /* 0x000fe20007810000 */
[----:B------:R-:W5:Y:S01]  /*ecf0*/  LDL R82, [R1+0x330] ;  /* 0x0003300001527983 */ /* 0x000f620000100800 */
[----:B------:R-:W-:Y:S02]  /*ed00*/  ISETP.LT.OR P1, PT, R66, 0x1a, P1 ;  /* 0x0000001a4200780c */ /* 0x000fe40000f21670 */
[----:B------:R-:W-:Y:S01]  /*ed10*/  FMNMX.FTZ R7, R42, R7, !PT ;  /* 0x000000072a077209 */ /* 0x000fe20007810000 */
[----:B------:R-:W5:Y:S01]  /*ed20*/  LDL R83, [R1+0x334] ;  /* 0x0003340001537983 */ /* 0x000f620000100800 */
[----:B------:R-:W-:Y:S02]  /*ed30*/  FSEL R31, R31, -INF , !P1 ;  /* 0xff8000001f1f7808 */ /* 0x000fe40004800000 */
[----:B------:R-:W-:Y:S01]  /*ed40*/  ISETP.NE.AND P1, PT, R72, RZ, PT ;  /* 0x000000ff4800720c */ /* 0x000fe20003f25270 */
[----:B------:R-:W5:Y:S01]  /*ed50*/  LDL R84, [R1+0x338] ;  /* 0x0003380001547983 */ /* 0x000f620000100800 */
[----:B------:R-:W-:-:S02]  /*ed60*/  FMNMX.FTZ R7, R46, R7, !PT ;  /* 0x000000072e077209 */ /* 0x000fc40007810000 */
[C---:B------:R-:W-:Y:S01]  /*ed70*/  ISETP.GT.AND P1, PT, R3.reuse, 0x20, !P1 ;  /* 0x000000200300780c */ /* 0x040fe20004f24270 */
[----:B------:R-:W5:Y:S01]  /*ed80*/  LDL R72, [R1+0x308] ;  /* 0x0003080001487983 */ /* 0x000f620000100800 */
[----:B------:R-:W-:Y:S02]  /*ed90*/  FMNMX.FTZ R7, R40, R7, !PT ;  /* 0x0000000728077209 */ /* 0x000fe40007810000 */
[----:B------:R-:W-:Y:S01]  /*eda0*/  ISETP.LT.OR P1, PT, R66, 0x21, P1 ;  /* 0x000000214200780c */ /* 0x000fe20000f21670 */
[----:B------:R-:W5:Y:S01]  /*edb0*/  LDL R85, [R1+0x33c] ;  /* 0x00033c0001557983 */ /* 0x000f620000100800 */
[----:B------:R-:W-:Y:S02]  /*edc0*/  FMNMX.FTZ R14, R50, R7, !PT ;  /* 0x00000007320e7209 */ /* 0x000fe40007810000 */
[----:B------:R-:W-:Y:S01]  /*edd0*/  FSEL R34, R34, -INF , !P1 ;  /* 0xff80000022227808 */ /* 0x000fe20004800000 */
[----:B------:R-:W5:Y:S01]  /*ede0*/  LDL R86, [R1+0x340] ;  /* 0x0003400001567983 */ /* 0x000f620000100800 */
[----:B------:R-:W-:-:S02]  /*edf0*/  ISETP.GT.AND P1, PT, R3, 0x21, !P2 ;  /* 0x000000210300780c */ /* 0x000fc40005724270 */
[----:B------:R-:W-:Y:S01]  /*ee00*/  ISETP.NE.AND P2, PT, R73, RZ, PT ;  /* 0x000000ff4900720c */ /* 0x000fe20003f45270 */
[----:B------:R-:W0:Y:S01]  /*ee10*/  SHFL.BFLY PT, R13, R14, 0x2, 0x1f ;  /* 0x0c401f000e0d7f89 */ /* 0x000e2200000e0000 */
[----:B------:R-:W-:Y:S02]  /*ee20*/  ISETP.LT.OR P1, PT, R66, 0x22, P1 ;  /* 0x000000224200780c */ /* 0x000fe40000f21670 */
[----:B------:R-:W-:Y:S01]  /*ee30*/  ISETP.GT.AND P2, PT, R3, 0x29, !P2 ;  /* 0x000000290300780c */ /* 0x000fe20005744270 */
[----:B------:R-:W5:Y:S01]  /*ee40*/  LDL R73, [R1+0x30c] ;  /* 0x00030c0001497983 */ /* 0x000f620000100800 */
[----:B------:R-:W-:Y:S02]  /*ee50*/  FSEL R35, R35, -INF , !P1 ;  /* 0xff80000023237808 */ /* 0x000fe40004800000 */
[C---:B------:R-:W-:Y:S01]  /*ee60*/  ISETP.GT.AND P1, PT, R3.reuse, RZ, !P6 ;  /* 0x000000ff0300720c */ /* 0x040fe20007724270 */
[----:B------:R-:W5:Y:S01]  /*ee70*/  LDL R87, [R1+0x344] ;  /* 0x0003440001577983 */ /* 0x000f620000100800 */
[----:B------:R-:W-:-:S02]  /*ee80*/  ISETP.GT.AND P3, PT, R3, 0x30, !P3 ;  /* 0x000000300300780c */ /* 0x000fc40005f64270 */
[C---:B------:R-:W-:Y:S01]  /*ee90*/  ISETP.LT.OR P1, PT, R66.reuse, 0x1, P1 ;  /* 0x000000014200780c */ /* 0x040fe20000f21670 */
[----:B------:R-:W5:Y:S01]  /*eea0*/  LDL R88, [R1+0x348] ;  /* 0x0003480001587983 */ /* 0x000f620000100800 */
[----:B------:R-:W-:Y:S02]  /*eeb0*/  ISETP.LT.OR P2, PT, R66, 0x2a, P2 ;  /* 0x0000002a4200780c */ /* 0x000fe40001741670 */
[----:B------:R-:W-:Y:S01]  /*eec0*/  FSEL R45, R0, -INF , !P1 ;  /* 0xff800000002d7808 */ /* 0x000fe20004800000 */
[----:B------:R-:W5:Y:S01]  /*eed0*/  LDL R89, [R1+0x34c] ;  /* 0x00034c0001597983 */ /* 0x000f620000100800 */
[----:B------:R-:W-:Y:S02]  /*eee0*/  ISETP.NE.AND P1, PT, R67, RZ, PT ;  /* 0x000000ff4300720c */ /* 0x000fe40003f25270 */
[----:B------:R-:W-:Y:S01]  /*eef0*/  FMNMX.FTZ R0, R45, R21, !PT ;  /* 0x000000152d007209 */ /* 0x000fe20007810000 */
[----:B------:R-:W5:Y:S01]  /*ef00*/  LDL R67, [R1+0x2f4] ;  /* 0x0002f40001437983 */ /* 0x000f620000100800 */
[----:B------:R-:W-:-:S02]  /*ef10*/  ISETP.GT.AND P1, PT, R3, 0x28, !P1 ;  /* 0x000000280300780c */ /* 0x000fc40004f24270 */
[----:B------:R-:W-:Y:S01]  /*ef20*/  FMNMX.FTZ R0, R25, R0, !PT ;  /* 0x0000000019007209 */ /* 0x000fe20007810000 */
[----:B------:R-:W5:Y:S01]  /*ef30*/  LDL R90, [R1+0x350] ;  /* 0x00035000015a7983 */ /* 0x000f620000100800 */
[----:B------:R-:W-:Y:S02]  /*ef40*/  ISETP.LT.OR P1, PT, R66, 0x29, P1 ;  /* 0x000000294200780c */ /* 0x000fe40000f21670 */
[----:B------:R-:W-:Y:S01]  /*ef50*/  FMNMX.FTZ R7, R33, R0, !PT ;  /* 0x0000000021077209 */ /* 0x000fe20007810000 */
[----:B------:R-:W5:Y:S01]  /*ef60*/  LDL R91, [R1+0x354] ;  /* 0x00035400015b7983 */ /* 0x000f620000100800 */
[----:B------:R-:W-:Y:S02]  /*ef70*/  FSEL R47, R36, -INF , !P1 ;  /* 0xff800000242f7808 */ /* 0x000fe40004800000 */
        /* <DEDUP_REMOVED lines=11> */
[----:B------:R-:W-:-:S02]  /*f030*/  ISETP.NE.AND P6, PT, R43, RZ, PT ;  /* 0x000000ff2b00720c */ /* 0x000fc40003fc5270 */
[----:B------:R-:W-:Y:S01]  /*f040*/  FMNMX.FTZ R0, R34, R7, !PT ;  /* 0x0000000722007209 */ /* 0x000fe20007810000 */
[----:B------:R-:W5:Y:S01]  /*f050*/  LDL R96, [R1+0x368] ;  /* 0x0003680001607983 */ /* 0x000f620000100800 */
[----:B------:R-:W-:Y:S02]  /*f060*/  ISETP.GT.AND P5, PT, R3, 0x38, !P5 ;  /* 0x000000380300780c */ /* 0x000fe40006fa4270 */
[----:B------:R-:W-:Y:S01]  /*f070*/  FMNMX.FTZ R0, R35, R0, !PT ;  /* 0x0000000023007209 */ /* 0x000fe20007810000 */
[----:B------:R-:W5:Y:S01]  /*f080*/  LDL R97, [R1+0x36c] ;  /* 0x00036c0001617983 */ /* 0x000f620000100800 */
[----:B------:R-:W-:Y:S02]  /*f090*/  ISETP.LT.OR P4, PT, R66, 0x32, P4 ;  /* 0x000000324200780c */ /* 0x000fe40002781670 */
[----:B------:R-:W-:Y:S01]  /*f0a0*/  FMNMX.FTZ R0, R47, R0, !PT ;  /* 0x000000002f007209 */ /* 0x000fe20007810000 */
[----:B------:R-:W5:Y:S01]  /*f0b0*/  LDL R98, [R1+0x370] ;  /* 0x0003700001627983 */ /* 0x000f620000100800 */
[----:B------:R-:W-:-:S02]  /*f0c0*/  FSEL R51, R20, -INF , !P3 ;  /* 0xff80000014337808 */ /* 0x000fc40005800000 */
[----:B------:R-:W-:Y:S01]  /*f0d0*/  FMNMX.FTZ R0, R49, R0, !PT ;  /* 0x0000000031007209 */ /* 0x000fe20007810000 */
[----:B------:R-:W5:Y:S01]  /*f0e0*/  LDL R99, [R1+0x374] ;  /* 0x0003740001637983 */ /* 0x000f620000100800 */
[----:B------:R-:W-:Y:S02]  /*f0f0*/  ISETP.GT.AND P1, PT, R3, 0x39, !P6 ;  /* 0x000000390300780c */ /* 0x000fe40007724270 */
[----:B------:R-:W-:Y:S01]  /*f100*/  ISETP.LT.OR P5, PT, R66, 0x39, P5 ;  /* 0x000000394200780c */ /* 0x000fe20002fa1670 */
[----:B------:R-:W5:Y:S01]  /*f110*/  LDL R100, [R1+0x378] ;  /* 0x0003780001647983 */ /* 0x000f620000100800 */
[----:B------:R-:W-:Y:S02]  /*f120*/  FSEL R53, R38, -INF , !P4 ;  /* 0xff80000026357808 */ /* 0x000fe40006000000 */
[----:B------:R-:W-:Y:S01]  /*f130*/  FMNMX.FTZ R0, R51, R0, !PT ;  /* 0x0000000033007209 */ /* 0x000fe20007810000 */
[----:B------:R-:W3:Y:S01]  /*f140*/  LDL R38, [R1+0x220] ;  /* 0x0002200001267983 */ /* 0x000ee20000100800 */
[----:B------:R-:W-:-:S02]  /*f150*/  ISETP.LT.OR P1, PT, R66, 0x3a, P1 ;  /* 0x0000003a4200780c */ /* 0x000fc40000f21670 */
[----:B------:R-:W-:Y:S01]  /*f160*/  FSEL R36, R39, -INF , !P5 ;  /* 0xff80000027247808 */ /* 0x000fe20006800000 */
[----:B------:R-:W5:Y:S01]  /*f170*/  LDL R66, [R1+0x2f0] ;  /* 0x0002f00001427983 */ /* 0x000f620000100800 */
[----:B------:R-:W-:Y:S02]  /*f180*/  FMNMX.FTZ R3, R53, R0, !PT ;  /* 0x0000000035037209 */ /* 0x000fe40007810000 */
[----:B------:R-:W-:Y:S01]  /*f190*/  FSEL R37, R41, -INF , !P1 ;  /* 0xff80000029257808 */ /* 0x000fe20004800000 */
[----:B------:R-:W5:Y:S01]  /*f1a0*/  LDL R101, [R1+0x37c] ;  /* 0x00037c0001657983 */ /* 0x000f620000100800 */
[----:B------:R-:W-:Y:S02]  /*f1b0*/  FMNMX.FTZ R0, R36, R3, !PT ;  /* 0x0000000324007209 */ /* 0x000fe40007810000 */
[----:B0-----:R-:W-:Y:S01]  /*f1c0*/  FMNMX.FTZ R13, R14, R13, !PT ;  /* 0x0000000d0e0d7209 */ /* 0x001fe20007810000 */
[----:B------:R-:W5:Y:S01]  /*f1d0*/  LDL R102, [R1+0x380] ;  /* 0x0003800001667983 */ /* 0x000f620000100800 */
[----:B------:R-:W-:-:S03]  /*f1e0*/  FMNMX.FTZ R15, R37, R0, !PT ;  /* 0x00000000250f7209 */ /* 0x000fc60007810000 */
[----:B------:R-:W0:Y:S04]  /*f1f0*/  SHFL.BFLY PT, R12, R13, 0x1, 0x1f ;  /* 0x0c201f000d0c7f89 */ /* 0x000e2800000e0000 */
[----:B------:R-:W-:Y:S04]  /*f200*/  STL.64 [R1+0x200], R14 ;  /* 0x0002000e01007387 */ /* 0x000fe80000100a00 */
[----:B------:R-:W2:Y:S04]  /*f210*/  LDL R7, [R1+0x204] ;  /* 0x0002040001077983 */ /* 0x000ea80000100800 */
[----:B------:R-:W5:Y:S04]  /*f220*/  LDL R103, [R1+0x384] ;  /* 0x0003840001677983 */ /* 0x000f680000100800 */
[----:B------:R-:W5:Y:S04]  /*f230*/  LDL R104, [R1+0x388] ;  /* 0x0003880001687983 */ /* 0x000f680000100800 */
[----:B------:R-:W5:Y:S01]  /*f240*/  LDL R105, [R1+0x38c] ;  /* 0x00038c0001697983 */ /* 0x000f620000100800 */
[----:B0-----:R-:W-:-:S03]  /*f250*/  FMNMX.FTZ R0, R13, R12, !PT ;  /* 0x0000000c0d007209 */ /* 0x001fc60007810000 */
[----:B------:R-:W5:Y:S04]  /*f260*/  LDL R106, [R1+0x390] ;  /* 0x00039000016a7983 */ /* 0x000f680000100800 */
[----:B------:R-:W-:Y:S04]  /*f270*/  STL [R1+0x200], R0 ;  /* 0x0002000001007387 */ /* 0x000fe80000100800 */
[----:B------:R-:W3:Y:S04]  /*f280*/  LDL R20, [R1+0x200] ;  /* 0x0002000001147983 */ /* 0x000ee80000100800 */
[----:B------:R-:W4:Y:S04]  /*f290*/  LDL.64 R12, [R1+0x138] ;  /* 0x00013800010c7983 */ /* 0x000f280000100a00 */
        /* <DEDUP_REMOVED lines=38> */
[----:B--2---:R-:W0:Y:S02]  /*f500*/  SHFL.BFLY PT, R14, R7, 0x2, 0x1f ;  /* 0x0c401f00070e7f89 */ /* 0x004e2400000e0000 */
[----:B0-----:R-:W-:-:S05]  /*f510*/  FMNMX.FTZ R14, R14, R7, !PT ;  /* 0x000000070e0e7209 */ /* 0x001fca0007810000 */
[----:B------:R-:W0:Y:S01]  /*f520*/  SHFL.BFLY PT, R7, R14, 0x1, 0x1f ;  /* 0x0c201f000e077f89 */ /* 0x000e2200000e0000 */
[----:B---3--:R-:W-:Y:S01]  /*f530*/  FMUL.FTZ R3, R38, R20 ;  /* 0x0000001426037220 */ /* 0x008fe20000410000 */
[----:B------:R-:W-:-:S04]  /*f540*/  FSETP.NEU.FTZ.AND P1, PT, R20, -INF , PT ;  /* 0xff8000001400780b */ /* 0x000fc80003f3d000 */
[----:B------:R-:W-:-:S05]  /*f550*/  FSEL R3, R3, RZ, P1 ;  /* 0x000000ff03037208 */ /* 0x000fca0000800000 */
[----:B------:R-:W-:Y:S01]  /*f560*/  FFMA.FTZ R0, R64, R38, -R3 ;  /* 0x0000002640007223 */ /* 0x000fe20000010803 */
[----:B0-----:R-:W-:-:S03]  /*f570*/  FMNMX.FTZ R26, R14, R7, !PT ;  /* 0x000000070e1a7209 */ /* 0x001fc60007810000 */
[----:B------:R0:W-:Y:S01]  /*f580*/  MUFU.EX2 R39, R0 ;  /* 0x0000000000277308 */ /* 0x0001e20000000800 */
[-CC-:B------:R-:W-:Y:S01]  /*f590*/  FFMA.FTZ R168, R168, R38.reuse, -R3.reuse ;  /* 0x00000026a8a87223 */ /* 0x180fe20000010803 */
[-CC-:B------:R-:W-:Y:S01]  /*f5a0*/  FFMA.FTZ R27, R62, R38.reuse, -R3.reuse ;  /* 0x000000263e1b7223 */ /* 0x180fe20000010803 */
[----:B------:R-:W-:Y:S01]  /*f5b0*/  FSETP.NEU.FTZ.AND P1, PT, R26, -INF , PT ;  /* 0xff8000001a00780b */ /* 0x000fe20003f3d000 */
[-CC-:B------:R-:W-:Y:S01]  /*f5c0*/  FFMA.FTZ R32, R32, R38.reuse, -R3.reuse ;  /* 0x0000002620207223 */ /* 0x180fe20000010803 */
[-CC-:B------:R-:W-:Y:S01]  /*f5d0*/  FFMA.FTZ R170, R170, R38.reuse, -R3.reuse ;  /* 0x00000026aaaa7223 */ /* 0x180fe20000010803 */
[-CC-:B------:R-:W-:Y:S01]  /*f5e0*/  FFMA.FTZ R172, R60, R38.reuse, -R3.reuse ;  /* 0x000000263cac7223 */ /* 0x180fe20000010803 */
[-CC-:B------:R-:W-:Y:S01]  /*f5f0*/  FFMA.FTZ R176, R44, R38.reuse, -R3.reuse ;  /* 0x000000262cb07223 */ /* 0x180fe20000010803 */
[-CC-:B------:R-:W-:Y:S01]  /*f600*/  FFMA.FTZ R41, R56, R38.reuse, -R3.reuse ;  /* 0x0000002638297223 */ /* 0x180fe20000010803 */
[-C--:B0-----:R-:W-:Y:S01]  /*f610*/  FMUL.FTZ R0, R26, R38.reuse ;  /* 0x000000261a007220 */ /* 0x081fe20000410000 */
[----:B------:R-:W-:Y:S01]  /*f620*/  MUFU.EX2 R168, R168 ;  /* 0x000000a800a87308 */ /* 0x000fe20000000800 */
[-CC-:B------:R-:W-:Y:S01]  /*f630*/  FFMA.FTZ R174, R54, R38.reuse, -R3.reuse ;  /* 0x0000002636ae7223 */ /* 0x180fe20000010803 */
[-CC-:B------:R-:W-:Y:S01]  /*f640*/  FFMA.FTZ R43, R52, R38.reuse, -R3.reuse ;  /* 0x00000026342b7223 */ /* 0x180fe20000010803 */
[-CC-:B------:R-:W-:Y:S01]  /*f650*/  FFMA.FTZ R24, R24, R38.reuse, -R3.reuse ;  /* 0x0000002618187223 */ /* 0x180fe20000010803 */
[----:B------:R-:W-:Y:S01]  /*f660*/  FSEL R0, R0, RZ, P1 ;  /* 0x000000ff00007208 */ /* 0x000fe20000800000 */
[-CC-:B------:R-:W-:Y:S01]  /*f670*/  FFMA.FTZ R48, R48, R38.reuse, -R3.reuse ;  /* 0x0000002630307223 */ /* 0x180fe20000010803 */
[-CC-:B------:R-:W-:Y:S01]  /*f680*/  FFMA.FTZ R42, R42, R38.reuse, -R3.reuse ;  /* 0x000000262a2a7223 */ /* 0x180fe20000010803 */
[-CC-:B------:R-:W-:Y:S01]  /*f690*/  FFMA.FTZ R46, R46, R38.reuse, -R3.reuse ;  /* 0x000000262e2e7223 */ /* 0x180fe20000010803 */
[----:B------:R-:W-:Y:S01]  /*f6a0*/  MUFU.EX2 R27, R27 ;  /* 0x0000001b001b7308 */ /* 0x000fe20000000800 */
[-CC-:B------:R-:W-:Y:S01]  /*f6b0*/  FFMA.FTZ R45, R45, R38.reuse, -R0.reuse ;  /* 0x000000262d2d7223 */ /* 0x180fe20000010800 */
[-CC-:B------:R-:W-:Y:S01]  /*f6c0*/  FFMA.FTZ R21, R21, R38.reuse, -R0.reuse ;  /* 0x0000002615157223 */ /* 0x180fe20000010800 */
[-CC-:B------:R-:W-:Y:S01]  /*f6d0*/  FFMA.FTZ R25, R25, R38.reuse, -R0.reuse ;  /* 0x0000002619197223 */ /* 0x180fe20000010800 */
[-C--:B------:R-:W-:Y:S01]  /*f6e0*/  FFMA.FTZ R40, R40, R38.reuse, -R3 ;  /* 0x0000002628287223 */ /* 0x080fe20000010803 */
[----:B------:R0:W-:Y:S03]  /*f6f0*/  STL [R1+0x204], R26 ;  /* 0x0002041a01007387 */ /* 0x0001e60000100800 */
[----:B------:R-:W-:Y:S01]  /*f700*/  MUFU.EX2 R55, R32 ;  /* 0x0000002000377308 */ /* 0x000fe20000000800 */
[-CC-:B------:R-:W-:Y:S01]  /*f710*/  FFMA.FTZ R33, R33, R38.reuse, -R0.reuse ;  /* 0x0000002621217223 */ /* 0x180fe20000010800 */
[-CC-:B------:R-:W-:Y:S01]  /*f720*/  FFMA.FTZ R28, R28, R38.reuse, -R0.reuse ;  /* 0x000000261c1c7223 */ /* 0x180fe20000010800 */
[----:B------:R-:W2:Y:S04]  /*f730*/  LDL R52, [R1+0x2b8] ;  /* 0x0002b80001347983 */ /* 0x000ea80000100800 */
[----:B------:R-:W3:Y:S01]  /*f740*/  LDL R54, [R1+0x2c0] ;  /* 0x0002c00001367983 */ /* 0x000ee20000100800 */
[----:B------:R-:W-:Y:S01]  /*f750*/  MUFU.EX2 R45, R45 ;  /* 0x0000002d002d7308 */ /* 0x000fe20000000800 */
[----:B------:R-:W-:-:S02]  /*f760*/  FFMA.FTZ R29, R29, R38, -R0 ;  /* 0x000000261d1d7223 */ /* 0x000fc40000010800 */
[----:B------:R-:W5:Y:S04]  /*f770*/  LDL R56, [R1+0x2c8] ;  /* 0x0002c80001387983 */ /* 0x000f680000100800 */
[----:B------:R-:W5:Y:S01]  /*f780*/  LDL R60, [R1+0x2d8] ;  /* 0x0002d800013c7983 */ /* 0x000f620000100800 */
[----:B------:R-:W1:Y:S03]  /*f790*/  MUFU.EX2 R32, R21 ;  /* 0x0000001500207308 */ /* 0x000e660000000800 */
[----:B------:R-:W5:Y:S04]  /*f7a0*/  LDL R62, [R1+0x2e0] ;  /* 0x0002e000013e7983 */ /* 0x000f680000100800 */
[----:B------:R-:W5:Y:S01]  /*f7b0*/  LDL R64, [R1+0x2e8] ;  /* 0x0002e80001407983 */ /* 0x000f620000100800 */
[----:B------:R-:W4:Y:S01]  /*f7c0*/  MUFU.EX2 R170, R170 ;  /* 0x000000aa00aa7308 */ /* 0x000f220000000800 */
[-C--:B------:R-:W-:Y:S01]  /*f7d0*/  FFMA.FTZ R3, R50, R38.reuse, -R3 ;  /* 0x0000002632037223 */ /* 0x080fe20000010803 */
[----:B------:R-:W-:-:S06]  /*f7e0*/  FFMA.FTZ R30, R30, R38, -R0 ;  /* 0x000000261e1e7223 */ /* 0x000fcc0000010800 */
[----:B------:R-:W-:Y:S01]  /*f7f0*/  MUFU.EX2 R172, R172 ;  /* 0x000000ac00ac7308 */ /* 0x000fe20000000800 */
[----:B------:R-:W-:-:S07]  /*f800*/  FFMA.FTZ R31, R31, R38, -R0 ;  /* 0x000000261f1f7223 */ /* 0x000fce0000010800 */
[----:B------:R-:W-:Y:S01]  /*f810*/  MUFU.EX2 R41, R41 ;  /* 0x0000002900297308 */ /* 0x000fe20000000800 */
[----:B------:R-:W-:-:S07]  /*f820*/  FFMA.FTZ R34, R34, R38, -R0 ;  /* 0x0000002622227223 */ /* 0x000fce0000010800 */
[----:B------:R-:W-:Y:S01]  /*f830*/  MUFU.EX2 R174, R174 ;  /* 0x000000ae00ae7308 */ /* 0x000fe20000000800 */
[----:B------:R-:W-:-:S07]  /*f840*/  FFMA.FTZ R35, R35, R38, -R0 ;  /* 0x0000002623237223 */ /* 0x000fce0000010800 */
[----:B------:R-:W-:Y:S01]  /*f850*/  MUFU.EX2 R43, R43 ;  /* 0x0000002b002b7308 */ /* 0x000fe20000000800 */
[----:B------:R-:W-:-:S07]  /*f860*/  FFMA.FTZ R47, R47, R38, -R0 ;  /* 0x000000262f2f7223 */ /* 0x000fce0000010800 */
[----:B------:R-:W-:Y:S01]  /*f870*/  MUFU.EX2 R176, R176 ;  /* 0x000000b000b07308 */ /* 0x000fe20000000800 */
[-CC-:B------:R-:W-:Y:S01]  /*f880*/  FFMA.FTZ R49, R49, R38.reuse, -R0.reuse ;  /* 0x0000002631317223 */ /* 0x180fe20000010800 */
[----:B------:R-:W-:-:S06]  /*f890*/  FFMA.FTZ R181, R51, R38, -R0 ;  /* 0x0000002633b57223 */ /* 0x000fcc0000010800 */
[----:B------:R-:W-:Y:S01]  /*f8a0*/  MUFU.EX2 R178, R24 ;  /* 0x0000001800b27308 */ /* 0x000fe20000000800 */
[----:B------:R-:W-:Y:S01]  /*f8b0*/  FFMA.FTZ R183, R36, R38, -R0 ;  /* 0x0000002624b77223 */ /* 0x000fe20000010800 */
[----:B0-----:R-:W5:Y:S06]  /*f8c0*/  LDL R26, [R1+0x250] ;  /* 0x00025000011a7983 */ /* 0x001f6c0000100800 */
[----:B------:R-:W0:Y:S08]  /*f8d0*/  MUFU.EX2 R171, R25 ;  /* 0x0000001900ab7308 */ /* 0x000e300000000800 */
[----:B------:R4:W0:Y:S01]  /*f8e0*/  MUFU.EX2 R44, R33 ;  /* 0x00000021002c7308 */ /* 0x0008220000000800 */
[----:B-1----:R-:W-:-:S07]  /*f8f0*/  FADD.FTZ R14, R45, R32 ;  /* 0x000000202d0e7221 */ /* 0x002fce0000010000 */
[----:B------:R-:W1:Y:S08]  /*f900*/  MUFU.EX2 R28, R28 ;  /* 0x0000001c001c7308 */ /* 0x000e700000000800 */
[----:B------:R-:W1:Y:S08]  /*f910*/  MUFU.EX2 R29, R29 ;  /* 0x0000001d001d7308 */ /* 0x000e700000000800 */
[----:B------:R-:W-:Y:S08]  /*f920*/  MUFU.EX2 R57, R48 ;  /* 0x0000003000397308 */ /* 0x000ff00000000800 */
[----:B------:R-:W-:Y:S08]  /*f930*/  MUFU.EX2 R59, R46 ;  /* 0x0000002e003b7308 */ /* 0x000ff00000000800 */
[----:B------:R-:W-:Y:S08]  /*f940*/  MUFU.EX2 R42, R42 ;  /* 0x0000002a002a7308 */ /* 0x000ff00000000800 */
[----:B------:R-:W-:Y:S01]  /*f950*/  MUFU.EX2 R40, R40 ;  /* 0x0000002800287308 */ /* 0x000fe20000000800 */
[----:B------:R-:W-:Y:S01]  /*f960*/  F2FP.BF16.F32.PACK_AB R169, R32, R45 ;  /* 0x0000002d20a9723e */ /* 0x000fe200000010ff */
[----:B----4-:R-:W4:Y:S04]  /*f970*/  LDL R33, [R1+0x26c] ;  /* 0x00026c0001217983 */ /* 0x010f280000100800 */
[----:B------:R-:W4:Y:S02]  /*f980*/  LDL R36, [R1+0x278] ;  /* 0x0002780001247983 */ /* 0x000f240000100800 */
[----:B------:R0:W-:Y:S02]  /*f990*/  MUFU.EX2 R61, R3 ;  /* 0x00000003003d7308 */ /* 0x0001e40000000800 */
[----:B------:R-:W4:Y:S04]  /*f9a0*/  LDL R50, [R1+0x2b0] ;  /* 0x0002b00001327983 */ /* 0x000f280000100800 */
[----:B------:R-:W4:Y:S01]  /*f9b0*/  LDL R51, [R1+0x2b4] ;  /* 0x0002b40001337983 */ /* 0x000f220000100800 */
[----:B0-----:R-:W-:Y:S01]  /*f9c0*/  FADD.FTZ R3, R168, R27 ;  /* 0x0000001ba8037221 */ /* 0x001fe20000010000 */
[----:B------:R-:W0:Y:S08]  /*f9d0*/  MUFU.EX2 R30, R30 ;  /* 0x0000001e001e7308 */ /* 0x000e300000000800 */
[----:B------:R-:W0:Y:S01]  /*f9e0*/  MUFU.EX2 R31, R31 ;  /* 0x0000001f001f7308 */ /* 0x000e220000000800 */
[----:B------:R-:W-:Y:S01]  /*f9f0*/  FADD.FTZ R20, R170, R3 ;  /* 0x00000003aa147221 */ /* 0x000fe20000010000 */
[----:B------:R-:W-:-:S06]  /*fa00*/  FADD.FTZ R3, R171, R14 ;  /* 0x0000000eab037221 */ /* 0x000fcc0000010000 */
[----:B------:R-:W0:Y:S01]  /*fa10*/  MUFU.EX2 R34, R34 ;  /* 0x0000002200227308 */ /* 0x000e220000000800 */
[----:B------:R-:W-:Y:S01]  /*fa20*/  FADD.FTZ R7, R39, R20 ;  /* 0x0000001427077221 */ /* 0x000fe20000010000 */
[----:B------:R-:W-:-:S06]  /*fa30*/  FADD.FTZ R3, R44, R3 ;  /* 0x000000032c037221 */ /* 0x000fcc0000010000 */
[----:B------:R-:W0:Y:S01]  /*fa40*/  MUFU.EX2 R35, R35 ;  /* 0x0000002300237308 */ /* 0x000e220000000800 */
[----:B------:R-:W-:Y:S01]  /*fa50*/  FADD.FTZ R14, R172, R7 ;  /* 0x00000007ac0e7221 */ /* 0x000fe20000010000 */
[----:B-1----:R-:W-:-:S06]  /*fa60*/  FADD.FTZ R20, R28, R3 ;  /* 0x000000031c147221 */ /* 0x002fcc0000010000 */
[----:B------:R-:W1:Y:S01]  /*fa70*/  MUFU.EX2 R47, R47 ;  /* 0x0000002f002f7308 */ /* 0x000e620000000800 */
[----:B------:R-:W-:Y:S01]  /*fa80*/  FADD.FTZ R3, R41, R14 ;  /* 0x0000000e29037221 */ /* 0x000fe20000010000 */
[----:B------:R-:W-:-:S06]  /*fa90*/  FADD.FTZ R15, R29, R20 ;  /* 0x000000141d0f7221 */ /* 0x000fcc0000010000 */
[----:B------:R-:W-:Y:S01]  /*faa0*/  MUFU.EX2 R181, R181 ;  /* 0x000000b500b57308 */ /* 0x000fe20000000800 */
[----:B------:R-:W-:Y:S01]  /*fab0*/  FADD.FTZ R14, R174, R3 ;  /* 0x00000003ae0e7221 */ /* 0x000fe20000010000 */
[----:B0-----:R-:W-:Y:S01]  /*fac0*/  FADD.FTZ R20, R30, R15 ;  /* 0x0000000f1e147221 */ /* 0x001fe20000010000 */
[----:B------:R-:W-:-:S05]  /*fad0*/  FFMA.FTZ R7, R53, R38, -R0 ;  /* 0x0000002635077223 */ /* 0x000fca0000010800 */
[----:B------:R-:W-:Y:S01]  /*fae0*/  MUFU.EX2 R183, R183 ;  /* 0x000000b700b77308 */ /* 0x000fe20000000800 */
[----:B------:R-:W-:Y:S01]  /*faf0*/  FADD.FTZ R3, R43, R14 ;  /* 0x0000000e2b037221 */ /* 0x000fe20000010000 */
[----:B------:R-:W-:Y:S01]  /*fb00*/  FADD.FTZ R15, R31, R20 ;  /* 0x000000141f0f7221 */ /* 0x000fe20000010000 */
[----:B------:R-:W-:Y:S01]  /*fb10*/  F2FP.BF16.F32.PACK_AB R173, R29, R28 ;  /* 0x0000001c1dad723e */ /* 0x000fe200000010ff */
[----:B------:R-:W4:Y:S04]  /*fb20*/  LDL R32, [R1+0x268] ;  /* 0x0002680001207983 */ /* 0x000f280000100800 */
[----:B------:R-:W0:Y:S01]  /*fb30*/  MUFU.EX2 R46, R49 ;  /* 0x00000031002e7308 */ /* 0x000e220000000800 */
[----:B------:R-:W-:Y:S01]  /*fb40*/  FADD.FTZ R14, R176, R3 ;  /* 0x00000003b00e7221 */ /* 0x000fe20000010000 */
[----:B------:R-:W-:Y:S01]  /*fb50*/  FADD.FTZ R20, R34, R15 ;  /* 0x0000000f22147221 */ /* 0x000fe20000010000 */
[----:B------:R-:W-:Y:S01]  /*fb60*/  FFMA.FTZ R3, R37, R38, -R0 ;  /* 0x0000002625037223 */ /* 0x000fe20000010800 */
[----:B------:R-:W-:Y:S01]  /*fb70*/  F2FP.BF16.F32.PACK_AB R168, R27, R168 ;  /* 0x000000a81ba8723e */ /* 0x000fe200000010ff */
[----:B------:R-:W-:Y:S01]  /*fb80*/  FADD.FTZ R15, R55, R14 ;  /* 0x0000000e370f7221 */ /* 0x000fe20000010000 */
[----:B------:R-:W-:Y:S01]  /*fb90*/  FADD.FTZ R20, R35, R20 ;  /* 0x0000001423147221 */ /* 0x000fe20000010000 */
[----:B------:R-:W-:Y:S01]  /*fba0*/  F2FP.BF16.F32.PACK_AB R170, R39, R170 ;  /* 0x000000aa27aa723e */ /* 0x000fe200000010ff */
[----:B------:R-:W0:Y:S01]  /*fbb0*/  MUFU.EX2 R7, R7 ;  /* 0x0000000700077308 */ /* 0x000e220000000800 */
[----:B------:R-:W-:Y:S01]  /*fbc0*/  FADD.FTZ R0, R178, R15 ;  /* 0x0000000fb2007221 */ /* 0x000fe20000010000 */
[----:B-1----:R-:W-:Y:S01]  /*fbd0*/  FADD.FTZ R15, R47, R20 ;  /* 0x000000142f0f7221 */ /* 0x002fe20000010000 */
[----:B------:R-:W-:Y:S01]  /*fbe0*/  F2FP.BF16.F32.PACK_AB R172, R41, R172 ;  /* 0x000000ac29ac723e */ /* 0x000fe200000010ff */
[----:B------:R-:W4:Y:S01]  /*fbf0*/  LDL R27, [R1+0x254] ;  /* 0x00025400011b7983 */ /* 0x000f220000100800 */
[----:B------:R-:W-:-:S03]  /*fc00*/  FADD.FTZ R21, R57, R0 ;  /* 0x0000000039157221 */ /* 0x000fc60000010000 */
[----:B------:R-:W1:Y:S01]  /*fc10*/  MUFU.EX2 R3, R3 ;  /* 0x0000000300037308 */ /* 0x000e620000000800 */
[----:B0-----:R-:W-:Y:S01]  /*fc20*/  FADD.FTZ R0, R46, R15 ;  /* 0x0000000f2e007221 */ /* 0x001fe20000010000 */
[----:B------:R-:W-:Y:S01]  /*fc30*/  FADD.FTZ R14, R42, R21 ;  /* 0x000000152a0e7221 */ /* 0x000fe20000010000 */
[----:B------:R-:W-:Y:S01]  /*fc40*/  F2FP.BF16.F32.PACK_AB R174, R43, R174 ;  /* 0x000000ae2bae723e */ /* 0x000fe200000010ff */
[----:B------:R-:W4:Y:S01]  /*fc50*/  LDL R28, [R1+0x258] ;  /* 0x00025800011c7983 */ /* 0x000f220000100800 */
[----:B------:R-:W-:Y:S01]  /*fc60*/  FADD.FTZ R0, R181, R0 ;  /* 0x00000000b5007221 */ /* 0x000fe20000010000 */
        /* <DEDUP_REMOVED lines=11> */
[----:B-1----:R-:W-:Y:S01]  /*fd20*/  FADD.FTZ R25, R3, R0 ;  /* 0x0000000003197221 */ /* 0x002fe20000010000 */
[----:B------:R-:W-:-:S02]  /*fd30*/  F2FP.BF16.F32.PACK_AB R182, R61, R40 ;  /* 0x000000283db6723e */ /* 0x000fc400000010ff */
[----:B------:R-:W-:Y:S01]  /*fd40*/  F2FP.BF16.F32.PACK_AB R171, R44, R171 ;  /* 0x000000ab2cab723e */ /* 0x000fe200000010ff */
[----:B------:R-:W4:Y:S04]  /*fd50*/  LDL R39, [R1+0x284] ;  /* 0x0002840001277983 */ /* 0x000f280000100800 */
[----:B------:R0:W-:Y:S04]  /*fd60*/  STL.64 [R1+0x210], R24 ;  /* 0x0002101801007387 */ /* 0x0001e80000100a00 */
[----:B------:R-:W4:Y:S04]  /*fd70*/  LD.E.64 R20, desc[UR40][R12.64+0x8] ;  /* 0x000008280c147980 */ /* 0x000f28000c101b00 */
[----:B------:R-:W4:Y:S01]  /*fd80*/  LD.E.64 R14, desc[UR40][R12.64] ;  /* 0x000000280c0e7980 */ /* 0x000f22000c101b00 */
[----:B------:R-:W-:-:S02]  /*fd90*/  F2FP.BF16.F32.PACK_AB R175, R31, R30 ;  /* 0x0000001e1faf723e */ /* 0x000fc400000010ff */
[----:B------:R-:W-:Y:S01]  /*fda0*/  F2FP.BF16.F32.PACK_AB R177, R35, R34 ;  /* 0x0000002223b1723e */ /* 0x000fe200000010ff */
[----:B0-----:R-:W4:Y:S01]  /*fdb0*/  LDL R24, [R1+0x248] ;  /* 0x0002480001187983 */ /* 0x001f220000100800 */
[----:B------:R-:W-:-:S03]  /*fdc0*/  F2FP.BF16.F32.PACK_AB R179, R46, R47 ;  /* 0x0000002f2eb3723e */ /* 0x000fc600000010ff */
[----:B------:R-:W4:Y:S04]  /*fdd0*/  LDL R25, [R1+0x24c] ;  /* 0x00024c0001197983 */ /* 0x000f280000100800 */
[----:B------:R-:W4:Y:S04]  /*fde0*/  LDL.64 R12, [R1+0xa8] ;  /* 0x0000a800010c7983 */ /* 0x000f280000100a00 */
        /* <DEDUP_REMOVED lines=19> */
[----:B------:R-:W-:-:S02]  /*ff20*/  F2FP.BF16.F32.PACK_AB R181, R7, R181 ;  /* 0x000000b507b5723e */ /* 0x000fc400000010ff */
[----:B------:R-:W-:Y:S01]  /*ff30*/  F2FP.BF16.F32.PACK_AB R183, R3, R183 ;  /* 0x000000b703b7723e */ /* 0x000fe200000010ff */
[----:B------:R-:W4:Y:S04]  /*ff40*/  LDL R7, [R1+0x434] ;  /* 0x0004340001077983 */ /* 0x000f280000100800 */
[----:B------:R-:W4:Y:S04]  /*ff50*/  LDL R3, [R1+0x430] ;  /* 0x0004300001037983 */ /* 0x000f280000100800 */
[----:B--2---:R-:W-:Y:S04]  /*ff60*/  STL [R1+0x2b8], R52 ;  /* 0x0002b83401007387 */ /* 0x004fe80000100800 */
[----:B---3--:R-:W-:Y:S04]  /*ff70*/  STL [R1+0x2c0], R54 ;  /* 0x0002c03601007387 */ /* 0x008fe80000100800 */
        /* <DEDUP_REMOVED lines=11> */
[----:B----4-:R-:W-:-:S03]  /*10030*/  MOV R0, R20 ;  /* 0x0000001400007202 */ /* 0x010fc60000000f00 */
[----:B------:R-:W2:Y:S02]  /*10040*/  LDL R20, [R1+0x240] ;  /* 0x0002400001147983 */ /* 0x000ea40000100800 */
[--C-:B------:R-:W-:Y:S02]  /*10050*/  IMAD R15, R15, 0x2, R0.reuse ;  /* 0x000000020f0f7824 */ /* 0x100fe400078e0200 */
[----:B------:R-:W3:Y:S04]  /*10060*/  LDL R21, [R1+0x244] ;  /* 0x0002440001157983 */ /* 0x000ee80000100800 */
[----:B------:R0:W-:Y:S02]  /*10070*/  STSM.16.M88.4 [R0], R168 ;  /* 0x000000a800007844 */ /* 0x0001e40000000200 */
[----:B0-----:R-:W-:-:S02]  /*10080*/  IMAD R0, R14, 0x2, R0 ;  /* 0x000000020e007824 */ /* 0x001fc400078e0200 */
[----:B------:R-:W-:-:S03]  /*10090*/  IMAD R14, R14, 0x2, R15 ;  /* 0x000000020e0e7824 */ /* 0x000fc600078e020f */
[----:B------:R0:W-:Y:S04]  /*100a0*/  STSM.16.M88.4 [R0], R172 ;  /* 0x000000ac00007844 */ /* 0x0001e80000000200 */
[----:B------:R1:W-:Y:S04]  /*100b0*/  STSM.16.M88.4 [R15], R176 ;  /* 0x000000b00f007844 */ /* 0x0003e80000000200 */
[----:B------:R4:W-:Y:S04]  /*100c0*/  STSM.16.M88.4 [R14], R180 ;  /* 0x000000b40e007844 */ /* 0x0009e80000000200 */
[----:B0-----:R-:W5:Y:S04]  /*100d0*/  LDL R0, [R1+0x42c] ;  /* 0x00042c0001007983 */ /* 0x001f680000100800 */
[----:B-1----:R-:W5:Y:S04]  /*100e0*/  LDL R15, [R1+0x43c] ;  /* 0x00043c00010f7983 */ /* 0x002f680000100800 */
[----:B----4-:R-:W4:Y:S01]  /*100f0*/  LDL R14, [R1+0x438] ;  /* 0x00043800010e7983 */ /* 0x010f220000100800 */
[----:B------:R-:W-:Y:S01]  /*10100*/  IMAD R12, R145, 0x1000, R12 ;  /* 0x00001000910c7824 */ /* 0x000fe200078e020c */
[----:B------:R-:W-:-:S04]  /*10110*/  R2UR UR7, R13 ;  /* 0x000000000d0772ca */ /* 0x000fc800000e0000 */
[----:B------:R-:W-:Y:S01]  /*10120*/  R2UR UR6, R12 ;  /* 0x000000000c0672ca */ /* 0x000fe200000e0000 */
        /* <DEDUP_REMOVED lines=107> */
[----:B------:R0:W-:Y:S02]  /*107e0*/  STL [R1+0x428], R144 ;  /* 0x0004289001007387 */ /* 0x0001e40000100800 */
[----:B0-----:R-:W-:-:S06]  /*107f0*/  WARPGROUP.ARRIVE ;  /* 0x00000000000079c5 */ /* 0x001fcc0000000000 */
[----:B------:R-:W-:Y:S01]  /*10800*/  HGMMA.64x256x16.F32.BF16 R24, R168, gdesc[UR4].tnspB, RZ, !UPT, gsb0 ;  /* 0x43e00004a8187df0 */ /* 0x000fe2000c0018ff */
[----:B--2---:R0:W-:Y:S04]  /*10810*/  STL [R1+0x240], R20 ;  /* 0x0002401401007387 */ /* 0x0041e80000100800 */
[----:B---3--:R1:W-:Y:S01]  /*10820*/  STL [R1+0x244], R21 ;  /* 0x0002441501007387 */ /* 0x0083e20000100800 */
[----:B0-----:R-:W-:Y:S02]  /*10830*/  VIADD R20, R12, 0x80 ;  /* 0x000000800c147836 */ /* 0x001fe40000000000 */
[----:B-1----:R-:W-:-:S03]  /*10840*/  IMAD.MOV.U32 R21, RZ, RZ, R13 ;  /* 0x000000ffff157224 */ /* 0x002fc600078e000d */
[----:B------:R-:W-:Y:S02]  /*10850*/  R2UR UR10, R20 ;  /* 0x00000000140a72ca */ /* 0x000fe400000e0000 */
[----:B------:R-:W-:Y:S01]  /*10860*/  R2UR UR11, R21 ;  /* 0x00000000150b72ca */ /* 0x000fe200000e0000 */
[----:B-----5:R-:W-:Y:S04]  /*10870*/  STL [R1+0x42c], R0 ;  /* 0x00042c0001007387 */ /* 0x020fe80000100800 */
[----:B------:R-:W-:Y:S04]  /*10880*/  STL [R1+0x430], R3 ;  /* 0x0004300301007387 */ /* 0x000fe80000100800 */
[----:B------:R-:W-:Y:S04]  /*10890*/  STL [R1+0x434], R7 ;  /* 0x0004340701007387 */ /* 0x000fe80000100800 */
[----:B----4-:R0:W-:Y:S04]  /*108a0*/  STL [R1+0x438], R14 ;  /* 0x0004380e01007387 */ /* 0x0101e80000100800 */
[----:B------:R1:W-:Y:S01]  /*108b0*/  STL [R1+0x43c], R15 ;  /* 0x00043c0f01007387 */ /* 0x0003e20000100800 */
[----:B0-----:R-:W-:-:S02]  /*108c0*/  VIADD R14, R12, 0x100 ;  /* 0x000001000c0e7836 */ /* 0x001fc40000000000 */
[----:B-1----:R-:W-:-:S03]  /*108d0*/  IMAD.MOV.U32 R15, RZ, RZ, R13 ;  /* 0x000000ffff0f7224 */ /* 0x002fc600078e000d */
        /* <DEDUP_REMOVED lines=37> */
[----:B------:R-:W-:Y:S02]  /*10b30*/  VIADD R12, R12, 0x180 ;  /* 0x000001800c0c7836 */ /* 0x000fe40000000000 */
        /* <DEDUP_REMOVED lines=114> */
[----:B0-----:R-:W5:Y:S04]  /*11260*/  LDL R24, [R1+0x264] ;  /* 0x0002640001187983 */ /* 0x001f680000100800 */
[----:B------:R-:W5:Y:S04]  /*11270*/  LDL R25, [R1+0x268] ;  /* 0x0002680001197983 */ /* 0x000f680000100800 */
[----:B------:R-:W5:Y:S04]  /*11280*/  LDL R26, [R1+0x26c] ;  /* 0x00026c00011a7983 */ /* 0x000f680000100800 */
[----:B------:R-:W5:Y:S04]  /*11290*/  LDL R27, [R1+0x270] ;  /* 0x00027000011b7983 */ /* 0x000f680000100800 */
[----:B-1----:R-:W5:Y:S04]  /*112a0*/  LDL R28, [R1+0x274] ;  /* 0x00027400011c7983 */ /* 0x002f680000100800 */
        /* <DEDUP_REMOVED lines=119> */
[----:B0-----:R-:W0:Y:S04]  /*11a20*/  FENCE.VIEW.ASYNC.S ;  /* 0x00000000000073c6 */ /* 0x001e280000000000 */
[----:B------:R-:W-:Y:S04]  /*11a30*/  STL [R1+0x240], R0 ;  /* 0x0002400001007387 */ /* 0x000fe80000100800 */
[----:B------:R-:W-:Y:S04]  /*11a40*/  STL [R1+0x244], R3 ;  /* 0x0002440301007387 */ /* 0x000fe80000100800 */
[----:B------:R-:W-:Y:S04]  /*11a50*/  STL [R1+0x248], R7 ;  /* 0x0002480701007387 */ /* 0x000fe80000100800 */
[----:B------:R-:W-:Y:S04]  /*11a60*/  STL [R1+0x24c], R12 ;  /* 0x00024c0c01007387 */ /* 0x000fe80000100800 */
        /* <DEDUP_REMOVED lines=16> */
[----:B------:R2:W-:Y:S04]  /*11b70*/  STL [R1+0x290], R35 ;  /* 0x0002902301007387 */ /* 0x0005e80000100800 */
[----:B---3--:R2:W-:Y:S04]  /*11b80*/  STL [R1+0x294], R36 ;  /* 0x0002942401007387 */ /* 0x0085e80000100800 */
[----:B------:R2:W-:Y:S04]  /*11b90*/  STL [R1+0x298], R37 ;  /* 0x0002982501007387 */ /* 0x0005e80000100800 */
[----:B------:R2:W-:Y:S04]  /*11ba0*/  STL [R1+0x29c], R38 ;  /* 0x00029c2601007387 */ /* 0x0005e80000100800 */
[----:B------:R2:W-:Y:S04]  /*11bb0*/  STL [R1+0x2a0], R39 ;  /* 0x0002a02701007387 */ /* 0x0005e80000100800 */
[----:B----4-:R2:W-:Y:S04]  /*11bc0*/  STL [R1+0x2a4], R40 ;  /* 0x0002a42801007387 */ /* 0x0105e80000100800 */
[----:B------:R2:W-:Y:S04]  /*11bd0*/  STL [R1+0x2a8], R41 ;  /* 0x0002a82901007387 */ /* 0x0005e80000100800 */
        /* <DEDUP_REMOVED lines=101> */
[----:B0-----:R-:W-:-:S03]  /*12230*/  NOP ;  /* 0x0000000000007918 */ /* 0x001fc60000000000 */
[----:B-1----:R-:W3:Y:S04]  /*12240*/  @!P0 LDL.64 R12, [R1+0x68] ;  /* 0x00006800010c8983 */ /* 0x002ee80000100a00 */
[----:B------:R-:W4:Y:S01]  /*12250*/  @!P0 LDL R0, [R1+0x1e8] ;  /* 0x0001e80001008983 */ /* 0x000f220000100800 */
[----:B------:R-:W-:Y:S06]  /*12260*/  BAR.ARV 0xe, 0x100 ;  /* 0x0384000000007b1d */ /* 0x000fec0000002000 */
[----:B---3--:R-:W-:-:S05]  /*12270*/  @!P0 MOV R13, R12 ;  /* 0x0000000c000d8202 */ /* 0x008fca0000000f00 */
[----:B----4-:R-:W-:-:S05]  /*12280*/  @!P0 IMAD R0, R0, 0x8, R13 ;  /* 0x0000000800008824 */ /* 0x010fca00078e020d */
[----:B------:R-:W-:-:S04]  /*12290*/  @!P0 PRMT R0, RZ, 0x654, R0 ;  /* 0x00000654ff008816 */ /* 0x000fc80000000000 */
[----:B------:R0:W-:Y:S02]  /*122a0*/  @!P0 SYNCS.ARRIVE.TRANS64.RED.A1T0 RZ, [R0+URZ], RZ ;  /* 0x000000ff00ff89a7 */ /* 0x0001e4000810043f */
[----:B0-----:R-:W3:Y:S01]  /*122b0*/  LDL R0, [R1+0x70] ;  /* 0x0000700001007983 */ /* 0x001ee20000100800 */
[----:B------:R-:W-:Y:S01]  /*122c0*/  ISETP.NE.AND P1, PT, R4, 0x1, PT ;  /* 0x000000010400780c */ /* 0x000fe20003f25270 */
[----:B------:R-:W-:Y:S01]  /*122d0*/  UIADD3 UR50, UR50, -0x2, URZ ;  /* 0xfffffffe32327890 */ /* 0x000fe2000fffe03f */
[----:B---3--:R-:W-:-:S11]  /*122e0*/  IMAD.SHL.U32 R4, R0, 0x40, RZ ;  /* 0x0000004000047824 */ /* 0x008fd600078e00ff */
[----:B------:R-:W-:-:S04]  /*122f0*/  @P1 IMAD.HI.U32 R5, R4, R5, RZ ;  /* 0x0000000504051227 */ /* 0x000fc800078e00ff */
[----:B------:R-:W-:Y:S01]  /*12300*/  IMAD.MOV.U32 R0, RZ, RZ, R4 ;  /* 0x000000ffff007224 */ /* 0x000fe200078e0004 */
[----:B------:R-:W-:Y:S02]  /*12310*/  @P1 SHF.R.U32.HI R0, RZ, R6, R5 ;  /* 0x00000006ff001219 */ /* 0x000fe40000011605 */
[----:B------:R-:W-:-:S03]  /*12320*/  ISETP.GE.AND P1, PT, R9, 0x1, PT ;  /* 0x000000010900780c */ /* 0x000fc60003f26270 */
[----:B------:R-:W-:Y:S02]  /*12330*/  VIADD R3, R0, UR51 ;  /* 0x0000003300037c36 */ /* 0x000fe40008000000 */
[----:B------:R-:W-:Y:S02]  /*12340*/  IMAD.U32 R0, RZ, RZ, UR50 ;  /* 0x00000032ff007e24 */ /* 0x000fe4000f8e00ff */
[----:B------:R-:W-:-:S06]  /*12350*/  IMAD.IADD R8, R3, 0x1, R8 ;  /* 0x0000000103087824 */ /* 0x000fcc00078e0208 */
[----:B--2---:R-:W-:Y:S05]  /*12360*/  @!P1 BRA `(.L_x_3248) ;  /* 0x0000000000409947 */ /* 0x004fea0003800000 */
[C---:B------:R-:W-:Y:S01]  /*12370*/  ISETP.GT.AND P1, PT, R3.reuse, RZ, PT ;  /* 0x000000ff0300720c */ /* 0x040fe20003f24270 */
[----:B------:R-:W-:Y:S01]  /*12380*/  BSSY B0, `(.L_x_3249) ;  /* 0x000000c000007945 */ /* 0x000fe20003800000 */
[----:B------:R-:W-:-:S11]  /*12390*/  VIADD R5, R3, 0xffffffff ;  /* 0xffffffff03057836 */ /* 0x000fd60000000000 */
[----:B------:R-:W-:Y:S05]  /*123a0*/  @P1 BRA `(.L_x_3250) ;  /* 0x0000000000181947 */ /* 0x000fea0003800000 */
[----:B------:R-:W-:Y:S01]  /*123b0*/  ISETP.NE.AND P1, PT, R9, 0x1, PT ;  /* 0x000000010900780c */ /* 0x000fe20003f25270 */
[----:B------:R-:W-:-:S12]  /*123c0*/  IMAD.MOV R3, RZ, RZ, -R3 ;  /* 0x000000ffff037224 */ /* 0x000fd800078e0a03 */
[----:B------:R-:W-:-:S05]  /*123d0*/  @P1 IMAD.HI.U32 R10, R3, R10, RZ ;  /* 0x0000000a030a1227 */ /* 0x000fca00078e00ff */
[----:B------:R-:W-:-:S04]  /*123e0*/  @P1 SHF.R.U32.HI R3, RZ, R11, R10 ;  /* 0x0000000bff031219 */ /* 0x000fc8000001160a */
[----:B------:R-:W-:Y:S01]  /*123f0*/  LOP3.LUT R5, RZ, R3, RZ, 0x33, !PT ;  /* 0x00000003ff057212 */ /* 0x000fe200078e33ff */
[----:B------:R-:W-:Y:S06]  /*12400*/  BRA `(.L_x_3251) ;  /* 0x00000000000c7947 */ /* 0x000fec0003800000 */
.L_x_3250:
[----:B------:R-:W-:-:S13]  /*12410*/  ISETP.NE.AND P1, PT, R9, 0x1, PT ;  /* 0x000000010900780c */ /* 0x000fda0003f25270 */
[----:B------:R-:W-:-:S05]  /*12420*/  @P1 IMAD.HI.U32 R10, R5, R10, RZ ;  /* 0x0000000a050a1227 */ /* 0x000fca00078e00ff */
[----:B------:R-:W-:-:S07]  /*12430*/  @P1 SHF.R.U32.HI R5, RZ, R11, R10 ;  /* 0x0000000bff051219 */ /* 0x000fce000001160a */
.L_x_3251:
[----:B------:R-:W-:Y:S05]  /*12440*/  BSYNC B0 ;  /* 0x0000000000007941 */ /* 0x000fea0003800000 */
.L_x_3249:
[----:B------:R-:W-:-:S05]  /*12450*/  IMAD R5, R5, R9, R9 ;  /* 0x0000000905057224 */ /* 0x000fca00078e0209 */
[----:B------:R-:W-:-:S07]  /*12460*/  VIMNMX R8, R8, R5, PT ;  /* 0x0000000508087248 */ /* 0x000fce0003fe0100 */
.L_x_3248:
[----:B------:R-:W-:Y:S01]  /*12470*/  SHF.R.S32.HI R3, RZ, 0x1f, R8 ;  /* 0x0000001fff037819 */ /* 0x000fe20000011408 */
[----:B------:R-:W-:Y:S03]  /*12480*/  BSSY B2, `(.L_x_3252) ;  /* 0x0000016000027945 */ /* 0x000fe60003800000 */
[----:B------:R-:W-:-:S04]  /*12490*/  LEA.HI R3, R3, R8, RZ, 0x6 ;  /* 0x0000000803037211 */ /* 0x000fc800078f30ff */
[----:B------:R-:W-:-:S04]  /*124a0*/  SHF.R.S32.HI R3, RZ, 0x6, R3 ;  /* 0x00000006ff037819 */ /* 0x000fc80000011403 */
[----:B------:R-:W-:-:S04]  /*124b0*/  VIMNMX R3, R3, UR46, !PT ;  /* 0x0000002e03037c48 */ /* 0x000fc8000ffe0100 */
[----:B------:R-:W-:-:S13]  /*124c0*/  ISETP.GE.AND P1, PT, R0, R3, PT ;  /* 0x000000030000720c */ /* 0x000fda0003f26270 */
[----:B------:R-:W-:Y:S05]  /*124d0*/  @!P1 BRA `(.L_x_3253) ;  /* 0x0000000000409947 */ /* 0x000fea0003800000 */
[----:B------:R-:W-:Y:S01]  /*124e0*/  BSSY B1, `(.L_x_3254) ;  /* 0x000000d000017945 */ /* 0x000fe20003800000 */
.L_x_3256:
[C---:B------:R-:W-:Y:S01]  /*124f0*/  IADD3 R8, P1, R2.reuse, 0x70, RZ ;  /* 0x0000007002087810 */ /* 0x040fe20007f3e0ff */
[----:B------:R-:W-:Y:S01]  /*12500*/  BSSY B0, `(.L_x_3255) ;  /* 0x0000007000007945 */ /* 0x000fe20003800000 */
[C---:B------:R-:W-:Y:S01]  /*12510*/  IADD3 R28, P2, R2.reuse, 0xec, RZ ;  /* 0x000000ec021c7810 */ /* 0x040fe20007f5e0ff */
[----:B------:R-:W-:Y:S01]  /*12520*/  VIADD R12, R2, 0x148 ;  /* 0x00000148020c7836 */ /* 0x000fe20000000000 */
[----:B------:R-:W-:Y:S01]  /*12530*/  MOV R13, 0x12570 ;  /* 0x00012570000d7802 */ /* 0x000fe20000000f00 */
[--C-:B------:R-:W-:Y:S02]  /*12540*/  IMAD.X R7, RZ, RZ, R16.reuse, P1 ;  /* 0x000000ffff077224 */ /* 0x100fe400008e0610 */
[----:B------:R-:W-:-:S08]  /*12550*/  IMAD.X R29, RZ, RZ, R16, P2 ;  /* 0x000000ffff1d7224 */ /* 0x000fd000010e0610 */
[----:B------:R-:W-:Y:S05]  /*12560*/  CALL.REL.NOINC `($_ZN7cutlass13device_kernelIN5flash11enable_sm90INS1_16FlashAttnFwdSm90INS1_25CollectiveMainloopFwdSm90ILi2EN4cute5tupleIJNS5_1CILi1EEES8_S8_EEENS6_IJNS7_ILi64EEESA_SA_EEELi512ENS_10bfloat16_tEfNS_4arch4Sm90ELb0ELb1ELb1ELb1ELb0ELb0ELb1ELb0ELb0ELb1ELb1ELb0EEENS1_21CollectiveEpilogueFwdINS6_IJSA_NS7_ILi512EEESA_EEES9_SC_SE_Li256ELb1ELb1ELb1ELb0EEENS1_36VarlenDynamicPersistentTileSchedulerILi64ELi64ELi256ELi128ELb1ELb1ELb1ELb1ELb0ELb1EEEEEEEEEvNT_6ParamsE$_ZZN5flash25CollectiveMainloopFwdSm90ILi2EN4cute5tupleIJNS1_1CILi1EEES4_S4_EEENS2_IJNS3_ILi64EEES6_S6_EEELi512EN7cutlass10bfloat16_tEfNS8_4arch4Sm90ELb0ELb1ELb1ELb1ELb0ELb0ELb1ELb0ELb0ELb1ELb1ELb0EE3mmaINS_16FlashAttnFwdSm90ISC_NS_21CollectiveEpilogueFwdINS2_IJS6_NS3_ILi512EEES6_EEES5_S9_SB_Li256ELb1ELb1ELb1ELb0EEENS_36VarlenDynamicPersistentTileSchedulerILi64ELi64ELi256ELi128ELb1ELb1ELb1ELb1ELb0ELb1EEEE13SharedStorageENS1_6TensorINS1_11ArrayEngineIfLm128EEENS1_6LayoutINS2_IJNS2_IJNS3_ILi2EEESR_NS3_ILi32EEEEEES4_S4_EEENS2_IJNS2_IJS4_SR_NS3_ILi4EEEEEENS3_ILi0EEESX_EEEEEEENS_7SoftmaxILi2ELi0EEEEEbRKNSC_6ParamsENS8_25PipelineTmaAsyncNoClusterILi2ENS8_16PipelineTmaAsyncILi2EEEEES19_RNS8_13PipelineStateILj2EEERT0_RT1_iRiRKNS_16SeqlenInfoQKNewKILb1ELb0EEENS2_IJiiiiEEERT_ENKUliT_T0_T1_E_clIZSD_ISM_S10_S12_EbS15_S19_S19_S1C_S1E_S1G_iS1H_S1L_S1M_S1O_EUlRS1P_iE1_NS3_ILb0EEENS3_ILb1EEEEEDaiS1P_S1Q_S1R_) ;  /* 0x0000025800207944 */ /* 0x000fea0003c00000 */
[----:B------:R-:W-:Y:S05]  /*12570*/  BSYNC B0 ;  /* 0x0000000000007941 */ /* 0x000fea0003800000 */
.L_x_3255:
[C---:B------:R-:W-:Y:S01]  /*12580*/  ISETP.GT.AND P1, PT, R0.reuse, R3, PT ;  /* 0x000000030000720c */ /* 0x040fe20003f24270 */
[----:B------:R-:W-:-:S12]  /*12590*/  VIADD R0, R0, 0xffffffff ;  /* 0xffffffff00007836 */ /* 0x000fd80000000000 */
[----:B------:R-:W-:Y:S05]  /*125a0*/  @P1 BRA `(.L_x_3256) ;  /* 0xfffffffc00d01947 */ /* 0x000fea000383ffff */
[----:B------:R-:W-:Y:S05]  /*125b0*/  BSYNC B1 ;  /* 0x0000000000017941 */ /* 0x000fea0003800000 */
.L_x_3254:
[----:B------:R-:W2:Y:S02]  /*125c0*/  LDL R4, [R1+0x70] ;  /* 0x0000700001047983 */ /* 0x000ea40000100800 */
[----:B--2---:R-:W-:-:S07]  /*125d0*/  IMAD.SHL.U32 R4, R4, 0x40, RZ ;  /* 0x0000004004047824 */ /* 0x004fce00078e00ff */
.L_x_3253:
[----:B------:R-:W-:Y:S05]  /*125e0*/  BSYNC B2 ;  /* 0x0000000000027941 */ /* 0x000fea0003800000 */
.L_x_3252:
[----:B------:R-:W0:Y:S01]  /*125f0*/  LDC R3, c[0x0][0x448] ;  /* 0x00011200ff037b82 */ /* 0x000e220000000800 */
[----:B------:R-:W-:Y:S01]  /*12600*/  VIADD R4, R4, 0x3f ;  /* 0x0000003f04047836 */ /* 0x000fe20000000000 */
[----:B------:R-:W-:-:S06]  /*12610*/  ULDC UR4, c[0x0][0xad4] ;  /* 0x0002b50000047ab9 */ /* 0x000fcc0000000800 */
[----:B------:R-:W1:Y:S01]  /*12620*/  LDC R7, c[0x0][0xadc] ;  /* 0x0002b700ff077b82 */ /* 0x000e620000000800 */
[----:B0-----:R-:W-:-:S13]  /*12630*/  ISETP.NE.AND P1, PT, R3, 0x1, PT ;  /* 0x000000010300780c */ /* 0x001fda0003f25270 */
[----:B------:R-:W0:Y:S08]  /*12640*/  @P1 LDC R3, c[0x0][0x44c] ;  /* 0x00011300ff031b82 */ /* 0x000e300000000800 */
[----:B------:R-:W2:Y:S01]  /*12650*/  @P1 LDC R6, c[0x0][0x450] ;  /* 0x00011400ff061b82 */ /* 0x000ea20000000800 */
[----:B0-----:R-:W-:-:S05]  /*12660*/  @P1 IMAD.HI.U32 R3, R4, R3, RZ ;  /* 0x0000000304031227 */ /* 0x001fca00078e00ff */
[----:B--2---:R-:W-:Y:S02]  /*12670*/  @P1 SHF.R.U32.HI R4, RZ, R6, R3 ;  /* 0x00000006ff041219 */ /* 0x004fe40000011603 */
[----:B-1----:R-:W-:-:S03]  /*12680*/  ISETP.GE.AND P1, PT, R7, 0x1, PT ;  /* 0x000000010700780c */ /* 0x002fc60003f26270 */
[----:B------:R-:W-:-:S04]  /*12690*/  VIADD R4, R4, UR45 ;  /* 0x0000002d04047c36 */ /* 0x000fc80008000000 */
        /* <DEDUP_REMOVED lines=12> */
.L_x_3259:
[----:B------:R-:W-:-:S13]  /*12760*/  ISETP.NE.AND P1, PT, R7, 0x1, PT ;  /* 0x000000010700780c */ /* 0x000fda0003f25270 */
[----:B------:R-:W0:Y:S02]  /*12770*/  @P1 LDC.64 R8, c[0x0][0xae0] ;  /* 0x0002b800ff081b82 */ /* 0x000e240000000a00 */
[----:B0-----:R-:W-:-:S05]  /*12780*/  @P1 IMAD.HI.U32 R6, R4, R8, RZ ;  /* 0x0000000804061227 */ /* 0x001fca00078e00ff */
[----:B------:R-:W-:-:S07]  /*12790*/  @P1 SHF.R.U32.HI R4, RZ, R9, R6 ;  /* 0x00000009ff041219 */ /* 0x000fce0000011606 */
.L_x_3260:
[----:B------:R-:W-:Y:S05]  /*127a0*/  BSYNC B0 ;  /* 0x0000000000007941 */ /* 0x000fea0003800000 */
.L_x_3258:
[----:B------:R-:W-:-:S05]  /*127b0*/  IMAD R4, R4, R7, RZ ;  /* 0x0000000704047224 */ /* 0x000fca00078e02ff */
[----:B------:R-:W-:-:S07]  /*127c0*/  VIMNMX R3, R3, R4, !PT ;  /* 0x0000000403037248 */ /* 0x000fce0007fe0100 */
.L_x_3257:
[----:B------:R-:W-:-:S05]  /*127d0*/  VIADD R3, R3, 0x3f ;  /* 0x0000003f03037836 */ /* 0x000fca0000000000 */
[----:B------:R-:W-:-:S04]  /*127e0*/  SHF.R.S32.HI R4, RZ, 0x1f, R3 ;  /* 0x0000001fff047819 */ /* 0x000fc80000011403 */
[----:B------:R-:W-:-:S04]  /*127f0*/  LEA.HI R4, R4, R3, RZ, 0x6 ;  /* 0x0000000304047211 */ /* 0x000fc800078f30ff */
[----:B------:R-:W-:-:S04]  /*12800*/  SHF.R.S32.HI R3, RZ, 0x6, R4 ;  /* 0x00000006ff037819 */ /* 0x000fc80000011404 */
[----:B------:R-:W-:-:S04]  /*12810*/  VIMNMX R3, R3, UR46, !PT ;  /* 0x0000002e03037c48 */ /* 0x000fc8000ffe0100 */
[----:B------:R-:W-:-:S13]  /*12820*/  ISETP.GE.AND P1, PT, R0, R3, PT ;  /* 0x000000030000720c */ /* 0x000fda0003f26270 */
[----:B------:R-:W-:Y:S05]  /*12830*/  @!P1 BRA `(.L_x_3261) ;  /* 0x0000009800049947 */ /* 0x000fea0003800000 */
.L_x_3280:
[----:B0-----:R-:W2:Y:S04]  /*12840*/  LD.E R4, desc[UR40][R152.64+0x1e8] ;  /* 0x0001e82898047980 */ /* 0x001ea8000c101900 */
[----:B------:R-:W3:Y:S04]  /*12850*/  LD.E R5, desc[UR40][R152.64+0x1f0] ;  /* 0x0001f02898057980 */ /* 0x000ee8000c101900 */
[----:B------:R-:W4:Y:S01]  /*12860*/  LD.E R7, desc[UR40][R152.64+0x1c] ;  /* 0x00001c2898077980 */ /* 0x000f22000c101900 */
[----:B--2---:R-:W-:-:S05]  /*12870*/  VIADD R9, R4, 0x1 ;  /* 0x0000000104097836 */ /* 0x004fca0000000000 */
[----:B------:R-:W-:-:S13]  /*12880*/  ISETP.NE.AND P2, PT, R9, 0x2, PT ;  /* 0x000000020900780c */ /* 0x000fda0003f45270 */
[----:B------:R0:W5:Y:S04]  /*12890*/  @P2 LD.E R11, desc[UR40][R152.64+0x1ec] ;  /* 0x0001ec28980b2980 */ /* 0x000168000c101900 */
[----:B-1----:R-:W2:Y:S01]  /*128a0*/  @!P2 LD.E R6, desc[UR40][R152.64+0x1ec] ;  /* 0x0001ec289806a980 */ /* 0x002ea2000c101900 */
        /* <DEDUP_REMOVED lines=11> */
[----:B------:R-:W-:Y:S02]  /*12960*/  IMAD.MOV.U32 R6, RZ, RZ, R0 ;  /* 0x000000ffff067224 */ /* 0x000fe400078e0000 */
[----:B------:R-:W-:-:S03]  /*12970*/  VIADD R0, R0, 0xffffffff ;  /* 0xffffffff00007836 */ /* 0x000fc60000000000 */
[----:B------:R-:W-:Y:S01]  /*12980*/  ISETP.GT.AND P1, PT, R6, R3, PT ;  /* 0x000000030600720c */ /* 0x000fe20003f24270 */
[----:B------:R-:W-:-:S12]  /*12990*/  @!P3 BRA `(.L_x_3263) ;  /* 0x000000000004b947 */ /* 0x000fd80003800000 */
[----:B------:R-:W-:Y:S01]  /*129a0*/  BPT.TRAP 0x1 ;  /* 0x000000040000795c */ /* 0x000fe20000300000 */
.L_x_3263:
[----:B------:R-:W-:Y:S05]  /*129b0*/  BSYNC B0 ;  /* 0x0000000000007941 */ /* 0x000fea0003800000 */
.L_x_3262:
        /* <DEDUP_REMOVED lines=13> */
.L_x_3265:
[----:B------:R-:W-:Y:S05]  /*12a90*/  BSYNC B0 ;  /* 0x0000000000007941 */ /* 0x000fea0003800000 */
.L_x_3264:
        /* <DEDUP_REMOVED lines=8> */
.L_x_3267:
[----:B------:R-:W-:Y:S05]  /*12b20*/  BSYNC B0 ;  /* 0x0000000000007941 */ /* 0x000fea0003800000 */
.L_x_3266:
[----:B0----5:R-:W2:Y:S04]  /*12b30*/  LD.E R5, desc[UR40][R152.64+0x1e8] ;  /* 0x0001e82898057980 */ /* 0x021ea8000c101900 */
[----:B------:R-:W2:Y:S01]  /*12b40*/  LD.E.64 R6, desc[UR40][R152.64+0xa0] ;  /* 0x0000a02898067980 */ /* 0x000ea2000c101b00 */
[----:B------:R-:W-:Y:S05]  /*12b50*/  WARPSYNC.ALL ;  /* 0x0000000000007948 */ /* 0x000fea0003800000 */
[----:B------:R-:W3:Y:S04]  /*12b60*/  LD.E.64 R14, desc[UR40][R152.64+0x98] ;  /* 0x00009828980e7980 */ /* 0x000ee8000c101b00 */
[----:B------:R-:W4:Y:S04]  /*12b70*/  LD.E.64 R12, desc[UR40][R152.64+0x98] ;  /* 0x00009828980c7980 */ /* 0x000f28000c101b00 */
[----:B------:R-:W4:Y:S04]  /*12b80*/  LD.E.64 R10, desc[UR40][R152.64+0x98] ;  /* 0x00009828980a7980 */ /* 0x000f28000c101b00 */
[----:B------:R-:W4:Y:S01]  /*12b90*/  LD.E.64 R8, desc[UR40][R152.64+0x98] ;  /* 0x0000982898087980 */ /* 0x000f22000c101b00 */
[----:B--2---:R-:W-:Y:S01]  /*12ba0*/  IMAD R6, R5, 0x200, R6 ;  /* 0x0000020005067824 */ /* 0x004fe200078e0206 */
[----:B------:R-:W-:-:S02]  /*12bb0*/  R2UR UR7, R7 ;  /* 0x00000000070772ca */ /* 0x000fc400000e0000 */
[----:B------:R-:W2:Y:S02]  /*12bc0*/  LD.E R56, desc[UR40][R152.64+0x54] ;  /* 0x0000542898387980 */ /* 0x000ea4000c101900 */
[----:B------:R-:W-:Y:S02]  /*12bd0*/  R2UR UR6, R6 ;  /* 0x00000000060672ca */ /* 0x000fe400000e0000 */
[----:B------:R0:W-:Y:S01]  /*12be0*/  ST.E desc[UR40][R152.64+0x80], RZ ;  /* 0x000080ff98007985 */ /* 0x0001e2000c101928 */
[----:B------:R-:W-:Y:S01]  /*12bf0*/  WARPGROUP.ARRIVE ;  /* 0x00000000000079c5 */ /* 0x000fe20000000000 */
[----:B------:R-:W-:Y:S01]  /*12c00*/  IMAD.MOV.U32 R5, RZ, RZ, 0x1 ;  /* 0x00000001ff057424 */ /* 0x000fe200078e00ff */
        /* <DEDUP_REMOVED lines=11> */
[----:B------:R0:W5:Y:S04]  /*12cc0*/  LD.E R20, desc[UR40][R152.64+0x1e8] ;  /* 0x0001e82898147980 */ /* 0x000168000c101900 */
[----:B------:R0:W5:Y:S04]  /*12cd0*/  LD.E R21, desc[UR40][R152.64+0x1ec] ;  /* 0x0001ec2898157980 */ /* 0x000168000c101900 */
[----:B------:R0:W-:Y:S01]  /*12ce0*/  ST.E desc[UR40][R152.64+0x80], R5 ;  /* 0x0000800598007985 */ /* 0x0001e2000c101928 */
[----:B------:R-:W-:-:S06]  /*12cf0*/  WARPGROUP.ARRIVE ;  /* 0x00000000000079c5 */ /* 0x000fcc0000000000 */
        /* <DEDUP_REMOVED lines=8> */
[----:B------:R-:W-:Y:S02]  /*12d80*/  WARPGROUP.DEPBAR.LE gsb0, 0x0 ;  /* 0x00008000000079c5 */ /* 0x000fe40000010000 */
[----:B------:R0:W-:Y:S01]  /*12d90*/  ST.E desc[UR40][R152.64+0x80], R5 ;  /* 0x0000800598007985 */ /* 0x0001e2000c101928 */
[----:B------:R-:W-:-:S09]  /*12da0*/  WARPGROUP.ARRIVE ;  /* 0x00000000000079c5 */ /* 0x000fd20000000000 */
        /* <DEDUP_REMOVED lines=8> */
[----:B------:R0:W-:Y:S01]  /*12e30*/  ST.E desc[UR40][R152.64+0x80], R5 ;  /* 0x0000800598007985 */ /* 0x0001e2000c101928 */
[----:B------:R-:W-:-:S09]  /*12e40*/  WARPGROUP.ARRIVE ;  /* 0x00000000000079c5 */ /* 0x000fd20000000000 */
[----:B------:R-:W-:Y:S01]  /*12e50*/  HGMMA.64x64x16.F32.BF16 R24, gdesc[UR4], R24, gsb0 ;  /* 0x00e00000041879f0 */ /* 0x000fe20008001818 */
[----:B--2---:R-:W-:-:S04]  /*12e60*/  LOP3.LUT R56, R56, 0x1, RZ, 0xfc, !PT ;  /* 0x0000000138387812 */ /* 0x004fc800078efcff */
[----:B------:R-:W-:Y:S01]  /*12e70*/  ISETP.NE.AND P2, PT, R56, 0x3, PT ;  /* 0x000000033800780c */ /* 0x000fe20003f45270 */
[----:B------:R-:W-:Y:S01]  /*12e80*/  BSSY B0, `(.L_x_3269) ;  /* 0x0000005000007945 */ /* 0x000fe20003800000 */
[----:B------:R-:W-:Y:S02]  /*12e90*/  WARPGROUP.DEPBAR.LE gsb0, 0x0 ;  /* 0x00008000000079c5 */ /* 0x000fe40000010000 */
[----:B------:R0:W-:Y:S09]  /*12ea0*/  ST.E desc[UR40][R152.64+0x80], R5 ;  /* 0x0000800598007985 */ /* 0x0001f2000c101928 */
[----:B------:R-:W-:Y:S05]  /*12eb0*/  @!P2 BRA `(.L_x_3270) ;  /* 0x000000000004a947 */ /* 0x000fea0003800000 */
[----:B------:R-:W-:Y:S01]  /*12ec0*/  BPT.TRAP 0x1 ;  /* 0x000000040000795c */ /* 0x000fe20000300000 */
.L_x_3270:
[----:B------:R-:W-:Y:S05]  /*12ed0*/  BSYNC B0 ;  /* 0x0000000000007941 */ /* 0x000fea0003800000 */
.L_x_3269:
        /* <DEDUP_REMOVED lines=13> */
.L_x_3272:
[----:B------:R-:W-:Y:S05]  /*12fb0*/  BSYNC B0 ;  /* 0x0000000000007941 */ /* 0x000fea0003800000 */
.L_x_3271:
        /* <DEDUP_REMOVED lines=8> */
.L_x_3274:
[----:B------:R-:W-:Y:S05]  /*13040*/  BSYNC B0 ;  /* 0x0000000000007941 */ /* 0x000fea0003800000 */
.L_x_3273:
[----:B------:R-:W2:Y:S04]  /*13050*/  LD.E R13, desc[UR40][R152.64+0x1e8] ;  /* 0x0001e828980d7980 */ /* 0x000ea8000c101900 */
[----:B------:R-:W2:Y:S01]  /*13060*/  LD.E.64 R6, desc[UR40][R152.64+0xb8] ;  /* 0x0000b82898067980 */ /* 0x000ea2000c101b00 */
[----:B------:R-:W-:Y:S05]  /*13070*/  WARPSYNC.ALL ;  /* 0x0000000000007948 */ /* 0x000fea0003800000 */
[----:B------:R-:W3:Y:S04]  /*13080*/  LD.E R12, desc[UR40][R152.64+0x88] ;  /* 0x00008828980c7980 */ /* 0x000ee8000c101900 */
[----:B------:R-:W4:Y:S04]  /*13090*/  LD.E.64 R14, desc[UR40][R152.64+0xb0] ;  /* 0x0000b028980e7980 */ /* 0x000f28000c101b00 */
[----:B------:R-:W4:Y:S04]  /*130a0*/  LD.E.64 R20, desc[UR40][R152.64+0xb0] ;  /* 0x0000b02898147980 */ /* 0x000f28000c101b00 */
[----:B-1---5:R-:W4:Y:S04]  /*130b0*/  LD.E.64 R8, desc[UR40][R152.64+0xb0] ;  /* 0x0000b02898087980 */ /* 0x022f28000c101b00 */
[----:B------:R-:W4:Y:S01]  /*130c0*/  LD.E.64 R10, desc[UR40][R152.64+0xb0] ;  /* 0x0000b028980a7980 */ /* 0x000f22000c101b00 */
[----:B--2---:R-:W-:Y:S01]  /*130d0*/  IMAD R6, R13, 0x1000, R6 ;  /* 0x000010000d067824 */ /* 0x004fe200078e0206 */
[----:B------:R-:W-:-:S04]  /*130e0*/  R2UR UR7, R7 ;  /* 0x00000000070772ca */ /* 0x000fc800000e0000 */
[C---:B------:R-:W-:Y:S01]  /*130f0*/  R2UR UR6, R6.reuse ;  /* 0x00000000060672ca */ /* 0x040fe200000e0000 */
[----:B------:R-:W-:Y:S02]  /*13100*/  VIADD R56, R6, 0x2 ;  /* 0x0000000206387836 */ /* 0x000fe40000000000 */
[----:B------:R-:W-:Y:S01]  /*13110*/  IMAD.MOV.U32 R57, RZ, RZ, R7 ;  /* 0x000000ffff397224 */ /* 0x000fe200078e0007 */
[----:B---3--:R-:W-:Y:S02]  /*13120*/  ISETP.NE.U32.AND P2, PT, R12, RZ, PT ;  /* 0x000000ff0c00720c */ /* 0x008fe40003f45070 */
[----:B------:R-:W2:Y:S01]  /*13130*/  LD.E.64 R12, desc[UR40][R152.64+0xb0] ;  /* 0x0000b028980c7980 */ /* 0x000ea2000c101b00 */
[----:B------:R-:W-:Y:S01]  /*13140*/  WARPGROUP.ARRIVE ;  /* 0x00000000000079c5 */ /* 0x000fe20000000000 */
[----:B----4-:R-:W-:Y:S02]  /*13150*/  R2UR UR4, R14 ;  /* 0x000000000e0472ca */ /* 0x010fe400000e0000 */
[----:B------:R-:W-:Y:S01]  /*13160*/  R2UR UR5, R15 ;  /* 0x000000000f0572ca */ /* 0x000fe200000e0000 */
[----:B------:R-:W-:-:S06]  /*13170*/  VIADD R20, R20, 0x2 ;  /* 0x0000000214147836 */ /* 0x000fcc0000000000 */
[----:B------:R-:W-:-:S06]  /*13180*/  VOTEU.ANY UP0, P2 ;  /* 0x00000000003f7886 */ /* 0x000fcc0001000100 */
[----:B------:R-:W-:Y:S01]  /*13190*/  HGMMA.64x64x16.F32.BF16 R24, gdesc[UR4], R24, UP0, gsb0 ;  /* 0x00e00000041879f0 */ /* 0x000fe2000b801818 */
[----:B------:R-:W-:Y:S02]  /*131a0*/  R2UR UR6, R56 ;  /* 0x00000000380672ca */ /* 0x000fe400000e0000 */
[----:B------:R-:W-:Y:S02]  /*131b0*/  R2UR UR7, R57 ;  /* 0x00000000390772ca */ /* 0x000fe400000e0000 */
[----:B------:R-:W-:Y:S02]  /*131c0*/  R2UR UR4, R20 ;  /* 0x00000000140472ca */ /* 0x000fe400000e0000 */
[----:B------:R-:W-:Y:S01]  /*131d0*/  R2UR UR5, R21 ;  /* 0x00000000150572ca */ /* 0x000fe200000e0000 */
[----:B------:R-:W-:Y:S02]  /*131e0*/  WARPGROUP.DEPBAR.LE gsb0, 0x0 ;  /* 0x00008000000079c5 */ /* 0x000fe40000010000 */
[----:B------:R-:W3:Y:S01]  /*131f0*/  LD.E.64 R14, desc[UR40][R152.64+0xb0] ;  /* 0x0000b028980e7980 */ /* 0x000ee2000c101b00 */
[----:B------:R-:W-:-:S02]  /*13200*/  VIADD R8, R8, 0x4 ;  /* 0x0000000408087836 */ /* 0x000fc40000000000 */
[----:B------:R-:W-:Y:S01]  /*13210*/  VIADD R56, R6, 0x4 ;  /* 0x0000000406387836 */ /* 0x000fe20000000000 */
[----:B------:R-:W-:Y:S01]  /*13220*/  ST.E desc[UR40][R152.64+0x88], R5 ;  /* 0x0000880598007985 */ /* 0x000fe2000c101928 */
[----:B------:R-:W-:-:S06]  /*13230*/  WARPGROUP.ARRIVE ;  /* 0x00000000000079c5 */ /* 0x000fcc0000000000 */
[----:B------:R-:W-:Y:S01]  /*13240*/  HGMMA.64x64x16.F32.BF16 R24, gdesc[UR4], R24, gsb0 ;  /* 0x00e00000041879f0 */ /* 0x000fe20008001818 */
[----:B------:R-:W-:Y:S01]  /*13250*/  IMAD.MOV.U32 R57, RZ, RZ, R7 ;  /* 0x000000ffff397224 */ /* 0x000fe200078e0007 */
[----:B------:R-:W-:Y:S02]  /*13260*/  R2UR UR6, R56 ;  /* 0x00000000380672ca */ /* 0x000fe400000e0000 */
[----:B------:R-:W-:Y:S02]  /*13270*/  R2UR UR4, R8 ;  /* 0x00000000080472ca */ /* 0x000fe400000e0000 */
[----:B------:R-:W-:Y:S02]  /*13280*/  R2UR UR7, R57 ;  /* 0x00000000390772ca */ /* 0x000fe400000e0000 */
[----:B------:R-:W-:Y:S01]  /*13290*/  R2UR UR5, R9 ;  /* 0x00000000090572ca */ /* 0x000fe200000e0000 */
[----:B------:R-:W-:Y:S02]  /*132a0*/  WARPGROUP.DEPBAR.LE gsb0, 0x0 ;  /* 0x00008000000079c5 */ /* 0x000fe40000010000 */
[----:B------:R-:W4:Y:S01]  /*132b0*/  LD.E.64 R20, desc[UR40][R152.64+0xb0] ;  /* 0x0000b02898147980 */ /* 0x000f22000c101b00 */
        /* <DEDUP_REMOVED lines=12> */
[----:B------:R-:W-:-:S03]  /*13380*/  VIADD R56, R6, 0x200 ;  /* 0x0000020006387836 */ /* 0x000fc60000000000 */
[----:B------:R-:W-:Y:S01]  /*13390*/  ST.E desc[UR40][R152.64+0x88], R5 ;  /* 0x0000880598007985 */ /* 0x000fe2000c101928 */
[----:B------:R-:W-:-:S06]  /*133a0*/  WARPGROUP.ARRIVE ;  /* 0x00000000000079c5 */ /* 0x000fcc0000000000 */
[----:B------:R-:W-:Y:S01]  /*133b0*/  HGMMA.64x64x16.F32.BF16 R24, gdesc[UR4], R24, gsb0 ;  /* 0x00e00000041879f0 */ /* 0x000fe20008001818 */
[----:B------:R-:W-:Y:S01]  /*133c0*/  IMAD.MOV.U32 R57, RZ, RZ, R7 ;  /* 0x000000ffff397224 */ /* 0x000fe200078e0007 */
[----:B------:R-:W-:-:S04]  /*133d0*/  R2UR UR6, R56 ;  /* 0x00000000380672ca */ /* 0x000fc800000e0000 */
[----:B------:R-:W-:Y:S01]  /*133e0*/  R2UR UR7, R57 ;  /* 0x00000000390772ca */ /* 0x000fe200000e0000 */
[----:B--2---:R-:W-:Y:S01]  /*133f0*/  VIADD R12, R12, 0x200 ;  /* 0x000002000c0c7836 */ /* 0x004fe20000000000 */
[----:B------:R-:W-:-:S04]  /*13400*/  R2UR UR5, R13 ;  /* 0x000000000d0572ca */ /* 0x000fc800000e0000 */
[----:B------:R-:W-:Y:S01]  /*13410*/  R2UR UR4, R12 ;  /* 0x000000000c0472ca */ /* 0x000fe200000e0000 */
[----:B------:R-:W-:Y:S02]  /*13420*/  WARPGROUP.DEPBAR.LE gsb0, 0x0 ;  /* 0x00008000000079c5 */ /* 0x000fe40000010000 */
[----:B------:R-:W2:Y:S01]  /*13430*/  LD.E.64 R10, desc[UR40][R152.64+0xb0] ;  /* 0x0000b028980a7980 */ /* 0x000ea2000c101b00 */
[----:B------:R-:W-:-:S03]  /*13440*/  VIADD R56, R6, 0x202 ;  /* 0x0000020206387836 */ /* 0x000fc60000000000 */
[----:B------:R-:W-:Y:S01]  /*13450*/  ST.E desc[UR40][R152.64+0x88], R5 ;  /* 0x0000880598007985 */ /* 0x000fe2000c101928 */
[----:B------:R-:W-:-:S06]  /*13460*/  WARPGROUP.ARRIVE ;  /* 0x00000000000079c5 */ /* 0x000fcc0000000000 */
[----:B------:R-:W-:Y:S01]  /*13470*/  HGMMA.64x64x16.F32.BF16 R24, gdesc[UR4], R24, gsb0 ;  /* 0x00e00000041879f0 */ /* 0x000fe20008001818 */
[----:B------:R-:W-:Y:S01]  /*13480*/  IMAD.MOV.U32 R57, RZ, RZ, R7 ;  /* 0x000000ffff397224 */ /* 0x000fe200078e0007 */
[----:B------:R-:W-:-:S04]  /*13490*/  R2UR UR6, R56 ;  /* 0x00000000380672ca */ /* 0x000fc800000e0000 */
[----:B------:R-:W-:Y:S01]  /*134a0*/  R2UR UR7, R57 ;  /* 0x00000000390772ca */ /* 0x000fe200000e0000 */
[----:B---3--:R-:W-:Y:S01]  /*134b0*/  VIADD R14, R14, 0x202 ;  /* 0x000002020e0e7836 */ /* 0x008fe20000000000 */
[----:B------:R-:W-:-:S04]  /*134c0*/  R2UR UR5, R15 ;  /* 0x000000000f0572ca */ /* 0x000fc800000e0000 */
[----:B------:R-:W-:Y:S01]  /*134d0*/  R2UR UR4, R14 ;  /* 0x000000000e0472ca */ /* 0x000fe200000e0000 */
[----:B------:R-:W-:Y:S02]  /*134e0*/  WARPGROUP.DEPBAR.LE gsb0, 0x0 ;  /* 0x00008000000079c5 */ /* 0x000fe40000010000 */
[----:B------:R-:W3:Y:S01]  /*134f0*/  LD.E.64 R12, desc[UR40][R152.64+0xb0] ;  /* 0x0000b028980c7980 */ /* 0x000ee2000c101b00 */
[----:B------:R-:W-:-:S03]  /*13500*/  VIADD R56, R6, 0x204 ;  /* 0x0000020406387836 */ /* 0x000fc60000000000 */
[----:B------:R-:W-:Y:S01]  /*13510*/  ST.E desc[UR40][R152.64+0x88], R5 ;  /* 0x0000880598007985 */ /* 0x000fe2000c101928 */
[----:B------:R-:W-:-:S06]  /*13520*/  WARPGROUP.ARRIVE ;  /* 0x00000000000079c5 */ /* 0x000fcc0000000000 */
[----:B------:R-:W-:Y:S01]  /*13530*/  HGMMA.64x64x16.F32.BF16 R24, gdesc[UR4], R24, gsb0 ;  /* 0x00e00000041879f0 */ /* 0x000fe20008001818 */
[----:B------:R-:W-:Y:S01]  /*13540*/  IMAD.MOV.U32 R57, RZ, RZ, R7 ;  /* 0x000000ffff397224 */ /* 0x000fe200078e0007 */
[----:B------:R-:W-:-:S04]  /*13550*/  R2UR UR6, R56 ;  /* 0x00000000380672ca */ /* 0x000fc800000e0000 */
[----:B------:R-:W-:Y:S01]  /*13560*/  R2UR UR7, R57 ;  /* 0x00000000390772ca */ /* 0x000fe200000e0000 */
[----:B----4-:R-:W-:Y:S01]  /*13570*/  VIADD R20, R20, 0x204 ;  /* 0x0000020414147836 */ /* 0x010fe20000000000 */
[----:B------:R-:W-:-:S04]  /*13580*/  R2UR UR5, R21 ;  /* 0x00000000150572ca */ /* 0x000fc800000e0000 */
        /* <DEDUP_REMOVED lines=10> */
[----:B------:R-:W-:Y:S01]  /*13630*/  VIADD R8, R8, 0x206 ;  /* 0x0000020608087836 */ /* 0x000fe20000000000 */
        /* <DEDUP_REMOVED lines=95> */
[----:B------:R-:W1:Y:S01]  /*13c30*/  S2R R58, SR_TID.X ;  /* 0x00000000003a7919 */ /* 0x000e620000002100 */
[----:B------:R-:W-:Y:S01]  /*13c40*/  VIADD R14, R14, 0x606 ;  /* 0x000006060e0e7836 */ /* 0x000fe20000000000 */
[----:B------:R-:W-:-:S04]  /*13c50*/  R2UR UR5, R15 ;  /* 0x000000000f0572ca */ /* 0x000fc800000e0000 */
[----:B------:R-:W-:Y:S02]  /*13c60*/  R2UR UR4, R14 ;  /* 0x000000000e0472ca */ /* 0x000fe400000e0000 */
[----:B-1----:R-:W-:Y:S01]  /*13c70*/  SHF.R.U32.HI R58, RZ, 0x7, R58 ;  /* 0x00000007ff3a7819 */ /* 0x002fe2000001163a */
[----:B------:R-:W-:Y:S02]  /*13c80*/  WARPGROUP.DEPBAR.LE gsb0, 0x0 ;  /* 0x00008000000079c5 */ /* 0x000fe40000010000 */
[----:B------:R-:W4:Y:S04]  /*13c90*/  LD.E.64 R12, desc[UR40][R152.64+0xb0] ;  /* 0x0000b028980c7980 */ /* 0x000f28000c101b00 */
[----:B------:R-:W-:Y:S01]  /*13ca0*/  ST.E desc[UR40][R152.64+0x88], R5 ;  /* 0x0000880598007985 */ /* 0x000fe2000c101928 */
[----:B------:R-:W-:-:S03]  /*13cb0*/  WARPGROUP.ARRIVE ;  /* 0x00000000000079c5 */ /* 0x000fc60000000000 */
[----:B------:R1:W0:Y:S03]  /*13cc0*/  SHFL.IDX PT, R14, R58, RZ, 0x1f ;  /* 0x00001fff3a0e7589 */ /* 0x00022600000e0000 */
[----:B------:R-:W-:Y:S01]  /*13cd0*/  HGMMA.64x64x16.F32.BF16 R24, gdesc[UR4], R24, gsb0 ;  /* 0x00e00000041879f0 */ /* 0x000fe20008001818 */
[----:B------:R-:W-:Y:S02]  /*13ce0*/  IMAD.MOV.U32 R15, RZ, RZ, R7 ;  /* 0x000000ffff0f7224 */ /* 0x000fe400078e0007 */
[----:B-1----:R-:W-:-:S03]  /*13cf0*/  VIADD R58, R6, 0x800 ;  /* 0x00000800063a7836 */ /* 0x002fc60000000000 */
[----:B------:R-:W-:Y:S01]  /*13d00*/  R2UR UR11, R15 ;  /* 0x000000000f0b72ca */ /* 0x000fe200000e0000 */
[----:B------:R-:W-:Y:S01]  /*13d10*/  UMOV UR4, 0x1 ;  /* 0x0000000100047882 */ /* 0x000fe20000000000 */
[----:B0-----:R-:W-:-:S04]  /*13d20*/  ISETP.GT.AND P2, PT, R14, 0x7f, PT ;  /* 0x0000007f0e00780c */ /* 0x001fc80003f44270 */
[----:B------:R-:W-:-:S04]  /*13d30*/  SEL R59, RZ, 0x2, !P2 ;  /* 0x00000002ff3b7807 */ /* 0x000fc80005000000 */
[----:B--2---:R-:W-:Y:S01]  /*13d40*/  IADD3 R20, R20, 0x800, R59 ;  /* 0x0000080014147810 */ /* 0x004fe20007ffe03b */
[----:B------:R-:W-:Y:S01]  /*13d50*/  IMAD.IADD R14, R59, 0x1, R58 ;  /* 0x000000013b0e7824 */ /* 0x000fe200078e023a */
[----:B------:R-:W-:Y:S02]  /*13d60*/  R2UR UR9, R21 ;  /* 0x00000000150972ca */ /* 0x000fe400000e0000 */
[----:B------:R-:W-:Y:S02]  /*13d70*/  R2UR UR8, R20 ;  /* 0x00000000140872ca */ /* 0x000fe400000e0000 */
[----:B------:R-:W-:Y:S01]  /*13d80*/  R2UR UR10, R14 ;  /* 0x000000000e0a72ca */ /* 0x000fe200000e0000 */
[----:B------:R-:W-:Y:S01]  /*13d90*/  UISETP.NE.U32.AND UP0, UPT, UR4, URZ, UPT ;  /* 0x0000003f0400728c */ /* 0x000fe2000bf05070 */
[----:B------:R-:W-:Y:S02]  /*13da0*/  WARPGROUP.DEPBAR.LE gsb0, 0x0 ;  /* 0x00008000000079c5 */ /* 0x000fe40000010000 */
[----:B------:R-:W2:Y:S01]  /*13db0*/  LD.E.64 R56, desc[UR40][R152.64+0xb0] ;  /* 0x0000b02898387980 */ /* 0x000ea2000c101b00 */
[----:B------:R-:W-:-:S03]  /*13dc0*/  IMAD.MOV.U32 R63, RZ, RZ, 0x4 ;  /* 0x00000004ff3f7424 */ /* 0x000fc600078e00ff */
[----:B------:R-:W-:Y:S01]  /*13dd0*/  ST.E desc[UR40][R152.64+0x88], R5 ;  /* 0x0000880598007985 */ /* 0x000fe2000c101928 */
[----:B------:R-:W-:Y:S01]  /*13de0*/  WARPGROUP.ARRIVE ;  /* 0x00000000000079c5 */ /* 0x000fe20000000000 */
[----:B------:R-:W-:-:S05]  /*13df0*/  SEL R61, R63, 0x2, P2 ;  /* 0x000000023f3d7807 */ /* 0x000fca0001000000 */
[----:B------:R-:W-:Y:S01]  /*13e00*/  HGMMA.64x64x16.F32.BF16 R24, gdesc[UR8], R24, UP0, gsb0 ;  /* 0x00e00000081879f0 */ /* 0x000fe2000b801818 */
        /* <DEDUP_REMOVED lines=8> */
[----:B------:R-:W3:Y:S01]  /*13e90*/  LD.E.64 R14, desc[UR40][R152.64+0xb0] ;  /* 0x0000b028980e7980 */ /* 0x000ee2000c101b00 */
[----:B------:R-:W-:-:S03]  /*13ea0*/  SEL R63, R63, 0x6, !P2 ;  /* 0x000000063f3f7807 */ /* 0x000fc60005000000 */
[----:B------:R-:W-:Y:S01]  /*13eb0*/  ST.E desc[UR40][R152.64+0x88], R5 ;  /* 0x0000880598007985 */ /* 0x000fe2000c101928 */
[----:B------:R-:W-:Y:S01]  /*13ec0*/  WARPGROUP.ARRIVE ;  /* 0x00000000000079c5 */ /* 0x000fe20000000000 */
[----:B------:R-:W-:-:S05]  /*13ed0*/  IMAD.IADD R20, R58, 0x1, R63 ;  /* 0x000000013a147824 */ /* 0x000fca00078e023f */
[----:B------:R-:W-:Y:S01]  /*13ee0*/  HGMMA.64x64x16.F32.BF16 R24, gdesc[UR4], R24, gsb0 ;  /* 0x00e00000041879f0 */ /* 0x000fe20008001818 */
[----:B------:R-:W-:Y:S01]  /*13ef0*/  IMAD.MOV.U32 R21, RZ, RZ, R7 ;  /* 0x000000ffff157224 */ /* 0x000fe200078e0007 */
[----:B------:R-:W-:-:S04]  /*13f00*/  R2UR UR6, R20 ;  /* 0x00000000140672ca */ /* 0x000fc800000e0000 */
[----:B------:R-:W-:Y:S02]  /*13f10*/  R2UR UR7, R21 ;  /* 0x00000000150772ca */ /* 0x000fe400000e0000 */
[----:B----4-:R-:W-:Y:S02]  /*13f20*/  IADD3 R10, R63, 0x800, R10 ;  /* 0x000008003f0a7810 */ /* 0x010fe40007ffe00a */
[----:B------:R-:W-:Y:S02]  /*13f30*/  R2UR UR5, R11 ;  /* 0x000000000b0572ca */ /* 0x000fe400000e0000 */
[----:B------:R-:W-:Y:S01]  /*13f40*/  R2UR UR4, R10 ;  /* 0x000000000a0472ca */ /* 0x000fe200000e0000 */
[----:B------:R-:W-:Y:S02]  /*13f50*/  WARPGROUP.DEPBAR.LE gsb0, 0x0 ;  /* 0x00008000000079c5 */ /* 0x000fe40000010000 */
[----:B------:R-:W4:Y:S01]  /*13f60*/  LD.E.64 R8, desc[UR40][R152.64+0xb0] ;  /* 0x0000b02898087980 */ /* 0x000f22000c101b00 */
[----:B------:R-:W-:-:S02]  /*13f70*/  IMAD.MOV.U32 R10, RZ, RZ, 0x28 ;  /* 0x00000028ff0a7424 */ /* 0x000fc400078e00ff */
[----:B------:R-:W-:Y:S01]  /*13f80*/  IMAD.MOV.U32 R11, RZ, RZ, 0xa00 ;  /* 0x00000a00ff0b7424 */ /* 0x000fe200078e00ff */
[----:B------:R-:W-:Y:S01]  /*13f90*/  ST.E desc[UR40][R152.64+0x88], R5 ;  /* 0x0000880598007985 */ /* 0x000fe2000c101928 */
[----:B------:R-:W-:Y:S01]  /*13fa0*/  WARPGROUP.ARRIVE ;  /* 0x00000000000079c5 */ /* 0x000fe20000000000 */
[----:B------:R-:W-:Y:S02]  /*13fb0*/  SEL R10, R10, 0x26, P2 ;  /* 0x000000260a0a7807 */ /* 0x000fe40001000000 */
[----:B------:R-:W-:-:S03]  /*13fc0*/  SEL R11, R11, 0x980, P2 ;  /* 0x000009800b0b7807 */ /* 0x000fc60001000000 */
[----:B------:R-:W-:Y:S02]  /*13fd0*/  HGMMA.64x64x16.F32.BF16 R24, gdesc[UR4], R24, gsb0 ;  /* 0x00e00000041879f0 */ /* 0x000fe40008001818 */
        /* <DEDUP_REMOVED lines=10> */
[----:B------:R-:W4:Y:S01]  /*14080*/  LD.E.64 R10, desc[UR40][R152.64+0xb0] ;  /* 0x0000b028980a7980 */ /* 0x000f22000c101b00 */
[----:B------:R-:W-:-:S03]  /*14090*/  VIADD R58, R6, 0xa00 ;  /* 0x00000a00063a7836 */ /* 0x000fc60000000000 */
[----:B------:R-:W-:Y:S01]  /*140a0*/  ST.E desc[UR40][R152.64+0x88], R5 ;  /* 0x0000880598007985 */ /* 0x000fe2000c101928 */
[----:B------:R-:W-:Y:S01]  /*140b0*/  WARPGROUP.ARRIVE ;  /* 0x00000000000079c5 */ /* 0x000fe20000000000 */
[----:B------:R-:W-:-:S05]  /*140c0*/  IMAD.IADD R20, R59, 0x1, R58 ;  /* 0x000000013b147824 */ /* 0x000fca00078e023a */
[----:B------:R-:W-:Y:S01]  /*140d0*/  HGMMA.64x64x16.F32.BF16 R24, gdesc[UR4], R24, gsb0 ;  /* 0x00e00000041879f0 */ /* 0x000fe20008001818 */
[----:B------:R-:W-:Y:S01]  /*140e0*/  IMAD.MOV.U32 R21, RZ, RZ, R7 ;  /* 0x000000ffff157224 */ /* 0x000fe200078e0007 */
[----:B------:R-:W-:-:S04]  /*140f0*/  R2UR UR6, R20 ;  /* 0x00000000140672ca */ /* 0x000fc800000e0000 */
[----:B------:R-:W-:Y:S02]  /*14100*/  R2UR UR7, R21 ;  /* 0x00000000150772ca */ /* 0x000fe400000e0000 */
[----:B--2---:R-:W-:Y:S02]  /*14110*/  IADD3 R56, R59, 0xa00, R56 ;  /* 0x00000a003b387810 */ /* 0x004fe40007ffe038 */
[----:B------:R-:W-:Y:S02]  /*14120*/  R2UR UR5, R57 ;  /* 0x00000000390572ca */ /* 0x000fe400000e0000 */
[----:B------:R-:W-:Y:S01]  /*14130*/  R2UR UR4, R56 ;  /* 0x00000000380472ca */ /* 0x000fe200000e0000 */
[----:B------:R-:W-:Y:S02]  /*14140*/  WARPGROUP.DEPBAR.LE gsb0, 0x0 ;  /* 0x00008000000079c5 */ /* 0x000fe40000010000 */
[----:B------:R-:W2:Y:S01]  /*14150*/  LD.E.64 R12, desc[UR40][R152.64+0xb0] ;  /* 0x0000b028980c7980 */ /* 0x000ea2000c101b00 */
[----:B------:R-:W-:-:S03]  /*14160*/  IMAD.IADD R56, R61, 0x1, R58 ;  /* 0x000000013d387824 */ /* 0x000fc600078e023a */
[----:B------:R-:W-:Y:S01]  /*14170*/  ST.E desc[UR40][R152.64+0x88], R5 ;  /* 0x0000880598007985 */ /* 0x000fe2000c101928 */
[----:B------:R-:W-:-:S06]  /*14180*/  WARPGROUP.ARRIVE ;  /* 0x00000000000079c5 */ /* 0x000fcc0000000000 */
[----:B------:R-:W-:Y:S01]  /*14190*/  HGMMA.64x64x16.F32.BF16 R24, gdesc[UR4], R24, gsb0 ;  /* 0x00e00000041879f0 */ /* 0x000fe20008001818 */
[----:B------:R-:W-:Y:S01]  /*141a0*/  IMAD.MOV.U32 R57, RZ, RZ, R7 ;  /* 0x000000ffff397224 */ /* 0x000fe200078e0007 */
[----:B------:R-:W-:-:S04]  /*141b0*/  R2UR UR6, R56 ;  /* 0x00000000380672ca */ /* 0x000fc800000e0000 */
[----:B------:R-:W-:Y:S02]  /*141c0*/  R2UR UR7, R57 ;  /* 0x00000000390772ca */ /* 0x000fe400000e0000 */
[----:B---3--:R-:W-:Y:S02]  /*141d0*/  IADD3 R14, R61, 0xa00, R14 ;  /* 0x00000a003d0e7810 */ /* 0x008fe40007ffe00e */
[----:B------:R-:W-:Y:S02]  /*141e0*/  R2UR UR5, R15 ;  /* 0x000000000f0572ca */ /* 0x000fe400000e0000 */
[----:B------:R-:W-:Y:S01]  /*141f0*/  R2UR UR4, R14 ;  /* 0x000000000e0472ca */ /* 0x000fe200000e0000 */
[----:B------:R-:W-:Y:S02]  /*14200*/  WARPGROUP.DEPBAR.LE gsb0, 0x0 ;  /* 0x00008000000079c5 */ /* 0x000fe40000010000 */
[----:B------:R-:W3:Y:S01]  /*14210*/  LD.E.64 R20, desc[UR40][R152.64+0xb0] ;  /* 0x0000b02898147980 */ /* 0x000ee2000c101b00 */
[----:B------:R-:W-:-:S03]  /*14220*/  IMAD.IADD R56, R63, 0x1, R58 ;  /* 0x000000013f387824 */ /* 0x000fc600078e023a */
[----:B------:R-:W-:Y:S01]  /*14230*/  ST.E desc[UR40][R152.64+0x88], R5 ;  /* 0x0000880598007985 */ /* 0x000fe2000c101928 */
[----:B------:R-:W-:-:S06]  /*14240*/  WARPGROUP.ARRIVE ;  /* 0x00000000000079c5 */ /* 0x000fcc0000000000 */
        /* <DEDUP_REMOVED lines=82> */
[----:B------:R-:W4:Y:S04]  /*14770*/  @!P0 LD.E.64 R8, desc[UR40][R152.64+0x30] ;  /* 0x0000302898088980 */ /* 0x000f28000c101b00 */
[----:B------:R-:W4:Y:S01]  /*14780*/  @!P0 LD.E R60, desc[UR40][R152.64+0x1e8] ;  /* 0x0001e828983c8980 */ /* 0x000f22000c101900 */
[----:B------:R-:W-:Y:S02]  /*14790*/  VIADD R58, R6, 0xe00 ;  /* 0x00000e00063a7836 */ /* 0x000fe40000000000 */
[----:B------:R-:W-:Y:S01]  /*147a0*/  IMAD.MOV.U32 R15, RZ, RZ, R7 ;  /* 0x000000ffff0f7224 */ /* 0x000fe200078e0007 */
[----:B------:R-:W-:Y:S01]  /*147b0*/  ST.E desc[UR40][R152.64+0x88], R5 ;  /* 0x0000880598007985 */ /* 0x000fe2000c101928 */
[----:B------:R-:W-:Y:S01]  /*147c0*/  WARPGROUP.ARRIVE ;  /* 0x00000000000079c5 */ /* 0x000fe20000000000 */
[----:B------:R-:W-:-:S05]  /*147d0*/  IMAD.IADD R14, R59, 0x1, R58 ;  /* 0x000000013b0e7824 */ /* 0x000fca00078e023a */
[----:B------:R-:W-:Y:S01]  /*147e0*/  HGMMA.64x64x16.F32.BF16 R24, gdesc[UR4], R24, gsb0 ;  /* 0x00e00000041879f0 */ /* 0x000fe20008001818 */
[----:B------:R-:W-:Y:S02]  /*147f0*/  R2UR UR6, R14 ;  /* 0x000000000e0672ca */ /* 0x000fe400000e0000 */
[----:B------:R-:W-:Y:S02]  /*14800*/  R2UR UR7, R15 ;  /* 0x000000000f0772ca */ /* 0x000fe400000e0000 */
[----:B--2---:R-:W-:Y:S02]  /*14810*/  IADD3 R10, R59, 0xe00, R10 ;  /* 0x00000e003b0a7810 */ /* 0x004fe40007ffe00a */
[----:B------:R-:W-:Y:S01]  /*14820*/  R2UR UR5, R11 ;  /* 0x000000000b0572ca */ /* 0x000fe200000e0000 */
[----:B------:R-:W-:Y:S01]  /*14830*/  IMAD.MOV.U32 R11, RZ, RZ, R7 ;  /* 0x000000ffff0b7224 */ /* 0x000fe200078e0007 */
[----:B------:R-:W-:Y:S01]  /*14840*/  R2UR UR4, R10 ;  /* 0x000000000a0472ca */ /* 0x000fe200000e0000 */
[----:B------:R-:W-:Y:S01]  /*14850*/  IMAD.IADD R10, R61, 0x1, R58 ;  /* 0x000000013d0a7824 */ /* 0x000fe200078e023a */
[----:B------:R-:W-:-:S02]  /*14860*/  WARPGROUP.DEPBAR.LE gsb0, 0x0 ;  /* 0x00008000000079c5 */ /* 0x000fc40000010000 */
[----:B------:R-:W-:Y:S01]  /*14870*/  ST.E desc[UR40][R152.64+0x88], R5 ;  /* 0x0000880598007985 */ /* 0x000fe2000c101928 */
[----:B------:R-:W-:-:S08]  /*14880*/  WARPGROUP.ARRIVE ;  /* 0x00000000000079c5 */ /* 0x000fd00000000000 */
[----:B------:R-:W-:Y:S01]  /*14890*/  HGMMA.64x64x16.F32.BF16 R24, gdesc[UR4], R24, gsb0 ;  /* 0x00e00000041879f0 */ /* 0x000fe20008001818 */
[----:B------:R-:W-:Y:S01]  /*148a0*/  R2UR UR6, R10 ;  /* 0x000000000a0672ca */ /* 0x000fe200000e0000 */
[----:B------:R-:W-:Y:S01]  /*148b0*/  IMAD.IADD R10, R63, 0x1, R58 ;  /* 0x000000013f0a7824 */ /* 0x000fe200078e023a */
[----:B------:R-:W-:Y:S01]  /*148c0*/  R2UR UR7, R11 ;  /* 0x000000000b0772ca */ /* 0x000fe200000e0000 */
[----:B------:R-:W-:Y:S01]  /*148d0*/  IMAD.MOV.U32 R11, RZ, RZ, R7 ;  /* 0x000000ffff0b7224 */ /* 0x000fe200078e0007 */
[----:B---3--:R-:W-:Y:S02]  /*148e0*/  IADD3 R12, R61, 0xe00, R12 ;  /* 0x00000e003d0c7810 */ /* 0x008fe40007ffe00c */
[----:B------:R-:W-:Y:S02]  /*148f0*/  R2UR UR5, R13 ;  /* 0x000000000d0572ca */ /* 0x000fe400000e0000 */
[----:B------:R-:W-:Y:S01]  /*14900*/  R2UR UR4, R12 ;  /* 0x000000000c0472ca */ /* 0x000fe200000e0000 */
[----:B------:R-:W-:-:S02]  /*14910*/  WARPGROUP.DEPBAR.LE gsb0, 0x0 ;  /* 0x00008000000079c5 */ /* 0x000fc40000010000 */
[----:B------:R-:W-:Y:S01]  /*14920*/  ST.E desc[UR40][R152.64+0x88], R5 ;  /* 0x0000880598007985 */ /* 0x000fe2000c101928 */
[----:B------:R-:W-:-:S09]  /*14930*/  WARPGROUP.ARRIVE ;  /* 0x00000000000079c5 */ /* 0x000fd20000000000 */
[----:B------:R-:W-:Y:S01]  /*14940*/  HGMMA.64x64x16.F32.BF16 R24, gdesc[UR4], R24, gsb0 ;  /* 0x00e00000041879f0 */ /* 0x000fe20008001818 */
[----:B------:R-:W-:Y:S01]  /*14950*/  R2UR UR6, R10 ;  /* 0x000000000a0672ca */ /* 0x000fe200000e0000 */
[----:B------:R-:W-:Y:S01]  /*14960*/  IMAD.MOV.U32 R10, RZ, RZ, 0x40 ;  /* 0x00000040ff0a7424 */ /* 0x000fe200078e00ff */
[----:B------:R-:W-:Y:S01]  /*14970*/  R2UR UR7, R11 ;  /* 0x000000000b0772ca */ /* 0x000fe200000e0000 */
[----:B------:R-:W-:-:S03]  /*14980*/  IMAD.MOV.U32 R11, RZ, RZ, 0x1000 ;  /* 0x00001000ff0b7424 */ /* 0x000fc600078e00ff */
[----:B------:R-:W-:Y:S02]  /*14990*/  SEL R10, R10, 0x3e, P2 ;  /* 0x0000003e0a0a7807 */ /* 0x000fe40001000000 */
[----:B------:R-:W-:-:S05]  /*149a0*/  SEL R11, R11, 0xf80, P2 ;  /* 0x00000f800b0b7807 */ /* 0x000fca0001000000 */
[----:B------:R-:W-:-:S05]  /*149b0*/  IMAD.IADD R10, R10, 0x1, R11 ;  /* 0x000000010a0a7824 */ /* 0x000fca00078e020b */
[----:B------:R-:W-:Y:S02]  /*149c0*/  LOP3.LUT R11, R10, 0x1e06, RZ, 0xc0, !PT ;  /* 0x00001e060a0b7812 */ /* 0x000fe400078ec0ff */
[----:B----4-:R-:W-:Y:S02]  /*149d0*/  IADD3 R20, R63, 0xe00, R20 ;  /* 0x00000e003f147810 */ /* 0x010fe40007ffe014 */
[----:B------:R-:W-:Y:S01]  /*149e0*/  R2UR UR5, R21 ;  /* 0x00000000150572ca */ /* 0x000fe200000e0000 */
[----:B------:R-:W-:Y:S01]  /*149f0*/  IMAD.IADD R6, R6, 0x1, R11 ;  /* 0x0000000106067824 */ /* 0x000fe200078e020b */
[----:B------:R-:W-:Y:S01]  /*14a00*/  R2UR UR4, R20 ;  /* 0x00000000140472ca */ /* 0x000fe200000e0000 */
[----:B------:R-:W-:Y:S02]  /*14a10*/  WARPGROUP.DEPBAR.LE gsb0, 0x0 ;  /* 0x00008000000079c5 */ /* 0x000fe40000010000 */
[----:B------:R-:W-:Y:S01]  /*14a20*/  ST.E desc[UR40][R152.64+0x88], R5 ;  /* 0x0000880598007985 */ /* 0x000fe2000c101928 */
[----:B------:R-:W-:-:S09]  /*14a30*/  WARPGROUP.ARRIVE ;  /* 0x00000000000079c5 */ /* 0x000fd20000000000 */
[----:B------:R-:W-:Y:S01]  /*14a40*/  HGMMA.64x64x16.F32.BF16 R24, gdesc[UR4], R24, gsb0 ;  /* 0x00e00000041879f0 */ /* 0x000fe20008001818 */
[----:B------:R-:W-:Y:S02]  /*14a50*/  R2UR UR6, R6 ;  /* 0x00000000060672ca */ /* 0x000fe400000e0000 */
[----:B------:R-:W-:Y:S01]  /*14a60*/  R2UR UR7, R7 ;  /* 0x00000000070772ca */ /* 0x000fe200000e0000 */
[----:B------:R-:W-:Y:S01]  /*14a70*/  IMAD.IADD R56, R11, 0x1, R56 ;  /* 0x000000010b387824 */ /* 0x000fe200078e0238 */
[----:B------:R-:W-:Y:S02]  /*14a80*/  R2UR UR5, R57 ;  /* 0x00000000390572ca */ /* 0x000fe400000e0000 */
[----:B------:R-:W-:Y:S02]  /*14a90*/  @!P0 MOV R9, R8 ;  /* 0x0000000800098202 */ /* 0x000fe40000000f00 */
[----:B------:R-:W-:-:S03]  /*14aa0*/  R2UR UR4, R56 ;  /* 0x00000000380472ca */ /* 0x000fc600000e0000 */
[----:B------:R-:W-:-:S05]  /*14ab0*/  @!P0 IMAD R60, R60, 0x8, R9 ;  /* 0x000000083c3c8824 */ /* 0x000fca00078e0209 */
[----:B------:R-:W-:Y:S01]  /*14ac0*/  @!P0 PRMT R60, RZ, 0x654, R60 ;  /* 0x00000654ff3c8816 */ /* 0x000fe2000000003c */
[----:B------:R-:W-:Y:S02]  /*14ad0*/  WARPGROUP.DEPBAR.LE gsb0, 0x0 ;  /* 0x00008000000079c5 */ /* 0x000fe40000010000 */
[----:B------:R-:W-:Y:S01]  /*14ae0*/  ST.E desc[UR40][R152.64+0x88], R5 ;  /* 0x0000880598007985 */ /* 0x000fe2000c101928 */
[----:B------:R-:W-:-:S06]  /*14af0*/  WARPGROUP.ARRIVE ;  /* 0x00000000000079c5 */ /* 0x000fcc0000000000 */
[----:B------:R-:W-:Y:S03]  /*14b00*/  HGMMA.64x64x16.F32.BF16 R24, gdesc[UR4], R24, gsb0 ;  /* 0x00e00000041879f0 */ /* 0x000fe60008001818 */
[----:B------:R-:W-:Y:S02]  /*14b10*/  WARPGROUP.DEPBAR.LE gsb0, 0x0 ;  /* 0x00008000000079c5 */ /* 0x000fe40000010000 */
[----:B------:R0:W-:Y:S01]  /*14b20*/  ST.E desc[UR40][R152.64+0x88], R5 ;  /* 0x0000880598007985 */ /* 0x0001e2000c101928 */
[----:B------:R1:W-:Y:S03]  /*14b30*/  @!P0 SYNCS.ARRIVE.TRANS64.RED.A1T0 RZ, [R60+URZ], RZ ;  /* 0x000000ff3cff89a7 */ /* 0x0003e6000810043f */
[----:B------:R-:W2:Y:S04]  /*14b40*/  LD.E.64 R6, desc[UR40][R152.64+0x120] ;  /* 0x0001202898067980 */ /* 0x000ea8000c101b00 */
[----:B--2---:R-:W2:Y:S04]  /*14b50*/  LD.E R8, desc[UR40][R6.64] ;  /* 0x0000002806087980 */ /* 0x004ea8000c101900 */
[----:B------:R-:W0:Y:S01]  /*14b60*/  LD.E.64 R6, desc[UR40][R152.64+0x200] ;  /* 0x0002002898067980 */ /* 0x000e22000c101b00 */
[----:B------:R-:W-:Y:S01]  /*14b70*/  IADD3 R9, P2, R2, 0x200, RZ ;  /* 0x0000020002097810 */ /* 0x000fe20007f5e0ff */
[-C--:B--2---:R-:W-:Y:S01]  /*14b80*/  FMUL.FTZ R57, R24, R8.reuse ;  /* 0x0000000818397220 */ /* 0x084fe20000410000 */
[-C--:B------:R-:W-:Y:S01]  /*14b90*/  FMUL.FTZ R24, R25, R8.reuse ;  /* 0x0000000819187220 */ /* 0x080fe20000410000 */
[-C--:B------:R-:W-:Y:S01]  /*14ba0*/  FMUL.FTZ R14, R26, R8.reuse ;  /* 0x000000081a0e7220 */ /* 0x080fe20000410000 */
[-C--:B------:R-:W-:Y:S01]  /*14bb0*/  FMUL.FTZ R26, R28, R8.reuse ;  /* 0x000000081c1a7220 */ /* 0x080fe20000410000 */
[-C--:B------:R-:W-:Y:S01]  /*14bc0*/  FMUL.FTZ R15, R27, R8.reuse ;  /* 0x000000081b0f7220 */ /* 0x080fe20000410000 */
[-C--:B------:R-:W-:Y:S01]  /*14bd0*/  FMUL.FTZ R27, R29, R8.reuse ;  /* 0x000000081d1b7220 */ /* 0x080fe20000410000 */
[----:B------:R-:W0:Y:S01]  /*14be0*/  MUFU.TANH R57, R57 ;  /* 0x0000003900397308 */ /* 0x000e220000002400 */
[-C--:B------:R-:W-:Y:S01]  /*14bf0*/  FMUL.FTZ R29, R32, R8.reuse ;  /* 0x00000008201d7220 */ /* 0x080fe20000410000 */
[-C--:B------:R-:W-:Y:S01]  /*14c00*/  FMUL.FTZ R20, R30, R8.reuse ;  /* 0x000000081e147220 */ /* 0x080fe20000410000 */
[-C--:B------:R-:W-:Y:S01]  /*14c10*/  FMUL.FTZ R30, R33, R8.reuse ;  /* 0x00000008211e7220 */ /* 0x080fe20000410000 */
[-C--:B------:R-:W-:Y:S01]  /*14c20*/  FMUL.FTZ R33, R36, R8.reuse ;  /* 0x0000000824217220 */ /* 0x080fe20000410000 */
[-C--:B------:R-:W-:Y:S01]  /*14c30*/  FMUL.FTZ R25, R34, R8.reuse ;  /* 0x0000000822197220 */ /* 0x080fe20000410000 */
[-C--:B------:R-:W-:Y:S01]  /*14c40*/  FMUL.FTZ R34, R37, R8.reuse ;  /* 0x0000000825227220 */ /* 0x080fe20000410000 */
[-C--:B------:R-:W-:Y:S01]  /*14c50*/  FMUL.FTZ R36, R40, R8.reuse ;  /* 0x0000000828247220 */ /* 0x080fe20000410000 */
[----:B------:R-:W2:Y:S01]  /*14c60*/  MUFU.TANH R24, R24 ;  /* 0x0000001800187308 */ /* 0x000ea20000002400 */
[-C--:B------:R-:W-:Y:S01]  /*14c70*/  FMUL.FTZ R37, R41, R8.reuse ;  /* 0x0000000829257220 */ /* 0x080fe20000410000 */
[-C--:B------:R-:W-:Y:S01]  /*14c80*/  FMUL.FTZ R21, R31, R8.reuse ;  /* 0x000000081f157220 */ /* 0x080fe20000410000 */
[-C--:B------:R-:W-:Y:S01]  /*14c90*/  FMUL.FTZ R31, R38, R8.reuse ;  /* 0x00000008261f7220 */ /* 0x080fe20000410000 */
[-C--:B------:R-:W-:Y:S01]  /*14ca0*/  FMUL.FTZ R38, R44, R8.reuse ;  /* 0x000000082c267220 */ /* 0x080fe20000410000 */
[-C--:B------:R-:W-:Y:S01]  /*14cb0*/  FMUL.FTZ R40, R45, R8.reuse ;  /* 0x000000082d287220 */ /* 0x080fe20000410000 */
[-C--:B------:R-:W-:Y:S01]  /*14cc0*/  FMUL.FTZ R41, R48, R8.reuse ;  /* 0x0000000830297220 */ /* 0x080fe20000410000 */
[----:B------:R-:W-:Y:S01]  /*14cd0*/  FMUL.FTZ R28, R35, R8 ;  /* 0x00000008231c7220 */ /* 0x000fe20000410000 */
[----:B------:R-:W3:Y:S01]  /*14ce0*/  MUFU.TANH R26, R26 ;  /* 0x0000001a001a7308 */ /* 0x000ee20000002400 */
[----:B0-----:R-:W-:Y:S01]  /*14cf0*/  FMNMX.FTZ R5, R57, R6, !PT ;  /* 0x0000000639057209 */ /* 0x001fe20007810000 */
[-C--:B------:R-:W-:Y:S01]  /*14d00*/  FMUL.FTZ R35, R42, R8.reuse ;  /* 0x000000082a237220 */ /* 0x080fe20000410000 */
[-C--:B------:R-:W-:Y:S01]  /*14d10*/  FMUL.FTZ R42, R49, R8.reuse ;  /* 0x00000008312a7220 */ /* 0x080fe20000410000 */
[-C--:B------:R-:W-:Y:S01]  /*14d20*/  FMUL.FTZ R44, R52, R8.reuse ;  /* 0x00000008342c7220 */ /* 0x080fe20000410000 */
[-C--:B------:R-:W-:Y:S01]  /*14d30*/  FMUL.FTZ R45, R53, R8.reuse ;  /* 0x00000008352d7220 */ /* 0x080fe20000410000 */
[-C--:B------:R-:W-:Y:S01]  /*14d40*/  FMUL.FTZ R32, R39, R8.reuse ;  /* 0x0000000827207220 */ /* 0x080fe20000410000 */
[-C--:B------:R-:W-:Y:S01]  /*14d50*/  FMUL.FTZ R43, R43, R8.reuse ;  /* 0x000000082b2b7220 */ /* 0x080fe20000410000 */
[----:B------:R-:W0:Y:S01]  /*14d60*/  MUFU.TANH R27, R27 ;  /* 0x0000001b001b7308 */ /* 0x000e220000002400 */
[----:B--2---:R-:W-:Y:S01]  /*14d70*/  FMNMX.FTZ R5, R24, R5, !PT ;  /* 0x0000000518057209 */ /* 0x004fe20007810000 */
[-C--:B------:R-:W-:Y:S01]  /*14d80*/  FMUL.FTZ R46, R46, R8.reuse ;  /* 0x000000082e2e7220 */ /* 0x080fe20000410000 */
[-C--:B------:R-:W-:Y:S01]  /*14d90*/  FMUL.FTZ R47, R47, R8.reuse ;  /* 0x000000082f2f7220 */ /* 0x080fe20000410000 */
[-C--:B------:R-:W-:Y:S01]  /*14da0*/  FMUL.FTZ R48, R50, R8.reuse ;  /* 0x0000000832307220 */ /* 0x080fe20000410000 */
[-C--:B------:R-:W-:Y:S01]  /*14db0*/  FMUL.FTZ R50, R51, R8.reuse ;  /* 0x0000000833327220 */ /* 0x080fe20000410000 */
[-C--:B------:R-:W-:Y:S01]  /*14dc0*/  FMUL.FTZ R51, R54, R8.reuse ;  /* 0x0000000836337220 */ /* 0x080fe20000410000 */
[----:B------:R-:W-:Y:S01]  /*14dd0*/  FMUL.FTZ R52, R55, R8 ;  /* 0x0000000837347220 */ /* 0x000fe20000410000 */
[----:B------:R-:W2:Y:S01]  /*14de0*/  MUFU.TANH R29, R29 ;  /* 0x0000001d001d7308 */ /* 0x000ea20000002400 */
[----:B---3--:R-:W-:-:S07]  /*14df0*/  FMNMX.FTZ R10, R26, R5, !PT ;  /* 0x000000051a0a7209 */ /* 0x008fce0007810000 */
[----:B------:R-:W3:Y:S01]  /*14e00*/  MUFU.TANH R30, R30 ;  /* 0x0000001e001e7308 */ /* 0x000ee20000002400 */
[----:B0-----:R-:W-:-:S07]  /*14e10*/  FMNMX.FTZ R10, R27, R10, !PT ;  /* 0x0000000a1b0a7209 */ /* 0x001fce0007810000 */
[----:B------:R-:W0:Y:S01]  /*14e20*/  MUFU.TANH R33, R33 ;  /* 0x0000002100217308 */ /* 0x000e220000002400 */
[----:B--2---:R-:W-:-:S07]  /*14e30*/  FMNMX.FTZ R5, R29, R10, !PT ;  /* 0x0000000a1d057209 */ /* 0x004fce0007810000 */
        /* <DEDUP_REMOVED lines=23> */
[----:B--2---:R-:W-:-:S05]  /*14fb0*/  FMNMX.FTZ R11, R45, R12, !PT ;  /* 0x0000000c2d0b7209 */ /* 0x004fca0007810000 */
[----:B------:R-:W2:Y:S02]  /*14fc0*/  SHFL.BFLY PT, R12, R11, 0x2, 0x1f ;  /* 0x0c401f000b0c7f89 */ /* 0x000ea400000e0000 */
[----:B------:R-:W4:Y:S01]  /*14fd0*/  MUFU.TANH R21, R21 ;  /* 0x0000001500157308 */ /* 0x000f220000002400 */
[----:B---3--:R-:W-:Y:S01]  /*14fe0*/  FMNMX.FTZ R5, R15, R10, !PT ;  /* 0x0000000a0f057209 */ /* 0x008fe20007810000 */
[----:B------:R-:W-:Y:S06]  /*14ff0*/  ST.E desc[UR40][R152.64+0x200], R11 ;  /* 0x0002000b98007985 */ /* 0x000fec000c101928 */
[----:B------:R-:W3:Y:S01]  /*15000*/  MUFU.TANH R25, R25 ;  /* 0x0000001900197308 */ /* 0x000ee20000002400 */
[----:B0-----:R-:W-:-:S07]  /*15010*/  FMNMX.FTZ R10, R20, R5, !PT ;  /* 0x00000005140a7209 */ /* 0x001fce0007810000 */
[----:B------:R-:W0:Y:S01]  /*15020*/  MUFU.TANH R28, R28 ;  /* 0x0000001c001c7308 */ /* 0x000e220000002400 */
[----:B----4-:R-:W-:Y:S02]  /*15030*/  FMNMX.FTZ R10, R21, R10, !PT ;  /* 0x0000000a150a7209 */ /* 0x010fe40007810000 */
[----:B--2---:R-:W-:-:S05]  /*15040*/  FMNMX.FTZ R12, R11, R12, !PT ;  /* 0x0000000c0b0c7209 */ /* 0x004fca0007810000 */
[----:B------:R-:W2:Y:S01]  /*15050*/  MUFU.TANH R31, R31 ;  /* 0x0000001f001f7308 */ /* 0x000ea20000002400 */
[----:B---3--:R-:W-:Y:S01]  /*15060*/  FMNMX.FTZ R5, R25, R10, !PT ;  /* 0x0000000a19057209 */ /* 0x008fe20007810000 */
[----:B------:R-:W3:Y:S06]  /*15070*/  SHFL.BFLY PT, R13, R12, 0x1, 0x1f ;  /* 0x0c201f000c0d7f89 */ /* 0x000eec00000e0000 */
[----:B------:R-:W4:Y:S01]  /*15080*/  MUFU.TANH R32, R32 ;  /* 0x0000002000207308 */ /* 0x000f220000002400 */
[----:B0-----:R-:W-:-:S07]  /*15090*/  FMNMX.FTZ R10, R28, R5, !PT ;  /* 0x000000051c0a7209 */ /* 0x001fce0007810000 */
[----:B------:R-:W0:Y:S01]  /*150a0*/  MUFU.TANH R35, R35 ;  /* 0x0000002300237308 */ /* 0x000e220000002400 */
[----:B--2---:R-:W-:-:S07]  /*150b0*/  FMNMX.FTZ R5, R31, R10, !PT ;  /* 0x0000000a1f057209 */ /* 0x004fce0007810000 */
[----:B------:R-:W2:Y:S01]  /*150c0*/  MUFU.TANH R43, R43 ;  /* 0x0000002b002b7308 */ /* 0x000ea20000002400 */
[----:B----4-:R-:W-:Y:S02]  /*150d0*/  FMNMX.FTZ R10, R32, R5, !PT ;  /* 0x00000005200a7209 */ /* 0x010fe40007810000 */
[----:B---3--:R-:W-:-:S05]  /*150e0*/  FMNMX.FTZ R13, R12, R13, !PT ;  /* 0x0000000d0c0d7209 */ /* 0x008fca0007810000 */
        /* <DEDUP_REMOVED lines=11> */
[----:B---3--:R-:W-:-:S04]  /*151a0*/  FMNMX.FTZ R8, R50, R5, !PT ;  /* 0x0000000532087209 */ /* 0x008fc80007810000 */
[----:B0-----:R-:W-:Y:S02]  /*151b0*/  FMNMX.FTZ R5, R51, R8, !PT ;  /* 0x0000000833057209 */ /* 0x001fe40007810000 */
[----:B------:R-:W-:Y:S01]  /*151c0*/  LOP3.LUT R8, R9, 0x4, RZ, 0xfc, !PT ;  /* 0x0000000409087812 */ /* 0x000fe200078efcff */
[----:B------:R-:W-:Y:S01]  /*151d0*/  IMAD.X R9, RZ, RZ, R16, P2 ;  /* 0x000000ffff097224 */ /* 0x000fe200010e0610 */
[----:B--2---:R-:W-:-:S05]  /*151e0*/  FMNMX.FTZ R5, R52, R5, !PT ;  /* 0x0000000534057209 */ /* 0x004fca0007810000 */
        /* <DEDUP_REMOVED lines=11> */
[----:B------:R-:W4:Y:S04]  /*152a0*/  LD.E R56, desc[UR40][R152.64+0x210] ;  /* 0x0002102898387980 */ /* 0x000f28000c101900 */
[----:B------:R-:W4:Y:S01]  /*152b0*/  LD.E.64 R10, desc[UR40][R152.64+0xd8] ;  /* 0x0000d828980a7980 */ /* 0x000f22000c101b00 */
[----:B------:R-:W-:Y:S01]  /*152c0*/  FADD.FTZ R7, R7, -R49 ;  /* 0x8000003107077221 */ /* 0x000fe20000010000 */
[----:B--2---:R-:W-:-:S03]  /*152d0*/  FADD.FTZ R53, R6, -R53 ;  /* 0x8000003506357221 */ /* 0x004fc60000010000 */
[----:B---3--:R-:W-:Y:S01]  /*152e0*/  FMUL.FTZ R7, R54, R7 ;  /* 0x0000000736077220 */ /* 0x008fe20000410000 */
[----:B------:R-:W-:-:S03]  /*152f0*/  FMUL.FTZ R53, R53, R54 ;  /* 0x0000003635357220 */ /* 0x000fc60000410000 */
[----:B------:R-:W4:Y:S08]  /*15300*/  MUFU.EX2 R39, R7 ;  /* 0x0000000700277308 */ /* 0x000f300000000800 */
[----:B0-----:R-:W0:Y:S01]  /*15310*/  MUFU.EX2 R49, R53 ;  /* 0x0000003500317308 */ /* 0x001e220000000800 */
[----:B----4-:R-:W-:Y:S01]  /*15320*/  FMUL.FTZ R13, R39, R58 ;  /* 0x0000003a270d7220 */ /* 0x010fe20000410000 */
[----:B0-----:R-:W-:-:S04]  /*15330*/  FMUL.FTZ R5, R49, R56 ;  /* 0x0000003831057220 */ /* 0x001fc80000410000 */
[----:B------:R1:W-:Y:S04]  /*15340*/  ST.E desc[UR40][R152.64+0x214], R13 ;  /* 0x0002140d98007985 */ /* 0x0003e8000c101928 */
[----:B------:R1:W-:Y:S04]  /*15350*/  ST.E desc[UR40][R152.64+0x210], R5 ;  /* 0x0002100598007985 */ /* 0x0003e8000c101928 */
[----:B------:R-:W2:Y:S01]  /*15360*/  LD.E R6, desc[UR40][R10.64+0x4] ;  /* 0x000004280a067980 */ /* 0x000ea2000c101900 */
[----:B------:R-:W-:Y:S01]  /*15370*/  BSSY B0, `(.L_x_3276) ;  /* 0x000000c000007945 */ /* 0x000fe20003800000 */
[----:B--2---:R-:W-:-:S13]  /*15380*/  ISETP.NE.AND P2, PT, R6, RZ, PT ;  /* 0x000000ff0600720c */ /* 0x004fda0003f45270 */
[----:B-1----:R-:W-:Y:S05]  /*15390*/  @P2 BRA `(.L_x_3277) ;  /* 0x0000000000242947 */ /* 0x002fea0003800000 */
        /* <DEDUP_REMOVED lines=9> */
.L_x_3277:
[----:B------:R-:W-:Y:S05]  /*15430*/  BSYNC B0 ;  /* 0x0000000000007941 */ /* 0x000fea0003800000 */
.L_x_3276:
        /* <DEDUP_REMOVED lines=8> */
[----:B------:R-:W2:Y:S04]  /*154c0*/  LD.E R53, desc[UR40][R152.64+0x220] ;  /* 0x0002202898357980 */ /* 0x000ea8000c101900 */
[----:B------:R-:W3:Y:S04]  /*154d0*/  LD.E R8, desc[UR40][R8.64] ;  /* 0x0000002808087980 */ /* 0x000ee8000c101900 */
[----:B------:R-:W0:Y:S04]  /*154e0*/  LD.E R55, desc[UR40][R152.64+0x210] ;  /* 0x0002102898377980 */ /* 0x000e28000c101900 */
[----:B------:R-:W4:Y:S01]  /*154f0*/  LD.E R59, desc[UR40][R152.64+0x214] ;  /* 0x00021428983b7980 */ /* 0x000f22000c101900 */
[----:B--2---:R-:W-:Y:S01]  /*15500*/  FMUL.FTZ R12, R12, R53 ;  /* 0x000000350c0c7220 */ /* 0x004fe20000410000 */
[----:B---3--:R-:W-:-:S03]  /*15510*/  FMUL.FTZ R8, R53, R8 ;  /* 0x0000000835087220 */ /* 0x008fc60000410000 */
[-CC-:B------:R-:W-:Y:S01]  /*15520*/  FFMA.FTZ R168, R57, R53.reuse, -R12.reuse ;  /* 0x0000003539a87223 */ /* 0x180fe2000001080c */
[-CC-:B------:R-:W-:Y:S01]  /*15530*/  FFMA.FTZ R11, R24, R53.reuse, -R12.reuse ;  /* 0x00000035180b7223 */ /* 0x180fe2000001080c */
[-C--:B------:R-:W-:Y:S01]  /*15540*/  FFMA.FTZ R170, R26, R53.reuse, -R12 ;  /* 0x000000351aaa7223 */ /* 0x080fe2000001080c */
[-CC-:B------:R-:W-:Y:S01]  /*15550*/  FFMA.FTZ R14, R14, R53.reuse, -R8.reuse ;  /* 0x000000350e0e7223 */ /* 0x180fe20000010808 */
[-CC-:B------:R-:W-:Y:S01]  /*15560*/  FFMA.FTZ R15, R15, R53.reuse, -R8.reuse ;  /* 0x000000350f0f7223 */ /* 0x180fe20000010808 */
[-C--:B------:R-:W-:Y:S01]  /*15570*/  FFMA.FTZ R20, R20, R53.reuse, -R8 ;  /* 0x0000003514147223 */ /* 0x080fe20000010808 */
[----:B------:R-:W0:Y:S01]  /*15580*/  MUFU.EX2 R168, R168 ;  /* 0x000000a800a87308 */ /* 0x000e220000000800 */
[-C--:B------:R-:W-:Y:S01]  /*15590*/  FFMA.FTZ R13, R27, R53.reuse, -R12 ;  /* 0x000000351b0d7223 */ /* 0x080fe2000001080c */
[-C--:B------:R-:W-:Y:S01]  /*155a0*/  FFMA.FTZ R21, R21, R53.reuse, -R8 ;  /* 0x0000003515157223 */ /* 0x080fe20000010808 */
[-C--:B------:R-:W-:Y:S01]  /*155b0*/  FFMA.FTZ R172, R29, R53.reuse, -R12 ;  /* 0x000000351dac7223 */ /* 0x080fe2000001080c */
[-C--:B------:R-:W-:Y:S01]  /*155c0*/  FFMA.FTZ R25, R25, R53.reuse, -R8 ;  /* 0x0000003519197223 */ /* 0x080fe20000010808 */
[-C--:B------:R-:W-:Y:S01]  /*155d0*/  FFMA.FTZ R27, R30, R53.reuse, -R12 ;  /* 0x000000351e1b7223 */ /* 0x080fe2000001080c */
[-C--:B------:R-:W-:Y:S01]  /*155e0*/  FFMA.FTZ R28, R28, R53.reuse, -R8 ;  /* 0x000000351c1c7223 */ /* 0x080fe20000010808 */
[-C--:B------:R-:W-:Y:S01]  /*155f0*/  FFMA.FTZ R174, R33, R53.reuse, -R12 ;  /* 0x0000003521ae7223 */ /* 0x080fe2000001080c */
[----:B------:R-:W4:Y:S01]  /*15600*/  MUFU.EX2 R14, R14 ;  /* 0x0000000e000e7308 */ /* 0x000f220000000800 */
[-C--:B------:R-:W-:Y:S01]  /*15610*/  FFMA.FTZ R31, R31, R53.reuse, -R8 ;  /* 0x000000351f1f7223 */ /* 0x080fe20000010808 */
[-C--:B------:R-:W-:Y:S01]  /*15620*/  FFMA.FTZ R29, R34, R53.reuse, -R12 ;  /* 0x00000035221d7223 */ /* 0x080fe2000001080c */
[-C--:B------:R-:W-:Y:S01]  /*15630*/  FFMA.FTZ R32, R32, R53.reuse, -R8 ;  /* 0x0000003520207223 */ /* 0x080fe20000010808 */
[-C--:B------:R-:W-:Y:S01]  /*15640*/  FFMA.FTZ R176, R36, R53.reuse, -R12 ;  /* 0x0000003524b07223 */ /* 0x080fe2000001080c */
[-C--:B------:R-:W-:Y:S01]  /*15650*/  FFMA.FTZ R35, R35, R53.reuse, -R8 ;  /* 0x0000003523237223 */ /* 0x080fe20000010808 */
[-C--:B------:R-:W-:Y:S01]  /*15660*/  FFMA.FTZ R33, R37, R53.reuse, -R12 ;  /* 0x0000003525217223 */ /* 0x080fe2000001080c */
[-C--:B------:R-:W-:Y:S01]  /*15670*/  FFMA.FTZ R43, R43, R53.reuse, -R8 ;  /* 0x000000352b2b7223 */ /* 0x080fe20000010808 */
[----:B------:R-:W1:Y:S01]  /*15680*/  MUFU.EX2 R11, R11 ;  /* 0x0000000b000b7308 */ /* 0x000e620000000800 */
[----:B0-----:R-:W-:Y:S01]  /*15690*/  FADD.FTZ R4, R168, R55 ;  /* 0x00000037a8047221 */ /* 0x001fe20000010000 */
[-C--:B------:R-:W-:Y:S01]  /*156a0*/  FFMA.FTZ R178, R38, R53.reuse, -R12 ;  /* 0x0000003526b27223 */ /* 0x080fe2000001080c */
[-C--:B------:R-:W-:Y:S01]  /*156b0*/  FFMA.FTZ R46, R46, R53.reuse, -R8 ;  /* 0x000000352e2e7223 */ /* 0x080fe20000010808 */
[-C--:B------:R-:W-:Y:S01]  /*156c0*/  FFMA.FTZ R37, R40, R53.reuse, -R12 ;  /* 0x0000003528257223 */ /* 0x080fe2000001080c */
[-C--:B------:R-:W-:Y:S01]  /*156d0*/  FFMA.FTZ R47, R47, R53.reuse, -R8 ;  /* 0x000000352f2f7223 */ /* 0x080fe20000010808 */
[-C--:B------:R-:W-:Y:S01]  /*156e0*/  FFMA.FTZ R180, R41, R53.reuse, -R12 ;  /* 0x0000003529b47223 */ /* 0x080fe2000001080c */
[-C--:B------:R-:W-:Y:S01]  /*156f0*/  FFMA.FTZ R48, R48, R53.reuse, -R8 ;  /* 0x0000003530307223 */ /* 0x080fe20000010808 */
[----:B------:R-:W0:Y:S01]  /*15700*/  MUFU.EX2 R15, R15 ;  /* 0x0000000f000f7308 */ /* 0x000e220000000800 */
[----:B----4-:R-:W-:Y:S01]  /*15710*/  FADD.FTZ R6, R14, R59 ;  /* 0x0000003b0e067221 */ /* 0x010fe20000010000 */
[-C--:B------:R-:W-:Y:S01]  /*15720*/  FFMA.FTZ R41, R42, R53.reuse, -R12 ;  /* 0x000000352a297223 */ /* 0x080fe2000001080c */
[-C--:B------:R-:W-:Y:S01]  /*15730*/  FFMA.FTZ R50, R50, R53.reuse, -R8 ;  /* 0x0000003532327223 */ /* 0x080fe20000010808 */
[-C--:B------:R-:W-:Y:S01]  /*15740*/  FFMA.FTZ R182, R44, R53.reuse, -R12 ;  /* 0x000000352cb67223 */ /* 0x080fe2000001080c */
[-C--:B------:R-:W-:Y:S01]  /*15750*/  FFMA.FTZ R51, R51, R53.reuse, -R8 ;  /* 0x0000003533337223 */ /* 0x080fe20000010808 */
[-C--:B------:R-:W-:Y:S01]  /*15760*/  FFMA.FTZ R12, R45, R53.reuse, -R12 ;  /* 0x000000352d0c7223 */ /* 0x080fe2000001080c */
[----:B------:R-:W-:Y:S01]  /*15770*/  FFMA.FTZ R8, R52, R53, -R8 ;  /* 0x0000003534087223 */ /* 0x000fe20000010808 */
[----:B------:R-:W2:Y:S01]  /*15780*/  MUFU.EX2 R170, R170 ;  /* 0x000000aa00aa7308 */ /* 0x000ea20000000800 */
[----:B-1----:R-:W-:-:S07]  /*15790*/  FADD.FTZ R5, R11, R4 ;  /* 0x000000040b057221 */ /* 0x002fce0000010000 */
[----:B------:R-:W1:Y:S01]  /*157a0*/  MUFU.EX2 R20, R20 ;  /* 0x0000001400147308 */ /* 0x000e620000000800 */
[----:B0-----:R-:W-:-:S07]  /*157b0*/  FADD.FTZ R7, R15, R6 ;  /* 0x000000060f077221 */ /* 0x001fce0000010000 */
[----:B------:R-:W0:Y:S01]  /*157c0*/  MUFU.EX2 R13, R13 ;  /* 0x0000000d000d7308 */ /* 0x000e220000000800 */
[----:B--2---:R-:W-:-:S07]  /*157d0*/  FADD.FTZ R4, R170, R5 ;  /* 0x00000005aa047221 */ /* 0x004fce0000010000 */
        /* <DEDUP_REMOVED lines=76> */
[----:B------:R0:W-:Y:S01]  /*15ca0*/  STSM.16.M88.4 [R24], R168 ;  /* 0x000000a818007844 */ /* 0x0001e20000000200 */
[C---:B------:R-:W-:Y:S02]  /*15cb0*/  IMAD R7, R6.reuse, 0x2, R24 ;  /* 0x0000000206077824 */ /* 0x040fe400078e0218 */
[----:B------:R-:W-:-:S03]  /*15cc0*/  IMAD R6, R6, 0x2, R55 ;  /* 0x0000000206067824 */ /* 0x000fc600078e0237 */
[----:B------:R-:W-:Y:S04]  /*15cd0*/  STSM.16.M88.4 [R7], R172 ;  /* 0x000000ac07007844 */ /* 0x000fe80000000200 */
[----:B------:R-:W-:Y:S04]  /*15ce0*/  STSM.16.M88.4 [R55], R176 ;  /* 0x000000b037007844 */ /* 0x000fe80000000200 */
[----:B------:R1:W-:Y:S04]  /*15cf0*/  STSM.16.M88.4 [R6], R180 ;  /* 0x000000b406007844 */ /* 0x0003e80000000200 */
[----:B------:R-:W2:Y:S01]  /*15d00*/  LD.E R10, desc[UR40][R152.64+0x240] ;  /* 0x00024028980a7980 */ /* 0x000ea2000c101900 */
[----:B------:R-:W-:-:S04]  /*15d10*/  IADD3 R8, P2, R2, 0x240, RZ ;  /* 0x0000024002087810 */ /* 0x000fc80007f5e0ff */
[----:B------:R-:W-:Y:S01]  /*15d20*/  LOP3.LUT R4, R8, 0x4, RZ, 0xfc, !PT ;  /* 0x0000000408047812 */ /* 0x000fe200078efcff */
[----:B------:R-:W-:Y:S02]  /*15d30*/  IMAD.X R5, RZ, RZ, R16, P2 ;  /* 0x000000ffff057224 */ /* 0x000fe400010e0610 */
[----:B--2---:R-:W-:-:S05]  /*15d40*/  FMUL.FTZ R9, R49, R10 ;  /* 0x0000000a31097220 */ /* 0x004fca0000410000 */
[----:B------:R2:W-:Y:S04]  /*15d50*/  ST.E desc[UR40][R152.64+0x240], R9 ;  /* 0x0002400998007985 */ /* 0x0005e8000c101928 */
[----:B------:R-:W3:Y:S02]  /*15d60*/  LD.E R10, desc[UR40][R4.64] ;  /* 0x00000028040a7980 */ /* 0x000ee4000c101900 */
[----:B---3--:R-:W-:-:S05]  /*15d70*/  FMUL.FTZ R11, R49, R10 ;  /* 0x0000000a310b7220 */ /* 0x008fca0000410000 */
[----:B------:R-:W-:Y:S04]  /*15d80*/  ST.E desc[UR40][R4.64], R11 ;  /* 0x0000000b04007985 */ /* 0x000fe8000c101928 */
[----:B------:R-:W3:Y:S04]  /*15d90*/  LD.E R44, desc[UR40][R152.64+0x250] ;  /* 0x00025028982c7980 */ /* 0x000ee8000c101900 */
[----:B------:R-:W4:Y:S04]  /*15da0*/  LD.E R136, desc[UR40][R152.64+0x434] ;  /* 0x0004342898887980 */ /* 0x000f28000c101900 */
[----:B------:R-:W5:Y:S04]  /*15db0*/  LD.E R58, desc[UR40][R152.64+0x284] ;  /* 0x00028428983a7980 */ /* 0x000f68000c101900 */
[----:B------:R-:W2:Y:S04]  /*15dc0*/  LD.E R46, desc[UR40][R152.64+0x254] ;  /* 0x00025428982e7980 */ /* 0x000ea8000c101900 */
        /* <DEDUP_REMOVED lines=54> */
[----:B0-----:R-:W5:Y:S04]  /*16130*/  LD.E R24, desc[UR40][R152.64+0x410] ;  /* 0x0004102898187980 */ /* 0x001f68000c101900 */
[----:B-1----:R-:W5:Y:S04]  /*16140*/  LD.E R6, desc[UR40][R152.64+0x420] ;  /* 0x0004202898067980 */ /* 0x002f68000c101900 */
[----:B------:R-:W5:Y:S04]  /*16150*/  LD.E R10, desc[UR40][R152.64+0x424] ;  /* 0x00042428980a7980 */ /* 0x000f68000c101900 */
[----:B------:R-:W5:Y:S01]  /*16160*/  LD.E R12, desc[UR40][R152.64+0x430] ;  /* 0x00043028980c7980 */ /* 0x000f62000c101900 */
[C---:B---3--:R-:W-:Y:S01]  /*16170*/  FMUL.FTZ R7, R49.reuse, R44 ;  /* 0x0000002c31077220 */ /* 0x048fe20000410000 */
[----:B----4-:R-:W-:-:S04]  /*16180*/  FMUL.FTZ R27, R49, R136 ;  /* 0x00000088311b7220 */ /* 0x010fc80000410000 */
[----:B------:R5:W-:Y:S04]  /*16190*/  ST.E desc[UR40][R152.64+0x250], R7 ;  /* 0x0002500798007985 */ /* 0x000be8000c101928 */
[----:B------:R0:W-:Y:S01]  /*161a0*/  ST.E desc[UR40][R152.64+0x434], R27 ;  /* 0x0004341b98007985 */ /* 0x0001e2000c101928 */
[C---:B--2---:R-:W-:Y:S01]  /*161b0*/  FMUL.FTZ R9, R49.reuse, R46 ;  /* 0x0000002e31097220 */ /* 0x044fe20000410000 */
[C---:B-----5:R-:W-:Y:S01]  /*161c0*/  FMUL.FTZ R7, R49.reuse, R58 ;  /* 0x0000003a31077220 */ /* 0x060fe20000410000 */
[C---:B------:R-:W-:Y:S01]  /*161d0*/  FMUL.FTZ R11, R49.reuse, R48 ;  /* 0x00000030310b7220 */ /* 0x040fe20000410000 */
[----:B------:R-:W-:-:S03]  /*161e0*/  FMUL.FTZ R13, R49, R50 ;  /* 0x00000032310d7220 */ /* 0x000fc60000410000 */
[----:B------:R1:W-:Y:S01]  /*161f0*/  ST.E desc[UR40][R152.64+0x284], R7 ;  /* 0x0002840798007985 */ /* 0x0003e2000c101928 */
[C---:B------:R-:W-:Y:S01]  /*16200*/  FMUL.FTZ R15, R49.reuse, R52 ;  /* 0x00000034310f7220 */ /* 0x040fe20000410000 */
[C---:B------:R-:W-:Y:S01]  /*16210*/  FMUL.FTZ R21, R49.reuse, R54 ;  /* 0x0000003631157220 */ /* 0x040fe20000410000 */
[C---:B------:R-:W-:Y:S01]  /*16220*/  FMUL.FTZ R25, R49.reuse, R56 ;  /* 0x0000003831197220 */ /* 0x040fe20000410000 */
[C---:B0-----:R-:W-:Y:S01]  /*16230*/  FMUL.FTZ R27, R49.reuse, R62 ;  /* 0x0000003e311b7220 */ /* 0x041fe20000410000 */
[C---:B------:R-:W-:Y:S01]  /*16240*/  FMUL.FTZ R29, R49.reuse, R64 ;  /* 0x00000040311d7220 */ /* 0x040fe20000410000 */
[----:B------:R0:W-:Y:S01]  /*16250*/  ST.E desc[UR40][R152.64+0x254], R9 ;  /* 0x0002540998007985 */ /* 0x0001e2000c101928 */
[----:B-1----:R-:W-:-:S03]  /*16260*/  FMUL.FTZ R7, R49, R78 ;  /* 0x0000004e31077220 */ /* 0x002fc60000410000 */
[----:B------:R1:W-:Y:S04]  /*16270*/  ST.E desc[UR40][R152.64+0x260], R11 ;  /* 0x0002600b98007985 */ /* 0x0003e8000c101928 */
[----:B------:R2:W-:Y:S01]  /*16280*/  ST.E desc[UR40][R152.64+0x264], R13 ;  /* 0x0002640d98007985 */ /* 0x0005e2000c101928 */
[----:B------:R-:W-:-:S03]  /*16290*/  FMUL.FTZ R31, R49, R66 ;  /* 0x00000042311f7220 */ /* 0x000fc60000410000 */
        /* <DEDUP_REMOVED lines=9> */
[C---:B0-----:R-:W-:Y:S01]  /*16330*/  FMUL.FTZ R21, R49.reuse, R74 ;  /* 0x0000004a31157220 */ /* 0x041fe20000410000 */
[C---:B-1----:R-:W-:Y:S02]  /*16340*/  FMUL.FTZ R25, R49.reuse, R76 ;  /* 0x0000004c31197220 */ /* 0x042fe40000410000 */
[----:B------:R0:W-:Y:S01]  /*16350*/  ST.E desc[UR40][R152.64+0x2d4], R7 ;  /* 0x0002d40798007985 */ /* 0x0001e2000c101928 */
[C---:B--2---:R-:W-:Y:S01]  /*16360*/  FMUL.FTZ R27, R49.reuse, R82 ;  /* 0x00000052311b7220 */ /* 0x044fe20000410000 */
[C---:B---3--:R-:W-:Y:S02]  /*16370*/  FMUL.FTZ R29, R49.reuse, R84 ;  /* 0x00000054311d7220 */ /* 0x048fe40000410000 */
[----:B------:R1:W-:Y:S01]  /*16380*/  ST.E desc[UR40][R152.64+0x290], R9 ;  /* 0x0002900998007985 */ /* 0x0003e2000c101928 */
[----:B0-----:R-:W-:-:S03]  /*16390*/  FMUL.FTZ R7, R49, R98 ;  /* 0x0000006231077220 */ /* 0x001fc60000410000 */
[----:B------:R0:W-:Y:S04]  /*163a0*/  ST.E desc[UR40][R152.64+0x2a4], R31 ;  /* 0x0002a41f98007985 */ /* 0x0001e8000c101928 */
[----:B------:R2:W-:Y:S01]  /*163b0*/  ST.E desc[UR40][R152.64+0x2b0], R11 ;  /* 0x0002b00b98007985 */ /* 0x0005e2000c101928 */
[----:B-1----:R-:W-:-:S03]  /*163c0*/  FMUL.FTZ R9, R49, R80 ;  /* 0x0000005031097220 */ /* 0x002fc60000410000 */
[----:B------:R1:W-:Y:S04]  /*163d0*/  ST.E desc[UR40][R152.64+0x2b4], R13 ;  /* 0x0002b40d98007985 */ /* 0x0003e8000c101928 */
[----:B------:R3:W-:Y:S01]  /*163e0*/  ST.E desc[UR40][R152.64+0x2c0], R15 ;  /* 0x0002c00f98007985 */ /* 0x0007e2000c101928 */
[----:B0-----:R-:W-:-:S03]  /*163f0*/  FMUL.FTZ R31, R49, R86 ;  /* 0x00000056311f7220 */ /* 0x001fc60000410000 */
[----:B------:R0:W-:Y:S01]  /*16400*/  ST.E desc[UR40][R152.64+0x2c4], R21 ;  /* 0x0002c41598007985 */ /* 0x0001e2000c101928 */
[----:B--2---:R-:W-:-:S03]  /*16410*/  FMUL.FTZ R11, R49, R88 ;  /* 0x00000058310b7220 */ /* 0x004fc60000410000 */
[----:B------:R2:W-:Y:S01]  /*16420*/  ST.E desc[UR40][R152.64+0x2d0], R25 ;  /* 0x0002d01998007985 */ /* 0x0005e2000c101928 */
[----:B-1----:R-:W-:-:S03]  /*16430*/  FMUL.FTZ R13, R49, R90 ;  /* 0x0000005a310d7220 */ /* 0x002fc60000410000 */
[----:B------:R1:W-:Y:S01]  /*16440*/  ST.E desc[UR40][R152.64+0x2e4], R27 ;  /* 0x0002e41b98007985 */ /* 0x0003e2000c101928 */
[----:B---3--:R-:W-:-:S03]  /*16450*/  FMUL.FTZ R15, R49, R92 ;  /* 0x0000005c310f7220 */ /* 0x008fc60000410000 */
[----:B------:R3:W-:Y:S01]  /*16460*/  ST.E desc[UR40][R152.64+0x2f0], R29 ;  /* 0x0002f01d98007985 */ /* 0x0007e2000c101928 */
[C---:B0-----:R-:W-:Y:S01]  /*16470*/  FMUL.FTZ R21, R49.reuse, R94 ;  /* 0x0000005e31157220 */ /* 0x041fe20000410000 */
[C---:B--2---:R-:W-:Y:S02]  /*16480*/  FMUL.FTZ R25, R49.reuse, R96 ;  /* 0x0000006031197220 */ /* 0x044fe40000410000 */
[----:B------:R0:W-:Y:S01]  /*16490*/  ST.E desc[UR40][R152.64+0x324], R7 ;  /* 0x0003240798007985 */ /* 0x0001e2000c101928 */
[C---:B-1----:R-:W-:Y:S01]  /*164a0*/  FMUL.FTZ R27, R49.reuse, R102 ;  /* 0x00000066311b7220 */ /* 0x042fe20000410000 */
        /* <DEDUP_REMOVED lines=60> */
[C---:B------:R-:W-:Y:S01]  /*16870*/  LOP3.LUT R6, R8.reuse, 0x8, RZ, 0xfc, !PT ;  /* 0x0000000808067812 */ /* 0x040fe200078efcff */
[C---:B---3--:R-:W-:Y:S01]  /*16880*/  FMUL.FTZ R29, R49.reuse, R10 ;  /* 0x0000000a311d7220 */ /* 0x048fe20000410000 */
[----:B------:R-:W-:Y:S01]  /*16890*/  FMUL.FTZ R49, R49, R12 ;  /* 0x0000000c31317220 */ /* 0x000fe20000410000 */
[--C-:B0-----:R-:W-:Y:S01]  /*168a0*/  IMAD.MOV.U32 R7, RZ, RZ, R5.reuse ;  /* 0x000000ffff077224 */ /* 0x101fe200078e0005 */
[----:B------:R0:W-:Y:S04]  /*168b0*/  ST.E desc[UR40][R152.64+0x3d0], R9 ;  /* 0x0003d00998007985 */ /* 0x0001e8000c101928 */
[----:B------:R-:W-:Y:S04]  /*168c0*/  ST.E desc[UR40][R152.64+0x3e4], R31 ;  /* 0x0003e41f98007985 */ /* 0x000fe8000c101928 */
[----:B------:R1:W-:Y:S04]  /*168d0*/  ST.E desc[UR40][R152.64+0x3f0], R11 ;  /* 0x0003f00b98007985 */ /* 0x0003e8000c101928 */
[----:B------:R2:W-:Y:S04]  /*168e0*/  ST.E desc[UR40][R152.64+0x3f4], R13 ;  /* 0x0003f40d98007985 */ /* 0x0005e8000c101928 */
[----:B------:R3:W-:Y:S04]  /*168f0*/  ST.E desc[UR40][R152.64+0x400], R15 ;  /* 0x0004000f98007985 */ /* 0x0007e8000c101928 */
[----:B------:R-:W-:Y:S04]  /*16900*/  ST.E desc[UR40][R152.64+0x404], R21 ;  /* 0x0004041598007985 */ /* 0x000fe8000c101928 */
[----:B------:R-:W-:Y:S04]  /*16910*/  ST.E desc[UR40][R152.64+0x410], R25 ;  /* 0x0004101998007985 */ /* 0x000fe8000c101928 */
[----:B------:R-:W-:Y:S04]  /*16920*/  ST.E desc[UR40][R152.64+0x420], R27 ;  /* 0x0004201b98007985 */ /* 0x000fe8000c101928 */
[----:B------:R-:W-:Y:S04]  /*16930*/  ST.E desc[UR40][R152.64+0x424], R29 ;  /* 0x0004241d98007985 */ /* 0x000fe8000c101928 */
[----:B------:R-:W-:Y:S04]  /*16940*/  ST.E desc[UR40][R152.64+0x430], R49 ;  /* 0x0004303198007985 */ /* 0x000fe8000c101928 */
[----:B------:R-:W1:Y:S01]  /*16950*/  LD.E R10, desc[UR40][R6.64] ;  /* 0x00000028060a7980 */ /* 0x000e62000c101900 */
[----:B------:R-:W-:Y:S01]  /*16960*/  LOP3.LUT R8, R8, 0xc, RZ, 0xfc, !PT ;  /* 0x0000000c08087812 */ /* 0x000fe200078efcff */
[----:B0-----:R-:W-:-:S02]  /*16970*/  IMAD.MOV.U32 R9, RZ, RZ, R5 ;  /* 0x000000ffff097224 */ /* 0x001fc400078e0005 */
[----:B-1----:R-:W-:-:S05]  /*16980*/  FMUL.FTZ R11, R39, R10 ;  /* 0x0000000a270b7220 */ /* 0x002fca0000410000 */
[----:B------:R0:W-:Y:S04]  /*16990*/  ST.E desc[UR40][R6.64], R11 ;  /* 0x0000000b06007985 */ /* 0x0001e8000c101928 */
[----:B------:R-:W2:Y:S02]  /*169a0*/  LD.E R10, desc[UR40][R8.64] ;  /* 0x00000028080a7980 */ /* 0x000ea4000c101900 */
[----:B--2---:R-:W-:-:S05]  /*169b0*/  FMUL.FTZ R13, R39, R10 ;  /* 0x0000000a270d7220 */ /* 0x004fca0000410000 */
[----:B------:R1:W-:Y:S04]  /*169c0*/  ST.E desc[UR40][R8.64], R13 ;  /* 0x0000000d08007985 */ /* 0x0003e8000c101928 */
[----:B------:R-:W2:Y:S04]  /*169d0*/  LD.E R138, desc[UR40][R152.64+0x43c] ;  /* 0x00043c28988a7980 */ /* 0x000ea8000c101900 */
[----:B------:R-:W0:Y:S04]  /*169e0*/  LD.E R52, desc[UR40][R152.64+0x258] ;  /* 0x0002582898347980 */ /* 0x000e28000c101900 */
[----:B------:R-:W1:Y:S04]  /*169f0*/  LD.E R54, desc[UR40][R152.64+0x25c] ;  /* 0x00025c2898367980 */ /* 0x000e68000c101900 */
        /* <DEDUP_REMOVED lines=59> */
[----:B---3--:R-:W3:Y:S01]  /*16db0*/  LD.E R15, desc[UR40][R152.64+0x240] ;  /* 0x00024028980f7980 */ /* 0x008ee2000c101900 */
[C---:B--2---:R-:W-:Y:S01]  /*16dc0*/  FMUL.FTZ R31, R39.reuse, R138 ;  /* 0x0000008a271f7220 */ /* 0x044fe20000410000 */
[----:B0-----:R-:W-:-:S04]  /*16dd0*/  FMUL.FTZ R11, R39, R52 ;  /* 0x00000034270b7220 */ /* 0x001fc80000410000 */
[----:B------:R0:W-:Y:S01]  /*16de0*/  ST.E desc[UR40][R152.64+0x43c], R31 ;  /* 0x00043c1f98007985 */ /* 0x0001e2000c101928 */
[C---:B-1----:R-:W-:Y:S01]  /*16df0*/  FMUL.FTZ R13, R39.reuse, R54 ;  /* 0x00000036270d7220 */ /* 0x042fe20000410000 */
        /* <DEDUP_REMOVED lines=18> */
[----:B----4-:R-:W-:-:S03]  /*16f20*/  FMUL.FTZ R25, R39, R78 ;  /* 0x0000004e27197220 */ /* 0x010fc60000410000 */
[----:B------:R4:W-:Y:S01]  /*16f30*/  ST.E desc[UR40][R152.64+0x298], R33 ;  /* 0x0002982198007985 */ /* 0x0009e2000c101928 */
[----:B0-----:R-:W-:-:S03]  /*16f40*/  FMUL.FTZ R27, R39, R80 ;  /* 0x00000050271b7220 */ /* 0x001fc60000410000 */
[----:B------:R0:W-:Y:S01]  /*16f50*/  ST.E desc[UR40][R152.64+0x29c], R35 ;  /* 0x00029c2398007985 */ /* 0x0001e2000c101928 */
[----:B-1----:R-:W-:-:S03]  /*16f60*/  FMUL.FTZ R29, R39, R82 ;  /* 0x00000052271d7220 */ /* 0x002fc60000410000 */
[----:B------:R1:W-:Y:S01]  /*16f70*/  ST.E desc[UR40][R152.64+0x2a8], R37 ;  /* 0x0002a82598007985 */ /* 0x0003e2000c101928 */
[C---:B--2---:R-:W-:Y:S01]  /*16f80*/  FMUL.FTZ R31, R39.reuse, R86 ;  /* 0x00000056271f7220 */ /* 0x044fe20000410000 */
[C---:B----4-:R-:W-:Y:S01]  /*16f90*/  FMUL.FTZ R33, R39.reuse, R88 ;  /* 0x0000005827217220 */ /* 0x050fe20000410000 */
        /* <DEDUP_REMOVED lines=82> */
[----:B------:R-:W-:Y:S01]  /*174c0*/  FMUL.FTZ R39, R39, R12 ;  /* 0x0000000c27277220 */ /* 0x000fe20000410000 */
[----:B------:R-:W-:Y:S04]  /*174d0*/  ST.E desc[UR40][R152.64+0x3c8], R11 ;  /* 0x0003c80b98007985 */ /* 0x000fe8000c101928 */
[----:B------:R-:W-:Y:S04]  /*174e0*/  ST.E desc[UR40][R152.64+0x3ec], R13 ;  /* 0x0003ec0d98007985 */ /* 0x000fe8000c101928 */
        /* <DEDUP_REMOVED lines=9> */
[----:B---3--:R3:W-:Y:S04]  /*17580*/  ST.E desc[UR40][R152.64+0x240], R15 ;  /* 0x0002400f98007985 */ /* 0x0087e8000c101928 */
[----:B0-----:R-:W4:Y:S04]  /*17590*/  LD.E R25, desc[UR40][R4.64] ;  /* 0x0000002804197980 */ /* 0x001f28000c101900 */
[----:B------:R-:W5:Y:S04]  /*175a0*/  LD.E R12, desc[UR40][R152.64+0x1e8] ;  /* 0x0001e828980c7980 */ /* 0x000f68000c101900 */
[----:B------:R-:W5:Y:S04]  /*175b0*/  LD.E.64 R10, desc[UR40][R152.64+0xa8] ;  /* 0x0000a828980a7980 */ /* 0x000f68000c101b00 */
[----:B----4-:R0:W-:Y:S04]  /*175c0*/  ST.E desc[UR40][R4.64], R25 ;  /* 0x0000001904007985 */ /* 0x0101e8000c101928 */
[----:B-1----:R-:W4:Y:S04]  /*175d0*/  LD.E R27, desc[UR40][R6.64] ;  /* 0x00000028061b7980 */ /* 0x002f28000c101900 */
[----:B----4-:R1:W-:Y:S04]  /*175e0*/  ST.E desc[UR40][R6.64], R27 ;  /* 0x0000001b06007985 */ /* 0x0103e8000c101928 */
[----:B--2---:R-:W2:Y:S04]  /*175f0*/  LD.E R29, desc[UR40][R8.64] ;  /* 0x00000028081d7980 */ /* 0x004ea8000c101900 */
[----:B--2---:R2:W-:Y:S04]  /*17600*/  ST.E desc[UR40][R8.64], R29 ;  /* 0x0000001d08007985 */ /* 0x0045e8000c101928 */
[----:B------:R-:W4:Y:S04]  /*17610*/  LD.E R13, desc[UR40][R152.64+0x250] ;  /* 0x00025028980d7980 */ /* 0x000f28000c101900 */
[----:B------:R-:W5:Y:S04]  /*17620*/  LD.E R14, desc[UR40][R152.64+0x254] ;  /* 0x00025428980e7980 */ /* 0x000f68000c101900 */
[----:B---3--:R-:W3:Y:S04]  /*17630*/  LD.E R15, desc[UR40][R152.64+0x258] ;  /* 0x00025828980f7980 */ /* 0x008ee8000c101900 */
[----:B------:R-:W3:Y:S04]  /*17640*/  LD.E R20, desc[UR40][R152.64+0x25c] ;  /* 0x00025c2898147980 */ /* 0x000ee8000c101900 */
[----:B------:R-:W3:Y:S04]  /*17650*/  LD.E R21, desc[UR40][R152.64+0x260] ;  /* 0x0002602898157980 */ /* 0x000ee8000c101900 */
[----:B------:R-:W3:Y:S04]  /*17660*/  LD.E R24, desc[UR40][R152.64+0x264] ;  /* 0x0002642898187980 */ /* 0x000ee8000c101900 */
[----:B0-----:R-:W3:Y:S04]  /*17670*/  LD.E R25, desc[UR40][R152.64+0x268] ;  /* 0x0002682898197980 */ /* 0x001ee8000c101900 */
[----:B------:R-:W3:Y:S04]  /*17680*/  LD.E R26, desc[UR40][R152.64+0x26c] ;  /* 0x00026c28981a7980 */ /* 0x000ee8000c101900 */
[----:B-1----:R-:W3:Y:S04]  /*17690*/  LD.E R27, desc[UR40][R152.64+0x270] ;  /* 0x00027028981b7980 */ /* 0x002ee8000c101900 */
[----:B------:R-:W3:Y:S04]  /*176a0*/  LD.E R28, desc[UR40][R152.64+0x274] ;  /* 0x00027428981c7980 */ /* 0x000ee8000c101900 */
        /* <DEDUP_REMOVED lines=114> */
[----:B----4-:R-:W-:Y:S04]  /*17dd0*/  ST.E desc[UR40][R152.64+0x250], R13 ;  /* 0x0002500d98007985 */ /* 0x010fe8000c101928 */
[----:B-----5:R-:W-:Y:S04]  /*17de0*/  ST.E desc[UR40][R152.64+0x254], R14 ;  /* 0x0002540e98007985 */ /* 0x020fe8000c101928 */
[----:B---3--:R-:W-:Y:S04]  /*17df0*/  ST.E desc[UR40][R152.64+0x258], R15 ;  /* 0x0002580f98007985 */ /* 0x008fe8000c101928 */
[----:B------:R-:W-:Y:S04]  /*17e00*/  ST.E desc[UR40][R152.64+0x25c], R20 ;  /* 0x00025c1498007985 */ /* 0x000fe8000c101928 */
[----:B------:R-:W-:Y:S04]  /*17e10*/  ST.E desc[UR40][R152.64+0x260], R21 ;  /* 0x0002601598007985 */ /* 0x000fe8000c101928 */
[----:B------:R0:W-:Y:S04]  /*17e20*/  ST.E desc[UR40][R152.64+0x264], R24 ;  /* 0x0002641898007985 */ /* 0x0001e8000c101928 */
[----:B------:R-:W-:Y:S04]  /*17e30*/  ST.E desc[UR40][R152.64+0x268], R25 ;  /* 0x0002681998007985 */ /* 0x000fe8000c101928 */
[----:B------:R-:W-:Y:S04]  /*17e40*/  ST.E desc[UR40][R152.64+0x26c], R26 ;  /* 0x00026c1a98007985 */ /* 0x000fe8000c101928 */
[----:B------:R-:W-:Y:S04]  /*17e50*/  ST.E desc[UR40][R152.64+0x270], R27 ;  /* 0x0002701b98007985 */ /* 0x000fe8000c101928 */
[----:B------:R1:W-:Y:S04]  /*17e60*/  ST.E desc[UR40][R152.64+0x274], R28 ;  /* 0x0002741c98007985 */ /* 0x0003e8000c101928 */
[----:B--2---:R2:W-:Y:S04]  /*17e70*/  ST.E desc[UR40][R152.64+0x278], R29 ;  /* 0x0002781d98007985 */ /* 0x0045e8000c101928 */
        /* <DEDUP_REMOVED lines=115> */
[----:B--2---:R-:W2:Y:S04]  /*185b0*/  LD.E R29, desc[UR40][R152.64+0x254] ;  /* 0x00025428981d7980 */ /* 0x004ea8000c101900 */
[----:B---3--:R-:W2:Y:S04]  /*185c0*/  LD.E R30, desc[UR40][R152.64+0x258] ;  /* 0x00025828981e7980 */ /* 0x008ea8000c101900 */
[----:B----4-:R-:W2:Y:S04]  /*185d0*/  LD.E R31, desc[UR40][R152.64+0x25c] ;  /* 0x00025c28981f7980 */ /* 0x010ea8000c101900 */
        /* <DEDUP_REMOVED lines=536> */
[----:B------:R1:W-:Y:S04]  /*1a760*/  ST.E desc[UR40][R8.64], R27 ;  /* 0x0000001b08007985 */ /* 0x0003e8000c101928 */
[----:B------:R-:W2:Y:S04]  /*1a770*/  LD.E R10, desc[UR40][R152.64+0x240] ;  /* 0x00024028980a7980 */ /* 0x000ea8000c101900 */
[----:B------:R-:W-:Y:S04]  /*1a780*/  ST.E desc[UR40][R152.64+0x250], R28 ;  /* 0x0002501c98007985 */ /* 0x000fe8000c101928 */
[----:B------:R3:W-:Y:S04]  /*1a790*/  ST.E desc[UR40][R152.64+0x254], R29 ;  /* 0x0002541d98007985 */ /* 0x0007e8000c101928 */
[----:B------:R-:W-:Y:S04]  /*1a7a0*/  ST.E desc[UR40][R152.64+0x258], R30 ;  /* 0x0002581e98007985 */ /* 0x000fe8000c101928 */
[----:B------:R4:W-:Y:S04]  /*1a7b0*/  ST.E desc[UR40][R152.64+0x25c], R31 ;  /* 0x00025c1f98007985 */ /* 0x0009e8000c101928 */
        /* <DEDUP_REMOVED lines=121> */
[----:B------:R-:W2:Y:S04]  /*1af50*/  LD.E R11, desc[UR40][R4.64] ;  /* 0x00000028040b7980 */ /* 0x000ea8000c101900 */
[----:B--2---:R2:W-:Y:S04]  /*1af60*/  ST.E desc[UR40][R4.64], R11 ;  /* 0x0000000b04007985 */ /* 0x0045e8000c101928 */
[----:B------:R-:W3:Y:S04]  /*1af70*/  LD.E R13, desc[UR40][R6.64] ;  /* 0x00000028060d7980 */ /* 0x000ee8000c101900 */
[----:B---3--:R3:W-:Y:S04]  /*1af80*/  ST.E desc[UR40][R6.64], R13 ;  /* 0x0000000d06007985 */ /* 0x0087e8000c101928 */
[----:B------:R-:W4:Y:S04]  /*1af90*/  LD.E R15, desc[UR40][R8.64] ;  /* 0x00000028080f7980 */ /* 0x000f28000c101900 */
[----:B----4-:R4:W-:Y:S04]  /*1afa0*/  ST.E desc[UR40][R8.64], R15 ;  /* 0x0000000f08007985 */ /* 0x0109e8000c101928 */
[----:B------:R-:W4:Y:S04]  /*1afb0*/  LD.E R21, desc[UR40][R152.64+0x250] ;  /* 0x0002502898157980 */ /* 0x000f28000c101900 */
[----:B0-----:R-:W4:Y:S04]  /*1afc0*/  LD.E R25, desc[UR40][R152.64+0x254] ;  /* 0x0002542898197980 */ /* 0x001f28000c101900 */
[----:B-1----:R-:W4:Y:S04]  /*1afd0*/  LD.E R27, desc[UR40][R152.64+0x258] ;  /* 0x00025828981b7980 */ /* 0x002f28000c101900 */
[----:B------:R-:W4:Y:S04]  /*1afe0*/  LD.E R29, desc[UR40][R152.64+0x25c] ;  /* 0x00025c28981d7980 */ /* 0x000f28000c101900 */
[----:B------:R-:W4:Y:S04]  /*1aff0*/  LD.E R31, desc[UR40][R152.64+0x260] ;  /* 0x00026028981f7980 */ /* 0x000f28000c101900 */
[----:B-----5:R-:W5:Y:S04]  /*1b000*/  LD.E R33, desc[UR40][R152.64+0x264] ;  /* 0x0002642898217980 */ /* 0x020f68000c101900 */
        /* <DEDUP_REMOVED lines=118> */
[----:B------:R0:W-:Y:S04]  /*1b770*/  ST.E desc[UR40][R152.64+0x250], R21 ;  /* 0x0002501598007985 */ /* 0x0001e8000c101928 */
[----:B------:R0:W-:Y:S04]  /*1b780*/  ST.E desc[UR40][R152.64+0x254], R25 ;  /* 0x0002541998007985 */ /* 0x0001e8000c101928 */
[----:B------:R0:W-:Y:S04]  /*1b790*/  ST.E desc[UR40][R152.64+0x258], R27 ;  /* 0x0002581b98007985 */ /* 0x0001e8000c101928 */
[----:B------:R0:W-:Y:S04]  /*1b7a0*/  ST.E desc[UR40][R152.64+0x25c], R29 ;  /* 0x00025c1d98007985 */ /* 0x0001e8000c101928 */
[----:B------:R0:W-:Y:S04]  /*1b7b0*/  ST.E desc[UR40][R152.64+0x260], R31 ;  /* 0x0002601f98007985 */ /* 0x0001e8000c101928 */
[----:B-----5:R0:W-:Y:S04]  /*1b7c0*/  ST.E desc[UR40][R152.64+0x264], R33 ;  /* 0x0002642198007985 */ /* 0x0201e8000c101928 */
        /* <DEDUP_REMOVED lines=134> */
.L_x_3279:
[----:B------:R-:W-:Y:S05]  /*1c030*/  BSYNC B0 ;  /* 0x0000000000007941 */ /* 0x000fea0003800000 */
.L_x_3278:
[----:B------:R-:W-:Y:S05]  /*1c040*/  @P1 BRA `(.L_x_3280) ;  /* 0xffffff6400fc1947 */ /* 0x000fea000383ffff */
.L_x_3261:
[----:B------:R-:W-:-:S13]  /*1c050*/  ISETP.GE.AND P1, PT, R0, UR46, PT ;  /* 0x0000002e00007c0c */ /* 0x000fda000bf26270 */
[----:B------:R-:W-:Y:S05]  /*1c060*/  @!P1 BRA `(.L_x_3281) ;  /* 0x000000a400a49947 */ /* 0x000fea0003800000 */
.L_x_3310:
[----:B01----:R-:W2:Y:S04]  /*1c070*/  LD.E R3, desc[UR40][R152.64+0x1e8] ;  /* 0x0001e82898037980 */ /* 0x003ea8000c101900 */
[----:B0-----:R-:W3:Y:S04]  /*1c080*/  LD.E R4, desc[UR40][R152.64+0x1f0] ;  /* 0x0001f02898047980 */ /* 0x001ee8000c101900 */
        /* <DEDUP_REMOVED lines=18> */
.L_x_3283:
[----:B------:R-:W-:Y:S05]  /*1c1b0*/  BSYNC B0 ;  /* 0x0000000000007941 */ /* 0x000fea0003800000 */
.L_x_3282:
[----:B0-----:R-:W2:Y:S01]  /*1c1c0*/  LD.E.64 R4, desc[UR40][R152.64+0x8] ;  /* 0x0000082898047980 */ /* 0x001ea2000c101b00 */
[----:B-----5:R-:W-:Y:S02]  /*1c1d0*/  SHF.L.U32 R10, R9, 0x1f, RZ ;  /* 0x0000001f090a7819 */ /* 0x020fe400000006ff */
[----:B--2---:R-:W-:-:S05]  /*1c1e0*/  MOV R4, R4 ;  /* 0x0000000400047202 */ /* 0x004fca0000000f00 */
[----:B------:R-:W-:-:S04]  /*1c1f0*/  IMAD R7, R7, 0x8, R4 ;  /* 0x0000000807077824 */ /* 0x000fc800078e0204 */
[----:B------:R0:W1:Y:S01]  /*1c200*/  SYNCS.PHASECHK.TRANS64.TRYWAIT P1, [R7+URZ], R10 ;  /* 0x0000000a070075a7 */ /* 0x000062000802017f */
[----:B------:R-:W2:Y:S04]  /*1c210*/  LD.E R4, desc[UR40][R152.64+0x1c] ;  /* 0x00001c2898047980 */ /* 0x000ea8000c101900 */
[----:B------:R0:W5:Y:S04]  /*1c220*/  LD.E R6, desc[UR40][R152.64+0x1e8] ;  /* 0x0001e82898067980 */ /* 0x000168000c101900 */
[----:B------:R0:W5:Y:S01]  /*1c230*/  LD.E R8, desc[UR40][R152.64+0x1ec] ;  /* 0x0001ec2898087980 */ /* 0x000162000c101900 */
[----:B------:R-:W-:Y:S01]  /*1c240*/  BSSY B0, `(.L_x_3284) ;  /* 0x0000005000007945 */ /* 0x000fe20003800000 */
[----:B--2---:R-:W-:-:S04]  /*1c250*/  LOP3.LUT R4, R4, 0x1, RZ, 0xfc, !PT ;  /* 0x0000000104047812 */ /* 0x004fc800078efcff */
[----:B------:R-:W-:-:S13]  /*1c260*/  ISETP.NE.AND P2, PT, R4, 0x3, PT ;  /* 0x000000030400780c */ /* 0x000fda0003f45270 */
[----:B01----:R-:W-:Y:S05]  /*1c270*/  @!P2 BRA `(.L_x_3285) ;  /* 0x000000000004a947 */ /* 0x003fea0003800000 */
[----:B------:R-:W-:Y:S01]  /*1c280*/  BPT.TRAP 0x1 ;  /* 0x000000040000795c */ /* 0x000fe20000300000 */
.L_x_3285:
[----:B------:R-:W-:Y:S05]  /*1c290*/  BSYNC B0 ;  /* 0x0000000000007941 */ /* 0x000fea0003800000 */
.L_x_3284:
        /* <DEDUP_REMOVED lines=8> */
.L_x_3287:
[----:B------:R-:W-:Y:S05]  /*1c320*/  BSYNC B0 ;  /* 0x0000000000007941 */ /* 0x000fea0003800000 */
.L_x_3286:
[----:B------:R-:W2:Y:S04]  /*1c330*/  LD.E R13, desc[UR40][R152.64+0x1e8] ;  /* 0x0001e828980d7980 */ /* 0x000ea8000c101900 */
[----:B0----5:R-:W2:Y:S01]  /*1c340*/  LD.E.64 R6, desc[UR40][R152.64+0xa0] ;  /* 0x0000a02898067980 */ /* 0x021ea2000c101b00 */
        /* <DEDUP_REMOVED lines=8> */
[C---:B------:R-:W-:Y:S02]  /*1c3d0*/  R2UR UR6, R6.reuse ;  /* 0x00000000060672ca */ /* 0x040fe400000e0000 */
[----:B------:R0:W-:Y:S01]  /*1c3e0*/  ST.E desc[UR40][R152.64+0x80], RZ ;  /* 0x000080ff98007985 */ /* 0x0001e2000c101928 */
[----:B------:R-:W-:Y:S01]  /*1c3f0*/  WARPGROUP.ARRIVE ;  /* 0x00000000000079c5 */ /* 0x000fe20000000000 */
[----:B------:R-:W-:Y:S02]  /*1c400*/  VIADD R12, R6, 0x2 ;  /* 0x00000002060c7836 */ /* 0x000fe40000000000 */
[----:B------:R-:W-:Y:S01]  /*1c410*/  IMAD.MOV.U32 R13, RZ, RZ, R7 ;  /* 0x000000ffff0d7224 */ /* 0x000fe200078e0007 */
[----:B---3--:R-:W-:Y:S02]  /*1c420*/  R2UR UR4, R14 ;  /* 0x000000000e0472ca */ /* 0x008fe400000e0000 */
[----:B------:R-:W-:-:S13]  /*1c430*/  R2UR UR5, R15 ;  /* 0x000000000f0572ca */ /* 0x000fda00000e0000 */
[----:B------:R-:W-:Y:S01]  /*1c440*/  HGMMA.64x64x16.F32.BF16 R24, gdesc[UR4], RZ, !UPT, gsb0 ;  /* 0x00e00000041879f0 */ /* 0x000fe2000c0018ff */
[----:B----4-:R-:W-:Y:S01]  /*1c450*/  VIADD R4, R4, 0x2 ;  /* 0x0000000204047836 */ /* 0x010fe20000000000 */
[----:B------:R-:W-:Y:S02]  /*1c460*/  R2UR UR6, R12 ;  /* 0x000000000c0672ca */ /* 0x000fe400000e0000 */
[----:B------:R-:W-:Y:S02]  /*1c470*/  R2UR UR7, R13 ;  /* 0x000000000d0772ca */ /* 0x000fe400000e0000 */
[----:B------:R-:W-:Y:S01]  /*1c480*/  R2UR UR4, R4 ;  /* 0x00000000040472ca */ /* 0x000fe200000e0000 */
[----:B------:R-:W-:Y:S01]  /*1c490*/  IMAD.MOV.U32 R4, RZ, RZ, 0x1 ;  /* 0x00000001ff047424 */ /* 0x000fe200078e00ff */
        /* <DEDUP_REMOVED lines=35> */
.L_x_3290:
[----:B------:R-:W-:Y:S05]  /*1c6d0*/  BSYNC B0 ;  /* 0x0000000000007941 */ /* 0x000fea0003800000 */
.L_x_3289:
        /* <DEDUP_REMOVED lines=13> */
.L_x_3292:
[----:B------:R-:W-:Y:S05]  /*1c7b0*/  BSYNC B0 ;  /* 0x0000000000007941 */ /* 0x000fea0003800000 */
.L_x_3291:
        /* <DEDUP_REMOVED lines=8> */
.L_x_3294:
[----:B------:R-:W-:Y:S05]  /*1c840*/  BSYNC B0 ;  /* 0x0000000000007941 */ /* 0x000fea0003800000 */
.L_x_3293:
[----:B------:R-:W2:Y:S04]  /*1c850*/  LD.E R12, desc[UR40][R152.64+0x88] ;  /* 0x00008828980c7980 */ /* 0x000ea8000c101900 */
[----:B-1---5:R-:W3:Y:S04]  /*1c860*/  LD.E R5, desc[UR40][R152.64+0x1e8] ;  /* 0x0001e82898057980 */ /* 0x022ee8000c101900 */
[----:B------:R-:W3:Y:S04]  /*1c870*/  LD.E.64 R6, desc[UR40][R152.64+0xb8] ;  /* 0x0000b82898067980 */ /* 0x000ee8000c101b00 */
[----:B------:R-:W4:Y:S04]  /*1c880*/  LD.E.64 R14, desc[UR40][R152.64+0xb0] ;  /* 0x0000b028980e7980 */ /* 0x000f28000c101b00 */
[----:B------:R-:W4:Y:S04]  /*1c890*/  LD.E.64 R20, desc[UR40][R152.64+0xb0] ;  /* 0x0000b02898147980 */ /* 0x000f28000c101b00 */
[----:B------:R-:W4:Y:S04]  /*1c8a0*/  LD.E.64 R8, desc[UR40][R152.64+0xb0] ;  /* 0x0000b02898087980 */ /* 0x000f28000c101b00 */
[----:B------:R-:W4:Y:S01]  /*1c8b0*/  LD.E.64 R10, desc[UR40][R152.64+0xb0] ;  /* 0x0000b028980a7980 */ /* 0x000f22000c101b00 */
[----:B------:R-:W-:Y:S05]  /*1c8c0*/  WARPSYNC.ALL ;  /* 0x0000000000007948 */ /* 0x000fea0003800000 */
[----:B--2---:R-:W-:-:S02]  /*1c8d0*/  ISETP.NE.U32.AND P1, PT, R12, RZ, PT ;  /* 0x000000ff0c00720c */ /* 0x004fc40003f25070 */
[----:B------:R-:W2:Y:S01]  /*1c8e0*/  LD.E.64 R12, desc[UR40][R152.64+0xb0] ;  /* 0x0000b028980c7980 */ /* 0x000ea2000c101b00 */
[----:B---3--:R-:W-:Y:S01]  /*1c8f0*/  IMAD R6, R5, 0x1000, R6 ;  /* 0x0000100005067824 */ /* 0x008fe200078e0206 */
[----:B------:R-:W-:Y:S02]  /*1c900*/  R2UR UR7, R7 ;  /* 0x00000000070772ca */ /* 0x000fe400000e0000 */
[----:B----4-:R-:W-:Y:S02]  /*1c910*/  R2UR UR4, R14 ;  /* 0x000000000e0472ca */ /* 0x010fe400000e0000 */
[----:B------:R-:W-:Y:S02]  /*1c920*/  R2UR UR6, R6 ;  /* 0x00000000060672ca */ /* 0x000fe400000e0000 */
[----:B------:R-:W-:Y:S01]  /*1c930*/  R2UR UR5, R15 ;  /* 0x000000000f0572ca */ /* 0x000fe200000e0000 */
[----:B------:R-:W-:Y:S02]  /*1c940*/  WARPGROUP.ARRIVE ;  /* 0x00000000000079c5 */ /* 0x000fe40000000000 */
[----:B------:R-:W-:-:S10]  /*1c950*/  VOTEU.ANY UP0, P1 ;  /* 0x00000000003f7886 */ /* 0x000fd40000800100 */
[----:B------:R-:W-:Y:S01]  /*1c960*/  HGMMA.64x64x16.F32.BF16 R24, gdesc[UR4], R24, UP0, gsb0 ;  /* 0x00e00000041879f0 */ /* 0x000fe2000b801818 */
        /* <DEDUP_REMOVED lines=37> */
[----:B------:R-:W-:Y:S02]  /*1cbc0*/  IMAD.MOV.U32 R57, RZ, RZ, R7 ;  /* 0x000000ffff397224 */ /* 0x000fe400078e0007 */
[----:B--2---:R-:W-:Y:S01]  /*1cbd0*/  VIADD R12, R12, 0x200 ;  /* 0x000002000c0c7836 */ /* 0x004fe20000000000 */
[----:B------:R-:W-:Y:S02]  /*1cbe0*/  R2UR UR6, R56 ;  /* 0x00000000380672ca */ /* 0x000fe400000e0000 */
[----:B------:R-:W-:Y:S02]  /*1cbf0*/  R2UR UR7, R57 ;  /* 0x00000000390772ca */ /* 0x000fe400000e0000 */
[----:B------:R-:W-:-:S02]  /*1cc00*/  R2UR UR4, R12 ;  /* 0x000000000c0472ca */ /* 0x000fc400000e0000 */
        /* <DEDUP_REMOVED lines=10> */
[----:B---3--:R-:W-:Y:S01]  /*1ccb0*/  VIADD R14, R14, 0x202 ;  /* 0x000002020e0e7836 */ /* 0x008fe20000000000 */
[----:B------:R-:W-:-:S04]  /*1ccc0*/  R2UR UR5, R15 ;  /* 0x000000000f0572ca */ /* 0x000fc800000e0000 */
        /* <DEDUP_REMOVED lines=10> */
[----:B----4-:R-:W-:Y:S01]  /*1cd70*/  VIADD R20, R20, 0x204 ;  /* 0x0000020414147836 */ /* 0x010fe20000000000 */
[----:B------:R-:W-:-:S04]  /*1cd80*/  R2UR UR5, R21 ;  /* 0x00000000150572ca */ /* 0x000fc800000e0000 */
        /* <DEDUP_REMOVED lines=10> */
[----:B------:R-:W-:Y:S01]  /*1ce30*/  VIADD R8, R8, 0x206 ;  /* 0x0000020608087836 */ /* 0x000fe20000000000 */
        /* <DEDUP_REMOVED lines=11> */
[----:B--2---:R-:W-:Y:S01]  /*1cef0*/  VIADD R10, R10, 0x400 ;  /* 0x000004000a0a7836 */ /* 0x004fe20000000000 */
[----:B------:R-:W-:-:S04]  /*1cf00*/  R2UR UR5, R11 ;  /* 0x000000000b0572ca */ /* 0x000fc800000e0000 */
        /* <DEDUP_REMOVED lines=85> */
[----:B------:R-:W1:Y:S01]  /*1d460*/  S2R R58, SR_TID.X ;  /* 0x00000000003a7919 */ /* 0x000e620000002100 */
[----:B------:R-:W-:Y:S02]  /*1d470*/  WARPGROUP.DEPBAR.LE gsb0, 0x0 ;  /* 0x00008000000079c5 */ /* 0x000fe40000010000 */
[----:B------:R-:W4:Y:S04]  /*1d480*/  LD.E.64 R12, desc[UR40][R152.64+0xb0] ;  /* 0x0000b028980c7980 */ /* 0x000f28000c101b00 */
[----:B------:R-:W-:Y:S01]  /*1d490*/  ST.E desc[UR40][R152.64+0x88], R4 ;  /* 0x0000880498007985 */ /* 0x000fe2000c101928 */
[----:B------:R-:W-:-:S06]  /*1d4a0*/  WARPGROUP.ARRIVE ;  /* 0x00000000000079c5 */ /* 0x000fcc0000000000 */
[----:B------:R-:W-:Y:S01]  /*1d4b0*/  HGMMA.64x64x16.F32.BF16 R24, gdesc[UR4], R24, gsb0 ;  /* 0x00e00000041879f0 */ /* 0x000fe20008001818 */
[----:B-1----:R-:W-:-:S05]  /*1d4c0*/  SHF.R.U32.HI R58, RZ, 0x7, R58 ;  /* 0x00000007ff3a7819 */ /* 0x002fca000001163a */
[----:B------:R1:W0:Y:S01]  /*1d4d0*/  SHFL.IDX PT, R5, R58, RZ, 0x1f ;  /* 0x00001fff3a057589 */ /* 0x00022200000e0000 */
        /* <DEDUP_REMOVED lines=13> */
[----:B------:R-:W2:Y:S04]  /*1d5b0*/  LD.E.64 R56, desc[UR40][R152.64+0xb0] ;  /* 0x0000b02898387980 */ /* 0x000ea8000c101b00 */
        /* <DEDUP_REMOVED lines=8> */
[----:B------:R-:W-:Y:S02]  /*1d640*/  R2UR UR6, R20 ;  /* 0x00000000140672ca */ /* 0x000fe400000e0000 */
[----:B---3--:R-:W-:Y:S02]  /*1d650*/  IADD3 R8, R59, 0x800, R8 ;  /* 0x000008003b087810 */ /* 0x008fe40007ffe008 */
[----:B------:R-:W-:Y:S02]  /*1d660*/  R2UR UR5, R9 ;  /* 0x00000000090572ca */ /* 0x000fe400000e0000 */
[----:B------:R-:W-:Y:S01]  /*1d670*/  R2UR UR4, R8 ;  /* 0x00000000080472ca */ /* 0x000fe200000e0000 */
[----:B------:R-:W-:Y:S02]  /*1d680*/  WARPGROUP.DEPBAR.LE gsb0, 0x0 ;  /* 0x00008000000079c5 */ /* 0x000fe40000010000 */
[----:B------:R-:W3:Y:S04]  /*1d690*/  LD.E.64 R14, desc[UR40][R152.64+0xb0] ;  /* 0x0000b028980e7980 */ /* 0x000ee8000c101b00 */
[----:B------:R-:W-:Y:S01]  /*1d6a0*/  ST.E desc[UR40][R152.64+0x88], R4 ;  /* 0x0000880498007985 */ /* 0x000fe2000c101928 */
[----:B------:R-:W-:-:S06]  /*1d6b0*/  WARPGROUP.ARRIVE ;  /* 0x00000000000079c5 */ /* 0x000fcc0000000000 */
[----:B------:R-:W-:Y:S01]  /*1d6c0*/  HGMMA.64x64x16.F32.BF16 R24, gdesc[UR4], R24, gsb0 ;  /* 0x00e00000041879f0 */ /* 0x000fe20008001818 */
[----:B------:R-:W-:Y:S01]  /*1d6d0*/  SEL R61, R61, 0x6, !P1 ;  /* 0x000000063d3d7807 */ /* 0x000fe20004800000 */
[----:B------:R-:W-:-:S04]  /*1d6e0*/  IMAD.MOV.U32 R21, RZ, RZ, R7 ;  /* 0x000000ffff157224 */ /* 0x000fc800078e0007 */
[----:B------:R-:W-:Y:S01]  /*1d6f0*/  IMAD.IADD R20, R58, 0x1, R61 ;  /* 0x000000013a147824 */ /* 0x000fe200078e023d */
[----:B------:R-:W-:-:S04]  /*1d700*/  R2UR UR7, R21 ;  /* 0x00000000150772ca */ /* 0x000fc800000e0000 */
[----:B------:R-:W-:Y:S02]  /*1d710*/  R2UR UR6, R20 ;  /* 0x00000000140672ca */ /* 0x000fe400000e0000 */
[----:B----4-:R-:W-:Y:S02]  /*1d720*/  IADD3 R10, R61, 0x800, R10 ;  /* 0x000008003d0a7810 */ /* 0x010fe40007ffe00a */
[----:B------:R-:W-:Y:S02]  /*1d730*/  R2UR UR5, R11 ;  /* 0x000000000b0572ca */ /* 0x000fe400000e0000 */
[----:B------:R-:W-:Y:S01]  /*1d740*/  R2UR UR4, R10 ;  /* 0x000000000a0472ca */ /* 0x000fe200000e0000 */
[----:B------:R-:W-:Y:S02]  /*1d750*/  WARPGROUP.DEPBAR.LE gsb0, 0x0 ;  /* 0x00008000000079c5 */ /* 0x000fe40000010000 */
[----:B------:R-:W4:Y:S04]  /*1d760*/  LD.E.64 R8, desc[UR40][R152.64+0xb0] ;  /* 0x0000b02898087980 */ /* 0x000f28000c101b00 */
        /* <DEDUP_REMOVED lines=25> */
[----:B------:R-:W-:Y:S02]  /*1d900*/  R2UR UR6, R20 ;  /* 0x00000000140672ca */ /* 0x000fe400000e0000 */
[----:B--2---:R-:W-:Y:S02]  /*1d910*/  IADD3 R56, R5, 0xa00, R56 ;  /* 0x00000a0005387810 */ /* 0x004fe40007ffe038 */
        /* <DEDUP_REMOVED lines=162> */
[----:B------:R-:W2:Y:S04]  /*1e340*/  LDL R64, [R1+0xec] ;  /* 0x0000ec0001407983 */ /* 0x000ea80000100800 */
[----:B------:R-:W3:Y:S04]  /*1e350*/  LDL.64 R12, [R1+0x110] ;  /* 0x00011000010c7983 */ /* 0x000ee80000100a00 */
[----:B0-----:R-:W4:Y:S04]  /*1e360*/  LD.E.64 R4, desc[UR40][R152.64+0x120] ;  /* 0x0001202898047980 */ /* 0x001f28000c101b00 */
[----:B------:R-:W2:Y:S04]  /*1e370*/  LDL R56, [R1+0x70] ;  /* 0x0000700001387983 */ /* 0x000ea80000100800 */
[----:B------:R-:W2:Y:S04]  /*1e380*/  LDL R57, [R1+0x118] ;  /* 0x0001180001397983 */ /* 0x000ea80000100800 */
[----:B------:R-:W2:Y:S04]  /*1e390*/  LDL.128 R8, [R1+0x100] ;  /* 0x0001000001087983 */ /* 0x000ea80000100c00 */
[----:B----4-:R-:W4:Y:S04]  /*1e3a0*/  LD.E R59, desc[UR40][R4.64] ;  /* 0x00000028043b7980 */ /* 0x010f28000c101900 */
[----:B------:R-:W4:Y:S01]  /*1e3b0*/  LDL.128 R4, [R1+0xf0] ;  /* 0x0000f00001047983 */ /* 0x000f220000100c00 */
[----:B---3--:R-:W-:-:S02]  /*1e3c0*/  ISETP.NE.AND P1, PT, R12, 0x1, PT ;  /* 0x000000010c00780c */ /* 0x008fc40003f25270 */
[----:B--2---:R-:W-:Y:S01]  /*1e3d0*/  ISETP.GE.AND P2, PT, R9, 0x1, PT ;  /* 0x000000010900780c */ /* 0x004fe20003f46270 */
[----:B------:R-:W-:Y:S01]  /*1e3e0*/  BSSY B0, `(.L_x_3296) ;  /* 0x0000079000007945 */ /* 0x000fe20003800000 */
[-C--:B----4-:R-:W-:Y:S01]  /*1e3f0*/  FMUL.FTZ R14, R24, R59.reuse ;  /* 0x0000003b180e7220 */ /* 0x090fe20000410000 */
[-C--:B------:R-:W-:Y:S01]  /*1e400*/  FMUL.FTZ R24, R28, R59.reuse ;  /* 0x0000003b1c187220 */ /* 0x080fe20000410000 */
[-C--:B------:R-:W-:Y:S01]  /*1e410*/  FMUL.FTZ R28, R35, R59.reuse ;  /* 0x0000003b231c7220 */ /* 0x080fe20000410000 */
[----:B------:R-:W-:Y:S01]  /*1e420*/  SHF.R.S32.HI R35, RZ, 0x1f, R64 ;  /* 0x0000001fff237819 */ /* 0x000fe20000011440 */
[-C--:B------:R-:W-:Y:S01]  /*1e430*/  FMUL.FTZ R61, R33, R59.reuse ;  /* 0x0000003b213d7220 */ /* 0x080fe20000410000 */
[-C--:B------:R-:W-:Y:S02]  /*1e440*/  FMUL.FTZ R21, R25, R59.reuse ;  /* 0x0000003b19157220 */ /* 0x080fe40000410000 */
[----:B------:R-:W-:Y:S01]  /*1e450*/  LEA.HI R33, R35, R64, RZ, 0x7 ;  /* 0x0000004023217211 */ /* 0x000fe200078f38ff */
[-C--:B------:R-:W-:Y:S01]  /*1e460*/  FMUL.FTZ R25, R30, R59.reuse ;  /* 0x0000003b1e197220 */ /* 0x080fe20000410000 */
[----:B------:R-:W-:-:S02]  /*1e470*/  FMUL.FTZ R30, R39, R59 ;  /* 0x0000003b271e7220 */ /* 0x000fc40000410000 */
[----:B------:R-:W-:Y:S01]  /*1e480*/  LOP3.LUT R39, R33, 0xffffff80, RZ, 0xc0, !PT ;  /* 0xffffff8021277812 */ /* 0x000fe200078ec0ff */
[----:B------:R-:W-:-:S04]  /*1e490*/  FMUL.FTZ R58, R29, R59 ;  /* 0x0000003b1d3a7220 */ /* 0x000fc80000410000 */
[----:B------:R-:W-:Y:S02]  /*1e4a0*/  IMAD.IADD R39, R64, 0x1, -R39 ;  /* 0x0000000140277824 */ /* 0x000fe400078e0a27 */
[-C--:B------:R-:W-:Y:S01]  /*1e4b0*/  FMUL.FTZ R29, R38, R59.reuse ;  /* 0x0000003b261d7220 */ /* 0x080fe20000410000 */
[-C--:B------:R-:W-:Y:S01]  /*1e4c0*/  FMUL.FTZ R63, R41, R59.reuse ;  /* 0x0000003b293f7220 */ /* 0x080fe20000410000 */
[----:B------:R-:W-:Y:S02]  /*1e4d0*/  LEA.HI R41, R35, R64, RZ, 0x2 ;  /* 0x0000004023297211 */ /* 0x000fe400078f10ff */
[----:B------:R-:W-:Y:S01]  /*1e4e0*/  SHF.R.S32.HI R38, RZ, 0x1f, R39 ;  /* 0x0000001fff267819 */ /* 0x000fe20000011427 */
[-C--:B------:R-:W-:Y:S01]  /*1e4f0*/  FMUL.FTZ R62, R40, R59.reuse ;  /* 0x0000003b283e7220 */ /* 0x080fe20000410000 */
[----:B------:R-:W-:Y:S02]  /*1e500*/  FMUL.FTZ R15, R26, R59 ;  /* 0x0000003b1a0f7220 */ /* 0x000fe40000410000 */
[----:B------:R-:W-:Y:S01]  /*1e510*/  LEA.HI R40, R38, R39, RZ, 0x2 ;  /* 0x0000002726287211 */ /* 0x000fe200078f10ff */
[-C--:B------:R-:W-:Y:S01]  /*1e520*/  FMUL.FTZ R26, R31, R59.reuse ;  /* 0x0000003b1f1a7220 */ /* 0x080fe20000410000 */
[----:B------:R-:W-:Y:S01]  /*1e530*/  LOP3.LUT R41, R41, 0xfffffffc, RZ, 0xc0, !PT ;  /* 0xfffffffc29297812 */ /* 0x000fe200078ec0ff */
[----:B------:R-:W-:Y:S01]  /*1e540*/  FMUL.FTZ R31, R42, R59 ;  /* 0x0000003b2a1f7220 */ /* 0x000fe20000410000 */
[----:B------:R-:W-:-:S02]  /*1e550*/  SHF.R.S32.HI R35, RZ, 0x2, R40 ;  /* 0x00000002ff237819 */ /* 0x000fc40000011428 */
[----:B------:R-:W-:Y:S01]  /*1e560*/  SHF.R.S32.HI R42, RZ, 0x1f, R40 ;  /* 0x0000001fff2a7819 */ /* 0x000fe20000011428 */
[----:B------:R-:W-:Y:S01]  /*1e570*/  IMAD.IADD R64, R64, 0x1, -R41 ;  /* 0x0000000140407824 */ /* 0x000fe200078e0a29 */
[----:B------:R-:W-:Y:S02]  /*1e580*/  LEA.HI R38, R38, R39, RZ, 0x5 ;  /* 0x0000002726267211 */ /* 0x000fe400078f28ff */
[----:B------:R-:W-:Y:S01]  /*1e590*/  LEA.HI R42, R42, R35, RZ, 0x3 ;  /* 0x000000232a2a7211 */ /* 0x000fe200078f18ff */
[-C--:B-1----:R-:W-:Y:S01]  /*1e5a0*/  FMUL.FTZ R60, R32, R59.reuse ;  /* 0x0000003b203c7220 */ /* 0x082fe20000410000 */
[----:B------:R-:W-:Y:S01]  /*1e5b0*/  FMUL.FTZ R32, R43, R59 ;  /* 0x0000003b2b207220 */ /* 0x000fe20000410000 */
[----:B------:R-:W-:Y:S02]  /*1e5c0*/  LEA.HI R43, R64, R64, RZ, 0x1 ;  /* 0x00000040402b7211 */ /* 0x000fe400078f08ff */
[----:B------:R-:W-:Y:S02]  /*1e5d0*/  LOP3.LUT R42, R42, 0xfffffff8, RZ, 0xc0, !PT ;  /* 0xfffffff82a2a7812 */ /* 0x000fe400078ec0ff */
[----:B------:R-:W-:-:S02]  /*1e5e0*/  SHF.R.S32.HI R41, RZ, 0x5, R38 ;  /* 0x00000005ff297819 */ /* 0x000fc40000011426 */
[----:B------:R-:W-:Y:S01]  /*1e5f0*/  LOP3.LUT R43, R43, 0x1ffffffe, RZ, 0xc0, !PT ;  /* 0x1ffffffe2b2b7812 */ /* 0x000fe200078ec0ff */
[----:B------:R-:W-:Y:S02]  /*1e600*/  IMAD.IADD R42, R35, 0x1, -R42 ;  /* 0x00000001232a7824 */ /* 0x000fe400078e0a2a */
[----:B------:R-:W-:Y:S02]  /*1e610*/  IMAD R41, R56, 0x4, R41 ;  /* 0x0000000438297824 */ /* 0x000fe400078e0229 */
[----:B------:R-:W-:Y:S02]  /*1e620*/  IMAD.IADD R43, R64, 0x1, -R43 ;  /* 0x00000001402b7824 */ /* 0x000fe400078e0a2b */
[----:B------:R-:W-:-:S04]  /*1e630*/  IMAD.U32 R42, R41, 0x10, R42 ;  /* 0x00000010292a7824 */ /* 0x000fc800078e002a */
[----:B------:R-:W-:-:S04]  /*1e640*/  IMAD R56, R43, 0x8, R42 ;  /* 0x000000082b387824 */ /* 0x000fc800078e022a */
[----:B------:R-:W-:-:S05]  /*1e650*/  @P1 IMAD.HI.U32 R38, R56, R13, RZ ;  /* 0x0000000d38261227 */ /* 0x000fca00078e00ff */
[----:B------:R-:W-:Y:S01]  /*1e660*/  @P1 SHF.R.U32.HI R56, RZ, R57, R38 ;  /* 0x00000039ff381219 */ /* 0x000fe20000011626 */
[----:B------:R-:W-:Y:S02]  /*1e670*/  IMAD.SHL.U32 R57, R0, 0x40, RZ ;  /* 0x0000004000397824 */ /* 0x000fe400078e00ff */
[-C--:B------:R-:W-:Y:S01]  /*1e680*/  FMUL.FTZ R48, R48, R59.reuse ;  /* 0x0000003b30307220 */ /* 0x080fe20000410000 */
[----:B------:R-:W-:Y:S01]  /*1e690*/  LOP3.LUT R40, R40, 0x7ffffffc, RZ, 0xc0, !PT ;  /* 0x7ffffffc28287812 */ /* 0x000fe200078ec0ff */
[-C--:B------:R-:W-:Y:S01]  /*1e6a0*/  FMUL.FTZ R20, R27, R59.reuse ;  /* 0x0000003b1b147220 */ /* 0x080fe20000410000 */
[----:B------:R-:W0:Y:S01]  /*1e6b0*/  SHFL.IDX PT, R41, R56, RZ, 0x1c1f ;  /* 0x001c1fff38297589 */ /* 0x000e2200000e0000 */
[-C--:B------:R-:W-:Y:S01]  /*1e6c0*/  FMUL.FTZ R27, R34, R59.reuse ;  /* 0x0000003b221b7220 */ /* 0x080fe20000410000 */
[-C--:B------:R-:W-:Y:S01]  /*1e6d0*/  FMUL.FTZ R34, R47, R59.reuse ;  /* 0x0000003b2f227220 */ /* 0x080fe20000410000 */
[----:B------:R-:W-:Y:S01]  /*1e6e0*/  IADD3 R13, -R57, 0x1, RZ ;  /* 0x00000001390d7810 */ /* 0x000fe20007ffe1ff */
[----:B------:R1:W2:Y:S01]  /*1e6f0*/  MUFU.TANH R47, R48 ;  /* 0x00000030002f7308 */ /* 0x0002a20000002400 */
        /* <DEDUP_REMOVED lines=8> */
[----:B-1----:R-:W-:-:S02]  /*1e780*/  IMAD.IADD R48, R39, 0x1, -R40 ;  /* 0x0000000127307824 */ /* 0x002fc400078e0a28 */
[-C--:B------:R-:W-:Y:S01]  /*1e790*/  FMUL.FTZ R50, R54, R59.reuse ;  /* 0x0000003b36327220 */ /* 0x080fe20000410000 */
[-C--:B------:R-:W-:Y:S01]  /*1e7a0*/  FMUL.FTZ R51, R55, R59.reuse ;  /* 0x0000003b37337220 */ /* 0x080fe20000410000 */
[-C--:B------:R-:W-:Y:S01]  /*1e7b0*/  FMUL.FTZ R44, R44, R59.reuse ;  /* 0x0000003b2c2c7220 */ /* 0x080fe20000410000 */
[----:B------:R-:W-:Y:S01]  /*1e7c0*/  FMUL.FTZ R45, R45, R59 ;  /* 0x0000003b2d2d7220 */ /* 0x000fe20000410000 */
[----:B------:R-:W-:Y:S01]  /*1e7d0*/  IMAD R13, R48, -0x2, R13 ;  /* 0xfffffffe300d7824 */ /* 0x000fe200078e020d */
[----:B------:R-:W1:Y:S04]  /*1e7e0*/  MUFU.TANH R14, R14 ;  /* 0x0000000e000e7308 */ /* 0x000e680000002400 */
[----:B------:R-:W-:-:S04]  /*1e7f0*/  IADD3 R38, -R4, R13, R5 ;  /* 0x0000000d04267210 */ /* 0x000fc80007ffe105 */
[----:B------:R-:W3:Y:S01]  /*1e800*/  MUFU.TANH R21, R21 ;  /* 0x0000001500157308 */ /* 0x000ee20000002400 */
[----:B------:R-:W-:-:S07]  /*1e810*/  LOP3.LUT R13, RZ, R6, RZ, 0x33, !PT ;  /* 0x00000006ff0d7212 */ /* 0x000fce00078e33ff */
        /* <DEDUP_REMOVED lines=19> */
[----:B------:R0:W0:Y:S08]  /*1e950*/  MUFU.TANH R66, R45 ;  /* 0x0000002d00427308 */ /* 0x0000300000002400 */
        /* <DEDUP_REMOVED lines=10> */
[----:B------:R-:W-:Y:S02]  /*1ea00*/  IMAD.IADD R55, R38, 0x1, R13 ;  /* 0x0000000126377824 */ /* 0x000fe400078e020d */
        /* <DEDUP_REMOVED lines=14> */
.L_x_3299:
[----:B------:R-:W-:-:S13]  /*1eaf0*/  ISETP.NE.AND P1, PT, R9, 0x1, PT ;  /* 0x000000010900780c */ /* 0x000fda0003f25270 */
[----:B------:R-:W-:-:S05]  /*1eb00*/  @P1 IMAD.HI.U32 R38, R8, R10, RZ ;  /* 0x0000000a08261227 */ /* 0x000fca00078e00ff */
[----:B------:R-:W-:-:S07]  /*1eb10*/  @P1 SHF.R.U32.HI R8, RZ, R11, R38 ;  /* 0x0000000bff081219 */ /* 0x000fce0000011626 */
.L_x_3300:
[----:B------:R-:W-:Y:S05]  /*1eb20*/  BSYNC B1 ;  /* 0x0000000000017941 */ /* 0x000fea0003800000 */
.L_x_3298:
[----:B------:R-:W-:-:S04]  /*1eb30*/  IMAD R13, R8, R9, -R57 ;  /* 0x00000009080d7224 */ /* 0x000fc800078e0a39 */
[----:B------:R-:W-:-:S05]  /*1eb40*/  IMAD R8, R48, -0x2, R13 ;  /* 0xfffffffe30087824 */ /* 0x000fca00078e020d */
[----:B------:R-:W-:Y:S02]  /*1eb50*/  VIMNMX R7, R7, R8, !PT ;  /* 0x0000000807077248 */ /* 0x000fe40007fe0100 */
[----:B------:R-:W-:-:S07]  /*1eb60*/  VIADDMNMX R6, R8, R9, R6, PT ;  /* 0x0000000908067246 */ /* 0x000fce0003800106 */
.L_x_3297:
[----:B------:R-:W-:Y:S05]  /*1eb70*/  BSYNC B0 ;  /* 0x0000000000007941 */ /* 0x000fea0003800000 */
.L_x_3296:
[C---:B------:R-:W-:Y:S01]  /*1eb80*/  ISETP.GE.AND P1, PT, R59.reuse, 0x2, PT ;  /* 0x000000023b00780c */ /* 0x040fe20003f26270 */
[----:B------:R-:W0:Y:S01]  /*1eb90*/  SHFL.IDX PT, R56, R56, 0x1, 0x1c1f ;  /* 0x003c1f0038387f89 */ /* 0x000e2200000e0000 */
[----:B------:R-:W-:Y:S01]  /*1eba0*/  ISETP.GE.AND P3, PT, R59, 0xa, PT ;  /* 0x0000000a3b00780c */ /* 0x000fe20003f66270 */
[----:B------:R-:W-:Y:S01]  /*1ebb0*/  BSSY B0, `(.L_x_3301) ;  /* 0x0000060000007945 */ /* 0x000fe20003800000 */
[----:B------:R-:W-:Y:S02]  /*1ebc0*/  P2R R64, PR, RZ, 0x2 ;  /* 0x00000002ff407803 */ /* 0x000fe40000000000 */
[----:B------:R-:W-:Y:S02]  /*1ebd0*/  ISETP.GT.AND P1, PT, R7, 0x1, !P1 ;  /* 0x000000010700780c */ /* 0x000fe40004f24270 */
[----:B------:R-:W-:Y:S02]  /*1ebe0*/  ISETP.GE.AND P2, PT, R59, 0x9, PT ;  /* 0x000000093b00780c */ /* 0x000fe40003f46270 */
[----:B------:R-:W-:-:S02]  /*1ebf0*/  ISETP.LT.OR P1, PT, R6, 0x2, P1 ;  /* 0x000000020600780c */ /* 0x000fc40000f21670 */
[----:B------:R-:W-:Y:S02]  /*1ec00*/  P2R R67, PR, RZ, 0x4 ;  /* 0x00000004ff437803 */ /* 0x000fe40000000000 */
[----:B------:R-:W-:Y:S02]  /*1ec10*/  FSEL R38, R21, -INF , !P1 ;  /* 0xff80000015267808 */ /* 0x000fe40004800000 */
[C---:B------:R-:W-:Y:S02]  /*1ec20*/  ISETP.GT.AND P1, PT, R7.reuse, 0x9, !P3 ;  /* 0x000000090700780c */ /* 0x040fe40005f24270 */
[----:B------:R-:W-:Y:S02]  /*1ec30*/  P2R R68, PR, RZ, 0x8 ;  /* 0x00000008ff447803 */ /* 0x000fe40000000000 */
[----:B------:R-:W-:Y:S02]  /*1ec40*/  ISETP.LT.OR P1, PT, R6, 0xa, P1 ;  /* 0x0000000a0600780c */ /* 0x000fe40000f21670 */
[----:B------:R-:W-:-:S02]  /*1ec50*/  ISETP.GT.AND P2, PT, R7, 0x8, !P2 ;  /* 0x000000080700780c */ /* 0x000fc40005744270 */
[----:B------:R-:W-:Y:S01]  /*1ec60*/  ISETP.GE.AND P3, PT, R59, 0x11, PT ;  /* 0x000000113b00780c */ /* 0x000fe20003f66270 */
[----:B0-----:R-:W-:Y:S01]  /*1ec70*/  IMAD.IADD R8, R54, 0x1, R56 ;  /* 0x0000000136087824 */ /* 0x001fe200078e0238 */
[----:B------:R-:W-:Y:S02]  /*1ec80*/  FSEL R40, R58, -INF , !P1 ;  /* 0xff8000003a287808 */ /* 0x000fe40004800000 */
[----:B------:R-:W-:Y:S02]  /*1ec90*/  ISETP.LT.OR P2, PT, R6, 0x9, P2 ;  /* 0x000000090600780c */ /* 0x000fe40001741670 */
[----:B------:R-:W-:Y:S02]  /*1eca0*/  ISETP.GT.AND P1, PT, R7, 0x10, !P3 ;  /* 0x000000100700780c */ /* 0x000fe40005f24270 */
[----:B------:R-:W-:Y:S02]  /*1ecb0*/  FSEL R39, R24, -INF , !P2 ;  /* 0xff80000018277808 */ /* 0x000fe40005000000 */
        /* <DEDUP_REMOVED lines=48> */
[----:B------:R-:W-:Y:S01]  /*1efc0*/  FSEL R21, R52, -INF , !P5 ;  /* 0xff80000034157808 */ /* 0x000fe20006800000 */
[----:B------:R-:W-:Y:S01]  /*1efd0*/  IMAD.IADD R52, R55, 0x1, R56 ;  /* 0x0000000137347824 */ /* 0x000fe200078e0238 */
[----:B------:R-:W-:-:S04]  /*1efe0*/  ISETP.GE.AND P5, PT, R59, 0x1, PT ;  /* 0x000000013b00780c */ /* 0x000fc80003fa6270 */
[----:B------:R-:W-:-:S04]  /*1eff0*/  ISETP.GT.AND P6, PT, R7, RZ, !P5 ;  /* 0x000000ff0700720c */ /* 0x000fc80006fc4270 */
[----:B------:R-:W-:-:S04]  /*1f000*/  ISETP.LT.OR P6, PT, R6, 0x1, P6 ;  /* 0x000000010600780c */ /* 0x000fc800037c1670 */
[----:B-1----:R-:W-:Y:S02]  /*1f010*/  FSEL R47, R14, -INF , !P6 ;  /* 0xff8000000e2f7808 */ /* 0x002fe40007000000 */
        /* <DEDUP_REMOVED lines=17> */
.L_x_3304:
[----:B------:R-:W-:-:S13]  /*1f130*/  ISETP.NE.AND P6, PT, R9, 0x1, PT ;  /* 0x000000010900780c */ /* 0x000fda0003fc5270 */
[----:B------:R-:W-:-:S05]  /*1f140*/  @P6 IMAD.HI.U32 R10, R4, R10, RZ ;  /* 0x0000000a040a6227 */ /* 0x000fca00078e00ff */
[----:B------:R-:W-:-:S07]  /*1f150*/  @P6 SHF.R.U32.HI R4, RZ, R11, R10 ;  /* 0x0000000bff046219 */ /* 0x000fce000001160a */
.L_x_3305:
[----:B------:R-:W-:Y:S05]  /*1f160*/  BSYNC B1 ;  /* 0x0000000000017941 */ /* 0x000fea0003800000 */
.L_x_3303:
[----:B------:R-:W-:-:S04]  /*1f170*/  IMAD R5, R4, R9, -R57 ;  /* 0x0000000904057224 */ /* 0x000fc800078e0a39 */
[----:B------:R-:W-:-:S05]  /*1f180*/  IMAD R5, R48, -0x2, R5 ;  /* 0xfffffffe30057824 */ /* 0x000fca00078e0205 */
[----:B------:R-:W-:Y:S02]  /*1f190*/  VIADDMNMX R8, R5, R9, R8, PT ;  /* 0x0000000905087246 */ /* 0x000fe40003800108 */
[----:B------:R-:W-:-:S07]  /*1f1a0*/  VIMNMX R52, R52, R5, !PT ;  /* 0x0000000534347248 */ /* 0x000fce0007fe0100 */
.L_x_3302:
[----:B------:R-:W-:Y:S05]  /*1f1b0*/  BSYNC B0 ;  /* 0x0000000000007941 */ /* 0x000fea0003800000 */
.L_x_3301:
[----:B------:R-:W2:Y:S01]  /*1f1c0*/  LD.E.64 R6, desc[UR40][R152.64+0x200] ;  /* 0x0002002898067980 */ /* 0x000ea2000c101b00 */
[----:B------:R-:W-:Y:S02]  /*1f1d0*/  ISETP.GT.AND P5, PT, R52, RZ, !P5 ;  /* 0x000000ff3400720c */ /* 0x000fe40006fa4270 */
        /* <DEDUP_REMOVED lines=36> */
[----:B------:R-:W-:Y:S02]  /*1f420*/  ISETP.GT.AND P1, PT, R52, 0x29, !P1 ;  /* 0x000000293400780c */ /* 0x000fe40004f24270 */
[----:B------:R-:W-:Y:S02]  /*1f430*/  ISETP.LT.OR P5, PT, R8, 0x22, P5 ;  /* 0x000000220800780c */ /* 0x000fe40002fa1670 */
[----:B------:R-:W-:Y:S02]  /*1f440*/  ISETP.NE.AND P6, PT, R49, RZ, PT ;  /* 0x000000ff3100720c */ /* 0x000fe40003fc5270 */
[----:B------:R-:W-:-:S02]  /*1f450*/  FSEL R32, R32, -INF , !P5 ;  /* 0xff80000020207808 */ /* 0x000fc40006800000 */
[----:B------:R-:W-:-:S04]  /*1f460*/  ISETP.NE.AND P5, PT, R63, RZ, PT ;  /* 0x000000ff3f00720c */ /* 0x000fc80003fa5270 */
[----:B------:R-:W-:-:S04]  /*1f470*/  ISETP.GT.AND P5, PT, R52, 0x28, !P5 ;  /* 0x000000283400780c */ /* 0x000fc80006fa4270 */
[----:B------:R-:W-:Y:S02]  /*1f480*/  ISETP.LT.OR P5, PT, R8, 0x29, P5 ;  /* 0x000000290800780c */ /* 0x000fe40002fa1670 */
[----:B------:R-:W-:Y:S02]  /*1f490*/  ISETP.GT.AND P2, PT, R52, 0x30, !P2 ;  /* 0x000000303400780c */ /* 0x000fe40005744270 */
[----:B------:R-:W-:Y:S02]  /*1f4a0*/  ISETP.LT.OR P1, PT, R8, 0x2a, P1 ;  /* 0x0000002a0800780c */ /* 0x000fe40000f21670 */
[----:B------:R-:W-:Y:S02]  /*1f4b0*/  FSEL R49, R33, -INF , !P5 ;  /* 0xff80000021317808 */ /* 0x000fe40006800000 */
[----:B------:R-:W-:Y:S02]  /*1f4c0*/  ISETP.GT.AND P3, PT, R52, 0x31, !P3 ;  /* 0x000000313400780c */ /* 0x000fe40005f64270 */
[----:B------:R-:W-:-:S02]  /*1f4d0*/  ISETP.LT.OR P2, PT, R8, 0x31, P2 ;  /* 0x000000310800780c */ /* 0x000fc40001741670 */
[----:B------:R-:W-:Y:S02]  /*1f4e0*/  FSEL R34, R34, -INF , !P1 ;  /* 0xff80000022227808 */ /* 0x000fe40004800000 */
[----:B------:R-:W-:Y:S02]  /*1f4f0*/  ISETP.GT.AND P4, PT, R52, 0x38, !P4 ;  /* 0x000000383400780c */ /* 0x000fe40006784270 */
[----:B------:R-:W-:Y:S02]  /*1f500*/  ISETP.LT.OR P3, PT, R8, 0x32, P3 ;  /* 0x000000320800780c */ /* 0x000fe40001f61670 */
[----:B------:R-:W-:Y:S02]  /*1f510*/  FSEL R12, R12, -INF , !P2 ;  /* 0xff8000000c0c7808 */ /* 0x000fe40005000000 */
[----:B------:R-:W-:Y:S02]  /*1f520*/  ISETP.GT.AND P1, PT, R52, 0x39, !P6 ;  /* 0x000000393400780c */ /* 0x000fe40007724270 */
[----:B------:R-:W-:-:S02]  /*1f530*/  ISETP.LT.OR P4, PT, R8, 0x39, P4 ;  /* 0x000000390800780c */ /* 0x000fc40002781670 */
[----:B------:R-:W-:Y:S02]  /*1f540*/  FSEL R35, R35, -INF , !P3 ;  /* 0xff80000023237808 */ /* 0x000fe40005800000 */
[----:B------:R-:W-:Y:S02]  /*1f550*/  ISETP.LT.OR P1, PT, R8, 0x3a, P1 ;  /* 0x0000003a0800780c */ /* 0x000fe40000f21670 */
[----:B------:R-:W-:Y:S02]  /*1f560*/  FSEL R50, R50, -INF , !P4 ;  /* 0xff80000032327808 */ /* 0x000fe40006000000 */
[----:B------:R-:W-:Y:S02]  /*1f570*/  FSEL R51, R51, -INF , !P1 ;  /* 0xff80000033337808 */ /* 0x000fe40004800000 */
        /* <DEDUP_REMOVED lines=32> */
[----:B------:R-:W-:Y:S02]  /*1f780*/  FMNMX.FTZ R5, R35, R4, !PT ;  /* 0x0000000423057209 */ /* 0x000fe40007810000 */
[----:B------:R-:W-:Y:S02]  /*1f790*/  IADD3 R4, P2, R2, 0x200, RZ ;  /* 0x0000020002047810 */ /* 0x000fe40007f5e0ff */
[----:B------:R-:W-:Y:S02]  /*1f7a0*/  FMNMX.FTZ R8, R50, R5, !PT ;  /* 0x0000000532087209 */ /* 0x000fe40007810000 */
[----:B------:R-:W-:Y:S01]  /*1f7b0*/  LOP3.LUT R4, R4, 0x4, RZ, 0xfc, !PT ;  /* 0x0000000404047812 */ /* 0x000fe200078efcff */
[----:B------:R-:W-:Y:S01]  /*1f7c0*/  IMAD.X R5, RZ, RZ, R16, P2 ;  /* 0x000000ffff057224 */ /* 0x000fe200010e0610 */
        /* <DEDUP_REMOVED lines=13> */
[----:B------:R-:W0:Y:S04]  /*1f8a0*/  LD.E R58, desc[UR40][R152.64+0x214] ;  /* 0x00021428983a7980 */ /* 0x000e28000c101900 */
[----:B------:R-:W4:Y:S04]  /*1f8b0*/  LD.E R56, desc[UR40][R152.64+0x210] ;  /* 0x0002102898387980 */ /* 0x000f28000c101900 */
[----:B------:R-:W5:Y:S01]  /*1f8c0*/  LD.E.64 R8, desc[UR40][R152.64+0xd8] ;  /* 0x0000d82898087980 */ /* 0x000f62000c101b00 */
[----:B------:R-:W-:-:S04]  /*1f8d0*/  FSETP.NEU.FTZ.AND P1, PT, R53, -INF , PT ;  /* 0xff8000003500780b */ /* 0x000fc80003f3d000 */
[----:B------:R-:W-:-:S05]  /*1f8e0*/  FSEL R10, R53, RZ, P1 ;  /* 0x000000ff350a7208 */ /* 0x000fca0000800000 */
[----:B------:R-:W-:Y:S01]  /*1f8f0*/  FADD.FTZ R11, R7, -R10 ;  /* 0x8000000a070b7221 */ /* 0x000fe20000010000 */
[----:B--2---:R-:W-:-:S04]  /*1f900*/  FSETP.NEU.FTZ.AND P1, PT, R52, -INF , PT ;  /* 0xff8000003400780b */ /* 0x004fc80003f3d000 */
[----:B------:R-:W-:Y:S01]  /*1f910*/  FSEL R7, R52, RZ, P1 ;  /* 0x000000ff34077208 */ /* 0x000fe20000800000 */
[----:B---3--:R-:W-:-:S04]  /*1f920*/  FMUL.FTZ R15, R54, R11 ;  /* 0x0000000b360f7220 */ /* 0x008fc80000410000 */
[----:B------:R-:W-:-:S04]  /*1f930*/  FADD.FTZ R7, R6, -R7 ;  /* 0x8000000706077221 */ /* 0x000fc80000010000 */
[----:B------:R-:W-:Y:S01]  /*1f940*/  FMUL.FTZ R7, R7, R54 ;  /* 0x0000003607077220 */ /* 0x000fe20000410000 */
[----:B------:R-:W0:Y:S08]  /*1f950*/  MUFU.EX2 R15, R15 ;  /* 0x0000000f000f7308 */ /* 0x000e300000000800 */
[----:B------:R-:W4:Y:S01]  /*1f960*/  MUFU.EX2 R33, R7 ;  /* 0x0000000700217308 */ /* 0x000f220000000800 */
[----:B0-----:R-:W-:Y:S01]  /*1f970*/  FMUL.FTZ R53, R15, R58 ;  /* 0x0000003a0f357220 */ /* 0x001fe20000410000 */
[----:B----4-:R-:W-:-:S04]  /*1f980*/  FMUL.FTZ R11, R33, R56 ;  /* 0x00000038210b7220 */ /* 0x010fc80000410000 */
[----:B------:R0:W-:Y:S04]  /*1f990*/  ST.E desc[UR40][R152.64+0x214], R53 ;  /* 0x0002143598007985 */ /* 0x0001e8000c101928 */
[----:B------:R0:W-:Y:S04]  /*1f9a0*/  ST.E desc[UR40][R152.64+0x210], R11 ;  /* 0x0002100b98007985 */ /* 0x0001e8000c101928 */
[----:B-----5:R-:W2:Y:S01]  /*1f9b0*/  LD.E R6, desc[UR40][R8.64+0x4] ;  /* 0x0000042808067980 */ /* 0x020ea2000c101900 */
        /* <DEDUP_REMOVED lines=12> */
.L_x_3307:
[----:B------:R-:W-:Y:S05]  /*1fa80*/  BSYNC B0 ;  /* 0x0000000000007941 */ /* 0x000fea0003800000 */
.L_x_3306:
        /* <DEDUP_REMOVED lines=18> */
[----:B------:R-:W-:Y:S01]  /*1fbb0*/  FSEL R4, R5, RZ, P1 ;  /* 0x000000ff05047208 */ /* 0x000fe20000800000 */
[-CC-:B------:R-:W-:Y:S01]  /*1fbc0*/  FFMA.FTZ R3, R38, R53.reuse, -R8.reuse ;  /* 0x0000003526037223 */ /* 0x180fe20000010808 */
[-CC-:B------:R-:W-:Y:S01]  /*1fbd0*/  FFMA.FTZ R170, R39, R53.reuse, -R8.reuse ;  /* 0x0000003527aa7223 */ /* 0x180fe20000010808 */
[-CC-:B0-----:R-:W-:Y:S01]  /*1fbe0*/  FFMA.FTZ R11, R40, R53.reuse, -R8.reuse ;  /* 0x00000035280b7223 */ /* 0x181fe20000010808 */
[-C--:B------:R-:W-:Y:S01]  /*1fbf0*/  FFMA.FTZ R172, R41, R53.reuse, -R8 ;  /* 0x0000003529ac7223 */ /* 0x080fe20000010808 */
[-CC-:B------:R-:W-:Y:S01]  /*1fc00*/  FFMA.FTZ R48, R48, R53.reuse, -R4.reuse ;  /* 0x0000003530307223 */ /* 0x180fe20000010804 */
[----:B------:R-:W5:Y:S01]  /*1fc10*/  MUFU.EX2 R168, R168 ;  /* 0x000000a800a87308 */ /* 0x000f620000000800 */
[-CC-:B------:R-:W-:Y:S01]  /*1fc20*/  FFMA.FTZ R20, R20, R53.reuse, -R4.reuse ;  /* 0x0000003514147223 */ /* 0x180fe20000010804 */
[-CC-:B------:R-:W-:Y:S01]  /*1fc30*/  FFMA.FTZ R25, R25, R53.reuse, -R4.reuse ;  /* 0x0000003519197223 */ /* 0x180fe20000010804 */
[-C--:B------:R-:W-:Y:S01]  /*1fc40*/  FFMA.FTZ R26, R26, R53.reuse, -R4 ;  /* 0x000000351a1a7223 */ /* 0x080fe20000010804 */
[-CC-:B------:R-:W-:Y:S01]  /*1fc50*/  FFMA.FTZ R174, R43, R53.reuse, -R8.reuse ;  /* 0x000000352bae7223 */ /* 0x180fe20000010808 */
[-C--:B------:R-:W-:Y:S01]  /*1fc60*/  FFMA.FTZ R178, R37, R53.reuse, -R8 ;  /* 0x0000003525b27223 */ /* 0x080fe20000010808 */
[-C--:B------:R-:W-:Y:S01]  /*1fc70*/  FFMA.FTZ R27, R27, R53.reuse, -R4 ;  /* 0x000000351b1b7223 */ /* 0x080fe20000010804 */
        /* <DEDUP_REMOVED lines=9> */
[----:B------:R-:W0:Y:S01]  /*1fd10*/  MUFU.EX2 R3, R3 ;  /* 0x0000000300037308 */ /* 0x000e220000000800 */
[-C--:B------:R-:W-:Y:S01]  /*1fd20*/  FFMA.FTZ R8, R14, R53.reuse, -R8 ;  /* 0x000000350e087223 */ /* 0x080fe20000010808 */
[-CC-:B------:R-:W-:Y:S01]  /*1fd30*/  FFMA.FTZ R28, R28, R53.reuse, -R4.reuse ;  /* 0x000000351c1c7223 */ /* 0x180fe20000010804 */
[----:B-----5:R-:W-:Y:S01]  /*1fd40*/  FADD.FTZ R6, R168, R55 ;  /* 0x00000037a8067221 */ /* 0x020fe20000010000 */
        /* <DEDUP_REMOVED lines=10> */
[----:B------:R-:W-:-:S02]  /*1fdf0*/  FFMA.FTZ R4, R51, R53, -R4 ;  /* 0x0000003533047223 */ /* 0x000fc40000010804 */
[----:B------:R-:W1:Y:S01]  /*1fe00*/  MUFU.EX2 R170, R170 ;  /* 0x000000aa00aa7308 */ /* 0x000e620000000800 */
[----:B0-----:R-:W-:-:S07]  /*1fe10*/  FADD.FTZ R5, R3, R6 ;  /* 0x0000000603057221 */ /* 0x001fce0000010000 */
[----:B------:R-:W-:Y:S08]  /*1fe20*/  MUFU.EX2 R25, R25 ;  /* 0x0000001900197308 */ /* 0x000ff00000000800 */
[----:B------:R-:W0:Y:S01]  /*1fe30*/  MUFU.EX2 R11, R11 ;  /* 0x0000000b000b7308 */ /* 0x000e220000000800 */
[----:B-1----:R-:W-:-:S07]  /*1fe40*/  FADD.FTZ R6, R170, R5 ;  /* 0x00000005aa067221 */ /* 0x002fce0000010000 */
[----:B------:R-:W-:Y:S08]  /*1fe50*/  MUFU.EX2 R26, R26 ;  /* 0x0000001a001a7308 */ /* 0x000ff00000000800 */
[----:B------:R-:W1:Y:S01]  /*1fe60*/  MUFU.EX2 R172, R172 ;  /* 0x000000ac00ac7308 */ /* 0x000e620000000800 */
[----:B0-----:R-:W-:-:S07]  /*1fe70*/  FADD.FTZ R7, R11, R6 ;  /* 0x000000060b077221 */ /* 0x001fce0000010000 */
[----:B------:R0:W-:Y:S08]  /*1fe80*/  MUFU.EX2 R182, R8 ;  /* 0x0000000800b67308 */ /* 0x0001f00000000800 */
[----:B------:R-:W2:Y:S01]  /*1fe90*/  MUFU.EX2 R27, R27 ;  /* 0x0000001b001b7308 */ /* 0x000ea20000000800 */
[----:B0-----:R-:W-:-:S04]  /*1fea0*/  FADD.FTZ R8, R48, R57 ;  /* 0x0000003930087221 */ /* 0x001fc80000010000 */
[----:B------:R-:W-:-:S03]  /*1feb0*/  FADD.FTZ R8, R169, R8 ;  /* 0x00000008a9087221 */ /* 0x000fc60000010000 */
[----:B------:R-:W0:Y:S01]  /*1fec0*/  MUFU.EX2 R39, R39 ;  /* 0x0000002700277308 */ /* 0x000e220000000800 */
[----:B------:R-:W-:Y:S01]  /*1fed0*/  FADD.FTZ R5, R25, R8 ;  /* 0x0000000819057221 */ /* 0x000fe20000010000 */
[----:B-1----:R-:W-:-:S03]  /*1fee0*/  FADD.FTZ R8, R172, R7 ;  /* 0x00000007ac087221 */ /* 0x002fc60000010000 */
[----:B------:R-:W-:-:S03]  /*1fef0*/  FADD.FTZ R6, R26, R5 ;  /* 0x000000051a067221 */ /* 0x000fc60000010000 */
[----:B------:R-:W1:Y:S01]  /*1ff00*/  MUFU.EX2 R28, R28 ;  /* 0x0000001c001c7308 */ /* 0x000e620000000800 */
[----:B--2---:R-:W-:-:S07]  /*1ff10*/  FADD.FTZ R5, R27, R6 ;  /* 0x000000061b057221 */ /* 0x004fce0000010000 */
[----:B------:R-:W2:Y:S01]  /*1ff20*/  MUFU.EX2 R174, R174 ;  /* 0x000000ae00ae7308 */ /* 0x000ea20000000800 */
[----:B0-----:R-:W-:-:S07]  /*1ff30*/  FADD.FTZ R7, R39, R8 ;  /* 0x0000000827077221 */ /* 0x001fce0000010000 */
[----:B------:R-:W0:Y:S01]  /*1ff40*/  MUFU.EX2 R29, R29 ;  /* 0x0000001d001d7308 */ /* 0x000e220000000800 */
[----:B-1----:R-:W-:-:S07]  /*1ff50*/  FADD.FTZ R6, R28, R5 ;  /* 0x000000051c067221 */ /* 0x002fce0000010000 */
        /* <DEDUP_REMOVED lines=33> */
[----:B0-----:R-:W-:-:S04]  /*20170*/  FADD.FTZ R7, R21, R6 ;  /* 0x0000000615077221 */ /* 0x001fc80000010000 */
[----:B------:R-:W-:Y:S01]  /*20180*/  FADD.FTZ R45, R182, R7 ;  /* 0x00000007b62d7221 */ /* 0x000fe20000010000 */
[----:B-1----:R-:W-:-:S04]  /*20190*/  FADD.FTZ R6, R50, R5 ;  /* 0x0000000532067221 */ /* 0x002fc80000010000 */
        /* <DEDUP_REMOVED lines=36> */
[----:B------:R-:W-:Y:S04]  /*203e0*/  ST.E desc[UR40][R152.64+0x240], R9 ;  /* 0x0002400998007985 */ /* 0x000fe8000c101928 */
[----:B------:R-:W2:Y:S02]  /*203f0*/  LD.E R10, desc[UR40][R4.64] ;  /* 0x00000028040a7980 */ /* 0x000ea4000c101900 */
[----:B--2---:R-:W-:-:S05]  /*20400*/  FMUL.FTZ R11, R33, R10 ;  /* 0x0000000a210b7220 */ /* 0x004fca0000410000 */
[----:B------:R-:W-:Y:S04]  /*20410*/  ST.E desc[UR40][R4.64], R11 ;  /* 0x0000000b04007985 */ /* 0x000fe8000c101928 */
[----:B------:R-:W2:Y:S04]  /*20420*/  LD.E R42, desc[UR40][R152.64+0x254] ;  /* 0x00025428982a7980 */ /* 0x000ea8000c101900 */
        /* <DEDUP_REMOVED lines=64> */
[----:B----4-:R-:W-:-:S03]  /*20830*/  FMUL.FTZ R3, R33, R40 ;  /* 0x0000002821037220 */ /* 0x010fc60000410000 */
[----:B------:R-:W-:Y:S04]  /*20840*/  ST.E desc[UR40][R152.64+0x434], R27 ;  /* 0x0004341b98007985 */ /* 0x000fe8000c101928 */
[----:B------:R0:W-:Y:S01]  /*20850*/  ST.E desc[UR40][R152.64+0x250], R3 ;  /* 0x0002500398007985 */ /* 0x0001e2000c101928 */
        /* <DEDUP_REMOVED lines=11> */
[----:B------:R1:W-:Y:S01]  /*20910*/  ST.E desc[UR40][R152.64+0x264], R11 ;  /* 0x0002640b98007985 */ /* 0x0003e2000c101928 */
[----:B------:R-:W-:-:S03]  /*20920*/  FMUL.FTZ R29, R33, R60 ;  /* 0x0000003c211d7220 */ /* 0x000fc60000410000 */
        /* <DEDUP_REMOVED lines=12> */
[C---:B-1----:R-:W-:Y:S01]  /*209f0*/  FMUL.FTZ R3, R33.reuse, R74 ;  /* 0x0000004a21037220 */ /* 0x042fe20000410000 */
[C---:B--2---:R-:W-:Y:S01]  /*20a00*/  FMUL.FTZ R27, R33.reuse, R78 ;  /* 0x0000004e211b7220 */ /* 0x044fe20000410000 */
[----:B------:R0:W-:Y:S01]  /*20a10*/  ST.E desc[UR40][R152.64+0x2a0], R29 ;  /* 0x0002a01d98007985 */ /* 0x0001e2000c101928 */
[----:B---3--:R-:W-:-:S03]  /*20a20*/  FMUL.FTZ R7, R33, R96 ;  /* 0x0000006021077220 */ /* 0x008fc60000410000 */
        /* <DEDUP_REMOVED lines=13> */
[C---:B-1----:R-:W-:Y:S01]  /*20b00*/  FMUL.FTZ R21, R33.reuse, R90 ;  /* 0x0000005a21157220 */ /* 0x042fe20000410000 */
[C---:B--2---:R-:W-:Y:S02]  /*20b10*/  FMUL.FTZ R25, R33.reuse, R92 ;  /* 0x0000005c21197220 */ /* 0x044fe40000410000 */
[----:B------:R1:W-:Y:S01]  /*20b20*/  ST.E desc[UR40][R152.64+0x330], R7 ;  /* 0x0003300798007985 */ /* 0x0003e2000c101928 */
[C---:B---3--:R-:W-:Y:S01]  /*20b30*/  FMUL.FTZ R3, R33.reuse, R94 ;  /* 0x0000005e21037220 */ /* 0x048fe20000410000 */
[C---:B0-----:R-:W-:Y:S02]  /*20b40*/  FMUL.FTZ R27, R33.reuse, R98 ;  /* 0x00000062211b7220 */ /* 0x041fe40000410000 */
[----:B------:R0:W-:Y:S01]  /*20b50*/  ST.E desc[UR40][R152.64+0x2f0], R29 ;  /* 0x0002f01d98007985 */ /* 0x0001e2000c101928 */
[----:B-1----:R-:W-:-:S03]  /*20b60*/  FMUL.FTZ R7, R33, R116 ;  /* 0x0000007421077220 */ /* 0x002fc60000410000 */
[----:B------:R1:W-:Y:S04]  /*20b70*/  ST.E desc[UR40][R152.64+0x2f4], R31 ;  /* 0x0002f41f98007985 */ /* 0x0003e8000c101928 */
[----:B------:R2:W-:Y:S01]  /*20b80*/  ST.E desc[UR40][R152.64+0x300], R9 ;  /* 0x0003000998007985 */ /* 0x0005e2000c101928 */
[----:B0-----:R-:W-:-:S03]  /*20b90*/  FMUL.FTZ R29, R33, R100 ;  /* 0x00000064211d7220 */ /* 0x001fc60000410000 */
[----:B------:R0:W-:Y:S04]  /*20ba0*/  ST.E desc[UR40][R152.64+0x304], R11 ;  /* 0x0003040b98007985 */ /* 0x0001e8000c101928 */
[----:B------:R3:W-:Y:S01]  /*20bb0*/  ST.E desc[UR40][R152.64+0x310], R13 ;  /* 0x0003100d98007985 */ /* 0x0007e2000c101928 */
[----:B-1----:R-:W-:-:S03]  /*20bc0*/  FMUL.FTZ R31, R33, R102 ;  /* 0x00000066211f7220 */ /* 0x002fc60000410000 */
[----:B------:R1:W-:Y:S01]  /*20bd0*/  ST.E desc[UR40][R152.64+0x314], R21 ;  /* 0x0003141598007985 */ /* 0x0003e2000c101928 */
[----:B--2---:R-:W-:-:S03]  /*20be0*/  FMUL.FTZ R9, R33, R104 ;  /* 0x0000006821097220 */ /* 0x004fc60000410000 */
[----:B------:R2:W-:Y:S01]  /*20bf0*/  ST.E desc[UR40][R152.64+0x320], R25 ;  /* 0x0003201998007985 */ /* 0x0005e2000c101928 */
[----:B0-----:R-:W-:-:S03]  /*20c00*/  FMUL.FTZ R11, R33, R106 ;  /* 0x0000006a210b7220 */ /* 0x001fc60000410000 */
[----:B------:R0:W-:Y:S01]  /*20c10*/  ST.E desc[UR40][R152.64+0x324], R3 ;  /* 0x0003240398007985 */ /* 0x0001e2000c101928 */
[----:B---3--:R-:W-:-:S03]  /*20c20*/  FMUL.FTZ R13, R33, R108 ;  /* 0x0000006c210d7220 */ /* 0x008fc60000410000 */
[----:B------:R3:W-:Y:S01]  /*20c30*/  ST.E desc[UR40][R152.64+0x334], R27 ;  /* 0x0003341b98007985 */ /* 0x0007e2000c101928 */
[C---:B-1----:R-:W-:Y:S01]  /*20c40*/  FMUL.FTZ R21, R33.reuse, R110 ;  /* 0x0000006e21157220 */ /* 0x042fe20000410000 */
[C---:B--2---:R-:W-:Y:S02]  /*20c50*/  FMUL.FTZ R25, R33.reuse, R112 ;  /* 0x0000007021197220 */ /* 0x044fe40000410000 */
[----:B------:R1:W-:Y:S01]  /*20c60*/  ST.E desc[UR40][R152.64+0x380], R7 ;  /* 0x0003800798007985 */ /* 0x0003e2000c101928 */
[C---:B0-----:R-:W-:Y:S01]  /*20c70*/  FMUL.FTZ R3, R33.reuse, R114 ;  /* 0x0000007221037220 */ /* 0x041fe20000410000 */
[C---:B---3--:R-:W-:Y:S02]  /*20c80*/  FMUL.FTZ R27, R33.reuse, R118 ;  /* 0x00000076211b7220 */ /* 0x048fe40000410000 */
        /* <DEDUP_REMOVED lines=22> */
[----:B------:R1:W-:Y:S01]  /*20df0*/  ST.E desc[UR40][R152.64+0x394], R31 ;  /* 0x0003941f98007985 */ /* 0x0003e2000c101928 */
[----:B------:R-:W-:-:S03]  /*20e00*/  LOP3.LUT R6, R8, 0x8, RZ, 0xfc, !PT ;  /* 0x0000000808067812 */ /* 0x000fc600078efcff */
        /* <DEDUP_REMOVED lines=16> */
[C---:B---3--:R-:W-:Y:S01]  /*20f10*/  FMUL.FTZ R27, R33.reuse, R10 ;  /* 0x0000000a211b7220 */ /* 0x048fe20000410000 */
[----:B------:R-:W-:Y:S01]  /*20f20*/  FMUL.FTZ R33, R33, R12 ;  /* 0x0000000c21217220 */ /* 0x000fe20000410000 */
[--C-:B-1----:R-:W-:Y:S01]  /*20f30*/  IMAD.MOV.U32 R7, RZ, RZ, R5.reuse ;  /* 0x000000ffff077224 */ /* 0x102fe200078e0005 */
[----:B------:R-:W-:Y:S04]  /*20f40*/  ST.E desc[UR40][R152.64+0x3e0], R29 ;  /* 0x0003e01d98007985 */ /* 0x000fe8000c101928 */
[----:B------:R-:W-:Y:S04]  /*20f50*/  ST.E desc[UR40][R152.64+0x3e4], R31 ;  /* 0x0003e41f98007985 */ /* 0x000fe8000c101928 */
[----:B------:R0:W-:Y:S04]  /*20f60*/  ST.E desc[UR40][R152.64+0x3f0], R9 ;  /* 0x0003f00998007985 */ /* 0x0001e8000c101928 */
[----:B------:R1:W-:Y:S04]  /*20f70*/  ST.E desc[UR40][R152.64+0x3f4], R11 ;  /* 0x0003f40b98007985 */ /* 0x0003e8000c101928 */
[----:B------:R-:W-:Y:S04]  /*20f80*/  ST.E desc[UR40][R152.64+0x400], R13 ;  /* 0x0004000d98007985 */ /* 0x000fe8000c101928 */
[----:B------:R-:W-:Y:S04]  /*20f90*/  ST.E desc[UR40][R152.64+0x404], R21 ;  /* 0x0004041598007985 */ /* 0x000fe8000c101928 */
[----:B------:R-:W-:Y:S04]  /*20fa0*/  ST.E desc[UR40][R152.64+0x410], R25 ;  /* 0x0004101998007985 */ /* 0x000fe8000c101928 */
[----:B------:R2:W-:Y:S04]  /*20fb0*/  ST.E desc[UR40][R152.64+0x414], R3 ;  /* 0x0004140398007985 */ /* 0x0005e8000c101928 */
[----:B------:R-:W-:Y:S04]  /*20fc0*/  ST.E desc[UR40][R152.64+0x424], R27 ;  /* 0x0004241b98007985 */ /* 0x000fe8000c101928 */
[----:B------:R-:W-:Y:S04]  /*20fd0*/  ST.E desc[UR40][R152.64+0x430], R33 ;  /* 0x0004302198007985 */ /* 0x000fe8000c101928 */
[----:B------:R-:W1:Y:S01]  /*20fe0*/  LD.E R10, desc[UR40][R6.64] ;  /* 0x00000028060a7980 */ /* 0x000e62000c101900 */
[----:B------:R-:W-:Y:S01]  /*20ff0*/  LOP3.LUT R8, R8, 0xc, RZ, 0xfc, !PT ;  /* 0x0000000c08087812 */ /* 0x000fe200078efcff */
[----:B0-----:R-:W-:-:S02]  /*21000*/  IMAD.MOV.U32 R9, RZ, RZ, R5 ;  /* 0x000000ffff097224 */ /* 0x001fc400078e0005 */
[----:B-1----:R-:W-:-:S05]  /*21010*/  FMUL.FTZ R11, R15, R10 ;  /* 0x0000000a0f0b7220 */ /* 0x002fca0000410000 */
[----:B------:R-:W-:Y:S04]  /*21020*/  ST.E desc[UR40][R6.64], R11 ;  /* 0x0000000b06007985 */ /* 0x000fe8000c101928 */
[----:B------:R-:W2:Y:S02]  /*21030*/  LD.E R10, desc[UR40][R8.64] ;  /* 0x00000028080a7980 */ /* 0x000ea4000c101900 */
[----:B--2---:R-:W-:-:S05]  /*21040*/  FMUL.FTZ R3, R15, R10 ;  /* 0x0000000a0f037220 */ /* 0x004fca0000410000 */
[----:B------:R0:W-:Y:S04]  /*21050*/  ST.E desc[UR40][R8.64], R3 ;  /* 0x0000000308007985 */ /* 0x0001e8000c101928 */
[----:B------:R-:W2:Y:S04]  /*21060*/  LD.E R138, desc[UR40][R152.64+0x43c] ;  /* 0x00043c28988a7980 */ /* 0x000ea8000c101900 */
[----:B------:R-:W0:Y:S04]  /*21070*/  LD.E R48, desc[UR40][R152.64+0x258] ;  /* 0x0002582898307980 */ /* 0x000e28000c101900 */
        /* <DEDUP_REMOVED lines=62> */
[----:B0-----:R-:W-:-:S04]  /*21460*/  FMUL.FTZ R3, R15, R48 ;  /* 0x000000300f037220 */ /* 0x001fc80000410000 */
[----:B------:R0:W-:Y:S01]  /*21470*/  ST.E desc[UR40][R152.64+0x43c], R31 ;  /* 0x00043c1f98007985 */ /* 0x0001e2000c101928 */
[C---:B---3--:R-:W-:Y:S01]  /*21480*/  FMUL.FTZ R11, R15.reuse, R50 ;  /* 0x000000320f0b7220 */ /* 0x048fe20000410000 */
        /* <DEDUP_REMOVED lines=119> */
[----:B------:R3:W-:Y:S04]  /*21c00*/  ST.E desc[UR40][R152.64+0x438], R15 ;  /* 0x0004380f98007985 */ /* 0x0007e8000c101928 */
[----:B------:R4:W-:Y:S04]  /*21c10*/  ST.E desc[UR40][R152.64+0x240], R21 ;  /* 0x0002401598007985 */ /* 0x0009e8000c101928 */
[----:B0-----:R-:W5:Y:S04]  /*21c20*/  LD.E R25, desc[UR40][R4.64] ;  /* 0x0000002804197980 */ /* 0x001f68000c101900 */
[----:B------:R-:W4:Y:S04]  /*21c30*/  LD.E R3, desc[UR40][R152.64+0x1e8] ;  /* 0x0001e82898037980 */ /* 0x000f28000c101900 */
[----:B------:R-:W4:Y:S04]  /*21c40*/  LD.E.64 R10, desc[UR40][R152.64+0xa8] ;  /* 0x0000a828980a7980 */ /* 0x000f28000c101b00 */
[----:B-----5:R0:W-:Y:S04]  /*21c50*/  ST.E desc[UR40][R4.64], R25 ;  /* 0x0000001904007985 */ /* 0x0201e8000c101928 */
[----:B-1----:R-:W5:Y:S04]  /*21c60*/  LD.E R27, desc[UR40][R6.64] ;  /* 0x00000028061b7980 */ /* 0x002f68000c101900 */
[----:B-----5:R1:W-:Y:S04]  /*21c70*/  ST.E desc[UR40][R6.64], R27 ;  /* 0x0000001b06007985 */ /* 0x0203e8000c101928 */
[----:B--2---:R-:W2:Y:S04]  /*21c80*/  LD.E R29, desc[UR40][R8.64] ;  /* 0x00000028081d7980 */ /* 0x004ea8000c101900 */
[----:B--2---:R2:W-:Y:S04]  /*21c90*/  ST.E desc[UR40][R8.64], R29 ;  /* 0x0000001d08007985 */ /* 0x0045e8000c101928 */
[----:B------:R-:W5:Y:S04]  /*21ca0*/  LD.E R12, desc[UR40][R152.64+0x250] ;  /* 0x00025028980c7980 */ /* 0x000f68000c101900 */
[----:B------:R-:W5:Y:S04]  /*21cb0*/  LD.E R13, desc[UR40][R152.64+0x254] ;  /* 0x00025428980d7980 */ /* 0x000f68000c101900 */
[----:B------:R-:W5:Y:S04]  /*21cc0*/  LD.E R14, desc[UR40][R152.64+0x258] ;  /* 0x00025828980e7980 */ /* 0x000f68000c101900 */
[----:B---3--:R-:W3:Y:S04]  /*21cd0*/  LD.E R15, desc[UR40][R152.64+0x25c] ;  /* 0x00025c28980f7980 */ /* 0x008ee8000c101900 */
[----:B------:R-:W3:Y:S04]  /*21ce0*/  LD.E R20, desc[UR40][R152.64+0x260] ;  /* 0x0002602898147980 */ /* 0x000ee8000c101900 */
[----:B----4-:R-:W4:Y:S04]  /*21cf0*/  LD.E R21, desc[UR40][R152.64+0x264] ;  /* 0x0002642898157980 */ /* 0x010f28000c101900 */
[----:B------:R-:W4:Y:S04]  /*21d00*/  LD.E R24, desc[UR40][R152.64+0x268] ;  /* 0x0002682898187980 */ /* 0x000f28000c101900 */
[----:B0-----:R-:W4:Y:S04]  /*21d10*/  LD.E R25, desc[UR40][R152.64+0x26c] ;  /* 0x00026c2898197980 */ /* 0x001f28000c101900 */
[----:B------:R-:W4:Y:S04]  /*21d20*/  LD.E R26, desc[UR40][R152.64+0x270] ;  /* 0x00027028981a7980 */ /* 0x000f28000c101900 */
[----:B-1----:R-:W4:Y:S04]  /*21d30*/  LD.E R27, desc[UR40][R152.64+0x274] ;  /* 0x00027428981b7980 */ /* 0x002f28000c101900 */
[----:B------:R-:W4:Y:S04]  /*21d40*/  LD.E R28, desc[UR40][R152.64+0x278] ;  /* 0x00027828981c7980 */ /* 0x000f28000c101900 */
        /* <DEDUP_REMOVED lines=113> */
[----:B-----5:R-:W-:Y:S04]  /*22460*/  ST.E desc[UR40][R152.64+0x250], R12 ;  /* 0x0002500c98007985 */ /* 0x020fe8000c101928 */
[----:B------:R-:W-:Y:S04]  /*22470*/  ST.E desc[UR40][R152.64+0x254], R13 ;  /* 0x0002540d98007985 */ /* 0x000fe8000c101928 */
[----:B------:R-:W-:Y:S04]  /*22480*/  ST.E desc[UR40][R152.64+0x258], R14 ;  /* 0x0002580e98007985 */ /* 0x000fe8000c101928 */
[----:B---3--:R-:W-:Y:S04]  /*22490*/  ST.E desc[UR40][R152.64+0x25c], R15 ;  /* 0x00025c0f98007985 */ /* 0x008fe8000c101928 */
[----:B------:R-:W-:Y:S04]  /*224a0*/  ST.E desc[UR40][R152.64+0x260], R20 ;  /* 0x0002601498007985 */ /* 0x000fe8000c101928 */
[----:B----4-:R-:W-:Y:S04]  /*224b0*/  ST.E desc[UR40][R152.64+0x264], R21 ;  /* 0x0002641598007985 */ /* 0x010fe8000c101928 */
        /* <DEDUP_REMOVED lines=786> */
[----:B------:R-:W4:Y:S04]  /*255e0*/  LD.E R11, desc[UR40][R4.64] ;  /* 0x00000028040b7980 */ /* 0x000f28000c101900 */
[----:B----4-:R4:W-:Y:S04]  /*255f0*/  ST.E desc[UR40][R4.64], R11 ;  /* 0x0000000b04007985 */ /* 0x0109e8000c101928 */
[----:B------:R-:W5:Y:S04]  /*25600*/  LD.E R13, desc[UR40][R6.64] ;  /* 0x00000028060d7980 */ /* 0x000f68000c101900 */
[----:B-----5:R5:W-:Y:S04]  /*25610*/  ST.E desc[UR40][R6.64], R13 ;  /* 0x0000000d06007985 */ /* 0x020be8000c101928 */
[----:B------:R-:W3:Y:S04]  /*25620*/  LD.E R15, desc[UR40][R8.64] ;  /* 0x00000028080f7980 */ /* 0x000ee8000c101900 */
[----:B---3--:R3:W-:Y:S04]  /*25630*/  ST.E desc[UR40][R8.64], R15 ;  /* 0x0000000f08007985 */ /* 0x0087e8000c101928 */
[----:B------:R-:W3:Y:S04]  /*25640*/  LD.E R21, desc[UR40][R152.64+0x250] ;  /* 0x0002502898157980 */ /* 0x000ee8000c101900 */
[----:B0-----:R-:W3:Y:S04]  /*25650*/  LD.E R25, desc[UR40][R152.64+0x254] ;  /* 0x0002542898197980 */ /* 0x001ee8000c101900 */
[----:B-1----:R-:W3:Y:S04]  /*25660*/  LD.E R27, desc[UR40][R152.64+0x258] ;  /* 0x00025828981b7980 */ /* 0x002ee8000c101900 */
[----:B------:R-:W3:Y:S04]  /*25670*/  LD.E R29, desc[UR40][R152.64+0x25c] ;  /* 0x00025c28981d7980 */ /* 0x000ee8000c101900 */
[----:B--2---:R-:W2:Y:S04]  /*25680*/  LD.E R3, desc[UR40][R152.64+0x260] ;  /* 0x0002602898037980 */ /* 0x004ea8000c101900 */
[----:B------:R-:W2:Y:S04]  /*25690*/  LD.E R31, desc[UR40][R152.64+0x264] ;  /* 0x00026428981f7980 */ /* 0x000ea8000c101900 */
[----:B----4-:R-:W4:Y:S04]  /*256a0*/  LD.E R5, desc[UR40][R152.64+0x268] ;  /* 0x0002682898057980 */ /* 0x010f28000c101900 */
[----:B------:R-:W4:Y:S04]  /*256b0*/  LD.E R11, desc[UR40][R152.64+0x26c] ;  /* 0x00026c28980b7980 */ /* 0x000f28000c101900 */
[----:B-----5:R-:W5:Y:S04]  /*256c0*/  LD.E R7, desc[UR40][R152.64+0x270] ;  /* 0x0002702898077980 */ /* 0x020f68000c101900 */
[----:B------:R-:W5:Y:S04]  /*256d0*/  LD.E R13, desc[UR40][R152.64+0x274] ;  /* 0x00027428980d7980 */ /* 0x000f68000c101900 */
[----:B---3--:R-:W3:Y:S04]  /*256e0*/  LD.E R9, desc[UR40][R152.64+0x278] ;  /* 0x0002782898097980 */ /* 0x008ee8000c101900 */
        /* <DEDUP_REMOVED lines=113> */
[----:B------:R0:W-:Y:S04]  /*25e00*/  ST.E desc[UR40][R152.64+0x250], R21 ;  /* 0x0002501598007985 */ /* 0x0001e8000c101928 */
[----:B------:R0:W-:Y:S04]  /*25e10*/  ST.E desc[UR40][R152.64+0x254], R25 ;  /* 0x0002541998007985 */ /* 0x0001e8000c101928 */
[----:B------:R0:W-:Y:S04]  /*25e20*/  ST.E desc[UR40][R152.64+0x258], R27 ;  /* 0x0002581b98007985 */ /* 0x0001e8000c101928 */
[----:B------:R0:W-:Y:S04]  /*25e30*/  ST.E desc[UR40][R152.64+0x25c], R29 ;  /* 0x00025c1d98007985 */ /* 0x0001e8000c101928 */
[----:B--2---:R0:W-:Y:S04]  /*25e40*/  ST.E desc[UR40][R152.64+0x260], R3 ;  /* 0x0002600398007985 */ /* 0x0041e8000c101928 */
[----:B------:R0:W-:Y:S04]  /*25e50*/  ST.E desc[UR40][R152.64+0x264], R31 ;  /* 0x0002641f98007985 */ /* 0x0001e8000c101928 */
[----:B----4-:R0:W-:Y:S04]  /*25e60*/  ST.E desc[UR40][R152.64+0x268], R5 ;  /* 0x0002680598007985 */ /* 0x0101e8000c101928 */
[----:B------:R0:W-:Y:S04]  /*25e70*/  ST.E desc[UR40][R152.64+0x26c], R11 ;  /* 0x00026c0b98007985 */ /* 0x0001e8000c101928 */
[----:B-----5:R0:W-:Y:S04]  /*25e80*/  ST.E desc[UR40][R152.64+0x270], R7 ;  /* 0x0002700798007985 */ /* 0x0201e8000c101928 */
[----:B------:R0:W-:Y:S04]  /*25e90*/  ST.E desc[UR40][R152.64+0x274], R13 ;  /* 0x0002740d98007985 */ /* 0x0001e8000c101928 */
[----:B---3--:R0:W-:Y:S04]  /*25ea0*/  ST.E desc[UR40][R152.64+0x278], R9 ;  /* 0x0002780998007985 */ /* 0x0081e8000c101928 */
        /* <DEDUP_REMOVED lines=129> */
.L_x_3309:
[----:B------:R-:W-:Y:S05]  /*266c0*/  BSYNC B0 ;  /* 0x0000000000007941 */ /* 0x000fea0003800000 */
.L_x_3308:
[C---:B------:R-:W-:Y:S01]  /*266d0*/  ISETP.GT.AND P1, PT, R0.reuse, UR46, PT ;  /* 0x0000002e00007c0c */ /* 0x040fe2000bf24270 */
[----:B------:R-:W-:-:S12]  /*266e0*/  VIADD R0, R0, 0xffffffff ;  /* 0xffffffff00007836 */ /* 0x000fd80000000000 */
[----:B------:R-:W-:Y:S05]  /*266f0*/  @P1 BRA `(.L_x_3310) ;  /* 0xffffff58005c1947 */ /* 0x000fea000383ffff */
.L_x_3281:
[----:B------:R-:W-:Y:S05]  /*26700*/  WARPSYNC.ALL ;  /* 0x0000000000007948 */ /* 0x000fea0003800000 */
[----:B0-----:R-:W2:Y:S04]  /*26710*/  LDL R5, [R1+0x210] ;  /* 0x0002100001057983 */ /* 0x001ea80000100800 */
[----:B------:R-:W3:Y:S04]  /*26720*/  LDL R8, [R1+0x214] ;  /* 0x0002140001087983 */ /* 0x000ee80000100800 */
[----:B------:R-:W4:Y:S01]  /*26730*/  LDL.64 R10, [R1+0xd8] ;  /* 0x0000d800010a7983 */ /* 0x000f220000100a00 */
[----:B------:R-:W-:Y:S08]  /*26740*/  BAR.ARV 0x8, 0x100 ;  /* 0x0204000000007b1d */ /* 0x000ff00000002000 */
[----:B------:R-:W-:Y:S06]  /*26750*/  BAR.SYNC.DEFER_BLOCKING 0xf, 0x100 ;  /* 0x03c4000000007b1d */ /* 0x000fec0000010000 */
[----:B--2---:R-:W0:Y:S02]  /*26760*/  SHFL.BFLY PT, R0, R5, 0x2, 0x1f ;  /* 0x0c401f0005007f89 */ /* 0x004e2400000e0000 */
[----:B0-----:R-:W-:-:S05]  /*26770*/  FADD.FTZ R0, R5, R0 ;  /* 0x0000000005007221 */ /* 0x001fca0000010000 */
[----:B-1----:R-:W0:Y:S02]  /*26780*/  SHFL.BFLY PT, R3, R0, 0x1, 0x1f ;  /* 0x0c201f0000037f89 */ /* 0x002e2400000e0000 */
        /* <DEDUP_REMOVED lines=16> */
[----:B------:R-:W-:Y:S02]  /*26890*/  IMAD.MOV.U32 R8, RZ, RZ, -0x800000 ;  /* 0xff800000ff087424 */ /* 0x000fe400078e00ff */
[----:B0-----:R-:W-:Y:S01]  /*268a0*/  @P2 FMUL.FTZ R20, R9, 0.69314718246459960938 ;  /* 0x3f31721809142820 */ /* 0x001fe20000410000 */
[----:B-1----:R-:W-:Y:S01]  /*268b0*/  @P1 FMUL.FTZ R3, R6, 0.69314718246459960938 ;  /* 0x3f31721806031820 */ /* 0x002fe20000410000 */
[----:B------:R-:W-:Y:S01]  /*268c0*/  STL [R1+0x214], R12 ;  /* 0x0002140c01007387 */ /* 0x000fe20000100800 */
[----:B---3--:R-:W-:-:S04]  /*268d0*/  @P2 FMUL.FTZ R7, R7, 0.69314718246459960938 ;  /* 0x3f31721807072820 */ /* 0x008fc80000410000 */
[----:B-----5:R-:W-:-:S05]  /*268e0*/  @P2 FFMA.FTZ R8, R7, R14, R20 ;  /* 0x0000000e07082223 */ /* 0x020fca0000010014 */
[----:B------:R-:W-:Y:S01]  /*268f0*/  STL [R1+0x214], R8 ;  /* 0x0002140801007387 */ /* 0x000fe20000100800 */
[----:B--2---:R-:W-:-:S04]  /*26900*/  @P1 FMUL.FTZ R0, R0, 0.69314718246459960938 ;  /* 0x3f31721800001820 */ /* 0x004fc80000410000 */
[----:B----4-:R-:W-:Y:S02]  /*26910*/  @P1 FFMA.FTZ R4, R0, R5, R3 ;  /* 0x0000000500041223 */ /* 0x010fe40000010003 */
[----:B------:R-:W2:Y:S04]  /*26920*/  LDL R5, [R1+0x1e8] ;  /* 0x0001e80001057983 */ /* 0x000ea80000100800 */
[----:B------:R0:W-:Y:S04]  /*26930*/  STL [R1+0x210], R4 ;  /* 0x0002100401007387 */ /* 0x0001e80000100800 */
[----:B------:R-:W3:Y:S02]  /*26940*/  LD.E R0, desc[UR40][R10.64+0x4] ;  /* 0x000004280a007980 */ /* 0x000ee4000c101900 */
[----:B---3--:R-:W-:-:S13]  /*26950*/  ISETP.NE.AND P0, PT, R0, RZ, PT ;  /* 0x000000ff0000720c */ /* 0x008fda0003f05270 */
[----:B------:R-:W3:Y:S04]  /*26960*/  @!P0 LDL.64 R14, [R1+0xe0] ;  /* 0x0000e000010e8983 */ /* 0x000ee80000100a00 */
[----:B------:R-:W2:Y:S01]  /*26970*/  @!P0 LD.E R6, desc[UR40][R10.64] ;  /* 0x000000280a068980 */ /* 0x000ea2000c101900 */
[----:B------:R-:W-:-:S06]  /*26980*/  IMAD.MOV.U32 R0, RZ, RZ, RZ ;  /* 0x000000ffff007224 */ /* 0x000fcc00078e00ff */
[----:B------:R-:W1:Y:S01]  /*26990*/  @P1 MUFU.RCP R0, R13 ;  /* 0x0000000d00001308 */ /* 0x000e620000001000 */
[----:B---3--:R-:W3:Y:S01]  /*269a0*/  @!P0 LD.E.64 R14, desc[UR40][R14.64] ;  /* 0x000000280e0e8980 */ /* 0x008ee2000c101b00 */
[----:B--2---:R-:W-:-:S04]  /*269b0*/  @!P0 IMAD R6, R5, 0x40, R6 ;  /* 0x0000004005068824 */ /* 0x004fc800078e0206 */
[----:B---3--:R-:W-:-:S05]  /*269c0*/  @!P0 IMAD.WIDE R6, R6, 0x4, R14 ;  /* 0x0000000406068825 */ /* 0x008fca00078e020e */
[----:B-1----:R1:W-:Y:S04]  /*269d0*/  @!P0 ST.E desc[UR40][R6.64], R0 ;  /* 0x0000000006008985 */ /* 0x0023e8000c101928 */
[----:B------:R-:W2:Y:S04]  /*269e0*/  @!P0 LDL.64 R10, [R1+0xd8] ;  /* 0x0000d800010a8983 */ /* 0x000ea80000100a00 */
[----:B--2---:R-:W2:Y:S02]  /*269f0*/  @!P0 LD.E R3, desc[UR40][R10.64+0x4] ;  /* 0x000004280a038980 */ /* 0x004ea4000c101900 */
[----:B--2---:R-:W-:-:S13]  /*26a00*/  @!P0 ISETP.NE.AND P0, PT, R3, RZ, PT ;  /* 0x000000ff0300820c */ /* 0x004fda0003f05270 */
[----:B------:R-:W2:Y:S04]  /*26a10*/  @!P0 LDL.64 R20, [R1+0xe0] ;  /* 0x0000e00001148983 */ /* 0x000ea80000100a00 */
[----:B0-----:R-:W3:Y:S01]  /*26a20*/  @!P0 LD.E R4, desc[UR40][R10.64] ;  /* 0x000000280a048980 */ /* 0x001ee2000c101900 */
[----:B------:R-:W-:-:S06]  /*26a30*/  IMAD.MOV.U32 R3, RZ, RZ, RZ ;  /* 0x000000ffff037224 */ /* 0x000fcc00078e00ff */
[----:B------:R-:W0:Y:S01]  /*26a40*/  @P2 MUFU.RCP R3, R12 ;  /* 0x0000000c00032308 */ /* 0x000e220000001000 */
[----:B--2---:R-:W2:Y:S01]  /*26a50*/  @!P0 LD.E.64 R20, desc[UR40][R20.64] ;  /* 0x0000002814148980 */ /* 0x004ea2000c101b00 */
[----:B---3--:R-:W-:-:S04]  /*26a60*/  @!P0 IMAD R4, R5, 0x40, R4 ;  /* 0x0000004005048824 */ /* 0x008fc800078e0204 */
[----:B------:R-:W-:-:S04]  /*26a70*/  @!P0 VIADD R4, R4, 0x8 ;  /* 0x0000000804048836 */ /* 0x000fc80000000000 */
[----:B--2---:R-:W-:-:S05]  /*26a80*/  @!P0 IMAD.WIDE R14, R4, 0x4, R20 ;  /* 0x00000004040e8825 */ /* 0x004fca00078e0214 */
[----:B0-----:R0:W-:Y:S04]  /*26a90*/  @!P0 ST.E desc[UR40][R14.64], R3 ;  /* 0x000000030e008985 */ /* 0x0011e8000c101928 */
[----:B------:R-:W2:Y:S04]  /*26aa0*/  LDL R134, [R1+0x1e8] ;  /* 0x0001e80001867983 */ /* 0x000ea80000100800 */
[----:B------:R-:W3:Y:S04]  /*26ab0*/  LDL.64 R8, [R1+0x430] ;  /* 0x0004300001087983 */ /* 0x000ee80000100a00 */
[----:B-1----:R-:W4:Y:S04]  /*26ac0*/  LDL.64 R6, [R1+0x438] ;  /* 0x0004380001067983 */ /* 0x002f280000100a00 */
[----:B------:R-:W5:Y:S04]  /*26ad0*/  LDL.64 R4, [R1+0x240] ;  /* 0x0002400001047983 */ /* 0x000f680000100a00 */
[----:B0-----:R-:W5:Y:S04]  /*26ae0*/  LDL.64 R14, [R1+0x398] ;  /* 0x00039800010e7983 */ /* 0x001f680000100a00 */
        /* <DEDUP_REMOVED lines=60> */
[----:B------:R-:W-:Y:S01]  /*26eb0*/  ISETP.NE.AND P0, PT, R134, 0x2, PT ;  /* 0x000000028600780c */ /* 0x000fe20003f05270 */
[-C--:B---3--:R-:W-:Y:S01]  /*26ec0*/  FMUL.FTZ R9, R9, R0.reuse ;  /* 0x0000000009097220 */ /* 0x088fe20000410000 */
[-C--:B------:R-:W-:Y:S01]  /*26ed0*/  FMUL.FTZ R8, R8, R0.reuse ;  /* 0x0000000008087220 */ /* 0x080fe20000410000 */
[-C--:B----4-:R-:W-:Y:S01]  /*26ee0*/  FMUL.FTZ R7, R7, R3.reuse ;  /* 0x0000000307077220 */ /* 0x090fe20000410000 */
[-C--:B------:R-:W-:Y:S01]  /*26ef0*/  FMUL.FTZ R6, R6, R3.reuse ;  /* 0x0000000306067220 */ /* 0x080fe20000410000 */
[-C--:B-----5:R-:W-:Y:S01]  /*26f00*/  FMUL.FTZ R5, R5, R0.reuse ;  /* 0x0000000005057220 */ /* 0x0a0fe20000410000 */
[-C--:B------:R-:W-:Y:S01]  /*26f10*/  FMUL.FTZ R4, R4, R0.reuse ;  /* 0x0000000004047220 */ /* 0x080fe20000410000 */
[----:B------:R0:W-:Y:S04]  /*26f20*/  STL.64 [R1+0x430], R8 ;  /* 0x0004300801007387 */ /* 0x0001e80000100a00 */
[----:B------:R1:W-:Y:S04]  /*26f30*/  STL.64 [R1+0x438], R6 ;  /* 0x0004380601007387 */ /* 0x0003e80000100a00 */
[----:B------:R2:W-:Y:S04]  /*26f40*/  STL.64 [R1+0x240], R4 ;  /* 0x0002400401007387 */ /* 0x0005e80000100a00 */
[----:B0-----:R-:W3:Y:S04]  /*26f50*/  LDL.64 R8, [R1+0x428] ;  /* 0x0004280001087983 */ /* 0x001ee80000100a00 */
[----:B-1----:R-:W4:Y:S04]  /*26f60*/  LDL.64 R6, [R1+0x3f8] ;  /* 0x0003f80001067983 */ /* 0x002f280000100a00 */
[----:B--2---:R-:W2:Y:S04]  /*26f70*/  LDL.64 R4, [R1+0x418] ;  /* 0x0004180001047983 */ /* 0x004ea80000100a00 */
[----:B------:R-:W5:Y:S01]  /*26f80*/  @!P0 LDL R133, [R1+0x1ec] ;  /* 0x0001ec0001858983 */ /* 0x000f620000100800 */
        /* <DEDUP_REMOVED lines=118> */
[----:B0-----:R-:W-:-:S02]  /*276f0*/  VIADD R14, R135, 0x1 ;  /* 0x00000001870e7836 */ /* 0x001fc40000000000 */
[----:B------:R-:W-:Y:S01]  /*27700*/  VIADD R132, R132, 0x1 ;  /* 0x0000000184847836 */ /* 0x000fe20000000000 */
[----:B------:R0:W-:Y:S04]  /*27710*/  STL [R1+0x1e8], R134 ;  /* 0x0001e88601007387 */ /* 0x0001e80000100800 */
        /* <DEDUP_REMOVED lines=17> */
[-C--:B---3--:R-:W-:Y:S01]  /*27830*/  FMUL.FTZ R9, R9, R3.reuse ;  /* 0x0000000309097220 */ /* 0x088fe20000410000 */
[-C--:B------:R-:W-:Y:S01]  /*27840*/  FMUL.FTZ R8, R8, R3.reuse ;  /* 0x0000000308087220 */ /* 0x080fe20000410000 */
[-C--:B----4-:R-:W-:Y:S01]  /*27850*/  FMUL.FTZ R7, R7, R3.reuse ;  /* 0x0000000307077220 */ /* 0x090fe20000410000 */
[-C--:B------:R-:W-:Y:S01]  /*27860*/  FMUL.FTZ R6, R6, R3.reuse ;  /* 0x0000000306067220 */ /* 0x080fe20000410000 */
[-C--:B--2---:R-:W-:Y:S01]  /*27870*/  FMUL.FTZ R5, R5, R3.reuse ;  /* 0x0000000305057220 */ /* 0x084fe20000410000 */
[----:B------:R-:W-:Y:S01]  /*27880*/  FMUL.FTZ R4, R4, R3 ;  /* 0x0000000304047220 */ /* 0x000fe20000410000 */
[----:B-----5:R-:W-:Y:S01]  /*27890*/  @!P0 LOP3.LUT R20, R133, 0x1, RZ, 0x3c, !PT ;  /* 0x0000000185148812 */ /* 0x020fe200078e3cff */
        /* <DEDUP_REMOVED lines=43> */
[----:B------:R0:W-:Y:S04]  /*27b50*/  @!P0 STL [R1+0x1ec], R20 ;  /* 0x0001ec1401008387 */ /* 0x0001e80000100800 */
[----:B------:R0:W-:Y:S04]  /*27b60*/  STL [R1+0x1f4], R132 ;  /* 0x0001f48401007387 */ /* 0x0001e80000100800 */
[----:B------:R0:W-:Y:S01]  /*27b70*/  @!P0 STL [R1+0x1e8], RZ ;  /* 0x0001e8ff01008387 */ /* 0x0001e20000100800 */
[----:B------:R-:W-:Y:S01]  /*27b80*/  IMAD.MOV.U32 R0, RZ, RZ, 0x1 ;  /* 0x00000001ff007424 */ /* 0x000fe200078e00ff */
[----:B------:R-:W-:Y:S06]  /*27b90*/  BAR.ARV 0xe, 0x100 ;  /* 0x0384000000007b1d */ /* 0x000fec0000002000 */
.L_x_3202:
[----:B------:R-:W2:Y:S08]  /*27ba0*/  S2UR UR4, SR_CgaCtaId ;  /* 0x00000000000479c3 */ /* 0x000eb00000008800 */
[----:B------:R-:W-:Y:S01]  /*27bb0*/  BAR.SYNC.DEFER_BLOCKING 0x5, 0x180 ;  /* 0x0146000000007b1d */ /* 0x000fe20000010000 */
[----:B------:R-:W-:Y:S01]  /*27bc0*/  PRMT R0, R0, 0x9910, RZ ;  /* 0x0000991000007816 */ /* 0x000fe200000000ff */
[----:B------:R-:W-:-:S03]  /*27bd0*/  USHF.R.U32.HI UR8, URZ, 0x10, UR39 ;  /* 0x000000103f087899 */ /* 0x000fc60008011627 */
[----:B------:R-:W-:Y:S01]  /*27be0*/  ISETP.NE.AND P0, PT, R0, RZ, PT ;  /* 0x000000ff0000720c */ /* 0x000fe20003f05270 */
[----:B------:R-:W-:Y:S01]  /*27bf0*/  UMOV UR47, 0x400 ;  /* 0x00000400002f7882 */ /* 0x000fe20000000000 */
[----:B------:R-:W-:Y:S01]  /*27c00*/  BSSY B0, `(.L_x_3311) ;  /* 0x00004d9000007945 */ /* 0x000fe20003800000 */
[----:B--2---:R-:W-:-:S09]  /*27c10*/  ULEA UR47, UR4, UR47, 0x18 ;  /* 0x0000002f042f7291 */ /* 0x004fd2000f8ec03f */
[----:B01----:R-:W0:Y:S02]  /*27c20*/  LDS.128 R4, [UR47+0x388d0] ;  /* 0x0388d02fff047984 */ /* 0x003e240008000c00 */
[----:B0-----:R-:W-:Y:S02]  /*27c30*/  R2UR UR5, R5 ;  /* 0x00000000050572ca */ /* 0x001fe400000e0000 */
[----:B------:R-:W-:Y:S02]  /*27c40*/  R2UR UR7, R6 ;  /* 0x00000000060772ca */ /* 0x000fe400000e0000 */
[----:B------:R-:W-:Y:S01]  /*27c50*/  R2UR UR6, R7 ;  /* 0x00000000070672ca */ /* 0x000fe200000e0000 */
[----:B------:R-:W-:Y:S06]  /*27c60*/  BAR.ARV 0x4, 0x180 ;  /* 0x0106000000007b1d */ /* 0x000fec0000002000 */
[----:B------:R-:W-:Y:S08]  /*27c70*/  @!P0 BRA `(.L_x_3312) ;  /* 0x0000003c00748947 */ /* 0x000ff00003800000 */
[----:B------:R-:W2:Y:S04]  /*27c80*/  LDL.128 R12, [R1+0x240] ;  /* 0x00024000010c7983 */ /* 0x000ea80000100c00 */
[----:B------:R-:W3:Y:S04]  /*27c90*/  LDL.128 R4, [R1+0x260] ;  /* 0x0002600001047983 */ /* 0x000ee80000100c00 */
[----:B------:R-:W4:Y:S04]  /*27ca0*/  LDL.128 R24, [R1+0x250] ;  /* 0x0002500001187983 */ /* 0x000f280000100c00 */
[----:B------:R-:W4:Y:S01]  /*27cb0*/  LDL.128 R8, [R1+0x270] ;  /* 0x0002700001087983 */ /* 0x000f220000100c00 */
[C---:B------:R-:W-:Y:S01]  /*27cc0*/  IADD3 R35, P1, R18.reuse, 0x20, RZ ;  /* 0x0000002012237810 */ /* 0x040fe20007f3e0ff */
[----:B------:R-:W-:Y:S01]  /*27cd0*/  ULDC.64 UR10, c[0x0][0xd00] ;  /* 0x00034000000a7ab9 */ /* 0x000fe20000000a00 */
[C---:B------:R-:W-:Y:S01]  /*27ce0*/  LOP3.LUT R37, R18.reuse, 0x380, RZ, 0xc0, !PT ;  /* 0x0000038012257812 */ /* 0x040fe200078ec0ff */
[----:B------:R-:W4:Y:S01]  /*27cf0*/  LDL.128 R120, [R1+0x280] ;  /* 0x0002800001787983 */ /* 0x000f220000100c00 */
[----:B------:R-:W-:Y:S01]  /*27d00*/  LOP3.LUT R34, R35, 0x380, RZ, 0xc0, !PT ;  /* 0x0000038023227812 */ /* 0x000fe200078ec0ff */
[----:B------:R-:W-:Y:S01]  /*27d10*/  ULDC.64 UR18, c[0x0][0xd00] ;  /* 0x0003400000127ab9 */ /* 0x000fe20000000a00 */
[C---:B------:R-:W-:Y:S01]  /*27d20*/  IADD3 R33, P0, R18.reuse, 0x40, RZ ;  /* 0x0000004012217810 */ /* 0x040fe20007f1e0ff */
[----:B------:R-:W4:Y:S01]  /*27d30*/  LDL.128 R112, [R1+0x2a0] ;  /* 0x0002a00001707983 */ /* 0x000f220000100c00 */
[----:B------:R-:W-:-:S02]  /*27d40*/  IADD3 R30, P4, R18, 0x60, RZ ;  /* 0x00000060121e7810 */ /* 0x000fc40007f9e0ff */
[----:B------:R-:W-:Y:S01]  /*27d50*/  IADD3 R28, P3, R18, 0x2000, RZ ;  /* 0x00002000121c7810 */ /* 0x000fe20007f7e0ff */
[----:B------:R-:W4:Y:S01]  /*27d60*/  LDL.128 R116, [R1+0x290] ;  /* 0x0002900001747983 */ /* 0x000f220000100c00 */
[----:B------:R-:W-:-:S03]  /*27d70*/  SHF.R.U64 R37, R37, 0x3, RZ ;  /* 0x0000000325257819 */ /* 0x000fc600000012ff */
[----:B------:R-:W4:Y:S01]  /*27d80*/  LDL.128 R104, [R1+0x2c0] ;  /* 0x0002c00001687983 */ /* 0x000f220000100c00 */
[----:B------:R-:W-:-:S03]  /*27d90*/  SHF.R.U64 R34, R34, 0x3, RZ ;  /* 0x0000000322227819 */ /* 0x000fc600000012ff */
[----:B------:R-:W4:Y:S01]  /*27da0*/  LDL.128 R108, [R1+0x2b0] ;  /* 0x0002b000016c7983 */ /* 0x000f220000100c00 */
[----:B------:R-:W-:-:S03]  /*27db0*/  LOP3.LUT R32, R33, 0x380, RZ, 0xc0, !PT ;  /* 0x0000038021207812 */ /* 0x000fc600078ec0ff */
[----:B------:R-:W4:Y:S01]  /*27dc0*/  LDL.128 R96, [R1+0x2e0] ;  /* 0x0002e00001607983 */ /* 0x000f220000100c00 */
[----:B------:R-:W-:-:S03]  /*27dd0*/  LOP3.LUT R0, R30, 0x380, RZ, 0xc0, !PT ;  /* 0x000003801e007812 */ /* 0x000fc600078ec0ff */
[----:B------:R-:W4:Y:S01]  /*27de0*/  LDL.128 R100, [R1+0x2d0] ;  /* 0x0002d00001647983 */ /* 0x000f220000100c00 */
[----:B------:R-:W-:Y:S01]  /*27df0*/  LOP3.LUT R36, R37, R18, RZ, 0x3c, !PT ;  /* 0x0000001225247212 */ /* 0x000fe200078e3cff */
[--C-:B------:R-:W-:Y:S01]  /*27e00*/  IMAD.MOV.U32 R37, RZ, RZ, R19.reuse ;  /* 0x000000ffff257224 */ /* 0x100fe200078e0013 */
[----:B------:R-:W-:Y:S01]  /*27e10*/  LOP3.LUT R3, R28, 0x380, RZ, 0xc0, !PT ;  /* 0x000003801c037812 */ /* 0x000fe200078ec0ff */
[----:B------:R-:W4:Y:S01]  /*27e20*/  LDL.128 R88, [R1+0x300] ;  /* 0x0003000001587983 */ /* 0x000f220000100c00 */
[----:B------:R-:W-:Y:S01]  /*27e30*/  LOP3.LUT R34, R34, R35, RZ, 0x3c, !PT ;  /* 0x0000002322227212 */ /* 0x000fe200078e3cff */
[----:B------:R-:W-:Y:S01]  /*27e40*/  IMAD.X R35, RZ, RZ, R19, P1 ;  /* 0x000000ffff237224 */ /* 0x000fe200008e0613 */
[----:B------:R-:W-:Y:S01]  /*27e50*/  SHF.R.U64 R32, R32, 0x3, RZ ;  /* 0x0000000320207819 */ /* 0x000fe200000012ff */
[----:B------:R-:W4:Y:S01]  /*27e60*/  LDL.128 R92, [R1+0x2f0] ;  /* 0x0002f000015c7983 */ /* 0x000f220000100c00 */
[----:B------:R-:W-:-:S03]  /*27e70*/  SHF.R.U64 R31, R0, 0x3, RZ ;  /* 0x00000003001f7819 */ /* 0x000fc600000012ff */
[----:B------:R-:W4:Y:S01]  /*27e80*/  LDL.128 R80, [R1+0x320] ;  /* 0x0003200001507983 */ /* 0x000f220000100c00 */
[----:B------:R-:W-:-:S03]  /*27e90*/  SHF.R.U64 R3, R3, 0x3, RZ ;  /* 0x0000000303037819 */ /* 0x000fc600000012ff */
[----:B------:R-:W4:Y:S01]  /*27ea0*/  LDL.128 R84, [R1+0x310] ;  /* 0x0003100001547983 */ /* 0x000f220000100c00 */
[----:B------:R-:W-:Y:S01]  /*27eb0*/  LOP3.LUT R32, R32, R33, RZ, 0x3c, !PT ;  /* 0x0000002120207212 */ /* 0x000fe200078e3cff */
[--C-:B------:R-:W-:Y:S01]  /*27ec0*/  IMAD.X R33, RZ, RZ, R19.reuse, P0 ;  /* 0x000000ffff217224 */ /* 0x100fe200000e0613 */
[----:B------:R-:W-:Y:S01]  /*27ed0*/  MOV R36, R36 ;  /* 0x0000002400247202 */ /* 0x000fe20000000f00 */
[----:B------:R-:W4:Y:S01]  /*27ee0*/  LDL.128 R72, [R1+0x340] ;  /* 0x0003400001487983 */ /* 0x000f220000100c00 */
[----:B------:R-:W-:Y:S01]  /*27ef0*/  MOV R34, R34 ;  /* 0x0000002200227202 */ /* 0x000fe20000000f00 */
[--C-:B------:R-:W-:Y:S01]  /*27f00*/  IMAD.X R29, RZ, RZ, R19.reuse, P3 ;  /* 0x000000ffff1d7224 */ /* 0x100fe200018e0613 */
[----:B------:R-:W-:Y:S01]  /*27f10*/  LOP3.LUT R30, R31, R30, RZ, 0x3c, !PT ;  /* 0x0000001e1f1e7212 */ /* 0x000fe200078e3cff */
[----:B------:R-:W-:Y:S01]  /*27f20*/  IMAD.X R31, RZ, RZ, R19, P4 ;  /* 0x000000ffff1f7224 */ /* 0x000fe200020e0613 */
[----:B------:R-:W-:Y:S01]  /*27f30*/  LOP3.LUT R28, R3, R28, RZ, 0x3c, !PT ;  /* 0x0000001c031c7212 */ /* 0x000fe200078e3cff */
[----:B------:R-:W4:Y:S01]  /*27f40*/  LDL.128 R76, [R1+0x330] ;  /* 0x00033000014c7983 */ /* 0x000f220000100c00 */
[----:B------:R-:W-:-:S03]  /*27f50*/  MOV R0, R32 ;  /* 0x0000002000007202 */ /* 0x000fc60000000f00 */
[----:B------:R-:W4:Y:S04]  /*27f60*/  LDL.128 R64, [R1+0x360] ;  /* 0x0003600001407983 */ /* 0x000f280000100c00 */
[----:B------:R-:W4:Y:S04]  /*27f70*/  LDL.128 R68, [R1+0x350] ;  /* 0x0003500001447983 */ /* 0x000f280000100c00 */
[----:B------:R-:W4:Y:S01]  /*27f80*/  LDL.128 R56, [R1+0x380] ;  /* 0x0003800001387983 */ /* 0x000f220000100c00 */
[----:B------:R-:W-:-:S03]  /*27f90*/  MOV R3, R30 ;  /* 0x0000001e00037202 */ /* 0x000fc60000000f00 */
[----:B------:R-:W4:Y:S01]  /*27fa0*/  LDL.128 R60, [R1+0x370] ;  /* 0x00037000013c7983 */ /* 0x000f220000100c00 */
[----:B------:R-:W-:-:S03]  /*27fb0*/  MOV R144, R28 ;  /* 0x0000001c00907202 */ /* 0x000fc60000000f00 */
[----:B------:R-:W4:Y:S04]  /*27fc0*/  LDL.128 R48, [R1+0x3a0] ;  /* 0x0003a00001307983 */ /* 0x000f280000100c00 */
[----:B------:R-:W4:Y:S04]  /*27fd0*/  LDL.128 R52, [R1+0x390] ;  /* 0x0003900001347983 */ /* 0x000f280000100c00 */
[----:B------:R-:W4:Y:S04]  /*27fe0*/  LDL.128 R40, [R1+0x3c0] ;  /* 0x0003c00001287983 */ /* 0x000f280000100c00 */
[----:B------:R-:W4:Y:S01]  /*27ff0*/  LDL.128 R44, [R1+0x3b0] ;  /* 0x0003b000012c7983 */ /* 0x000f220000100c00 */
[----:B------:R-:W-:Y:S01]  /*28000*/  BAR.SYNC.DEFER_BLOCKING 0x1, 0x100 ;  /* 0x0044000000007b1d */ /* 0x000fe20000010000 */
[----:B------:R-:W-:-:S02]  /*28010*/  IADD3 R143, P6, R18, 0x2020, RZ ;  /* 0x00002020128f7810 */ /* 0x000fc40007fde0ff */
[C---:B------:R-:W-:Y:S02]  /*28020*/  IADD3 R139, P5, R18.reuse, 0x2040, RZ ;  /* 0x00002040128b7810 */ /* 0x040fe40007fbe0ff */
[----:B------:R-:W-:Y:S01]  /*28030*/  IADD3 R141, P2, R18, 0x2060, RZ ;  /* 0x00002060128d7810 */ /* 0x000fe20007f5e0ff */
[----:B------:R-:W-:Y:S01]  /*28040*/  ULDC UR4, c[0x0][0xb88] ;  /* 0x0002e20000047ab9 */ /* 0x000fe20000000800 */
[----:B------:R-:W-:Y:S01]  /*28050*/  ULDC UR9, c[0x0][0xbd4] ;  /* 0x0002f50000097ab9 */ /* 0x000fe20000000800 */
[----:B------:R-:W4:Y:S01]  /*28060*/  LDL.128 R28, [R1+0x3f0] ;  /* 0x0003f000011c7983 */ /* 0x000f220000100c00 */
[----:B--2---:R-:W-:Y:S02]  /*28070*/  F2FP.BF16.F32.PACK_AB R12, R13, R12 ;  /* 0x0000000c0d0c723e */ /* 0x004fe400000010ff */
[----:B------:R-:W-:Y:S02]  /*28080*/  F2FP.BF16.F32.PACK_AB R13, R15, R14 ;  /* 0x0000000e0f0d723e */ /* 0x000fe400000010ff */
[----:B---3--:R-:W-:-:S02]  /*28090*/  F2FP.BF16.F32.PACK_AB R4, R5, R4 ;  /* 0x000000040504723e */ /* 0x008fc400000010ff */
[----:B------:R-:W-:Y:S02]  /*280a0*/  F2FP.BF16.F32.PACK_AB R5, R7, R6 ;  /* 0x000000060705723e */ /* 0x000fe400000010ff */
[----:B----4-:R-:W-:Y:S02]  /*280b0*/  F2FP.BF16.F32.PACK_AB R14, R25, R24 ;  /* 0x00000018190e723e */ /* 0x010fe400000010ff */
[----:B------:R-:W-:Y:S02]  /*280c0*/  F2FP.BF16.F32.PACK_AB R15, R27, R26 ;  /* 0x0000001a1b0f723e */ /* 0x000fe400000010ff */
[----:B------:R-:W-:Y:S01]  /*280d0*/  F2FP.BF16.F32.PACK_AB R6, R9, R8 ;  /* 0x000000080906723e */ /* 0x000fe200000010ff */
[----:B------:R-:W2:Y:S01]  /*280e0*/  LDL.128 R24, [R1+0x400] ;  /* 0x0004000001187983 */ /* 0x000ea20000100c00 */
[----:B------:R-:W-:-:S03]  /*280f0*/  F2FP.BF16.F32.PACK_AB R7, R11, R10 ;  /* 0x0000000a0b07723e */ /* 0x000fc600000010ff */
[----:B------:R0:W-:Y:S04]  /*28100*/  STSM.16.M88.4 [R36], R12 ;  /* 0x0000000c24007844 */ /* 0x0001e80000000200 */
[----:B------:R1:W-:Y:S04]  /*28110*/  STSM.16.M88.4 [R34], R4 ;  /* 0x0000000422007844 */ /* 0x0003e80000000200 */
[----:B------:R-:W3:Y:S04]  /*28120*/  LDL.128 R8, [R1+0x420] ;  /* 0x0004200001087983 */ /* 0x000ee80000100c00 */
[----:B0-----:R-:W4:Y:S04]  /*28130*/  LDL.128 R36, [R1+0x3d0] ;  /* 0x0003d00001247983 */ /* 0x001f280000100c00 */
[----:B-1----:R-:W4:Y:S04]  /*28140*/  LDL.128 R32, [R1+0x3e0] ;  /* 0x0003e00001207983 */ /* 0x002f280000100c00 */
[----:B------:R-:W4:Y:S04]  /*28150*/  LDL.128 R4, [R1+0x430] ;  /* 0x0004300001047983 */ /* 0x000f280000100c00 */
[----:B------:R-:W4:Y:S01]  /*28160*/  LDL.128 R12, [R1+0x410] ;  /* 0x00041000010c7983 */ /* 0x000f220000100c00 */
[----:B------:R-:W-:-:S02]  /*28170*/  IADD3 R21, P1, R18, 0x4000, RZ ;  /* 0x0000400012157810 */ /* 0x000fc40007f3e0ff */
[----:B------:R-:W-:Y:S02]  /*28180*/  LOP3.LUT R142, R143, 0x380, RZ, 0xc0, !PT ;  /* 0x000003808f8e7812 */ /* 0x000fe400078ec0ff */
[----:B------:R-:W-:Y:S02]  /*28190*/  LOP3.LUT R138, R139, 0x380, RZ, 0xc0, !PT ;  /* 0x000003808b8a7812 */ /* 0x000fe400078ec0ff */
[----:B------:R-:W-:Y:S02]  /*281a0*/  LOP3.LUT R140, R141, 0x380, RZ, 0xc0, !PT ;  /* 0x000003808d8c7812 */ /* 0x000fe400078ec0ff */
[----:B------:R-:W-:Y:S02]  /*281b0*/  LOP3.LUT R20, R21, 0x380, RZ, 0xc0, !PT ;  /* 0x0000038015147812 */ /* 0x000fe400078ec0ff */
[----:B------:R-:W-:Y:S02]  /*281c0*/  SHF.R.U64 R142, R142, 0x3, RZ ;  /* 0x000000038e8e7819 */ /* 0x000fe400000012ff */
[----:B------:R-:W-:-:S02]  /*281d0*/  SHF.R.U64 R138, R138, 0x3, RZ ;  /* 0x000000038a8a7819 */ /* 0x000fc400000012ff */
[----:B------:R-:W-:Y:S02]  /*281e0*/  SHF.R.U64 R140, R140, 0x3, RZ ;  /* 0x000000038c8c7819 */ /* 0x000fe400000012ff */
[----:B------:R-:W-:Y:S02]  /*281f0*/  SHF.R.U64 R20, R20, 0x3, RZ ;  /* 0x0000000314147819 */ /* 0x000fe400000012ff */
[----:B------:R-:W-:Y:S02]  /*28200*/  IADD3 R125, P0, R18, 0x4020, RZ ;  /* 0x00004020127d7810 */ /* 0x000fe40007f1e0ff */
[----:B------:R-:W-:Y:S01]  /*28210*/  LOP3.LUT R142, R142, R143, RZ, 0x3c, !PT ;  /* 0x0000008f8e8e7212 */ /* 0x000fe200078e3cff */
[--C-:B------:R-:W-:Y:S01]  /*28220*/  IMAD.X R143, RZ, RZ, R19.reuse, P6 ;  /* 0x000000ffff8f7224 */ /* 0x100fe200030e0613 */
[----:B------:R-:W-:Y:S02]  /*28230*/  IADD3 R127, P4, R18, 0x4040, RZ ;  /* 0x00004040127f7810 */ /* 0x000fe40007f9e0ff */
[----:B------:R-:W-:Y:S01]  /*28240*/  LOP3.LUT R138, R138, R139, RZ, 0x3c, !PT ;  /* 0x0000008b8a8a7212 */ /* 0x000fe200078e3cff */
[----:B------:R-:W-:Y:S01]  /*28250*/  IMAD.X R139, RZ, RZ, R19, P5 ;  /* 0x000000ffff8b7224 */ /* 0x000fe200028e0613 */
[----:B------:R-:W-:-:S02]  /*28260*/  IADD3 R129, P3, R18, 0x4060, RZ ;  /* 0x0000406012817810 */ /* 0x000fc40007f7e0ff */
[----:B------:R-:W-:Y:S01]  /*28270*/  LOP3.LUT R140, R140, R141, RZ, 0x3c, !PT ;  /* 0x0000008d8c8c7212 */ /* 0x000fe200078e3cff */
[--C-:B------:R-:W-:Y:S01]  /*28280*/  IMAD.X R141, RZ, RZ, R19.reuse, P2 ;  /* 0x000000ffff8d7224 */ /* 0x100fe200010e0613 */
[----:B------:R-:W-:Y:S02]  /*28290*/  IADD3 R131, P6, R18, 0x6000, RZ ;  /* 0x0000600012837810 */ /* 0x000fe40007fde0ff */
[----:B------:R-:W-:Y:S01]  /*282a0*/  LOP3.LUT R20, R20, R21, RZ, 0x3c, !PT ;  /* 0x0000001514147212 */ /* 0x000fe200078e3cff */
[----:B------:R-:W-:Y:S01]  /*282b0*/  IMAD.X R21, RZ, RZ, R19, P1 ;  /* 0x000000ffff157224 */ /* 0x000fe200008e0613 */
[----:B------:R-:W-:Y:S02]  /*282c0*/  LOP3.LUT R124, R125, 0x380, RZ, 0xc0, !PT ;  /* 0x000003807d7c7812 */ /* 0x000fe400078ec0ff */
[----:B------:R-:W-:Y:S02]  /*282d0*/  IADD3 R133, P5, R18, 0x6020, RZ ;  /* 0x0000602012857810 */ /* 0x000fe40007fbe0ff */
[----:B------:R-:W-:-:S02]  /*282e0*/  LOP3.LUT R126, R127, 0x380, RZ, 0xc0, !PT ;  /* 0x000003807f7e7812 */ /* 0x000fc400078ec0ff */
[C---:B------:R-:W-:Y:S02]  /*282f0*/  IADD3 R135, P2, R18.reuse, 0x6040, RZ ;  /* 0x0000604012877810 */ /* 0x040fe40007f5e0ff */
[----:B------:R-:W-:Y:S02]  /*28300*/  LOP3.LUT R128, R129, 0x380, RZ, 0xc0, !PT ;  /* 0x0000038081807812 */ /* 0x000fe400078ec0ff */
[----:B------:R-:W-:Y:S02]  /*28310*/  IADD3 R137, P1, R18, 0x6060, RZ ;  /* 0x0000606012897810 */ /* 0x000fe40007f3e0ff */
[----:B------:R-:W-:Y:S02]  /*28320*/  LOP3.LUT R130, R131, 0x380, RZ, 0xc0, !PT ;  /* 0x0000038083827812 */ /* 0x000fe400078ec0ff */
[----:B------:R-:W-:Y:S02]  /*28330*/  SHF.R.U64 R124, R124, 0x3, RZ ;  /* 0x000000037c7c7819 */ /* 0x000fe400000012ff */
[----:B------:R-:W-:-:S02]  /*28340*/  LOP3.LUT R132, R133, 0x380, RZ, 0xc0, !PT ;  /* 0x0000038085847812 */ /* 0x000fc400078ec0ff */
[----:B------:R-:W-:Y:S02]  /*28350*/  SHF.R.U64 R126, R126, 0x3, RZ ;  /* 0x000000037e7e7819 */ /* 0x000fe400000012ff */
[----:B------:R-:W-:Y:S02]  /*28360*/  LOP3.LUT R134, R135, 0x380, RZ, 0xc0, !PT ;  /* 0x0000038087867812 */ /* 0x000fe400078ec0ff */
[----:B------:R-:W-:Y:S02]  /*28370*/  F2FP.BF16.F32.PACK_AB R120, R121, R120 ;  /* 0x000000787978723e */ /* 0x000fe400000010ff */
[----:B------:R-:W-:Y:S02]  /*28380*/  SHF.R.U64 R128, R128, 0x3, RZ ;  /* 0x0000000380807819 */ /* 0x000fe400000012ff */
[----:B------:R-:W-:Y:S02]  /*28390*/  LOP3.LUT R136, R137, 0x380, RZ, 0xc0, !PT ;  /* 0x0000038089887812 */ /* 0x000fe400078ec0ff */
[----:B------:R-:W-:-:S02]  /*283a0*/  F2FP.BF16.F32.PACK_AB R121, R123, R122 ;  /* 0x0000007a7b79723e */ /* 0x000fc400000010ff */
[----:B------:R-:W-:Y:S02]  /*283b0*/  F2FP.BF16.F32.PACK_AB R112, R113, R112 ;  /* 0x000000707170723e */ /* 0x000fe400000010ff */
[----:B------:R-:W-:Y:S02]  /*283c0*/  SHF.R.U64 R130, R130, 0x3, RZ ;  /* 0x0000000382827819 */ /* 0x000fe400000012ff */
[----:B------:R-:W-:Y:S02]  /*283d0*/  F2FP.BF16.F32.PACK_AB R122, R117, R116 ;  /* 0x00000074757a723e */ /* 0x000fe400000010ff */
[----:B------:R-:W-:Y:S02]  /*283e0*/  F2FP.BF16.F32.PACK_AB R123, R119, R118 ;  /* 0x00000076777b723e */ /* 0x000fe400000010ff */
[----:B------:R-:W-:Y:S02]  /*283f0*/  F2FP.BF16.F32.PACK_AB R113, R115, R114 ;  /* 0x000000727371723e */ /* 0x000fe400000010ff */
[----:B------:R-:W-:-:S02]  /*28400*/  F2FP.BF16.F32.PACK_AB R104, R105, R104 ;  /* 0x000000686968723e */ /* 0x000fc400000010ff */
[----:B------:R-:W-:Y:S01]  /*28410*/  LOP3.LUT R124, R124, R125, RZ, 0x3c, !PT ;  /* 0x0000007d7c7c7212 */ /* 0x000fe200078e3cff */
[----:B------:R-:W-:Y:S01]  /*28420*/  IMAD.X R125, RZ, RZ, R19, P0 ;  /* 0x000000ffff7d7224 */ /* 0x000fe200000e0613 */
        /* <DEDUP_REMOVED lines=15> */
[----:B------:R-:W-:Y:S02]  /*28520*/  MOV R142, R142 ;  /* 0x0000008e008e7202 */ /* 0x000fe40000000f00 */
[----:B------:R-:W-:Y:S02]  /*28530*/  F2FP.BF16.F32.PACK_AB R98, R93, R92 ;  /* 0x0000005c5d62723e */ /* 0x000fe400000010ff */
[----:B------:R-:W-:Y:S02]  /*28540*/  F2FP.BF16.F32.PACK_AB R99, R95, R94 ;  /* 0x0000005e5f63723e */ /* 0x000fe400000010ff */
[----:B------:R-:W-:-:S02]  /*28550*/  F2FP.BF16.F32.PACK_AB R89, R91, R90 ;  /* 0x0000005a5b59723e */ /* 0x000fc400000010ff */
[----:B------:R-:W-:Y:S01]  /*28560*/  F2FP.BF16.F32.PACK_AB R80, R81, R80 ;  /* 0x000000505150723e */ /* 0x000fe200000010ff */
[----:B------:R0:W-:Y:S01]  /*28570*/  STSM.16.M88.4 [R0], R120 ;  /* 0x0000007800007844 */ /* 0x0001e20000000200 */
[----:B------:R-:W-:Y:S01]  /*28580*/  LOP3.LUT R130, R130, R131, RZ, 0x3c, !PT ;  /* 0x0000008382827212 */ /* 0x000fe200078e3cff */
[----:B------:R-:W-:Y:S01]  /*28590*/  IMAD.X R131, RZ, RZ, R19, P6 ;  /* 0x000000ffff837224 */ /* 0x000fe200030e0613 */
        /* <DEDUP_REMOVED lines=8> */
[----:B------:R-:W-:Y:S01]  /*28620*/  MOV R140, R140 ;  /* 0x0000008c008c7202 */ /* 0x000fe20000000f00 */
[----:B------:R-:W-:Y:S01]  /*28630*/  UIMAD.WIDE UR10, UR44, 0x4, UR10 ;  /* 0x000000042c0a78a5 */ /* 0x000fe2000f8e020a */
        /* <DEDUP_REMOVED lines=21> */
[----:B------:R-:W-:Y:S02]  /*28790*/  MOV R126, R126 ;  /* 0x0000007e007e7202 */ /* 0x000fe40000000f00 */
[----:B------:R-:W-:Y:S02]  /*287a0*/  F2FP.BF16.F32.PACK_AB R58, R53, R52 ;  /* 0x00000034353a723e */ /* 0x000fe400000010ff */
[----:B------:R-:W-:Y:S02]  /*287b0*/  F2FP.BF16.F32.PACK_AB R59, R55, R54 ;  /* 0x00000036373b723e */ /* 0x000fe400000010ff */
[----:B------:R-:W-:Y:S02]  /*287c0*/  F2FP.BF16.F32.PACK_AB R49, R51, R50 ;  /* 0x000000323331723e */ /* 0x000fe400000010ff */
[----:B------:R-:W-:Y:S01]  /*287d0*/  F2FP.BF16.F32.PACK_AB R40, R41, R40 ;  /* 0x000000282928723e */ /* 0x000fe200000010ff */
[----:B------:R1:W-:Y:S01]  /*287e0*/  STSM.16.M88.4 [R140], R80 ;  /* 0x000000508c007844 */ /* 0x0003e20000000200 */
[----:B------:R-:W-:-:S02]  /*287f0*/  MOV R128, R128 ;  /* 0x0000008000807202 */ /* 0x000fc40000000f00 */
[----:B------:R-:W-:Y:S02]  /*28800*/  F2FP.BF16.F32.PACK_AB R50, R45, R44 ;  /* 0x0000002c2d32723e */ /* 0x000fe400000010ff */
[----:B------:R-:W-:Y:S02]  /*28810*/  F2FP.BF16.F32.PACK_AB R51, R47, R46 ;  /* 0x0000002e2f33723e */ /* 0x000fe400000010ff */
[----:B------:R-:W-:Y:S01]  /*28820*/  F2FP.BF16.F32.PACK_AB R41, R43, R42 ;  /* 0x0000002a2b29723e */ /* 0x000fe200000010ff */
[----:B------:R1:W-:Y:S01]  /*28830*/  STSM.16.M88.4 [R20], R72 ;  /* 0x0000004814007844 */ /* 0x0003e20000000200 */
[----:B------:R-:W-:Y:S02]  /*28840*/  MOV R130, R130 ;  /* 0x0000008200827202 */ /* 0x000fe40000000f00 */
[----:B------:R-:W-:Y:S01]  /*28850*/  MOV R132, R132 ;  /* 0x0000008400847202 */ /* 0x000fe20000000f00 */
[----:B------:R1:W-:Y:S01]  /*28860*/  STSM.16.M88.4 [R124], R64 ;  /* 0x000000407c007844 */ /* 0x0003e20000000200 */
[----:B------:R-:W-:-:S02]  /*28870*/  MOV R134, R134 ;  /* 0x0000008600867202 */ /* 0x000fc40000000f00 */
[----:B------:R-:W-:Y:S01]  /*28880*/  MOV R136, R136 ;  /* 0x0000008800887202 */ /* 0x000fe20000000f00 */
[----:B------:R1:W-:Y:S04]  /*28890*/  STSM.16.M88.4 [R126], R56 ;  /* 0x000000387e007844 */ /* 0x0003e80000000200 */
[----:B------:R1:W-:Y:S01]  /*288a0*/  STSM.16.M88.4 [R128], R48 ;  /* 0x0000003080007844 */ /* 0x0003e20000000200 */
[----:B------:R-:W-:-:S04]  /*288b0*/  ISETP.NE.U32.AND P0, PT, RZ, UR18, PT ;  /* 0x00000012ff007c0c */ /* 0x000fc8000bf05070 */
[----:B------:R-:W-:Y:S01]  /*288c0*/  ISETP.NE.AND.EX P0, PT, RZ, UR19, PT, P0 ;  /* 0x00000013ff007c0c */ /* 0x000fe2000bf05300 */
[----:B------:R-:W-:Y:S01]  /*288d0*/  IMAD.U32 R76, RZ, RZ, UR4 ;  /* 0x00000004ff4c7e24 */ /* 0x000fe2000f8e00ff */
[----:B--2---:R-:W-:Y:S02]  /*288e0*/  F2FP.BF16.F32.PACK_AB R24, R25, R24 ;  /* 0x000000181918723e */ /* 0x004fe400000010ff */
[----:B------:R-:W-:Y:S02]  /*288f0*/  F2FP.BF16.F32.PACK_AB R25, R27, R26 ;  /* 0x0000001a1b19723e */ /* 0x000fe400000010ff */
[----:B---3--:R-:W-:Y:S02]  /*28900*/  F2FP.BF16.F32.PACK_AB R8, R9, R8 ;  /* 0x000000080908723e */ /* 0x008fe400000010ff */
[----:B------:R-:W-:Y:S02]  /*28910*/  F2FP.BF16.F32.PACK_AB R9, R11, R10 ;  /* 0x0000000a0b09723e */ /* 0x000fe400000010ff */
[----:B----4-:R-:W-:-:S02]  /*28920*/  F2FP.BF16.F32.PACK_AB R42, R37, R36 ;  /* 0x00000024252a723e */ /* 0x010fc400000010ff */
[----:B------:R-:W-:Y:S02]  /*28930*/  F2FP.BF16.F32.PACK_AB R43, R39, R38 ;  /* 0x00000026272b723e */ /* 0x000fe400000010ff */
[----:B------:R-:W-:Y:S02]  /*28940*/  F2FP.BF16.F32.PACK_AB R32, R33, R32 ;  /* 0x000000202120723e */ /* 0x000fe400000010ff */
[----:B------:R-:W-:Y:S02]  /*28950*/  F2FP.BF16.F32.PACK_AB R33, R35, R34 ;  /* 0x000000222321723e */ /* 0x000fe400000010ff */
[----:B------:R-:W-:Y:S02]  /*28960*/  F2FP.BF16.F32.PACK_AB R34, R29, R28 ;  /* 0x0000001c1d22723e */ /* 0x000fe400000010ff */
[----:B------:R-:W-:Y:S02]  /*28970*/  F2FP.BF16.F32.PACK_AB R35, R31, R30 ;  /* 0x0000001e1f23723e */ /* 0x000fe400000010ff */
[----:B------:R-:W-:Y:S01]  /*28980*/  F2FP.BF16.F32.PACK_AB R10, R5, R4 ;  /* 0x00000004050a723e */ /* 0x000fe200000010ff */
[----:B------:R-:W-:Y:S01]  /*28990*/  IMAD.U32 R4, RZ, RZ, UR10 ;  /* 0x0000000aff047e24 */ /* 0x000fe2000f8e00ff */
[----:B------:R-:W-:Y:S01]  /*289a0*/  F2FP.BF16.F32.PACK_AB R26, R13, R12 ;  /* 0x0000000c0d1a723e */ /* 0x000fe200000010ff */
[----:B------:R-:W-:Y:S01]  /*289b0*/  IMAD.U32 R5, RZ, RZ, UR11 ;  /* 0x0000000bff057e24 */ /* 0x000fe2000f8e00ff */
[----:B------:R-:W-:Y:S01]  /*289c0*/  F2FP.BF16.F32.PACK_AB R27, R15, R14 ;  /* 0x0000000e0f1b723e */ /* 0x000fe200000010ff */
[----:B------:R-:W-:Y:S01]  /*289d0*/  ULDC.64 UR10, c[0x0][0xd08] ;  /* 0x00034200000a7ab9 */ /* 0x000fe20000000a00 */
[----:B------:R-:W-:Y:S01]  /*289e0*/  F2FP.BF16.F32.PACK_AB R11, R7, R6 ;  /* 0x00000006070b723e */ /* 0x000fe200000010ff */
[----:B------:R1:W-:Y:S01]  /*289f0*/  STSM.16.M88.4 [R130], R40 ;  /* 0x0000002882007844 */ /* 0x0003e20000000200 */
[----:B------:R-:W-:-:S03]  /*28a00*/  UISETP.NE.U32.AND UP0, UPT, UR10, URZ, UPT ;  /* 0x0000003f0a00728c */ /* 0x000fc6000bf05070 */
[----:B------:R1:W-:Y:S01]  /*28a10*/  STSM.16.M88.4 [R132], R32 ;  /* 0x0000002084007844 */ /* 0x0003e20000000200 */
[----:B------:R-:W-:-:S03]  /*28a20*/  UISETP.NE.AND.EX UP0, UPT, UR11, URZ, UPT, UP0 ;  /* 0x0000003f0b00728c */ /* 0x000fc6000bf05300 */
[----:B------:R1:W-:Y:S04]  /*28a30*/  STSM.16.M88.4 [R134], R24 ;  /* 0x0000001886007844 */ /* 0x0003e80000000200 */
[----:B------:R1:W-:Y:S01]  /*28a40*/  STSM.16.M88.4 [R136], R8 ;  /* 0x0000000888007844 */ /* 0x0003e20000000200 */
[----:B------:R-:W-:Y:S01]  /*28a50*/  BAR.SYNC.DEFER_BLOCKING 0x1, 0x100 ;  /* 0x0044000000007b1d */ /* 0x000fe20000010000 */
[----:B------:R-:W-:-:S05]  /*28a60*/  PLOP3.LUT P1, PT, PT, PT, UP0, 0x80, 0x0 ;  /* 0x000000000000781c */ /* 0x000fca0003f2f008 */
[----:B------:R-:W-:Y:S02]  /*28a70*/  @UP0 ULDC.64 UR10, c[0x0][0xd08] ;  /* 0x00034200000a0ab9 */ /* 0x000fe40000000a00 */
[----:B------:R-:W-:-:S06]  /*28a80*/  @UP0 UIMAD.WIDE UR10, UR44, 0x4, UR10 ;  /* 0x000000042c0a08a5 */ /* 0x000fcc000f8e020a */
[----:B------:R-:W-:Y:S02]  /*28a90*/  IMAD.U32 R6, RZ, RZ, UR10 ;  /* 0x0000000aff067e24 */ /* 0x000fe4000f8e00ff */
[----:B------:R-:W-:Y:S01]  /*28aa0*/  IMAD.U32 R7, RZ, RZ, UR11 ;  /* 0x0000000bff077e24 */ /* 0x000fe2000f8e00ff */
[----:B0-----:R1:W5:Y:S04]  /*28ab0*/  @P0 LDG.E R0, desc[UR40][R4.64] ;  /* 0x0000002804000981 */ /* 0x001368000c1e1900 */
[----:B------:R1:W5:Y:S01]  /*28ac0*/  @P1 LDG.E R76, desc[UR40][R6.64] ;  /* 0x00000028064c1981 */ /* 0x000362000c1e1900 */
[----:B------:R-:W-:Y:S02]  /*28ad0*/  UISETP.NE.AND UP0, UPT, UR8, URZ, UPT ;  /* 0x0000003f0800728c */ /* 0x000fe4000bf05270 */
[----:B------:R-:W-:Y:S01]  /*28ae0*/  ULOP3.LUT UR39, UR39, 0xff, URZ, 0xc0, !UPT ;  /* 0x000000ff27277892 */ /* 0x000fe2000f8ec03f */
[----:B------:R-:W-:Y:S01]  /*28af0*/  UMOV UR4, URZ ;  /* 0x0000003f00047c82 */ /* 0x000fe20008000000 */
[----:B------:R-:W-:Y:S01]  /*28b00*/  USEL UR22, UR8, UR9, UP0 ;  /* 0x0000000908167287 */ /* 0x000fe20008000000 */
[----:B------:R-:W-:Y:S11]  /*28b10*/  @P1 BRA `(.L_x_3313) ;  /* 0x0000000000101947 */ /* 0x000ff60003800000 */
[----:B------:R-:W-:Y:S05]  /*28b20*/  @!P0 BRA `(.L_x_3313) ;  /* 0x00000000000c8947 */ /* 0x000fea0003800000 */
[----:B-1----:R-:W2:Y:S04]  /*28b30*/  LDG.E R3, desc[UR40][R4.64] ;  /* 0x0000002804037981 */ /* 0x002ea8000c1e1900 */
[----:B-----5:R-:W2:Y:S02]  /*28b40*/  LDG.E R76, desc[UR40][R4.64+0x4] ;  /* 0x00000428044c7981 */ /* 0x020ea4000c1e1900 */
[----:B--2---:R-:W-:-:S07]  /*28b50*/  IMAD.IADD R76, R76, 0x1, -R3 ;  /* 0x000000014c4c7824 */ /* 0x004fce00078e0a03 */
.L_x_3313:
[----:B-1----:R-:W0:Y:S01]  /*28b60*/  SHFL.IDX PT, R3, R219, RZ, 0x1f ;  /* 0x00001fffdb037589 */ /* 0x002e2200000e0000 */
[----:B-----5:R-:W-:Y:S01]  /*28b70*/  @P0 R2UR UR4, R0 ;  /* 0x00000000000402ca */ /* 0x020fe200000e0000 */
[----:B------:R-:W-:-:S12]  /*28b80*/  ULOP3.LUT UR8, UR42, 0xffff, URZ, 0xc0, !UPT ;  /* 0x0000ffff2a087892 */ /* 0x000fd8000f8ec03f */
[----:B------:R-:W-:Y:S01]  /*28b90*/  USHF.R.S32.HI UR23, URZ, 0x1f, UR4 ;  /* 0x0000001f3f177899 */ /* 0x000fe20008011404 */
[----:B0-----:R-:W-:-:S13]  /*28ba0*/  ISETP.NE.AND P0, PT, R3, RZ, PT ;  /* 0x000000ff0300720c */ /* 0x001fda0003f05270 */
[----:B------:R-:W-:Y:S05]  /*28bb0*/  @P0 BRA `(.L_x_3314) ;  /* 0x0000000400280947 */ /* 0x000fea0003800000 */
[----:B------:R-:W2:Y:S01]  /*28bc0*/  LDL R6, [R1+0x49c] ;  /* 0x00049c0001067983 */ /* 0x000ea20000100800 */
[----:B------:R-:W0:Y:S03]  /*28bd0*/  LDC R11, c[0x0][0xce8] ;  /* 0x00033a00ff0b7b82 */ /* 0x000e260000000800 */
[----:B------:R-:W3:Y:S04]  /*28be0*/  LDL R5, [R1+0x4a8] ;  /* 0x0004a80001057983 */ /* 0x000ee80000100800 */
[----:B------:R-:W4:Y:S01]  /*28bf0*/  LDL R4, [R1+0x480] ;  /* 0x0004800001047983 */ /* 0x000f220000100800 */
[----:B------:R-:W-:-:S04]  /*28c00*/  IMAD.U32 R3, RZ, RZ, UR43 ;  /* 0x0000002bff037e24 */ /* 0x000fc8000f8e00ff */
[----:B------:R-:W-:Y:S02]  /*28c10*/  IMAD R10, R3, 0x40, R22 ;  /* 0x00000040030a7824 */ /* 0x000fe400078e0216 */
[----:B0-----:R-:W-:Y:S01]  /*28c20*/  IMAD R15, R76, R11, RZ ;  /* 0x0000000b4c0f7224 */ /* 0x001fe200078e02ff */
[----:B------:R-:W-:Y:S01]  /*28c30*/  ISETP.NE.AND P2, PT, R11, 0x1, PT ;  /* 0x000000010b00780c */ /* 0x000fe20003f45270 */
[----:B------:R-:W-:Y:S01]  /*28c40*/  UISETP.GT.AND UP1, UPT, UR22, 0x1, UPT ;  /* 0x000000011600788c */ /* 0x000fe2000bf24270 */
[----:B------:R-:W-:-:S03]  /*28c50*/  UMOV UR21, 0xab8 ;  /* 0x00000ab800157882 */ /* 0x000fc60000000000 */
[----:B------:R-:W-:-:S08]  /*28c60*/  USEL UR21, UR21, 0xa78, UP1 ;  /* 0x00000a7815157887 */ /* 0x000fd00008800000 */
[----:B------:R-:W0:Y:S01]  /*28c70*/  @P2 LDC R3, c[0x0][0xcf0] ;  /* 0x00033c00ff032b82 */ /* 0x000e220000000800 */
[----:B------:R-:W-:Y:S01]  /*28c80*/  UISETP.NE.U32.AND UP0, UPT, UR18, URZ, UPT ;  /* 0x0000003f1200728c */ /* 0x000fe2000bf05070 */
[----:B------:R-:W-:-:S03]  /*28c90*/  IMAD.U32 R13, RZ, RZ, UR43 ;  /* 0x0000002bff0d7e24 */ /* 0x000fc6000f8e00ff */
[----:B------:R-:W-:Y:S01]  /*28ca0*/  UISETP.NE.AND.EX UP0, UPT, UR19, URZ, UPT, UP0 ;  /* 0x0000003f1300728c */ /* 0x000fe2000bf05300 */
[----:B--2---:R-:W-:-:S05]  /*28cb0*/  IMAD.MOV R0, RZ, RZ, -R6 ;  /* 0x000000ffff007224 */ /* 0x004fca00078e0a06 */
[----:B---3--:R-:W-:Y:S02]  /*28cc0*/  ISETP.NE.AND P0, PT, R5, R0, PT ;  /* 0x000000000500720c */ /* 0x008fe40003f05270 */
[----:B------:R-:W1:Y:S02]  /*28cd0*/  @P2 LDC R0, c[0x0][0xcec] ;  /* 0x00033b00ff002b82 */ /* 0x000e640000000800 */
[----:B------:R-:W-:-:S13]  /*28ce0*/  ISETP.GE.OR P1, PT, R10, R15, P0 ;  /* 0x0000000f0a00720c */ /* 0x000fda0000726670 */
[----:B------:R-:W2:Y:S01]  /*28cf0*/  @!P1 LDL R9, [R1+0x210] ;  /* 0x0002100001099983 */ /* 0x000ea20000100800 */
[----:B----4-:R-:W-:Y:S01]  /*28d00*/  IMAD R13, R13, 0x40, R4 ;  /* 0x000000400d0d7824 */ /* 0x010fe200078e0204 */
[----:B------:R-:W-:Y:S01]  /*28d10*/  USHF.R.S32.HI UR16, URZ, 0x1f, UR44 ;  /* 0x0000001f3f107899 */ /* 0x000fe2000801142c */
[----:B------:R-:W-:Y:S01]  /*28d20*/  BSSY B1, `(.L_x_3314) ;  /* 0x0000033000017945 */ /* 0x000fe20003800000 */
[----:B------:R-:W-:Y:S01]  /*28d30*/  USEL UR9, UR39, URZ, UP1 ;  /* 0x0000003f27097287 */ /* 0x000fe20008800000 */
[----:B------:R-:W-:Y:S01]  /*28d40*/  IMAD.MOV.U32 R7, RZ, RZ, R13 ;  /* 0x000000ffff077224 */ /* 0x000fe200078e000d */
[----:B------:R-:W-:Y:S01]  /*28d50*/  USEL UR17, UR44, URZ, !UP0 ;  /* 0x0000003f2c117287 */ /* 0x000fe2000c000000 */
[----:B------:R-:W-:Y:S01]  /*28d60*/  ULDC.64 UR10, c[0x0][UR21+0x220] ;  /* 0x00008800150a7abb */ /* 0x000fe20008000a00 */
[----:B------:R-:W-:Y:S01]  /*28d70*/  ULDC.64 UR12, c[0x0][UR21+0x228] ;  /* 0x00008a00150c7abb */ /* 0x000fe20008000a00 */
[----:B-1----:R-:W-:Y:S01]  /*28d80*/  @P2 IMAD.HI.U32 R0, R13, R0, RZ ;  /* 0x000000000d002227 */ /* 0x002fe200078e00ff */
[----:B------:R-:W-:-:S02]  /*28d90*/  USEL UR20, UR16, URZ, !UP0 ;  /* 0x0000003f10147287 */ /* 0x000fc4000c000000 */
[----:B------:R-:W-:Y:S02]  /*28da0*/  UIMAD.WIDE.U32 UR24, UR12, UR9, URZ ;  /* 0x000000090c1872a5 */ /* 0x000fe4000f8e003f */
[----:B------:R-:W-:Y:S01]  /*28db0*/  UIMAD UR11, UR11, UR17, URZ ;  /* 0x000000110b0b72a4 */ /* 0x000fe2000f8e023f */
[----:B0-----:R-:W-:Y:S01]  /*28dc0*/  @P2 SHF.R.U32.HI R7, RZ, R3, R0 ;  /* 0x00000003ff072219 */ /* 0x001fe20000011600 */
[----:B------:R-:W-:Y:S01]  /*28dd0*/  ULDC.64 UR14, c[0x0][UR21+0x218] ;  /* 0x00008600150e7abb */ /* 0x000fe20008000a00 */
[----:B------:R-:W-:Y:S01]  /*28de0*/  UIMAD UR9, UR13, UR9, URZ ;  /* 0x000000090d0972a4 */ /* 0x000fe2000f8e023f */
[----:B------:R-:W-:Y:S01]  /*28df0*/  IMAD.U32 R4, RZ, RZ, UR24 ;  /* 0x00000018ff047e24 */ /* 0x000fe2000f8e00ff */
[----:B------:R-:W-:Y:S01]  /*28e00*/  UIMAD.WIDE.U32 UR12, UR10, UR17, URZ ;  /* 0x000000110a0c72a5 */ /* 0x000fe2000f8e003f */
[----:B------:R-:W-:Y:S01]  /*28e10*/  IMAD.MOV R0, RZ, RZ, -R7 ;  /* 0x000000ffff007224 */ /* 0x000fe200078e0a07 */
[----:B------:R-:W-:Y:S01]  /*28e20*/  UIMAD.WIDE.U32 UR16, UR14, UR8, URZ ;  /* 0x000000080e1072a5 */ /* 0x000fe2000f8e003f */
[----:B------:R-:W-:Y:S01]  /*28e30*/  IMAD.U32 R5, RZ, RZ, UR25 ;  /* 0x00000019ff057e24 */ /* 0x000fe2000f8e00ff */
[----:B------:R-:W-:Y:S01]  /*28e40*/  UIMAD UR14, UR15, UR8, URZ ;  /* 0x000000080f0e72a4 */ /* 0x000fe2000f8e023f */
[----:B------:R-:W-:Y:S01]  /*28e50*/  IMAD R3, R11, R0, R13 ;  /* 0x000000000b037224 */ /* 0x000fe200078e020d */
[----:B------:R-:W-:-:S02]  /*28e60*/  UIMAD UR11, UR10, UR20, UR11 ;  /* 0x000000140a0b72a4 */ /* 0x000fc4000f8e020b */
[----:B------:R-:W-:Y:S02]  /*28e70*/  UIADD3 UR15, UR25, UR9, URZ ;  /* 0x00000009190f7290 */ /* 0x000fe4000fffe03f */
[----:B------:R-:W-:Y:S01]  /*28e80*/  UIADD3 UR16, UP0, UP2, UR12, UR16, UR4 ;  /* 0x000000100c107290 */ /* 0x000fe2000fa1e004 */
[----:B------:R-:W-:Y:S01]  /*28e90*/  SHF.R.S32.HI R0, RZ, 0x1f, R3 ;  /* 0x0000001fff007819 */ /* 0x000fe20000011403 */
[----:B------:R-:W-:Y:S02]  /*28ea0*/  UIADD3 UR14, UR17, UR14, URZ ;  /* 0x0000000e110e7290 */ /* 0x000fe4000fffe03f */
[----:B------:R-:W-:Y:S01]  /*28eb0*/  UIADD3 UR9, UR13, UR11, URZ ;  /* 0x0000000b0d097290 */ /* 0x000fe2000fffe03f */
[----:B------:R-:W-:Y:S01]  /*28ec0*/  IMAD.U32 R6, RZ, RZ, UR15 ;  /* 0x0000000fff067e24 */ /* 0x000fe2000f8e00ff */
[----:B------:R-:W-:Y:S01]  /*28ed0*/  IADD3 R4, P2, P3, R7, UR16, R4 ;  /* 0x0000001007047c10 */ /* 0x000fe2000fb5e004 */
[----:B------:R-:W-:Y:S01]  /*28ee0*/  ULDC.64 UR10, c[0x0][UR21+0x210] ;  /* 0x00008400150a7abb */ /* 0x000fe20008000a00 */
[----:B------:R-:W-:Y:S01]  /*28ef0*/  UIADD3.X UR9, UR9, UR14, UR23, UP0, UP2 ;  /* 0x0000000e09097290 */ /* 0x000fe200087e4417 */
[----:B------:R-:W-:Y:S01]  /*28f00*/  SHF.R.S32.HI R7, RZ, 0x1f, R7 ;  /* 0x0000001fff077819 */ /* 0x000fe20000011407 */
[----:B------:R-:W-:Y:S01]  /*28f10*/  IMAD R11, R3, UR11, RZ ;  /* 0x0000000b030b7c24 */ /* 0x000fe2000f8e02ff */
[----:B------:R-:W-:Y:S01]  /*28f20*/  ULDC.64 UR12, c[0x0][0xca8] ;  /* 0x00032a00000c7ab9 */ /* 0x000fe20000000a00 */
[----:B------:R-:W-:Y:S01]  /*28f30*/  @!UP1 ULDC UR12, c[0x0][0xc50] ;  /* 0x00031400000c9ab9 */ /* 0x000fe20000000800 */
[----:B------:R-:W-:Y:S01]  /*28f40*/  @!UP1 ULDC UR13, c[0x0][0xc54] ;  /* 0x00031500000d9ab9 */ /* 0x000fe20000000800 */
[----:B------:R-:W-:Y:S01]  /*28f50*/  IADD3.X R5, R7, UR9, R6, P2, P3 ;  /* 0x0000000907057c10 */ /* 0x000fe200097e6406 */
[----:B------:R-:W-:-:S02]  /*28f60*/  IMAD R11, R0, UR10, R11 ;  /* 0x0000000a000b7c24 */ /* 0x000fc4000f8e020b */
[----:B------:R-:W-:Y:S02]  /*28f70*/  VIADD R0, R10, 0x8 ;  /* 0x000000080a007836 */ /* 0x000fe40000000000 */
[----:B------:R-:W-:-:S03]  /*28f80*/  IMAD.WIDE.U32 R4, R3, UR10, R4 ;  /* 0x0000000a03047c25 */ /* 0x000fc6000f8e0004 */
[----:B------:R-:W-:Y:S01]  /*28f90*/  ISETP.GE.OR P0, PT, R0, R15, P0 ;  /* 0x0000000f0000720c */ /* 0x000fe20000706670 */
[----:B------:R-:W-:Y:S01]  /*28fa0*/  IMAD.IADD R3, R5, 0x1, R11 ;  /* 0x0000000105037824 */ /* 0x000fe200078e020b */
[----:B------:R-:W-:-:S04]  /*28fb0*/  LEA R8, P2, R4, UR12, 0x2 ;  /* 0x0000000c04087c11 */ /* 0x000fc8000f8410ff */
[----:B------:R-:W-:Y:S01]  /*28fc0*/  LEA.HI.X R3, R4, UR13, R3, 0x2, P2 ;  /* 0x0000000d04037c11 */ /* 0x000fe200090f1403 */
[----:B------:R-:W-:Y:S04]  /*28fd0*/  SHFL.IDX PT, R6, R8, 0x1, 0x1c1f ;  /* 0x003c1f0008067f89 */ /* 0x000fe800000e0000 */
[----:B------:R-:W-:Y:S04]  /*28fe0*/  SHFL.IDX PT, R4, R8, RZ, 0x1c1f ;  /* 0x001c1fff08047589 */ /* 0x000fe800000e0000 */
[----:B------:R-:W2:Y:S04]  /*28ff0*/  SHFL.IDX PT, R5, R3, RZ, 0x1c1f ;  /* 0x001c1fff03057589 */ /* 0x000ea800000e0000 */
[----:B------:R0:W1:Y:S04]  /*29000*/  SHFL.IDX PT, R7, R3, 0x1, 0x1c1f ;  /* 0x003c1f0003077f89 */ /* 0x00006800000e0000 */
[----:B--2---:R0:W-:Y:S01]  /*29010*/  @!P1 ST.E desc[UR40][R4.64], R9 ;  /* 0x0000000904009985 */ /* 0x0041e2000c101928 */
[----:B-1----:R-:W-:Y:S05]  /*29020*/  @P0 BRA `(.L_x_3315) ;  /* 0x0000000000080947 */ /* 0x002fea0003800000 */
[----:B0-----:R-:W2:Y:S04]  /*29030*/  LDL R3, [R1+0x214] ;  /* 0x0002140001037983 */ /* 0x001ea80000100800 */
[----:B--2---:R1:W-:Y:S02]  /*29040*/  ST.E desc[UR40][R6.64], R3 ;  /* 0x0000000306007985 */ /* 0x0043e4000c101928 */
.L_x_3315:
[----:B------:R-:W-:Y:S05]  /*29050*/  BSYNC B1 ;  /* 0x0000000000017941 */ /* 0x000fea0003800000 */
.L_x_3314:
[----:B------:R-:W-:Y:S02]  /*29060*/  UISETP.GT.AND UP1, UPT, UR22, 0x1, UPT ;  /* 0x000000011600788c */ /* 0x000fe4000bf24270 */
[----:B------:R-:W-:-:S04]  /*29070*/  UISETP.NE.U32.AND UP0, UPT, UR18, URZ, UPT ;  /* 0x0000003f1200728c */ /* 0x000fc8000bf05070 */
[----:B------:R-:W-:Y:S01]  /*29080*/  PLOP3.LUT P0, PT, PT, PT, UP1, 0x80, 0x0 ;  /* 0x000000000000781c */ /* 0x000fe20003f0f018 */
[----:B------:R-:W-:-:S04]  /*29090*/  UISETP.NE.AND.EX UP0, UPT, UR19, URZ, UPT, UP0 ;  /* 0x0000003f1300728c */ /* 0x000fc8000bf05300 */
[----:B------:R-:W-:-:S08]  /*290a0*/  USEL UR14, UR44, URZ, !UP0 ;  /* 0x0000003f2c0e7287 */ /* 0x000fd0000c000000 */
[----:B------:R-:W-:Y:S05]  /*290b0*/  @P0 BRA `(.L_x_3316) ;  /* 0x0000001000080947 */ /* 0x000fea0003800000 */
[----:B-1----:R-:W2:Y:S01]  /*290c0*/  LDL.64 R6, [R1+0x488] ;  /* 0x0004880001067983 */ /* 0x002ea20000100a00 */
[----:B0-----:R-:W-:Y:S01]  /*290d0*/  IMAD R4, R210, 0x40, R160 ;  /* 0x00000040d2047824 */ /* 0x001fe200078e02a0 */
[----:B------:R-:W0:Y:S01]  /*290e0*/  LDC R81, c[0x0][0xce8] ;  /* 0x00033a00ff517b82 */ /* 0x000e220000000800 */
[----:B------:R-:W-:Y:S02]  /*290f0*/  ULDC.64 UR12, c[0x0][0xba0] ;  /* 0x0002e800000c7ab9 */ /* 0x000fe40000000a00 */
[----:B------:R-:W-:Y:S02]  /*29100*/  UIMAD UR9, UR23, UR12, URZ ;  /* 0x0000000c170972a4 */ /* 0x000fe4000f8e023f */
[----:B------:R-:W-:Y:S02]  /*29110*/  UIMAD.WIDE.U32 UR10, UR4, UR12, URZ ;  /* 0x0000000c040a72a5 */ /* 0x000fe4000f8e003f */
[----:B------:R-:W-:-:S03]  /*29120*/  UIMAD UR9, UR4, UR13, UR9 ;  /* 0x0000000d040972a4 */ /* 0x000fc6000f8e0209 */
[----:B------:R-:W-:Y:S01]  /*29130*/  ULDC.64 UR12, c[0x0][0xbe8] ;  /* 0x0002fa00000c7ab9 */ /* 0x000fe20000000a00 */
[----:B------:R-:W-:-:S04]  /*29140*/  UIADD3 UR11, UR11, UR9, URZ ;  /* 0x000000090b0b7290 */ /* 0x000fc8000fffe03f */
[----:B------:R-:W-:-:S04]  /*29150*/  UIMAD.WIDE.U32 UR10, UR8, UR12, UR10 ;  /* 0x0000000c080a72a5 */ /* 0x000fc8000f8e000a */
[----:B------:R-:W-:-:S03]  /*29160*/  UIMAD UR9, UR8, UR13, UR11 ;  /* 0x0000000d080972a4 */ /* 0x000fc6000f8e020b */
[----:B------:R-:W-:Y:S01]  /*29170*/  ULDC UR11, c[0x0][0xbc8] ;  /* 0x0002f200000b7ab9 */ /* 0x000fe20000000800 */
[----:B------:R-:W-:Y:S01]  /*29180*/  IMAD.U32 R21, RZ, RZ, UR43 ;  /* 0x0000002bff157e24 */ /* 0x000fe2000f8e00ff */
[----:B------:R-:W-:Y:S01]  /*29190*/  USHF.R.S32.HI UR4, URZ, 0x1f, UR14 ;  /* 0x0000001f3f047899 */ /* 0x000fe2000801140e */
[----:B------:R-:W-:-:S03]  /*291a0*/  ULDC.64 UR12, c[0x0][0xbf0] ;  /* 0x0002fc00000c7ab9 */ /* 0x000fc60000000a00 */
[----:B------:R-:W-:Y:S01]  /*291b0*/  UIMAD UR4, UR4, UR12, URZ ;  /* 0x0000000c040472a4 */ /* 0x000fe2000f8e023f */
[----:B------:R-:W-:-:S03]  /*291c0*/  UMOV UR8, UR10 ;  /* 0x0000000a00087c82 */ /* 0x000fc60008000000 */
[----:B------:R-:W-:Y:S02]  /*291d0*/  UIMAD UR4, UR14, UR13, UR4 ;  /* 0x0000000d0e0472a4 */ /* 0x000fe4000f8e0204 */
[----:B------:R-:W-:-:S04]  /*291e0*/  UIMAD.WIDE.U32 UR8, UR14, UR12, UR8 ;  /* 0x0000000c0e0872a5 */ /* 0x000fc8000f8e0008 */
[----:B------:R-:W-:Y:S01]  /*291f0*/  UIADD3 UR4, UR9, UR4, URZ ;  /* 0x0000000409047290 */ /* 0x000fe2000fffe03f */
[----:B------:R-:W-:Y:S01]  /*29200*/  BSSY B1, `(.L_x_3317) ;  /* 0x00000c7000017945 */ /* 0x000fe20003800000 */
[----:B--2---:R-:W-:-:S03]  /*29210*/  IMAD.WIDE R4, R4, 0x2, R6 ;  /* 0x0000000204047825 */ /* 0x004fc600078e0206 */
[C---:B------:R-:W-:Y:S02]  /*29220*/  IADD3 R41, P2, R4.reuse, 0x7000, RZ ;  /* 0x0000700004297810 */ /* 0x040fe40007f5e0ff */
[----:B------:R-:W-:Y:S02]  /*29230*/  IADD3 R9, P3, R4, 0x1000, RZ ;  /* 0x0000100004097810 */ /* 0x000fe40007f7e0ff */
[----:B------:R-:W-:Y:S02]  /*29240*/  LOP3.LUT R40, R41, 0x380, RZ, 0xc0, !PT ;  /* 0x0000038029287812 */ /* 0x000fe400078ec0ff */
[----:B------:R-:W-:Y:S02]  /*29250*/  LOP3.LUT R8, R9, 0x380, RZ, 0xc0, !PT ;  /* 0x0000038009087812 */ /* 0x000fe400078ec0ff */
[----:B------:R-:W-:Y:S02]  /*29260*/  SHF.R.U64 R40, R40, 0x3, RZ ;  /* 0x0000000328287819 */ /* 0x000fe400000012ff */
[----:B------:R-:W-:-:S02]  /*29270*/  SHF.R.U64 R8, R8, 0x3, RZ ;  /* 0x0000000308087819 */ /* 0x000fc400000012ff */
[----:B------:R-:W-:Y:S01]  /*29280*/  LOP3.LUT R40, R40, R41, RZ, 0x3c, !PT ;  /* 0x0000002928287212 */ /* 0x000fe200078e3cff */
[----:B------:R-:W-:Y:S01]  /*29290*/  IMAD.X R41, RZ, RZ, R5, P2 ;  /* 0x000000ffff297224 */ /* 0x000fe200010e0605 */
[C---:B------:R-:W-:Y:S02]  /*292a0*/  IADD3 R69, P2, R4.reuse, 0xe000, RZ ;  /* 0x0000e00004457810 */ /* 0x040fe40007f5e0ff */
[C---:B------:R-:W-:Y:S02]  /*292b0*/  IADD3 R37, P1, R4.reuse, 0x6000, RZ ;  /* 0x0000600004257810 */ /* 0x040fe40007f3e0ff */
[----:B------:R-:W-:Y:S01]  /*292c0*/  LOP3.LUT R68, R69, 0x380, RZ, 0xc0, !PT ;  /* 0x0000038045447812 */ /* 0x000fe200078ec0ff */
[----:B------:R-:W5:Y:S01]  /*292d0*/  LD.E.128 R40, desc[UR40][R40.64] ;  /* 0x0000002828287980 */ /* 0x000f62000c101d00 */
[----:B------:R-:W-:Y:S02]  /*292e0*/  IADD3 R33, P0, R4, 0x5000, RZ ;  /* 0x0000500004217810 */ /* 0x000fe40007f1e0ff */
[----:B------:R-:W-:-:S02]  /*292f0*/  SHF.R.U64 R68, R68, 0x3, RZ ;  /* 0x0000000344447819 */ /* 0x000fc400000012ff */
[----:B------:R-:W-:Y:S01]  /*29300*/  LOP3.LUT R8, R8, R9, RZ, 0x3c, !PT ;  /* 0x0000000908087212 */ /* 0x000fe200078e3cff */
[--C-:B------:R-:W-:Y:S01]  /*29310*/  IMAD.X R9, RZ, RZ, R5.reuse, P3 ;  /* 0x000000ffff097224 */ /* 0x100fe200018e0605 */
[----:B------:R-:W-:Y:S02]  /*29320*/  LOP3.LUT R36, R37, 0x380, RZ, 0xc0, !PT ;  /* 0x0000038025247812 */ /* 0x000fe400078ec0ff */
[----:B------:R-:W-:Y:S01]  /*29330*/  LOP3.LUT R68, R68, R69, RZ, 0x3c, !PT ;  /* 0x0000004544447212 */ /* 0x000fe200078e3cff */
[----:B------:R-:W-:Y:S01]  /*29340*/  IMAD.X R69, RZ, RZ, R5, P2 ;  /* 0x000000ffff457224 */ /* 0x000fe200010e0605 */
[----:B------:R-:W-:Y:S01]  /*29350*/  LOP3.LUT R32, R33, 0x380, RZ, 0xc0, !PT ;  /* 0x0000038021207812 */ /* 0x000fe200078ec0ff */
[----:B------:R-:W5:Y:S01]  /*29360*/  LD.E.128 R8, desc[UR40][R8.64] ;  /* 0x0000002808087980 */ /* 0x000f62000c101d00 */
[----:B------:R-:W-:Y:S02]  /*29370*/  IADD3 R45, P3, R4, 0x8000, RZ ;  /* 0x00008000042d7810 */ /* 0x000fe40007f7e0ff */
[----:B0-----:R-:W-:Y:S01]  /*29380*/  ISETP.NE.AND P2, PT, R81, 0x1, PT ;  /* 0x000000015100780c */ /* 0x001fe20003f45270 */
[----:B------:R-:W5:Y:S01]  /*29390*/  LD.E.128 R68, desc[UR40][R68.64] ;  /* 0x0000002844447980 */ /* 0x000f62000c101d00 */
[----:B------:R-:W-:-:S02]  /*293a0*/  SHF.R.U64 R36, R36, 0x3, RZ ;  /* 0x0000000324247819 */ /* 0x000fc400000012ff */
[----:B------:R-:W-:Y:S02]  /*293b0*/  SHF.R.U64 R32, R32, 0x3, RZ ;  /* 0x0000000320207819 */ /* 0x000fe400000012ff */
[----:B------:R-:W-:Y:S02]  /*293c0*/  LOP3.LUT R44, R45, 0x380, RZ, 0xc0, !PT ;  /* 0x000003802d2c7812 */ /* 0x000fe400078ec0ff */
[----:B------:R-:W-:Y:S01]  /*293d0*/  LOP3.LUT R36, R36, R37, RZ, 0x3c, !PT ;  /* 0x0000002524247212 */ /* 0x000fe200078e3cff */
[--C-:B------:R-:W-:Y:S01]  /*293e0*/  IMAD.X R37, RZ, RZ, R5.reuse, P1 ;  /* 0x000000ffff257224 */ /* 0x100fe200008e0605 */
[----:B------:R-:W-:Y:S01]  /*293f0*/  LOP3.LUT R32, R32, R33, RZ, 0x3c, !PT ;  /* 0x0000002120207212 */ /* 0x000fe200078e3cff */
[----:B------:R-:W-:Y:S01]  /*29400*/  IMAD.X R33, RZ, RZ, R5, P0 ;  /* 0x000000ffff217224 */ /* 0x000fe200000e0605 */
[----:B------:R-:W-:Y:S01]  /*29410*/  SHF.R.U64 R44, R44, 0x3, RZ ;  /* 0x000000032c2c7819 */ /* 0x000fe200000012ff */
[----:B------:R-:W0:Y:S01]  /*29420*/  @P2 LDC R77, c[0x0][0xcec] ;  /* 0x00033b00ff4d2b82 */ /* 0x000e220000000800 */
[C---:B------:R-:W-:Y:S01]  /*29430*/  IADD3 R65, P1, R4.reuse, 0xd000, RZ ;  /* 0x0000d00004417810 */ /* 0x040fe20007f3e0ff */
[----:B------:R-:W5:Y:S01]  /*29440*/  LD.E.128 R36, desc[UR40][R36.64] ;  /* 0x0000002824247980 */ /* 0x000f62000c101d00 */
[----:B------:R-:W-:-:S02]  /*29450*/  IADD3 R61, P0, R4, 0xc000, RZ ;  /* 0x0000c000043d7810 */ /* 0x000fc40007f1e0ff */
[----:B------:R-:W-:Y:S01]  /*29460*/  LOP3.LUT R44, R44, R45, RZ, 0x3c, !PT ;  /* 0x0000002d2c2c7212 */ /* 0x000fe200078e3cff */
[--C-:B------:R-:W-:Y:S01]  /*29470*/  IMAD.X R45, RZ, RZ, R5.reuse, P3 ;  /* 0x000000ffff2d7224 */ /* 0x100fe200018e0605 */
[----:B------:R-:W-:Y:S01]  /*29480*/  LOP3.LUT R64, R65, 0x380, RZ, 0xc0, !PT ;  /* 0x0000038041407812 */ /* 0x000fe200078ec0ff */
[----:B------:R-:W1:Y:S01]  /*29490*/  @P2 LDC R79, c[0x0][0xcf0] ;  /* 0x00033c00ff4f2b82 */ /* 0x000e620000000800 */
[----:B------:R-:W-:Y:S01]  /*294a0*/  LOP3.LUT R60, R61, 0x380, RZ, 0xc0, !PT ;  /* 0x000003803d3c7812 */ /* 0x000fe200078ec0ff */
[----:B------:R-:W5:Y:S01]  /*294b0*/  LD.E.128 R32, desc[UR40][R32.64] ;  /* 0x0000002820207980 */ /* 0x000f62000c101d00 */
[----:B------:R-:W-:Y:S02]  /*294c0*/  IADD3 R3, P3, R4, 0xf000, RZ ;  /* 0x0000f00004037810 */ /* 0x000fe40007f7e0ff */
[----:B------:R-:W-:Y:S01]  /*294d0*/  SHF.R.U64 R64, R64, 0x3, RZ ;  /* 0x0000000340407819 */ /* 0x000fe200000012ff */
[----:B------:R-:W5:Y:S01]  /*294e0*/  LD.E.128 R44, desc[UR40][R44.64] ;  /* 0x000000282c2c7980 */ /* 0x000f62000c101d00 */
[----:B------:R-:W-:Y:S01]  /*294f0*/  SHF.R.U64 R60, R60, 0x3, RZ ;  /* 0x000000033c3c7819 */ /* 0x000fe200000012ff */
[----:B------:R-:W-:Y:S01]  /*29500*/  IMAD.X R73, RZ, RZ, R5, P3 ;  /* 0x000000ffff497224 */ /* 0x000fe200018e0605 */
[----:B------:R-:W-:-:S02]  /*29510*/  LOP3.LUT R0, R3, 0x380, RZ, 0xc0, !PT ;  /* 0x0000038003007812 */ /* 0x000fc400078ec0ff */
[----:B------:R-:W-:Y:S01]  /*29520*/  LOP3.LUT R64, R64, R65, RZ, 0x3c, !PT ;  /* 0x0000004140407212 */ /* 0x000fe200078e3cff */
[--C-:B------:R-:W-:Y:S01]  /*29530*/  IMAD.X R65, RZ, RZ, R5.reuse, P1 ;  /* 0x000000ffff417224 */ /* 0x100fe200008e0605 */
[----:B------:R-:W-:Y:S01]  /*29540*/  LOP3.LUT R60, R60, R61, RZ, 0x3c, !PT ;  /* 0x0000003d3c3c7212 */ /* 0x000fe200078e3cff */
[----:B------:R-:W-:Y:S01]  /*29550*/  IMAD.X R61, RZ, RZ, R5, P0 ;  /* 0x000000ffff3d7224 */ /* 0x000fe200000e0605 */
[----:B------:R-:W-:Y:S02]  /*29560*/  SHF.R.U64 R0, R0, 0x3, RZ ;  /* 0x0000000300007819 */ /* 0x000fe400000012ff */
[----:B------:R-:W-:Y:S01]  /*29570*/  ISETP.GE.AND P1, PT, R160, UR11, PT ;  /* 0x0000000ba0007c0c */ /* 0x000fe2000bf26270 */
[----:B------:R-:W5:Y:S01]  /*29580*/  LD.E.128 R64, desc[UR40][R64.64] ;  /* 0x0000002840407980 */ /* 0x000f62000c101d00 */
[----:B------:R-:W-:Y:S02]  /*29590*/  ISETP.GE.AND P0, PT, R159, UR11, PT ;  /* 0x0000000b9f007c0c */ /* 0x000fe4000bf06270 */
[----:B------:R-:W-:Y:S01]  /*295a0*/  LOP3.LUT R72, R0, R3, RZ, 0x3c, !PT ;  /* 0x0000000300487212 */ /* 0x000fe200078e3cff */
[----:B------:R-:W-:Y:S01]  /*295b0*/  IMAD R0, R220, 0x20, R210 ;  /* 0x00000020dc007824 */ /* 0x000fe200078e02d2 */
[----:B------:R-:W-:Y:S01]  /*295c0*/  SEL R3, RZ, 0x1, P1 ;  /* 0x00000001ff037807 */ /* 0x000fe20000800000 */
[----:B------:R-:W5:Y:S01]  /*295d0*/  LD.E.128 R60, desc[UR40][R60.64] ;  /* 0x000000283c3c7980 */ /* 0x000f62000c101d00 */
[----:B------:R-:W-:-:S02]  /*295e0*/  SEL R20, RZ, 0xffffffff, P0 ;  /* 0xffffffffff147807 */ /* 0x000fc40000000000 */
[----:B------:R-:W-:Y:S01]  /*295f0*/  ISETP.GE.AND P1, PT, R158, UR11, PT ;  /* 0x0000000b9e007c0c */ /* 0x000fe2000bf26270 */
[----:B------:R-:W-:Y:S01]  /*29600*/  IMAD R82, R21, 0x40, R0 ;  /* 0x0000004015527824 */ /* 0x000fe200078e0200 */
[C---:B------:R-:W-:Y:S02]  /*29610*/  IADD3 R13, P4, R4.reuse, 0x2000, RZ ;  /* 0x00002000040d7810 */ /* 0x040fe40007f9e0ff */
[C---:B------:R-:W-:Y:S02]  /*29620*/  IADD3 R25, P5, R4.reuse, 0x3000, RZ ;  /* 0x0000300004197810 */ /* 0x040fe40007fbe0ff */
[----:B------:R-:W-:Y:S01]  /*29630*/  IADD3 R29, P6, R4, 0x4000, RZ ;  /* 0x00004000041d7810 */ /* 0x000fe20007fde0ff */
[----:B------:R-:W-:Y:S01]  /*29640*/  IMAD.SHL.U32 R20, R20, 0x2, RZ ;  /* 0x0000000214147824 */ /* 0x000fe200078e00ff */
[----:B------:R-:W-:Y:S01]  /*29650*/  ISETP.GE.AND P0, PT, R157, UR11, PT ;  /* 0x0000000b9d007c0c */ /* 0x000fe2000bf06270 */
[----:B------:R-:W5:Y:S01]  /*29660*/  LD.E.128 R72, desc[UR40][R72.64] ;  /* 0x0000002848487980 */ /* 0x000f62000c101d00 */
[----:B------:R-:W-:-:S02]  /*29670*/  SEL R0, RZ, 0xffffffff, P1 ;  /* 0xffffffffff007807 */ /* 0x000fc40000800000 */
[----:B------:R-:W-:Y:S02]  /*29680*/  LOP3.LUT R12, R13, 0x380, RZ, 0xc0, !PT ;  /* 0x000003800d0c7812 */ /* 0x000fe400078ec0ff */
[----:B------:R-:W-:Y:S02]  /*29690*/  LOP3.LUT R24, R25, 0x380, RZ, 0xc0, !PT ;  /* 0x0000038019187812 */ /* 0x000fe400078ec0ff */
[----:B------:R-:W-:Y:S01]  /*296a0*/  LOP3.LUT R28, R29, 0x380, RZ, 0xc0, !PT ;  /* 0x000003801d1c7812 */ /* 0x000fe200078ec0ff */
[----:B------:R-:W-:Y:S01]  /*296b0*/  IMAD.SHL.U32 R83, R0, 0x4, RZ ;  /* 0x0000000400537824 */ /* 0x000fe200078e00ff */
[----:B------:R-:W-:Y:S01]  /*296c0*/  SEL R21, RZ, 0xffffffff, P0 ;  /* 0xffffffffff157807 */ /* 0x000fe20000000000 */
[----:B0-----:R-:W-:Y:S01]  /*296d0*/  @P2 IMAD.HI.U32 R0, R82, R77, RZ ;  /* 0x0000004d52002227 */ /* 0x001fe200078e00ff */
[----:B------:R-:W-:Y:S02]  /*296e0*/  LOP3.LUT R20, R20, 0x2, R3, 0xe2, !PT ;  /* 0x0000000214147812 */ /* 0x000fe400078ee203 */
[----:B------:R-:W-:-:S02]  /*296f0*/  SHF.R.U64 R12, R12, 0x3, RZ ;  /* 0x000000030c0c7819 */ /* 0x000fc400000012ff */
[----:B------:R-:W-:Y:S02]  /*29700*/  SHF.R.U64 R24, R24, 0x3, RZ ;  /* 0x0000000318187819 */ /* 0x000fe400000012ff */
[----:B------:R-:W-:Y:S01]  /*29710*/  SHF.R.U64 R28, R28, 0x3, RZ ;  /* 0x000000031c1c7819 */ /* 0x000fe200000012ff */
[----:B------:R-:W-:Y:S01]  /*29720*/  IMAD.SHL.U32 R78, R21, 0x8, RZ ;  /* 0x00000008154e7824 */ /* 0x000fe200078e00ff */
[----:B------:R-:W-:Y:S01]  /*29730*/  LOP3.LUT R77, R83, 0x4, R20, 0xe2, !PT ;  /* 0x00000004534d7812 */ /* 0x000fe200078ee214 */
[----:B------:R-:W-:Y:S01]  /*29740*/  IMAD.MOV.U32 R3, RZ, RZ, R82 ;  /* 0x000000ffff037224 */ /* 0x000fe200078e0052 */
[----:B------:R-:W-:Y:S01]  /*29750*/  LOP3.LUT R12, R12, R13, RZ, 0x3c, !PT ;  /* 0x0000000d0c0c7212 */ /* 0x000fe200078e3cff */
[--C-:B------:R-:W-:Y:S01]  /*29760*/  IMAD.X R13, RZ, RZ, R5.reuse, P4 ;  /* 0x000000ffff0d7224 */ /* 0x100fe200020e0605 */
[----:B------:R-:W-:Y:S01]  /*29770*/  LOP3.LUT R24, R24, R25, RZ, 0x3c, !PT ;  /* 0x0000001918187212 */ /* 0x000fe200078e3cff */
[--C-:B------:R-:W-:Y:S01]  /*29780*/  IMAD.X R25, RZ, RZ, R5.reuse, P5 ;  /* 0x000000ffff197224 */ /* 0x100fe200028e0605 */
[----:B------:R-:W-:Y:S01]  /*29790*/  LOP3.LUT R28, R28, R29, RZ, 0x3c, !PT ;  /* 0x0000001d1c1c7212 */ /* 0x000fe200078e3cff */
[----:B------:R-:W-:Y:S01]  /*297a0*/  IMAD.X R29, RZ, RZ, R5, P6 ;  /* 0x000000ffff1d7224 */ /* 0x000fe200030e0605 */
[----:B-1----:R-:W-:Y:S01]  /*297b0*/  @P2 SHF.R.U32.HI R3, RZ, R79, R0 ;  /* 0x0000004fff032219 */ /* 0x002fe20000011600 */
[----:B------:R-:W-:Y:S01]  /*297c0*/  IMAD.U32 R20, RZ, RZ, UR8 ;  /* 0x00000008ff147e24 */ /* 0x000fe2000f8e00ff */
[C---:B------:R-:W-:Y:S01]  /*297d0*/  IADD3 R49, P4, R4.reuse, 0x9000, RZ ;  /* 0x0000900004317810 */ /* 0x040fe20007f9e0ff */
[----:B------:R-:W-:Y:S01]  /*297e0*/  IMAD.U32 R21, RZ, RZ, UR9 ;  /* 0x00000009ff157e24 */ /* 0x000fe2000f8e00ff */
[C---:B------:R-:W-:Y:S01]  /*297f0*/  IADD3 R53, P5, R4.reuse, 0xa000, RZ ;  /* 0x0000a00004357810 */ /* 0x040fe20007fbe0ff */
[----:B------:R-:W-:Y:S01]  /*29800*/  ULDC.64 UR8, c[0x0][0xbe0] ;  /* 0x0002f80000087ab9 */ /* 0x000fe20000000a00 */
[----:B------:R-:W-:Y:S01]  /*29810*/  IADD3 R57, P6, R4, 0xb000, RZ ;  /* 0x0000b00004397810 */ /* 0x000fe20007fde0ff */
[----:B------:R-:W5:Y:S01]  /*29820*/  LD.E.128 R12, desc[UR40][R12.64] ;  /* 0x000000280c0c7980 */ /* 0x000f62000c101d00 */
[----:B------:R-:W-:-:S02]  /*29830*/  LOP3.LUT R0, R78, 0x8, R77, 0xe2, !PT ;  /* 0x000000084e007812 */ /* 0x000fc400078ee24d */
[--C-:B------:R-:W-:Y:S01]  /*29840*/  SHF.R.S32.HI R77, RZ, 0x1f, R3.reuse ;  /* 0x0000001fff4d7819 */ /* 0x100fe20000011403 */
[----:B------:R-:W5:Y:S01]  /*29850*/  LD.E.128 R24, desc[UR40][R24.64] ;  /* 0x0000002818187980 */ /* 0x000f62000c101d00 */
[----:B------:R-:W-:Y:S02]  /*29860*/  ISETP.GE.AND P0, PT, R156, UR11, PT ;  /* 0x0000000b9c007c0c */ /* 0x000fe4000bf06270 */
[----:B------:R-:W-:Y:S01]  /*29870*/  LOP3.LUT R48, R49, 0x380, RZ, 0xc0, !PT ;  /* 0x0000038031307812 */ /* 0x000fe200078ec0ff */
[----:B------:R-:W5:Y:S01]  /*29880*/  LD.E.128 R28, desc[UR40][R28.64] ;  /* 0x000000281c1c7980 */ /* 0x000f62000c101d00 */
[----:B------:R-:W-:Y:S02]  /*29890*/  LOP3.LUT R52, R53, 0x380, RZ, 0xc0, !PT ;  /* 0x0000038035347812 */ /* 0x000fe400078ec0ff */
[----:B------:R-:W-:Y:S01]  /*298a0*/  LOP3.LUT R56, R57, 0x380, RZ, 0xc0, !PT ;  /* 0x0000038039387812 */ /* 0x000fe200078ec0ff */
[----:B------:R-:W-:Y:S01]  /*298b0*/  IMAD.MOV R79, RZ, RZ, -R3 ;  /* 0x000000ffff4f7224 */ /* 0x000fe200078e0a03 */
[----:B------:R-:W-:Y:S01]  /*298c0*/  LOP3.LUT R7, R4, 0x380, RZ, 0xc0, !PT ;  /* 0x0000038004077812 */ /* 0x000fe200078ec0ff */
[----:B------:R-:W-:Y:S01]  /*298d0*/  IMAD.U32 R21, RZ, RZ, UR4 ;  /* 0x00000004ff157e24 */ /* 0x000fe2000f8e00ff */
[----:B------:R-:W-:Y:S01]  /*298e0*/  SEL R78, RZ, 0xffffffff, P0 ;  /* 0xffffffffff4e7807 */ /* 0x000fe20000000000 */
[----:B------:R-:W-:Y:S01]  /*298f0*/  IMAD R80, R77, UR8, RZ ;  /* 0x000000084d507c24 */ /* 0x000fe2000f8e02ff */
[----:B------:R-:W-:-:S02]  /*29900*/  SHF.R.U64 R48, R48, 0x3, RZ ;  /* 0x0000000330307819 */ /* 0x000fc400000012ff */
[----:B------:R-:W-:Y:S02]  /*29910*/  SHF.R.U64 R52, R52, 0x3, RZ ;  /* 0x0000000334347819 */ /* 0x000fe400000012ff */
[----:B------:R-:W-:Y:S02]  /*29920*/  SHF.R.U64 R56, R56, 0x3, RZ ;  /* 0x0000000338387819 */ /* 0x000fe400000012ff */
[----:B------:R-:W-:Y:S01]  /*29930*/  ISETP.GE.AND P0, PT, R17, UR11, PT ;  /* 0x0000000b11007c0c */ /* 0x000fe2000bf06270 */
[----:B------:R-:W-:Y:S01]  /*29940*/  IMAD R77, R81, R79, R82 ;  /* 0x0000004f514d7224 */ /* 0x000fe200078e0252 */
[----:B------:R-:W-:Y:S01]  /*29950*/  SHF.R.U64 R7, R7, 0x3, RZ ;  /* 0x0000000307077819 */ /* 0x000fe200000012ff */
[C---:B------:R-:W-:Y:S01]  /*29960*/  IMAD R79, R3.reuse, UR9, R80 ;  /* 0x00000009034f7c24 */ /* 0x040fe2000f8e0250 */
[----:B------:R-:W-:Y:S01]  /*29970*/  LOP3.LUT R48, R48, R49, RZ, 0x3c, !PT ;  /* 0x0000003130307212 */ /* 0x000fe200078e3cff */
[----:B------:R-:W-:Y:S01]  /*29980*/  IMAD.WIDE.U32 R20, R3, UR8, R20 ;  /* 0x0000000803147c25 */ /* 0x000fe2000f8e0014 */
[----:B------:R-:W-:Y:S01]  /*29990*/  LOP3.LUT R52, R52, R53, RZ, 0x3c, !PT ;  /* 0x0000003534347212 */ /* 0x000fe200078e3cff */
[----:B------:R-:W-:Y:S01]  /*299a0*/  ULDC.64 UR8, c[0x0][0xbd8] ;  /* 0x0002f60000087ab9 */ /* 0x000fe20000000a00 */
[----:B------:R-:W-:Y:S01]  /*299b0*/  LOP3.LUT R56, R56, R57, RZ, 0x3c, !PT ;  /* 0x0000003938387212 */ /* 0x000fe200078e3cff */
[--C-:B------:R-:W-:Y:S01]  /*299c0*/  IMAD.X R49, RZ, RZ, R5.reuse, P4 ;  /* 0x000000ffff317224 */ /* 0x100fe200020e0605 */
[----:B------:R-:W-:Y:S01]  /*299d0*/  SEL R3, RZ, 0xffffffff, P0 ;  /* 0xffffffffff037807 */ /* 0x000fe20000000000 */
[--C-:B------:R-:W-:Y:S01]  /*299e0*/  IMAD.X R53, RZ, RZ, R5.reuse, P5 ;  /* 0x000000ffff357224 */ /* 0x100fe200028e0605 */
[----:B------:R-:W-:Y:S01]  /*299f0*/  LOP3.LUT R4, R7, R4, RZ, 0x3c, !PT ;  /* 0x0000000407047212 */ /* 0x000fe200078e3cff */
[----:B------:R-:W-:-:S02]  /*29a00*/  IMAD.X R57, RZ, RZ, R5, P6 ;  /* 0x000000ffff397224 */ /* 0x000fc400030e0605 */
[----:B------:R-:W-:Y:S01]  /*29a10*/  IMAD.SHL.U32 R83, R78, 0x10, RZ ;  /* 0x000000104e537824 */ /* 0x000fe200078e00ff */
[----:B------:R-:W5:Y:S01]  /*29a20*/  LD.E.128 R48, desc[UR40][R48.64] ;  /* 0x0000002830307980 */ /* 0x000f62000c101d00 */
[----:B------:R-:W-:-:S03]  /*29a30*/  IMAD.SHL.U32 R3, R3, 0x20, RZ ;  /* 0x0000002003037824 */ /* 0x000fc600078e00ff */
[----:B------:R-:W-:Y:S01]  /*29a40*/  LOP3.LUT R0, R83, 0x10, R0, 0xe2, !PT ;  /* 0x0000001053007812 */ /* 0x000fe200078ee200 */
[----:B------:R-:W5:Y:S01]  /*29a50*/  LD.E.128 R4, desc[UR40][R4.64] ;  /* 0x0000002804047980 */ /* 0x000f62000c101d00 */
[----:B------:R-:W-:-:S03]  /*29a60*/  SHF.R.S32.HI R78, RZ, 0x1f, R77 ;  /* 0x0000001fff4e7819 */ /* 0x000fc6000001144d */
[----:B------:R-:W5:Y:S01]  /*29a70*/  LD.E.128 R52, desc[UR40][R52.64] ;  /* 0x0000002834347980 */ /* 0x000f62000c101d00 */
[----:B------:R-:W-:-:S03]  /*29a80*/  LOP3.LUT R0, R3, 0x20, R0, 0xe2, !PT ;  /* 0x0000002003007812 */ /* 0x000fc600078ee200 */
        /* <DEDUP_REMOVED lines=8> */
[----:B------:R-:W-:Y:S01]  /*29b10*/  IMAD.IADD R21, R21, 0x1, R79 ;  /* 0x0000000115157824 */ /* 0x000fe200078e024f */
[----:B------:R-:W-:Y:S01]  /*29b20*/  ISETP.GE.AND P0, PT, R162, UR11, PT ;  /* 0x0000000ba2007c0c */ /* 0x000fe2000bf06270 */
[----:B------:R-:W-:-:S02]  /*29b30*/  IMAD R78, R78, UR8, RZ ;  /* 0x000000084e4e7c24 */ /* 0x000fc4000f8e02ff */
[----:B------:R-:W-:Y:S02]  /*29b40*/  IMAD R83, R76, R81, RZ ;  /* 0x000000514c537224 */ /* 0x000fe400078e02ff */
[----:B------:R-:W-:Y:S01]  /*29b50*/  IMAD R82, R3, 0x40, R210 ;  /* 0x0000004003527824 */ /* 0x000fe200078e02d2 */
[----:B------:R-:W-:Y:S01]  /*29b60*/  UIADD3 UR4, UR47, 0x38820, URZ ;  /* 0x000388202f047890 */ /* 0x000fe2000fffe03f */
[C---:B------:R-:W-:Y:S01]  /*29b70*/  IMAD R79, R77.reuse, UR9, R78 ;  /* 0x000000094d4f7c24 */ /* 0x040fe2000f8e024e */
[----:B------:R-:W-:Y:S01]  /*29b80*/  SEL R3, RZ, 0x40, P0 ;  /* 0x00000040ff037807 */ /* 0x000fe20000000000 */
[----:B------:R-:W-:Y:S01]  /*29b90*/  IMAD.WIDE.U32 R20, R77, UR8, R20 ;  /* 0x000000084d147c25 */ /* 0x000fe2000f8e0014 */
[----:B------:R-:W-:Y:S01]  /*29ba0*/  ISETP.GE.AND P0, PT, R82, R83, PT ;  /* 0x000000535200720c */ /* 0x000fe20003f06270 */
[----:B------:R-:W-:Y:S01]  /*29bb0*/  ULDC.64 UR8, c[0x0][0xb80] ;  /* 0x0002e00000087ab9 */ /* 0x000fe20000000a00 */
[----:B------:R-:W-:Y:S01]  /*29bc0*/  UPRMT UR4, URZ, 0x654, UR4 ;  /* 0x000006543f047896 */ /* 0x000fe20008000004 */
[----:B------:R-:W-:Y:S01]  /*29bd0*/  IMAD.IADD R21, R21, 0x1, R79 ;  /* 0x0000000115157824 */ /* 0x000fe200078e024f */
[----:B------:R-:W-:-:S02]  /*29be0*/  LEA R80, P2, R20, UR8, 0x1 ;  /* 0x0000000814507c11 */ /* 0x000fc4000f8408ff */
[----:B------:R-:W-:Y:S02]  /*29bf0*/  ISETP.GE.AND P1, PT, R161, UR11, PT ;  /* 0x0000000ba1007c0c */ /* 0x000fe4000bf26270 */
[----:B------:R-:W-:Y:S02]  /*29c00*/  LEA.HI.X R81, R20, UR9, R21, 0x1, P2 ;  /* 0x0000000914517c11 */ /* 0x000fe400090f0c15 */
[----:B------:R-:W-:Y:S01]  /*29c10*/  LOP3.LUT R0, R0, R3, RZ, 0xfc, !PT ;  /* 0x0000000300007212 */ /* 0x000fe200078efcff */
[----:B0-----:R0:W1:Y:S01]  /*29c20*/  SHFL.IDX PT, R20, R80, RZ, 0x181f ;  /* 0x00181fff50147589 */ /* 0x00106200000e0000 */
[----:B------:R-:W-:Y:S01]  /*29c30*/  SEL R3, RZ, 0x80, P1 ;  /* 0x00000080ff037807 */ /* 0x000fe20000800000 */
[----:B------:R-:W-:Y:S02]  /*29c40*/  SYNCS.ARRIVE.TRANS64.RED.A1T0 RZ, [UR4], RZ ;  /* 0x000000ffffff79a7 */ /* 0x000fe40008100404 */
[----:B------:R0:W2:Y:S01]  /*29c50*/  SHFL.IDX PT, R21, R81, RZ, 0x181f ;  /* 0x00181fff51157589 */ /* 0x0000a200000e0000 */
[----:B------:R-:W-:Y:S01]  /*29c60*/  LOP3.LUT R3, R0, R3, RZ, 0xfc, !PT ;  /* 0x0000000300037212 */ /* 0x000fe200078efcff */
[----:B------:R-:W-:Y:S06]  /*29c70*/  @P0 BRA `(.L_x_3318) ;  /* 0x00000000007c0947 */ /* 0x000fec0003800000 */
[----:B------:R-:W-:Y:S02]  /*29c80*/  ISETP.GE.AND P1, PT, R159, UR11, PT ;  /* 0x0000000b9f007c0c */ /* 0x000fe4000bf26270 */
[----:B------:R-:W-:Y:S02]  /*29c90*/  ISETP.GE.AND P0, PT, R160, UR11, PT ;  /* 0x0000000ba0007c0c */ /* 0x000fe4000bf06270 */
[----:B------:R-:W-:Y:S02]  /*29ca0*/  ISETP.GE.AND P5, PT, R158, UR11, PT ;  /* 0x0000000b9e007c0c */ /* 0x000fe4000bfa6270 */
[----:B------:R-:W-:-:S07]  /*29cb0*/  ISETP.GE.AND P3, PT, R157, UR11, PT ;  /* 0x0000000b9d007c0c */ /* 0x000fce000bf66270 */
[C---:B-1----:R-:W-:Y:S02]  /*29cc0*/  @!P1 LEA R76, P2, R159.reuse, R20, 0x1 ;  /* 0x000000149f4c9211 */ /* 0x042fe400078408ff */
[----:B--2---:R-:W-:Y:S02]  /*29cd0*/  @!P0 IMAD.WIDE R78, R160, 0x2, R20 ;  /* 0x00000002a04e8825 */ /* 0x004fe400078e0214 */
[----:B------:R-:W-:Y:S02]  /*29ce0*/  @!P1 LEA.HI.X R77, R159, R21, R217, 0x1, P2 ;  /* 0x000000159f4d9211 */ /* 0x000fe400010f0cd9 */
[----:B------:R-:W-:Y:S01]  /*29cf0*/  ISETP.GE.AND P2, PT, R156, UR11, PT ;  /* 0x0000000b9c007c0c */ /* 0x000fe2000bf46270 */
[----:B-----5:R1:W-:Y:S01]  /*29d00*/  @!P0 ST.E.128 desc[UR40][R78.64], R4 ;  /* 0x000000044e008985 */ /* 0x0203e2000c101d28 */
[----:B------:R-:W-:-:S03]  /*29d10*/  LOP3.LUT P0, RZ, R0, 0x40, RZ, 0xc0, !PT ;  /* 0x0000004000ff7812 */ /* 0x000fc6000780c0ff */
[----:B------:R2:W-:Y:S01]  /*29d20*/  @!P1 ST.E.128 desc[UR40][R76.64], R12 ;  /* 0x0000000c4c009985 */ /* 0x0005e2000c101d28 */
[----:B------:R-:W-:Y:S02]  /*29d30*/  ISETP.GE.AND P1, PT, R17, UR11, PT ;  /* 0x0000000b11007c0c */ /* 0x000fe4000bf26270 */
[CC--:B-1----:R-:W-:Y:S02]  /*29d40*/  @!P5 LEA R4, P4, R158.reuse, R20.reuse, 0x1 ;  /* 0x000000149e04d211 */ /* 0x0c2fe400078808ff */
[-C--:B------:R-:W-:Y:S02]  /*29d50*/  @!P3 LEA R6, P6, R157, R20.reuse, 0x1 ;  /* 0x000000149d06b211 */ /* 0x080fe400078c08ff */
[-C--:B------:R-:W-:Y:S02]  /*29d60*/  @!P5 LEA.HI.X R5, R158, R21.reuse, R216, 0x1, P4 ;  /* 0x000000159e05d211 */ /* 0x080fe400020f0cd8 */
[----:B------:R-:W-:Y:S02]  /*29d70*/  LOP3.LUT P4, RZ, R3, 0x80, RZ, 0xc0, !PT ;  /* 0x0000008003ff7812 */ /* 0x000fe4000788c0ff */
[----:B------:R-:W-:Y:S01]  /*29d80*/  @!P3 LEA.HI.X R7, R157, R21, R215, 0x1, P6 ;  /* 0x000000159d07b211 */ /* 0x000fe200030f0cd7 */
[----:B------:R1:W-:Y:S02]  /*29d90*/  @!P5 ST.E.128 desc[UR40][R4.64], R28 ;  /* 0x0000001c0400d985 */ /* 0x0003e4000c101d28 */
[----:B--2---:R-:W-:-:S02]  /*29da0*/  @!P1 LEA R12, P6, R17, R20, 0x1 ;  /* 0x00000014110c9211 */ /* 0x004fc400078c08ff */
[----:B------:R2:W-:Y:S02]  /*29db0*/  @!P3 ST.E.128 desc[UR40][R6.64], R36 ;  /* 0x000000240600b985 */ /* 0x0005e4000c101d28 */
[-C--:B------:R-:W-:Y:S02]  /*29dc0*/  @!P1 LEA.HI.X R13, R17, R21.reuse, R213, 0x1, P6 ;  /* 0x00000015110d9211 */ /* 0x080fe400030f0cd5 */
[-C--:B-1----:R-:W-:Y:S02]  /*29dd0*/  @!P2 LEA R4, P5, R156, R20.reuse, 0x1 ;  /* 0x000000149c04a211 */ /* 0x082fe400078a08ff */
[-C--:B--2---:R-:W-:Y:S02]  /*29de0*/  @P0 LEA R6, P3, R162, R20.reuse, 0x1 ;  /* 0x00000014a2060211 */ /* 0x084fe400078608ff */
[----:B------:R-:W-:Y:S02]  /*29df0*/  @!P2 LEA.HI.X R5, R156, R21, R214, 0x1, P5 ;  /* 0x000000159c05a211 */ /* 0x000fe400028f0cd6 */
[----:B------:R-:W-:-:S02]  /*29e00*/  @P4 LEA R14, P5, R161, R20, 0x1 ;  /* 0x00000014a10e4211 */ /* 0x000fc400078a08ff */
[-C--:B------:R-:W-:Y:S01]  /*29e10*/  @P0 LEA.HI.X R7, R162, R21.reuse, R212, 0x1, P3 ;  /* 0x00000015a2070211 */ /* 0x080fe200018f0cd4 */
[----:B------:R3:W-:Y:S01]  /*29e20*/  @!P2 ST.E.128 desc[UR40][R4.64], R44 ;  /* 0x0000002c0400a985 */ /* 0x0007e2000c101d28 */
[----:B------:R-:W-:-:S03]  /*29e30*/  @P4 LEA.HI.X R15, R161, R21, R211, 0x1, P5 ;  /* 0x00000015a10f4211 */ /* 0x000fc600028f0cd3 */
[----:B------:R3:W-:Y:S04]  /*29e40*/  @!P1 ST.E.128 desc[UR40][R12.64], R52 ;  /* 0x000000340c009985 */ /* 0x0007e8000c101d28 */
[----:B------:R3:W-:Y:S04]  /*29e50*/  @P0 ST.E.128 desc[UR40][R6.64], R60 ;  /* 0x0000003c06000985 */ /* 0x0007e8000c101d28 */
[----:B------:R3:W-:Y:S02]  /*29e60*/  @P4 ST.E.128 desc[UR40][R14.64], R68 ;  /* 0x000000440e004985 */ /* 0x0007e4000c101d28 */
.L_x_3318:
[----:B------:R-:W-:Y:S05]  /*29e70*/  BSYNC B1 ;  /* 0x0000000000017941 */ /* 0x000fea0003800000 */
.L_x_3317:
        /* <DEDUP_REMOVED lines=9> */
[----:B------:R-:W-:-:S05]  /*29f10*/  ISETP.GE.AND P1, PT, R156, UR11, PT ;  /* 0x0000000b9c007c0c */ /* 0x000fca000bf26270 */
[----:B0---4-:R-:W-:Y:S02]  /*29f20*/  @!P0 IMAD.WIDE R6, R160, 0x2, R4 ;  /* 0x00000002a0068825 */ /* 0x011fe400078e0204 */
[-C--:B------:R-:W-:Y:S02]  /*29f30*/  @!P5 LEA R14, P4, R159, R4.reuse, 0x1 ;  /* 0x000000049f0ed211 */ /* 0x080fe400078808ff */
[----:B------:R-:W-:Y:S01]  /*29f40*/  @!P3 LEA R12, P6, R158, R4, 0x1 ;  /* 0x000000049e0cb211 */ /* 0x000fe200078c08ff */
[----:B------:R0:W-:Y:S01]  /*29f50*/  @!P0 ST.E.128 desc[UR40][R6.64], R8 ;  /* 0x0000000806008985 */ /* 0x0001e2000c101d28 */
[----:B------:R-:W-:Y:S02]  /*29f60*/  ISETP.GE.AND P0, PT, R17, UR11, PT ;  /* 0x0000000b11007c0c */ /* 0x000fe4000bf06270 */
[----:B------:R-:W-:Y:S02]  /*29f70*/  @!P5 LEA.HI.X R15, R159, R5, R217, 0x1, P4 ;  /* 0x000000059f0fd211 */ /* 0x000fe400020f0cd9 */
[----:B------:R-:W-:-:S02]  /*29f80*/  LOP3.LUT P4, RZ, R0, 0x40, RZ, 0xc0, !PT ;  /* 0x0000004000ff7812 */ /* 0x000fc4000788c0ff */
[----:B------:R-:W-:Y:S01]  /*29f90*/  @!P3 LEA.HI.X R13, R158, R5, R216, 0x1, P6 ;  /* 0x000000059e0db211 */ /* 0x000fe200030f0cd8 */
[----:B------:R3:W-:Y:S01]  /*29fa0*/  @!P5 ST.E.128 desc[UR40][R14.64], R24 ;  /* 0x000000180e00d985 */ /* 0x0007e2000c101d28 */
[----:B-1----:R-:W-:-:S03]  /*29fb0*/  @!P2 LEA R20, P5, R157, R4, 0x1 ;  /* 0x000000049d14a211 */ /* 0x002fc600078a08ff */
[----:B------:R3:W-:Y:S01]  /*29fc0*/  @!P3 ST.E.128 desc[UR40][R12.64], R32 ;  /* 0x000000200c00b985 */ /* 0x0007e2000c101d28 */
[----:B--2---:R-:W-:Y:S02]  /*29fd0*/  @!P2 LEA.HI.X R21, R157, R5, R215, 0x1, P5 ;  /* 0x000000059d15a211 */ /* 0x004fe400028f0cd7 */
[----:B0-----:R-:W-:-:S03]  /*29fe0*/  @!P1 LEA R6, P6, R156, R4, 0x1 ;  /* 0x000000049c069211 */ /* 0x001fc600078c08ff */
[----:B------:R3:W-:Y:S01]  /*29ff0*/  @!P2 ST.E.128 desc[UR40][R20.64], R40 ;  /* 0x000000281400a985 */ /* 0x0007e2000c101d28 */
[CC--:B------:R-:W-:Y:S02]  /*2a000*/  @!P0 LEA R8, P3, R17.reuse, R4.reuse, 0x1 ;  /* 0x0000000411088211 */ /* 0x0c0fe400078608ff */
[----:B------:R-:W-:Y:S02]  /*2a010*/  @P4 LEA R10, P5, R162, R4, 0x1 ;  /* 0x00000004a20a4211 */ /* 0x000fe400078a08ff */
[-C--:B------:R-:W-:Y:S02]  /*2a020*/  @!P1 LEA.HI.X R7, R156, R5.reuse, R214, 0x1, P6 ;  /* 0x000000059c079211 */ /* 0x080fe400030f0cd6 */
[-C--:B------:R-:W-:Y:S02]  /*2a030*/  @!P0 LEA.HI.X R9, R17, R5.reuse, R213, 0x1, P3 ;  /* 0x0000000511098211 */ /* 0x080fe400018f0cd5 */
[----:B------:R-:W-:Y:S01]  /*2a040*/  @P4 LEA.HI.X R11, R162, R5, R212, 0x1, P5 ;  /* 0x00000005a20b4211 */ /* 0x000fe200028f0cd4 */
[----:B------:R3:W-:Y:S04]  /*2a050*/  @!P1 ST.E.128 desc[UR40][R6.64], R48 ;  /* 0x0000003006009985 */ /* 0x0007e8000c101d28 */
[----:B------:R3:W-:Y:S01]  /*2a060*/  @!P0 ST.E.128 desc[UR40][R8.64], R56 ;  /* 0x0000003808008985 */ /* 0x0007e2000c101d28 */
[----:B------:R-:W-:-:S03]  /*2a070*/  LOP3.LUT P0, RZ, R3, 0x80, RZ, 0xc0, !PT ;  /* 0x0000008003ff7812 */ /* 0x000fc6000780c0ff */
[----:B------:R3:W-:Y:S10]  /*2a080*/  @P4 ST.E.128 desc[UR40][R10.64], R64 ;  /* 0x000000400a004985 */ /* 0x0007f4000c101d28 */
[----:B------:R-:W-:Y:S05]  /*2a090*/  @!P0 BRA `(.L_x_3319) ;  /* 0x00000028003c8947 */ /* 0x000fea0003800000 */
[----:B------:R-:W-:-:S04]  /*2a0a0*/  LEA R4, P0, R161, R4, 0x1 ;  /* 0x00000004a1047211 */ /* 0x000fc800078008ff */
[----:B------:R-:W-:-:S05]  /*2a0b0*/  LEA.HI.X R5, R161, R5, R211, 0x1, P0 ;  /* 0x00000005a1057211 */ /* 0x000fca00000f0cd3 */
[----:B------:R0:W-:Y:S01]  /*2a0c0*/  ST.E.128 desc[UR40][R4.64], R72 ;  /* 0x0000004804007985 */ /* 0x0001e2000c101d28 */
[----:B------:R-:W-:Y:S05]  /*2a0d0*/  BRA `(.L_x_3319) ;  /* 0x00000028002c7947 */ /* 0x000fea0003800000 */
.L_x_3316:
[----:B------:R-:W2:Y:S01]  /*2a0e0*/  LDL R0, [R1+0x480] ;  /* 0x0004800001007983 */ /* 0x000ea20000100800 */
[----:B------:R-:W3:Y:S01]  /*2a0f0*/  LDC R11, c[0x0][0xce8] ;  /* 0x00033a00ff0b7b82 */ /* 0x000ee20000000800 */
[----:B------:R-:W-:Y:S01]  /*2a100*/  ULDC.64 UR12, c[0x0][0xc08] ;  /* 0x00030200000c7ab9 */ /* 0x000fe20000000a00 */
[----:B0-----:R-:W-:Y:S01]  /*2a110*/  IMAD.U32 R4, RZ, RZ, UR43 ;  /* 0x0000002bff047e24 */ /* 0x001fe2000f8e00ff */
[----:B------:R0:W5:Y:S01]  /*2a120*/  LDL R40, [R1+0x47c] ;  /* 0x00047c0001287983 */ /* 0x0001620000100800 */
[----:B------:R-:W-:Y:S02]  /*2a130*/  UIMAD UR9, UR23, UR12, URZ ;  /* 0x0000000c170972a4 */ /* 0x000fe4000f8e023f */
[----:B------:R-:W-:Y:S01]  /*2a140*/  UIMAD.WIDE.U32 UR10, UR4, UR12, URZ ;  /* 0x0000000c040a72a5 */ /* 0x000fe2000f8e003f */
[----:B------:R0:W5:Y:S01]  /*2a150*/  LDL R39, [R1+0x478] ;  /* 0x0004780001277983 */ /* 0x0001620000100800 */
[----:B------:R-:W-:Y:S02]  /*2a160*/  UIMAD UR9, UR4, UR13, UR9 ;  /* 0x0000000d040972a4 */ /* 0x000fe4000f8e0209 */
[----:B------:R-:W-:Y:S01]  /*2a170*/  USHF.R.S32.HI UR4, URZ, 0x1f, UR14 ;  /* 0x0000001f3f047899 */ /* 0x000fe2000801140e */
[----:B------:R0:W5:Y:S01]  /*2a180*/  LDL R38, [R1+0x474] ;  /* 0x0004740001267983 */ /* 0x0001620000100800 */
[----:B------:R-:W-:Y:S01]  /*2a190*/  UIADD3 UR11, UR11, UR9, URZ ;  /* 0x000000090b0b7290 */ /* 0x000fe2000fffe03f */
[----:B------:R-:W-:-:S02]  /*2a1a0*/  ULDC.64 UR12, c[0x0][0xc38] ;  /* 0x00030e00000c7ab9 */ /* 0x000fc40000000a00 */
[----:B------:R0:W5:Y:S01]  /*2a1b0*/  LDL R37, [R1+0x470] ;  /* 0x0004700001257983 */ /* 0x0001620000100800 */
[----:B------:R-:W-:-:S03]  /*2a1c0*/  UIMAD.WIDE.U32 UR10, UR8, UR12, UR10 ;  /* 0x0000000c080a72a5 */ /* 0x000fc6000f8e000a */
[----:B------:R0:W5:Y:S01]  /*2a1d0*/  LDL R36, [R1+0x46c] ;  /* 0x00046c0001247983 */ /* 0x0001620000100800 */
[----:B------:R-:W-:-:S03]  /*2a1e0*/  UIMAD UR9, UR8, UR13, UR11 ;  /* 0x0000000d080972a4 */ /* 0x000fc6000f8e020b */
[----:B------:R0:W5:Y:S01]  /*2a1f0*/  LDL R35, [R1+0x468] ;  /* 0x0004680001237983 */ /* 0x0001620000100800 */
[----:B---3--:R-:W-:Y:S01]  /*2a200*/  ISETP.NE.AND P0, PT, R11, 0x1, PT ;  /* 0x000000010b00780c */ /* 0x008fe20003f05270 */
[----:B------:R-:W-:Y:S02]  /*2a210*/  ULDC.64 UR12, c[0x0][0xc40] ;  /* 0x00031000000c7ab9 */ /* 0x000fe40000000a00 */
[----:B------:R0:W5:Y:S01]  /*2a220*/  LDL R34, [R1+0x464] ;  /* 0x0004640001227983 */ /* 0x0001620000100800 */
[----:B------:R-:W-:-:S03]  /*2a230*/  UIMAD UR4, UR4, UR12, URZ ;  /* 0x0000000c040472a4 */ /* 0x000fc6000f8e023f */
[----:B------:R0:W5:Y:S04]  /*2a240*/  LDL R33, [R1+0x460] ;  /* 0x0004600001217983 */ /* 0x0001680000100800 */
[----:B------:R0:W5:Y:S02]  /*2a250*/  LDL R32, [R1+0x45c] ;  /* 0x00045c0001207983 */ /* 0x0001640000100800 */
[----:B-1----:R-:W1:Y:S02]  /*2a260*/  @P0 LDC R3, c[0x0][0xcec] ;  /* 0x00033b00ff030b82 */ /* 0x002e640000000800 */
[----:B------:R0:W5:Y:S04]  /*2a270*/  LDL R31, [R1+0x458] ;  /* 0x00045800011f7983 */ /* 0x0001680000100800 */
[----:B------:R0:W5:Y:S02]  /*2a280*/  LDL R30, [R1+0x454] ;  /* 0x00045400011e7983 */ /* 0x0001640000100800 */
[----:B------:R-:W3:Y:S02]  /*2a290*/  @P0 LDC R5, c[0x0][0xcf0] ;  /* 0x00033c00ff050b82 */ /* 0x000ee40000000800 */
[----:B------:R0:W5:Y:S04]  /*2a2a0*/  LDL R29, [R1+0x450] ;  /* 0x00045000011d7983 */ /* 0x0001680000100800 */
[----:B------:R0:W5:Y:S04]  /*2a2b0*/  LDL R28, [R1+0x44c] ;  /* 0x00044c00011c7983 */ /* 0x0001680000100800 */
[----:B------:R0:W5:Y:S04]  /*2a2c0*/  LDL R27, [R1+0x448] ;  /* 0x00044800011b7983 */ /* 0x0001680000100800 */
[----:B------:R0:W5:Y:S01]  /*2a2d0*/  LDL R25, [R1+0x444] ;  /* 0x0004440001197983 */ /* 0x0001620000100800 */
[----:B------:R-:W-:Y:S01]  /*2a2e0*/  UMOV UR8, UR10 ;  /* 0x0000000a00087c82 */ /* 0x000fe20008000000 */
[----:B------:R-:W-:-:S02]  /*2a2f0*/  UIMAD UR4, UR14, UR13, UR4 ;  /* 0x0000000d0e0472a4 */ /* 0x000fc4000f8e0204 */
[----:B------:R-:W-:Y:S01]  /*2a300*/  UIMAD.WIDE.U32 UR8, UR14, UR12, UR8 ;  /* 0x0000000c0e0872a5 */ /* 0x000fe2000f8e0008 */
[----:B------:R-:W-:-:S03]  /*2a310*/  ULDC.64 UR10, c[0x0][0xc48] ;  /* 0x00031200000a7ab9 */ /* 0x000fc60000000a00 */
[----:B------:R-:W-:-:S04]  /*2a320*/  UIADD3 UR9, UR9, UR4, URZ ;  /* 0x0000000409097290 */ /* 0x000fc8000fffe03f */
[----:B------:R-:W-:-:S04]  /*2a330*/  UIMAD.WIDE.U32 UR8, UR39, UR10, UR8 ;  /* 0x0000000a270872a5 */ /* 0x000fc8000f8e0008 */
[----:B------:R-:W-:-:S03]  /*2a340*/  UIMAD UR39, UR39, UR11, UR9 ;  /* 0x0000000b272772a4 */ /* 0x000fc6000f8e0209 */
[----:B------:R-:W-:Y:S01]  /*2a350*/  ULDC.64 UR10, c[0x0][0xc30] ;  /* 0x00030c00000a7ab9 */ /* 0x000fe20000000a00 */
[----:B------:R-:W-:-:S04]  /*2a360*/  UIADD3 UR4, UR47, 0x38820, URZ ;  /* 0x000388202f047890 */ /* 0x000fc8000fffe03f */
[----:B------:R-:W-:Y:S01]  /*2a370*/  UPRMT UR4, URZ, 0x654, UR4 ;  /* 0x000006543f047896 */ /* 0x000fe20008000004 */
[----:B------:R-:W-:Y:S08]  /*2a380*/  BSSY B1, `(.L_x_3320) ;  /* 0x00000c1000017945 */ /* 0x000ff00003800000 */
[----:B------:R-:W-:Y:S01]  /*2a390*/  SYNCS.ARRIVE.TRANS64.RED.A1T0 RZ, [UR4], RZ ;  /* 0x000000ffffff79a7 */ /* 0x000fe20008100404 */
[----:B--2---:R-:W-:-:S04]  /*2a3a0*/  IMAD R4, R4, 0x40, R0 ;  /* 0x0000004004047824 */ /* 0x004fc800078e0200 */
[----:B-1----:R-:W-:-:S04]  /*2a3b0*/  @P0 IMAD.HI.U32 R0, R4, R3, RZ ;  /* 0x0000000304000227 */ /* 0x002fc800078e00ff */
[----:B------:R-:W-:Y:S01]  /*2a3c0*/  IMAD.MOV.U32 R3, RZ, RZ, R4 ;  /* 0x000000ffff037224 */ /* 0x000fe200078e0004 */
[----:B---3--:R-:W-:-:S04]  /*2a3d0*/  @P0 SHF.R.U32.HI R3, RZ, R5, R0 ;  /* 0x00000005ff030219 */ /* 0x008fc80000011600 */
[--C-:B------:R-:W-:Y:S01]  /*2a3e0*/  SHF.R.S32.HI R0, RZ, 0x1f, R3.reuse ;  /* 0x0000001fff007819 */ /* 0x100fe20000011403 */
[----:B------:R-:W-:-:S04]  /*2a3f0*/  IMAD.MOV R7, RZ, RZ, -R3 ;  /* 0x000000ffff077224 */ /* 0x000fc800078e0a03 */
[----:B------:R-:W-:Y:S02]  /*2a400*/  IMAD R7, R11, R7, R4 ;  /* 0x000000070b077224 */ /* 0x000fe400078e0204 */
[----:B------:R-:W-:Y:S02]  /*2a410*/  IMAD R0, R0, UR10, RZ ;  /* 0x0000000a00007c24 */ /* 0x000fe4000f8e02ff */
[----:B------:R-:W-:Y:S02]  /*2a420*/  IMAD.U32 R5, RZ, RZ, UR9 ;  /* 0x00000009ff057e24 */ /* 0x000fe4000f8e00ff */
[----:B------:R-:W-:Y:S01]  /*2a430*/  IMAD R9, R3, UR11, R0 ;  /* 0x0000000b03097c24 */ /* 0x000fe2000f8e0200 */
[----:B------:R-:W-:Y:S01]  /*2a440*/  SHF.R.S32.HI R0, RZ, 0x1f, R7 ;  /* 0x0000001fff007819 */ /* 0x000fe20000011407 */
[----:B------:R-:W-:Y:S01]  /*2a450*/  IMAD.U32 R4, RZ, RZ, UR8 ;  /* 0x00000008ff047e24 */ /* 0x000fe2000f8e00ff */
[----:B------:R-:W-:Y:S01]  /*2a460*/  ULDC.64 UR8, c[0x0][0xc28] ;  /* 0x00030a0000087ab9 */ /* 0x000fe20000000a00 */
[----:B------:R-:W-:-:S02]  /*2a470*/  IMAD.U32 R5, RZ, RZ, UR39 ;  /* 0x00000027ff057e24 */ /* 0x000fc4000f8e00ff */
[----:B------:R-:W-:Y:S02]  /*2a480*/  IMAD R0, R0, UR8, RZ ;  /* 0x0000000800007c24 */ /* 0x000fe4000f8e02ff */
[----:B------:R-:W-:-:S04]  /*2a490*/  IMAD.WIDE.U32 R4, R3, UR10, R4 ;  /* 0x0000000a03047c25 */ /* 0x000fc8000f8e0004 */
[----:B------:R-:W-:Y:S02]  /*2a4a0*/  IMAD.U32 R3, RZ, RZ, UR43 ;  /* 0x0000002bff037e24 */ /* 0x000fe4000f8e00ff */
[----:B------:R-:W-:Y:S02]  /*2a4b0*/  IMAD.IADD R5, R5, 0x1, R9 ;  /* 0x0000000105057824 */ /* 0x000fe400078e0209 */
[----:B------:R-:W-:Y:S02]  /*2a4c0*/  IMAD R21, R7, UR9, R0 ;  /* 0x0000000907157c24 */ /* 0x000fe4000f8e0200 */
[----:B------:R-:W-:Y:S02]  /*2a4d0*/  IMAD R0, R76, R11, RZ ;  /* 0x0000000b4c007224 */ /* 0x000fe400078e02ff */
[----:B------:R-:W-:Y:S02]  /*2a4e0*/  IMAD R3, R3, 0x40, R22 ;  /* 0x0000004003037824 */ /* 0x000fe400078e0216 */
[----:B------:R-:W-:Y:S01]  /*2a4f0*/  IMAD.WIDE.U32 R4, R7, UR8, R4 ;  /* 0x0000000807047c25 */ /* 0x000fe2000f8e0004 */
[----:B------:R-:W-:-:S02]  /*2a500*/  ULDC.64 UR8, c[0x0][0xc00] ;  /* 0x0003000000087ab9 */ /* 0x000fc40000000a00 */
[----:B------:R-:W-:Y:S01]  /*2a510*/  ISETP.GE.AND P0, PT, R3, R0, PT ;  /* 0x000000000300720c */ /* 0x000fe20003f06270 */
[----:B------:R-:W-:Y:S01]  /*2a520*/  IMAD.IADD R21, R5, 0x1, R21 ;  /* 0x0000000105157824 */ /* 0x000fe200078e0215 */
[----:B------:R-:W-:-:S04]  /*2a530*/  LEA R20, P1, R4, UR8, 0x2 ;  /* 0x0000000804147c11 */ /* 0x000fc8000f8210ff */
[----:B------:R-:W-:Y:S01]  /*2a540*/  LEA.HI.X R21, R4, UR9, R21, 0x2, P1 ;  /* 0x0000000904157c11 */ /* 0x000fe200088f1415 */
[----:B------:R0:W1:Y:S04]  /*2a550*/  SHFL.IDX PT, R26, R20, RZ, 0x1c1f ;  /* 0x001c1fff141a7589 */ /* 0x00006800000e0000 */
[----:B------:R0:W2:Y:S02]  /*2a560*/  SHFL.IDX PT, R24, R21, RZ, 0x1c1f ;  /* 0x001c1fff15187589 */ /* 0x0000a400000e0000 */
[----:B------:R-:W-:Y:S05]  /*2a570*/  @P0 BRA `(.L_x_3321) ;  /* 0x0000000800840947 */ /* 0x000fea0003800000 */
[----:B------:R-:W-:Y:S02]  /*2a580*/  ULDC UR4, c[0x0][0xbc8] ;  /* 0x0002f20000047ab9 */ /* 0x000fe40000000800 */
[----:B------:R-:W-:-:S13]  /*2a590*/  ISETP.GE.AND P0, PT, R23, UR4, PT ;  /* 0x0000000417007c0c */ /* 0x000fda000bf06270 */
[----:B------:R-:W3:Y:S01]  /*2a5a0*/  @!P0 LDL.64 R14, [R1+0x240] ;  /* 0x00024000010e8983 */ /* 0x000ee20000100a00 */
[----:B------:R-:W-:Y:S02]  /*2a5b0*/  ISETP.GE.AND P1, PT, R207, UR4, PT ;  /* 0x00000004cf007c0c */ /* 0x000fe4000bf26270 */
[----:B-1----:R-:W-:-:S04]  /*2a5c0*/  @!P0 LEA R8, P2, R23, R26, 0x2 ;  /* 0x0000001a17088211 */ /* 0x002fc800078410ff */
[----:B--2--5:R-:W-:-:S05]  /*2a5d0*/  @!P0 LEA.HI.X R9, R23, R24, R40, 0x2, P2 ;  /* 0x0000001817098211 */ /* 0x024fca00010f1428 */
[----:B---3--:R1:W-:Y:S04]  /*2a5e0*/  @!P0 ST.E.64 desc[UR40][R8.64], R14 ;  /* 0x0000000e08008985 */ /* 0x0083e8000c101b28 */
[----:B------:R-:W2:Y:S01]  /*2a5f0*/  @!P1 LDL.64 R4, [R1+0x250] ;  /* 0x0002500001049983 */ /* 0x000ea20000100a00 */
[----:B------:R-:W-:Y:S02]  /*2a600*/  ISETP.GE.AND P0, PT, R206, UR4, PT ;  /* 0x00000004ce007c0c */ /* 0x000fe4000bf06270 */
[----:B------:R-:W-:-:S04]  /*2a610*/  @!P1 LEA R10, P2, R207, R26, 0x2 ;  /* 0x0000001acf0a9211 */ /* 0x000fc800078410ff */
[----:B------:R-:W-:-:S05]  /*2a620*/  @!P1 LEA.HI.X R11, R207, R24, R39, 0x2, P2 ;  /* 0x00000018cf0b9211 */ /* 0x000fca00010f1427 */
[----:B--2---:R2:W-:Y:S04]  /*2a630*/  @!P1 ST.E.64 desc[UR40][R10.64], R4 ;  /* 0x000000040a009985 */ /* 0x0045e8000c101b28 */
[----:B------:R-:W3:Y:S01]  /*2a640*/  @!P0 LDL.64 R6, [R1+0x260] ;  /* 0x0002600001068983 */ /* 0x000ee20000100a00 */
[----:B------:R-:W-:Y:S02]  /*2a650*/  ISETP.GE.AND P1, PT, R205, UR4, PT ;  /* 0x00000004cd007c0c */ /* 0x000fe4000bf26270 */
[----:B------:R-:W-:-:S04]  /*2a660*/  @!P0 LEA R12, P2, R206, R26, 0x2 ;  /* 0x0000001ace0c8211 */ /* 0x000fc800078410ff */
[----:B------:R-:W-:-:S05]  /*2a670*/  @!P0 LEA.HI.X R13, R206, R24, R38, 0x2, P2 ;  /* 0x00000018ce0d8211 */ /* 0x000fca00010f1426 */
[----:B---3--:R3:W-:Y:S04]  /*2a680*/  @!P0 ST.E.64 desc[UR40][R12.64], R6 ;  /* 0x000000060c008985 */ /* 0x0087e8000c101b28 */
[----:B-1----:R-:W4:Y:S01]  /*2a690*/  @!P1 LDL.64 R8, [R1+0x270] ;  /* 0x0002700001089983 */ /* 0x002f220000100a00 */
[----:B------:R-:W-:Y:S02]  /*2a6a0*/  ISETP.GE.AND P0, PT, R204, UR4, PT ;  /* 0x00000004cc007c0c */ /* 0x000fe4000bf06270 */
[----:B------:R-:W-:-:S04]  /*2a6b0*/  @!P1 LEA R14, P2, R205, R26, 0x2 ;  /* 0x0000001acd0e9211 */ /* 0x000fc800078410ff */
[----:B------:R-:W-:-:S05]  /*2a6c0*/  @!P1 LEA.HI.X R15, R205, R24, R37, 0x2, P2 ;  /* 0x00000018cd0f9211 */ /* 0x000fca00010f1425 */
[----:B----4-:R1:W-:Y:S04]  /*2a6d0*/  @!P1 ST.E.64 desc[UR40][R14.64], R8 ;  /* 0x000000080e009985 */ /* 0x0103e8000c101b28 */
[----:B--2---:R-:W2:Y:S01]  /*2a6e0*/  @!P0 LDL.64 R4, [R1+0x280] ;  /* 0x0002800001048983 */ /* 0x004ea20000100a00 */
[----:B------:R-:W-:Y:S02]  /*2a6f0*/  ISETP.GE.AND P1, PT, R203, UR4, PT ;  /* 0x00000004cb007c0c */ /* 0x000fe4000bf26270 */
[----:B------:R-:W-:-:S04]  /*2a700*/  @!P0 LEA R10, P2, R204, R26, 0x2 ;  /* 0x0000001acc0a8211 */ /* 0x000fc800078410ff */
[----:B------:R-:W-:-:S05]  /*2a710*/  @!P0 LEA.HI.X R11, R204, R24, R36, 0x2, P2 ;  /* 0x00000018cc0b8211 */ /* 0x000fca00010f1424 */
[----:B--2---:R2:W-:Y:S04]  /*2a720*/  @!P0 ST.E.64 desc[UR40][R10.64], R4 ;  /* 0x000000040a008985 */ /* 0x0045e8000c101b28 */
[----:B---3--:R-:W3:Y:S01]  /*2a730*/  @!P1 LDL.64 R6, [R1+0x290] ;  /* 0x0002900001069983 */ /* 0x008ee20000100a00 */
        /* <DEDUP_REMOVED lines=130> */
[----:B------:R-:W-:-:S04]  /*2af60*/  @!P1 LEA R10, P0, R208, R26, 0x2 ;  /* 0x0000001ad00a9211 */ /* 0x000fc800078010ff */
[----:B------:R-:W-:-:S05]  /*2af70*/  @!P1 LEA.HI.X R11, R208, R24, R221, 0x2, P0 ;  /* 0x00000018d00b9211 */ /* 0x000fca00000f14dd */
[----:B--2---:R3:W-:Y:S04]  /*2af80*/  @!P1 ST.E.64 desc[UR40][R10.64], R4 ;  /* 0x000000040a009985 */ /* 0x0047e8000c101b28 */
.L_x_3321:
[----:B------:R-:W-:Y:S05]  /*2af90*/  BSYNC B1 ;  /* 0x0000000000017941 */ /* 0x000fea0003800000 */
.L_x_3320:
[----:B------:R-:W-:Y:S01]  /*2afa0*/  VIADD R3, R3, 0x8 ;  /* 0x0000000803037836 */ /* 0x000fe20000000000 */
[----:B--2---:R2:W4:Y:S04]  /*2afb0*/  SHFL.IDX PT, R24, R21, 0x1, 0x1c1f ;  /* 0x003c1f0015187f89 */ /* 0x00452800000e0000 */
[----:B------:R-:W-:Y:S01]  /*2afc0*/  ISETP.GE.AND P0, PT, R3, R0, PT ;  /* 0x000000000300720c */ /* 0x000fe20003f06270 */
[----:B0-----:R-:W0:-:S12]  /*2afd0*/  SHFL.IDX PT, R20, R20, 0x1, 0x1c1f ;  /* 0x003c1f0014147f89 */ /* 0x001e1800000e0000 */
[----:B--2---:R-:W-:Y:S05]  /*2afe0*/  @P0 BRA `(.L_x_3319) ;  /* 0x0000001800680947 */ /* 0x004fea0003800000 */
[----:B------:R-:W2:Y:S02]  /*2aff0*/  LDC R0, c[0x0][0xbc8] ;  /* 0x0002f200ff007b82 */ /* 0x000ea40000000800 */
[----:B--2---:R-:W-:-:S13]  /*2b000*/  ISETP.GE.AND P1, PT, R23, R0, PT ;  /* 0x000000001700720c */ /* 0x004fda0003f26270 */
[----:B---3--:R-:W2:Y:S01]  /*2b010*/  @!P1 LDL.64 R14, [R1+0x248] ;  /* 0x00024800010e9983 */ /* 0x008ea20000100a00 */
[----:B------:R-:W-:Y:S02]  /*2b020*/  ISETP.GE.AND P2, PT, R207, R0, PT ;  /* 0x00000000cf00720c */ /* 0x000fe40003f46270 */
[----:B0-----:R-:W-:-:S04]  /*2b030*/  @!P1 LEA R8, P0, R23, R20, 0x2 ;  /* 0x0000001417089211 */ /* 0x001fc800078010ff */
[----:B----45:R-:W-:-:S05]  /*2b040*/  @!P1 LEA.HI.X R9, R23, R24, R40, 0x2, P0 ;  /* 0x0000001817099211 */ /* 0x030fca00000f1428 */
[----:B--2---:R0:W-:Y:S04]  /*2b050*/  @!P1 ST.E.64 desc[UR40][R8.64], R14 ;  /* 0x0000000e08009985 */ /* 0x0041e8000c101b28 */
[----:B------:R-:W2:Y:S01]  /*2b060*/  @!P2 LDL.64 R4, [R1+0x258] ;  /* 0x000258000104a983 */ /* 0x000ea20000100a00 */
[----:B------:R-:W-:Y:S02]  /*2b070*/  ISETP.GE.AND P1, PT, R206, R0, PT ;  /* 0x00000000ce00720c */ /* 0x000fe40003f26270 */
[----:B------:R-:W-:-:S04]  /*2b080*/  @!P2 LEA R10, P0, R207, R20, 0x2 ;  /* 0x00000014cf0aa211 */ /* 0x000fc800078010ff */
[----:B------:R-:W-:-:S05]  /*2b090*/  @!P2 LEA.HI.X R11, R207, R24, R39, 0x2, P0 ;  /* 0x00000018cf0ba211 */ /* 0x000fca00000f1427 */
[----:B--2---:R2:W-:Y:S04]  /*2b0a0*/  @!P2 ST.E.64 desc[UR40][R10.64], R4 ;  /* 0x000000040a00a985 */ /* 0x0045e8000c101b28 */
[----:B------:R-:W3:Y:S01]  /*2b0b0*/  @!P1 LDL.64 R6, [R1+0x268] ;  /* 0x0002680001069983 */ /* 0x000ee20000100a00 */
[----:B------:R-:W-:Y:S02]  /*2b0c0*/  ISETP.GE.AND P2, PT, R205, R0, PT ;  /* 0x00000000cd00720c */ /* 0x000fe40003f46270 */
[----:B------:R-:W-:-:S04]  /*2b0d0*/  @!P1 LEA R12, P0, R206, R20, 0x2 ;  /* 0x00000014ce0c9211 */ /* 0x000fc800078010ff */
[----:B------:R-:W-:-:S05]  /*2b0e0*/  @!P1 LEA.HI.X R13, R206, R24, R38, 0x2, P0 ;  /* 0x00000018ce0d9211 */ /* 0x000fca00000f1426 */
[----:B---3--:R3:W-:Y:S04]  /*2b0f0*/  @!P1 ST.E.64 desc[UR40][R12.64], R6 ;  /* 0x000000060c009985 */ /* 0x0087e8000c101b28 */
[----:B0-----:R-:W4:Y:S01]  /*2b100*/  @!P2 LDL.64 R8, [R1+0x278] ;  /* 0x000278000108a983 */ /* 0x001f220000100a00 */
[----:B------:R-:W-:Y:S02]  /*2b110*/  ISETP.GE.AND P1, PT, R204, R0, PT ;  /* 0x00000000cc00720c */ /* 0x000fe40003f26270 */
[----:B------:R-:W-:-:S04]  /*2b120*/  @!P2 LEA R14, P0, R205, R20, 0x2 ;  /* 0x00000014cd0ea211 */ /* 0x000fc800078010ff */
[----:B------:R-:W-:-:S05]  /*2b130*/  @!P2 LEA.HI.X R15, R205, R24, R37, 0x2, P0 ;  /* 0x00000018cd0fa211 */ /* 0x000fca00000f1425 */
[----:B----4-:R0:W-:Y:S04]  /*2b140*/  @!P2 ST.E.64 desc[UR40][R14.64], R8 ;  /* 0x000000080e00a985 */ /* 0x0101e8000c101b28 */
[----:B--2---:R-:W2:Y:S01]  /*2b150*/  @!P1 LDL.64 R4, [R1+0x288] ;  /* 0x0002880001049983 */ /* 0x004ea20000100a00 */
[----:B------:R-:W-:Y:S02]  /*2b160*/  ISETP.GE.AND P2, PT, R203, R0, PT ;  /* 0x00000000cb00720c */ /* 0x000fe40003f46270 */
[----:B------:R-:W-:-:S04]  /*2b170*/  @!P1 LEA R10, P0, R204, R20, 0x2 ;  /* 0x00000014cc0a9211 */ /* 0x000fc800078010ff */
[----:B------:R-:W-:-:S05]  /*2b180*/  @!P1 LEA.HI.X R11, R204, R24, R36, 0x2, P0 ;  /* 0x00000018cc0b9211 */ /* 0x000fca00000f1424 */
[----:B--2---:R2:W-:Y:S04]  /*2b190*/  @!P1 ST.E.64 desc[UR40][R10.64], R4 ;  /* 0x000000040a009985 */ /* 0x0045e8000c101b28 */
[----:B---3--:R-:W3:Y:S01]  /*2b1a0*/  @!P2 LDL.64 R6, [R1+0x298] ;  /* 0x000298000106a983 */ /* 0x008ee20000100a00 */
        /* <DEDUP_REMOVED lines=119> */
[----:B---3--:R-:W2:Y:S01]  /*2b920*/  @!P2 LDL.64 R6, [R1+0x418] ;  /* 0x000418000106a983 */ /* 0x008ea20000100a00 */
[C---:B------:R-:W-:Y:S01]  /*2b930*/  @!P2 LEA R12, P0, R163.reuse, R20, 0x2 ;  /* 0x00000014a30ca211 */ /* 0x040fe200078010ff */
[----:B------:R-:W-:Y:S01]  /*2b940*/  BSSY B1, `(.L_x_3322) ;  /* 0x000000a000017945 */ /* 0x000fe20003800000 */
[----:B------:R-:W-:Y:S02]  /*2b950*/  ISETP.GE.AND P1, PT, R208, R0, PT ;  /* 0x00000000d000720c */ /* 0x000fe40003f26270 */
[----:B------:R-:W-:Y:S02]  /*2b960*/  @!P2 LEA.HI.X R13, R163, R24, R223, 0x2, P0 ;  /* 0x00000018a30da211 */ /* 0x000fe400000f14df */
[----:B------:R-:W-:-:S03]  /*2b970*/  ISETP.GE.AND P0, PT, R209, R0, PT ;  /* 0x00000000d100720c */ /* 0x000fc60003f06270 */
[----:B--2---:R0:W-:Y:S10]  /*2b980*/  @!P2 ST.E.64 desc[UR40][R12.64], R6 ;  /* 0x000000060c00a985 */ /* 0x0041f4000c101b28 */
[----:B------:R-:W-:Y:S05]  /*2b990*/  @P0 BRA `(.L_x_3323) ;  /* 0x0000000000100947 */ /* 0x000fea0003800000 */
[----:B0-----:R-:W2:Y:S01]  /*2b9a0*/  LDL.64 R6, [R1+0x428] ;  /* 0x0004280001067983 */ /* 0x001ea20000100a00 */
[----:B------:R-:W-:-:S04]  /*2b9b0*/  LEA R4, P0, R209, R20, 0x2 ;  /* 0x00000014d1047211 */ /* 0x000fc800078010ff */
[----:B------:R-:W-:-:S05]  /*2b9c0*/  LEA.HI.X R5, R209, R24, R222, 0x2, P0 ;  /* 0x00000018d1057211 */ /* 0x000fca00000f14de */
[----:B--2---:R2:W-:Y:S04]  /*2b9d0*/  ST.E.64 desc[UR40][R4.64], R6 ;  /* 0x0000000604007985 */ /* 0x0045e8000c101b28 */
.L_x_3323:
[----:B------:R-:W-:Y:S05]  /*2b9e0*/  BSYNC B1 ;  /* 0x0000000000017941 */ /* 0x000fea0003800000 */
.L_x_3322:
[----:B------:R-:W-:Y:S05]  /*2b9f0*/  @P1 BRA `(.L_x_3319) ;  /* 0x0000000c00e41947 */ /* 0x000fea0003800000 */
[----:B0-2---:R-:W2:Y:S01]  /*2ba00*/  LDL.64 R6, [R1+0x438] ;  /* 0x0004380001067983 */ /* 0x005ea20000100a00 */
[----:B------:R-:W-:-:S04]  /*2ba10*/  LEA R4, P0, R208, R20, 0x2 ;  /* 0x00000014d0047211 */ /* 0x000fc800078010ff */
[----:B------:R-:W-:-:S05]  /*2ba20*/  LEA.HI.X R5, R208, R24, R221, 0x2, P0 ;  /* 0x00000018d0057211 */ /* 0x000fca00000f14dd */
[----:B--2---:R0:W-:Y:S01]  /*2ba30*/  ST.E.64 desc[UR40][R4.64], R6 ;  /* 0x0000000604007985 */ /* 0x0041e2000c101b28 */
[----:B------:R-:W-:Y:S05]  /*2ba40*/  BRA `(.L_x_3319) ;  /* 0x0000000c00d07947 */ /* 0x000fea0003800000 */
.L_x_3312:
        /* <DEDUP_REMOVED lines=11> */
[----:B------:R-:W2:Y:S01]  /*2bb00*/  @P1 LDG.E R3, desc[UR40][R4.64] ;  /* 0x0000002804031981 */ /* 0x000ea2000c1e1900 */
        /* <DEDUP_REMOVED lines=9> */
[----:B------:R-:W-:Y:S01]  /*2bba0*/  ISETP.GT.AND P0, PT, R218, 0x3f, PT ;  /* 0x0000003fda00780c */ /* 0x000fe20003f04270 */
[----:B------:R-:W-:Y:S01]  /*2bbb0*/  UMOV UR4, URZ ;  /* 0x0000003f00047c82 */ /* 0x000fe20008000000 */
[----:B------:R-:W-:-:S08]  /*2bbc0*/  ULOP3.LUT UR11, UR42, 0xffff, URZ, 0xc0, !UPT ;  /* 0x0000ffff2a0b7892 */ /* 0x000fd0000f8ec03f */
[----:B------:R-:W-:Y:S01]  /*2bbd0*/  @!UP1 ULDC UR8, c[0x0][0xbd4] ;  /* 0x0002f50000089ab9 */ /* 0x000fe20000000800 */
[----:B--2---:R-:W-:Y:S01]  /*2bbe0*/  @P1 R2UR UR4, R3 ;  /* 0x00000000030412ca */ /* 0x004fe200000e0000 */
[----:B0-----:R-:W-:-:S14]  /*2bbf0*/  @P2 BRA `(.L_x_3324) ;  /* 0x0000000000102947 */ /* 0x001fdc0003800000 */
[----:B------:R-:W-:Y:S05]  /*2bc00*/  @!P1 BRA `(.L_x_3324) ;  /* 0x00000000000c9947 */ /* 0x000fea0003800000 */
[----:B------:R-:W2:Y:S04]  /*2bc10*/  LDG.E R3, desc[UR40][R4.64] ;  /* 0x0000002804037981 */ /* 0x000ea8000c1e1900 */
[----:B-----5:R-:W2:Y:S02]  /*2bc20*/  LDG.E R0, desc[UR40][R4.64+0x4] ;  /* 0x0000042804007981 */ /* 0x020ea4000c1e1900 */
[----:B--2---:R-:W-:-:S07]  /*2bc30*/  IMAD.IADD R0, R0, 0x1, -R3 ;  /* 0x0000000100007824 */ /* 0x004fce00078e0a03 */
.L_x_3324:
[----:B------:R-:W-:Y:S01]  /*2bc40*/  USHF.R.S32.HI UR10, URZ, 0x1f, UR44 ;  /* 0x0000001f3f0a7899 */ /* 0x000fe2000801142c */
[----:B------:R-:W-:Y:S01]  /*2bc50*/  BSSY B1, `(.L_x_3325) ;  /* 0x000003c000017945 */ /* 0x000fe20003800000 */
[----:B------:R-:W-:Y:S02]  /*2bc60*/  USHF.R.S32.HI UR23, URZ, 0x1f, UR4 ;  /* 0x0000001f3f177899 */ /* 0x000fe40008011404 */
[----:B------:R-:W-:Y:S02]  /*2bc70*/  USEL UR9, UR44, URZ, !UP0 ;  /* 0x0000003f2c097287 */ /* 0x000fe4000c000000 */
[----:B------:R-:W-:Y:S01]  /*2bc80*/  USEL UR10, UR10, URZ, !UP0 ;  /* 0x0000003f0a0a7287 */ /* 0x000fe2000c000000 */
[----:B------:R-:W-:Y:S11]  /*2bc90*/  @P0 BRA `(.L_x_3326) ;  /* 0x0000000000dc0947 */ /* 0x000ff60003800000 */
        /* <DEDUP_REMOVED lines=17> */
[----:B------:R-:W-:Y:S02]  /*2bdb0*/  UIMAD UR15, UR15, UR9, URZ ;  /* 0x000000090f0f72a4 */ /* 0x000fe4000f8e023f */
[----:B------:R-:W1:Y:S01]  /*2bdc0*/  @P0 LDC R5, c[0x0][0xcf0] ;  /* 0x00033c00ff050b82 */ /* 0x000e620000000800 */
[----:B------:R-:W-:Y:S01]  /*2bdd0*/  ULDC.64 UR12, c[0x0][UR21+0x218] ;  /* 0x00008600150c7abb */ /* 0x000fe20008000a00 */
[----:B------:R-:W-:-:S02]  /*2bde0*/  UIMAD.WIDE.U32 UR24, UR16, UR20, URZ ;  /* 0x00000014101872a5 */ /* 0x000fc4000f8e003f */
[----:B------:R-:W-:Y:S02]  /*2bdf0*/  UIMAD.WIDE.U32 UR18, UR12, UR11, URZ ;  /* 0x0000000b0c1272a5 */ /* 0x000fe4000f8e003f */
[----:B------:R-:W-:Y:S02]  /*2be00*/  UIMAD UR22, UR13, UR11, URZ ;  /* 0x0000000b0d1672a4 */ /* 0x000fe4000f8e023f */
[----:B------:R-:W-:Y:S02]  /*2be10*/  UIMAD UR16, UR17, UR20, URZ ;  /* 0x00000014111072a4 */ /* 0x000fe4000f8e023f */
[----:B------:R-:W-:Y:S02]  /*2be20*/  UIMAD.WIDE.U32 UR12, UR14, UR9, URZ ;  /* 0x000000090e0c72a5 */ /* 0x000fe4000f8e003f */
[----:B------:R-:W-:Y:S02]  /*2be30*/  UIMAD UR15, UR14, UR10, UR15 ;  /* 0x0000000a0e0f72a4 */ /* 0x000fe4000f8e020f */
[----:B------:R-:W-:Y:S01]  /*2be40*/  UIADD3 UR16, UR25, UR16, URZ ;  /* 0x0000001019107290 */ /* 0x000fe2000fffe03f */
[----:B0-----:R-:W-:Y:S01]  /*2be50*/  @P0 IMAD.HI.U32 R4, R6, R3, RZ ;  /* 0x0000000306040227 */ /* 0x001fe200078e00ff */
[----:B------:R-:W-:-:S02]  /*2be60*/  UIADD3 UR22, UR19, UR22, URZ ;  /* 0x0000001613167290 */ /* 0x000fc4000fffe03f */
[----:B------:R-:W-:Y:S01]  /*2be70*/  UIADD3 UR18, UP1, UP2, UR12, UR18, UR4 ;  /* 0x000000120c127290 */ /* 0x000fe2000fa3e004 */
[----:B------:R-:W-:Y:S01]  /*2be80*/  IMAD.MOV.U32 R3, RZ, RZ, R6 ;  /* 0x000000ffff037224 */ /* 0x000fe200078e0006 */
[----:B------:R-:W-:Y:S01]  /*2be90*/  UIADD3 UR14, UR13, UR15, URZ ;  /* 0x0000000f0d0e7290 */ /* 0x000fe2000fffe03f */
        /* <DEDUP_REMOVED lines=23> */
.L_x_3326:
[----:B------:R-:W-:Y:S05]  /*2c010*/  BSYNC B1 ;  /* 0x0000000000017941 */ /* 0x000fea0003800000 */
.L_x_3325:
        /* <DEDUP_REMOVED lines=8> */
[----:B------:R-:W-:Y:S01]  /*2c0a0*/  ISETP.GE.AND P2, PT, R160, UR16, PT ;  /* 0x00000010a0007c0c */ /* 0x000fe2000bf46270 */
[----:B------:R-:W-:Y:S01]  /*2c0b0*/  UIMAD.WIDE.U32 UR12, UR4, UR14, URZ ;  /* 0x0000000e040c72a5 */ /* 0x000fe2000f8e003f */
[----:B0-----:R-:W-:Y:S01]  /*2c0c0*/  SEL R6, RZ, 0xffffffff, P1 ;  /* 0xffffffffff067807 */ /* 0x001fe20000800000 */
[----:B------:R-:W-:Y:S01]  /*2c0d0*/  UIMAD UR8, UR4, UR15, UR8 ;  /* 0x0000000f040872a4 */ /* 0x000fe2000f8e0208 */
[----:B------:R-:W-:Y:S01]  /*2c0e0*/  SEL R4, RZ, 0x1, P2 ;  /* 0x00000001ff047807 */ /* 0x000fe20001000000 */
[----:B------:R-:W-:Y:S01]  /*2c0f0*/  IMAD R3, R220, 0x20, R210 ;  /* 0x00000020dc037824 */ /* 0x000fe200078e02d2 */
[----:B------:R-:W-:Y:S01]  /*2c100*/  ISETP.GE.AND P2, PT, R158, UR16, PT ;  /* 0x000000109e007c0c */ /* 0x000fe2000bf46270 */
[----:B------:R-:W-:Y:S01]  /*2c110*/  IMAD.SHL.U32 R9, R6, 0x2, RZ ;  /* 0x0000000206097824 */ /* 0x000fe200078e00ff */
[----:B------:R-:W-:Y:S01]  /*2c120*/  UIADD3 UR13, UR13, UR8, URZ ;  /* 0x000000080d0d7290 */ /* 0x000fe2000fffe03f */
[----:B------:R-:W-:Y:S01]  /*2c130*/  IMAD.U32 R8, RZ, RZ, UR43 ;  /* 0x0000002bff087e24 */ /* 0x000fe2000f8e00ff */
[----:B------:R-:W-:Y:S01]  /*2c140*/  ULDC.64 UR14, c[0x0][0xbe8] ;  /* 0x0002fa00000e7ab9 */ /* 0x000fe20000000a00 */
[----:B------:R-:W-:Y:S01]  /*2c150*/  ISETP.GE.AND P1, PT, R157, UR16, PT ;  /* 0x000000109d007c0c */ /* 0x000fe2000bf26270 */
[----:B------:R-:W-:Y:S01]  /*2c160*/  UIMAD.WIDE.U32 UR12, UR11, UR14, UR12 ;  /* 0x0000000e0b0c72a5 */ /* 0x000fe2000f8e000c */
[----:B------:R-:W-:Y:S01]  /*2c170*/  LOP3.LUT R6, R9, 0x2, R4, 0xe2, !PT ;  /* 0x0000000209067812 */ /* 0x000fe200078ee204 */
[----:B------:R-:W-:Y:S01]  /*2c180*/  IMAD R8, R8, 0x40, R3 ;  /* 0x0000004008087824 */ /* 0x000fe200078e0203 */
[----:B------:R-:W-:Y:S01]  /*2c190*/  SEL R4, RZ, 0xffffffff, P2 ;  /* 0xffffffffff047807 */ /* 0x000fe20001000000 */
[----:B------:R-:W-:Y:S01]  /*2c1a0*/  UIMAD UR13, UR11, UR15, UR13 ;  /* 0x0000000f0b0d72a4 */ /* 0x000fe2000f8e020d */
[----:B------:R-:W-:Y:S01]  /*2c1b0*/  SEL R9, RZ, 0xffffffff, P1 ;  /* 0xffffffffff097807 */ /* 0x000fe20000800000 */
[----:B------:R-:W-:Y:S01]  /*2c1c0*/  IMAD.MOV.U32 R3, RZ, RZ, R8 ;  /* 0x000000ffff037224 */ /* 0x000fe200078e0008 */
[----:B-1----:R-:W-:Y:S01]  /*2c1d0*/  ISETP.NE.AND P0, PT, R11, 0x1, PT ;  /* 0x000000010b00780c */ /* 0x002fe20003f05270 */
[----:B------:R-:W-:Y:S01]  /*2c1e0*/  ULDC.64 UR14, c[0x0][0xbf0] ;  /* 0x0002fc00000e7ab9 */ /* 0x000fe20000000a00 */
[----:B------:R-:W-:Y:S01]  /*2c1f0*/  IMAD.SHL.U32 R13, R4, 0x4, RZ ;  /* 0x00000004040d7824 */ /* 0x000fe200078e00ff */
[----:B------:R-:W-:Y:S01]  /*2c200*/  UIMAD UR10, UR10, UR14, URZ ;  /* 0x0000000e0a0a72a4 */ /* 0x000fe2000f8e023f */
[----:B------:R-:W-:Y:S01]  /*2c210*/  IMAD.SHL.U32 R9, R9, 0x8, RZ ;  /* 0x0000000809097824 */ /* 0x000fe200078e00ff */
[----:B------:R-:W-:Y:S01]  /*2c220*/  ISETP.GE.AND P2, PT, R161, UR16, PT ;  /* 0x00000010a1007c0c */ /* 0x000fe2000bf46270 */
[----:B-----5:R-:W-:Y:S01]  /*2c230*/  IMAD R25, R0, R11, RZ ;  /* 0x0000000b00197224 */ /* 0x020fe200078e02ff */
[----:B------:R-:W-:Y:S01]  /*2c240*/  UIMAD UR4, UR9, UR15, UR10 ;  /* 0x0000000f090472a4 */ /* 0x000fe2000f8e020a */
[----:B------:R-:W-:Y:S01]  /*2c250*/  LOP3.LUT R6, R13, 0x4, R6, 0xe2, !PT ;  /* 0x000000040d067812 */ /* 0x000fe200078ee206 */
[----:B------:R-:W-:Y:S01]  /*2c260*/  UIMAD.WIDE.U32 UR8, UR9, UR14, UR12 ;  /* 0x0000000e090872a5 */ /* 0x000fe2000f8e000c */
[----:B------:R-:W-:Y:S01]  /*2c270*/  SEL R0, RZ, 0x80, P2 ;  /* 0x00000080ff007807 */ /* 0x000fe20001000000 */
[----:B------:R-:W-:Y:S01]  /*2c280*/  BSSY B1, `(.L_x_3327) ;  /* 0x000004c000017945 */ /* 0x000fe20003800000 */
[----:B------:R-:W-:Y:S01]  /*2c290*/  LOP3.LUT R10, R9, 0x8, R6, 0xe2, !PT ;  /* 0x00000008090a7812 */ /* 0x000fe200078ee206 */
[----:B------:R-:W0:Y:S01]  /*2c2a0*/  @P0 LDC R5, c[0x0][0xcec] ;  /* 0x00033b00ff050b82 */ /* 0x000e220000000800 */
[----:B------:R-:W-:-:S07]  /*2c2b0*/  UIADD3 UR4, UR9, UR4, URZ ;  /* 0x0000000409047290 */ /* 0x000fce000fffe03f */
[----:B------:R-:W1:Y:S01]  /*2c2c0*/  @P0 LDC R7, c[0x0][0xcf0] ;  /* 0x00033c00ff070b82 */ /* 0x000e620000000800 */
        /* <DEDUP_REMOVED lines=13> */
[----:B------:R-:W-:Y:S02]  /*2c3a0*/  IMAD R7, R11, R7, R8 ;  /* 0x000000070b077224 */ /* 0x000fe400078e0208 */
[----:B------:R-:W-:Y:S02]  /*2c3b0*/  IMAD.SHL.U32 R13, R9, 0x10, RZ ;  /* 0x00000010090d7824 */ /* 0x000fe400078e00ff */
[----:B------:R-:W-:Y:S01]  /*2c3c0*/  IMAD R9, R3, UR9, R6 ;  /* 0x0000000903097c24 */ /* 0x000fe2000f8e0206 */
[----:B------:R-:W-:Y:S01]  /*2c3d0*/  SEL R6, RZ, 0xffffffff, P0 ;  /* 0xffffffffff067807 */ /* 0x000fe20000000000 */
[----:B------:R-:W-:Y:S01]  /*2c3e0*/  ULDC.64 UR8, c[0x0][0xbd8] ;  /* 0x0002f60000087ab9 */ /* 0x000fe20000000a00 */
[----:B------:R-:W-:Y:S01]  /*2c3f0*/  SHF.R.S32.HI R3, RZ, 0x1f, R7 ;  /* 0x0000001fff037819 */ /* 0x000fe20000011407 */
[----:B------:R-:W-:Y:S01]  /*2c400*/  IMAD.IADD R5, R5, 0x1, R9 ;  /* 0x0000000105057824 */ /* 0x000fe200078e0209 */
[----:B------:R-:W-:Y:S01]  /*2c410*/  LOP3.LUT R10, R13, 0x10, R10, 0xe2, !PT ;  /* 0x000000100d0a7812 */ /* 0x000fe200078ee20a */
[----:B------:R-:W-:Y:S01]  /*2c420*/  IMAD.SHL.U32 R13, R6, 0x20, RZ ;  /* 0x00000020060d7824 */ /* 0x000fe200078e00ff */
[----:B------:R-:W-:Y:S01]  /*2c430*/  ISETP.GE.AND P0, PT, R162, UR16, PT ;  /* 0x00000010a2007c0c */ /* 0x000fe2000bf06270 */
[----:B------:R-:W-:-:S02]  /*2c440*/  IMAD R6, R3, UR8, RZ ;  /* 0x0000000803067c24 */ /* 0x000fc4000f8e02ff */
[----:B------:R-:W-:Y:S01]  /*2c450*/  IMAD.WIDE.U32 R4, R7, UR8, R4 ;  /* 0x0000000807047c25 */ /* 0x000fe2000f8e0004 */
[----:B------:R-:W-:-:S03]  /*2c460*/  LOP3.LUT R10, R13, 0x20, R10, 0xe2, !PT ;  /* 0x000000200d0a7812 */ /* 0x000fc600078ee20a */
[----:B------:R-:W-:Y:S01]  /*2c470*/  IMAD R3, R7, UR9, R6 ;  /* 0x0000000907037c24 */ /* 0x000fe2000f8e0206 */
[----:B------:R-:W-:Y:S01]  /*2c480*/  ULDC.64 UR8, c[0x0][0xb80] ;  /* 0x0002e00000087ab9 */ /* 0x000fe20000000a00 */
[----:B------:R-:W-:Y:S01]  /*2c490*/  IMAD.U32 R7, RZ, RZ, UR43 ;  /* 0x0000002bff077e24 */ /* 0x000fe2000f8e00ff */
[C---:B------:R-:W-:Y:S01]  /*2c4a0*/  LEA R20, P1, R4.reuse, UR8, 0x1 ;  /* 0x0000000804147c11 */ /* 0x040fe2000f8208ff */
[----:B------:R-:W-:Y:S02]  /*2c4b0*/  IMAD.IADD R3, R5, 0x1, R3 ;  /* 0x0000000105037824 */ /* 0x000fe400078e0203 */
[----:B------:R-:W-:Y:S01]  /*2c4c0*/  IMAD R26, R7, 0x40, R210 ;  /* 0x00000040071a7824 */ /* 0x000fe200078e02d2 */
[----:B------:R-:W-:Y:S01]  /*2c4d0*/  SEL R7, RZ, 0x40, P0 ;  /* 0x00000040ff077807 */ /* 0x000fe20000000000 */
[----:B------:R0:W1:Y:S01]  /*2c4e0*/  SHFL.IDX PT, R6, R20, RZ, 0x181f ;  /* 0x00181fff14067589 */ /* 0x00006200000e0000 */
[----:B------:R-:W-:Y:S02]  /*2c4f0*/  LEA.HI.X R3, R4, UR9, R3, 0x1, P1 ;  /* 0x0000000904037c11 */ /* 0x000fe400088f0c03 */
[----:B------:R-:W-:-:S02]  /*2c500*/  ISETP.GE.AND P0, PT, R26, R25, PT ;  /* 0x000000191a00720c */ /* 0x000fc40003f06270 */
[----:B------:R-:W-:Y:S02]  /*2c510*/  LOP3.LUT R21, R10, R7, RZ, 0xfc, !PT ;  /* 0x000000070a157212 */ /* 0x000fe400078efcff */
[----:B------:R0:W2:Y:S02]  /*2c520*/  SHFL.IDX PT, R7, R3, RZ, 0x181f ;  /* 0x00181fff03077589 */ /* 0x0000a400000e0000 */
        /* <DEDUP_REMOVED lines=33> */
.L_x_3328:
[----:B------:R-:W-:Y:S05]  /*2c740*/  BSYNC B1 ;  /* 0x0000000000017941 */ /* 0x000fea0003800000 */
.L_x_3327:
        /* <DEDUP_REMOVED lines=9> */
[----:B------:R-:W-:-:S05]  /*2c7e0*/  LOP3.LUT P1, RZ, R21, 0x40, RZ, 0xc0, !PT ;  /* 0x0000004015ff7812 */ /* 0x000fca000782c0ff */
[CC--:B-1----:R-:W-:Y:S02]  /*2c7f0*/  @!P2 LEA R8, P0, R159.reuse, R6.reuse, 0x1 ;  /* 0x000000069f08a211 */ /* 0x0c2fe400078008ff */
[----:B--2---:R-:W-:Y:S02]  /*2c800*/  @!P3 IMAD.WIDE R4, R160, 0x2, R6 ;  /* 0x00000002a004b825 */ /* 0x004fe400078e0206 */
[-C--:B------:R-:W-:Y:S02]  /*2c810*/  @!P2 LEA.HI.X R9, R159, R7.reuse, R217, 0x1, P0 ;  /* 0x000000079f09a211 */ /* 0x080fe400000f0cd9 */
[----:B------:R-:W-:Y:S01]  /*2c820*/  @!P5 LEA R10, P0, R158, R6, 0x1 ;  /* 0x000000069e0ad211 */ /* 0x000fe200078008ff */
[----:B------:R0:W-:Y:S01]  /*2c830*/  @!P3 ST.E.128 desc[UR40][R4.64], RZ ;  /* 0x000000ff0400b985 */ /* 0x0001e2000c101d28 */
[----:B------:R-:W-:Y:S02]  /*2c840*/  ISETP.GE.AND P3, PT, R156, UR16, PT ;  /* 0x000000109c007c0c */ /* 0x000fe4000bf66270 */
[----:B------:R-:W-:Y:S01]  /*2c850*/  @!P5 LEA.HI.X R11, R158, R7, R216, 0x1, P0 ;  /* 0x000000079e0bd211 */ /* 0x000fe200000f0cd8 */
[----:B------:R1:W-:Y:S01]  /*2c860*/  @!P2 ST.E.128 desc[UR40][R8.64], RZ ;  /* 0x000000ff0800a985 */ /* 0x0003e2000c101d28 */
[----:B------:R-:W-:-:S02]  /*2c870*/  ISETP.GE.AND P2, PT, R17, UR16, PT ;  /* 0x0000001011007c0c */ /* 0x000fc4000bf46270 */
[----:B------:R-:W-:Y:S01]  /*2c880*/  LOP3.LUT P0, RZ, R24, 0x80, RZ, 0xc0, !PT ;  /* 0x0000008018ff7812 */ /* 0x000fe2000780c0ff */
[----:B------:R1:W-:Y:S01]  /*2c890*/  @!P5 ST.E.128 desc[UR40][R10.64], RZ ;  /* 0x000000ff0a00d985 */ /* 0x0003e2000c101d28 */
[----:B------:R-:W-:-:S04]  /*2c8a0*/  @!P4 LEA R12, P6, R157, R6, 0x1 ;  /* 0x000000069d0cc211 */ /* 0x000fc800078c08ff */
[----:B------:R-:W-:Y:S02]  /*2c8b0*/  @!P4 LEA.HI.X R13, R157, R7, R215, 0x1, P6 ;  /* 0x000000079d0dc211 */ /* 0x000fe400030f0cd7 */
[----:B------:R-:W-:-:S03]  /*2c8c0*/  @!P3 LEA R14, P5, R156, R6, 0x1 ;  /* 0x000000069c0eb211 */ /* 0x000fc600078a08ff */
[----:B------:R1:W-:Y:S01]  /*2c8d0*/  @!P4 ST.E.128 desc[UR40][R12.64], RZ ;  /* 0x000000ff0c00c985 */ /* 0x0003e2000c101d28 */
[-C--:B0-----:R-:W-:Y:S02]  /*2c8e0*/  @!P2 LEA R4, P6, R17, R6.reuse, 0x1 ;  /* 0x000000061104a211 */ /* 0x081fe400078c08ff */
        /* <DEDUP_REMOVED lines=10> */
.L_x_3319:
[----:B------:R-:W-:Y:S05]  /*2c990*/  BSYNC B0 ;  /* 0x0000000000007941 */ /* 0x000fea0003800000 */
.L_x_3311:
[----:B------:R-:W-:Y:S02]  /*2c9a0*/  ULDC UR4, c[0x0][0xd3c] ;  /* 0x00034f0000047ab9 */ /* 0x000fe40000000800 */
[----:B------:R-:W-:-:S06]  /*2c9b0*/  UISETP.GE.AND UP0, UPT, UR6, UR4, UPT ;  /* 0x000000040600728c */ /* 0x000fcc000bf06270 */
[----:B------:R-:W-:-:S13]  /*2c9c0*/  PLOP3.LUT P0, PT, PT, PT, UP0, 0x80, 0x0 ;  /* 0x000000000000781c */ /* 0x000fda0003f0f008 */
[----:B------:R-:W-:Y:S05]  /*2c9d0*/  @!P0 BRA `(.L_x_3329) ;  /* 0xfffffd4800e88947 */ /* 0x000fea000383ffff */
[----:B------:R-:W-:Y:S05]  /*2c9e0*/  EXIT ;  /* 0x000000000000794d */ /* 0x000fea0003800000 */
.L_x_3189:
        /* <DEDUP_REMOVED lines=14> */
[----:B0-----:R0:W-:Y:S01]  /*2cad0*/  STL.128 [R1+0x440], R4 ;  /* 0x0004400401007387 */ /* 0x0011e20000100c00 */
[----:B------:R-:W-:Y:S06]  /*2cae0*/  BAR.ARV 0x4, 0x180 ;  /* 0x0106000000007b1d */ /* 0x000fec0000002000 */
[----:B------:R-:W-:Y:S05]  /*2caf0*/  BRA `(.L_x_3331) ;  /* 0x0000000c00b47947 */ /* 0x000fea0003800000 */
.L_x_3330:
[----:B------:R-:W0:Y:S01]  /*2cb00*/  S2R R0, SR_TID.X ;  /* 0x0000000000007919 */ /* 0x000e220000002100 */
[----:B------:R-:W-:Y:S01]  /*2cb10*/  ULDC UR4, c[0x0][0xd3c] ;  /* 0x00034f0000047ab9 */ /* 0x000fe20000000800 */
[----:B------:R-:W1:Y:S01]  /*2cb20*/  S2UR UR6, SR_CTAID.X ;  /* 0x00000000000679c3 */ /* 0x000e620000002500 */
[----:B------:R-:W-:Y:S01]  /*2cb30*/  ULDC UR5, c[0x0][0xd38] ;  /* 0x00034e0000057ab9 */ /* 0x000fe20000000800 */
[----:B0-----:R-:W-:-:S04]  /*2cb40*/  LOP3.LUT R0, R0, 0x1f, RZ, 0xc0, !PT ;  /* 0x0000001f00007812 */ /* 0x001fc800078ec0ff */
[----:B------:R-:W-:-:S04]  /*2cb50*/  ISETP.NE.AND P0, PT, R0, 0x1f, PT ;  /* 0x0000001f0000780c */ /* 0x000fc80003f05270 */
[----:B------:R-:W-:-:S13]  /*2cb60*/  ISETP.GE.OR P1, PT, R0, UR4, !P0 ;  /* 0x0000000400007c0c */ /* 0x000fda000c726670 */
[----:B------:R-:W0:Y:S08]  /*2cb70*/  @!P1 LDC.64 R2, c[0x0][0xd80] ;  /* 0x00036000ff029b82 */ /* 0x000e300000000a00 */
[----:B------:R-:W2:Y:S01]  /*2cb80*/  @!P1 LDC.64 R4, c[0x0][0xd78] ;  /* 0x00035e00ff049b82 */ /* 0x000ea20000000a00 */
[----:B0-----:R-:W-:-:S05]  /*2cb90*/  @!P1 IMAD.WIDE.U32 R2, R0, 0x4, R2 ;  /* 0x0000000400029825 */ /* 0x001fca00078e0002 */
[----:B------:R2:W3:Y:S02]  /*2cba0*/  @!P1 LDG.E R6, desc[UR40][R2.64] ;  /* 0x0000002802069981 */ /* 0x0004e4000c1e1900 */
[----:B--2---:R-:W-:-:S04]  /*2cbb0*/  @!P1 IMAD.WIDE.U32 R2, R0, 0x4, R4 ;  /* 0x0000000400029825 */ /* 0x004fc800078e0004 */
[----:B------:R-:W-:-:S06]  /*2cbc0*/  IMAD.MOV.U32 R5, RZ, RZ, RZ ;  /* 0x000000ffff057224 */ /* 0x000fcc00078e00ff */
        /* <DEDUP_REMOVED lines=31> */
.L_x_3334:
        /* <DEDUP_REMOVED lines=12> */
[----:B0-----:R-:W-:-:S05]  /*2ce80*/  @!P6 IMAD.WIDE R2, R9, 0x4, R2 ;  /* 0x000000040902e825 */ /* 0x001fca00078e0202 */
[----:B------:R1:W2:Y:S02]  /*2ce90*/  @!P6 LDG.E R6, desc[UR40][R2.64] ;  /* 0x000000280206e981 */ /* 0x0002a4000c1e1900 */
[----:B-1----:R-:W-:-:S04]  /*2cea0*/  @!P6 IMAD.WIDE R2, R9, 0x4, R4 ;  /* 0x000000040902e825 */ /* 0x002fc800078e0204 */
[----:B------:R-:W-:-:S06]  /*2ceb0*/  IMAD.MOV.U32 R5, RZ, RZ, RZ ;  /* 0x000000ffff057224 */ /* 0x000fcc00078e00ff */
        /* <DEDUP_REMOVED lines=23> */
.L_x_3332:
        /* <DEDUP_REMOVED lines=10> */
[----:B------:R-:W-:-:S06]  /*2d0d0*/  VIADD R8, R10, 0xffffffff ;  /* 0xffffffff0a087836 */ /* 0x000fcc0000000000 */
[----:B------:R3:W4:Y:S02]  /*2d0e0*/  SHFL.IDX PT, R8, R3, R8, 0x1f ;  /* 0x00001f0803087589 */ /* 0x00072400000e0000 */
.L_x_3335:
[----:B----4-:R-:W-:Y:S01]  /*2d0f0*/  IMAD R2, R8, UR5, R9 ;  /* 0x0000000508027c24 */ /* 0x010fe2000f8e0209 */
[----:B-1----:R-:W-:Y:S01]  /*2d100*/  ISETP.NE.AND P0, PT, R7, 0x1, PT ;  /* 0x000000010700780c */ /* 0x002fe20003f05270 */
[----:B------:R-:W-:-:S03]  /*2d110*/  VIADD R12, R10, UR4 ;  /* 0x000000040a0c7c36 */ /* 0x000fc60008000000 */
[----:B------:R1:W-:Y:S01]  /*2d120*/  STL [R1+0x440], R2 ;  /* 0x0004400201007387 */ /* 0x0003e20000100800 */
[----:B0-----:R-:W-:-:S03]  /*2d130*/  IADD3 R5, -R2, UR6, RZ ;  /* 0x0000000602057c10 */ /* 0x001fc6000fffe1ff */
[----:B------:R1:W-:Y:S05]  /*2d140*/  STL [R1+0x44c], R12 ;  /* 0x00044c0c01007387 */ /* 0x0003ea0000100800 */
[----:B------:R-:W-:Y:S05]  /*2d150*/  @!P0 BRA `(.L_x_3336) ;  /* 0x0000000000e08947 */ /* 0x000fea0003800000 */
[-C--:B--2---:R-:W-:Y:S02]  /*2d160*/  IABS R6, R4.reuse ;  /* 0x0000000400067213 */ /* 0x084fe40000000000 */
[----:B------:R-:W-:Y:S02]  /*2d170*/  IABS R8, R7 ;  /* 0x0000000700087213 */ /* 0x000fe40000000000 */
[----:B------:R-:W0:Y:S08]  /*2d180*/  I2F.RP R9, R6 ;  /* 0x0000000600097306 */ /* 0x000e300000209400 */
[----:B------:R-:W2:Y:S08]  /*2d190*/  I2F.RP R10, R8 ;  /* 0x00000008000a7306 */ /* 0x000eb00000209400 */
[----:B0-----:R-:W1:Y:S08]  /*2d1a0*/  MUFU.RCP R9, R9 ;  /* 0x0000000900097308 */ /* 0x001e700000001000 */
[----:B--2---:R-:W-:Y:S01]  /*2d1b0*/  MUFU.RCP R10, R10 ;  /* 0x0000000a000a7308 */ /* 0x004fe20000001000 */
[----:B-1----:R-:W-:Y:S01]  /*2d1c0*/  VIADD R2, R9, 0xffffffe ;  /* 0x0ffffffe09027836 */ /* 0x002fe20000000000 */
[----:B------:R-:W-:-:S06]  /*2d1d0*/  IABS R9, R4 ;  /* 0x0000000400097213 */ /* 0x000fcc0000000000 */
[----:B---3--:R0:W1:Y:S02]  /*2d1e0*/  F2I.FTZ.U32.TRUNC.NTZ R3, R2 ;  /* 0x0000000200037305 */ /* 0x008064000021f000 */
        /* <DEDUP_REMOVED lines=8> */
[----:B------:R-:W-:Y:S02]  /*2d270*/  VIADD R3, R10, 0xffffffe ;  /* 0x0ffffffe0a037836 */ /* 0x000fe40000000000 */
[----:B------:R-:W-:Y:S01]  /*2d280*/  IMAD.MOV.U32 R2, RZ, RZ, RZ ;  /* 0x000000ffff027224 */ /* 0x000fe200078e00ff */
[----:B------:R-:W-:-:S03]  /*2d290*/  ISETP.GT.U32.AND P1, PT, R6, R11, PT ;  /* 0x0000000b0600720c */ /* 0x000fc60003f24070 */
[----:B------:R-:W0:Y:S10]  /*2d2a0*/  F2I.FTZ.U32.TRUNC.NTZ R3, R3 ;  /* 0x0000000300037305 */ /* 0x000e34000021f000 */
[----:B------:R-:W-:-:S02]  /*2d2b0*/  @!P1 IMAD.IADD R11, R11, 0x1, -R6 ;  /* 0x000000010b0b9824 */ /* 0x000fc400078e0a06 */
[----:B------:R-:W-:Y:S01]  /*2d2c0*/  @!P1 VIADD R9, R9, 0x1 ;  /* 0x0000000109099836 */ /* 0x000fe20000000000 */
[----:B------:R-:W-:Y:S02]  /*2d2d0*/  ISETP.NE.AND P1, PT, R4, RZ, PT ;  /* 0x000000ff0400720c */ /* 0x000fe40003f25270 */
[----:B------:R-:W-:Y:S01]  /*2d2e0*/  ISETP.GE.U32.AND P0, PT, R11, R6, PT ;  /* 0x000000060b00720c */ /* 0x000fe20003f06070 */
[----:B0-----:R-:W-:-:S04]  /*2d2f0*/  IMAD.MOV R11, RZ, RZ, -R3 ;  /* 0x000000ffff0b7224 */ /* 0x001fc800078e0a03 */
[----:B------:R-:W-:-:S04]  /*2d300*/  IMAD R11, R11, R8, RZ ;  /* 0x000000080b0b7224 */ /* 0x000fc800078e02ff */
[----:B------:R-:W-:Y:S01]  /*2d310*/  IMAD.HI.U32 R6, R3, R11, R2 ;  /* 0x0000000b03067227 */ /* 0x000fe200078e0002 */
[----:B------:R-:W-:-:S03]  /*2d320*/  LOP3.LUT R2, R5, R4, RZ, 0x3c, !PT ;  /* 0x0000000405027212 */ /* 0x000fc600078e3cff */
[----:B------:R-:W-:Y:S01]  /*2d330*/  @P0 VIADD R9, R9, 0x1 ;  /* 0x0000000109090836 */ /* 0x000fe20000000000 */
[----:B------:R-:W-:Y:S02]  /*2d340*/  ISETP.GE.AND P2, PT, R2, RZ, PT ;  /* 0x000000ff0200720c */ /* 0x000fe40003f46270 */
[----:B------:R-:W-:-:S05]  /*2d350*/  IABS R2, R7 ;  /* 0x0000000700027213 */ /* 0x000fca0000000000 */
[----:B------:R-:W-:-:S06]  /*2d360*/  IMAD.MOV R2, RZ, RZ, -R2 ;  /* 0x000000ffff027224 */ /* 0x000fcc00078e0a02 */
[----:B------:R-:W-:Y:S01]  /*2d370*/  @!P2 IMAD.MOV R9, RZ, RZ, -R9 ;  /* 0x000000ffff09a224 */ /* 0x000fe200078e0a09 */
[----:B------:R-:W-:-:S04]  /*2d380*/  @!P1 LOP3.LUT R9, RZ, R4, RZ, 0x33, !PT ;  /* 0x00000004ff099212 */ /* 0x000fc800078e33ff */
[----:B------:R-:W-:-:S05]  /*2d390*/  IABS R3, R9 ;  /* 0x0000000900037213 */ /* 0x000fca0000000000 */
        /* <DEDUP_REMOVED lines=12> */
[--C-:B------:R-:W-:Y:S02]  /*2d460*/  IMAD.MOV R2, RZ, RZ, -R6.reuse ;  /* 0x000000ffff027224 */ /* 0x100fe400078e0a06 */
[C---:B------:R-:W-:Y:S02]  /*2d470*/  IMAD R6, R7.reuse, 0x1000000, R6 ;  /* 0x0100000007067824 */ /* 0x040fe400078e0206 */
[--C-:B------:R-:W-:Y:S02]  /*2d480*/  IMAD R7, R7, R2, R9.reuse ;  /* 0x0000000207077224 */ /* 0x100fe400078e0209 */
[----:B------:R-:W-:Y:S02]  /*2d490*/  IMAD.MOV R2, RZ, RZ, -R9 ;  /* 0x000000ffff027224 */ /* 0x000fe400078e0a09 */
[----:B------:R-:W-:Y:S02]  /*2d4a0*/  IMAD R3, R7, 0x10000, R6 ;  /* 0x0001000007037824 */ /* 0x000fe400078e0206 */
[----:B------:R-:W-:-:S03]  /*2d4b0*/  IMAD R2, R4, R2, R5 ;  /* 0x0000000204027224 */ /* 0x000fc600078e0205 */
[----:B------:R0:W-:Y:S01]  /*2d4c0*/  STL [R1+0x448], R3 ;  /* 0x0004480301007387 */ /* 0x0001e20000100800 */
[----:B------:R-:W-:Y:S05]  /*2d4d0*/  BRA `(.L_x_3337) ;  /* 0x0000000000f47947 */ /* 0x000fea0003800000 */
.L_x_3336:
[----:B-1-3--:R-:W0:Y:S02]  /*2d4e0*/  LDC.64 R2, c[0x0][0xd90] ;  /* 0x00036400ff027b82 */ /* 0x00ae240000000a00 */
[----:B0-----:R-:W-:-:S05]  /*2d4f0*/  IMAD.WIDE R2, R12, 0x4, R2 ;  /* 0x000000040c027825 */ /* 0x001fca00078e0202 */
[----:B------:R0:W2:Y:S02]  /*2d500*/  LDG.E R7, desc[UR40][R2.64] ;  /* 0x0000002802077981 */ /* 0x0000a4000c1e1900 */
        /* <DEDUP_REMOVED lines=29> */
[----:B------:R-:W-:-:S04]  /*2d6e0*/  VIADDMNMX R7, R10, UR5, R7, PT ;  /* 0x000000050a077c46 */ /* 0x000fc8000b800107 */
[-C--:B------:R-:W-:Y:S02]  /*2d6f0*/  IABS R9, R7.reuse ;  /* 0x0000000700097213 */ /* 0x080fe40000000000 */
        /* <DEDUP_REMOVED lines=11> */
[----:B------:R-:W-:Y:S02]  /*2d7b0*/  LOP3.LUT R3, R5, R7, RZ, 0x3c, !PT ;  /* 0x0000000705037212 */ /* 0x000fe400078e3cff */
[----:B------:R-:W-:Y:S01]  /*2d7c0*/  IADD3 R5, R8, 0x1000000, R5 ;  /* 0x0100000008057810 */ /* 0x000fe20007ffe005 */
        /* <DEDUP_REMOVED lines=10> */
[----:B------:R-:W-:Y:S01]  /*2d870*/  @!P1 LOP3.LUT R2, RZ, R7, RZ, 0x33, !PT ;  /* 0x00000007ff029212 */ /* 0x000fe200078e33ff */
[----:B------:R-:W-:-:S04]  /*2d880*/  IMAD.MOV R7, RZ, RZ, -R7 ;  /* 0x000000ffff077224 */ /* 0x000fc800078e0a07 */
[----:B------:R-:W-:-:S05]  /*2d890*/  IMAD R3, R2, R7, R5 ;  /* 0x0000000702037224 */ /* 0x000fca00078e0205 */
[----:B------:R1:W-:Y:S02]  /*2d8a0*/  STL [R1+0x448], R3 ;  /* 0x0004480301007387 */ /* 0x0003e40000100800 */
.L_x_3337:
[----:B01----:R-:W-:-:S05]  /*2d8b0*/  LOP3.LUT R3, RZ, R2, RZ, 0x33, !PT ;  /* 0x00000002ff037212 */ /* 0x003fca00078e33ff */
[----:B------:R-:W-:-:S05]  /*2d8c0*/  IMAD.IADD R2, R4, 0x1, R3 ;  /* 0x0000000104027824 */ /* 0x000fca00078e0203 */
[----:B------:R1:W-:Y:S01]  /*2d8d0*/  STL [R1+0x444], R2 ;  /* 0x0004440201007387 */ /* 0x0003e20000100800 */
[----:B------:R-:W-:Y:S05]  /*2d8e0*/  BRA `(.L_x_3338) ;  /* 0x0000000000107947 */ /* 0x000fea0003800000 */
.L_x_3333:
[----:B------:R-:W-:Y:S01]  /*2d8f0*/  IMAD.U32 R2, RZ, RZ, UR6 ;  /* 0x00000006ff027e24 */ /* 0x000fe2000f8e00ff */
[----:B------:R0:W-:Y:S04]  /*2d900*/  STL [R1+0x444], RZ ;  /* 0x000444ff01007387 */ /* 0x0001e80000100800 */
[----:B------:R0:W-:Y:S04]  /*2d910*/  STL [R1+0x448], RZ ;  /* 0x000448ff01007387 */ /* 0x0001e80000100800 */
[----:B------:R0:W-:Y:S02]  /*2d920*/  STL [R1+0x440], R2 ;  /* 0x0004400201007387 */ /* 0x0001e40000100800 */
.L_x_3338:
[----:B------:R-:W2:Y:S04]  /*2d930*/  LDL R4, [R1+0x440] ;  /* 0x0004400001047983 */ /* 0x000ea80000100800 */
        /* <DEDUP_REMOVED lines=9> */
.L_x_3331:
[----:B--2---:R-:W2:Y:S01]  /*2d9d0*/  LDL R0, [R1+0x44c] ;  /* 0x00044c0001007983 */ /* 0x004ea20000100800 */
[----:B------:R-:W-:-:S03]  /*2d9e0*/  ULDC UR4, c[0x0][0xd3c] ;  /* 0x00034f0000047ab9 */ /* 0x000fc60000000800 */
[----:B------:R3:W-:Y:S04]  /*2d9f0*/  STL [R1+0x450], RZ ;  /* 0x000450ff01007387 */ /* 0x0007e80000100800 */
[----:B------:R3:W-:Y:S01]  /*2da00*/  STL [R1+0x4a4], RZ ;  /* 0x0004a4ff01007387 */ /* 0x0007e20000100800 */
[----:B--2---:R-:W-:Y:S01]  /*2da10*/  ISETP.GE.AND P0, PT, R0, UR4, PT ;  /* 0x0000000400007c0c */ /* 0x004fe2000bf06270 */
[----:B------:R-:W-:-:S05]  /*2da20*/  IMAD.MOV.U32 R0, RZ, RZ, 0x1 ;  /* 0x00000001ff007424 */ /* 0x000fca00078e00ff */
[----:B------:R3:W-:Y:S07]  /*2da30*/  STL [R1+0x458], R0 ;  /* 0x0004580001007387 */ /* 0x0007ee0000100800 */
[----:B------:R-:W-:Y:S05]  /*2da40*/  @P0 BRA `(.L_x_3339) ;  /* 0x0000007800d00947 */ /* 0x000fea0003800000 */
[----:B0-----:R-:W0:Y:S01]  /*2da50*/  S2R R5, SR_TID.X ;  /* 0x0000000000057919 */ /* 0x001e220000002100 */
[----:B------:R-:W2:Y:S01]  /*2da60*/  S2UR UR5, SR_CgaCtaId ;  /* 0x00000000000579c3 */ /* 0x000ea20000008800 */
[----:B------:R-:W-:Y:S01]  /*2da70*/  UMOV UR4, 0x400 ;  /* 0x0000040000047882 */ /* 0x000fe20000000000 */
[----:B------:R-:W-:Y:S01]  /*2da80*/  BSSY B8, `(.L_x_3339) ;  /* 0x00007b0000087945 */ /* 0x000fe20003800000 */
[----:B------:R-:W-:Y:S01]  /*2da90*/  STL [R1+0x4a4], RZ ;  /* 0x0004a4ff01007387 */ /* 0x000fe20000100800 */
[----:B------:R-:W-:Y:S01]  /*2daa0*/  ULDC UR36, c[0x0][0xc] ;  /* 0x0000030000247ab9 */ /* 0x000fe20000000800 */
[----:B------:R-:W-:Y:S02]  /*2dab0*/  ULDC.64 UR38, c[0x0][0x198] ;  /* 0x0000660000267ab9 */ /* 0x000fe40000000a00 */
[----:B------:R-:W-:Y:S01]  /*2dac0*/  STL [R1+0x450], RZ ;  /* 0x000450ff01007387 */ /* 0x000fe20000100800 */
[----:B--2---:R-:W-:-:S06]  /*2dad0*/  ULEA UR4, UR5, UR4, 0x18 ;  /* 0x0000000405047291 */ /* 0x004fcc000f8ec03f */
[----:B------:R-:W-:Y:S01]  /*2dae0*/  IMAD.U32 R18, RZ, RZ, UR4 ;  /* 0x00000004ff127e24 */ /* 0x000fe2000f8e00ff */
[C---:B0-----:R-:W-:Y:S01]  /*2daf0*/  LOP3.LUT R4, R5.reuse, 0x7f, RZ, 0xc0, !PT ;  /* 0x0000007f05047812 */ /* 0x041fe200078ec0ff */
[----:B---3--:R-:W-:-:S05]  /*2db00*/  IMAD.SHL.U32 R0, R5, 0x8, RZ ;  /* 0x0000000805007824 */ /* 0x008fca00078e00ff */
[C---:B-1----:R-:W-:Y:S02]  /*2db10*/  LOP3.LUT R2, R0.reuse, 0x1f8, RZ, 0xc0, !PT ;  /* 0x000001f800027812 */ /* 0x042fe400078ec0ff */
[----:B------:R-:W-:Y:S02]  /*2db20*/  LOP3.LUT R0, R0, 0x38, RZ, 0xc0, !PT ;  /* 0x0000003800007812 */ /* 0x000fe400078ec0ff */
[----:B------:R-:W-:Y:S01]  /*2db30*/  LOP3.LUT R3, R2, 0x38, R5, 0x78, !PT ;  /* 0x0000003802037812 */ /* 0x000fe200078e7805 */
[----:B------:R-:W-:Y:S01]  /*2db40*/  IMAD.SHL.U32 R2, R4, 0x8, RZ ;  /* 0x0000000804027824 */ /* 0x000fe200078e00ff */
[----:B------:R-:W-:-:S04]  /*2db50*/  SHF.R.U32.HI R4, RZ, 0x3, R4 ;  /* 0x00000003ff047819 */ /* 0x000fc80000011604 */
[----:B------:R-:W-:Y:S01]  /*2db60*/  LOP3.LUT R3, R3, 0x200, R2, 0xf8, !PT ;  /* 0x0000020003037812 */ /* 0x000fe200078ef802 */
[----:B------:R-:W-:-:S04]  /*2db70*/  IMAD.SHL.U32 R2, R5, 0x10, RZ ;  /* 0x0000001005027824 */ /* 0x000fc800078e00ff */
[----:B------:R-:W-:Y:S01]  /*2db80*/  IMAD R3, R3, 0x2, R18 ;  /* 0x0000000203037824 */ /* 0x000fe200078e0212 */
[----:B------:R-:W-:Y:S01]  /*2db90*/  LOP3.LUT R4, R4, 0x70, R2, 0xf8, !PT ;  /* 0x0000007004047812 */ /* 0x000fe200078ef802 */
[----:B------:R-:W-:Y:S01]  /*2dba0*/  IMAD.MOV.U32 R2, RZ, RZ, 0x1 ;  /* 0x00000001ff027424 */ /* 0x000fe200078e00ff */
[C---:B------:R-:W-:Y:S02]  /*2dbb0*/  LOP3.LUT R4, R0.reuse, 0x40, RZ, 0xfc, !PT ;  /* 0x0000004000047812 */ /* 0x040fe400078efcff */
[----:B------:R0:W-:Y:S01]  /*2dbc0*/  STL [R1+0x454], R3 ;  /* 0x0004540301007387 */ /* 0x0001e20000100800 */
[----:B------:R-:W-:-:S03]  /*2dbd0*/  LOP3.LUT R4, R0, 0x100, RZ, 0xfc, !PT ;  /* 0x0000010000047812 */ /* 0x000fc600078efcff */
[----:B------:R1:W-:Y:S01]  /*2dbe0*/  STL [R1+0x458], R2 ;  /* 0x0004580201007387 */ /* 0x0003e20000100800 */
[C---:B0-----:R-:W-:Y:S02]  /*2dbf0*/  LOP3.LUT R3, R0.reuse, 0x80, RZ, 0xfc, !PT ;  /* 0x0000008000037812 */ /* 0x041fe400078efcff */
[C---:B------:R-:W-:Y:S02]  /*2dc00*/  LOP3.LUT R3, R0.reuse, 0x140, RZ, 0xfc, !PT ;  /* 0x0000014000037812 */ /* 0x040fe400078efcff */
[C---:B-1----:R-:W-:Y:S02]  /*2dc10*/  LOP3.LUT R2, R0.reuse, 0xc0, RZ, 0xfc, !PT ;  /* 0x000000c000027812 */ /* 0x042fe400078efcff */
[C---:B------:R-:W-:Y:S02]  /*2dc20*/  LOP3.LUT R2, R0.reuse, 0x180, RZ, 0xfc, !PT ;  /* 0x0000018000027812 */ /* 0x040fe400078efcff */
[----:B------:R-:W-:-:S07]  /*2dc30*/  LOP3.LUT R0, R0, 0x1c0, RZ, 0xfc, !PT ;  /* 0x000001c000007812 */ /* 0x000fce00078efcff */
.L_x_3473:
[----:B0-----:R-:W2:Y:S01]  /*2dc40*/  LDL R9, [R1+0x44c] ;  /* 0x00044c0001097983 */ /* 0x001ea20000100800 */
[----:B------:R-:W-:Y:S05]  /*2dc50*/  YIELD ;  /* 0x0000000000007946 */ /* 0x000fea0003800000 */
[----:B------:R-:W-:Y:S01]  /*2dc60*/  ULDC.64 UR4, c[0x0][0xb20] ;  /* 0x0002c80000047ab9 */ /* 0x000fe20000000a00 */
[----:B------:R-:W-:Y:S01]  /*2dc70*/  IMAD.MOV.U32 R0, RZ, RZ, RZ ;  /* 0x000000ffff007224 */ /* 0x000fe200078e00ff */
[----:B------:R-:W-:Y:S01]  /*2dc80*/  ISETP.NE.U32.AND P0, PT, RZ, UR4, PT ;  /* 0x00000004ff007c0c */ /* 0x000fe2000bf05070 */
[----:B-1--4-:R-:W0:Y:S01]  /*2dc90*/  LDC.64 R4, c[0x0][0xaf8] ;  /* 0x0002be00ff047b82 */ /* 0x012e220000000a00 */
        /* <DEDUP_REMOVED lines=41> */
.L_x_3340:
        /* <DEDUP_REMOVED lines=16> */
.L_x_3341:
[----:B------:R-:W-:Y:S05]  /*2e030*/  @!P1 BRA `(.L_x_3342) ;  /* 0x00000000000c9947 */ /* 0x000fea0003800000 */
[----:B------:R-:W3:Y:S04]  /*2e040*/  LDG.E R6, desc[UR40][R2.64] ;  /* 0x0000002802067981 */ /* 0x000ee8000c1e1900 */
[----:B------:R-:W3:Y:S02]  /*2e050*/  LDG.E R2, desc[UR40][R2.64+0x4] ;  /* 0x0000042802027981 */ /* 0x000ee4000c1e1900 */
[----:B---3--:R-:W-:-:S07]  /*2e060*/  IMAD.IADD R6, R2, 0x1, -R6 ;  /* 0x0000000102067824 */ /* 0x008fce00078e0a06 */
.L_x_3342:
        /* <DEDUP_REMOVED lines=34> */
.L_x_3345:
[----:B------:R-:W-:-:S13]  /*2e290*/  ISETP.NE.AND P0, PT, R3, 0x1, PT ;  /* 0x000000010300780c */ /* 0x000fda0003f05270 */
[----:B------:R-:W2:Y:S02]  /*2e2a0*/  @P0 LDC.64 R4, c[0x0][0xae0] ;  /* 0x0002b800ff040b82 */ /* 0x000ea40000000a00 */
[----:B--2---:R-:W-:-:S05]  /*2e2b0*/  @P0 IMAD.HI.U32 R4, R8, R4, RZ ;  /* 0x0000000408040227 */ /* 0x004fca00078e00ff */
[----:B------:R-:W-:-:S07]  /*2e2c0*/  @P0 SHF.R.U32.HI R8, RZ, R5, R4 ;  /* 0x00000005ff080219 */ /* 0x000fce0000011604 */
.L_x_3346:
[----:B------:R-:W-:Y:S05]  /*2e2d0*/  BSYNC B0 ;  /* 0x0000000000007941 */ /* 0x000fea0003800000 */
.L_x_3344:
[----:B------:R-:W-:-:S05]  /*2e2e0*/  IMAD R8, R8, R3, R3 ;  /* 0x0000000308087224 */ /* 0x000fca00078e0203 */
[----:B------:R-:W-:-:S07]  /*2e2f0*/  VIMNMX R2, R2, R8, PT ;  /* 0x0000000802027248 */ /* 0x000fce0003fe0100 */
.L_x_3343:
        /* <DEDUP_REMOVED lines=25> */
.L_x_3349:
[----:B------:R-:W-:-:S13]  /*2e490*/  ISETP.NE.AND P0, PT, R3, 0x1, PT ;  /* 0x000000010300780c */ /* 0x000fda0003f05270 */
[----:B--2---:R-:W2:Y:S02]  /*2e4a0*/  @P0 LDC.64 R4, c[0x0][0xae0] ;  /* 0x0002b800ff040b82 */ /* 0x004ea40000000a00 */
[----:B--2---:R-:W-:-:S05]  /*2e4b0*/  @P0 IMAD.HI.U32 R4, R6, R4, RZ ;  /* 0x0000000406040227 */ /* 0x004fca00078e00ff */
[----:B------:R-:W-:-:S07]  /*2e4c0*/  @P0 SHF.R.U32.HI R6, RZ, R5, R4 ;  /* 0x00000005ff060219 */ /* 0x000fce0000011604 */
.L_x_3350:
[----:B------:R-:W-:Y:S05]  /*2e4d0*/  BSYNC B0 ;  /* 0x0000000000007941 */ /* 0x000fea0003800000 */
.L_x_3348:
[----:B------:R-:W-:-:S05]  /*2e4e0*/  IMAD R3, R6, R3, RZ ;  /* 0x0000000306037224 */ /* 0x000fca00078e02ff */
[----:B------:R-:W-:-:S07]  /*2e4f0*/  VIMNMX R2, R2, R3, !PT ;  /* 0x0000000302027248 */ /* 0x000fce0007fe0100 */
.L_x_3347:
[----:B------:R-:W-:Y:S01]  /*2e500*/  SHF.R.S32.HI R3, RZ, 0x1f, R2 ;  /* 0x0000001fff037819 */ /* 0x000fe20000011402 */
[----:B------:R-:W-:Y:S01]  /*2e510*/  IMAD.MOV.U32 R5, RZ, RZ, RZ ;  /* 0x000000ffff057224 */ /* 0x000fe200078e00ff */
[----:B--2---:R-:W-:Y:S01]  /*2e520*/  SHF.R.U32.HI R4, RZ, 0x10, R7 ;  /* 0x00000010ff047819 */ /* 0x004fe20000011607 */
[----:B------:R-:W-:Y:S01]  /*2e530*/  BSSY B0, `(.L_x_3351) ;  /* 0x0000029000007945 */ /* 0x000fe20003800000 */
[----:B------:R-:W-:Y:S01]  /*2e540*/  LEA.HI R3, R3, R2, RZ, 0x6 ;  /* 0x0000000203037211 */ /* 0x000fe200078f30ff */
[----:B01----:R-:W-:Y:S01]  /*2e550*/  IMAD.MOV.U32 R10, RZ, RZ, R5 ;  /* 0x000000ffff0a7224 */ /* 0x003fe200078e0005 */
[----:B------:R-:W-:Y:S01]  /*2e560*/  ISETP.NE.AND P0, PT, R4, RZ, PT ;  /* 0x000000ff0400720c */ /* 0x000fe20003f05270 */
[----:B------:R0:W-:Y:S01]  /*2e570*/  STL [R1+0x488], R5 ;  /* 0x0004880501007387 */ /* 0x0001e20000100800 */
[----:B------:R-:W-:Y:S02]  /*2e580*/  SHF.R.S32.HI R3, RZ, 0x6, R3 ;  /* 0x00000006ff037819 */ /* 0x000fe40000011403 */
[----:B------:R-:W-:-:S02]  /*2e590*/  LOP3.LUT R8, R7, 0xff, RZ, 0xc0, !PT ;  /* 0x000000ff07087812 */ /* 0x000fc400078ec0ff */
[----:B------:R-:W-:-:S03]  /*2e5a0*/  VIMNMX R9, RZ, R3, !PT ;  /* 0x00000003ff097248 */ /* 0x000fc60007fe0100 */
[----:B------:R0:W-:Y:S01]  /*2e5b0*/  STL [R1+0x4a8], R8 ;  /* 0x0004a80801007387 */ /* 0x0001e20000100800 */
[----:B------:R-:W-:-:S03]  /*2e5c0*/  ISETP.GT.AND P1, PT, R0, R9, PT ;  /* 0x000000090000720c */ /* 0x000fc60003f24270 */
[----:B------:R0:W-:Y:S01]  /*2e5d0*/  STL [R1+0x484], R9 ;  /* 0x0004840901007387 */ /* 0x0001e20000100800 */
[----:B------:R-:W1:Y:S09]  /*2e5e0*/  @!P0 LDC R4, c[0x0][0xae8] ;  /* 0x0002ba00ff048b82 */ /* 0x000e720000000800 */
[----:B0-----:R-:W-:Y:S05]  /*2e5f0*/  @!P1 BRA `(.L_x_3352) ;  /* 0x0000000000709947 */ /* 0x001fea0003800000 */
[-C--:B-1----:R-:W-:Y:S02]  /*2e600*/  IABS R5, R4.reuse ;  /* 0x0000000400057213 */ /* 0x082fe40000000000 */
        /* <DEDUP_REMOVED lines=27> */
.L_x_3352:
[----:B------:R-:W-:Y:S05]  /*2e7c0*/  BSYNC B0 ;  /* 0x0000000000007941 */ /* 0x000fea0003800000 */
.L_x_3351:
[----:B------:R-:W-:Y:S01]  /*2e7d0*/  IMAD.MOV.U32 R3, RZ, RZ, R10 ;  /* 0x000000ffff037224 */ /* 0x000fe200078e000a */
[----:B------:R-:W-:Y:S03]  /*2e7e0*/  BSSY B7, `(.L_x_3353) ;  /* 0x00005bd000077945 */ /* 0x000fe60003800000 */
[----:B------:R-:W-:-:S05]  /*2e7f0*/  IMAD R2, R8, R3, R9 ;  /* 0x0000000308027224 */ /* 0x000fca00078e0209 */
        /* <DEDUP_REMOVED lines=10> */
[----:B------:R-:W-:Y:S02]  /*2e8a0*/  VOTEU.ANY UR4, UPT, PT ;  /* 0x0000000000047886 */ /* 0x000fe400038e0100 */
[----:B------:R-:W2:Y:S08]  /*2e8b0*/  FLO.U32 R0, UR4 ;  /* 0x0000000400007d00 */ /* 0x000eb000080e0000 */
[----:B-1----:R-:W1:Y:S01]  /*2e8c0*/  POPC R4, UR4 ;  /* 0x0000000400047d09 */ /* 0x002e620008000000 */
[----:B--2---:R-:W-:-:S02]  /*2e8d0*/  ISETP.EQ.U32.AND P0, PT, R0, R2, PT ;  /* 0x000000020000720c */ /* 0x004fc40003f02070 */
[----:B------:R-:W1:Y:S11]  /*2e8e0*/  LDC.64 R2, c[0x0][0xd60] ;  /* 0x00035800ff027b82 */ /* 0x000e760000000a00 */
[----:B-1----:R-:W2:Y:S04]  /*2e8f0*/  @P0 ATOMG.E.ADD.STRONG.GPU PT, R2, desc[UR40][R2.64], R4 ;  /* 0x00000004020209a8 */ /* 0x002ea800081ee1e8 */
[----:B--2---:R1:W2:Y:S02]  /*2e900*/  SHFL.IDX PT, R2, R2, R0, 0x1f ;  /* 0x00001f0002027589 */ /* 0x0042a400000e0000 */
[----:B-1----:R-:W1:Y:S02]  /*2e910*/  S2R R0, SR_LTMASK ;  /* 0x0000000000007919 */ /* 0x002e640000003900 */
[----:B-1----:R-:W-:-:S06]  /*2e920*/  LOP3.LUT R0, R0, UR4, RZ, 0xc0, !PT ;  /* 0x0000000400007c12 */ /* 0x002fcc000f8ec0ff */
[----:B------:R-:W2:Y:S02]  /*2e930*/  POPC R0, R0 ;  /* 0x0000000000007309 */ /* 0x000ea40000000000 */
[----:B--2---:R-:W-:-:S05]  /*2e940*/  IADD3 R0, R2, UR36, R0 ;  /* 0x0000002402007c10 */ /* 0x004fca000fffe000 */
[----:B------:R2:W-:Y:S01]  /*2e950*/  STL [R1+0x440], R0 ;  /* 0x0004400001007387 */ /* 0x0005e20000100800 */
[----:B------:R-:W-:Y:S05]  /*2e960*/  BRA `(.L_x_3355) ;  /* 0x0000005800907947 */ /* 0x000fea0003800000 */
.L_x_3354:
        /* <DEDUP_REMOVED lines=13> */
[----:B0-----:R-:W-:Y:S02]  /*2ea40*/  IMAD.U32 R10, RZ, RZ, UR4 ;  /* 0x00000004ff0a7e24 */ /* 0x001fe4000f8e00ff */
[----:B------:R-:W-:Y:S02]  /*2ea50*/  IMAD.U32 R11, RZ, RZ, UR5 ;  /* 0x00000005ff0b7e24 */ /* 0x000fe4000f8e00ff */
[----:B------:R-:W-:Y:S02]  /*2ea60*/  IMAD.MOV.U32 R8, RZ, RZ, 0x70 ;  /* 0x00000070ff087424 */ /* 0x000fe400078e00ff */
[----:B------:R-:W-:Y:S02]  /*2ea70*/  IMAD.MOV.U32 R12, RZ, RZ, 0x1 ;  /* 0x00000001ff0c7424 */ /* 0x000fe400078e00ff */
[----:B------:R-:W-:-:S07]  /*2ea80*/  IMAD.MOV.U32 R13, RZ, RZ, RZ ;  /* 0x000000ffff0d7224 */ /* 0x000fce00078e00ff */
[----:B------:R-:W-:-:S07]  /*2ea90*/  LEPC R20, `(.L_x_3357) ;  /* 0x000000001014794e */ /* 0x000fce0000000000 */
[----:B-1----:R-:W-:Y:S05]  /*2eaa0*/  CALL.ABS.NOINC R2 ;  /* 0x0000000002007343 */ /* 0x002fea0003c00000 */
.L_x_3357:
[----:B------:R-:W-:Y:S05]  /*2eab0*/  BSYNC B6 ;  /* 0x0000000000067941 */ /* 0x000fea0003800000 */
.L_x_3356:
        /* <DEDUP_REMOVED lines=13> */
[----:B0-----:R-:W-:Y:S02]  /*2eb90*/  IMAD.U32 R10, RZ, RZ, UR4 ;  /* 0x00000004ff0a7e24 */ /* 0x001fe4000f8e00ff */
[----:B------:R-:W-:Y:S02]  /*2eba0*/  IMAD.U32 R11, RZ, RZ, UR5 ;  /* 0x00000005ff0b7e24 */ /* 0x000fe4000f8e00ff */
[----:B------:R-:W-:Y:S02]  /*2ebb0*/  IMAD.MOV.U32 R8, RZ, RZ, 0x70 ;  /* 0x00000070ff087424 */ /* 0x000fe400078e00ff */
[----:B------:R-:W-:Y:S02]  /*2ebc0*/  IMAD.MOV.U32 R12, RZ, RZ, 0x1 ;  /* 0x00000001ff0c7424 */ /* 0x000fe400078e00ff */
[----:B--2---:R-:W-:-:S07]  /*2ebd0*/  IMAD.MOV.U32 R13, RZ, RZ, RZ ;  /* 0x000000ffff0d7224 */ /* 0x004fce00078e00ff */
[----:B------:R-:W-:-:S07]  /*2ebe0*/  LEPC R20, `(.L_x_3360) ;  /* 0x000000001014794e */ /* 0x000fce0000000000 */
[----:B---3--:R-:W-:Y:S05]  /*2ebf0*/  CALL.ABS.NOINC R2 ;  /* 0x0000000002007343 */ /* 0x008fea0003c00000 */
.L_x_3360:
        /* <DEDUP_REMOVED lines=15> */
.L_x_3359:
[----:B------:R-:W-:Y:S05]  /*2ecf0*/  BSYNC B6 ;  /* 0x0000000000067941 */ /* 0x000fea0003800000 */
.L_x_3358:
        /* <DEDUP_REMOVED lines=24> */
.L_x_3488:
        /* <DEDUP_REMOVED lines=9> */
.L_x_3491:
        /* <DEDUP_REMOVED lines=24> */
.L_x_3364:
[----:B------:R-:W4:Y:S04]  /*2f090*/  LDL R0, [R1+0x450] ;  /* 0x0004500001007983 */ /* 0x000f280000100800 */
[----:B---3--:R-:W3:Y:S01]  /*2f0a0*/  LDL R2, [R1+0x458] ;  /* 0x0004580001027983 */ /* 0x008ee20000100800 */
[----:B----4-:R-:W-:Y:S01]  /*2f0b0*/  IMAD R0, R0, 0x8, R18 ;  /* 0x0000000800007824 */ /* 0x010fe200078e0212 */
[----:B---3--:R-:W-:-:S04]  /*2f0c0*/  SHF.L.U32 R2, R2, 0x1f, RZ ;  /* 0x0000001f02027819 */ /* 0x008fc800000006ff */
[----:B------:R-:W3:Y:S02]  /*2f0d0*/  SYNCS.PHASECHK.TRANS64.TRYWAIT P0, [R0+URZ+0x38840], R2 ;  /* 0x03884002000075a7 */ /* 0x000ee4000800017f */
[----:B---3--:R-:W-:Y:S05]  /*2f0e0*/  @!P0 BRA `(.L_x_3365) ;  /* 0x0000006800fc8947 */ /* 0x008fea0003800000 */
.L_x_3492:
        /* <DEDUP_REMOVED lines=11> */
.L_x_3366:
        /* <DEDUP_REMOVED lines=23> */
.L_x_3362:
[----:B------:R-:W3:Y:S04]  /*2f310*/  LDL R2, [R1+0x44c] ;  /* 0x00044c0001027983 */ /* 0x000ee80000100800 */
        /* <DEDUP_REMOVED lines=8> */
[----:B------:R-:W-:Y:S01]  /*2f3a0*/  BSSY B6, `(.L_x_3367) ;  /* 0x0000019000067945 */ /* 0x000fe20003800000 */
[----:B---3--:R-:W-:-:S04]  /*2f3b0*/  SHF.R.S32.HI R0, RZ, 0x1f, R2 ;  /* 0x0000001fff007819 */ /* 0x008fc80000011402 */
[----:B-1----:R-:W-:Y:S02]  /*2f3c0*/  SEL R4, R0, RZ, !P0 ;  /* 0x000000ff00047207 */ /* 0x002fe40004000000 */
[----:B----4-:R-:W-:Y:S02]  /*2f3d0*/  SHF.R.S32.HI R3, RZ, 0x1f, R3 ;  /* 0x0000001fff037819 */ /* 0x010fe40000011403 */
[----:B------:R-:W-:Y:S01]  /*2f3e0*/  SEL R0, R2, RZ, !P0 ;  /* 0x000000ff02007207 */ /* 0x000fe20004000000 */
[----:B------:R1:W-:Y:S04]  /*2f3f0*/  STL [R1+0x498], R4 ;  /* 0x0004980401007387 */ /* 0x0003e80000100800 */
[----:B------:R1:W-:Y:S04]  /*2f400*/  STL [R1+0x478], R0 ;  /* 0x0004780001007387 */ /* 0x0003e80000100800 */
[----:B------:R1:W-:Y:S01]  /*2f410*/  STL [R1+0x490], R3 ;  /* 0x0004900301007387 */ /* 0x0003e20000100800 */
        /* <DEDUP_REMOVED lines=10> */
[----:B0-----:R-:W-:Y:S02]  /*2f4c0*/  IMAD.U32 R10, RZ, RZ, UR8 ;  /* 0x00000008ff0a7e24 */ /* 0x001fe4000f8e00ff */
[----:B------:R-:W-:Y:S02]  /*2f4d0*/  IMAD.U32 R11, RZ, RZ, UR9 ;  /* 0x00000009ff0b7e24 */ /* 0x000fe4000f8e00ff */
[----:B------:R-:W-:Y:S02]  /*2f4e0*/  IMAD.MOV.U32 R8, RZ, RZ, 0x70 ;  /* 0x00000070ff087424 */ /* 0x000fe400078e00ff */
[----:B------:R-:W-:Y:S02]  /*2f4f0*/  IMAD.MOV.U32 R12, RZ, RZ, 0x1 ;  /* 0x00000001ff0c7424 */ /* 0x000fe400078e00ff */
[----:B------:R-:W-:-:S07]  /*2f500*/  IMAD.MOV.U32 R13, RZ, RZ, RZ ;  /* 0x000000ffff0d7224 */ /* 0x000fce00078e00ff */
[----:B------:R-:W-:-:S07]  /*2f510*/  LEPC R20, `(.L_x_3368) ;  /* 0x000000001014794e */ /* 0x000fce0000000000 */
[----:B-1----:R-:W-:Y:S05]  /*2f520*/  CALL.ABS.NOINC R2 ;  /* 0x0000000002007343 */ /* 0x002fea0003c00000 */
.L_x_3368:
[----:B------:R-:W-:Y:S05]  /*2f530*/  BSYNC B6 ;  /* 0x0000000000067941 */ /* 0x000fea0003800000 */
.L_x_3367:
[----:B------:R-:W3:Y:S01]  /*2f540*/  LDL R11, [R1+0x474] ;  /* 0x00047400010b7983 */ /* 0x000ee20000100800 */
[----:B--2---:R-:W2:Y:S01]  /*2f550*/  LDC R7, c[0x0][0x448] ;  /* 0x00011200ff077b82 */ /* 0x004ea20000000800 */
[----:B------:R-:W-:Y:S01]  /*2f560*/  ULDC.64 UR4, c[0x0][0x298] ;  /* 0x0000a60000047ab9 */ /* 0x000fe20000000a00 */
[----:B------:R-:W-:Y:S01]  /*2f570*/  ULDC.64 UR6, c[0x0][0x280] ;  /* 0x0000a00000067ab9 */ /* 0x000fe20000000a00 */
[----:B-1----:R-:W4:Y:S04]  /*2f580*/  LDL R4, [R1+0x490] ;  /* 0x0004900001047983 */ /* 0x002f280000100800 */
[----:B------:R-:W4:Y:S04]  /*2f590*/  LDL R9, [R1+0x468] ;  /* 0x0004680001097983 */ /* 0x000f280000100800 */
[----:B------:R-:W4:Y:S01]  /*2f5a0*/  LDL R8, [R1+0x498] ;  /* 0x0004980001087983 */ /* 0x000f220000100800 */
[----:B------:R-:W1:Y:S01]  /*2f5b0*/  S2R R2, SR_TID.X ;  /* 0x0000000000027919 */ /* 0x000e620000002100 */
[----:B------:R-:W0:Y:S02]  /*2f5c0*/  S2R R0, SR_TID.X ;  /* 0x0000000000007919 */ /* 0x000e240000002100 */
[----:B------:R-:W4:Y:S01]  /*2f5d0*/  LDL R6, [R1+0x478] ;  /* 0x0004780001067983 */ /* 0x000f220000100800 */
[----:B--2---:R-:W-:-:S13]  /*2f5e0*/  ISETP.NE.AND P0, PT, R7, 0x1, PT ;  /* 0x000000010700780c */ /* 0x004fda0003f05270 */
[----:B------:R-:W2:Y:S01]  /*2f5f0*/  @P0 LDC R3, c[0x0][0x450] ;  /* 0x00011400ff030b82 */ /* 0x000ea20000000800 */
[----:B-1----:R-:W-:-:S04]  /*2f600*/  LOP3.LUT R2, R2, 0x7f, RZ, 0xc0, !PT ;  /* 0x0000007f02027812 */ /* 0x002fc800078ec0ff */
[----:B------:R-:W-:Y:S01]  /*2f610*/  SHF.R.U32.HI R2, RZ, 0x3, R2 ;  /* 0x00000003ff027819 */ /* 0x000fe20000011602 */
[----:B0-----:R-:W-:-:S05]  /*2f620*/  IMAD.SHL.U32 R0, R0, 0x10, RZ ;  /* 0x0000001000007824 */ /* 0x001fca00078e00ff */
[----:B------:R-:W-:Y:S02]  /*2f630*/  LOP3.LUT R0, R2, 0x70, R0, 0xf8, !PT ;  /* 0x0000007002007812 */ /* 0x000fe400078ef800 */
[----:B------:R-:W0:Y:S03]  /*2f640*/  @P0 LDC R2, c[0x0][0x44c] ;  /* 0x00011300ff020b82 */ /* 0x000e260000000800 */
[----:B---3--:R-:W-:-:S04]  /*2f650*/  IMAD.IADD R5, R0, 0x1, R11 ;  /* 0x0000000100057824 */ /* 0x008fc800078e020b */
[----:B0-----:R-:W-:-:S04]  /*2f660*/  @P0 IMAD.HI.U32 R2, R5, R2, RZ ;  /* 0x0000000205020227 */ /* 0x001fc800078e00ff */
[----:B------:R-:W-:Y:S01]  /*2f670*/  IMAD.MOV.U32 R0, RZ, RZ, R5 ;  /* 0x000000ffff007224 */ /* 0x000fe200078e0005 */
[----:B--2---:R-:W-:Y:S01]  /*2f680*/  @P0 SHF.R.U32.HI R0, RZ, R3, R2 ;  /* 0x00000003ff000219 */ /* 0x004fe20000011602 */
[----:B----4-:R-:W-:-:S04]  /*2f690*/  IMAD R2, R4, UR4, RZ ;  /* 0x0000000404027c24 */ /* 0x010fc8000f8e02ff */
[C---:B------:R-:W-:Y:S02]  /*2f6a0*/  IMAD R4, R9.reuse, UR5, R2 ;  /* 0x0000000509047c24 */ /* 0x040fe4000f8e0202 */
[----:B------:R-:W-:Y:S01]  /*2f6b0*/  IMAD.WIDE.U32 R2, R9, UR4, RZ ;  /* 0x0000000409027c25 */ /* 0x000fe2000f8e00ff */
[----:B------:R-:W-:-:S03]  /*2f6c0*/  ULDC.64 UR4, c[0x0][0x2d8] ;  /* 0x0000b60000047ab9 */ /* 0x000fc60000000a00 */
[----:B------:R-:W-:Y:S02]  /*2f6d0*/  IMAD.IADD R3, R3, 0x1, R4 ;  /* 0x0000000103037824 */ /* 0x000fe400078e0204 */
[----:B------:R-:W-:-:S04]  /*2f6e0*/  IMAD.WIDE.U32 R2, R17, UR4, R2 ;  /* 0x0000000411027c25 */ /* 0x000fc8000f8e0002 */
[----:B------:R-:W-:Y:S01]  /*2f6f0*/  IMAD R3, R17, UR5, R3 ;  /* 0x0000000511037c24 */ /* 0x000fe2000f8e0203 */
[----:B------:R-:W-:Y:S02]  /*2f700*/  ULDC.64 UR4, c[0x0][0x2e0] ;  /* 0x0000b80000047ab9 */ /* 0x000fe40000000a00 */
[----:B------:R-:W-:Y:S02]  /*2f710*/  IMAD R4, R8, UR4, RZ ;  /* 0x0000000408047c24 */ /* 0x000fe4000f8e02ff */
[----:B------:R0:W5:Y:S01]  /*2f720*/  LDL R8, [R1+0x454] ;  /* 0x0004540001087983 */ /* 0x0001620000100800 */
[C---:B------:R-:W-:Y:S01]  /*2f730*/  IMAD.WIDE.U32 R2, R6.reuse, UR4, R2 ;  /* 0x0000000406027c25 */ /* 0x040fe2000f8e0002 */
[----:B------:R-:W1:Y:S03]  /*2f740*/  S2R R10, SR_TID.X ;  /* 0x00000000000a7919 */ /* 0x000e660000002100 */
        /* <DEDUP_REMOVED lines=11> */
[----:B------:R-:W-:Y:S01]  /*2f800*/  IMAD.IADD R3, R3, 0x1, R4 ;  /* 0x0000000103037824 */ /* 0x000fe200078e0204 */
[----:B------:R2:W-:Y:S01]  /*2f810*/  STL [R1+0x464], R5 ;  /* 0x0004640501007387 */ /* 0x0005e20000100800 */
[----:B-1----:R-:W-:Y:S02]  /*2f820*/  IMAD.SHL.U32 R9, R10, 0x8, RZ ;  /* 0x000000080a097824 */ /* 0x002fe400078e00ff */
[----:B------:R-:W-:-:S03]  /*2f830*/  IMAD R6, R6, UR4, RZ ;  /* 0x0000000406067c24 */ /* 0x000fc6000f8e02ff */
[----:B------:R-:W-:Y:S01]  /*2f840*/  LOP3.LUT R9, R9, 0x38, RZ, 0xc0, !PT ;  /* 0x0000003809097812 */ /* 0x000fe200078ec0ff */
[----:B--2---:R-:W-:Y:S01]  /*2f850*/  IMAD.WIDE.U32 R4, R0, UR4, R2 ;  /* 0x0000000400047c25 */ /* 0x004fe2000f8e0002 */
[----:B------:R-:W-:-:S03]  /*2f860*/  ULDC UR4, c[0x0][0x2b8] ;  /* 0x0000ae0000047ab9 */ /* 0x000fc60000000800 */
[----:B------:R-:W-:Y:S01]  /*2f870*/  IMAD R0, R0, UR5, R6 ;  /* 0x0000000500007c24 */ /* 0x000fe2000f8e0206 */
[----:B------:R-:W-:-:S03]  /*2f880*/  LEA R3, P1, R4, UR6, 0x1 ;  /* 0x0000000604037c11 */ /* 0x000fc6000f8208ff */
[----:B------:R-:W-:Y:S01]  /*2f890*/  IMAD.IADD R0, R5, 0x1, R0 ;  /* 0x0000000105007824 */ /* 0x000fe200078e0200 */
[----:B------:R-:W-:Y:S01]  /*2f8a0*/  ISETP.GE.AND P0, PT, R9, UR4, PT ;  /* 0x0000000409007c0c */ /* 0x000fe2000bf06270 */
[----:B------:R-:W-:Y:S01]  /*2f8b0*/  UMOV UR4, 0xffffffff ;  /* 0xffffffff00047882 */ /* 0x000fe20000000000 */
[----:B------:R-:W-:Y:S02]  /*2f8c0*/  LOP3.LUT R10, R10, 0x7f, RZ, 0xc0, !PT ;  /* 0x0000007f0a0a7812 */ /* 0x000fe400078ec0ff */
[----:B------:R-:W-:Y:S02]  /*2f8d0*/  LEA.HI.X R2, R4, UR7, R0, 0x1, P1 ;  /* 0x0000000704027c11 */ /* 0x000fe400088f0c00 */
[----:B------:R-:W-:Y:S01]  /*2f8e0*/  SHF.R.U32.HI R10, RZ, 0x3, R10 ;  /* 0x00000003ff0a7819 */ /* 0x000fe2000001160a */
[----:B0-----:R-:W-:Y:S06]  /*2f8f0*/  BRA.DIV UR4, `(.L_x_3369) ;  /* 0x00000066040c7947 */ /* 0x001fec000b800000 */
[----:B------:R-:W2:Y:S04]  /*2f900*/  LDL R11, [R1+0x470] ;  /* 0x00047000010b7983 */ /* 0x000ea80000100800 */
[----:B------:R-:W3:Y:S04]  /*2f910*/  LDL.LU R6, [R1+0x474] ;  /* 0x0004740001067983 */ /* 0x000ee80000300800 */
[----:B------:R-:W0:Y:S04]  /*2f920*/  SHFL.IDX PT, R5, R3, RZ, 0x181f ;  /* 0x00181fff03057589 */ /* 0x000e2800000e0000 */
[----:B------:R-:W1:Y:S01]  /*2f930*/  SHFL.IDX PT, R4, R2, RZ, 0x181f ;  /* 0x00181fff02047589 */ /* 0x000e6200000e0000 */
[----:B--2---:R-:W-:-:S02]  /*2f940*/  IMAD R0, R11, R7, RZ ;  /* 0x000000070b007224 */ /* 0x004fc400078e02ff */
[----:B---3--:R-:W-:Y:S02]  /*2f950*/  IMAD.IADD R10, R10, 0x1, R6 ;  /* 0x000000010a0a7824 */ /* 0x008fe400078e0206 */
[----:B------:R-:W-:Y:S02]  /*2f960*/  SHFL.IDX PT, R6, R2, 0x1, 0x181f ;  /* 0x00381f0002067f89 */ /* 0x000fe400000e0000 */
[C---:B------:R-:W-:Y:S01]  /*2f970*/  VIADD R7, R10.reuse, 0x10 ;  /* 0x000000100a077836 */ /* 0x040fe20000000000 */
[----:B------:R-:W-:Y:S01]  /*2f980*/  ISETP.GE.AND P1, PT, R10, R0, PT ;  /* 0x000000000a00720c */ /* 0x000fe20003f26270 */
[----:B------:R-:W-:Y:S04]  /*2f990*/  STL [R1+0x474], R10 ;  /* 0x0004740a01007387 */ /* 0x000fe80000100800 */
[----:B------:R2:W-:Y:S08]  /*2f9a0*/  STL [R1+0x48c], R7 ;  /* 0x00048c0701007387 */ /* 0x0005f00000100800 */
[----:B0-----:R-:W-:-:S05]  /*2f9b0*/  @!P1 LEA R5, P2, R9, R5, 0x1 ;  /* 0x0000000509059211 */ /* 0x001fca00078408ff */
[----:B-1----:R-:W-:-:S05]  /*2f9c0*/  @!P1 IMAD.X R4, RZ, RZ, R4, P2 ;  /* 0x000000ffff049224 */ /* 0x002fca00010e0604 */
[----:B------:R-:W-:-:S04]  /*2f9d0*/  @!P1 LOP3.LUT R5, R5, R4, RZ, 0x3c, !PT ;  /* 0x0000000405059212 */ /* 0x000fc800078e3cff */
[----:B------:R-:W-:-:S04]  /*2f9e0*/  @!P1 LOP3.LUT R4, R5, R4, RZ, 0x3c, !PT ;  /* 0x0000000405049212 */ /* 0x000fc800078e3cff */
[----:B------:R-:W-:-:S05]  /*2f9f0*/  @!P1 LOP3.LUT R5, R5, R4, RZ, 0x3c, !PT ;  /* 0x0000000405059212 */ /* 0x000fca00078e3cff */
[----:B-----5:R0:W-:Y:S01]  /*2fa00*/  @!P1 LDGSTS.E.BYPASS.LTC128B.128 [R8+0x20400], desc[UR40][R4.64], !P0 ;  /* 0x2040000004089fae */ /* 0x0201e2000c101d68 */
[----:B------:R-:W-:Y:S01]  /*2fa10*/  ISETP.GE.AND P1, PT, R7, R0, PT ;  /* 0x000000000700720c */ /* 0x000fe20003f26270 */
[----:B--2---:R-:W-:-:S05]  /*2fa20*/  VIADD R7, R10, 0x20 ;  /* 0x000000200a077836 */ /* 0x004fca0000000000 */
[----:B------:R-:W-:Y:S04]  /*2fa30*/  STL [R1+0x49c], R7 ;  /* 0x00049c0701007387 */ /* 0x000fe80000100800 */
[----:B0-----:R-:W0:Y:S03]  /*2fa40*/  SHFL.IDX PT, R4, R3, 0x1, 0x181f ;  /* 0x00381f0003047f89 */ /* 0x001e2600000e0000 */
[----:B0-----:R-:W-:-:S05]  /*2fa50*/  @!P1 LEA R5, P2, R9, R4, 0x1 ;  /* 0x0000000409059211 */ /* 0x001fca00078408ff */
[----:B------:R-:W-:Y:S02]  /*2fa60*/  @!P1 IMAD.X R4, RZ, RZ, R6, P2 ;  /* 0x000000ffff049224 */ /* 0x000fe400010e0606 */
[----:B------:R-:W-:Y:S03]  /*2fa70*/  SHFL.IDX PT, R6, R2, 0x2, 0x181f ;  /* 0x00581f0002067f89 */ /* 0x000fe600000e0000 */
[----:B------:R-:W-:-:S04]  /*2fa80*/  @!P1 LOP3.LUT R5, R5, R4, RZ, 0x3c, !PT ;  /* 0x0000000405059212 */ /* 0x000fc800078e3cff */
[----:B------:R-:W-:-:S04]  /*2fa90*/  @!P1 LOP3.LUT R4, R5, R4, RZ, 0x3c, !PT ;  /* 0x0000000405049212 */ /* 0x000fc800078e3cff */
[----:B------:R-:W-:-:S05]  /*2faa0*/  @!P1 LOP3.LUT R5, R5, R4, RZ, 0x3c, !PT ;  /* 0x0000000405059212 */ /* 0x000fca00078e3cff */
[----:B------:R0:W-:Y:S01]  /*2fab0*/  @!P1 LDGSTS.E.BYPASS.LTC128B.128 [R8+0x20c00], desc[UR40][R4.64], !P0 ;  /* 0x20c0000004089fae */ /* 0x0001e2000c101d68 */
[----:B------:R-:W-:-:S03]  /*2fac0*/  ISETP.GE.AND P1, PT, R7, R0, PT ;  /* 0x000000000700720c */ /* 0x000fc60003f26270 */
[----:B0-----:R-:W0:Y:S04]  /*2fad0*/  SHFL.IDX PT, R4, R3, 0x2, 0x181f ;  /* 0x00581f0003047f89 */ /* 0x001e2800000e0000 */
[----:B------:R-:W1:Y:S06]  /*2fae0*/  SHFL.IDX PT, R3, R3, 0x3, 0x181f ;  /* 0x00781f0003037f89 */ /* 0x000e6c00000e0000 */
[----:B0-----:R-:W-:-:S05]  /*2faf0*/  @!P1 LEA R5, P2, R9, R4, 0x1 ;  /* 0x0000000409059211 */ /* 0x001fca00078408ff */
[----:B------:R-:W-:-:S05]  /*2fb00*/  @!P1 IMAD.X R4, RZ, RZ, R6, P2 ;  /* 0x000000ffff049224 */ /* 0x000fca00010e0606 */
[----:B------:R-:W-:-:S04]  /*2fb10*/  @!P1 LOP3.LUT R5, R5, R4, RZ, 0x3c, !PT ;  /* 0x0000000405059212 */ /* 0x000fc800078e3cff */
[----:B------:R-:W-:-:S04]  /*2fb20*/  @!P1 LOP3.LUT R4, R5, R4, RZ, 0x3c, !PT ;  /* 0x0000000405049212 */ /* 0x000fc800078e3cff */
[----:B------:R-:W-:-:S05]  /*2fb30*/  @!P1 LOP3.LUT R5, R5, R4, RZ, 0x3c, !PT ;  /* 0x0000000405059212 */ /* 0x000fca00078e3cff */
[----:B------:R0:W-:Y:S04]  /*2fb40*/  @!P1 LDGSTS.E.BYPASS.LTC128B.128 [R8+0x21400], desc[UR40][R4.64], !P0 ;  /* 0x2140000004089fae */ /* 0x0001e8000c101d68 */
[----:B01----:R0:W2:Y:S02]  /*2fb50*/  SHFL.IDX PT, R4, R2, 0x3, 0x181f ;  /* 0x00781f0002047f89 */ /* 0x0030a400000e0000 */
.L_x_3501:
[----:B0-----:R-:W3:Y:S02]  /*2fb60*/  LDL R2, [R1+0x474] ;  /* 0x0004740001027983 */ /* 0x001ee40000100800 */
[----:B---3--:R-:W-:-:S05]  /*2fb70*/  VIADD R2, R2, 0x30 ;  /* 0x0000003002027836 */ /* 0x008fca0000000000 */
[----:B------:R-:W-:Y:S01]  /*2fb80*/  ISETP.GE.AND P1, PT, R2, R0, PT ;  /* 0x000000000200720c */ /* 0x000fe20003f26270 */
[----:B------:R0:W-:-:S12]  /*2fb90*/  STL [R1+0x4a0], R2 ;  /* 0x0004a00201007387 */ /* 0x0001d80000100800 */
[----:B0-----:R-:W-:-:S05]  /*2fba0*/  @!P1 LEA R2, P2, R9, R3, 0x1 ;  /* 0x0000000309029211 */ /* 0x001fca00078408ff */
[----:B--2---:R-:W-:-:S05]  /*2fbb0*/  @!P1 IMAD.X R3, RZ, RZ, R4, P2 ;  /* 0x000000ffff039224 */ /* 0x004fca00010e0604 */
[----:B------:R-:W-:Y:S01]  /*2fbc0*/  @!PT LDS RZ, [RZ] ;  /* 0x00000000fffff984 */ /* 0x000fe20000000800 */
[----:B------:R-:W-:Y:S01]  /*2fbd0*/  @!PT LDS RZ, [RZ] ;  /* 0x00000000fffff984 */ /* 0x000fe20000000800 */
[----:B------:R-:W-:Y:S01]  /*2fbe0*/  @!PT LDS RZ, [RZ] ;  /* 0x00000000fffff984 */ /* 0x000fe20000000800 */
[----:B------:R0:W-:Y:S01]  /*2fbf0*/  @!P1 LDGSTS.E.BYPASS.LTC128B.128 [R8+0x21c00], desc[UR40][R2.64], !P0 ;  /* 0x21c0000002089fae */ /* 0x0001e2000c101d68 */
[----:B------:R-:W-:Y:S01]  /*2fc00*/  PLOP3.LUT P0, PT, PT, PT, PT, 0x80, 0x0 ;  /* 0x000000000000781c */ /* 0x000fe20003f0f070 */
[----:B------:R-:W-:-:S12]  /*2fc10*/  NOP ;  /* 0x0000000000007918 */ /* 0x000fd80000000000 */
.L_x_3370:
        /* <DEDUP_REMOVED lines=37> */
.L_x_3372:
[----:B------:R-:W-:Y:S05]  /*2fe70*/  BSYNC B6 ;  /* 0x0000000000067941 */ /* 0x000fea0003800000 */
.L_x_3371:
        /* <DEDUP_REMOVED lines=11> */
[----:B------:R-:W-:-:S04]  /*2ff30*/  LOP3.LUT R8, R8, 0x38, RZ, 0xc0, !PT ;  /* 0x0000003808087812 */ /* 0x000fc800078ec0ff */
[C---:B------:R-:W-:Y:S02]  /*2ff40*/  LOP3.LUT R9, R8.reuse, 0x80, RZ, 0xfc, !PT ;  /* 0x0000008008097812 */ /* 0x040fe400078efcff */
[----:B------:R-:W-:Y:S01]  /*2ff50*/  LOP3.LUT R8, R8, 0x40, RZ, 0xfc, !PT ;  /* 0x0000004008087812 */ /* 0x000fe200078efcff */
[----:B--2---:R-:W-:Y:S02]  /*2ff60*/  IMAD.MOV.U32 R3, RZ, RZ, R5 ;  /* 0x000000ffff037224 */ /* 0x004fe400078e0005 */
        /* <DEDUP_REMOVED lines=16> */
[----:B------:R-:W-:Y:S02]  /*30070*/  IMAD R5, R5, UR4, RZ ;  /* 0x0000000405057c24 */ /* 0x000fe4000f8e02ff */
[----:B------:R-:W-:Y:S02]  /*30080*/  IMAD R0, R7, R0, R6 ;  /* 0x0000000007007224 */ /* 0x000fe400078e0206 */
[----:B------:R-:W-:Y:S01]  /*30090*/  IMAD R4, R4, UR5, R5 ;  /* 0x0000000504047c24 */ /* 0x000fe2000f8e0205 */
[----:B------:R-:W-:Y:S01]  /*300a0*/  ULDC.64 UR4, c[0x0][0x3c8] ;  /* 0x0000f20000047ab9 */ /* 0x000fe20000000a00 */
[----:B------:R-:W0:Y:S02]  /*300b0*/  S2R R6, SR_TID.X ;  /* 0x0000000000067919 */ /* 0x000e240000002100 */
        /* <DEDUP_REMOVED lines=10> */
[----:B------:R-:W1:Y:S01]  /*30160*/  S2R R8, SR_TID.X ;  /* 0x0000000000087919 */ /* 0x000e620000002100 */
[----:B------:R-:W-:Y:S02]  /*30170*/  ISETP.GE.AND P2, PT, R9, UR4, PT ;  /* 0x0000000409007c0c */ /* 0x000fe4000bf46270 */
[----:B------:R-:W-:Y:S02]  /*30180*/  LEA.HI.X R4, R2, UR5, R4, 0x1, P0 ;  /* 0x0000000502047c11 */ /* 0x000fe400080f0c04 */
[----:B------:R-:W-:-:S02]  /*30190*/  SEL R3, RZ, 0x4, P2 ;  /* 0x00000004ff037807 */ /* 0x000fc40001000000 */
[----:B------:R-:W-:Y:S01]  /*301a0*/  SEL R2, RZ, 0x2, P1 ;  /* 0x00000002ff027807 */ /* 0x000fe20000800000 */
[----:B0-----:R-:W-:-:S05]  /*301b0*/  IMAD.SHL.U32 R10, R6, 0x8, RZ ;  /* 0x00000008060a7824 */ /* 0x001fca00078e00ff */
[----:B------:R-:W-:-:S04]  /*301c0*/  LOP3.LUT R10, R10, 0x38, RZ, 0xc0, !PT ;  /* 0x000000380a0a7812 */ /* 0x000fc800078ec0ff */
[----:B------:R-:W-:-:S04]  /*301d0*/  ISETP.GE.AND P3, PT, R10, UR4, PT ;  /* 0x000000040a007c0c */ /* 0x000fc8000bf66270 */
[----:B------:R-:W-:-:S04]  /*301e0*/  SEL R5, RZ, 0x1, P3 ;  /* 0x00000001ff057807 */ /* 0x000fc80001800000 */
[----:B------:R-:W-:-:S05]  /*301f0*/  IADD3 R2, R3, R2, R5 ;  /* 0x0000000203027210 */ /* 0x000fca0007ffe005 */
[----:B------:R-:W-:Y:S01]  /*30200*/  @P3 LOP3.LUT R19, R19, 0x8, RZ, 0xfc, !PT ;  /* 0x0000000813133812 */ /* 0x000fe200078efcff */
[----:B-1----:R-:W-:-:S03]  /*30210*/  IMAD.SHL.U32 R8, R8, 0x8, RZ ;  /* 0x0000000808087824 */ /* 0x002fc600078e00ff */
[----:B------:R-:W-:Y:S02]  /*30220*/  LOP3.LUT R19, R19, 0xfffffffd, RZ, 0xc0, !PT ;  /* 0xfffffffd13137812 */ /* 0x000fe400078ec0ff */
[----:B------:R-:W-:Y:S02]  /*30230*/  LOP3.LUT R8, R8, 0x38, RZ, 0xc0, !PT ;  /* 0x0000003808087812 */ /* 0x000fe400078ec0ff */
[----:B------:R-:W-:Y:S02]  /*30240*/  @P2 LOP3.LUT R19, R19, 0x2, RZ, 0xfc, !PT ;  /* 0x0000000213132812 */ /* 0x000fe400078efcff */
[C---:B------:R-:W-:Y:S02]  /*30250*/  LOP3.LUT R9, R8.reuse, 0x100, RZ, 0xfc, !PT ;  /* 0x0000010008097812 */ /* 0x040fe400078efcff */
[----:B------:R-:W-:Y:S02]  /*30260*/  LOP3.LUT R8, R8, 0xc0, RZ, 0xfc, !PT ;  /* 0x000000c008087812 */ /* 0x000fe400078efcff */
[----:B------:R-:W-:-:S02]  /*30270*/  LOP3.LUT R19, R19, 0xfffffffb, RZ, 0xc0, !PT ;  /* 0xfffffffb13137812 */ /* 0x000fc400078ec0ff */
[----:B------:R-:W-:Y:S01]  /*30280*/  ISETP.GE.AND P5, PT, R8, UR4, PT ;  /* 0x0000000408007c0c */ /* 0x000fe2000bfa6270 */
[C---:B------:R-:W-:Y:S01]  /*30290*/  IMAD.SHL.U32 R8, R6.reuse, 0x8, RZ ;  /* 0x0000000806087824 */ /* 0x040fe200078e00ff */
[----:B------:R-:W-:Y:S01]  /*302a0*/  ISETP.GE.AND P0, PT, R9, UR4, PT ;  /* 0x0000000409007c0c */ /* 0x000fe2000bf06270 */
[----:B------:R-:W-:Y:S01]  /*302b0*/  IMAD.SHL.U32 R6, R6, 0x8, RZ ;  /* 0x0000000806067824 */ /* 0x000fe200078e00ff */
[----:B------:R-:W-:Y:S02]  /*302c0*/  @P1 LOP3.LUT R19, R19, 0x4, RZ, 0xfc, !PT ;  /* 0x0000000413131812 */ /* 0x000fe400078efcff */
[----:B------:R-:W-:Y:S02]  /*302d0*/  LOP3.LUT R8, R8, 0x38, RZ, 0xc0, !PT ;  /* 0x0000003808087812 */ /* 0x000fe400078ec0ff */
[----:B------:R-:W-:Y:S02]  /*302e0*/  LOP3.LUT R6, R6, 0x38, RZ, 0xc0, !PT ;  /* 0x0000003806067812 */ /* 0x000fe400078ec0ff */
[----:B------:R-:W-:-:S02]  /*302f0*/  LOP3.LUT R9, R8, 0x180, RZ, 0xfc, !PT ;  /* 0x0000018008097812 */ /* 0x000fc400078efcff */
[----:B------:R-:W-:Y:S02]  /*30300*/  SEL R5, RZ, 0x10, P0 ;  /* 0x00000010ff057807 */ /* 0x000fe40000000000 */
[----:B------:R-:W-:Y:S02]  /*30310*/  SEL R3, RZ, 0x8, P5 ;  /* 0x00000008ff037807 */ /* 0x000fe40002800000 */
[----:B------:R-:W-:Y:S02]  /*30320*/  ISETP.GE.AND P1, PT, R9, UR4, PT ;  /* 0x0000000409007c0c */ /* 0x000fe4000bf26270 */
[----:B------:R-:W-:Y:S02]  /*30330*/  LOP3.LUT R8, R6, 0x140, RZ, 0xfc, !PT ;  /* 0x0000014006087812 */ /* 0x000fe400078efcff */
[----:B------:R-:W-:Y:S02]  /*30340*/  IADD3 R2, R5, R2, R3 ;  /* 0x0000000205027210 */ /* 0x000fe40007ffe003 */
[----:B------:R-:W-:-:S02]  /*30350*/  SEL R5, RZ, 0x40, P1 ;  /* 0x00000040ff057807 */ /* 0x000fc40000800000 */
[----:B------:R-:W-:Y:S02]  /*30360*/  LOP3.LUT R6, R6, 0x1c0, RZ, 0xfc, !PT ;  /* 0x000001c006067812 */ /* 0x000fe400078efcff */
        /* <DEDUP_REMOVED lines=14> */
[----:B------:R-:W-:-:S04]  /*30450*/  @P1 LOP3.LUT R19, R19, 0x10000, RZ, 0xfc, !PT ;  /* 0x0001000013131812 */ /* 0x000fc800078efcff */
[C---:B------:R-:W-:Y:S02]  /*30460*/  LOP3.LUT P1, RZ, R19.reuse, 0x8, RZ, 0xc0, !PT ;  /* 0x0000000813ff7812 */ /* 0x040fe4000782c0ff */
[C---:B------:R-:W-:Y:S02]  /*30470*/  LOP3.LUT P4, RZ, R19.reuse, 0x2, RZ, 0xc0, !PT ;  /* 0x0000000213ff7812 */ /* 0x040fe4000788c0ff */
[----:B------:R-:W-:Y:S01]  /*30480*/  LOP3.LUT R19, R19, 0xffffbfff, RZ, 0xc0, !PT ;  /* 0xffffbfff13137812 */ /* 0x000fe200078ec0ff */
[----:B------:R-:W-:Y:S01]  /*30490*/  SHFL.IDX PT, R14, R0, 0x1, 0x181f ;  /* 0x00381f00000e7f89 */ /* 0x000fe200000e0000 */
[----:B--2---:R-:W-:-:S05]  /*304a0*/  IMAD R7, R8, R7, RZ ;  /* 0x0000000708077224 */ /* 0x004fca00078e02ff */
[-C--:B---3--:R-:W-:Y:S02]  /*304b0*/  ISETP.GE.AND P2, PT, R3, R7.reuse, PT ;  /* 0x000000070300720c */ /* 0x088fe40003f46270 */
[----:B------:R-:W0:Y:S01]  /*304c0*/  S2R R3, SR_TID.X ;  /* 0x0000000000037919 */ /* 0x000e220000002100 */
[----:B----4-:R-:W-:-:S10]  /*304d0*/  ISETP.GE.AND P3, PT, R2, R7, PT ;  /* 0x000000070200720c */ /* 0x010fd40003f66270 */
[----:B------:R-:W-:-:S03]  /*304e0*/  @!P2 LOP3.LUT R2, R5, 0x40, RZ, 0xc0, !PT ;  /* 0x000000400502a812 */ /* 0x000fc600078ec0ff */
[----:B------:R-:W-:Y:S02]  /*304f0*/  @P3 LOP3.LUT R19, R19, 0x4000, RZ, 0xfc, !PT ;  /* 0x0000400013133812 */ /* 0x000fe400078efcff */
[----:B------:R-:W-:Y:S02]  /*30500*/  @!P2 SHF.R.U32.HI R2, RZ, 0x2, R2 ;  /* 0x00000002ff02a819 */ /* 0x000fe40000011602 */
[----:B------:R-:W-:Y:S02]  /*30510*/  LOP3.LUT R19, R19, 0xffffffdf, RZ, 0xc0, !PT ;  /* 0xffffffdf13137812 */ /* 0x000fe400078ec0ff */
[----:B------:R-:W-:Y:S02]  /*30520*/  @!P2 ISETP.NE.U32.AND P3, PT, R2, RZ, PT ;  /* 0x000000ff0200a20c */ /* 0x000fe40003f65070 */
[----:B------:R-:W-:-:S04]  /*30530*/  @!P2 LOP3.LUT R2, R6, 0x80, RZ, 0xc0, !PT ;  /* 0x000000800602a812 */ /* 0x000fc800078ec0ff */
[----:B------:R-:W-:Y:S01]  /*30540*/  @!P2 SHF.R.U32.HI R2, RZ, 0x3, R2 ;  /* 0x00000003ff02a819 */ /* 0x000fe20000011602 */
[----:B0-----:R-:W-:-:S06]  /*30550*/  IMAD.SHL.U32 R12, R3, 0x8, RZ ;  /* 0x00000008030c7824 */ /* 0x001fcc00078e00ff */
[----:B------:R-:W-:Y:S01]  /*30560*/  @P3 LOP3.LUT R19, R19, 0x20, RZ, 0xfc, !PT ;  /* 0x0000002013133812 */ /* 0x000fe200078efcff */
[----:B------:R-:W0:Y:S01]  /*30570*/  SHFL.IDX PT, R3, R0, RZ, 0x181f ;  /* 0x00181fff00037589 */ /* 0x000e2200000e0000 */
[----:B------:R-:W-:Y:S02]  /*30580*/  @!P2 ISETP.NE.U32.AND P3, PT, R2, RZ, PT ;  /* 0x000000ff0200a20c */ /* 0x000fe40003f65070 */
[----:B------:R-:W-:Y:S01]  /*30590*/  LOP3.LUT R12, R12, 0x38, RZ, 0xc0, !PT ;  /* 0x000000380c0c7812 */ /* 0x000fe200078ec0ff */
[----:B------:R-:W1:Y:S01]  /*305a0*/  SHFL.IDX PT, R2, R4, RZ, 0x181f ;  /* 0x00181fff04027589 */ /* 0x000e6200000e0000 */
[----:B------:R-:W-:-:S09]  /*305b0*/  LOP3.LUT R19, R19, 0xffff7fff, RZ, 0xc0, !PT ;  /* 0xffff7fff13137812 */ /* 0x000fd200078ec0ff */
[----:B------:R-:W-:Y:S02]  /*305c0*/  @P3 LOP3.LUT R19, R19, 0x8000, RZ, 0xfc, !PT ;  /* 0x0000800013133812 */ /* 0x000fe400078efcff */
[----:B0-----:R-:W-:-:S05]  /*305d0*/  @!P2 LEA R3, P6, R12, R3, 0x1 ;  /* 0x000000030c03a211 */ /* 0x001fca00078c08ff */
[----:B-1----:R-:W-:-:S05]  /*305e0*/  @!P2 IMAD.X R2, RZ, RZ, R2, P6 ;  /* 0x000000ffff02a224 */ /* 0x002fca00030e0602 */
[----:B------:R-:W-:-:S04]  /*305f0*/  @!P2 LOP3.LUT R3, R3, R2, RZ, 0x3c, !PT ;  /* 0x000000020303a212 */ /* 0x000fc800078e3cff */
        /* <DEDUP_REMOVED lines=61> */
.L_x_3511:
        /* <DEDUP_REMOVED lines=15> */
[----:B--2---:R-:W-:Y:S01]  /*30ac0*/  LEA R2, P2, R2, R0, 0x1 ;  /* 0x0000000002027211 */ /* 0x004fe200078408ff */
[----:B---3--:R-:W-:-:S04]  /*30ad0*/  IMAD.MOV.U32 R8, RZ, RZ, R3 ;  /* 0x000000ffff087224 */ /* 0x008fc800078e0003 */
[----:B-1----:R-:W-:Y:S01]  /*30ae0*/  IMAD.X R3, RZ, RZ, R4, P2 ;  /* 0x000000ffff037224 */ /* 0x002fe200010e0604 */
[----:B------:R-:W-:-:S04]  /*30af0*/  ISETP.NE.U32.AND P2, PT, R5, RZ, PT ;  /* 0x000000ff0500720c */ /* 0x000fc80003f45070 */
        /* <DEDUP_REMOVED lines=12> */
.L_x_3375:
[----:B------:R-:W-:Y:S05]  /*30bc0*/  BSYNC B0 ;  /* 0x0000000000007941 */ /* 0x000fea0003800000 */
.L_x_3374:
[----:B------:R-:W-:Y:S01]  /*30bd0*/  NOP ;  /* 0x0000000000007918 */ /* 0x000fe20000000000 */
[----:B------:R-:W-:-:S13]  /*30be0*/  PLOP3.LUT P0, PT, PT, PT, PT, 0x80, 0x0 ;  /* 0x000000000000781c */ /* 0x000fda0003f0f070 */
.L_x_3376:
        /* <DEDUP_REMOVED lines=18> */
.L_x_3512:
[----:B------:R-:W-:Y:S05]  /*30d10*/  BSYNC B0 ;  /* 0x0000000000007941 */ /* 0x000fea0003800000 */
.L_x_3377:
[----:B------:R-:W-:Y:S01]  /*30d20*/  LOP3.LUT P0, RZ, R19, 0x1, RZ, 0xc0, !PT ;  /* 0x0000000113ff7812 */ /* 0x000fe2000780c0ff */
[----:B------:R-:W-:-:S12]  /*30d30*/  BSSY B0, `(.L_x_3379) ;  /* 0x0000097000007945 */ /* 0x000fd80003800000 */
[----:B------:R-:W-:Y:S05]  /*30d40*/  @!P0 BRA `(.L_x_3380) ;  /* 0x0000000800548947 */ /* 0x000fea0003800000 */
[----:B-1----:R-:W0:Y:S04]  /*30d50*/  LDL R4, [R1+0x450] ;  /* 0x0004500001047983 */ /* 0x002e280000100800 */
[----:B------:R-:W2:Y:S01]  /*30d60*/  LDL R2, [R1+0x458] ;  /* 0x0004580001027983 */ /* 0x000ea20000100800 */
[----:B------:R-:W1:Y:S01]  /*30d70*/  S2R R3, SR_TID.X ;  /* 0x0000000000037919 */ /* 0x000e620000002100 */
[----:B------:R-:W-:Y:S01]  /*30d80*/  BSSY B1, `(.L_x_3381) ;  /* 0x0000007000017945 */ /* 0x000fe20003800000 */
[----:B-1----:R-:W-:-:S04]  /*30d90*/  LOP3.LUT R3, R3, 0x7f, RZ, 0xc0, !PT ;  /* 0x0000007f03037812 */ /* 0x002fc800078ec0ff */
[----:B------:R-:W-:Y:S01]  /*30da0*/  ISETP.NE.AND P1, PT, R3, RZ, PT ;  /* 0x000000ff0300720c */ /* 0x000fe20003f25270 */
[----:B0-----:R-:W-:Y:S01]  /*30db0*/  IMAD R0, R4, 0x8, R18 ;  /* 0x0000000804007824 */ /* 0x001fe200078e0212 */
[----:B--2---:R-:W-:-:S04]  /*30dc0*/  SHF.L.U32 R2, R2, 0x1f, RZ ;  /* 0x0000001f02027819 */ /* 0x004fc800000006ff */
[----:B------:R-:W0:Y:S02]  /*30dd0*/  SYNCS.PHASECHK.TRANS64.TRYWAIT P0, [R0+URZ+0x38860], R2 ;  /* 0x03886002000075a7 */ /* 0x000e24000800017f */
[----:B0-----:R-:W-:Y:S05]  /*30de0*/  @!P0 BRA `(.L_x_3382) ;  /* 0x0000006000088947 */ /* 0x001fea0003800000 */
.L_x_3513:
[----:B------:R-:W-:Y:S05]  /*30df0*/  BSYNC B1 ;  /* 0x0000000000017941 */ /* 0x000fea0003800000 */
.L_x_3381:
        /* <DEDUP_REMOVED lines=9> */
.L_x_3384:
[----:B------:R-:W-:Y:S05]  /*30e90*/  BSYNC B1 ;  /* 0x0000000000017941 */ /* 0x000fea0003800000 */
.L_x_3383:
[----:B0-----:R-:W2:Y:S04]  /*30ea0*/  LDL R2, [R1+0x450] ;  /* 0x0004500001027983 */ /* 0x001ea80000100800 */
[----:B------:R-:W3:Y:S04]  /*30eb0*/  LDL R4, [R1+0x45c] ;  /* 0x00045c0001047983 */ /* 0x000ee80000100800 */
[----:B------:R-:W3:Y:S01]  /*30ec0*/  LDL.LU R3, [R1+0x46c] ;  /* 0x00046c0001037983 */ /* 0x000ee20000300800 */
        /* <DEDUP_REMOVED lines=8> */
[----:B---3--:R-:W-:Y:S02]  /*30f50*/  IMAD R3, R3, 0x40, R4 ;  /* 0x0000004003037824 */ /* 0x008fe400078e0204 */
[----:B------:R-:W-:-:S07]  /*30f60*/  VIADD R4, R2, 0x400 ;  /* 0x0000040002047836 */ /* 0x000fce0000000000 */
.L_x_3385:
        /* <DEDUP_REMOVED lines=15> */
.L_x_3386:
        /* <DEDUP_REMOVED lines=15> */
.L_x_3387:
        /* <DEDUP_REMOVED lines=15> */
.L_x_3388:
        /* <DEDUP_REMOVED lines=15> */
.L_x_3389:
        /* <DEDUP_REMOVED lines=15> */
.L_x_3390:
        /* <DEDUP_REMOVED lines=15> */
.L_x_3391:
        /* <DEDUP_REMOVED lines=15> */
.L_x_3392:
        /* <DEDUP_REMOVED lines=10> */
.L_x_3380:
[----:B------:R-:W-:Y:S05]  /*316a0*/  BSYNC B0 ;  /* 0x0000000000007941 */ /* 0x000fea0003800000 */
.L_x_3379:
        /* <DEDUP_REMOVED lines=61> */
.L_x_3399:
[----:B------:R-:W2:Y:S01]  /*31a80*/  S2R R2, SR_TID.X ;  /* 0x0000000000027919 */ /* 0x000ea20000002100 */
[----:B------:R-:W-:Y:S01]  /*31a90*/  IMAD R3, R10, 0x8, R18 ;  /* 0x000000080a037824 */ /* 0x000fe200078e0212 */
[----:B------:R-:W-:Y:S01]  /*31aa0*/  BSSY B3, `(.L_x_3400) ;  /* 0x0000006000037945 */ /* 0x000fe20003800000 */
[----:B--2---:R-:W-:Y:S02]  /*31ab0*/  LOP3.LUT R5, R2, 0x7f, RZ, 0xc0, !PT ;  /* 0x0000007f02057812 */ /* 0x004fe400078ec0ff */
[----:B------:R-:W-:Y:S02]  /*31ac0*/  SHF.L.U32 R2, R9, 0x1f, RZ ;  /* 0x0000001f09027819 */ /* 0x000fe400000006ff */
[----:B------:R-:W-:Y:S02]  /*31ad0*/  ISETP.NE.AND P1, PT, R5, RZ, PT ;  /* 0x000000ff0500720c */ /* 0x000fe40003f25270 */
[----:B------:R-:W2:Y:S02]  /*31ae0*/  SYNCS.PHASECHK.TRANS64.TRYWAIT P0, [R3+URZ+0x38840], R2 ;  /* 0x03884002030075a7 */ /* 0x000ea4000800017f */
[----:B--2---:R-:W-:Y:S09]  /*31af0*/  @!P0 BRA `(.L_x_3401) ;  /* 0x0000005000d88947 */ /* 0x004ff20003800000 */
.L_x_3514:
[----:B------:R-:W-:Y:S05]  /*31b00*/  BSYNC B3 ;  /* 0x0000000000037941 */ /* 0x000fea0003800000 */
.L_x_3400:
[----:B------:R-:W-:Y:S04]  /*31b10*/  BSSY B3, `(.L_x_3402) ;  /* 0x0000009000037945 */ /* 0x000fe80003800000 */
[----:B------:R-:W-:Y:S05]  /*31b20*/  @P1 BRA `(.L_x_3403) ;  /* 0x00000000001c1947 */ /* 0x000fea0003800000 */
[----:B------:R-:W1:Y:S02]  /*31b30*/  S2R R5, SR_TID.X ;  /* 0x0000000000057919 */ /* 0x000e640000002100 */
[----:B-1----:R-:W-:Y:S01]  /*31b40*/  LOP3.LUT R6, R5, 0x1f, RZ, 0xc0, !PT ;  /* 0x0000001f05067812 */ /* 0x002fe200078ec0ff */
[----:B------:R-:W-:-:S03]  /*31b50*/  IMAD.MOV.U32 R5, RZ, RZ, 0x2000 ;  /* 0x00002000ff057424 */ /* 0x000fc600078e00ff */
[----:B------:R-:W-:Y:S01]  /*31b60*/  ISETP.NE.AND P0, PT, R6, RZ, PT ;  /* 0x000000ff0600720c */ /* 0x000fe20003f05270 */
[----:B------:R3:W-:-:S12]  /*31b70*/  SYNCS.ARRIVE.TRANS64 RZ, [R3+URZ+0x38830], R5 ;  /* 0x0388300503ff79a7 */ /* 0x0007d8000800003f */
[----:B---3--:R-:W-:Y:S05]  /*31b80*/  @!P0 BRA `(.L_x_3403) ;  /* 0x0000000000048947 */ /* 0x008fea0003800000 */
[----:B------:R-:W-:Y:S01]  /*31b90*/  BPT.TRAP 0x1 ;  /* 0x000000040000795c */ /* 0x000fe20000300000 */
.L_x_3403:
[----:B------:R-:W-:Y:S05]  /*31ba0*/  BSYNC B3 ;  /* 0x0000000000037941 */ /* 0x000fea0003800000 */
.L_x_3402:
        /* <DEDUP_REMOVED lines=13> */
.L_x_3404:
        /* <DEDUP_REMOVED lines=13> */
.L_x_3515:
[----:B------:R-:W-:Y:S05]  /*31d50*/  BSYNC B3 ;  /* 0x0000000000037941 */ /* 0x000fea0003800000 */
.L_x_3405:
        /* <DEDUP_REMOVED lines=11> */
.L_x_3408:
[----:B------:R-:W-:Y:S05]  /*31e10*/  BSYNC B3 ;  /* 0x0000000000037941 */ /* 0x000fea0003800000 */
.L_x_3407:
        /* <DEDUP_REMOVED lines=10> */
.L_x_3409:
        /* <DEDUP_REMOVED lines=15> */
.L_x_3410:
        /* <DEDUP_REMOVED lines=15> */
.L_x_3411:
        /* <DEDUP_REMOVED lines=15> */
.L_x_3412:
        /* <DEDUP_REMOVED lines=15> */
.L_x_3413:
        /* <DEDUP_REMOVED lines=15> */
.L_x_3414:
        /* <DEDUP_REMOVED lines=15> */
.L_x_3415:
        /* <DEDUP_REMOVED lines=15> */
.L_x_3416:
        /* <DEDUP_REMOVED lines=10> */
.L_x_3398:
[----:B------:R-:W-:Y:S05]  /*325f0*/  BSYNC B1 ;  /* 0x0000000000017941 */ /* 0x000fea0003800000 */
.L_x_3397:
[----:B------:R-:W2:Y:S02]  /*32600*/  LDL.LU R5, [R1+0x480] ;  /* 0x0004800001057983 */ /* 0x000ea40000300800 */
[----:B--2---:R-:W-:-:S07]  /*32610*/  VIADD R0, R5, 0xfffffffd ;  /* 0xfffffffd05007836 */ /* 0x004fce0000000000 */
.L_x_3396:
[----:B------:R-:W-:Y:S05]  /*32620*/  BSYNC B2 ;  /* 0x0000000000027941 */ /* 0x000fea0003800000 */
.L_x_3395:
[----:B------:R-:W-:-:S05]  /*32630*/  VIADD R8, R8, 0xfffffffe ;  /* 0xfffffffe08087836 */ /* 0x000fca0000000000 */
[----:B------:R-:W-:-:S13]  /*32640*/  ISETP.NE.AND P0, PT, R8, R4, PT ;  /* 0x000000040800720c */ /* 0x000fda0003f05270 */
[----:B------:R-:W-:Y:S05]  /*32650*/  @!P0 BRA `(.L_x_3394) ;  /* 0x0000001800e08947 */ /* 0x000fea0003800000 */
.L_x_3457:
        /* <DEDUP_REMOVED lines=35> */
.L_x_3419:
[----:B------:R-:W2:Y:S01]  /*32890*/  S2R R2, SR_TID.X ;  /* 0x0000000000027919 */ /* 0x000ea20000002100 */
[----:B-1----:R-:W-:Y:S01]  /*328a0*/  IMAD R4, R7, 0x8, R18 ;  /* 0x0000000807047824 */ /* 0x002fe200078e0212 */
[----:B------:R-:W-:Y:S01]  /*328b0*/  BSSY B2, `(.L_x_3420) ;  /* 0x0000006000027945 */ /* 0x000fe20003800000 */
[----:B--2---:R-:W-:Y:S02]  /*328c0*/  LOP3.LUT R3, R2, 0x7f, RZ, 0xc0, !PT ;  /* 0x0000007f02037812 */ /* 0x004fe400078ec0ff */
[----:B------:R-:W-:Y:S02]  /*328d0*/  SHF.L.U32 R2, R6, 0x1f, RZ ;  /* 0x0000001f06027819 */ /* 0x000fe400000006ff */
[----:B------:R-:W-:Y:S02]  /*328e0*/  ISETP.NE.AND P1, PT, R3, RZ, PT ;  /* 0x000000ff0300720c */ /* 0x000fe40003f25270 */
[----:B------:R-:W1:Y:S02]  /*328f0*/  SYNCS.PHASECHK.TRANS64.TRYWAIT P0, [R4+URZ+0x38840], R2 ;  /* 0x03884002040075a7 */ /* 0x000e64000800017f */
[----:B-1----:R-:W-:Y:S09]  /*32900*/  @!P0 BRA `(.L_x_3421) ;  /* 0x00000044007c8947 */ /* 0x002ff20003800000 */
.L_x_3516:
[----:B------:R-:W-:Y:S05]  /*32910*/  BSYNC B2 ;  /* 0x0000000000027941 */ /* 0x000fea0003800000 */
.L_x_3420:
[----:B------:R-:W-:Y:S04]  /*32920*/  BSSY B2, `(.L_x_3422) ;  /* 0x0000009000027945 */ /* 0x000fe80003800000 */
[----:B------:R-:W-:Y:S05]  /*32930*/  @P1 BRA `(.L_x_3423) ;  /* 0x00000000001c1947 */ /* 0x000fea0003800000 */
[----:B------:R-:W2:Y:S02]  /*32940*/  S2R R3, SR_TID.X ;  /* 0x0000000000037919 */ /* 0x000ea40000002100 */
[----:B--2---:R-:W-:Y:S01]  /*32950*/  LOP3.LUT R5, R3, 0x1f, RZ, 0xc0, !PT ;  /* 0x0000001f03057812 */ /* 0x004fe200078ec0ff */
[----:B------:R-:W-:-:S03]  /*32960*/  IMAD.MOV.U32 R3, RZ, RZ, 0x2000 ;  /* 0x00002000ff037424 */ /* 0x000fc600078e00ff */
[----:B------:R-:W-:Y:S01]  /*32970*/  ISETP.NE.AND P0, PT, R5, RZ, PT ;  /* 0x000000ff0500720c */ /* 0x000fe20003f05270 */
[----:B------:R2:W-:-:S12]  /*32980*/  SYNCS.ARRIVE.TRANS64 RZ, [R4+URZ+0x38830], R3 ;  /* 0x0388300304ff79a7 */ /* 0x0005d8000800003f */
[----:B--2---:R-:W-:Y:S05]  /*32990*/  @!P0 BRA `(.L_x_3423) ;  /* 0x0000000000048947 */ /* 0x004fea0003800000 */
[----:B------:R-:W-:Y:S01]  /*329a0*/  BPT.TRAP 0x1 ;  /* 0x000000040000795c */ /* 0x000fe20000300000 */
.L_x_3423:
[----:B------:R-:W-:Y:S05]  /*329b0*/  BSYNC B2 ;  /* 0x0000000000027941 */ /* 0x000fea0003800000 */
.L_x_3422:
        /* <DEDUP_REMOVED lines=12> */
.L_x_3424:
        /* <DEDUP_REMOVED lines=13> */
.L_x_3517:
[----:B------:R-:W-:Y:S05]  /*32b50*/  BSYNC B2 ;  /* 0x0000000000027941 */ /* 0x000fea0003800000 */
.L_x_3425:
[----:B------:R-:W-:Y:S01]  /*32b60*/  BSSY B2, `(.L_x_3427) ;  /* 0x000000b000027945 */ /* 0x000fe20003800000 */
[----:B01----:R-:W-:Y:S02]  /*32b70*/  IMAD.MOV.U32 R2, RZ, RZ, 0x0 ;  /* 0x00000000ff027424 */ /* 0x003fe400078e00ff */
[----:B------:R-:W-:Y:S01]  /*32b80*/  IMAD.MOV.U32 R3, RZ, RZ, 0x14f00000 ;  /* 0x14f00000ff037424 */ /* 0x000fe200078e00ff */
[----:B------:R-:W-:Y:S06]  /*32b90*/  @P1 BRA `(.L_x_3428) ;  /* 0x00000000001c1947 */ /* 0x000fec0003800000 */
[----:B------:R-:W0:Y:S02]  /*32ba0*/  S2R R5, SR_TID.X ;  /* 0x0000000000057919 */ /* 0x000e240000002100 */
[----:B0-----:R-:W-:Y:S01]  /*32bb0*/  LOP3.LUT R10, R5, 0x1f, RZ, 0xc0, !PT ;  /* 0x0000001f050a7812 */ /* 0x001fe200078ec0ff */
[----:B------:R-:W-:-:S03]  /*32bc0*/  IMAD.MOV.U32 R5, RZ, RZ, 0x10000 ;  /* 0x00010000ff057424 */ /* 0x000fc600078e00ff */
[----:B------:R-:W-:Y:S01]  /*32bd0*/  ISETP.NE.AND P0, PT, R10, RZ, PT ;  /* 0x000000ff0a00720c */ /* 0x000fe20003f05270 */
[----:B------:R0:W-:-:S12]  /*32be0*/  SYNCS.ARRIVE.TRANS64 RZ, [R4+URZ+0x38850], R5 ;  /* 0x0388500504ff79a7 */ /* 0x0001d8000800003f */
[----:B0-----:R-:W-:Y:S05]  /*32bf0*/  @!P0 BRA `(.L_x_3428) ;  /* 0x0000000000048947 */ /* 0x001fea0003800000 */
[----:B------:R-:W-:Y:S01]  /*32c00*/  BPT.TRAP 0x1 ;  /* 0x000000040000795c */ /* 0x000fe20000300000 */
.L_x_3428:
[----:B------:R-:W-:Y:S05]  /*32c10*/  BSYNC B2 ;  /* 0x0000000000027941 */ /* 0x000fea0003800000 */
.L_x_3427:
        /* <DEDUP_REMOVED lines=9> */
.L_x_3429:
        /* <DEDUP_REMOVED lines=15> */
.L_x_3430:
        /* <DEDUP_REMOVED lines=15> */
.L_x_3431:
        /* <DEDUP_REMOVED lines=15> */
.L_x_3432:
        /* <DEDUP_REMOVED lines=15> */
.L_x_3433:
        /* <DEDUP_REMOVED lines=15> */
.L_x_3434:
        /* <DEDUP_REMOVED lines=15> */
.L_x_3435:
        /* <DEDUP_REMOVED lines=15> */
.L_x_3436:
        /* <DEDUP_REMOVED lines=10> */
.L_x_3418:
[----:B------:R-:W-:Y:S05]  /*333e0*/  BSYNC B1 ;  /* 0x0000000000017941 */ /* 0x000fea0003800000 */
.L_x_3417:
[----:B------:R-:W-:Y:S01]  /*333f0*/  VIADD R7, R7, 0x1 ;  /* 0x0000000107077836 */ /* 0x000fe20000000000 */
[----:B------:R-:W-:Y:S01]  /*33400*/  LOP3.LUT P2, RZ, R19, 0x1, RZ, 0xc0, !PT ;  /* 0x0000000113ff7812 */ /* 0x000fe2000784c0ff */
[----:B------:R-:W-:Y:S03]  /*33410*/  BSSY B1, `(.L_x_3437) ;  /* 0x00000d8000017945 */ /* 0x000fe60003800000 */
[----:B------:R-:W-:-:S04]  /*33420*/  ISETP.NE.AND P0, PT, R7, 0x2, PT ;  /* 0x000000020700780c */ /* 0x000fc80003f05270 */
[----:B------:R-:W-:Y:S02]  /*33430*/  SEL R2, RZ, 0x1, P0 ;  /* 0x00000001ff027807 */ /* 0x000fe40000000000 */
[----:B0-----:R-:W-:Y:S02]  /*33440*/  SEL R9, R7, RZ, P0 ;  /* 0x000000ff07097207 */ /* 0x001fe40000000000 */
[----:B------:R-:W-:Y:S01]  /*33450*/  LOP3.LUT R8, R6, R2, RZ, 0x3c, !PT ;  /* 0x0000000206087212 */ /* 0x000fe200078e3cff */
[----:B------:R-:W-:Y:S02]  /*33460*/  VIADD R6, R0, 0xffffffff ;  /* 0xffffffff00067836 */ /* 0x000fe40000000000 */
        /* <DEDUP_REMOVED lines=27> */
.L_x_3439:
        /* <DEDUP_REMOVED lines=8> */
.L_x_3518:
[----:B------:R-:W-:Y:S05]  /*336a0*/  BSYNC B2 ;  /* 0x0000000000027941 */ /* 0x000fea0003800000 */
.L_x_3440:
        /* <DEDUP_REMOVED lines=9> */
.L_x_3443:
[----:B------:R-:W-:Y:S05]  /*33740*/  BSYNC B2 ;  /* 0x0000000000027941 */ /* 0x000fea0003800000 */
.L_x_3442:
        /* <DEDUP_REMOVED lines=13> */
.L_x_3444:
        /* <DEDUP_REMOVED lines=13> */
.L_x_3519:
[----:B------:R-:W-:Y:S05]  /*338f0*/  BSYNC B2 ;  /* 0x0000000000027941 */ /* 0x000fea0003800000 */
.L_x_3445:
        /* <DEDUP_REMOVED lines=11> */
.L_x_3448:
[----:B------:R-:W-:Y:S05]  /*339b0*/  BSYNC B2 ;  /* 0x0000000000027941 */ /* 0x000fea0003800000 */
.L_x_3447:
        /* <DEDUP_REMOVED lines=10> */
.L_x_3449:
        /* <DEDUP_REMOVED lines=15> */
.L_x_3450:
        /* <DEDUP_REMOVED lines=15> */
.L_x_3451:
        /* <DEDUP_REMOVED lines=15> */
.L_x_3452:
        /* <DEDUP_REMOVED lines=15> */
.L_x_3453:
        /* <DEDUP_REMOVED lines=15> */
.L_x_3454:
        /* <DEDUP_REMOVED lines=15> */
.L_x_3455:
        /* <DEDUP_REMOVED lines=15> */
.L_x_3456:
        /* <DEDUP_REMOVED lines=10> */
.L_x_3438:
[----:B------:R-:W-:Y:S05]  /*34190*/  BSYNC B1 ;  /* 0x0000000000017941 */ /* 0x000fea0003800000 */
.L_x_3437:
[----:B------:R-:W2:Y:S01]  /*341a0*/  LDL R2, [R1+0x460] ;  /* 0x0004600001027983 */ /* 0x000ea20000100800 */
[----:B------:R-:W-:Y:S01]  /*341b0*/  VIADD R0, R0, 0xfffffffe ;  /* 0xfffffffe00007836 */ /* 0x000fe20000000000 */
[----:B--2---:R-:W-:-:S13]  /*341c0*/  ISETP.GT.AND P0, PT, R6, R2, PT ;  /* 0x000000020600720c */ /* 0x004fda0003f04270 */
[----:B------:R-:W-:Y:S05]  /*341d0*/  @P0 BRA `(.L_x_3457) ;  /* 0xffffffe400200947 */ /* 0x000fea000383ffff */
.L_x_3394:
[----:B------:R-:W-:Y:S05]  /*341e0*/  BSYNC B0 ;  /* 0x0000000000007941 */ /* 0x000fea0003800000 */
.L_x_3393:
        /* <DEDUP_REMOVED lines=24> */
[----:B------:R2:W-:Y:S02]  /*34370*/  STL [R1+0x440], R2 ;  /* 0x0004400201007387 */ /* 0x0005e40000100800 */
.L_x_3459:
[----:B------:R-:W-:Y:S05]  /*34380*/  BSYNC B0 ;  /* 0x0000000000007941 */ /* 0x000fea0003800000 */
.L_x_3458:
[----:B------:R-:W-:-:S05]  /*34390*/  SEL R0, R0, RZ, P0 ;  /* 0x000000ff00007207 */ /* 0x000fca0000000000 */
[----:B------:R3:W-:Y:S02]  /*343a0*/  STL [R1+0x450], R0 ;  /* 0x0004500001007387 */ /* 0x0007e40000100800 */
.L_x_3355:
[----:B------:R-:W-:Y:S05]  /*343b0*/  BSYNC B7 ;  /* 0x0000000000077941 */ /* 0x000fea0003800000 */
.L_x_3353:
[----:B------:R-:W-:-:S13]  /*343c0*/  LOP3.LUT P0, RZ, R19, 0x40, RZ, 0xc0, !PT ;  /* 0x0000004013ff7812 */ /* 0x000fda000780c0ff */
[----:B------:R-:W-:Y:S05]  /*343d0*/  @!P0 BRA `(.L_x_3460) ;  /* 0x0000000000288947 */ /* 0x000fea0003800000 */
[----:B------:R-:W-:Y:S05]  /*343e0*/  WARPSYNC.ALL ;  /* 0x0000000000007948 */ /* 0x000fea0003800000 */
[----:B------:R-:W4:Y:S08]  /*343f0*/  S2UR UR5, SR_CgaCtaId ;  /* 0x00000000000579c3 */ /* 0x000f300000008800 */
[----:B------:R-:W-:Y:S06]  /*34400*/  BAR.SYNC.DEFER_BLOCKING 0x5, 0x180 ;  /* 0x0146000000007b1d */ /* 0x000fec0000010000 */
[----:B------:R-:W-:-:S02]  /*34410*/  UMOV UR4, 0x400 ;  /* 0x0000040000047882 */ /* 0x000fc40000000000 */
[----:B----4-:R-:W-:-:S06]  /*34420*/  ULEA UR4, UR5, UR4, 0x18 ;  /* 0x0000000405047291 */ /* 0x010fcc000f8ec03f */
[----:B------:R-:W-:-:S05]  /*34430*/  IMAD.U32 R18, RZ, RZ, UR4 ;  /* 0x00000004ff127e24 */ /* 0x000fca000f8e00ff */
[----:B-1----:R-:W1:Y:S04]  /*34440*/  LDS.128 R4, [R18+0x388d0] ;  /* 0x0388d00012047984 */ /* 0x002e680000000c00 */
[----:B-1----:R1:W-:Y:S01]  /*34450*/  STL.128 [R1+0x440], R4 ;  /* 0x0004400401007387 */ /* 0x0023e20000100c00 */
[----:B------:R-:W-:Y:S06]  /*34460*/  BAR.ARV 0x4, 0x180 ;  /* 0x0106000000007b1d */ /* 0x000fec0000002000 */
[----:B------:R-:W-:Y:S05]  /*34470*/  BRA `(.L_x_3461) ;  /* 0x0000001000307947 */ /* 0x000fea0003800000 */
.L_x_3460:
[----:B--23--:R-:W2:Y:S01]  /*34480*/  S2R R0, SR_TID.X ;  /* 0x0000000000007919 */ /* 0x00cea20000002100 */
[----:B------:R-:W-:Y:S01]  /*34490*/  UMOV UR4, 0xffffffff ;  /* 0xffffffff00047882 */ /* 0x000fe20000000000 */
[----:B--2---:R-:W-:-:S04]  /*344a0*/  LOP3.LUT R16, R0, 0x1f, RZ, 0xc0, !PT ;  /* 0x0000001f00107812 */ /* 0x004fc800078ec0ff */
[----:B------:R-:W-:Y:S01]  /*344b0*/  ISETP.NE.AND P0, PT, R16, 0x1f, PT ;  /* 0x0000001f1000780c */ /* 0x000fe20003f05270 */
[----:B------:R-:W-:-:S12]  /*344c0*/  BRA.DIV UR4, `(.L_x_3462) ;  /* 0x0000002a04dc7947 */ /* 0x000fd8000b800000 */
[----:B-1----:R-:W2:Y:S01]  /*344d0*/  LDL R4, [R1+0x44c] ;  /* 0x00044c0001047983 */ /* 0x002ea20000100800 */
[----:B------:R-:W-:-:S03]  /*344e0*/  ULDC UR4, c[0x0][0xd3c] ;  /* 0x00034f0000047ab9 */ /* 0x000fc60000000800 */
[----:B------:R-:W0:Y:S01]  /*344f0*/  LDL.LU R3, [R1+0x440] ;  /* 0x0004400001037983 */ /* 0x000e220000300800 */
[----:B--2---:R-:W-:-:S05]  /*34500*/  IMAD.IADD R0, R4, 0x1, R16 ;  /* 0x0000000104007824 */ /* 0x004fca00078e0210 */
[----:B------:R-:W-:Y:S01]  /*34510*/  ISETP.GE.OR P1, PT, R0, UR4, !P0 ;  /* 0x0000000400007c0c */ /* 0x000fe2000c726670 */
[----:B0-----:R-:W-:-:S12]  /*34520*/  IMAD.MOV.U32 R8, RZ, RZ, R3 ;  /* 0x000000ffff087224 */ /* 0x001fd800078e0003 */
        /* <DEDUP_REMOVED lines=11> */
[----:B------:R-:W-:Y:S04]  /*345e0*/  SHFL.IDX PT, R0, R8, RZ, 0x1f ;  /* 0x00001fff08007589 */ /* 0x000fe800000e0000 */
[----:B------:R-:W-:Y:S01]  /*345f0*/  SHFL.IDX PT, R9, R8, 0x1, 0x1f ;  /* 0x00201f0008097f89 */ /* 0x000fe200000e0000 */
[----:B--2---:R-:W-:Y:S01]  /*34600*/  @!P1 IMAD.MOV.U32 R5, RZ, RZ, R6 ;  /* 0x000000ffff059224 */ /* 0x004fe200078e0006 */
[----:B------:R-:W-:-:S02]  /*34610*/  CS2R R6, SRZ ;  /* 0x0000000000067805 */ /* 0x000fc4000001ff00 */
[----:B---3--:R-:W-:-:S04]  /*34620*/  @!P1 IMAD.MOV.U32 R7, RZ, RZ, R2 ;  /* 0x000000ffff079224 */ /* 0x008fc800078e0002 */
[----:B------:R-:W-:-:S05]  /*34630*/  IMAD R2, R7, R5, RZ ;  /* 0x0000000507027224 */ /* 0x000fca00078e02ff */
[----:B------:R-:W0:Y:S01]  /*34640*/  SHFL.UP PT, R3, R2, 0x1, RZ ;  /* 0x0420000002037989 */ /* 0x000e2200000e00ff */
[----:B------:R-:W-:-:S04]  /*34650*/  ISETP.NE.AND P1, PT, R16, RZ, PT ;  /* 0x000000ff1000720c */ /* 0x000fc80003f25270 */
        /* <DEDUP_REMOVED lines=15> */
.L_x_3529:
[----:B------:R-:W-:Y:S02]  /*34750*/  ULDC UR4, c[0x0][0xd38] ;  /* 0x00034e0000047ab9 */ /* 0x000fe40000000800 */
[----:B------:R-:W-:-:S04]  /*34760*/  IMAD.U32 R8, RZ, RZ, UR4 ;  /* 0x00000004ff087e24 */ /* 0x000fc8000f8e00ff */
[----:B-1----:R-:W-:-:S04]  /*34770*/  IMAD R10, R10, R8, RZ ;  /* 0x000000080a0a7224 */ /* 0x002fc800078e02ff */
[----:B------:R-:W-:-:S05]  /*34780*/  IMAD.IADD R4, R9, 0x1, R10 ;  /* 0x0000000109047824 */ /* 0x000fca00078e020a */
[----:B------:R-:W-:-:S13]  /*34790*/  ISETP.GT.AND P6, PT, R4, R0, PT ;  /* 0x000000000400720c */ /* 0x000fda0003fc4270 */
[----:B------:R-:W-:Y:S05]  /*347a0*/  @P6 BRA `(.L_x_3463) ;  /* 0x0000000000ac6947 */ /* 0x000fea0003800000 */
.L_x_3466:
        /* <DEDUP_REMOVED lines=37> */
.L_x_3537:
[----:B------:R-:W-:Y:S02]  /*34a00*/  ULDC UR4, c[0x0][0xd38] ;  /* 0x00034e0000047ab9 */ /* 0x000fe40000000800 */
[----:B------:R-:W-:-:S04]  /*34a10*/  IMAD.U32 R8, RZ, RZ, UR4 ;  /* 0x00000004ff087e24 */ /* 0x000fc8000f8e00ff */
[----:B-1----:R-:W-:-:S04]  /*34a20*/  IMAD R10, R10, R8, RZ ;  /* 0x000000080a0a7224 */ /* 0x002fc800078e02ff */
[----:B------:R-:W-:-:S05]  /*34a30*/  IMAD.IADD R4, R10, 0x1, R4 ;  /* 0x000000010a047824 */ /* 0x000fca00078e0204 */
[----:B------:R-:W-:-:S13]  /*34a40*/  ISETP.GT.AND P6, PT, R4, R0, PT ;  /* 0x000000000400720c */ /* 0x000fda0003fc4270 */
[----:B------:R-:W-:Y:S05]  /*34a50*/  @!P6 BRA `(.L_x_3466) ;  /* 0xfffffffc0054e947 */ /* 0x000fea000383ffff */
.L_x_3463:
        /* <DEDUP_REMOVED lines=12> */
.L_x_3542:
[----:B------:R-:W-:-:S13]  /*34b20*/  ISETP.NE.AND P0, PT, R3, RZ, PT ;  /* 0x000000ff0300720c */ /* 0x000fda0003f05270 */
[----:B------:R-:W-:Y:S05]  /*34b30*/  @!P0 BRA `(.L_x_3468) ;  /* 0x0000000000148947 */ /* 0x000fea0003800000 */
[----:B------:R-:W-:Y:S01]  /*34b40*/  UMOV UR4, 0xffffffff ;  /* 0xffffffff00047882 */ /* 0x000fe20000000000 */
[----:B---3--:R-:W-:Y:S02]  /*34b50*/  VIADD R9, R9, 0xffffffff ;  /* 0xffffffff09097836 */ /* 0x008fe40000000000 */
[----:B------:R-:W-:Y:S05]  /*34b60*/  BRA.DIV UR4, `(.L_x_3469) ;  /* 0x0000002e04d07947 */ /* 0x000fea000b800000 */
[----:B0-----:R0:W2:Y:S02]  /*34b70*/  SHFL.IDX PT, R2, R2, R9, 0x1f ;  /* 0x00001f0902027589 */ /* 0x0010a400000e0000 */
.L_x_3545:
[----:B--2---:R-:W-:-:S07]  /*34b80*/  IMAD.MOV.U32 R6, RZ, RZ, R2 ;  /* 0x000000ffff067224 */ /* 0x004fce00078e0002 */
.L_x_3468:
[----:B0-----:R-:W-:Y:S01]  /*34b90*/  IMAD R2, R6, R8, R10 ;  /* 0x0000000806027224 */ /* 0x001fe200078e020a */
[----:B------:R-:W-:-:S03]  /*34ba0*/  ISETP.NE.AND P0, PT, R7, 0x1, PT ;  /* 0x000000010700780c */ /* 0x000fc60003f05270 */
[----:B------:R-:W-:Y:S01]  /*34bb0*/  IMAD.IADD R0, R0, 0x1, -R2 ;  /* 0x0000000100007824 */ /* 0x000fe200078e0a02 */
[----:B------:R0:W-:Y:S09]  /*34bc0*/  STL [R1+0x440], R2 ;  /* 0x0004400201007387 */ /* 0x0001f20000100800 */
[----:B------:R-:W-:Y:S05]  /*34bd0*/  @!P0 BRA `(.L_x_3470) ;  /* 0x0000000000e48947 */ /* 0x000fea0003800000 */
[----:B-1-3--:R-:W-:-:S04]  /*34be0*/  IABS R5, R4 ;  /* 0x0000000400057213 */ /* 0x00afc80000000000 */
[----:B0-----:R-:W0:Y:S08]  /*34bf0*/  I2F.RP R2, R5 ;  /* 0x0000000500027306 */ /* 0x001e300000209400 */
        /* <DEDUP_REMOVED lines=55> */
.L_x_3470:
[----:B-1-3--:R-:W2:Y:S01]  /*34f70*/  LDL R5, [R1+0x44c] ;  /* 0x00044c0001057983 */ /* 0x00aea20000100800 */
[----:B0-----:R-:W2:Y:S02]  /*34f80*/  LDC.64 R2, c[0x0][0xd90] ;  /* 0x00036400ff027b82 */ /* 0x001ea40000000a00 */
[----:B--2---:R-:W-:-:S05]  /*34f90*/  IMAD.WIDE R2, R5, 0x4, R2 ;  /* 0x0000000405027825 */ /* 0x004fca00078e0202 */
        /* <DEDUP_REMOVED lines=30> */
[----:B------:R-:W-:-:S04]  /*35180*/  VIADDMNMX R6, R3, R8, R6, PT ;  /* 0x0000000803067246 */ /* 0x000fc80003800106 */
        /* <DEDUP_REMOVED lines=19> */
[----:B------:R-:W-:Y:S02]  /*352c0*/  LOP3.LUT R3, R0, R6, RZ, 0x3c, !PT ;  /* 0x0000000600037212 */ /* 0x000fe400078e3cff */
[----:B------:R-:W-:Y:S02]  /*352d0*/  IADD3 R0, R7, 0x1000000, R0 ;  /* 0x0100000007007810 */ /* 0x000fe40007ffe000 */
        /* <DEDUP_REMOVED lines=8> */
.L_x_3471:
[----:B------:R-:W-:-:S05]  /*35360*/  LOP3.LUT R0, RZ, R0, RZ, 0x33, !PT ;  /* 0x00000000ff007212 */ /* 0x000fca00078e33ff */
[----:B------:R-:W-:-:S05]  /*35370*/  IMAD.IADD R0, R4, 0x1, R0 ;  /* 0x0000000104007824 */ /* 0x000fca00078e0200 */
[----:B------:R2:W-:Y:S01]  /*35380*/  STL [R1+0x444], R0 ;  /* 0x0004440001007387 */ /* 0x0005e20000100800 */
[----:B------:R-:W-:Y:S05]  /*35390*/  BRA `(.L_x_3472) ;  /* 0x0000000000287947 */ /* 0x000fea0003800000 */
.L_x_3464:
[----:B------:R-:W-:Y:S01]  /*353a0*/  UMOV UR4, URZ ;  /* 0x0000003f00047c82 */ /* 0x000fe20008000000 */
[----:B------:R-:W-:Y:S01]  /*353b0*/  UMOV UR5, URZ ;  /* 0x0000003f00057c82 */ /* 0x000fe20008000000 */
[----:B------:R-:W-:Y:S01]  /*353c0*/  ULDC UR6, c[0x0][0xd3c] ;  /* 0x00034f0000067ab9 */ /* 0x000fe20000000800 */
[----:B------:R0:W-:Y:S01]  /*353d0*/  STL [R1+0x440], R0 ;  /* 0x0004400001007387 */ /* 0x0001e20000100800 */
[----:B------:R-:W-:Y:S02]  /*353e0*/  IMAD.U32 R3, RZ, RZ, UR4 ;  /* 0x00000004ff037e24 */ /* 0x000fe4000f8e00ff */
[----:B------:R-:W-:-:S03]  /*353f0*/  IMAD.U32 R2, RZ, RZ, UR5 ;  /* 0x00000005ff027e24 */ /* 0x000fc6000f8e00ff */
[----:B------:R1:W-:Y:S01]  /*35400*/  STL [R1+0x444], R3 ;  /* 0x0004440301007387 */ /* 0x0003e20000100800 */
[----:B0-----:R-:W-:-:S03]  /*35410*/  IMAD.U32 R0, RZ, RZ, UR6 ;  /* 0x00000006ff007e24 */ /* 0x001fc6000f8e00ff */
[----:B------:R1:W-:Y:S04]  /*35420*/  STL [R1+0x448], R2 ;  /* 0x0004480201007387 */ /* 0x0003e80000100800 */
[----:B------:R1:W-:Y:S02]  /*35430*/  STL [R1+0x44c], R0 ;  /* 0x00044c0001007387 */ /* 0x0003e40000100800 */
.L_x_3472:
[----:B-1----:R-:W3:Y:S04]  /*35440*/  LDL R2, [R1+0x44c] ;  /* 0x00044c0001027983 */ /* 0x002ee80000100800 */
[----:B0-----:R-:W4:Y:S04]  /*35450*/  LDL R3, [R1+0x448] ;  /* 0x0004480001037983 */ /* 0x001f280000100800 */
[----:B------:R-:W5:Y:S04]  /*35460*/  LDL R4, [R1+0x440] ;  /* 0x0004400001047983 */ /* 0x000f680000100800 */
[----:B------:R-:W5:Y:S01]  /*35470*/  LDL R5, [R1+0x444] ;  /* 0x0004440001057983 */ /* 0x000f620000100800 */
[----:B--2---:R-:W0:Y:S01]  /*35480*/  S2R R0, SR_TID.X ;  /* 0x0000000000007919 */ /* 0x004e220000002100 */
[----:B------:R-:W-:Y:S05]  /*35490*/  WARPSYNC.ALL ;  /* 0x0000000000007948 */ /* 0x000fea0003800000 */
[----:B0-----:R-:W-:Y:S01]  /*354a0*/  LOP3.LUT R0, R0, 0x1f, RZ, 0xc0, !PT ;  /* 0x0000001f00007812 */ /* 0x001fe200078ec0ff */
[----:B------:R-:W-:Y:S03]  /*354b0*/  BAR.SYNC.DEFER_BLOCKING 0x4, 0x180 ;  /* 0x0106000000007b1d */ /* 0x000fe60000010000 */
[----:B------:R-:W-:-:S13]  /*354c0*/  ISETP.NE.AND P0, PT, R0, RZ, PT ;  /* 0x000000ff0000720c */ /* 0x000fda0003f05270 */
[----:B------:R-:W0:Y:S01]  /*354d0*/  @!P0 S2R R0, SR_CgaCtaId ;  /* 0x0000000000008919 */ /* 0x000e220000008800 */
[----:B---3--:R-:W-:Y:S01]  /*354e0*/  IMAD.MOV.U32 R7, RZ, RZ, R2 ;  /* 0x000000ffff077224 */ /* 0x008fe200078e0002 */
[----:B------:R-:W-:Y:S01]  /*354f0*/  @!P0 MOV R2, 0x400 ;  /* 0x0000040000028802 */ /* 0x000fe20000000f00 */
[----:B----4-:R-:W-:-:S03]  /*35500*/  IMAD.MOV.U32 R6, RZ, RZ, R3 ;  /* 0x000000ffff067224 */ /* 0x010fc600078e0003 */
[----:B0-----:R-:W-:-:S05]  /*35510*/  @!P0 LEA R18, R0, R2, 0x18 ;  /* 0x0000000200128211 */ /* 0x001fca00078ec0ff */
[----:B-----5:R4:W-:Y:S01]  /*35520*/  @!P0 STS.128 [R18+0x388d0], R4 ;  /* 0x0388d00412008388 */ /* 0x0209e20000000c00 */
[----:B------:R-:W-:Y:S06]  /*35530*/  BAR.ARV 0x5, 0x180 ;  /* 0x0146000000007b1d */ /* 0x000fec0000002000 */
.L_x_3461:
[----:B--23--:R-:W2:Y:S01]  /*35540*/  LDL R0, [R1+0x44c] ;  /* 0x00044c0001007983 */ /* 0x00cea20000100800 */
[----:B------:R-:W-:Y:S02]  /*35550*/  ULDC UR4, c[0x0][0xd3c] ;  /* 0x00034f0000047ab9 */ /* 0x000fe40000000800 */
[----:B--2---:R-:W-:-:S13]  /*35560*/  ISETP.GE.AND P0, PT, R0, UR4, PT ;  /* 0x0000000400007c0c */ /* 0x004fda000bf06270 */
[----:B------:R-:W-:Y:S05]  /*35570*/  @!P0 BRA `(.L_x_3473) ;  /* 0xffffff8400b08947 */ /* 0x000fea000383ffff */
[----:B------:R-:W-:Y:S05]  /*35580*/  BSYNC B8 ;  /* 0x0000000000087941 */ /* 0x000fea0003800000 */
.L_x_3339:
[----:B---3--:R-:W2:Y:S01]  /*35590*/  LDL.LU R0, [R1+0x4a4] ;  /* 0x0004a40001007983 */ /* 0x008ea20000300800 */
[----:B------:R-:W-:Y:S01]  /*355a0*/  BSSY B0, `(.L_x_3474) ;  /* 0x000000b000007945 */ /* 0x000fe20003800000 */
[----:B01--4-:R-:W0:Y:S01]  /*355b0*/  S2R R5, SR_CgaCtaId ;  /* 0x0000000000057919 */ /* 0x013e220000008800 */
[----:B--2---:R-:W-:-:S05]  /*355c0*/  VIADD R0, R0, 0x1 ;  /* 0x0000000100007836 */ /* 0x004fca0000000000 */
[----:B------:R-:W-:-:S04]  /*355d0*/  LEA.HI R2, R0, R0, RZ, 0x1 ;  /* 0x0000000000027211 */ /* 0x000fc800078f08ff */
[----:B------:R-:W-:Y:S02]  /*355e0*/  LOP3.LUT R3, R2, 0xfffffffe, RZ, 0xc0, !PT ;  /* 0xfffffffe02037812 */ /* 0x000fe400078ec0ff */
[----:B------:R-:W-:-:S03]  /*355f0*/  MOV R2, 0x400 ;  /* 0x0000040000027802 */ /* 0x000fc60000000f00 */
[----:B------:R-:W-:Y:S01]  /*35600*/  IMAD.IADD R0, R0, 0x1, -R3 ;  /* 0x0000000100007824 */ /* 0x000fe200078e0a03 */
[----:B0-----:R-:W-:-:S04]  /*35610*/  LEA R9, R5, R2, 0x18 ;  /* 0x0000000205097211 */ /* 0x001fc800078ec0ff */
[----:B------:R-:W-:-:S04]  /*35620*/  SHF.L.U32 R0, R0, 0x1f, RZ ;  /* 0x0000001f00007819 */ /* 0x000fc800000006ff */
[----:B------:R-:W0:Y:S02]  /*35630*/  SYNCS.PHASECHK.TRANS64.TRYWAIT P0, [R9+URZ+0x38820], R0 ;  /* 0x03882000090075a7 */ /* 0x000e24000800017f */
[----:B0-----:R-:W-:Y:S05]  /*35640*/  @!P0 BRA `(.L_x_3475) ;  /* 0x0000002400448947 */ /* 0x001fea0003800000 */
.L_x_3546:
[----:B------:R-:W-:Y:S05]  /*35650*/  BSYNC B0 ;  /* 0x0000000000007941 */ /* 0x000fea0003800000 */
.L_x_3474:
[----:B------:R-:W-:-:S03]  /*35660*/  UMOV UR4, 0xffffffff ;  /* 0xffffffff00047882 */ /* 0x000fc60000000000 */
[----:B------:R-:W-:Y:S05]  /*35670*/  BRA.DIV UR4, `(.L_x_3476) ;  /* 0x00000026044c7947 */ /* 0x000fea000b800000 */
[----:B0-----:R-:W0:Y:S02]  /*35680*/  S2R R0, SR_TID.X ;  /* 0x0000000000007919 */ /* 0x001e240000002100 */
[----:B0-----:R-:W-:-:S04]  /*35690*/  SHF.R.U32.HI R0, RZ, 0x5, R0 ;  /* 0x00000005ff007819 */ /* 0x001fc80000011600 */
[----:B------:R-:W-:-:S05]  /*356a0*/  LOP3.LUT R0, R0, 0x3, RZ, 0xc0, !PT ;  /* 0x0000000300007812 */ /* 0x000fca00078ec0ff */
[----:B------:R0:W1:Y:S02]  /*356b0*/  SHFL.IDX PT, R14, R0, RZ, 0x1f ;  /* 0x00001fff000e7589 */ /* 0x00006400000e0000 */
.L_x_3549:
[----:B-1----:R-:W-:Y:S01]  /*356c0*/  ISETP.NE.AND P0, PT, R14, RZ, PT ;  /* 0x000000ff0e00720c */ /* 0x002fe20003f05270 */
[----:B------:R-:W-:-:S12]  /*356d0*/  BSSY B0, `(.L_x_3477) ;  /* 0x0000020000007945 */ /* 0x000fd80003800000 */
[----:B------:R-:W-:Y:S05]  /*356e0*/  @P0 BRA `(.L_x_3478) ;  /* 0x0000000000780947 */ /* 0x000fea0003800000 */
[----:B------:R-:W-:-:S03]  /*356f0*/  UMOV UR4, 0xffffffff ;  /* 0xffffffff00047882 */ /* 0x000fc60000000000 */
[----:B------:R-:W-:Y:S05]  /*35700*/  BRA.DIV UR4, `(.L_x_3479) ;  /* 0x00000026045c7947 */ /* 0x000fea000b800000 */
[----:B------:R-:W-:-:S13]  /*35710*/  ELECT P6, URZ, PT ;  /* 0x00000000003f782f */ /* 0x000fda00038c0000 */
.L_x_3552:
        /* <DEDUP_REMOVED lines=15> */
.L_x_3553:
[----:B------:R-:W0:Y:S01]  /*35810*/  LDL.LU R6, [R1+0x450] ;  /* 0x0004500001067983 */ /* 0x000e220000300800 */
[----:B------:R-:W1:Y:S01]  /*35820*/  SYNCS.PHASECHK.TRANS64.TRYWAIT P0, [R7+URZ], R2 ;  /* 0x00000002070075a7 */ /* 0x000e62000800017f */
[----:B------:R-:W-:-:S04]  /*35830*/  VIADD R0, R9, 0x38860 ;  /* 0x0003886009007836 */ /* 0x000fc80000000000 */
[----:B0-----:R-:W-:Y:S01]  /*35840*/  IMAD R5, R6, 0x8, R0 ;  /* 0x0000000806057824 */ /* 0x001fe200078e0200 */
[----:B-1----:R-:W-:Y:S06]  /*35850*/  @!P0 BRA `(.L_x_3481) ;  /* 0x00000024003c8947 */ /* 0x002fec0003800000 */
.L_x_3554:
[----:B------:R-:W1:Y:S02]  /*35860*/  SYNCS.PHASECHK.TRANS64.TRYWAIT P0, [R5+URZ], R4 ;  /* 0x00000004050075a7 */ /* 0x000e64000800017f */
[----:B-1----:R-:W-:Y:S05]  /*35870*/  @!P0 BRA `(.L_x_3482) ;  /* 0x0000002400488947 */ /* 0x002fea0003800000 */
.L_x_3555:
[----:B------:R-:W-:-:S07]  /*35880*/  IMAD R3, R3, 0x8, R0 ;  /* 0x0000000803037824 */ /* 0x000fce00078e0200 */
.L_x_3483:
[----:B--2---:R2:W3:Y:S02]  /*35890*/  SYNCS.PHASECHK.TRANS64.TRYWAIT P0, [R3+URZ], R2 ;  /* 0x00000002030075a7 */ /* 0x0044e4000800017f */
[----:B---3--:R-:W-:Y:S05]  /*358a0*/  @!P0 NANOSLEEP.SYNCS 0x989680 ;  /* 0x009896800000895d */ /* 0x008fea0003900000 */
[----:B------:R-:W3:Y:S02]  /*358b0*/  @!P0 SYNCS.PHASECHK.TRANS64 P0, [R3+URZ], R2 ;  /* 0x00000002030085a7 */ /* 0x000ee4000800007f */
[----:B---3--:R-:W-:Y:S05]  /*358c0*/  @!P0 BRA `(.L_x_3483) ;  /* 0xfffffffc00f08947 */ /* 0x008fea000383ffff */
.L_x_3478:
[----:B------:R-:W-:Y:S05]  /*358d0*/  BSYNC B0 ;  /* 0x0000000000007941 */ /* 0x000fea0003800000 */
.L_x_3477:
[----:B------:R-:W-:Y:S05]  /*358e0*/  EXIT ;  /* 0x000000000000794d */ /* 0x000fea0003800000 */
.L_x_3221:
[----:B0-----:R-:W-:-:S04]  /*358f0*/  IMAD.U32 R3, RZ, RZ, UR47 ;  /* 0x0000002fff037e24 */ /* 0x001fc8000f8e00ff */
[----:B------:R0:W1:Y:S03]  /*35900*/  SYNCS.PHASECHK.TRANS64.TRYWAIT P0, [R3+URZ+0x38800], R0 ;  /* 0x03880000030075a7 */ /* 0x000066000800017f */
[----:B-1----:R-:W-:Y:S05]  /*35910*/  @!P0 NANOSLEEP.SYNCS 0x989680 ;  /* 0x009896800000895d */ /* 0x002fea0003900000 */
[----:B------:R-:W1:Y:S02]  /*35920*/  @!P0 SYNCS.PHASECHK.TRANS64 P0, [R3+URZ+0x38800], R0 ;  /* 0x03880000030085a7 */ /* 0x000e64000800007f */
[----:B-1----:R-:W-:Y:S05]  /*35930*/  @!P0 BRA `(.L_x_3221) ;  /* 0xfffffffc00ec8947 */ /* 0x002fea000383ffff */
[----:B------:R-:W-:Y:S05]  /*35940*/  BRA `(.L_x_3484) ;  /* 0xfffffd5c00207947 */ /* 0x000fea000383ffff */
.L_x_3228:
[----:B-1----:R1:W2:Y:S02]  /*35950*/  SYNCS.PHASECHK.TRANS64.TRYWAIT P0, [R20+URZ], R21 ;  /* 0x00000015140075a7 */ /* 0x0022a4000800017f */
[----:B--2---:R-:W-:Y:S05]  /*35960*/  @!P0 NANOSLEEP.SYNCS 0x989680 ;  /* 0x009896800000895d */ /* 0x004fea0003900000 */
[----:B------:R-:W2:Y:S02]  /*35970*/  @!P0 SYNCS.PHASECHK.TRANS64 P0, [R20+URZ], R21 ;  /* 0x00000015140085a7 */ /* 0x000ea4000800007f */
[----:B--2---:R-:W-:Y:S05]  /*35980*/  @!P0 BRA `(.L_x_3228) ;  /* 0xfffffffc00f08947 */ /* 0x004fea000383ffff */
[----:B------:R-:W-:Y:S05]  /*35990*/  BRA `(.L_x_3227) ;  /* 0xfffffd60003c7947 */ /* 0x000fea000383ffff */
.L_x_3230:
[----:B0-----:R-:W-:-:S04]  /*359a0*/  IMAD.U32 R12, RZ, RZ, UR47 ;  /* 0x0000002fff0c7e24 */ /* 0x001fc8000f8e00ff */
[----:B------:R0:W1:Y:S03]  /*359b0*/  SYNCS.PHASECHK.TRANS64.TRYWAIT P0, [R12+URZ+0x38810], R3 ;  /* 0x038810030c0075a7 */ /* 0x000066000800017f */
[----:B-1----:R-:W-:Y:S05]  /*359c0*/  @!P0 NANOSLEEP.SYNCS 0x989680 ;  /* 0x009896800000895d */ /* 0x002fea0003900000 */
[----:B------:R-:W1:Y:S02]  /*359d0*/  @!P0 SYNCS.PHASECHK.TRANS64 P0, [R12+URZ+0x38810], R3 ;  /* 0x038810030c0085a7 */ /* 0x000e64000800007f */
[----:B-1----:R-:W-:Y:S05]  /*359e0*/  @!P0 BRA `(.L_x_3230) ;  /* 0xfffffffc00ec8947 */ /* 0x002fea000383ffff */
[----:B------:R-:W-:Y:S05]  /*359f0*/  BRA `(.L_x_3485) ;  /* 0xfffffd6400107947 */ /* 0x000fea000383ffff */
.L_x_3237:
[----:B-1----:R1:W2:Y:S02]  /*35a00*/  SYNCS.PHASECHK.TRANS64.TRYWAIT P0, [R12+URZ], R13 ;  /* 0x0000000d0c0075a7 */ /* 0x0022a4000800017f */
[----:B--2---:R-:W-:Y:S05]  /*35a10*/  @!P0 NANOSLEEP.SYNCS 0x989680 ;  /* 0x009896800000895d */ /* 0x004fea0003900000 */
[----:B------:R-:W2:Y:S02]  /*35a20*/  @!P0 SYNCS.PHASECHK.TRANS64 P0, [R12+URZ], R13 ;  /* 0x0000000d0c0085a7 */ /* 0x000ea4000800007f */
[----:B--2---:R-:W-:Y:S05]  /*35a30*/  @!P0 BRA `(.L_x_3237) ;  /* 0xfffffffc00f08947 */ /* 0x004fea000383ffff */
[----:B------:R-:W-:Y:S05]  /*35a40*/  BRA `(.L_x_3236) ;  /* 0xfffffd6400547947 */ /* 0x000fea000383ffff */
.L_x_3268:
[----:B0-----:R0:W1:Y:S02]  /*35a50*/  SYNCS.PHASECHK.TRANS64.TRYWAIT P2, [R5+URZ], R8 ;  /* 0x00000008050075a7 */ /* 0x001064000804017f */
[----:B-1----:R-:W-:Y:S05]  /*35a60*/  @!P2 NANOSLEEP.SYNCS 0x989680 ;  /* 0x009896800000a95d */ /* 0x002fea0003900000 */
[----:B------:R-:W1:Y:S02]  /*35a70*/  @!P2 SYNCS.PHASECHK.TRANS64 P2, [R5+URZ], R8 ;  /* 0x000000080500a5a7 */ /* 0x000e64000804007f */
[----:B-1----:R-:W-:Y:S05]  /*35a80*/  @!P2 BRA `(.L_x_3268) ;  /* 0xfffffffc00f0a947 */ /* 0x002fea000383ffff */
[----:B------:R-:W-:Y:S05]  /*35a90*/  BRA `(.L_x_3267) ;  /* 0xfffffdd000207947 */ /* 0x000fea000383ffff */
.L_x_3275:
[----:B-1----:R1:W2:Y:S02]  /*35aa0*/  SYNCS.PHASECHK.TRANS64.TRYWAIT P2, [R8+URZ], R9 ;  /* 0x00000009080075a7 */ /* 0x0022a4000804017f */
[----:B--2---:R-:W-:Y:S05]  /*35ab0*/  @!P2 NANOSLEEP.SYNCS 0x989680 ;  /* 0x009896800000a95d */ /* 0x004fea0003900000 */
[----:B------:R-:W2:Y:S02]  /*35ac0*/  @!P2 SYNCS.PHASECHK.TRANS64 P2, [R8+URZ], R9 ;  /* 0x000000090800a5a7 */ /* 0x000ea4000804007f */
[----:B--2---:R-:W-:Y:S05]  /*35ad0*/  @!P2 BRA `(.L_x_3275) ;  /* 0xfffffffc00f0a947 */ /* 0x004fea000383ffff */
[----:B------:R-:W-:Y:S05]  /*35ae0*/  BRA `(.L_x_3274) ;  /* 0xfffffdd400547947 */ /* 0x000fea000383ffff */
.L_x_3288:
[----:B0-----:R0:W1:Y:S02]  /*35af0*/  SYNCS.PHASECHK.TRANS64.TRYWAIT P1, [R6+URZ], R7 ;  /* 0x00000007060075a7 */ /* 0x001064000802017f */
[----:B-1----:R-:W-:Y:S05]  /*35b00*/  @!P1 NANOSLEEP.SYNCS 0x989680 ;  /* 0x009896800000995d */ /* 0x002fea0003900000 */
[----:B------:R-:W1:Y:S02]  /*35b10*/  @!P1 SYNCS.PHASECHK.TRANS64 P1, [R6+URZ], R7 ;  /* 0x00000007060095a7 */ /* 0x000e64000802007f */
[----:B-1----:R-:W-:Y:S05]  /*35b20*/  @!P1 BRA `(.L_x_3288) ;  /* 0xfffffffc00f09947 */ /* 0x002fea000383ffff */
[----:B------:R-:W-:Y:S05]  /*35b30*/  BRA `(.L_x_3287) ;  /* 0xfffffe6400f87947 */ /* 0x000fea000383ffff */
.L_x_3295:
[----:B-1----:R1:W2:Y:S02]  /*35b40*/  SYNCS.PHASECHK.TRANS64.TRYWAIT P1, [R5+URZ], R8 ;  /* 0x00000008050075a7 */ /* 0x0022a4000802017f */
[----:B--2---:R-:W-:Y:S05]  /*35b50*/  @!P1 NANOSLEEP.SYNCS 0x989680 ;  /* 0x009896800000995d */ /* 0x004fea0003900000 */
[----:B------:R-:W2:Y:S02]  /*35b60*/  @!P1 SYNCS.PHASECHK.TRANS64 P1, [R5+URZ], R8 ;  /* 0x00000008050095a7 */ /* 0x000ea4000802007f */
[----:B--2---:R-:W-:Y:S05]  /*35b70*/  @!P1 BRA `(.L_x_3295) ;  /* 0xfffffffc00f09947 */ /* 0x004fea000383ffff */
[----:B------:R-:W-:Y:S05]  /*35b80*/  BRA `(.L_x_3294) ;  /* 0xfffffe6c002c7947 */ /* 0x000fea000383ffff */
.L_x_3361:
        /* <DEDUP_REMOVED lines=11> */
.L_x_3487:
[----:B------:R-:W-:Y:S05]  /*35c40*/  BSYNC B0 ;  /* 0x0000000000007941 */ /* 0x000fea0003800000 */
.L_x_3486:
[----:B------:R-:W-:Y:S05]  /*35c50*/  BRA `(.L_x_3488) ;  /* 0xffffff9000887947 */ /* 0x000fea000383ffff */
.L_x_3363:
[----:B------:R-:W-:Y:S01]  /*35c60*/  BSSY B0, `(.L_x_3489) ;  /* 0x0000006000007945 */ /* 0x000fe20003800000 */
[----:B------:R-:W-:-:S07]  /*35c70*/  IMAD.MOV.U32 R15, RZ, RZ, -0x1 ;  /* 0xffffffffff0f7424 */ /* 0x000fce00078e00ff */
[----:B012---:R-:W-:Y:S05]  /*35c80*/  WARPSYNC.COLLECTIVE R15, `(.L_x_3490) ;  /* 0x000000000f0c7348 */ /* 0x007fea0003c00000 */
[----:B------:R-:W-:Y:S02]  /*35c90*/  ELECT P6, UR62, PT ;  /* 0x00000000003e782f */ /* 0x000fe400038c0000 */
[----:B------:R-:W-:Y:S01]  /*35ca0*/  MOV R14, UR62 ;  /* 0x0000003e000e7c02 */ /* 0x000fe20008000f00 */
[----:B012---:R-:W-:Y:S10]  /*35cb0*/  ENDCOLLECTIVE ;  /* 0x000000000000791b */ /* 0x007ff40003800000 */
.L_x_3490:
[----:B------:R-:W-:Y:S05]  /*35cc0*/  BSYNC B0 ;  /* 0x0000000000007941 */ /* 0x000fea0003800000 */
.L_x_3489:
[----:B------:R-:W-:Y:S05]  /*35cd0*/  BRA `(.L_x_3491) ;  /* 0xffffff90008c7947 */ /* 0x000fea000383ffff */
.L_x_3365:
[----:B---3--:R3:W4:Y:S02]  /*35ce0*/  SYNCS.PHASECHK.TRANS64.TRYWAIT P0, [R0+URZ+0x38840], R2 ;  /* 0x03884002000075a7 */ /* 0x008724000800017f */
[----:B----4-:R-:W-:Y:S05]  /*35cf0*/  @!P0 NANOSLEEP.SYNCS 0x989680 ;  /* 0x009896800000895d */ /* 0x010fea0003900000 */
[----:B------:R-:W4:Y:S02]  /*35d00*/  @!P0 SYNCS.PHASECHK.TRANS64 P0, [R0+URZ+0x38840], R2 ;  /* 0x03884002000085a7 */ /* 0x000f24000800007f */
[----:B----4-:R-:W-:Y:S05]  /*35d10*/  @!P0 BRA `(.L_x_3365) ;  /* 0xfffffffc00f08947 */ /* 0x010fea000383ffff */
[----:B------:R-:W-:Y:S05]  /*35d20*/  BRA `(.L_x_3492) ;  /* 0xffffff9000f07947 */ /* 0x000fea000383ffff */
.L_x_3369:
[----:B------:R0:W5:Y:S01]  /*35d30*/  LDL R0, [R1+0x470] ;  /* 0x0004700001007983 */ /* 0x0001620000100800 */
[----:B------:R-:W-:Y:S02]  /*35d40*/  IMAD.MOV.U32 R6, RZ, RZ, R11 ;  /* 0x000000ffff067224 */ /* 0x000fe400078e000b */
[----:B------:R-:W-:Y:S02]  /*35d50*/  IMAD.MOV.U32 R13, RZ, RZ, R2 ;  /* 0x000000ffff0d7224 */ /* 0x000fe400078e0002 */
[----:B------:R-:W-:Y:S02]  /*35d60*/  IMAD.MOV.U32 R12, RZ, RZ, RZ ;  /* 0x000000ffff0c7224 */ /* 0x000fe400078e00ff */
[----:B------:R-:W-:Y:S02]  /*35d70*/  IMAD.MOV.U32 R11, RZ, RZ, 0x181f ;  /* 0x0000181fff0b7424 */ /* 0x000fe400078e00ff */
[----:B------:R-:W-:Y:S02]  /*35d80*/  IMAD.MOV.U32 R15, RZ, RZ, -0x1 ;  /* 0xffffffffff0f7424 */ /* 0x000fe400078e00ff */
[----:B0-----:R-:W-:-:S07]  /*35d90*/  IMAD.IADD R10, R10, 0x1, R6 ;  /* 0x000000010a0a7824 */ /* 0x001fce00078e0206 */
[----:B-----5:R-:W-:Y:S05]  /*35da0*/  WARPSYNC.COLLECTIVE R15, `(.L_x_3493) ;  /* 0x000000000f087348 */ /* 0x020fea0003c00000 */
[----:B------:R0:W1:Y:S02]  /*35db0*/  SHFL.IDX P6, R14, R13, R12, R11 ;  /* 0x0000000c0d0e7389 */ /* 0x00006400000c000b */
[----:B01---5:R-:W-:Y:S01]  /*35dc0*/  ENDCOLLECTIVE ;  /* 0x000000000000791b */ /* 0x023fe20003800000 */
.L_x_3493:
[----:B------:R0:W-:Y:S01]  /*35dd0*/  STL [R1+0x474], R10 ;  /* 0x0004740a01007387 */ /* 0x0001e20000100800 */
[----:B------:R-:W-:Y:S02]  /*35de0*/  IMAD.MOV.U32 R13, RZ, RZ, R3 ;  /* 0x000000ffff0d7224 */ /* 0x000fe400078e0003 */
[----:B------:R-:W-:-:S07]  /*35df0*/  IMAD.MOV.U32 R4, RZ, RZ, R14 ;  /* 0x000000ffff047224 */ /* 0x000fce00078e000e */
[----:B0-----:R-:W-:Y:S05]  /*35e00*/  WARPSYNC.COLLECTIVE R15, `(.L_x_3494) ;  /* 0x000000000f087348 */ /* 0x001fea0003c00000 */
[----:B------:R1:W2:Y:S02]  /*35e10*/  SHFL.IDX P6, R14, R13, R12, R11 ;  /* 0x0000000c0d0e7389 */ /* 0x0002a400000c000b */
[----:B012---:R-:W-:Y:S01]  /*35e20*/  ENDCOLLECTIVE ;  /* 0x000000000000791b */ /* 0x007fe20003800000 */
.L_x_3494:
[----:B------:R-:W-:Y:S02]  /*35e30*/  IMAD.MOV.U32 R13, RZ, RZ, R2 ;  /* 0x000000ffff0d7224 */ /* 0x000fe400078e0002 */
[----:B------:R-:W-:Y:S02]  /*35e40*/  IMAD.MOV.U32 R12, RZ, RZ, 0x1 ;  /* 0x00000001ff0c7424 */ /* 0x000fe400078e00ff */
[----:B------:R-:W-:-:S07]  /*35e50*/  IMAD.MOV.U32 R5, RZ, RZ, R14 ;  /* 0x000000ffff057224 */ /* 0x000fce00078e000e */
[----:B------:R-:W-:Y:S05]  /*35e60*/  WARPSYNC.COLLECTIVE R15, `(.L_x_3495) ;  /* 0x000000000f087348 */ /* 0x000fea0003c00000 */
[----:B------:R0:W1:Y:S02]  /*35e70*/  SHFL.IDX P6, R14, R13, R12, R11 ;  /* 0x0000000c0d0e7389 */ /* 0x00006400000c000b */
[----:B01----:R-:W-:Y:S01]  /*35e80*/  ENDCOLLECTIVE ;  /* 0x000000000000791b */ /* 0x003fe20003800000 */
.L_x_3495:
[----:B------:R-:W-:Y:S02]  /*35e90*/  IMAD.MOV.U32 R13, RZ, RZ, R3 ;  /* 0x000000ffff0d7224 */ /* 0x000fe400078e0003 */
[----:B------:R-:W-:-:S07]  /*35ea0*/  IMAD.MOV.U32 R6, RZ, RZ, R14 ;  /* 0x000000ffff067224 */ /* 0x000fce00078e000e */
[----:B------:R-:W-:Y:S05]  /*35eb0*/  WARPSYNC.COLLECTIVE R15, `(.L_x_3496) ;  /* 0x000000000f087348 */ /* 0x000fea0003c00000 */
[----:B------:R0:W1:Y:S02]  /*35ec0*/  SHFL.IDX P6, R14, R13, R12, R11 ;  /* 0x0000000c0d0e7389 */ /* 0x00006400000c000b */
[----:B01----:R-:W-:Y:S01]  /*35ed0*/  ENDCOLLECTIVE ;  /* 0x000000000000791b */ /* 0x003fe20003800000 */
.L_x_3496:
        /* <DEDUP_REMOVED lines=22> */
.L_x_3497:
        /* <DEDUP_REMOVED lines=10> */
.L_x_3498:
        /* <DEDUP_REMOVED lines=11> */
.L_x_3499:
        /* <DEDUP_REMOVED lines=14> */
.L_x_3500:
[----:B------:R-:W-:Y:S01]  /*36270*/  IMAD.MOV.U32 R3, RZ, RZ, R14 ;  /* 0x000000ffff037224 */ /* 0x000fe200078e000e */
[----:B------:R-:W-:Y:S06]  /*36280*/  BRA `(.L_x_3501) ;  /* 0xffffff9800347947 */ /* 0x000fec000383ffff */
.L_x_3373:
        /* <DEDUP_REMOVED lines=26> */
.L_x_3503:
[----:B------:R-:W-:Y:S05]  /*36430*/  BSYNC B0 ;  /* 0x0000000000007941 */ /* 0x000fea0003800000 */
.L_x_3502:
        /* <DEDUP_REMOVED lines=13> */
.L_x_3504:
        /* <DEDUP_REMOVED lines=41> */
.L_x_3505:
        /* <DEDUP_REMOVED lines=16> */
.L_x_3506:
[----:B------:R-:W-:Y:S02]  /*368a0*/  IMAD.MOV.U32 R13, RZ, RZ, R4 ;  /* 0x000000ffff0d7224 */ /* 0x000fe400078e0004 */
[----:B------:R-:W-:Y:S01]  /*368b0*/  IMAD.MOV.U32 R12, RZ, RZ, 0x2 ;  /* 0x00000002ff0c7424 */ /* 0x000fe200078e00ff */
[----:B------:R-:W-:Y:S02]  /*368c0*/  @!P3 LEA R21, P2, R10, R14, 0x1 ;  /* 0x0000000e0a15b211 */ /* 0x000fe400078408ff */
[----:B------:R-:W-:-:S03]  /*368d0*/  LOP3.LUT P6, RZ, R19, 0x20, RZ, 0xc0, !PT ;  /* 0x0000002013ff7812 */ /* 0x000fc600078cc0ff */
[----:B------:R-:W-:Y:S01]  /*368e0*/  @!P3 IMAD.X R8, RZ, RZ, R8, P2 ;  /* 0x000000ffff08b224 */ /* 0x000fe200010e0608 */
[C---:B------:R-:W-:Y:S01]  /*368f0*/  LOP3.LUT P2, RZ, R19.reuse, 0x2, RZ, 0xc0, !PT ;  /* 0x0000000213ff7812 */ /* 0x040fe2000784c0ff */
[----:B------:R-:W-:Y:S02]  /*36900*/  @!P3 IMAD.MOV.U32 R2, RZ, RZ, R21 ;  /* 0x000000ffff02b224 */ /* 0x000fe400078e0015 */
[----:B------:R-:W-:Y:S02]  /*36910*/  @!P3 IMAD.MOV.U32 R3, RZ, RZ, R8 ;  /* 0x000000ffff03b224 */ /* 0x000fe400078e0008 */
[----:B------:R-:W0:Y:S03]  /*36920*/  S2R R8, SR_TID.X ;  /* 0x0000000000087919 */ /* 0x000e260000002100 */
        /* <DEDUP_REMOVED lines=17> */
[----:B0-----:R-:W-:-:S13]  /*36a40*/  LOP3.LUT P2, RZ, R19, 0x8, RZ, 0xc0, !PT ;  /* 0x0000000813ff7812 */ /* 0x001fda000784c0ff */
[----:B-1----:R-:W-:Y:S05]  /*36a50*/  WARPSYNC.COLLECTIVE R15, `(.L_x_3507) ;  /* 0x000000000f087348 */ /* 0x002fea0003c00000 */
[----:B------:R0:W2:Y:S02]  /*36a60*/  SHFL.IDX P6, R14, R13, R12, R11 ;  /* 0x0000000c0d0e7389 */ /* 0x0000a400000c000b */
[----:B012---:R-:W-:Y:S01]  /*36a70*/  ENDCOLLECTIVE ;  /* 0x000000000000791b */ /* 0x007fe20003800000 */
.L_x_3507:
        /* <DEDUP_REMOVED lines=12> */
.L_x_3508:
[----:B------:R-:W-:-:S04]  /*36b40*/  @!P4 LOP3.LUT R2, R5, 0x40, RZ, 0xc0, !PT ;  /* 0x000000400502c812 */ /* 0x000fc800078ec0ff */
[----:B------:R-:W-:Y:S01]  /*36b50*/  @!P4 SHF.R.U32.HI R9, RZ, 0x2, R2 ;  /* 0x00000002ff09c819 */ /* 0x000fe20000011602 */
[----:B------:R-:W-:Y:S01]  /*36b60*/  IMAD.SHL.U32 R15, R8, 0x8, RZ ;  /* 0x00000008080f7824 */ /* 0x000fe200078e00ff */
[----:B------:R-:W-:-:S04]  /*36b70*/  @!P4 LOP3.LUT R8, R6, 0x80, RZ, 0xc0, !PT ;  /* 0x000000800608c812 */ /* 0x000fc800078ec0ff */
[----:B------:R-:W-:Y:S02]  /*36b80*/  @!P4 SHF.R.U32.HI R8, RZ, 0x3, R8 ;  /* 0x00000003ff08c819 */ /* 0x000fe40000011608 */
[----:B------:R-:W-:Y:S02]  /*36b90*/  LOP3.LUT R15, R15, 0x38, RZ, 0xc0, !PT ;  /* 0x000000380f0f7812 */ /* 0x000fe400078ec0ff */
[----:B------:R-:W-:Y:S01]  /*36ba0*/  @!P4 ISETP.NE.U32.AND P3, PT, R8, RZ, PT ;  /* 0x000000ff0800c20c */ /* 0x000fe20003f65070 */
[----:B------:R-:W-:Y:S01]  /*36bb0*/  IMAD.MOV.U32 R3, RZ, RZ, R14 ;  /* 0x000000ffff037224 */ /* 0x000fe200078e000e */
[----:B------:R-:W-:-:S04]  /*36bc0*/  @!P4 ISETP.NE.U32.AND P6, PT, R9, RZ, PT ;  /* 0x000000ff0900c20c */ /* 0x000fc80003fc5070 */
        /* <DEDUP_REMOVED lines=24> */
.L_x_3509:
[----:B------:R-:W-:Y:S02]  /*36d50*/  IMAD.MOV.U32 R13, RZ, RZ, R0 ;  /* 0x000000ffff0d7224 */ /* 0x000fe400078e0000 */
[----:B------:R-:W-:-:S07]  /*36d60*/  IMAD.MOV.U32 R4, RZ, RZ, R14 ;  /* 0x000000ffff047224 */ /* 0x000fce00078e000e */
[----:B------:R-:W-:Y:S05]  /*36d70*/  WARPSYNC.COLLECTIVE R15, `(.L_x_3510) ;  /* 0x000000000f087348 */ /* 0x000fea0003c00000 */
[----:B------:R0:W1:Y:S02]  /*36d80*/  SHFL.IDX P6, R14, R13, R12, R11 ;  /* 0x0000000c0d0e7389 */ /* 0x00006400000c000b */
[----:B01----:R-:W-:Y:S01]  /*36d90*/  ENDCOLLECTIVE ;  /* 0x000000000000791b */ /* 0x003fe20003800000 */
.L_x_3510:
[----:B------:R-:W-:Y:S01]  /*36da0*/  IMAD.MOV.U32 R0, RZ, RZ, R14 ;  /* 0x000000ffff007224 */ /* 0x000fe200078e000e */
[----:B------:R-:W-:Y:S06]  /*36db0*/  BRA `(.L_x_3511) ;  /* 0xffffff9c00047947 */ /* 0x000fec000383ffff */
.L_x_3378:
[----:B0-----:R0:W2:Y:S02]  /*36dc0*/  SYNCS.PHASECHK.TRANS64.TRYWAIT P0, [R18+URZ+0x38820], R0 ;  /* 0x03882000120075a7 */ /* 0x0010a4000800017f */
[----:B--2---:R-:W-:Y:S05]  /*36dd0*/  @!P0 NANOSLEEP.SYNCS 0x989680 ;  /* 0x009896800000895d */ /* 0x004fea0003900000 */
[----:B------:R-:W2:Y:S02]  /*36de0*/  @!P0 SYNCS.PHASECHK.TRANS64 P0, [R18+URZ+0x38820], R0 ;  /* 0x03882000120085a7 */ /* 0x000ea4000800007f */
[----:B--2---:R-:W-:Y:S05]  /*36df0*/  @!P0 BRA `(.L_x_3378) ;  /* 0xfffffffc00f08947 */ /* 0x004fea000383ffff */
[----:B------:R-:W-:Y:S05]  /*36e00*/  BRA `(.L_x_3512) ;  /* 0xffffff9c00c07947 */ /* 0x000fea000383ffff */
.L_x_3382:
[----:B0-----:R0:W1:Y:S02]  /*36e10*/  SYNCS.PHASECHK.TRANS64.TRYWAIT P0, [R0+URZ+0x38860], R2 ;  /* 0x03886002000075a7 */ /* 0x001064000800017f */
[----:B-1----:R-:W-:Y:S05]  /*36e20*/  @!P0 NANOSLEEP.SYNCS 0x989680 ;  /* 0x009896800000895d */ /* 0x002fea0003900000 */
[----:B------:R-:W1:Y:S02]  /*36e30*/  @!P0 SYNCS.PHASECHK.TRANS64 P0, [R0+URZ+0x38860], R2 ;  /* 0x03886002000085a7 */ /* 0x000e64000800007f */
[----:B-1----:R-:W-:Y:S05]  /*36e40*/  @!P0 BRA `(.L_x_3382) ;  /* 0xfffffffc00f08947 */ /* 0x002fea000383ffff */
[----:B------:R-:W-:Y:S05]  /*36e50*/  BRA `(.L_x_3513) ;  /* 0xffffff9c00e47947 */ /* 0x000fea000383ffff */
.L_x_3401:
[----:B--2---:R2:W3:Y:S02]  /*36e60*/  SYNCS.PHASECHK.TRANS64.TRYWAIT P0, [R3+URZ+0x38840], R2 ;  /* 0x03884002030075a7 */ /* 0x0044e4000800017f */
[----:B---3--:R-:W-:Y:S05]  /*36e70*/  @!P0 NANOSLEEP.SYNCS 0x989680 ;  /* 0x009896800000895d */ /* 0x008fea0003900000 */
[----:B------:R-:W3:Y:S02]  /*36e80*/  @!P0 SYNCS.PHASECHK.TRANS64 P0, [R3+URZ+0x38840], R2 ;  /* 0x03884002030085a7 */ /* 0x000ee4000800007f */
[----:B---3--:R-:W-:Y:S05]  /*36e90*/  @!P0 BRA `(.L_x_3401) ;  /* 0xfffffffc00f08947 */ /* 0x008fea000383ffff */
[----:B------:R-:W-:Y:S05]  /*36ea0*/  BRA `(.L_x_3514) ;  /* 0xffffffac00147947 */ /* 0x000fea000383ffff */
.L_x_3406:
[----:B0-----:R0:W1:Y:S02]  /*36eb0*/  SYNCS.PHASECHK.TRANS64.TRYWAIT P0, [R3+URZ+0x38860], R2 ;  /* 0x03886002030075a7 */ /* 0x001064000800017f */
[----:B-1----:R-:W-:Y:S05]  /*36ec0*/  @!P0 NANOSLEEP.SYNCS 0x989680 ;  /* 0x009896800000895d */ /* 0x002fea0003900000 */
[----:B------:R-:W1:Y:S02]  /*36ed0*/  @!P0 SYNCS.PHASECHK.TRANS64 P0, [R3+URZ+0x38860], R2 ;  /* 0x03886002030085a7 */ /* 0x000e64000800007f */
[----:B-1----:R-:W-:Y:S05]  /*36ee0*/  @!P0 BRA `(.L_x_3406) ;  /* 0xfffffffc00f08947 */ /* 0x002fea000383ffff */
[----:B------:R-:W-:Y:S05]  /*36ef0*/  BRA `(.L_x_3515) ;  /* 0xffffffac00947947 */ /* 0x000fea000383ffff */
.L_x_3421:
[----:B-1----:R1:W2:Y:S02]  /*36f00*/  SYNCS.PHASECHK.TRANS64.TRYWAIT P0, [R4+URZ+0x38840], R2 ;  /* 0x03884002040075a7 */ /* 0x0022a4000800017f */
[----:B--2---:R-:W-:Y:S05]  /*36f10*/  @!P0 NANOSLEEP.SYNCS 0x989680 ;  /* 0x009896800000895d */ /* 0x004fea0003900000 */
[----:B------:R-:W2:Y:S02]  /*36f20*/  @!P0 SYNCS.PHASECHK.TRANS64 P0, [R4+URZ+0x38840], R2 ;  /* 0x03884002040085a7 */ /* 0x000ea4000800007f */
[----:B--2---:R-:W-:Y:S05]  /*36f30*/  @!P0 BRA `(.L_x_3421) ;  /* 0xfffffffc00f08947 */ /* 0x004fea000383ffff */
[----:B------:R-:W-:Y:S05]  /*36f40*/  BRA `(.L_x_3516) ;  /* 0xffffffb800707947 */ /* 0x000fea000383ffff */
.L_x_3426:
[----:B0-----:R0:W2:Y:S02]  /*36f50*/  SYNCS.PHASECHK.TRANS64.TRYWAIT P0, [R4+URZ+0x38860], R2 ;  /* 0x03886002040075a7 */ /* 0x0010a4000800017f */
[----:B--2---:R-:W-:Y:S05]  /*36f60*/  @!P0 NANOSLEEP.SYNCS 0x989680 ;  /* 0x009896800000895d */ /* 0x004fea0003900000 */
[----:B------:R-:W2:Y:S02]  /*36f70*/  @!P0 SYNCS.PHASECHK.TRANS64 P0, [R4+URZ+0x38860], R2 ;  /* 0x03886002040085a7 */ /* 0x000ea4000800007f */
[----:B--2---:R-:W-:Y:S05]  /*36f80*/  @!P0 BRA `(.L_x_3426) ;  /* 0xfffffffc00f08947 */ /* 0x004fea000383ffff */
[----:B------:R-:W-:Y:S05]  /*36f90*/  BRA `(.L_x_3517) ;  /* 0xffffffb800ec7947 */ /* 0x000fea000383ffff */
.L_x_3441:
[----:B-1----:R1:W2:Y:S02]  /*36fa0*/  SYNCS.PHASECHK.TRANS64.TRYWAIT P0, [R4+URZ+0x38840], R2 ;  /* 0x03884002040075a7 */ /* 0x0022a4000800017f */
[----:B--2---:R-:W-:Y:S05]  /*36fb0*/  @!P0 NANOSLEEP.SYNCS 0x989680 ;  /* 0x009896800000895d */ /* 0x004fea0003900000 */
[----:B------:R-:W2:Y:S02]  /*36fc0*/  @!P0 SYNCS.PHASECHK.TRANS64 P0, [R4+URZ+0x38840], R2 ;  /* 0x03884002040085a7 */ /* 0x000ea4000800007f */
[----:B--2---:R-:W-:Y:S05]  /*36fd0*/  @!P0 BRA `(.L_x_3441) ;  /* 0xfffffffc00f08947 */ /* 0x004fea000383ffff */
[----:B------:R-:W-:Y:S05]  /*36fe0*/  BRA `(.L_x_3518) ;  /* 0xffffffc400ac7947 */ /* 0x000fea000383ffff */
.L_x_3446:
[----:B0-----:R0:W2:Y:S02]  /*36ff0*/  SYNCS.PHASECHK.TRANS64.TRYWAIT P0, [R4+URZ+0x38860], R2 ;  /* 0x03886002040075a7 */ /* 0x0010a4000800017f */
[----:B--2---:R-:W-:Y:S05]  /*37000*/  @!P0 NANOSLEEP.SYNCS 0x989680 ;  /* 0x009896800000895d */ /* 0x004fea0003900000 */
[----:B------:R-:W2:Y:S02]  /*37010*/  @!P0 SYNCS.PHASECHK.TRANS64 P0, [R4+URZ+0x38860], R2 ;  /* 0x03886002040085a7 */ /* 0x000ea4000800007f */
[----:B--2---:R-:W-:Y:S05]  /*37020*/  @!P0 BRA `(.L_x_3446) ;  /* 0xfffffffc00f08947 */ /* 0x004fea000383ffff */
[----:B------:R-:W-:Y:S05]  /*37030*/  BRA `(.L_x_3519) ;  /* 0xffffffc8002c7947 */ /* 0x000fea000383ffff */
.L_x_3462:
[----:B-1----:R-:W2:Y:S01]  /*37040*/  LDL R3, [R1+0x440] ;  /* 0x0004400001037983 */ /* 0x002ea20000100800 */
[----:B------:R-:W-:Y:S01]  /*37050*/  BSSY B0, `(.L_x_3520) ;  /* 0x0000008000007945 */ /* 0x000fe20003800000 */
[----:B------:R-:W-:Y:S02]  /*37060*/  IMAD.MOV.U32 R12, RZ, RZ, RZ ;  /* 0x000000ffff0c7224 */ /* 0x000fe400078e00ff */
[----:B------:R-:W-:Y:S02]  /*37070*/  IMAD.MOV.U32 R11, RZ, RZ, 0x1f ;  /* 0x0000001fff0b7424 */ /* 0x000fe400078e00ff */
[----:B------:R-:W-:Y:S02]  /*37080*/  IMAD.MOV.U32 R15, RZ, RZ, -0x1 ;  /* 0xffffffffff0f7424 */ /* 0x000fe400078e00ff */
[----:B--2---:R-:W-:-:S07]  /*37090*/  IMAD.MOV.U32 R13, RZ, RZ, R3 ;  /* 0x000000ffff0d7224 */ /* 0x004fce00078e0003 */
[----:B0-----:R-:W-:Y:S05]  /*370a0*/  WARPSYNC.COLLECTIVE R15, `(.L_x_3521) ;  /* 0x000000000f087348 */ /* 0x001fea0003c00000 */
[----:B------:R1:W2:Y:S02]  /*370b0*/  SHFL.IDX P6, R14, R13, R12, R11 ;  /* 0x0000000c0d0e7389 */ /* 0x0002a400000c000b */
[----:B012---:R-:W-:Y:S01]  /*370c0*/  ENDCOLLECTIVE ;  /* 0x000000000000791b */ /* 0x007fe20003800000 */
.L_x_3521:
[----:B------:R-:W-:Y:S05]  /*370d0*/  BSYNC B0 ;  /* 0x0000000000007941 */ /* 0x000fea0003800000 */
.L_x_3520:
        /* <DEDUP_REMOVED lines=9> */
.L_x_3522:
        /* <DEDUP_REMOVED lines=25> */
.L_x_3523:
        /* <DEDUP_REMOVED lines=8> */
.L_x_3524:
        /* <DEDUP_REMOVED lines=8> */
.L_x_3525:
        /* <DEDUP_REMOVED lines=8> */
.L_x_3526:
        /* <DEDUP_REMOVED lines=8> */
.L_x_3527:
        /* <DEDUP_REMOVED lines=9> */
.L_x_3528:
[----:B------:R-:W-:Y:S01]  /*37590*/  IMAD.MOV.U32 R10, RZ, RZ, R14 ;  /* 0x000000ffff0a7224 */ /* 0x000fe200078e000e */
[----:B------:R-:W-:Y:S06]  /*375a0*/  BRA `(.L_x_3529) ;  /* 0xffffffd000687947 */ /* 0x000fec000383ffff */
.L_x_3465:
        /* <DEDUP_REMOVED lines=8> */
.L_x_3531:
[----:B------:R-:W-:Y:S05]  /*37630*/  BSYNC B0 ;  /* 0x0000000000007941 */ /* 0x000fea0003800000 */
.L_x_3530:
        /* <DEDUP_REMOVED lines=10> */
.L_x_3532:
        /* <DEDUP_REMOVED lines=8> */
.L_x_3533:
        /* <DEDUP_REMOVED lines=8> */
.L_x_3534:
        /* <DEDUP_REMOVED lines=8> */
.L_x_3535:
        /* <DEDUP_REMOVED lines=9> */
.L_x_3536:
[----:B------:R-:W-:Y:S01]  /*378f0*/  IMAD.MOV.U32 R10, RZ, RZ, R14 ;  /* 0x000000ffff0a7224 */ /* 0x000fe200078e000e */
[----:B------:R-:W-:Y:S06]  /*37900*/  BRA `(.L_x_3537) ;  /* 0xffffffd0003c7947 */ /* 0x000fec000383ffff */
.L_x_3467:
[----:B------:R-:W-:Y:S01]  /*37910*/  BSSY B0, `(.L_x_3538) ;  /* 0x0000006000007945 */ /* 0x000fe20003800000 */
[----:B------:R-:W-:Y:S01]  /*37920*/  PLOP3.LUT P6, PT, P6, PT, PT, 0x8, 0x0 ;  /* 0x000000000000781c */ /* 0x000fe200037ce170 */
[----:B------:R-:W-:-:S12]  /*37930*/  IMAD.MOV.U32 R15, RZ, RZ, -0x1 ;  /* 0xffffffffff0f7424 */ /* 0x000fd800078e00ff */
[----:B0-----:R-:W-:Y:S05]  /*37940*/  WARPSYNC.COLLECTIVE R15, `(.L_x_3539) ;  /* 0x000000000f087348 */ /* 0x001fea0003c00000 */
[----:B------:R-:W-:Y:S01]  /*37950*/  VOTE.ANY R14, PT, P6 ;  /* 0x00000000000e7806 */ /* 0x000fe200030e0100 */
[----:B0-----:R-:W-:Y:S06]  /*37960*/  ENDCOLLECTIVE ;  /* 0x000000000000791b */ /* 0x001fec0003800000 */
.L_x_3539:
[----:B------:R-:W-:Y:S05]  /*37970*/  BSYNC B0 ;  /* 0x0000000000007941 */ /* 0x000fea0003800000 */
.L_x_3538:
        /* <DEDUP_REMOVED lines=10> */
.L_x_3540:
[----:B------:R-:W-:Y:S02]  /*37a20*/  IMAD.MOV.U32 R13, RZ, RZ, R7 ;  /* 0x000000ffff0d7224 */ /* 0x000fe400078e0007 */
[----:B------:R-:W-:-:S07]  /*37a30*/  IMAD.MOV.U32 R4, RZ, RZ, R14 ;  /* 0x000000ffff047224 */ /* 0x000fce00078e000e */
[----:B------:R-:W-:Y:S05]  /*37a40*/  WARPSYNC.COLLECTIVE R15, `(.L_x_3541) ;  /* 0x000000000f087348 */ /* 0x000fea0003c00000 */
[----:B------:R0:W1:Y:S02]  /*37a50*/  SHFL.IDX P6, R14, R13, R12, R11 ;  /* 0x0000000c0d0e7389 */ /* 0x00006400000c000b */
[----:B01----:R-:W-:Y:S01]  /*37a60*/  ENDCOLLECTIVE ;  /* 0x000000000000791b */ /* 0x003fe20003800000 */
.L_x_3541:
[----:B------:R-:W-:Y:S02]  /*37a70*/  IMAD.MOV.U32 R7, RZ, RZ, R14 ;  /* 0x000000ffff077224 */ /* 0x000fe400078e000e */
[----:B------:R-:W-:-:S05]  /*37a80*/  IMAD.IADD R5, R9, 0x1, R16 ;  /* 0x0000000109057824 */ /* 0x000fca00078e0210 */
[----:B------:R1:W-:Y:S01]  /*37a90*/  STL [R1+0x44c], R5 ;  /* 0x00044c0501007387 */ /* 0x0003e20000100800 */
[----:B------:R-:W-:Y:S05]  /*37aa0*/  BRA `(.L_x_3542) ;  /* 0xffffffd0001c7947 */ /* 0x000fea000383ffff */
.L_x_3469:
[----:B------:R-:W-:Y:S01]  /*37ab0*/  BSSY B0, `(.L_x_3543) ;  /* 0x0000008000007945 */ /* 0x000fe20003800000 */
[----:B------:R-:W-:Y:S02]  /*37ac0*/  IMAD.MOV.U32 R13, RZ, RZ, R2 ;  /* 0x000000ffff0d7224 */ /* 0x000fe400078e0002 */
[----:B------:R-:W-:Y:S02]  /*37ad0*/  IMAD.MOV.U32 R12, RZ, RZ, R9 ;  /* 0x000000ffff0c7224 */ /* 0x000fe400078e0009 */
[----:B------:R-:W-:Y:S02]  /*37ae0*/  IMAD.MOV.U32 R11, RZ, RZ, 0x1f ;  /* 0x0000001fff0b7424 */ /* 0x000fe400078e00ff */
[----:B------:R-:W-:-:S07]  /*37af0*/  IMAD.MOV.U32 R15, RZ, RZ, -0x1 ;  /* 0xffffffffff0f7424 */ /* 0x000fce00078e00ff */
[----:B01----:R-:W-:Y:S05]  /*37b00*/  WARPSYNC.COLLECTIVE R15, `(.L_x_3544) ;  /* 0x000000000f087348 */ /* 0x003fea0003c00000 */
[----:B------:R2:W3:Y:S02]  /*37b10*/  SHFL.IDX P6, R14, R13, R12, R11 ;  /* 0x0000000c0d0e7389 */ /* 0x0004e400000c000b */
[----:B0123--:R-:W-:Y:S01]  /*37b20*/  ENDCOLLECTIVE ;  /* 0x000000000000791b */ /* 0x00ffe20003800000 */
.L_x_3544:
[----:B------:R-:W-:Y:S05]  /*37b30*/  BSYNC B0 ;  /* 0x0000000000007941 */ /* 0x000fea0003800000 */
.L_x_3543:
[----:B------:R-:W-:Y:S01]  /*37b40*/  IMAD.MOV.U32 R2, RZ, RZ, R14 ;  /* 0x000000ffff027224 */ /* 0x000fe200078e000e */
[----:B------:R-:W-:Y:S06]  /*37b50*/  BRA `(.L_x_3545) ;  /* 0xffffffd000087947 */ /* 0x000fec000383ffff */
.L_x_3475:
[----:B0-----:R0:W1:Y:S02]  /*37b60*/  SYNCS.PHASECHK.TRANS64.TRYWAIT P0, [R9+URZ+0x38820], R0 ;  /* 0x03882000090075a7 */ /* 0x001064000800017f */
[----:B-1----:R-:W-:Y:S05]  /*37b70*/  @!P0 NANOSLEEP.SYNCS 0x989680 ;  /* 0x009896800000895d */ /* 0x002fea0003900000 */
[----:B------:R-:W1:Y:S02]  /*37b80*/  @!P0 SYNCS.PHASECHK.TRANS64 P0, [R9+URZ+0x38820], R0 ;  /* 0x03882000090085a7 */ /* 0x000e64000800007f */
[----:B-1----:R-:W-:Y:S05]  /*37b90*/  @!P0 BRA `(.L_x_3475) ;  /* 0xfffffffc00f08947 */ /* 0x002fea000383ffff */
[----:B------:R-:W-:Y:S05]  /*37ba0*/  BRA `(.L_x_3546) ;  /* 0xffffffd800a87947 */ /* 0x000fea000383ffff */
.L_x_3476:
        /* <DEDUP_REMOVED lines=11> */
.L_x_3548:
[----:B------:R-:W-:Y:S05]  /*37c60*/  BSYNC B0 ;  /* 0x0000000000007941 */ /* 0x000fea0003800000 */
.L_x_3547:
[----:B------:R-:W-:Y:S05]  /*37c70*/  BRA `(.L_x_3549) ;  /* 0xffffffd800907947 */ /* 0x000fea000383ffff */
.L_x_3479:
[----:B------:R-:W-:Y:S01]  /*37c80*/  BSSY B1, `(.L_x_3550) ;  /* 0x0000006000017945 */ /* 0x000fe20003800000 */
[----:B------:R-:W-:-:S07]  /*37c90*/  IMAD.MOV.U32 R15, RZ, RZ, -0x1 ;  /* 0xffffffffff0f7424 */ /* 0x000fce00078e00ff */
[----:B0-----:R-:W-:Y:S05]  /*37ca0*/  WARPSYNC.COLLECTIVE R15, `(.L_x_3551) ;  /* 0x000000000f0c7348 */ /* 0x001fea0003c00000 */
[----:B------:R-:W-:Y:S02]  /*37cb0*/  ELECT P6, UR62, PT ;  /* 0x00000000003e782f */ /* 0x000fe400038c0000 */
[----:B------:R-:W-:Y:S01]  /*37cc0*/  MOV R14, UR62 ;  /* 0x0000003e000e7c02 */ /* 0x000fe20008000f00 */
[----:B0-----:R-:W-:Y:S10]  /*37cd0*/  ENDCOLLECTIVE ;  /* 0x000000000000791b */ /* 0x001ff40003800000 */
.L_x_3551:
[----:B------:R-:W-:Y:S05]  /*37ce0*/  BSYNC B1 ;  /* 0x0000000000017941 */ /* 0x000fea0003800000 */
.L_x_3550:
[----:B------:R-:W-:Y:S05]  /*37cf0*/  BRA `(.L_x_3552) ;  /* 0xffffffd800887947 */ /* 0x000fea000383ffff */
.L_x_3480:
[----:B0-----:R0:W1:Y:S02]  /*37d00*/  SYNCS.PHASECHK.TRANS64.TRYWAIT P0, [R5+URZ], R4 ;  /* 0x00000004050075a7 */ /* 0x001064000800017f */
[----:B-1----:R-:W-:Y:S05]  /*37d10*/  @!P0 NANOSLEEP.SYNCS 0x989680 ;  /* 0x009896800000895d */ /* 0x002fea0003900000 */
[----:B------:R-:W1:Y:S02]  /*37d20*/  @!P0 SYNCS.PHASECHK.TRANS64 P0, [R5+URZ], R4 ;  /* 0x00000004050085a7 */ /* 0x000e64000800007f */
[----:B-1----:R-:W-:Y:S05]  /*37d30*/  @!P0 BRA `(.L_x_3480) ;  /* 0xfffffffc00f08947 */ /* 0x002fea000383ffff */
[----:B------:R-:W-:Y:S05]  /*37d40*/  BRA `(.L_x_3553) ;  /* 0xffffffd800b07947 */ /* 0x000fea000383ffff */
.L_x_3481:
[----:B0-----:R0:W1:Y:S02]  /*37d50*/  SYNCS.PHASECHK.TRANS64.TRYWAIT P0, [R7+URZ], R2 ;  /* 0x00000002070075a7 */ /* 0x001064000800017f */
[----:B-1----:R-:W-:Y:S05]  /*37d60*/  @!P0 NANOSLEEP.SYNCS 0x989680 ;  /* 0x009896800000895d */ /* 0x002fea0003900000 */
[----:B------:R-:W1:Y:S02]  /*37d70*/  @!P0 SYNCS.PHASECHK.TRANS64 P0, [R7+URZ], R2 ;  /* 0x00000002070085a7 */ /* 0x000e64000800007f */
[----:B-1----:R-:W-:Y:S05]  /*37d80*/  @!P0 BRA `(.L_x_3481) ;  /* 0xfffffffc00f08947 */ /* 0x002fea000383ffff */
[----:B------:R-:W-:Y:S05]  /*37d90*/  BRA `(.L_x_3554) ;  /* 0xffffffd800b07947 */ /* 0x000fea000383ffff */
.L_x_3482:
[----:B-1----:R1:W2:Y:S02]  /*37da0*/  SYNCS.PHASECHK.TRANS64.TRYWAIT P0, [R5+URZ], R4 ;  /* 0x00000004050075a7 */ /* 0x0022a4000800017f */
[----:B--2---:R-:W-:Y:S05]  /*37db0*/  @!P0 NANOSLEEP.SYNCS 0x989680 ;  /* 0x009896800000895d */ /* 0x004fea0003900000 */
[----:B------:R-:W2:Y:S02]  /*37dc0*/  @!P0 SYNCS.PHASECHK.TRANS64 P0, [R5+URZ], R4 ;  /* 0x00000004050085a7 */ /* 0x000ea4000800007f */
[----:B--2---:R-:W-:Y:S05]  /*37dd0*/  @!P0 BRA `(.L_x_3482) ;  /* 0xfffffffc00f08947 */ /* 0x004fea000383ffff */
[----:B------:R-:W-:Y:S05]  /*37de0*/  BRA `(.L_x_3555) ;  /* 0xffffffd800a47947 */ /* 0x000fea000383ffff */
        .type           $_ZN7cutlass13device_kernelIN5flash11enable_sm90INS1_16FlashAttnFwdSm90INS1_25CollectiveMainloopFwdSm90ILi2EN4cute5tupleIJNS5_1CILi1EEES8_S8_EEENS6_IJNS7_ILi64EEESA_SA_EEELi512ENS_10bfloat16_tEfNS_4arch4Sm90ELb0ELb1ELb1ELb1ELb0ELb0ELb1ELb0ELb0ELb1ELb1ELb0EEENS1_21CollectiveEpilogueFwdINS6_IJSA_NS7_ILi512EEESA_EEES9_SC_SE_Li256ELb1ELb1ELb1ELb0EEENS1_36VarlenDynamicPersistentTileSchedulerILi64ELi64ELi256ELi128ELb1ELb1ELb1ELb1ELb0ELb1EEEEEEEEEvNT_6ParamsE$_ZZN5flash25CollectiveMainloopFwdSm90ILi2EN4cute5tupleIJNS1_1CILi1EEES4_S4_EEENS2_IJNS3_ILi64EEES6_S6_EEELi512EN7cutlass10bfloat16_tEfNS8_4arch4Sm90ELb0ELb1ELb1ELb1ELb0ELb0ELb1ELb0ELb0ELb1ELb1ELb0EE3mmaINS_16FlashAttnFwdSm90ISC_NS_21CollectiveEpilogueFwdINS2_IJS6_NS3_ILi512EEES6_EEES5_S9_SB_Li256ELb1ELb1ELb1ELb0EEENS_36VarlenDynamicPersistentTileSchedulerILi64ELi64ELi256ELi128ELb1ELb1ELb1ELb1ELb0ELb1EEEE13SharedStorageENS1_6TensorINS1_11ArrayEngineIfLm128EEENS1_6LayoutINS2_IJNS2_IJNS3_ILi2EEESR_NS3_ILi32EEEEEES4_S4_EEENS2_IJNS2_IJS4_SR_NS3_ILi4EEEEEENS3_ILi0EEESX_EEEEEEENS_7SoftmaxILi2ELi0EEEEEbRKNSC_6ParamsENS8_25PipelineTmaAsyncNoClusterILi2ENS8_16PipelineTmaAsyncILi2EEEEES19_RNS8_13PipelineStateILj2EEERT0_RT1_iRiRKNS_16SeqlenInfoQKNewKILb1ELb0EEENS2_IJiiiiEEERT_ENKUliT_T0_T1_E_clIZSD_ISM_S10_S12_EbS15_S19_S19_S1C_S1E_S1G_iS1H_S1L_S1M_S1O_EUlRS1P_iE1_NS3_ILb0EEENS3_ILb1EEEEEDaiS1P_S1Q_S1R_,@function
        .size           $_ZN7cutlass13device_kernelIN5flash11enable_sm90INS1_16FlashAttnFwdSm90INS1_25CollectiveMainloopFwdSm90ILi2EN4cute5tupleIJNS5_1CILi1EEES8_S8_EEENS6_IJNS7_ILi64EEESA_SA_EEELi512ENS_10bfloat16_tEfNS_4arch4Sm90ELb0ELb1ELb1ELb1ELb0ELb0ELb1ELb0ELb0ELb1ELb1ELb0EEENS1_21CollectiveEpilogueFwdINS6_IJSA_NS7_ILi512EEESA_EEES9_SC_SE_Li256ELb1ELb1ELb1ELb0EEENS1_36VarlenDynamicPersistentTileSchedulerILi64ELi64ELi256ELi128ELb1ELb1ELb1ELb1ELb0ELb1EEEEEEEEEvNT_6ParamsE$_ZZN5flash25CollectiveMainloopFwdSm90ILi2EN4cute5tupleIJNS1_1CILi1EEES4_S4_EEENS2_IJNS3_ILi64EEES6_S6_EEELi512EN7cutlass10bfloat16_tEfNS8_4arch4Sm90ELb0ELb1ELb1ELb1ELb0ELb0ELb1ELb0ELb0ELb1ELb1ELb0EE3mmaINS_16FlashAttnFwdSm90ISC_NS_21CollectiveEpilogueFwdINS2_IJS6_NS3_ILi512EEES6_EEES5_S9_SB_Li256ELb1ELb1ELb1ELb0EEENS_36VarlenDynamicPersistentTileSchedulerILi64ELi64ELi256ELi128ELb1ELb1ELb1ELb1ELb0ELb1EEEE13SharedStorageENS1_6TensorINS1_11ArrayEngineIfLm128EEENS1_6LayoutINS2_IJNS2_IJNS3_ILi2EEESR_NS3_ILi32EEEEEES4_S4_EEENS2_IJNS2_IJS4_SR_NS3_ILi4EEEEEENS3_ILi0EEESX_EEEEEEENS_7SoftmaxILi2ELi0EEEEEbRKNSC_6ParamsENS8_25PipelineTmaAsyncNoClusterILi2ENS8_16PipelineTmaAsyncILi2EEEEES19_RNS8_13PipelineStateILj2EEERT0_RT1_iRiRKNS_16SeqlenInfoQKNewKILb1ELb0EEENS2_IJiiiiEEERT_ENKUliT_T0_T1_E_clIZSD_ISM_S10_S12_EbS15_S19_S19_S1C_S1E_S1G_iS1H_S1L_S1M_S1O_EUlRS1P_iE1_NS3_ILb0EEENS3_ILb1EEEEEDaiS1P_S1Q_S1R_,(.L_x_6049 - $_ZN7cutlass13device_kernelIN5flash11enable_sm90INS1_16FlashAttnFwdSm90INS1_25CollectiveMainloopFwdSm90ILi2EN4cute5tupleIJNS5_1CILi1EEES8_S8_EEENS6_IJNS7_ILi64EEESA_SA_EEELi512ENS_10bfloat16_tEfNS_4arch4Sm90ELb0ELb1ELb1ELb1ELb0ELb0ELb1ELb0ELb0ELb1ELb1ELb0EEENS1_21CollectiveEpilogueFwdINS6_IJSA_NS7_ILi512EEESA_EEES9_SC_SE_Li256ELb1ELb1ELb1ELb0EEENS1_36VarlenDynamicPersistentTileSchedulerILi64ELi64ELi256ELi128ELb1ELb1ELb1ELb1ELb0ELb1EEEEEEEEEvNT_6ParamsE$_ZZN5flash25CollectiveMainloopFwdSm90ILi2EN4cute5tupleIJNS1_1CILi1EEES4_S4_EEENS2_IJNS3_ILi64EEES6_S6_EEELi512EN7cutlass10bfloat16_tEfNS8_4arch4Sm90ELb0ELb1ELb1ELb1ELb0ELb0ELb1ELb0ELb0ELb1ELb1ELb0EE3mmaINS_16FlashAttnFwdSm90ISC_NS_21CollectiveEpilogueFwdINS2_IJS6_NS3_ILi512EEES6_EEES5_S9_SB_Li256ELb1ELb1ELb1ELb0EEENS_36VarlenDynamicPersistentTileSchedulerILi64ELi64ELi256ELi128ELb1ELb1ELb1ELb1ELb0ELb1EEEE13SharedStorageENS1_6TensorINS1_11ArrayEngineIfLm128EEENS1_6LayoutINS2_IJNS2_IJNS3_ILi2EEESR_NS3_ILi32EEEEEES4_S4_EEENS2_IJNS2_IJS4_SR_NS3_ILi4EEEEEENS3_ILi0EEESX_EEEEEEENS_7SoftmaxILi2ELi0EEEEEbRKNSC_6ParamsENS8_25PipelineTmaAsyncNoClusterILi2ENS8_16PipelineTmaAsyncILi2EEEEES19_RNS8_13PipelineStateILj2EEERT0_RT1_iRiRKNS_16SeqlenInfoQKNewKILb1ELb0EEENS2_IJiiiiEEERT_ENKUliT_T0_T1_E_clIZSD_ISM_S10_S12_EbS15_S19_S19_S1C_S1E_S1G_iS1H_S1L_S1M_S1O_EUlRS1P_iE1_NS3_ILb0EEENS3_ILb1EEEEEDaiS1P_S1Q_S1R_)
$_ZN7cutlass13device_kernelIN5flash11enable_sm90INS1_16FlashAttnFwdSm90INS1_25CollectiveMainloopFwdSm90ILi2EN4cute5tupleIJNS5_1CILi1EEES8_S8_EEENS6_IJNS7_ILi64EEESA_SA_EEELi512ENS_10bfloat16_tEfNS_4arch4Sm90ELb0ELb1ELb1ELb1ELb0ELb0ELb1ELb0ELb0ELb1ELb1ELb0EEENS1_21CollectiveEpilogueFwdINS6_IJSA_NS7_ILi512EEESA_EEES9_SC_SE_Li256ELb1ELb1ELb1ELb0EEENS1_36VarlenDynamicPersistentTileSchedulerILi64ELi64ELi256ELi128ELb1ELb1ELb1ELb1ELb0ELb1EEEEEEEEEvNT_6ParamsE$_ZZN5flash25CollectiveMainloopFwdSm90ILi2EN4cute5tupleIJNS1_1CILi1EEES4_S4_EEENS2_IJNS3_ILi64EEES6_S6_EEELi512EN7cutlass10bfloat16_tEfNS8_4arch4Sm90ELb0ELb1ELb1ELb1ELb0ELb0ELb1ELb0ELb0ELb1ELb1ELb0EE3mmaINS_16FlashAttnFwdSm90ISC_NS_21CollectiveEpilogueFwdINS2_IJS6_NS3_ILi512EEES6_EEES5_S9_SB_Li256ELb1ELb1ELb1ELb0EEENS_36VarlenDynamicPersistentTileSchedulerILi64ELi64ELi256ELi128ELb1ELb1ELb1ELb1ELb0ELb1EEEE13SharedStorageENS1_6TensorINS1_11ArrayEngineIfLm128EEENS1_6LayoutINS2_IJNS2_IJNS3_ILi2EEESR_NS3_ILi32EEEEEES4_S4_EEENS2_IJNS2_IJS4_SR_NS3_ILi4EEEEEENS3_ILi0EEESX_EEEEEEENS_7SoftmaxILi2ELi0EEEEEbRKNSC_6ParamsENS8_25PipelineTmaAsyncNoClusterILi2ENS8_16PipelineTmaAsyncILi2EEEEES19_RNS8_13PipelineStateILj2EEERT0_RT1_iRiRKNS_16SeqlenInfoQKNewKILb1ELb0EEENS2_IJiiiiEEERT_ENKUliT_T0_T1_E_clIZSD_ISM_S10_S12_EbS15_S19_S19_S1C_S1E_S1G_iS1H_S1L_S1M_S1O_EUlRS1P_iE1_NS3_ILb0EEENS3_ILb1EEEEEDaiS1P_S1Q_S1R_:
[----:B------:R-:W-:Y:S05]  /*37df0*/  YIELD ;  /* 0x0000000000007946 */ /* 0x000fea0003800000 */
[----:B------:R-:W-:Y:S02]  /*37e00*/  ULDC UR4, c[0x0][0x20] ;  /* 0x0000080000047ab9 */ /* 0x000fe40000000800 */
[----:B------:R-:W-:-:S05]  /*37e10*/  VIADD R12, R12, -UR4 ;  /* 0x800000040c0c7c36 */ /* 0x000fca0008000000 */
[----:B------:R-:W2:Y:S01]  /*37e20*/  LDL.64 R14, [R12] ;  /* 0x000000000c0e7983 */ /* 0x000ea20000100a00 */
[----:B------:R-:W0:Y:S02]  /*37e30*/  LDC.64 R4, c[0x0][0x208] ;  /* 0x00008200ff047b82 */ /* 0x000e240000000a00 */
[----:B0-----:R-:W-:Y:S02]  /*37e40*/  R2UR UR4, R4 ;  /* 0x00000000040472ca */ /* 0x001fe400000e0000 */
[----:B------:R-:W-:-:S13]  /*37e50*/  R2UR UR5, R5 ;  /* 0x00000000050572ca */ /* 0x000fda00000e0000 */
[----:B--2---:R-:W2:Y:S01]  /*37e60*/  LD.E R6, desc[UR4][R14.64] ;  /* 0x000000040e067980 */ /* 0x004ea2000c101900 */
[----:B------:R-:W-:Y:S02]  /*37e70*/  R2UR UR4, R4 ;  /* 0x00000000040472ca */ /* 0x000fe400000e0000 */
[----:B------:R-:W-:-:S13]  /*37e80*/  R2UR UR5, R5 ;  /* 0x00000000050572ca */ /* 0x000fda00000e0000 */
[----:B------:R-:W3:Y:S01]  /*37e90*/  LD.E R10, desc[UR4][R14.64+0x8] ;  /* 0x000008040e0a7980 */ /* 0x000ee2000c101900 */
[----:B--2---:R-:W-:-:S05]  /*37ea0*/  VIADD R9, R6, 0x1 ;  /* 0x0000000106097836 */ /* 0x004fca0000000000 */
[----:B------:R-:W-:-:S13]  /*37eb0*/  ISETP.NE.AND P1, PT, R9, 0x2, PT ;  /* 0x000000020900780c */ /* 0x000fda0003f25270 */
[----:B------:R-:W-:Y:S02]  /*37ec0*/  @!P1 R2UR UR6, R4 ;  /* 0x00000000040692ca */ /* 0x000fe400000e0000 */
[----:B------:R-:W-:-:S13]  /*37ed0*/  @!P1 R2UR UR7, R5 ;  /* 0x00000000050792ca */ /* 0x000fda00000e0000 */
[----:B------:R-:W2:Y:S01]  /*37ee0*/  @!P1 LD.E R11, desc[UR6][R14.64+0x4] ;  /* 0x000004060e0b9980 */ /* 0x000ea2000c101900 */
[C---:B------:R-:W-:Y:S02]  /*37ef0*/  R2UR UR4, R4.reuse ;  /* 0x00000000040472ca */ /* 0x040fe400000e0000 */
[C---:B------:R-:W-:Y:S02]  /*37f00*/  R2UR UR5, R5.reuse ;  /* 0x00000000050572ca */ /* 0x040fe400000e0000 */
[C---:B------:R-:W-:Y:S02]  /*37f10*/  R2UR UR6, R4.reuse ;  /* 0x00000000040672ca */ /* 0x040fe400000e0000 */
[C---:B------:R-:W-:Y:S02]  /*37f20*/  R2UR UR7, R5.reuse ;  /* 0x00000000050772ca */ /* 0x040fe400000e0000 */
[----:B------:R-:W-:Y:S02]  /*37f30*/  @!P1 R2UR UR8, R4 ;  /* 0x00000000040892ca */ /* 0x000fe400000e0000 */
[----:B------:R-:W-:-:S02]  /*37f40*/  @!P1 R2UR UR9, R5 ;  /* 0x00000000050992ca */ /* 0x000fc400000e0000 */
[----:B------:R-:W-:Y:S02]  /*37f50*/  @!P1 R2UR UR10, R4 ;  /* 0x00000000040a92ca */ /* 0x000fe400000e0000 */
[----:B------:R-:W-:Y:S01]  /*37f60*/  @!P1 R2UR UR11, R5 ;  /* 0x00000000050b92ca */ /* 0x000fe200000e0000 */
[----:B---3--:R-:W-:Y:S01]  /*37f70*/  VIADD R25, R10, 0x1 ;  /* 0x000000010a197836 */ /* 0x008fe20000000000 */
[----:B------:R-:W-:Y:S04]  /*37f80*/  ST.E desc[UR4][R14.64], R9 ;  /* 0x000000090e007985 */ /* 0x000fe8000c101904 */
[----:B------:R-:W-:Y:S04]  /*37f90*/  ST.E desc[UR6][R14.64+0x8], R25 ;  /* 0x000008190e007985 */ /* 0x000fe8000c101906 */
[----:B------:R-:W-:Y:S01]  /*37fa0*/  @!P1 ST.E desc[UR8][R14.64], RZ ;  /* 0x000000ff0e009985 */ /* 0x000fe2000c101908 */
[----:B--2---:R-:W-:-:S05]  /*37fb0*/  @!P1 LOP3.LUT R27, R11, 0x1, RZ, 0x3c, !PT ;  /* 0x000000010b1b9812 */ /* 0x004fca00078e3cff */
[----:B------:R0:W-:Y:S04]  /*37fc0*/  @!P1 ST.E desc[UR10][R14.64+0x4], R27 ;  /* 0x0000041b0e009985 */ /* 0x0001e8000c10190a */
[----:B------:R-:W2:Y:S01]  /*37fd0*/  LDL.64 R10, [R12+0x18] ;  /* 0x000018000c0a7983 */ /* 0x000ea20000100a00 */
[----:B------:R-:W-:Y:S02]  /*37fe0*/  R2UR UR4, R4 ;  /* 0x00000000040472ca */ /* 0x000fe400000e0000 */
[----:B------:R-:W-:Y:S01]  /*37ff0*/  R2UR UR5, R5 ;  /* 0x00000000050572ca */ /* 0x000fe200000e0000 */
[----:B------:R-:W3:-:S12]  /*38000*/  LDL.64 R20, [R12] ;  /* 0x000000000c147983 */ /* 0x000ed80000100a00 */
[----:B--2---:R-:W2:Y:S01]  /*38010*/  LD.E R24, desc[UR4][R10.64+0x1c] ;  /* 0x00001c040a187980 */ /* 0x004ea2000c101900 */
[C---:B------:R-:W-:Y:S02]  /*38020*/  R2UR UR4, R4.reuse ;  /* 0x00000000040472ca */ /* 0x040fe400000e0000 */
[C---:B------:R-:W-:Y:S02]  /*38030*/  R2UR UR5, R5.reuse ;  /* 0x00000000050572ca */ /* 0x040fe400000e0000 */
[----:B------:R-:W-:Y:S02]  /*38040*/  R2UR UR6, R4 ;  /* 0x00000000040672ca */ /* 0x000fe400000e0000 */
[----:B------:R-:W-:Y:S01]  /*38050*/  R2UR UR7, R5 ;  /* 0x00000000050772ca */ /* 0x000fe200000e0000 */
[----:B------:R-:W-:Y:S01]  /*38060*/  BSSY B3, `(.L_x_3556) ;  /* 0x0000009000037945 */ /* 0x000fe20003800000 */
[----:B0-----:R-:W-:Y:S02]  /*38070*/  IMAD.MOV.U32 R14, RZ, RZ, R28 ;  /* 0x000000ffff0e7224 */ /* 0x001fe400078e001c */
[----:B------:R-:W-:-:S05]  /*38080*/  IMAD.MOV.U32 R15, RZ, RZ, R29 ;  /* 0x000000ffff0f7224 */ /* 0x000fca00078e001d */
[----:B---3--:R0:W5:Y:S04]  /*38090*/  LD.E R26, desc[UR4][R20.64] ;  /* 0x00000004141a7980 */ /* 0x008168000c101900 */
[----:B------:R0:W5:Y:S01]  /*380a0*/  LD.E R9, desc[UR6][R20.64+0x4] ;  /* 0x0000040614097980 */ /* 0x000162000c101900 */
[----:B--2---:R-:W-:-:S04]  /*380b0*/  LOP3.LUT R24, R24, 0x1, RZ, 0xfc, !PT ;  /* 0x0000000118187812 */ /* 0x004fc800078efcff */
[----:B------:R-:W-:-:S13]  /*380c0*/  ISETP.NE.AND P1, PT, R24, 0x3, PT ;  /* 0x000000031800780c */ /* 0x000fda0003f25270 */
[----:B0-----:R-:W-:Y:S05]  /*380d0*/  @!P1 BRA `(.L_x_3557) ;  /* 0x0000000000049947 */ /* 0x001fea0003800000 */
[----:B------:R-:W-:Y:S01]  /*380e0*/  BPT.TRAP 0x1 ;  /* 0x000000040000795c */ /* 0x000fe20000300000 */
.L_x_3557:
[----:B------:R-:W-:Y:S05]  /*380f0*/  BSYNC B3 ;  /* 0x0000000000037941 */ /* 0x000fea0003800000 */
.L_x_3556:
        /* <DEDUP_REMOVED lines=17> */
.L_x_3559:
[----:B------:R-:W-:Y:S05]  /*38210*/  BSYNC B3 ;  /* 0x0000000000037941 */ /* 0x000fea0003800000 */
.L_x_3558:
        /* <DEDUP_REMOVED lines=10> */
.L_x_3561:
[----:B------:R-:W-:Y:S05]  /*382c0*/  BSYNC B3 ;  /* 0x0000000000037941 */ /* 0x000fea0003800000 */
.L_x_3560:
        /* <DEDUP_REMOVED lines=15> */
[----:B----4-:R-:W-:Y:S04]  /*383c0*/  ST.E desc[UR4][R20.64], RZ ;  /* 0x000000ff14007985 */ /* 0x010fe8000c101904 */
[----:B------:R-:W3:Y:S01]  /*383d0*/  LD.E.64 R24, desc[UR6][R56.64] ;  /* 0x0000000638187980 */ /* 0x000ee2000c101b00 */
[----:B--2---:R-:W-:Y:S01]  /*383e0*/  IMAD R10, R9, 0x200, R10 ;  /* 0x00000200090a7824 */ /* 0x004fe200078e020a */
[----:B------:R-:W-:Y:S01]  /*383f0*/  R2UR UR7, R11 ;  /* 0x000000000b0772ca */ /* 0x000fe200000e0000 */
[----:B------:R-:W-:Y:S01]  /*38400*/  IMAD.MOV.U32 R9, RZ, RZ, 0x1 ;  /* 0x00000001ff097424 */ /* 0x000fe200078e00ff */
[----:B------:R-:W-:Y:S02]  /*38410*/  R2UR UR8, R4 ;  /* 0x00000000040872ca */ /* 0x000fe400000e0000 */
[----:B------:R-:W-:-:S02]  /*38420*/  R2UR UR6, R10 ;  /* 0x000000000a0672ca */ /* 0x000fc400000e0000 */
[C---:B------:R-:W-:Y:S02]  /*38430*/  R2UR UR9, R5.reuse ;  /* 0x00000000050972ca */ /* 0x040fe400000e0000 */
[----:B------:R-:W-:Y:S02]  /*38440*/  R2UR UR10, R4 ;  /* 0x00000000040a72ca */ /* 0x000fe400000e0000 */
[----:B------:R-:W-:Y:S02]  /*38450*/  R2UR UR11, R5 ;  /* 0x00000000050b72ca */ /* 0x000fe400000e0000 */
[----:B---3--:R-:W-:Y:S02]  /*38460*/  R2UR UR4, R24 ;  /* 0x00000000180472ca */ /* 0x008fe400000e0000 */
[----:B------:R-:W-:Y:S02]  /*38470*/  R2UR UR5, R25 ;  /* 0x00000000190572ca */ /* 0x000fe400000e0000 */
[----:B------:R-:W-:-:S11]  /*38480*/  WARPGROUP.ARRIVE ;  /* 0x00000000000079c5 */ /* 0x000fd60000000000 */
[----:B------:R-:W-:Y:S03]  /*38490*/  HGMMA.64x64x16.F32.BF16 R24, gdesc[UR4], RZ, !UPT, gsb0 ;  /* 0x00e00000041879f0 */ /* 0x000fe6000c0018ff */
        /* <DEDUP_REMOVED lines=36> */
[----:B------:R-:W-:Y:S01]  /*386e0*/  R2UR UR7, R11 ;  /* 0x000000000b0772ca */ /* 0x000fe200000e0000 */
[----:B------:R-:W-:Y:S01]  /*386f0*/  WARPGROUP.ARRIVE ;  /* 0x00000000000079c5 */ /* 0x000fe20000000000 */
[----:B------:R-:W-:-:S02]  /*38700*/  R2UR UR8, R4 ;  /* 0x00000000040872ca */ /* 0x000fc400000e0000 */
        /* <DEDUP_REMOVED lines=11> */
[----:B0-----:R-:W3:-:S12]  /*387c0*/  LDL.64 R20, [R12] ;  /* 0x000000000c147983 */ /* 0x001ed80000100a00 */
[----:B--2---:R-:W2:Y:S01]  /*387d0*/  LD.E R56, desc[UR4][R10.64+0x1c] ;  /* 0x00001c040a387980 */ /* 0x004ea2000c101900 */
[C---:B------:R-:W-:Y:S02]  /*387e0*/  R2UR UR4, R4.reuse ;  /* 0x00000000040472ca */ /* 0x040fe400000e0000 */
[C---:B------:R-:W-:Y:S02]  /*387f0*/  R2UR UR5, R5.reuse ;  /* 0x00000000050572ca */ /* 0x040fe400000e0000 */
[----:B------:R-:W-:Y:S02]  /*38800*/  R2UR UR6, R4 ;  /* 0x00000000040672ca */ /* 0x000fe400000e0000 */
[----:B------:R-:W-:Y:S01]  /*38810*/  R2UR UR7, R5 ;  /* 0x00000000050772ca */ /* 0x000fe200000e0000 */
[----:B------:R-:W-:Y:S08]  /*38820*/  BSSY B3, `(.L_x_3563) ;  /* 0x0000007000037945 */ /* 0x000ff00003800000 */
[----:B---3--:R0:W5:Y:S04]  /*38830*/  LD.E R58, desc[UR4][R20.64] ;  /* 0x00000004143a7980 */ /* 0x008168000c101900 */
[----:B------:R0:W5:Y:S01]  /*38840*/  LD.E R59, desc[UR6][R20.64+0x4] ;  /* 0x00000406143b7980 */ /* 0x000162000c101900 */
[----:B--2---:R-:W-:-:S04]  /*38850*/  LOP3.LUT R56, R56, 0x1, RZ, 0xfc, !PT ;  /* 0x0000000138387812 */ /* 0x004fc800078efcff */
[----:B------:R-:W-:-:S13]  /*38860*/  ISETP.NE.AND P1, PT, R56, 0x3, PT ;  /* 0x000000033800780c */ /* 0x000fda0003f25270 */
[----:B0-----:R-:W-:Y:S05]  /*38870*/  @!P1 BRA `(.L_x_3564) ;  /* 0x0000000000049947 */ /* 0x001fea0003800000 */
[----:B------:R-:W-:Y:S01]  /*38880*/  BPT.TRAP 0x1 ;  /* 0x000000040000795c */ /* 0x000fe20000300000 */
.L_x_3564:
[----:B------:R-:W-:Y:S05]  /*38890*/  BSYNC B3 ;  /* 0x0000000000037941 */ /* 0x000fea0003800000 */
.L_x_3563:
        /* <DEDUP_REMOVED lines=17> */
.L_x_3566:
[----:B------:R-:W-:Y:S05]  /*389b0*/  BSYNC B3 ;  /* 0x0000000000037941 */ /* 0x000fea0003800000 */
.L_x_3565:
        /* <DEDUP_REMOVED lines=10> */
.L_x_3568:
[----:B------:R-:W-:Y:S05]  /*38a60*/  BSYNC B3 ;  /* 0x0000000000037941 */ /* 0x000fea0003800000 */
.L_x_3567:
[----:B------:R-:W2:Y:S04]  /*38a70*/  LDL.64 R10, [R12] ;  /* 0x000000000c0a7983 */ /* 0x000ea80000100a00 */
[----:B------:R-:W3:Y:S04]  /*38a80*/  LDL.64 R58, [R12+0x58] ;  /* 0x000058000c3a7983 */ /* 0x000ee80000100a00 */
[----:B------:R-:W4:Y:S04]  /*38a90*/  LDL.64 R20, [R12+0x48] ;  /* 0x000048000c147983 */ /* 0x000f280000100a00 */
[----:B0----5:R-:W4:Y:S01]  /*38aa0*/  LDL.64 R56, [R12+0x50] ;  /* 0x000050000c387983 */ /* 0x021f220000100a00 */
[----:B------:R-:W-:-:S02]  /*38ab0*/  R2UR UR6, R4 ;  /* 0x00000000040672ca */ /* 0x000fc400000e0000 */
[C---:B------:R-:W-:Y:S02]  /*38ac0*/  R2UR UR7, R5.reuse ;  /* 0x00000000050772ca */ /* 0x040fe400000e0000 */
[----:B------:R-:W-:Y:S02]  /*38ad0*/  R2UR UR4, R4 ;  /* 0x00000000040472ca */ /* 0x000fe400000e0000 */
[----:B------:R-:W-:-:S09]  /*38ae0*/  R2UR UR5, R5 ;  /* 0x00000000050572ca */ /* 0x000fd200000e0000 */
        /* <DEDUP_REMOVED lines=9> */
[----:B------:R-:W-:Y:S01]  /*38b80*/  WARPGROUP.ARRIVE ;  /* 0x00000000000079c5 */ /* 0x000fe20000000000 */
[C---:B------:R-:W-:Y:S02]  /*38b90*/  R2UR UR8, R4.reuse ;  /* 0x00000000040872ca */ /* 0x040fe400000e0000 */
[----:B------:R-:W-:Y:S02]  /*38ba0*/  R2UR UR9, R5 ;  /* 0x00000000050972ca */ /* 0x000fe400000e0000 */
[----:B------:R-:W-:-:S02]  /*38bb0*/  R2UR UR10, R4 ;  /* 0x00000000040a72ca */ /* 0x000fc400000e0000 */
[----:B------:R-:W-:Y:S01]  /*38bc0*/  R2UR UR11, R5 ;  /* 0x00000000050b72ca */ /* 0x000fe200000e0000 */
[----:B--2---:R-:W-:Y:S01]  /*38bd0*/  IMAD R10, R61, 0x1000, R10 ;  /* 0x000010003d0a7824 */ /* 0x004fe200078e020a */
[----:B------:R-:W-:-:S04]  /*38be0*/  R2UR UR7, R11 ;  /* 0x000000000b0772ca */ /* 0x000fc800000e0000 */
        /* <DEDUP_REMOVED lines=314> */
[C---:B------:R-:W-:Y:S02]  /*39f90*/  R2UR UR9, R5.reuse ;  /* 0x00000000050972ca */ /* 0x040fe400000e0000 */
[----:B------:R-:W-:Y:S01]  /*39fa0*/  R2UR UR10, R4 ;  /* 0x00000000040a72ca */ /* 0x000fe200000e0000 */
[----:B------:R-:W-:Y:S01]  /*39fb0*/  IMAD.IADD R60, R60, 0x1, R61 ;  /* 0x000000013c3c7824 */ /* 0x000fe200078e023d */
[----:B------:R-:W-:-:S04]  /*39fc0*/  R2UR UR11, R5 ;  /* 0x00000000050b72ca */ /* 0x000fc800000e0000 */
[----:B------:R-:W-:-:S05]  /*39fd0*/  LOP3.LUT R61, R60, 0xa06, RZ, 0xc0, !PT ;  /* 0x00000a063c3d7812 */ /* 0x000fca00078ec0ff */
[----:B------:R-:W-:-:S05]  /*39fe0*/  IMAD.IADD R60, R10, 0x1, R61 ;  /* 0x000000010a3c7824 */ /* 0x000fca00078e023d */
[----:B------:R-:W-:Y:S01]  /*39ff0*/  R2UR UR6, R60 ;  /* 0x000000003c0672ca */ /* 0x000fe200000e0000 */
[----:B--2---:R-:W-:Y:S01]  /*3a000*/  IMAD.IADD R58, R61, 0x1, R58 ;  /* 0x000000013d3a7824 */ /* 0x004fe200078e023a */
[----:B------:R-:W-:Y:S01]  /*3a010*/  R2UR UR5, R59 ;  /* 0x000000003b0572ca */ /* 0x000fe200000e0000 */
        /* <DEDUP_REMOVED lines=199> */
[----:B------:R-:W-:Y:S01]  /*3ac90*/  R2UR UR7, R11 ;  /* 0x000000000b0772ca */ /* 0x000fe200000e0000 */
[----:B------:R-:W-:Y:S01]  /*3aca0*/  IMAD.MOV.U32 R59, RZ, RZ, 0x1000 ;  /* 0x00001000ff3b7424 */ /* 0x000fe200078e00ff */
[----:B------:R-:W-:Y:S01]  /*3acb0*/  WARPGROUP.ARRIVE ;  /* 0x00000000000079c5 */ /* 0x000fe20000000000 */
        /* <DEDUP_REMOVED lines=9> */
[----:B--2---:R-:W-:Y:S01]  /*3ad50*/  IMAD.IADD R56, R59, 0x1, R56 ;  /* 0x000000013b387824 */ /* 0x004fe200078e0238 */
[----:B------:R-:W-:-:S04]  /*3ad60*/  R2UR UR5, R57 ;  /* 0x00000000390572ca */ /* 0x000fc800000e0000 */
[----:B------:R-:W-:-:S13]  /*3ad70*/  R2UR UR4, R56 ;  /* 0x00000000380472ca */ /* 0x000fda00000e0000 */
[----:B------:R-:W-:Y:S03]  /*3ad80*/  HGMMA.64x64x16.F32.BF16 R24, gdesc[UR4], R24, gsb0 ;  /* 0x00e00000041879f0 */ /* 0x000fe60008001818 */
[----:B------:R-:W-:Y:S02]  /*3ad90*/  WARPGROUP.DEPBAR.LE gsb0, 0x0 ;  /* 0x00008000000079c5 */ /* 0x000fe40000010000 */
[----:B------:R0:W-:Y:S04]  /*3ada0*/  ST.E desc[UR8][R20.64], R9 ;  /* 0x0000000914007985 */ /* 0x0001e8000c101908 */
[----:B------:R-:W2:Y:S04]  /*3adb0*/  @!P1 LDL.64 R10, [R12] ;  /* 0x000000000c0a9983 */ /* 0x000ea80000100a00 */
[----:B0-----:R-:W3:Y:S01]  /*3adc0*/  @!P1 LDL.64 R20, [R12+0x18] ;  /* 0x000018000c149983 */ /* 0x001ee20000100a00 */
[----:B------:R-:W-:-:S02]  /*3add0*/  @!P1 R2UR UR4, R4 ;  /* 0x00000000040492ca */ /* 0x000fc400000e0000 */
[C---:B------:R-:W-:Y:S02]  /*3ade0*/  @!P1 R2UR UR5, R5.reuse ;  /* 0x00000000050592ca */ /* 0x040fe400000e0000 */
[----:B------:R-:W-:Y:S02]  /*3adf0*/  @!P1 R2UR UR6, R4 ;  /* 0x00000000040692ca */ /* 0x000fe400000e0000 */
[----:B------:R-:W-:-:S13]  /*3ae00*/  @!P1 R2UR UR7, R5 ;  /* 0x00000000050792ca */ /* 0x000fda00000e0000 */
[----:B--2---:R-:W2:Y:S04]  /*3ae10*/  @!P1 LD.E R10, desc[UR6][R10.64] ;  /* 0x000000060a0a9980 */ /* 0x004ea8000c101900 */
[----:B---3--:R-:W3:Y:S02]  /*3ae20*/  @!P1 LD.E.64 R20, desc[UR4][R20.64+0x30] ;  /* 0x0000300414149980 */ /* 0x008ee4000c101b00 */
[----:B---3--:R-:W-:-:S05]  /*3ae30*/  @!P1 MOV R57, R20 ;  /* 0x0000001400399202 */ /* 0x008fca0000000f00 */
[----:B--2---:R-:W-:-:S05]  /*3ae40*/  @!P1 IMAD R56, R10, 0x8, R57 ;  /* 0x000000080a389824 */ /* 0x004fca00078e0239 */
[----:B------:R-:W-:-:S04]  /*3ae50*/  @!P1 PRMT R56, RZ, 0x654, R56 ;  /* 0x00000654ff389816 */ /* 0x000fc80000000038 */
[----:B------:R0:W-:Y:S01]  /*3ae60*/  @!P1 SYNCS.ARRIVE.TRANS64.RED.A1T0 RZ, [R56+URZ], RZ ;  /* 0x000000ff38ff99a7 */ /* 0x0001e2000810043f */
[----:B------:R-:W2:Y:S01]  /*3ae70*/  LDL.64 R10, [R12+0x68] ;  /* 0x000068000c0a7983 */ /* 0x000ea20000100a00 */
[----:B------:R-:W-:Y:S02]  /*3ae80*/  R2UR UR4, R4 ;  /* 0x00000000040472ca */ /* 0x000fe400000e0000 */
[----:B------:R-:W-:-:S13]  /*3ae90*/  R2UR UR5, R5 ;  /* 0x00000000050572ca */ /* 0x000fda00000e0000 */
[----:B--2---:R-:W0:Y:S01]  /*3aea0*/  LD.E.64 R10, desc[UR4][R10.64] ;  /* 0x000000040a0a7980 */ /* 0x004e22000c101b00 */
[----:B------:R-:W-:Y:S02]  /*3aeb0*/  R2UR UR4, R4 ;  /* 0x00000000040472ca */ /* 0x000fe400000e0000 */
[----:B------:R-:W-:-:S13]  /*3aec0*/  R2UR UR5, R5 ;  /* 0x00000000050572ca */ /* 0x000fda00000e0000 */
[----:B------:R-:W2:Y:S01]  /*3aed0*/  LD.E R9, desc[UR4][R14.64+0x24] ;  /* 0x000024040e097980 */ /* 0x000ea2000c101900 */
        /* <DEDUP_REMOVED lines=9> */
[----:B------:R-:W-:-:S05]  /*3af70*/  R2UR UR13, R5 ;  /* 0x00000000050d72ca */ /* 0x000fca00000e0000 */
[----:B------:R-:W3:Y:S04]  /*3af80*/  LD.E R57, desc[UR10][R14.64+0xc] ;  /* 0x00000c0a0e397980 */ /* 0x000ee8000c101900 */
[----:B------:R-:W4:Y:S04]  /*3af90*/  LD.E R58, desc[UR8][R14.64+0x10] ;  /* 0x000010080e3a7980 */ /* 0x000f28000c101900 */
[----:B------:R-:W4:Y:S04]  /*3afa0*/  LD.E R59, desc[UR12][R14.64+0x14] ;  /* 0x0000140c0e3b7980 */ /* 0x000f28000c101900 */
[----:B0-----:R-:W3:Y:S01]  /*3afb0*/  LD.E R56, desc[UR4][R10.64] ;  /* 0x000000040a387980 */ /* 0x001ee2000c101900 */
[----:B------:R-:W-:-:S02]  /*3afc0*/  R2UR UR4, R4 ;  /* 0x00000000040472ca */ /* 0x000fc400000e0000 */
[----:B------:R-:W-:Y:S01]  /*3afd0*/  R2UR UR5, R5 ;  /* 0x00000000050572ca */ /* 0x000fe200000e0000 */
[----:B------:R-:W4:-:S12]  /*3afe0*/  LD.E R10, desc[UR14][R14.64+0x18] ;  /* 0x0000180e0e0a7980 */ /* 0x000f18000c101900 */
[----:B------:R-:W4:Y:S01]  /*3aff0*/  LD.E R65, desc[UR4][R14.64] ;  /* 0x000000040e417980 */ /* 0x000f22000c101900 */
[----:B------:R-:W-:Y:S02]  /*3b000*/  R2UR UR4, R4 ;  /* 0x00000000040472ca */ /* 0x000fe400000e0000 */
[----:B------:R-:W-:Y:S02]  /*3b010*/  R2UR UR5, R5 ;  /* 0x00000000050572ca */ /* 0x000fe400000e0000 */
[----:B--2---:R-:W-:Y:S01]  /*3b020*/  ISETP.NE.AND P2, PT, R9, 0x1, PT ;  /* 0x000000010900780c */ /* 0x004fe20003f45270 */
[----:B------:R-:W-:-:S10]  /*3b030*/  IMAD.MOV.U32 R9, RZ, RZ, R7 ;  /* 0x000000ffff097224 */ /* 0x000fd400078e0007 */
[----:B------:R-:W2:Y:S02]  /*3b040*/  LD.E R66, desc[UR4][R8.64] ;  /* 0x0000000408427980 */ /* 0x000ea4000c101900 */
[C---:B------:R-:W-:Y:S02]  /*3b050*/  @P2 R2UR UR4, R4.reuse ;  /* 0x00000000040422ca */ /* 0x040fe400000e0000 */
[C---:B------:R-:W-:Y:S02]  /*3b060*/  @P2 R2UR UR5, R5.reuse ;  /* 0x00000000050522ca */ /* 0x040fe400000e0000 */
[----:B------:R-:W-:Y:S02]  /*3b070*/  @P2 R2UR UR6, R4 ;  /* 0x00000000040622ca */ /* 0x000fe400000e0000 */
[----:B------:R-:W-:-:S09]  /*3b080*/  @P2 R2UR UR7, R5 ;  /* 0x00000000050722ca */ /* 0x000fd200000e0000 */
[----:B------:R-:W2:Y:S04]  /*3b090*/  @P2 LD.E R67, desc[UR4][R14.64+0x28] ;  /* 0x000028040e432980 */ /* 0x000ea8000c101900 */
[----:B------:R-:W2:Y:S01]  /*3b0a0*/  @P2 LD.E R63, desc[UR6][R14.64+0x2c] ;  /* 0x00002c060e3f2980 */ /* 0x000ea2000c101900 */
[C---:B------:R-:W-:Y:S02]  /*3b0b0*/  R2UR UR4, R4.reuse ;  /* 0x00000000040472ca */ /* 0x040fe400000e0000 */
[C---:B------:R-:W-:Y:S02]  /*3b0c0*/  R2UR UR5, R5.reuse ;  /* 0x00000000050572ca */ /* 0x040fe400000e0000 */
[----:B------:R-:W-:Y:S02]  /*3b0d0*/  R2UR UR6, R4 ;  /* 0x00000000040672ca */ /* 0x000fe400000e0000 */
[----:B------:R-:W-:-:S09]  /*3b0e0*/  R2UR UR7, R5 ;  /* 0x00000000050772ca */ /* 0x000fd200000e0000 */
[----:B------:R-:W2:Y:S04]  /*3b0f0*/  LD.E R8, desc[UR4][R14.64+0x8] ;  /* 0x000008040e087980 */ /* 0x000ea8000c101900 */
[----:B------:R-:W2:Y:S01]  /*3b100*/  LD.E R9, desc[UR6][R14.64+0x4] ;  /* 0x000004060e097980 */ /* 0x000ea2000c101900 */
[----:B------:R-:W-:Y:S01]  /*3b110*/  BSSY B3, `(.L_x_3570) ;  /* 0x000008a000037945 */ /* 0x000fe20003800000 */
[-C--:B---3--:R-:W-:Y:S01]  /*3b120*/  FMUL.FTZ R62, R36, R56.reuse ;  /* 0x00000038243e7220 */ /* 0x088fe20000410000 */
[-C--:B------:R-:W-:Y:S01]  /*3b130*/  FMUL.FTZ R60, R25, R56.reuse ;  /* 0x00000038193c7220 */ /* 0x080fe20000410000 */
[-C--:B------:R-:W-:Y:S01]  /*3b140*/  FMUL.FTZ R25, R34, R56.reuse ;  /* 0x0000003822197220 */ /* 0x080fe20000410000 */
[-C--:B------:R-:W-:Y:S01]  /*3b150*/  FMUL.FTZ R20, R27, R56.reuse ;  /* 0x000000381b147220 */ /* 0x080fe20000410000 */
[----:B------:R-:W-:Y:S01]  /*3b160*/  FMUL.FTZ R27, R38, R56 ;  /* 0x00000038261b7220 */ /* 0x000fe20000410000 */
[----:B----4-:R-:W-:-:S04]  /*3b170*/  SHF.R.S32.HI R36, RZ, 0x1f, R65 ;  /* 0x0000001fff247819 */ /* 0x010fc80000011441 */
[----:B------:R-:W-:-:S04]  /*3b180*/  LEA.HI R34, R36, R65, RZ, 0x7 ;  /* 0x0000004124227211 */ /* 0x000fc800078f38ff */
[----:B------:R-:W-:Y:S01]  /*3b190*/  LOP3.LUT R38, R34, 0xffffff80, RZ, 0xc0, !PT ;  /* 0xffffff8022267812 */ /* 0x000fe200078ec0ff */
[----:B------:R-:W-:-:S04]  /*3b1a0*/  FMUL.FTZ R64, R37, R56 ;  /* 0x0000003825407220 */ /* 0x000fc80000410000 */
[----:B------:R-:W-:Y:S02]  /*3b1b0*/  IMAD.IADD R38, R65, 0x1, -R38 ;  /* 0x0000000141267824 */ /* 0x000fe400078e0a26 */
[-C--:B------:R-:W-:Y:S01]  /*3b1c0*/  FMUL.FTZ R61, R29, R56.reuse ;  /* 0x000000381d3d7220 */ /* 0x080fe20000410000 */
[----:B------:R-:W-:Y:S02]  /*3b1d0*/  LEA.HI R36, R36, R65, RZ, 0x2 ;  /* 0x0000004124247211 */ /* 0x000fe400078f10ff */
[----:B------:R-:W-:Y:S01]  /*3b1e0*/  SHF.R.S32.HI R37, RZ, 0x1f, R38 ;  /* 0x0000001fff257819 */ /* 0x000fe20000011426 */
[-C--:B------:R-:W-:Y:S01]  /*3b1f0*/  FMUL.FTZ R21, R30, R56.reuse ;  /* 0x000000381e157220 */ /* 0x080fe20000410000 */
[-C--:B------:R-:W-:Y:S01]  /*3b200*/  FMUL.FTZ R29, R39, R56.reuse ;  /* 0x00000038271d7220 */ /* 0x080fe20000410000 */
[-C--:B------:R-:W-:Y:S01]  /*3b210*/  FMUL.FTZ R11, R24, R56.reuse ;  /* 0x00000038180b7220 */ /* 0x080fe20000410000 */
[----:B------:R-:W-:Y:S01]  /*3b220*/  FMUL.FTZ R30, R32, R56 ;  /* 0x00000038201e7220 */ /* 0x000fe20000410000 */
[----:B------:R-:W-:Y:S01]  /*3b230*/  LEA.HI R39, R37, R38, RZ, 0x2 ;  /* 0x0000002625277211 */ /* 0x000fe200078f10ff */
[-C--:B------:R-:W-:Y:S01]  /*3b240*/  FMUL.FTZ R24, R31, R56.reuse ;  /* 0x000000381f187220 */ /* 0x080fe20000410000 */
[-C--:B------:R-:W-:Y:S01]  /*3b250*/  FMUL.FTZ R32, R33, R56.reuse ;  /* 0x0000003821207220 */ /* 0x080fe20000410000 */
[-C--:B------:R-:W-:Y:S01]  /*3b260*/  FMUL.FTZ R31, R42, R56.reuse ;  /* 0x000000382a1f7220 */ /* 0x080fe20000410000 */
[-C--:B------:R-:W-:Y:S01]  /*3b270*/  FMUL.FTZ R33, R43, R56.reuse ;  /* 0x000000382b217220 */ /* 0x080fe20000410000 */
[----:B------:R-:W-:Y:S01]  /*3b280*/  LOP3.LUT R36, R36, 0xfffffffc, RZ, 0xc0, !PT ;  /* 0xfffffffc24247812 */ /* 0x000fe200078ec0ff */
[-C--:B------:R-:W-:Y:S01]  /*3b290*/  FMUL.FTZ R42, R44, R56.reuse ;  /* 0x000000382c2a7220 */ /* 0x080fe20000410000 */
[----:B------:R-:W-:Y:S01]  /*3b2a0*/  FMUL.FTZ R43, R45, R56 ;  /* 0x000000382d2b7220 */ /* 0x000fe20000410000 */
[----:B------:R-:W-:-:S02]  /*3b2b0*/  SHF.R.S32.HI R44, RZ, 0x2, R39 ;  /* 0x00000002ff2c7819 */ /* 0x000fc40000011427 */
[----:B------:R-:W-:Y:S01]  /*3b2c0*/  SHF.R.S32.HI R45, RZ, 0x1f, R39 ;  /* 0x0000001fff2d7819 */ /* 0x000fe20000011427 */
[----:B------:R-:W-:Y:S01]  /*3b2d0*/  IMAD.IADD R65, R65, 0x1, -R36 ;  /* 0x0000000141417824 */ /* 0x000fe200078e0a24 */
[----:B------:R-:W-:Y:S02]  /*3b2e0*/  LEA.HI R37, R37, R38, RZ, 0x5 ;  /* 0x0000002625257211 */ /* 0x000fe400078f28ff */
[----:B------:R-:W-:Y:S01]  /*3b2f0*/  LEA.HI R45, R45, R44, RZ, 0x3 ;  /* 0x0000002c2d2d7211 */ /* 0x000fe200078f18ff */
[-C--:B------:R-:W-:Y:S01]  /*3b300*/  FMUL.FTZ R7, R26, R56.reuse ;  /* 0x000000381a077220 */ /* 0x080fe20000410000 */
[----:B------:R-:W-:Y:S02]  /*3b310*/  SHF.R.S32.HI R37, RZ, 0x5, R37 ;  /* 0x00000005ff257819 */ /* 0x000fe40000011425 */
[----:B------:R-:W-:Y:S02]  /*3b320*/  LEA.HI R36, R65, R65, RZ, 0x1 ;  /* 0x0000004141247211 */ /* 0x000fe400078f08ff */
[----:B------:R-:W-:Y:S01]  /*3b330*/  LOP3.LUT R45, R45, 0xfffffff8, RZ, 0xc0, !PT ;  /* 0xfffffff82d2d7812 */ /* 0x000fe200078ec0ff */
[-C--:B------:R-:W-:Y:S01]  /*3b340*/  FMUL.FTZ R26, R35, R56.reuse ;  /* 0x00000038231a7220 */ /* 0x080fe20000410000 */
[----:B------:R-:W-:Y:S01]  /*3b350*/  FMUL.FTZ R35, R46, R56 ;  /* 0x000000382e237220 */ /* 0x000fe20000410000 */
[----:B------:R-:W-:Y:S01]  /*3b360*/  LOP3.LUT R46, R36, 0x1ffffffe, RZ, 0xc0, !PT ;  /* 0x1ffffffe242e7812 */ /* 0x000fe200078ec0ff */
[----:B--2---:R-:W-:-:S02]  /*3b370*/  IMAD R66, R66, 0x4, R37 ;  /* 0x0000000442427824 */ /* 0x004fc400078e0225 */
[----:B------:R-:W-:Y:S02]  /*3b380*/  IMAD.IADD R45, R44, 0x1, -R45 ;  /* 0x000000012c2d7824 */ /* 0x000fe400078e0a2d */
[----:B------:R-:W-:Y:S02]  /*3b390*/  IMAD.IADD R46, R65, 0x1, -R46 ;  /* 0x00000001412e7824 */ /* 0x000fe400078e0a2e */
[----:B------:R-:W-:Y:S02]  /*3b3a0*/  IMAD.U32 R45, R66, 0x10, R45 ;  /* 0x00000010422d7824 */ /* 0x000fe400078e002d */
[----:B------:R-:W-:Y:S02]  /*3b3b0*/  FMUL.FTZ R36, R50, R56 ;  /* 0x0000003832247220 */ /* 0x000fe40000410000 */
[----:B------:R-:W-:-:S04]  /*3b3c0*/  IMAD R50, R46, 0x8, R45 ;  /* 0x000000082e327824 */ /* 0x000fc800078e022d */
[----:B------:R-:W-:-:S04]  /*3b3d0*/  @P2 IMAD.HI.U32 R44, R50, R67, RZ ;  /* 0x00000043322c2227 */ /* 0x000fc800078e00ff */
[-C--:B------:R-:W-:Y:S01]  /*3b3e0*/  FMUL.FTZ R49, R49, R56.reuse ;  /* 0x0000003831317220 */ /* 0x080fe20000410000 */
[----:B------:R-:W-:Y:S02]  /*3b3f0*/  LOP3.LUT R39, R39, 0x7ffffffc, RZ, 0xc0, !PT ;  /* 0x7ffffffc27277812 */ /* 0x000fe400078ec0ff */
[----:B------:R-:W-:Y:S01]  /*3b400*/  @P2 SHF.R.U32.HI R50, RZ, R63, R44 ;  /* 0x0000003fff322219 */ /* 0x000fe2000001162c */
[----:B------:R-:W-:Y:S01]  /*3b410*/  IMAD.SHL.U32 R66, R0, 0x40, RZ ;  /* 0x0000004000427824 */ /* 0x000fe200078e00ff */
[----:B------:R0:W1:Y:S03]  /*3b420*/  MUFU.TANH R68, R49 ;  /* 0x0000003100447308 */ /* 0x0000660000002400 */
[----:B------:R-:W2:Y:S01]  /*3b430*/  SHFL.IDX PT, R45, R50, RZ, 0x1c1f ;  /* 0x001c1fff322d7589 */ /* 0x000ea200000e0000 */
[-C--:B------:R-:W-:Y:S01]  /*3b440*/  FMUL.FTZ R28, R28, R56.reuse ;  /* 0x000000381c1c7220 */ /* 0x080fe20000410000 */
[-C--:B------:R-:W-:Y:S01]  /*3b450*/  FMUL.FTZ R40, R40, R56.reuse ;  /* 0x0000003828287220 */ /* 0x080fe20000410000 */
[-C--:B------:R-:W-:Y:S01]  /*3b460*/  FMUL.FTZ R41, R41, R56.reuse ;  /* 0x0000003829297220 */ /* 0x080fe20000410000 */
[----:B0-----:R-:W-:Y:S01]  /*3b470*/  IMAD.IADD R49, R38, 0x1, -R39 ;  /* 0x0000000126317824 */ /* 0x001fe200078e0a27 */
[----:B------:R-:W-:Y:S01]  /*3b480*/  IADD3 R38, -R66, 0x1, RZ ;  /* 0x0000000142267810 */ /* 0x000fe20007ffe1ff */
[-C--:B------:R-:W-:Y:S01]  /*3b490*/  FMUL.FTZ R34, R47, R56.reuse ;  /* 0x000000382f227220 */ /* 0x080fe20000410000 */
[-C--:B------:R-:W-:Y:S01]  /*3b4a0*/  FMUL.FTZ R37, R51, R56.reuse ;  /* 0x0000003833257220 */ /* 0x080fe20000410000 */
[-C--:B------:R-:W-:Y:S01]  /*3b4b0*/  FMUL.FTZ R53, R53, R56.reuse ;  /* 0x0000003835357220 */ /* 0x080fe20000410000 */
[-C--:B------:R-:W-:Y:S01]  /*3b4c0*/  FMUL.FTZ R54, R54, R56.reuse ;  /* 0x0000003836367220 */ /* 0x080fe20000410000 */
[-C--:B------:R-:W-:Y:S01]  /*3b4d0*/  FMUL.FTZ R55, R55, R56.reuse ;  /* 0x0000003837377220 */ /* 0x080fe20000410000 */
[----:B------:R-:W-:Y:S01]  /*3b4e0*/  IMAD R38, R49, -0x2, R38 ;  /* 0xfffffffe31267824 */ /* 0x000fe200078e0226 */
[----:B------:R-:W-:Y:S01]  /*3b4f0*/  ISETP.GE.AND P3, PT, R10, 0x1, PT ;  /* 0x000000010a00780c */ /* 0x000fe20003f66270 */
[----:B------:R-:W0:Y:S01]  /*3b500*/  MUFU.TANH R11, R11 ;  /* 0x0000000b000b7308 */ /* 0x000e220000002400 */
[----:B------:R-:W-:-:S02]  /*3b510*/  FMUL.FTZ R52, R52, R56 ;  /* 0x0000003834347220 */ /* 0x000fc40000410000 */
[----:B------:R-:W-:Y:S02]  /*3b520*/  IADD3 R39, -R9, R38, R8 ;  /* 0x0000002609277210 */ /* 0x000fe40007ffe108 */
[----:B------:R-:W-:-:S03]  /*3b530*/  LOP3.LUT R38, RZ, R57, RZ, 0x33, !PT ;  /* 0x00000039ff267212 */ /* 0x000fc600078e33ff */
[----:B------:R-:W3:Y:S01]  /*3b540*/  MUFU.TANH R60, R60 ;  /* 0x0000003c003c7308 */ /* 0x000ee20000002400 */
[----:B------:R-:W-:-:S07]  /*3b550*/  FMUL.FTZ R48, R48, R56 ;  /* 0x0000003830307220 */ /* 0x000fce0000410000 */
        /* <DEDUP_REMOVED lines=27> */
[----:B------:R-:W-:-:S02]  /*3b710*/  IMAD.IADD R58, R39, 0x1, R58 ;  /* 0x00000001273a7824 */ /* 0x000fc400078e023a */
[----:B------:R-:W-:-:S05]  /*3b720*/  IMAD.IADD R59, R59, 0x1, -R66 ;  /* 0x000000013b3b7824 */ /* 0x000fca00078e0a42 */
[----:B------:R1:W0:Y:S01]  /*3b730*/  MUFU.TANH R46, R52 ;  /* 0x00000034002e7308 */ /* 0x0002220000002400 */
[----:B--2---:R-:W-:Y:S02]  /*3b740*/  IMAD.IADD R51, R58, 0x1, R45 ;  /* 0x000000013a337824 */ /* 0x004fe400078e022d */
[----:B-1----:R-:W-:-:S05]  /*3b750*/  IMAD.IADD R52, R39, 0x1, R38 ;  /* 0x0000000127347824 */ /* 0x002fca00078e0226 */
[----:B------:R1:W2:Y:S02]  /*3b760*/  MUFU.TANH R47, R48 ;  /* 0x00000030002f7308 */ /* 0x0002a40000002400 */
[----:B-1----:R-:W-:Y:S01]  /*3b770*/  IMAD.IADD R48, R52, 0x1, R45 ;  /* 0x0000000134307824 */ /* 0x002fe200078e022d */
[----:B0--34-:R-:W-:Y:S06]  /*3b780*/  @!P3 BRA `(.L_x_3571) ;  /* 0x000000000088b947 */ /* 0x019fec0003800000 */
        /* <DEDUP_REMOVED lines=12> */
[----:B------:R-:W3:Y:S04]  /*3b850*/  LD.E R38, desc[UR4][R14.64+0x1c] ;  /* 0x00001c040e267980 */ /* 0x000ee8000c101900 */
[----:B------:R-:W4:Y:S01]  /*3b860*/  LD.E R45, desc[UR6][R14.64+0x20] ;  /* 0x000020060e2d7980 */ /* 0x000f22000c101900 */
[----:B---3--:R-:W-:-:S05]  /*3b870*/  IMAD.HI.U32 R38, R39, R38, RZ ;  /* 0x0000002627267227 */ /* 0x008fca00078e00ff */
[----:B----4-:R-:W-:-:S07]  /*3b880*/  SHF.R.U32.HI R39, RZ, R45, R38 ;  /* 0x0000002dff277219 */ /* 0x010fce0000011626 */
.L_x_3575:
[----:B------:R-:W-:Y:S05]  /*3b890*/  BSYNC B5 ;  /* 0x0000000000057941 */ /* 0x000fea0003800000 */
.L_x_3574:
[----:B------:R-:W-:Y:S01]  /*3b8a0*/  LOP3.LUT R39, RZ, R39, RZ, 0x33, !PT ;  /* 0x00000027ff277212 */ /* 0x000fe200078e33ff */
[----:B------:R-:W-:Y:S06]  /*3b8b0*/  BRA `(.L_x_3576) ;  /* 0x0000000000287947 */ /* 0x000fec0003800000 */
.L_x_3573:
[----:B------:R-:W-:-:S13]  /*3b8c0*/  ISETP.NE.AND P2, PT, R10, 0x1, PT ;  /* 0x000000010a00780c */ /* 0x000fda0003f45270 */
        /* <DEDUP_REMOVED lines=9> */
.L_x_3576:
[----:B------:R-:W-:Y:S05]  /*3b960*/  BSYNC B4 ;  /* 0x0000000000047941 */ /* 0x000fea0003800000 */
.L_x_3572:
[----:B------:R-:W-:-:S04]  /*3b970*/  IMAD R38, R10, R39, -R66 ;  /* 0x000000270a267224 */ /* 0x000fc800078e0a42 */
[----:B------:R-:W-:-:S05]  /*3b980*/  IMAD R39, R49, -0x2, R38 ;  /* 0xfffffffe31277824 */ /* 0x000fca00078e0226 */
[----:B------:R-:W-:Y:S02]  /*3b990*/  VIMNMX R48, R48, R39, !PT ;  /* 0x0000002730307248 */ /* 0x000fe40007fe0100 */
[----:B------:R-:W-:-:S07]  /*3b9a0*/  VIADDMNMX R51, R39, R10, R51, PT ;  /* 0x0000000a27337246 */ /* 0x000fce0003800133 */
.L_x_3571:
[----:B------:R-:W-:Y:S05]  /*3b9b0*/  BSYNC B3 ;  /* 0x0000000000037941 */ /* 0x000fea0003800000 */
.L_x_3570:
[C---:B------:R-:W-:Y:S01]  /*3b9c0*/  ISETP.GE.AND P3, PT, R59.reuse, 0x9, PT ;  /* 0x000000093b00780c */ /* 0x040fe20003f66270 */
[----:B------:R-:W-:Y:S01]  /*3b9d0*/  BSSY B3, `(.L_x_3577) ;  /* 0x0000073000037945 */ /* 0x000fe20003800000 */
[----:B------:R-:W-:Y:S02]  /*3b9e0*/  ISETP.GE.AND P2, PT, R59, 0x2, PT ;  /* 0x000000023b00780c */ /* 0x000fe40003f46270 */
[C---:B------:R-:W-:Y:S02]  /*3b9f0*/  ISETP.GT.AND P4, PT, R48.reuse, 0x8, !P3 ;  /* 0x000000083000780c */ /* 0x040fe40005f84270 */
[----:B------:R-:W-:Y:S02]  /*3ba00*/  ISETP.GT.AND P5, PT, R48, 0x1, !P2 ;  /* 0x000000013000780c */ /* 0x000fe400057a4270 */
[----:B------:R-:W-:Y:S02]  /*3ba10*/  ISETP.LT.OR P4, PT, R51, 0x9, P4 ;  /* 0x000000093300780c */ /* 0x000fe40002781670 */
[----:B------:R-:W-:-:S02]  /*3ba20*/  ISETP.GE.AND P6, PT, R59, 0xa, PT ;  /* 0x0000000a3b00780c */ /* 0x000fc40003fc6270 */
[----:B------:R-:W-:Y:S02]  /*3ba30*/  FSEL R28, R28, -INF , !P4 ;  /* 0xff8000001c1c7808 */ /* 0x000fe40006000000 */
[C---:B------:R-:W-:Y:S02]  /*3ba40*/  ISETP.LT.OR P5, PT, R51.reuse, 0x2, P5 ;  /* 0x000000023300780c */ /* 0x040fe40002fa1670 */
[----:B------:R-:W-:Y:S02]  /*3ba50*/  ISETP.GT.AND P4, PT, R48, 0x9, !P6 ;  /* 0x000000093000780c */ /* 0x000fe40007784270 */
[----:B------:R-:W-:Y:S02]  /*3ba60*/  FSEL R60, R60, -INF , !P5 ;  /* 0xff8000003c3c7808 */ /* 0x000fe40006800000 */
        /* <DEDUP_REMOVED lines=38> */
[C---:B------:R-:W-:Y:S02]  /*3bcd0*/  ISETP.GT.AND P4, PT, R48.reuse, 0x29, !P5 ;  /* 0x000000293000780c */ /* 0x040fe40006f84270 */
        /* <DEDUP_REMOVED lines=8> */
[----:B--2---:R-:W-:Y:S02]  /*3bd60*/  FSEL R44, R47, -INF , !P4 ;  /* 0xff8000002f2c7808 */ /* 0x004fe40006000000 */
        /* <DEDUP_REMOVED lines=19> */
[----:B------:R-:W-:Y:S01]  /*3bea0*/  ISETP.GE.AND P6, PT, R10, 0x1, PT ;  /* 0x000000010a00780c */ /* 0x000fe20003fc6270 */
[--C-:B0-----:R-:W-:Y:S02]  /*3beb0*/  IMAD.IADD R51, R58, 0x1, R11.reuse ;  /* 0x000000013a337824 */ /* 0x101fe400078e020b */
[----:B------:R-:W-:-:S10]  /*3bec0*/  IMAD.IADD R53, R52, 0x1, R11 ;  /* 0x0000000134357824 */ /* 0x000fd400078e020b */
        /* <DEDUP_REMOVED lines=17> */
.L_x_3582:
[----:B------:R-:W-:Y:S05]  /*3bfe0*/  BSYNC B5 ;  /* 0x0000000000057941 */ /* 0x000fea0003800000 */
.L_x_3581:
[----:B------:R-:W-:Y:S01]  /*3bff0*/  LOP3.LUT R9, RZ, R9, RZ, 0x33, !PT ;  /* 0x00000009ff097212 */ /* 0x000fe200078e33ff */
[----:B------:R-:W-:Y:S06]  /*3c000*/  BRA `(.L_x_3583) ;  /* 0x0000000000287947 */ /* 0x000fec0003800000 */
.L_x_3580:
        /* <DEDUP_REMOVED lines=10> */
.L_x_3583:
[----:B------:R-:W-:Y:S05]  /*3c0b0*/  BSYNC B4 ;  /* 0x0000000000047941 */ /* 0x000fea0003800000 */
.L_x_3579:
[----:B------:R-:W-:-:S04]  /*3c0c0*/  IMAD R8, R10, R9, -R66 ;  /* 0x000000090a087224 */ /* 0x000fc800078e0a42 */
[----:B------:R-:W-:-:S05]  /*3c0d0*/  IMAD R8, R49, -0x2, R8 ;  /* 0xfffffffe31087824 */ /* 0x000fca00078e0208 */
[----:B------:R-:W-:Y:S02]  /*3c0e0*/  VIADDMNMX R51, R8, R10, R51, PT ;  /* 0x0000000a08337246 */ /* 0x000fe40003800133 */
[----:B------:R-:W-:-:S07]  /*3c0f0*/  VIMNMX R53, R53, R8, !PT ;  /* 0x0000000835357248 */ /* 0x000fce0007fe0100 */
.L_x_3578:
[----:B------:R-:W-:Y:S05]  /*3c100*/  BSYNC B3 ;  /* 0x0000000000037941 */ /* 0x000fea0003800000 */
.L_x_3577:
[----:B------:R-:W2:Y:S01]  /*3c110*/  LDL.64 R8, [R12+0x70] ;  /* 0x000070000c087983 */ /* 0x000ea20000100a00 */
[----:B------:R-:W-:Y:S02]  /*3c120*/  R2UR UR4, R4 ;  /* 0x00000000040472ca */ /* 0x000fe400000e0000 */
[----:B------:R-:W-:Y:S02]  /*3c130*/  R2UR UR5, R5 ;  /* 0x00000000050572ca */ /* 0x000fe400000e0000 */
[C---:B------:R-:W-:Y:S02]  /*3c140*/  ISETP.GT.AND P2, PT, R53.reuse, 0x1, !P2 ;  /* 0x000000013500780c */ /* 0x040fe40005744270 */
[----:B------:R-:W-:Y:S02]  /*3c150*/  ISETP.GT.AND P3, PT, R53, 0x8, !P3 ;  /* 0x000000083500780c */ /* 0x000fe40005f64270 */
[C---:B------:R-:W-:Y:S02]  /*3c160*/  ISETP.LT.OR P2, PT, R51.reuse, 0x2, P2 ;  /* 0x000000023300780c */ /* 0x040fe40001741670 */
[----:B------:R-:W-:-:S02]  /*3c170*/  ISETP.LT.OR P3, PT, R51, 0x9, P3 ;  /* 0x000000093300780c */ /* 0x000fc40001f61670 */
[----:B------:R-:W-:Y:S02]  /*3c180*/  FSEL R49, R20, -INF , !P2 ;  /* 0xff80000014317808 */ /* 0x000fe40005000000 */
[----:B------:R-:W-:Y:S02]  /*3c190*/  ISETP.NE.AND P2, PT, R57, RZ, PT ;  /* 0x000000ff3900720c */ /* 0x000fe40003f45270 */
[----:B------:R-:W-:Y:S02]  /*3c1a0*/  FSEL R50, R21, -INF , !P3 ;  /* 0xff80000015327808 */ /* 0x000fe40005800000 */
[----:B------:R-:W-:Y:S02]  /*3c1b0*/  ISETP.GT.AND P2, PT, R53, 0x9, !P2 ;  /* 0x000000093500780c */ /* 0x000fe40005744270 */
[----:B------:R-:W-:Y:S02]  /*3c1c0*/  ISETP.NE.AND P3, PT, R62, RZ, PT ;  /* 0x000000ff3e00720c */ /* 0x000fe40003f65270 */
[----:B------:R-:W-:-:S02]  /*3c1d0*/  ISETP.LT.OR P2, PT, R51, 0xa, P2 ;  /* 0x0000000a3300780c */ /* 0x000fc40001741670 */
[----:B------:R-:W-:Y:S02]  /*3c1e0*/  ISETP.NE.AND P6, PT, R69, RZ, PT ;  /* 0x000000ff4500720c */ /* 0x000fe40003fc5270 */
        /* <DEDUP_REMOVED lines=21> */
[----:B------:R-:W-:Y:S01]  /*3c340*/  ISETP.GT.AND P2, PT, R53, 0x21, !P6 ;  /* 0x000000213500780c */ /* 0x000fe20007744270 */
[----:B--2---:R-:W2:Y:S03]  /*3c350*/  LD.E.64 R10, desc[UR4][R8.64] ;  /* 0x00000004080a7980 */ /* 0x004ea6000c101b00 */
        /* <DEDUP_REMOVED lines=9> */
[----:B------:R-:W-:Y:S02]  /*3c3f0*/  ISETP.NE.AND P2, PT, R56, RZ, PT ;  /* 0x000000ff3800720c */ /* 0x000fe40003f45270 */
[----:B------:R-:W-:Y:S01]  /*3c400*/  ISETP.LT.OR P3, PT, R51, 0x31, P3 ;  /* 0x000000313300780c */ /* 0x000fe20001f61670 */
[----:B------:R-:W3:Y:S01]  /*3c410*/  LD.E R56, desc[UR4][R8.64+0x10] ;  /* 0x0000100408387980 */ /* 0x000ee2000c101900 */
[----:B------:R-:W-:-:S04]  /*3c420*/  ISETP.GT.AND P2, PT, R53, RZ, !P2 ;  /* 0x000000ff3500720c */ /* 0x000fc80005744270 */
[----:B------:R-:W-:-:S04]  /*3c430*/  ISETP.LT.OR P2, PT, R51, 0x1, P2 ;  /* 0x000000013300780c */ /* 0x000fc80001741670 */
[----:B------:R-:W-:Y:S02]  /*3c440*/  FSEL R52, R7, -INF , !P2 ;  /* 0xff80000007347808 */ /* 0x000fe40005000000 */
[----:B------:R-:W-:-:S04]  /*3c450*/  ISETP.NE.AND P2, PT, R71, RZ, PT ;  /* 0x000000ff4700720c */ /* 0x000fc80003f45270 */
[----:B------:R-:W-:-:S04]  /*3c460*/  ISETP.GT.AND P2, PT, R53, 0x29, !P2 ;  /* 0x000000293500780c */ /* 0x000fc80005744270 */
[----:B------:R-:W-:-:S04]  /*3c470*/  ISETP.LT.OR P2, PT, R51, 0x2a, P2 ;  /* 0x0000002a3300780c */ /* 0x000fc80001741670 */
        /* <DEDUP_REMOVED lines=9> */
[----:B------:R-:W-:Y:S02]  /*3c510*/  R2UR UR6, R4 ;  /* 0x00000000040672ca */ /* 0x000fe400000e0000 */
[----:B------:R-:W-:Y:S02]  /*3c520*/  R2UR UR7, R5 ;  /* 0x00000000050772ca */ /* 0x000fe400000e0000 */
[----:B------:R-:W-:-:S11]  /*3c530*/  FSEL R55, R55, -INF , !P6 ;  /* 0xff80000037377808 */ /* 0x000fd60007000000 */
[----:B------:R-:W4:Y:S01]  /*3c540*/  LD.E R62, desc[UR6][R8.64+0x14] ;  /* 0x00001406083e7980 */ /* 0x000f22000c101900 */
[----:B--2---:R-:W-:Y:S02]  /*3c550*/  FMNMX.FTZ R7, R47, R10, !PT ;  /* 0x0000000a2f077209 */ /* 0x004fe40007810000 */
        /* <DEDUP_REMOVED lines=30> */
[----:B------:R-:W-:-:S03]  /*3c740*/  FMNMX.FTZ R15, R55, R20, !PT ;  /* 0x00000014370f7209 */ /* 0x000fc60007810000 */
[----:B------:R-:W0:Y:S04]  /*3c750*/  SHFL.BFLY PT, R7, R14, 0x2, 0x1f ;  /* 0x0c401f000e077f89 */ /* 0x000e2800000e0000 */
[----:B------:R-:W-:Y:S04]  /*3c760*/  ST.E.64 desc[UR4][R8.64], R14 ;  /* 0x0000000e08007985 */ /* 0x000fe8000c101b04 */
[----:B------:R-:W2:Y:S01]  /*3c770*/  LD.E R58, desc[UR6][R8.64+0x4] ;  /* 0x00000406083a7980 */ /* 0x000ea2000c101900 */
[----:B0-----:R-:W-:-:S05]  /*3c780*/  FMNMX.FTZ R7, R14, R7, !PT ;  /* 0x000000070e077209 */ /* 0x001fca0007810000 */
[----:B------:R-:W0:Y:S02]  /*3c790*/  SHFL.BFLY PT, R20, R7, 0x1, 0x1f ;  /* 0x0c201f0007147f89 */ /* 0x000e2400000e0000 */
[----:B0-----:R-:W-:Y:S02]  /*3c7a0*/  FMNMX.FTZ R21, R7, R20, !PT ;  /* 0x0000001407157209 */ /* 0x001fe40007810000 */
[----:B------:R-:W5:Y:S04]  /*3c7b0*/  LD.E R20, desc[UR4][R8.64+0x20] ;  /* 0x0000200408147980 */ /* 0x000f68000c101900 */
[----:B------:R-:W-:Y:S04]  /*3c7c0*/  ST.E desc[UR4][R8.64], R21 ;  /* 0x0000001508007985 */ /* 0x000fe8000c101904 */
[----:B------:R-:W3:Y:S01]  /*3c7d0*/  LD.E R37, desc[UR6][R8.64] ;  /* 0x0000000608257980 */ /* 0x000ee2000c101900 */
[----:B------:R-:W-:-:S02]  /*3c7e0*/  R2UR UR8, R4 ;  /* 0x00000000040872ca */ /* 0x000fc400000e0000 */
[----:B------:R-:W-:Y:S01]  /*3c7f0*/  R2UR UR9, R5 ;  /* 0x00000000050972ca */ /* 0x000fe200000e0000 */
[----:B--2---:R-:W0:Y:S02]  /*3c800*/  SHFL.BFLY PT, R7, R58, 0x2, 0x1f ;  /* 0x0c401f003a077f89 */ /* 0x004e2400000e0000 */
[----:B0-----:R-:W-:-:S05]  /*3c810*/  FMNMX.FTZ R7, R7, R58, !PT ;  /* 0x0000003a07077209 */ /* 0x001fca0007810000 */
[----:B------:R-:W0:Y:S02]  /*3c820*/  SHFL.BFLY PT, R14, R7, 0x1, 0x1f ;  /* 0x0c201f00070e7f89 */ /* 0x000e2400000e0000 */
[----:B0-----:R-:W-:Y:S02]  /*3c830*/  FMNMX.FTZ R21, R7, R14, !PT ;  /* 0x0000000e07157209 */ /* 0x001fe40007810000 */
[----:B---3--:R-:W-:Y:S02]  /*3c840*/  FSETP.NEU.FTZ.AND P2, PT, R37, -INF , PT ;  /* 0xff8000002500780b */ /* 0x008fe40003f5d000 */
[----:B------:R-:W-:Y:S02]  /*3c850*/  FSETP.NEU.FTZ.AND P3, PT, R21, -INF , PT ;  /* 0xff8000001500780b */ /* 0x000fe40003f7d000 */
[----:B------:R-:W-:Y:S02]  /*3c860*/  FSEL R15, R37, RZ, P2 ;  /* 0x000000ff250f7208 */ /* 0x000fe40001000000 */
[----:B------:R-:W-:-:S03]  /*3c870*/  FSEL R14, R21, RZ, P3 ;  /* 0x000000ff150e7208 */ /* 0x000fc60001800000 */
[----:B------:R-:W-:Y:S02]  /*3c880*/  FADD.FTZ R15, R10, -R15 ;  /* 0x8000000f0a0f7221 */ /* 0x000fe40000010000 */
[----:B------:R-:W-:Y:S02]  /*3c890*/  FADD.FTZ R11, R11, -R14 ;  /* 0x8000000e0b0b7221 */ /* 0x000fe40000010000 */
[----:B-----5:R-:W-:Y:S02]  /*3c8a0*/  FMUL.FTZ R15, R15, R20 ;  /* 0x000000140f0f7220 */ /* 0x020fe40000410000 */
[----:B------:R-:W-:Y:S02]  /*3c8b0*/  FMUL.FTZ R51, R20, R11 ;  /* 0x0000000b14337220 */ /* 0x000fe40000410000 */
[----:B------:R-:W0:Y:S08]  /*3c8c0*/  MUFU.EX2 R37, R15 ;  /* 0x0000000f00257308 */ /* 0x000e300000000800 */
[----:B------:R-:W4:Y:S01]  /*3c8d0*/  MUFU.EX2 R51, R51 ;  /* 0x0000003300337308 */ /* 0x000f220000000800 */
[----:B------:R1:W-:Y:S01]  /*3c8e0*/  ST.E desc[UR4][R8.64+0x4], R21 ;  /* 0x0000041508007985 */ /* 0x0003e2000c101904 */
[----:B0-----:R-:W-:Y:S01]  /*3c8f0*/  FMUL.FTZ R7, R37, R56 ;  /* 0x0000003825077220 */ /* 0x001fe20000410000 */
[----:B----4-:R-:W-:-:S04]  /*3c900*/  FMUL.FTZ R57, R51, R62 ;  /* 0x0000003e33397220 */ /* 0x010fc80000410000 */
[----:B------:R1:W-:Y:S04]  /*3c910*/  ST.E desc[UR6][R8.64+0x10], R7 ;  /* 0x0000100708007985 */ /* 0x0003e8000c101906 */
[----:B------:R1:W-:Y:S04]  /*3c920*/  ST.E desc[UR8][R8.64+0x14], R57 ;  /* 0x0000143908007985 */ /* 0x0003e8000c101908 */
[----:B------:R-:W2:Y:S04]  /*3c930*/  LDL.64 R10, [R12+0x78] ;  /* 0x000078000c0a7983 */ /* 0x000ea80000100a00 */
[----:B--2---:R-:W2:Y:S04]  /*3c940*/  LD.E.64 R14, desc[UR4][R10.64] ;  /* 0x000000040a0e7980 */ /* 0x004ea8000c101b00 */
[----:B--2---:R-:W2:Y:S01]  /*3c950*/  LD.E R20, desc[UR4][R14.64+0x4] ;  /* 0x000004040e147980 */ /* 0x004ea2000c101900 */
[----:B------:R-:W-:Y:S01]  /*3c960*/  BSSY B3, `(.L_x_3584) ;  /* 0x0000010000037945 */ /* 0x000fe20003800000 */
[----:B--2---:R-:W-:-:S13]  /*3c970*/  ISETP.NE.AND P2, PT, R20, RZ, PT ;  /* 0x000000ff1400720c */ /* 0x004fda0003f45270 */
[----:B-1----:R-:W-:Y:S05]  /*3c980*/  @P2 BRA `(.L_x_3585) ;  /* 0x0000000000342947 */ /* 0x002fea0003800000 */
[----:B------:R-:W-:Y:S02]  /*3c990*/  R2UR UR4, R4 ;  /* 0x00000000040472ca */ /* 0x000fe400000e0000 */
[----:B------:R-:W-:-:S13]  /*3c9a0*/  R2UR UR5, R5 ;  /* 0x00000000050572ca */ /* 0x000fda00000e0000 */
[----:B------:R-:W2:Y:S01]  /*3c9b0*/  LD.E.64 R8, desc[UR4][R10.64+0x8] ;  /* 0x000008040a087980 */ /* 0x000ea2000c101b00 */
[----:B------:R-:W-:Y:S02]  /*3c9c0*/  R2UR UR6, R4 ;  /* 0x00000000040672ca */ /* 0x000fe400000e0000 */
[----:B------:R-:W-:Y:S01]  /*3c9d0*/  R2UR UR7, R5 ;  /* 0x00000000050772ca */ /* 0x000fe200000e0000 */
[----:B------:R-:W3:-:S12]  /*3c9e0*/  LD.E R15, desc[UR4][R14.64] ;  /* 0x000000040e0f7980 */ /* 0x000ed8000c101900 */
[----:B--2---:R-:W2:Y:S01]  /*3c9f0*/  LD.E.64 R8, desc[UR6][R8.64] ;  /* 0x0000000608087980 */ /* 0x004ea2000c101b00 */
[----:B---3--:R-:W-:-:S04]  /*3ca00*/  IMAD R21, R6, 0x40, R15 ;  /* 0x0000004006157824 */ /* 0x008fc800078e020f */
[----:B--2---:R-:W-:-:S05]  /*3ca10*/  IMAD.WIDE R20, R21, 0x4, R8 ;  /* 0x0000000415147825 */ /* 0x004fca00078e0208 */
[----:B------:R0:W-:Y:S04]  /*3ca20*/  ST.E desc[UR4][R20.64], R37 ;  /* 0x0000002514007985 */ /* 0x0001e8000c101904 */
[----:B------:R-:W2:Y:S04]  /*3ca30*/  LD.E.64 R14, desc[UR6][R10.64] ;  /* 0x000000060a0e7980 */ /* 0x000ea8000c101b00 */
[----:B--2---:R-:W2:Y:S02]  /*3ca40*/  LD.E R7, desc[UR4][R14.64+0x4] ;  /* 0x000004040e077980 */ /* 0x004ea4000c101900 */
[----:B0-2---:R-:W-:-:S13]  /*3ca50*/  ISETP.NE.AND P2, PT, R7, RZ, PT ;  /* 0x000000ff0700720c */ /* 0x005fda0003f45270 */
.L_x_3585:
[----:B------:R-:W-:Y:S05]  /*3ca60*/  BSYNC B3 ;  /* 0x0000000000037941 */ /* 0x000fea0003800000 */
.L_x_3584:
[----:B------:R-:W-:Y:S04]  /*3ca70*/  BSSY B3, `(.L_x_3586) ;  /* 0x000000d000037945 */ /* 0x000fe80003800000 */
[----:B------:R-:W-:Y:S05]  /*3ca80*/  @P2 BRA `(.L_x_3587) ;  /* 0x00000000002c2947 */ /* 0x000fea0003800000 */
        /* <DEDUP_REMOVED lines=8> */
[----:B------:R-:W-:-:S04]  /*3cb10*/  VIADD R7, R6, 0x8 ;  /* 0x0000000806077836 */ /* 0x000fc80000000000 */
[----:B--2---:R-:W-:-:S05]  /*3cb20*/  IMAD.WIDE R8, R7, 0x4, R8 ;  /* 0x0000000407087825 */ /* 0x004fca00078e0208 */
[----:B------:R0:W-:Y:S02]  /*3cb30*/  ST.E desc[UR4][R8.64], R51 ;  /* 0x0000003308007985 */ /* 0x0001e4000c101904 */
.L_x_3587:
[----:B------:R-:W-:Y:S05]  /*3cb40*/  BSYNC B3 ;  /* 0x0000000000037941 */ /* 0x000fea0003800000 */
.L_x_3586:
[----:B------:R-:W0:Y:S01]  /*3cb50*/  LDL.64 R6, [R12+0x70] ;  /* 0x000070000c067983 */ /* 0x000e220000100a00 */
[C---:B------:R-:W-:Y:S02]  /*3cb60*/  R2UR UR4, R4.reuse ;  /* 0x00000000040472ca */ /* 0x040fe400000e0000 */
[C---:B------:R-:W-:Y:S02]  /*3cb70*/  R2UR UR5, R5.reuse ;  /* 0x00000000050572ca */ /* 0x040fe400000e0000 */
[C---:B------:R-:W-:Y:S02]  /*3cb80*/  R2UR UR6, R4.reuse ;  /* 0x00000000040672ca */ /* 0x040fe400000e0000 */
[C---:B------:R-:W-:Y:S02]  /*3cb90*/  R2UR UR7, R5.reuse ;  /* 0x00000000050772ca */ /* 0x040fe400000e0000 */
[----:B------:R-:W-:Y:S02]  /*3cba0*/  R2UR UR8, R4 ;  /* 0x00000000040872ca */ /* 0x000fe400000e0000 */
[----:B------:R-:W-:-:S05]  /*3cbb0*/  R2UR UR9, R5 ;  /* 0x00000000050972ca */ /* 0x000fca00000e0000 */
[----:B0-----:R-:W2:Y:S04]  /*3cbc0*/  LD.E R8, desc[UR4][R6.64] ;  /* 0x0000000406087980 */ /* 0x001ea8000c101900 */
[----:B------:R-:W3:Y:S04]  /*3cbd0*/  LD.E R9, desc[UR6][R6.64+0x20] ;  /* 0x0000200606097980 */ /* 0x000ee8000c101900 */
[----:B------:R-:W4:Y:S04]  /*3cbe0*/  LD.E R14, desc[UR8][R6.64+0x4] ;  /* 0x00000408060e7980 */ /* 0x000f28000c101900 */
[----:B------:R-:W5:Y:S04]  /*3cbf0*/  LD.E R20, desc[UR4][R6.64+0x10] ;  /* 0x0000100406147980 */ /* 0x000f68000c101900 */
[----:B------:R-:W5:Y:S01]  /*3cc00*/  LD.E R21, desc[UR6][R6.64+0x14] ;  /* 0x0000140606157980 */ /* 0x000f62000c101900 */
[C---:B--2---:R-:W-:Y:S01]  /*3cc10*/  FSETP.NEU.FTZ.AND P2, PT, R8.reuse, -INF , PT ;  /* 0xff8000000800780b */ /* 0x044fe20003f5d000 */
[----:B---3--:R-:W-:Y:S01]  /*3cc20*/  FMUL.FTZ R10, R8, R9 ;  /* 0x00000009080a7220 */ /* 0x008fe20000410000 */
[----:B----4-:R-:W-:Y:S01]  /*3cc30*/  FSETP.NEU.FTZ.AND P3, PT, R14, -INF , PT ;  /* 0xff8000000e00780b */ /* 0x010fe20003f7d000 */
[----:B------:R-:W-:-:S03]  /*3cc40*/  FMUL.FTZ R14, R9, R14 ;  /* 0x0000000e090e7220 */ /* 0x000fc60000410000 */
[----:B------:R-:W-:Y:S02]  /*3cc50*/  FSEL R10, R10, RZ, P2 ;  /* 0x000000ff0a0a7208 */ /* 0x000fe40001000000 */
[----:B------:R-:W-:-:S03]  /*3cc60*/  FSEL R14, R14, RZ, P3 ;  /* 0x000000ff0e0e7208 */ /* 0x000fc60001800000 */
[-CC-:B------:R-:W-:Y:S01]  /*3cc70*/  FFMA.FTZ R47, R47, R9.reuse, -R10.reuse ;  /* 0x000000092f2f7223 */ /* 0x180fe2000001080a */
[-CC-:B------:R-:W-:Y:S01]  /*3cc80*/  FFMA.FTZ R60, R60, R9.reuse, -R10.reuse ;  /* 0x000000093c3c7223 */ /* 0x180fe2000001080a */
[-CC-:B------:R-:W-:Y:S01]  /*3cc90*/  FFMA.FTZ R28, R28, R9.reuse, -R10.reuse ;  /* 0x000000091c1c7223 */ /* 0x180fe2000001080a */
[-C--:B------:R-:W-:Y:S01]  /*3cca0*/  FFMA.FTZ R61, R61, R9.reuse, -R10 ;  /* 0x000000093d3d7223 */ /* 0x080fe2000001080a */
[-CC-:B------:R-:W-:Y:S01]  /*3ccb0*/  FFMA.FTZ R52, R52, R9.reuse, -R14.reuse ;  /* 0x0000000934347223 */ /* 0x180fe2000001080e */
[-CC-:B------:R-:W-:Y:S01]  /*3ccc0*/  FFMA.FTZ R49, R49, R9.reuse, -R14.reuse ;  /* 0x0000000931317223 */ /* 0x180fe2000001080e */
[----:B------:R-:W5:Y:S01]  /*3ccd0*/  MUFU.EX2 R47, R47 ;  /* 0x0000002f002f7308 */ /* 0x000f620000000800 */
[-CC-:B------:R-:W-:Y:S01]  /*3cce0*/  FFMA.FTZ R50, R50, R9.reuse, -R14.reuse ;  /* 0x0000000932327223 */ /* 0x180fe2000001080e */
[-C--:B------:R-:W-:Y:S01]  /*3ccf0*/  FFMA.FTZ R24, R24, R9.reuse, -R14 ;  /* 0x0000000918187223 */ /* 0x080fe2000001080e */
[-C--:B------:R-:W-:Y:S01]  /*3cd00*/  FFMA.FTZ R30, R30, R9.reuse, -R10 ;  /* 0x000000091e1e7223 */ /* 0x080fe2000001080a */
[-C--:B------:R-:W-:Y:S01]  /*3cd10*/  FFMA.FTZ R8, R25, R9.reuse, -R14 ;  /* 0x0000000919087223 */ /* 0x080fe2000001080e */
[-CC-:B------:R-:W-:Y:S01]  /*3cd20*/  FFMA.FTZ R32, R32, R9.reuse, -R10.reuse ;  /* 0x0000000920207223 */ /* 0x180fe2000001080a */
[-CC-:B------:R-:W-:Y:S01]  /*3cd30*/  FFMA.FTZ R38, R38, R9.reuse, -R10.reuse ;  /* 0x0000000926267223 */ /* 0x180fe2000001080a */
[-CC-:B------:R-:W-:Y:S01]  /*3cd40*/  FFMA.FTZ R39, R39, R9.reuse, -R10.reuse ;  /* 0x0000000927277223 */ /* 0x180fe2000001080a */
[----:B------:R-:W0:Y:S01]  /*3cd50*/  MUFU.EX2 R52, R52 ;  /* 0x0000003400347308 */ /* 0x000e220000000800 */
[-CC-:B------:R-:W-:Y:S01]  /*3cd60*/  FFMA.FTZ R40, R40, R9.reuse, -R10.reuse ;  /* 0x0000000928287223 */ /* 0x180fe2000001080a */
[-CC-:B------:R-:W-:Y:S01]  /*3cd70*/  FFMA.FTZ R41, R41, R9.reuse, -R10.reuse ;  /* 0x0000000929297223 */ /* 0x180fe2000001080a */
[-CC-:B------:R-:W-:Y:S01]  /*3cd80*/  FFMA.FTZ R42, R42, R9.reuse, -R10.reuse ;  /* 0x000000092a2a7223 */ /* 0x180fe2000001080a */
[-CC-:B------:R-:W-:Y:S01]  /*3cd90*/  FFMA.FTZ R43, R43, R9.reuse, -R10.reuse ;  /* 0x000000092b2b7223 */ /* 0x180fe2000001080a */
[-CC-:B------:R-:W-:Y:S01]  /*3cda0*/  FFMA.FTZ R44, R44, R9.reuse, -R10.reuse ;  /* 0x000000092c2c7223 */ /* 0x180fe2000001080a */
[-CC-:B------:R-:W-:Y:S01]  /*3cdb0*/  FFMA.FTZ R45, R45, R9.reuse, -R10.reuse ;  /* 0x000000092d2d7223 */ /* 0x180fe2000001080a */
[-C--:B------:R-:W-:Y:S01]  /*3cdc0*/  FFMA.FTZ R46, R46, R9.reuse, -R10 ;  /* 0x000000092e2e7223 */ /* 0x080fe2000001080a */
[----:B------:R-:W1:Y:S01]  /*3cdd0*/  MUFU.EX2 R60, R60 ;  /* 0x0000003c003c7308 */ /* 0x000e620000000800 */
[-C--:B------:R-:W-:Y:S01]  /*3cde0*/  FFMA.FTZ R26, R26, R9.reuse, -R14 ;  /* 0x000000091a1a7223 */ /* 0x080fe2000001080e */
[-C--:B------:R-:W-:Y:S01]  /*3cdf0*/  FFMA.FTZ R10, R48, R9.reuse, -R10 ;  /* 0x00000009300a7223 */ /* 0x080fe2000001080a */
        /* <DEDUP_REMOVED lines=11> */
[----:B-----5:R-:W-:Y:S01]  /*3ceb0*/  FADD.FTZ R15, R47, R20 ;  /* 0x000000142f0f7221 */ /* 0x020fe20000010000 */
[----:B0-----:R-:W-:Y:S01]  /*3cec0*/  FADD.FTZ R14, R52, R21 ;  /* 0x00000015340e7221 */ /* 0x001fe20000010000 */
[----:B------:R-:W-:Y:S02]  /*3ced0*/  MUFU.EX2 R28, R28 ;  /* 0x0000001c001c7308 */ /* 0x000fe40000000800 */
[----:B-1----:R-:W-:-:S06]  /*3cee0*/  FADD.FTZ R15, R60, R15 ;  /* 0x0000000f3c0f7221 */ /* 0x002fcc0000010000 */
[----:B------:R-:W0:Y:S01]  /*3cef0*/  MUFU.EX2 R50, R50 ;  /* 0x0000003200327308 */ /* 0x000e220000000800 */
[----:B--2---:R-:W-:-:S07]  /*3cf00*/  FADD.FTZ R21, R49, R14 ;  /* 0x0000000e31157221 */ /* 0x004fce0000010000 */
[----:B------:R-:W-:Y:S08]  /*3cf10*/  MUFU.EX2 R61, R61 ;  /* 0x0000003d003d7308 */ /* 0x000ff00000000800 */
[----:B------:R-:W1:Y:S01]  /*3cf20*/  MUFU.EX2 R171, R24 ;  /* 0x0000001800ab7308 */ /* 0x000e620000000800 */
[----:B0-----:R-:W-:-:S07]  /*3cf30*/  FADD.FTZ R14, R50, R21 ;  /* 0x00000015320e7221 */ /* 0x001fce0000010000 */
[----:B------:R-:W0:Y:S08]  /*3cf40*/  MUFU.EX2 R30, R30 ;  /* 0x0000001e001e7308 */ /* 0x000e300000000800 */
[----:B------:R-:W2:Y:S01]  /*3cf50*/  MUFU.EX2 R173, R8 ;  /* 0x0000000800ad7308 */ /* 0x000ea20000000800 */
[----:B-1----:R-:W-:-:S07]  /*3cf60*/  FADD.FTZ R14, R171, R14 ;  /* 0x0000000eab0e7221 */ /* 0x002fce0000010000 */
[----:B------:R-:W1:Y:S08]  /*3cf70*/  MUFU.EX2 R25, R32 ;  /* 0x0000002000197308 */ /* 0x000e700000000800 */
[----:B------:R-:W3:Y:S08]  /*3cf80*/  MUFU.EX2 R26, R26 ;  /* 0x0000001a001a7308 */ /* 0x000ef00000000800 */
[----:B------:R4:W-:Y:S08]  /*3cf90*/  MUFU.EX2 R27, R10 ;  /* 0x0000000a001b7308 */ /* 0x0009f00000000800 */
[----:B------:R-:W5:Y:S01]  /*3cfa0*/  MUFU.EX2 R38, R38 ;  /* 0x0000002600267308 */ /* 0x000f620000000800 */
[----:B----4-:R-:W-:-:S04]  /*3cfb0*/  FADD.FTZ R10, R28, R15 ;  /* 0x0000000f1c0a7221 */ /* 0x010fc80000010000 */
[----:B------:R-:W-:-:S03]  /*3cfc0*/  FADD.FTZ R15, R61, R10 ;  /* 0x0000000a3d0f7221 */ /* 0x000fc60000010000 */
[----:B------:R-:W4:Y:S01]  /*3cfd0*/  MUFU.EX2 R175, R11 ;  /* 0x0000000b00af7308 */ /* 0x000f220000000800 */
[----:B0-----:R-:W-:Y:S01]  /*3cfe0*/  FADD.FTZ R10, R30, R15 ;  /* 0x0000000f1e0a7221 */ /* 0x001fe20000010000 */
[----:B--2---:R-:W-:-:S03]  /*3cff0*/  FADD.FTZ R15, R173, R14 ;  /* 0x0000000ead0f7221 */ /* 0x004fc60000010000 */
[----:B-1----:R-:W-:Y:S01]  /*3d000*/  FADD.FTZ R21, R25, R10 ;  /* 0x0000000a19157221 */ /* 0x002fe20000010000 */
[----:B---3--:R-:W-:Y:S02]  /*3d010*/  FADD.FTZ R8, R26, R15 ;  /* 0x0000000f1a087221 */ /* 0x008fe40000010000 */
[----:B------:R-:W0:Y:S01]  /*3d020*/  MUFU.EX2 R39, R39 ;  /* 0x0000002700277308 */ /* 0x000e220000000800 */
[----:B-----5:R-:W-:-:S07]  /*3d030*/  FADD.FTZ R10, R38, R21 ;  /* 0x00000015260a7221 */ /* 0x020fce0000010000 */
[----:B------:R-:W1:Y:S01]  /*3d040*/  MUFU.EX2 R24, R29 ;  /* 0x0000001d00187308 */ /* 0x000e620000000800 */
[----:B----4-:R-:W-:-:S07]  /*3d050*/  FADD.FTZ R11, R175, R8 ;  /* 0x00000008af0b7221 */ /* 0x010fce0000010000 */
        /* <DEDUP_REMOVED lines=29> */
[----:B--2---:R-:W-:-:S04]  /*3d230*/  FADD.FTZ R8, R46, R11 ;  /* 0x0000000b2e087221 */ /* 0x004fc80000010000 */
[----:B------:R-:W-:Y:S01]  /*3d240*/  FADD.FTZ R29, R27, R8 ;  /* 0x000000081b1d7221 */ /* 0x000fe20000010000 */
[----:B0-----:R-:W-:-:S04]  /*3d250*/  FADD.FTZ R10, R54, R15 ;  /* 0x0000000f360a7221 */ /* 0x001fc80000010000 */
[----:B------:R-:W-:Y:S01]  /*3d260*/  ST.E desc[UR4][R6.64+0x10], R29 ;  /* 0x0000101d06007985 */ /* 0x000fe2000c101904 */
[----:B-1----:R-:W-:-:S05]  /*3d270*/  FADD.FTZ R33, R183, R10 ;  /* 0x0000000ab7217221 */ /* 0x002fca0000010000 */
[----:B------:R0:W-:Y:S04]  /*3d280*/  ST.E desc[UR6][R6.64+0x14], R33 ;  /* 0x0000142106007985 */ /* 0x0001e8000c101906 */
[----:B------:R-:W2:Y:S01]  /*3d290*/  LDL.64 R20, [R12+0x80] ;  /* 0x000080000c147983 */ /* 0x000ea20000100a00 */
[----:B------:R-:W-:Y:S06]  /*3d2a0*/  BAR.SYNC.DEFER_BLOCKING 0xf, 0x100 ;  /* 0x03c4000000007b1d */ /* 0x000fec0000010000 */
[----:B------:R-:W3:Y:S04]  /*3d2b0*/  LDL.64 R8, [R12+0x88] ;  /* 0x000088000c087983 */ /* 0x000ee80000100a00 */
[----:B--2---:R-:W2:Y:S04]  /*3d2c0*/  LD.E.64 R20, desc[UR4][R20.64+0x10] ;  /* 0x0000100414147980 */ /* 0x004ea8000c101b00 */
[----:B--2---:R-:W2:Y:S04]  /*3d2d0*/  LD.E.64 R14, desc[UR6][R20.64+0x8] ;  /* 0x00000806140e7980 */ /* 0x004ea8000c101b00 */
[----:B------:R-:W4:Y:S01]  /*3d2e0*/  LD.E.64 R10, desc[UR4][R20.64] ;  /* 0x00000004140a7980 */ /* 0x000f22000c101b00 */
        /* <DEDUP_REMOVED lines=17> */
[--C-:B----4-:R-:W-:Y:S02]  /*3d400*/  IMAD R10, R10, 0x2, R14.reuse ;  /* 0x000000020a0a7824 */ /* 0x110fe400078e020e */
[C---:B0-----:R-:W-:Y:S02]  /*3d410*/  IMAD R6, R11.reuse, 0x2, R14 ;  /* 0x000000020b067824 */ /* 0x041fe400078e020e */
[----:B------:R-:W-:Y:S01]  /*3d420*/  IMAD R11, R11, 0x2, R10 ;  /* 0x000000020b0b7824 */ /* 0x000fe200078e020a */
[----:B------:R3:W-:Y:S04]  /*3d430*/  STSM.16.M88.4 [R14], R168 ;  /* 0x000000a80e007844 */ /* 0x0007e80000000200 */
[----:B------:R-:W-:Y:S04]  /*3d440*/  STSM.16.M88.4 [R10], R172 ;  /* 0x000000ac0a007844 */ /* 0x000fe80000000200 */
[----:B------:R0:W-:Y:S04]  /*3d450*/  STSM.16.M88.4 [R6], R176 ;  /* 0x000000b006007844 */ /* 0x0001e80000000200 */
[----:B------:R-:W-:Y:S04]  /*3d460*/  STSM.16.M88.4 [R11], R180 ;  /* 0x000000b40b007844 */ /* 0x000fe80000000200 */
[----:B---3--:R-:W2:Y:S04]  /*3d470*/  LD.E R14, desc[UR4][R8.64] ;  /* 0x00000004080e7980 */ /* 0x008ea8000c101900 */
[----:B------:R-:W3:Y:S04]  /*3d480*/  LD.E R34, desc[UR4][R8.64+0x44] ;  /* 0x0000440408227980 */ /* 0x000ee8000c101900 */
[----:B0-----:R-:W4:Y:S04]  /*3d490*/  LD.E R6, desc[UR4][R8.64+0x14] ;  /* 0x0000140408067980 */ /* 0x001f28000c101900 */
[----:B------:R-:W5:Y:S01]  /*3d4a0*/  LD.E R48, desc[UR4][R8.64+0x80] ;  /* 0x0000800408307980 */ /* 0x000f62000c101900 */
[----:B------:R-:W-:-:S02]  /*3d4b0*/  R2UR UR18, R4 ;  /* 0x00000000041272ca */ /* 0x000fc400000e0000 */
[----:B------:R-:W-:Y:S01]  /*3d4c0*/  R2UR UR19, R5 ;  /* 0x00000000051372ca */ /* 0x000fe200000e0000 */
        /* <DEDUP_REMOVED lines=13> */
[----:B------:R-:W-:-:S02]  /*3d5a0*/  R2UR UR10, R4 ;  /* 0x00000000040a72ca */ /* 0x000fc400000e0000 */
[C---:B------:R-:W-:Y:S01]  /*3d5b0*/  R2UR UR11, R5.reuse ;  /* 0x00000000050b72ca */ /* 0x040fe200000e0000 */
[----:B------:R-:W5:Y:S01]  /*3d5c0*/  LD.E R62, desc[UR18][R8.64+0xb4] ;  /* 0x0000b412083e7980 */ /* 0x000f62000c101900 */
[C---:B------:R-:W-:Y:S02]  /*3d5d0*/  R2UR UR12, R4.reuse ;  /* 0x00000000040c72ca */ /* 0x040fe400000e0000 */
[C---:B------:R-:W-:Y:S01]  /*3d5e0*/  R2UR UR13, R5.reuse ;  /* 0x00000000050d72ca */ /* 0x040fe200000e0000 */
[----:B------:R-:W5:Y:S01]  /*3d5f0*/  LD.E R78, desc[UR18][R8.64+0xf4] ;  /* 0x0000f412084e7980 */ /* 0x000f62000c101900 */
[C---:B------:R-:W-:Y:S02]  /*3d600*/  R2UR UR14, R4.reuse ;  /* 0x00000000040e72ca */ /* 0x040fe400000e0000 */
[----:B------:R-:W-:Y:S02]  /*3d610*/  R2UR UR15, R5 ;  /* 0x00000000050f72ca */ /* 0x000fe400000e0000 */
        /* <DEDUP_REMOVED lines=22> */
[----:B--2---:R-:W-:-:S05]  /*3d780*/  FMUL.FTZ R7, R37, R14 ;  /* 0x0000000e25077220 */ /* 0x004fca0000410000 */
[----:B------:R4:W-:Y:S02]  /*3d790*/  ST.E desc[UR4][R8.64], R7 ;  /* 0x0000000708007985 */ /* 0x0009e4000c101904 */
[C---:B----4-:R-:W-:Y:S02]  /*3d7a0*/  FMUL.FTZ R7, R37.reuse, R6 ;  /* 0x0000000625077220 */ /* 0x050fe40000410000 */
[----:B------:R-:W2:Y:S04]  /*3d7b0*/  LD.E R6, desc[UR18][R8.64+0x134] ;  /* 0x0001341208067980 */ /* 0x000ea8000c101900 */
[----:B------:R3:W-:Y:S02]  /*3d7c0*/  ST.E desc[UR4][R8.64+0x14], R7 ;  /* 0x0000140708007985 */ /* 0x0007e4000c101904 */
[----:B---3--:R-:W-:-:S05]  /*3d7d0*/  FMUL.FTZ R7, R37, R34 ;  /* 0x0000002225077220 */ /* 0x008fca0000410000 */
[----:B------:R5:W-:Y:S02]  /*3d7e0*/  ST.E desc[UR4][R8.64+0x44], R7 ;  /* 0x0000440708007985 */ /* 0x000be4000c101904 */
[----:B-----5:R-:W-:-:S05]  /*3d7f0*/  FMUL.FTZ R7, R37, R48 ;  /* 0x0000003025077220 */ /* 0x020fca0000410000 */
[----:B------:R0:W-:Y:S02]  /*3d800*/  ST.E desc[UR4][R8.64+0x80], R7 ;  /* 0x0000800708007985 */ /* 0x0001e4000c101904 */
[----:B0-----:R-:W-:-:S05]  /*3d810*/  FMUL.FTZ R7, R37, R64 ;  /* 0x0000004025077220 */ /* 0x001fca0000410000 */
[----:B------:R0:W-:Y:S02]  /*3d820*/  ST.E desc[UR4][R8.64+0xc0], R7 ;  /* 0x0000c00708007985 */ /* 0x0001e4000c101904 */
[----:B0-----:R-:W-:-:S05]  /*3d830*/  FMUL.FTZ R7, R37, R80 ;  /* 0x0000005025077220 */ /* 0x001fca0000410000 */
[----:B------:R2:W-:Y:S02]  /*3d840*/  ST.E desc[UR4][R8.64+0x100], R7 ;  /* 0x0001000708007985 */ /* 0x0005e4000c101904 */
[C---:B--2---:R-:W-:Y:S02]  /*3d850*/  FMUL.FTZ R7, R37.reuse, R6 ;  /* 0x0000000625077220 */ /* 0x044fe40000410000 */
[----:B------:R-:W2:Y:S01]  /*3d860*/  LD.E R6, desc[UR6][R8.64+0x140] ;  /* 0x0001400608067980 */ /* 0x000ea2000c101900 */
[----:B------:R-:W-:-:S05]  /*3d870*/  FMUL.FTZ R11, R37, R20 ;  /* 0x00000014250b7220 */ /* 0x000fca0000410000 */
[----:B------:R0:W-:Y:S02]  /*3d880*/  ST.E desc[UR6][R8.64+0x4], R11 ;  /* 0x0000040b08007985 */ /* 0x0001e4000c101906 */
[----:B0-----:R-:W-:-:S05]  /*3d890*/  FMUL.FTZ R11, R37, R32 ;  /* 0x00000020250b7220 */ /* 0x001fca0000410000 */
        /* <DEDUP_REMOVED lines=22> */
[----:B------:R-:W2:Y:S04]  /*3da00*/  LD.E R6, desc[UR6][R8.64+0x150] ;  /* 0x0001500608067980 */ /* 0x000ea8000c101900 */
[----:B------:R2:W-:Y:S02]  /*3da10*/  ST.E desc[UR4][R8.64+0x134], R7 ;  /* 0x0001340708007985 */ /* 0x0005e4000c101904 */
[----:B--2---:R-:W-:-:S02]  /*3da20*/  FMUL.FTZ R7, R37, R6 ;  /* 0x0000000625077220 */ /* 0x004fc40000410000 */
[----:B------:R-:W2:Y:S04]  /*3da30*/  LD.E R6, desc[UR6][R8.64+0x154] ;  /* 0x0001540608067980 */ /* 0x000ea8000c101900 */
        /* <DEDUP_REMOVED lines=57> */
[----:B------:R2:W-:Y:S01]  /*3ddd0*/  ST.E desc[UR4][R8.64+0x1d4], R15 ;  /* 0x0001d40f08007985 */ /* 0x0005e2000c101904 */
[C---:B------:R-:W-:Y:S01]  /*3dde0*/  FMUL.FTZ R21, R37.reuse, R10 ;  /* 0x0000000a25157220 */ /* 0x040fe20000410000 */
[C---:B------:R-:W-:Y:S01]  /*3ddf0*/  FMUL.FTZ R25, R37.reuse, R26 ;  /* 0x0000001a25197220 */ /* 0x040fe20000410000 */
[C---:B------:R-:W-:Y:S01]  /*3de00*/  FMUL.FTZ R27, R37.reuse, R28 ;  /* 0x0000001c251b7220 */ /* 0x040fe20000410000 */
[----:B------:R-:W-:-:S02]  /*3de10*/  FMUL.FTZ R29, R37, R30 ;  /* 0x0000001e251d7220 */ /* 0x000fc40000410000 */
[----:B------:R0:W-:Y:S04]  /*3de20*/  ST.E desc[UR10][R8.64+0x20], R21 ;  /* 0x0000201508007985 */ /* 0x0001e8000c10190a */
[----:B------:R1:W-:Y:S04]  /*3de30*/  ST.E desc[UR12][R8.64+0x24], R25 ;  /* 0x0000241908007985 */ /* 0x0003e8000c10190c */
[----:B------:R3:W-:Y:S01]  /*3de40*/  ST.E desc[UR14][R8.64+0x30], R27 ;  /* 0x0000301b08007985 */ /* 0x0007e2000c10190e */
[----:B--2---:R-:W-:-:S03]  /*3de50*/  FMUL.FTZ R15, R37, R6 ;  /* 0x00000006250f7220 */ /* 0x004fc60000410000 */
[----:B------:R-:W2:Y:S01]  /*3de60*/  LD.E R6, desc[UR6][R8.64+0x1f4] ;  /* 0x0001f40608067980 */ /* 0x000ea2000c101900 */
[C---:B0-----:R-:W-:Y:S01]  /*3de70*/  FMUL.FTZ R21, R37.reuse, R38 ;  /* 0x0000002625157220 */ /* 0x041fe20000410000 */
[C---:B-1----:R-:W-:Y:S01]  /*3de80*/  FMUL.FTZ R25, R37.reuse, R40 ;  /* 0x0000002825197220 */ /* 0x042fe20000410000 */
[C---:B---3--:R-:W-:Y:S01]  /*3de90*/  FMUL.FTZ R27, R37.reuse, R42 ;  /* 0x0000002a251b7220 */ /* 0x048fe20000410000 */
[----:B------:R0:W-:Y:S04]  /*3dea0*/  ST.E desc[UR16][R8.64+0x34], R29 ;  /* 0x0000341d08007985 */ /* 0x0001e8000c101910 */
[----:B------:R1:W-:Y:S01]  /*3deb0*/  ST.E desc[UR10][R8.64+0x54], R21 ;  /* 0x0000541508007985 */ /* 0x0003e2000c10190a */
[----:B0-----:R-:W-:-:S03]  /*3dec0*/  FMUL.FTZ R29, R37, R46 ;  /* 0x0000002e251d7220 */ /* 0x001fc60000410000 */
[----:B------:R0:W-:Y:S01]  /*3ded0*/  ST.E desc[UR12][R8.64+0x60], R25 ;  /* 0x0000601908007985 */ /* 0x0001e2000c10190c */
[----:B-1----:R-:W-:-:S03]  /*3dee0*/  FMUL.FTZ R21, R37, R52 ;  /* 0x0000003425157220 */ /* 0x002fc60000410000 */
[----:B------:R1:W-:Y:S04]  /*3def0*/  ST.E desc[UR14][R8.64+0x64], R27 ;  /* 0x0000641b08007985 */ /* 0x0003e8000c10190e */
[----:B------:R3:W-:Y:S01]  /*3df00*/  ST.E desc[UR16][R8.64+0x74], R29 ;  /* 0x0000741d08007985 */ /* 0x0007e2000c101910 */
[C---:B0-----:R-:W-:Y:S01]  /*3df10*/  FMUL.FTZ R25, R37.reuse, R56 ;  /* 0x0000003825197220 */ /* 0x041fe20000410000 */
[C---:B-1----:R-:W-:Y:S01]  /*3df20*/  FMUL.FTZ R27, R37.reuse, R58 ;  /* 0x0000003a251b7220 */ /* 0x042fe20000410000 */
[C---:B---3--:R-:W-:Y:S01]  /*3df30*/  FMUL.FTZ R29, R37.reuse, R60 ;  /* 0x0000003c251d7220 */ /* 0x048fe20000410000 */
[----:B------:R0:W-:Y:S01]  /*3df40*/  ST.E desc[UR10][R8.64+0x90], R21 ;  /* 0x0000901508007985 */ /* 0x0001e2000c10190a */
[----:B------:R-:W-:-:S03]  /*3df50*/  FMUL.FTZ R31, R37, R62 ;  /* 0x0000003e251f7220 */ /* 0x000fc60000410000 */
[----:B------:R1:W-:Y:S04]  /*3df60*/  ST.E desc[UR12][R8.64+0xa0], R25 ;  /* 0x0000a01908007985 */ /* 0x0003e8000c10190c */
[----:B------:R3:W-:Y:S04]  /*3df70*/  ST.E desc[UR14][R8.64+0xa4], R27 ;  /* 0x0000a41b08007985 */ /* 0x0007e8000c10190e */
[----:B------:R4:W-:Y:S01]  /*3df80*/  ST.E desc[UR16][R8.64+0xb0], R29 ;  /* 0x0000b01d08007985 */ /* 0x0009e2000c101910 */
[C---:B0-----:R-:W-:Y:S01]  /*3df90*/  FMUL.FTZ R21, R37.reuse, R70 ;  /* 0x0000004625157220 */ /* 0x041fe20000410000 */
[C---:B-1----:R-:W-:Y:S01]  /*3dfa0*/  FMUL.FTZ R25, R37.reuse, R72 ;  /* 0x0000004825197220 */ /* 0x042fe20000410000 */
[C---:B---3--:R-:W-:Y:S01]  /*3dfb0*/  FMUL.FTZ R27, R37.reuse, R74 ;  /* 0x0000004a251b7220 */ /* 0x048fe20000410000 */
[C---:B----4-:R-:W-:Y:S01]  /*3dfc0*/  FMUL.FTZ R29, R37.reuse, R76 ;  /* 0x0000004c251d7220 */ /* 0x050fe20000410000 */
[----:B------:R0:W-:Y:S04]  /*3dfd0*/  ST.E desc[UR18][R8.64+0xb4], R31 ;  /* 0x0000b41f08007985 */ /* 0x0001e8000c101912 */
[----:B------:R1:W-:Y:S04]  /*3dfe0*/  ST.E desc[UR10][R8.64+0xd4], R21 ;  /* 0x0000d41508007985 */ /* 0x0003e8000c10190a */
[----:B------:R3:W-:Y:S04]  /*3dff0*/  ST.E desc[UR12][R8.64+0xe0], R25 ;  /* 0x0000e01908007985 */ /* 0x0007e8000c10190c */
[----:B------:R4:W-:Y:S01]  /*3e000*/  ST.E desc[UR14][R8.64+0xe4], R27 ;  /* 0x0000e41b08007985 */ /* 0x0009e2000c10190e */
[----:B0-----:R-:W-:-:S03]  /*3e010*/  FMUL.FTZ R31, R37, R78 ;  /* 0x0000004e251f7220 */ /* 0x001fc60000410000 */
[----:B------:R0:W-:Y:S01]  /*3e020*/  ST.E desc[UR16][R8.64+0xf0], R29 ;  /* 0x0000f01d08007985 */ /* 0x0001e2000c101910 */
[C---:B-1----:R-:W-:Y:S01]  /*3e030*/  FMUL.FTZ R21, R37.reuse, R86 ;  /* 0x0000005625157220 */ /* 0x042fe20000410000 */
[C---:B---3--:R-:W-:Y:S01]  /*3e040*/  FMUL.FTZ R25, R37.reuse, R88 ;  /* 0x0000005825197220 */ /* 0x048fe20000410000 */
[C---:B----4-:R-:W-:Y:S01]  /*3e050*/  FMUL.FTZ R27, R37.reuse, R90 ;  /* 0x0000005a251b7220 */ /* 0x050fe20000410000 */
[C---:B0-----:R-:W-:Y:S01]  /*3e060*/  FMUL.FTZ R29, R37.reuse, R92 ;  /* 0x0000005c251d7220 */ /* 0x041fe20000410000 */
[----:B--2---:R-:W-:Y:S02]  /*3e070*/  FMUL.FTZ R37, R37, R6 ;  /* 0x0000000625257220 */ /* 0x004fe40000410000 */
        /* <DEDUP_REMOVED lines=70> */
[----:B------:R2:W-:Y:S04]  /*3e4e0*/  ST.E desc[UR4][R8.64+0xa8], R15 ;  /* 0x0000a80f08007985 */ /* 0x0005e8000c101904 */
[----:B------:R-:W-:Y:S04]  /*3e4f0*/  ST.E desc[UR18][R8.64+0xf4], R31 ;  /* 0x0000f41f08007985 */ /* 0x000fe8000c101912 */
[----:B------:R-:W-:Y:S04]  /*3e500*/  ST.E desc[UR10][R8.64+0x114], R21 ;  /* 0x0001141508007985 */ /* 0x000fe8000c10190a */
[----:B------:R-:W-:Y:S04]  /*3e510*/  ST.E desc[UR12][R8.64+0x120], R25 ;  /* 0x0001201908007985 */ /* 0x000fe8000c10190c */
[----:B------:R-:W-:Y:S04]  /*3e520*/  ST.E desc[UR14][R8.64+0x124], R27 ;  /* 0x0001241b08007985 */ /* 0x000fe8000c10190e */
[----:B------:R-:W-:Y:S04]  /*3e530*/  ST.E desc[UR16][R8.64+0x130], R29 ;  /* 0x0001301d08007985 */ /* 0x000fe8000c101910 */
[----:B------:R-:W-:Y:S04]  /*3e540*/  ST.E desc[UR4][R8.64+0x1f4], R37 ;  /* 0x0001f42508007985 */ /* 0x000fe8000c101904 */
[----:B------:R0:W-:Y:S04]  /*3e550*/  ST.E desc[UR4][R8.64+0xac], R7 ;  /* 0x0000ac0708007985 */ /* 0x0001e8000c101904 */
[----:B------:R1:W-:Y:S01]  /*3e560*/  ST.E desc[UR4][R8.64+0xb8], R11 ;  /* 0x0000b80b08007985 */ /* 0x0003e2000c101904 */
[----:B--2---:R-:W-:-:S05]  /*3e570*/  FMUL.FTZ R15, R51, R6 ;  /* 0x00000006330f7220 */ /* 0x004fca0000410000 */
[----:B------:R2:W-:Y:S04]  /*3e580*/  ST.E desc[UR4][R8.64+0xbc], R15 ;  /* 0x0000bc0f08007985 */ /* 0x0005e8000c101904 */
[----:B------:R-:W0:Y:S02]  /*3e590*/  LD.E R6, desc[UR6][R8.64+0xc8] ;  /* 0x0000c80608067980 */ /* 0x000e24000c101900 */
[----:B0-----:R-:W-:-:S05]  /*3e5a0*/  FMUL.FTZ R7, R51, R6 ;  /* 0x0000000633077220 */ /* 0x001fca0000410000 */
[----:B------:R0:W-:Y:S04]  /*3e5b0*/  ST.E desc[UR4][R8.64+0xc8], R7 ;  /* 0x0000c80708007985 */ /* 0x0001e8000c101904 */
[----:B------:R-:W1:Y:S02]  /*3e5c0*/  LD.E R6, desc[UR6][R8.64+0xcc] ;  /* 0x0000cc0608067980 */ /* 0x000e64000c101900 */
[----:B-1----:R-:W-:-:S05]  /*3e5d0*/  FMUL.FTZ R11, R51, R6 ;  /* 0x00000006330b7220 */ /* 0x002fca0000410000 */
[----:B------:R1:W-:Y:S04]  /*3e5e0*/  ST.E desc[UR4][R8.64+0xcc], R11 ;  /* 0x0000cc0b08007985 */ /* 0x0003e8000c101904 */
[----:B------:R-:W2:Y:S02]  /*3e5f0*/  LD.E R6, desc[UR6][R8.64+0xd8] ;  /* 0x0000d80608067980 */ /* 0x000ea4000c101900 */
        /* <DEDUP_REMOVED lines=100> */
[----:B------:R-:W-:Y:S04]  /*3ec40*/  ST.E desc[UR4][R8.64+0x1dc], R15 ;  /* 0x0001dc0f08007985 */ /* 0x000fe8000c101904 */
        /* <DEDUP_REMOVED lines=9> */
[----:B------:R-:W2:Y:S02]  /*3ece0*/  LD.E R6, desc[UR6][R8.64+0x1fc] ;  /* 0x0001fc0608067980 */ /* 0x000ea4000c101900 */
[----:B--2---:R-:W-:-:S05]  /*3ecf0*/  FMUL.FTZ R51, R51, R6 ;  /* 0x0000000633337220 */ /* 0x004fca0000410000 */
[----:B------:R2:W-:Y:S04]  /*3ed00*/  ST.E desc[UR4][R8.64+0x1fc], R51 ;  /* 0x0001fc3308007985 */ /* 0x0005e8000c101904 */
[----:B0-----:R-:W3:Y:S04]  /*3ed10*/  LDL.64 R6, [R12+0x88] ;  /* 0x000088000c067983 */ /* 0x001ee80000100a00 */
[----:B-1----:R-:W4:Y:S04]  /*3ed20*/  LDL.64 R10, [R12] ;  /* 0x000000000c0a7983 */ /* 0x002f280000100a00 */
[----:B------:R-:W2:Y:S04]  /*3ed30*/  LDL.64 R14, [R12+0x90] ;  /* 0x000090000c0e7983 */ /* 0x000ea80000100a00 */
[----:B---3--:R-:W3:Y:S04]  /*3ed40*/  LD.E R25, desc[UR4][R6.64] ;  /* 0x0000000406197980 */ /* 0x008ee8000c101900 */
[----:B----4-:R-:W4:Y:S04]  /*3ed50*/  LD.E R11, desc[UR6][R10.64] ;  /* 0x000000060a0b7980 */ /* 0x010f28000c101900 */
[----:B--2---:R-:W4:Y:S04]  /*3ed60*/  LD.E.64 R8, desc[UR4][R14.64] ;  /* 0x000000040e087980 */ /* 0x004f28000c101b00 */
[----:B---3--:R-:W-:Y:S04]  /*3ed70*/  ST.E desc[UR8][R6.64], R25 ;  /* 0x0000001906007985 */ /* 0x008fe8000c101908 */
[----:B------:R-:W2:Y:S04]  /*3ed80*/  LD.E R21, desc[UR10][R6.64+0x4] ;  /* 0x0000040a06157980 */ /* 0x000ea8000c101900 */
[----:B--2---:R0:W-:Y:S04]  /*3ed90*/  ST.E desc[UR4][R6.64+0x4], R21 ;  /* 0x0000041506007985 */ /* 0x0041e8000c101904 */
[----:B------:R-:W2:Y:S04]  /*3eda0*/  LD.E R27, desc[UR6][R6.64+0x8] ;  /* 0x00000806061b7980 */ /* 0x000ea8000c101900 */
[----:B--2---:R1:W-:Y:S04]  /*3edb0*/  ST.E desc[UR4][R6.64+0x8], R27 ;  /* 0x0000081b06007985 */ /* 0x0043e8000c101904 */
[----:B------:R-:W2:Y:S04]  /*3edc0*/  LD.E R29, desc[UR6][R6.64+0xc] ;  /* 0x00000c06061d7980 */ /* 0x000ea8000c101900 */
[----:B--2---:R-:W-:Y:S04]  /*3edd0*/  ST.E desc[UR4][R6.64+0xc], R29 ;  /* 0x00000c1d06007985 */ /* 0x004fe8000c101904 */
[----:B------:R-:W2:Y:S04]  /*3ede0*/  LD.E R15, desc[UR6][R6.64+0x10] ;  /* 0x00001006060f7980 */ /* 0x000ea8000c101900 */
[----:B--2---:R2:W-:Y:S04]  /*3edf0*/  ST.E desc[UR4][R6.64+0x10], R15 ;  /* 0x0000100f06007985 */ /* 0x0045e8000c101904 */
[----:B0-----:R-:W3:Y:S04]  /*3ee00*/  LD.E R21, desc[UR6][R6.64+0x14] ;  /* 0x0000140606157980 */ /* 0x001ee8000c101900 */
[----:B---3--:R0:W-:Y:S04]  /*3ee10*/  ST.E desc[UR4][R6.64+0x14], R21 ;  /* 0x0000141506007985 */ /* 0x0081e8000c101904 */
[----:B------:R-:W3:Y:S04]  /*3ee20*/  LD.E R25, desc[UR6][R6.64+0x18] ;  /* 0x0000180606197980 */ /* 0x000ee8000c101900 */
[----:B---3--:R3:W-:Y:S04]  /*3ee30*/  ST.E desc[UR4][R6.64+0x18], R25 ;  /* 0x0000181906007985 */ /* 0x0087e8000c101904 */
[----:B-1----:R-:W5:Y:S04]  /*3ee40*/  LD.E R27, desc[UR6][R6.64+0x1c] ;  /* 0x00001c06061b7980 */ /* 0x002f68000c101900 */
[----:B-----5:R1:W-:Y:S04]  /*3ee50*/  ST.E desc[UR4][R6.64+0x1c], R27 ;  /* 0x00001c1b06007985 */ /* 0x0203e8000c101904 */
[----:B--2---:R-:W2:Y:S04]  /*3ee60*/  LD.E R15, desc[UR6][R6.64+0x20] ;  /* 0x00002006060f7980 */ /* 0x004ea8000c101900 */
[----:B--2---:R2:W-:Y:S04]  /*3ee70*/  ST.E desc[UR4][R6.64+0x20], R15 ;  /* 0x0000200f06007985 */ /* 0x0045e8000c101904 */
[----:B0-----:R-:W5:Y:S04]  /*3ee80*/  LD.E R21, desc[UR6][R6.64+0x24] ;  /* 0x0000240606157980 */ /* 0x001f68000c101900 */
[----:B-----5:R0:W-:Y:S04]  /*3ee90*/  ST.E desc[UR4][R6.64+0x24], R21 ;  /* 0x0000241506007985 */ /* 0x0201e8000c101904 */
[----:B---3--:R-:W3:Y:S04]  /*3eea0*/  LD.E R25, desc[UR6][R6.64+0x28] ;  /* 0x0000280606197980 */ /* 0x008ee8000c101900 */
        /* <DEDUP_REMOVED lines=228> */
[----:B--2---:R-:W-:Y:S04]  /*3fcf0*/  ST.E desc[UR4][R6.64+0x1f0], R15 ;  /* 0x0001f00f06007985 */ /* 0x004fe8000c101904 */
[----:B0-----:R-:W2:Y:S04]  /*3fd00*/  LD.E R21, desc[UR6][R6.64+0x1f4] ;  /* 0x0001f40606157980 */ /* 0x001ea8000c101900 */
[----:B--2---:R-:W-:Y:S04]  /*3fd10*/  ST.E desc[UR4][R6.64+0x1f4], R21 ;  /* 0x0001f41506007985 */ /* 0x004fe8000c101904 */
[----:B---3--:R-:W2:Y:S01]  /*3fd20*/  LD.E R25, desc[UR6][R6.64+0x1f8] ;  /* 0x0001f80606197980 */ /* 0x008ea2000c101900 */
[----:B------:R-:W-:-:S02]  /*3fd30*/  R2UR UR20, R4 ;  /* 0x00000000041472ca */ /* 0x000fc400000e0000 */
[C---:B------:R-:W-:Y:S02]  /*3fd40*/  R2UR UR21, R5.reuse ;  /* 0x00000000051572ca */ /* 0x040fe400000e0000 */
[C---:B------:R-:W-:Y:S02]  /*3fd50*/  R2UR UR22, R4.reuse ;  /* 0x00000000041672ca */ /* 0x040fe400000e0000 */
[C---:B------:R-:W-:Y:S02]  /*3fd60*/  R2UR UR23, R5.reuse ;  /* 0x00000000051772ca */ /* 0x040fe400000e0000 */
[C---:B------:R-:W-:Y:S02]  /*3fd70*/  R2UR UR24, R4.reuse ;  /* 0x00000000041872ca */ /* 0x040fe400000e0000 */
[----:B------:R-:W-:Y:S01]  /*3fd80*/  R2UR UR25, R5 ;  /* 0x00000000051972ca */ /* 0x000fe200000e0000 */
[----:B--2---:R0:W-:Y:S04]  /*3fd90*/  ST.E desc[UR4][R6.64+0x1f8], R25 ;  /* 0x0001f81906007985 */ /* 0x0041e8000c101904 */
[----:B-1----:R-:W2:Y:S01]  /*3fda0*/  LD.E R27, desc[UR6][R6.64+0x1fc] ;  /* 0x0001fc06061b7980 */ /* 0x002ea2000c101900 */
        /* <DEDUP_REMOVED lines=22> */
[----:B------:R-:W-:Y:S02]  /*3ff10*/  R2UR UR56, R4 ;  /* 0x00000000043872ca */ /* 0x000fe400000e0000 */
[----:B------:R-:W-:Y:S01]  /*3ff20*/  R2UR UR57, R5 ;  /* 0x00000000053972ca */ /* 0x000fe200000e0000 */
[----:B--2---:R1:W-:Y:S04]  /*3ff30*/  ST.E desc[UR4][R6.64+0x1fc], R27 ;  /* 0x0001fc1b06007985 */ /* 0x0043e8000c101904 */
[----:B------:R-:W2:Y:S04]  /*3ff40*/  LD.E R24, desc[UR18][R6.64] ;  /* 0x0000001206187980 */ /* 0x000ea8000c101900 */
[----:B0-----:R-:W2:Y:S04]  /*3ff50*/  LD.E R25, desc[UR20][R6.64+0x4] ;  /* 0x0000041406197980 */ /* 0x001ea8000c101900 */
[----:B------:R-:W2:Y:S04]  /*3ff60*/  LD.E R26, desc[UR22][R6.64+0x8] ;  /* 0x00000816061a7980 */ /* 0x000ea8000c101900 */
[----:B-1----:R-:W2:Y:S04]  /*3ff70*/  LD.E R27, desc[UR24][R6.64+0xc] ;  /* 0x00000c18061b7980 */ /* 0x002ea8000c101900 */
        /* <DEDUP_REMOVED lines=124> */
[----:B----4-:R-:W-:Y:S01]  /*40740*/  IMAD R8, R11, 0x1000, R8 ;  /* 0x000010000b087824 */ /* 0x010fe200078e0208 */
[----:B------:R-:W-:-:S04]  /*40750*/  R2UR UR7, R9 ;  /* 0x00000000090772ca */ /* 0x000fc800000e0000 */
[----:B------:R-:W-:Y:S02]  /*40760*/  R2UR UR6, R8 ;  /* 0x00000000080672ca */ /* 0x000fe400000e0000 */
        /* <DEDUP_REMOVED lines=42> */
[----:B------:R-:W-:Y:S02]  /*40a10*/  R2UR UR4, R4 ;  /* 0x00000000040472ca */ /* 0x000fe400000e0000 */
[----:B------:R-:W-:Y:S01]  /*40a20*/  R2UR UR5, R5 ;  /* 0x00000000050572ca */ /* 0x000fe200000e0000 */
[----:B--2---:R-:W-:-:S12]  /*40a30*/  WARPGROUP.ARRIVE ;  /* 0x00000000000079c5 */ /* 0x004fd80000000000 */
[----:B------:R-:W-:Y:S01]  /*40a40*/  HGMMA.64x256x16.F32.BF16 R24, R168, gdesc[UR4].tnspB, R24, gsb0 ;  /* 0x43e00004a8187df0 */ /* 0x000fe20008001818 */
        /* <DEDUP_REMOVED lines=328> */
[----:B------:R-:W-:Y:S02]  /*41ed0*/  R2UR UR54, R4 ;  /* 0x00000000043672ca */ /* 0x000fe400000e0000 */
        /* <DEDUP_REMOVED lines=1973> */
.L_x_3588:
[----:B-1----:R-:W-:Y:S02]  /*49a30*/  IMAD.MOV.U32 R4, RZ, RZ, R13 ;  /* 0x000000ffff047224 */ /* 0x002fe400078e000d */
[----:B------:R-:W-:-:S04]  /*49a40*/  IMAD.MOV.U32 R5, RZ, RZ, 0x0 ;  /* 0x00000000ff057424 */ /* 0x000fc800078e00ff */
[----:B0-----:R-:W-:Y:S05]  /*49a50*/  RET.REL.NODEC R4 `(_ZN7cutlass13device_kernelIN5flash11enable_sm90INS1_16FlashAttnFwdSm90INS1_25CollectiveMainloopFwdSm90ILi2EN4cute5tupleIJNS5_1CILi1EEES8_S8_EEENS6_IJNS7_ILi64EEESA_SA_EEELi512ENS_10bfloat16_tEfNS_4arch4Sm90ELb0ELb1ELb1ELb1ELb0ELb0ELb1ELb0ELb0ELb1ELb1ELb0EEENS1_21CollectiveEpilogueFwdINS6_IJSA_NS7_ILi512EEESA_EEES9_SC_SE_Li256ELb1ELb1ELb1ELb0EEENS1_36VarlenDynamicPersistentTileSchedulerILi64ELi64ELi256ELi128ELb1ELb1ELb1ELb1ELb0ELb1EEEEEEEEEvNT_6ParamsE) ;  /* 0xfffffb6404687950 */ /* 0x001fea0003c3ffff */
.L_x_3562:
[----:B0-----:R0:W1:Y:S02]  /*49a60*/  SYNCS.PHASECHK.TRANS64.TRYWAIT P1, [R9+URZ], R24 ;  /* 0x00000018090075a7 */ /* 0x001064000802017f */
[----:B-1----:R-:W-:Y:S05]  /*49a70*/  @!P1 NANOSLEEP.SYNCS 0x989680 ;  /* 0x009896800000995d */ /* 0x002fea0003900000 */
[----:B------:R-:W1:Y:S02]  /*49a80*/  @!P1 SYNCS.PHASECHK.TRANS64 P1, [R9+URZ], R24 ;  /* 0x00000018090095a7 */ /* 0x000e64000802007f */
[----:B-1----:R-:W-:Y:S05]  /*49a90*/  @!P1 BRA `(.L_x_3562) ;  /* 0xfffffffc00f09947 */ /* 0x002fea000383ffff */
[----:B------:R-:W-:Y:S05]  /*49aa0*/  BRA `(.L_x_3561) ;  /* 0xfffffee800047947 */ /* 0x000fea000383ffff */
.L_x_3569:
[----:B0-----:R0:W1:Y:S02]  /*49ab0*/  SYNCS.PHASECHK.TRANS64.TRYWAIT P1, [R56+URZ], R57 ;  /* 0x00000039380075a7 */ /* 0x001064000802017f */
[----:B-1----:R-:W-:Y:S05]  /*49ac0*/  @!P1 NANOSLEEP.SYNCS 0x989680 ;  /* 0x009896800000995d */ /* 0x002fea0003900000 */
[----:B------:R-:W1:Y:S02]  /*49ad0*/  @!P1 SYNCS.PHASECHK.TRANS64 P1, [R56+URZ], R57 ;  /* 0x00000039380095a7 */ /* 0x000e64000802007f */
[----:B-1----:R-:W-:Y:S05]  /*49ae0*/  @!P1 BRA `(.L_x_3569) ;  /* 0xfffffffc00f09947 */ /* 0x002fea000383ffff */
[----:B------:R-:W-:Y:S05]  /*49af0*/  BRA `(.L_x_3568) ;  /* 0xfffffeec00d87947 */ /* 0x000fea000383ffff */
.L_x_3589:
        /* <DEDUP_REMOVED lines=16> */
.L_x_6049:


//--------------------- .text._ZN7cutlass13device_kernelIN5flash11enable_sm90INS1_16FlashAttnFwdSm90INS1_25CollectiveMainloopFwdSm90ILi2EN4cute5tupleIJNS5_1CILi1EEES8_S8_EEENS6_IJNS7_ILi64EEESA_SA_EEELi512ENS_10bfloat16_tEfNS_4arch4Sm90ELb0ELb1ELb1ELb1ELb0ELb1ELb1ELb0ELb0ELb1ELb1ELb0EEENS1_21CollectiveEpilogueFwdINS6_IJSA_NS7_ILi512EEESA_EEES9_SC_SE_Li256ELb1ELb1ELb1ELb0EEENS1_36VarlenDynamicPersistentTileSchedulerILi64ELi64ELi256ELi128ELb1ELb1ELb1ELb1ELb0ELb1EEEEEEEEEvNT_6ParamsE --------------------------
	.section	.text._ZN7cutlass13device_kernelIN5flash11enable_sm90INS1_16FlashAttnFwdSm90INS1_25CollectiveMainloopFwdSm90ILi2EN4cute5tupleIJNS5_1CILi1EEES8_S8_EEENS6_IJNS7_ILi64EEESA_SA_EEELi512ENS_10bfloat16_tEfNS_4arch4Sm90ELb0ELb1ELb1ELb1ELb0ELb1ELb1ELb0ELb0ELb1ELb1ELb0EEENS1_21CollectiveEpilogueFwdINS6_IJSA_NS7_ILi512EEESA_EEES9_SC_SE_Li256ELb1ELb1ELb1ELb0EEENS1_36VarlenDynamicPersistentTileSchedulerILi64ELi64ELi256ELi128ELb1ELb1ELb1ELb1ELb0ELb1EEEEEEEEEvNT_6ParamsE,"ax",@progbits
	.align	128
.text._ZN7cutlass13device_kernelIN5flash11enable_sm90INS1_16FlashAttnFwdSm90INS1_25CollectiveMainloopFwdSm90ILi2EN4cute5tupleIJNS5_1CILi1EEES8_S8_EEENS6_IJNS7_ILi64EEESA_SA_EEELi512ENS_10bfloat16_tEfNS_4arch4Sm90ELb0ELb1ELb1ELb1ELb0ELb1ELb1ELb0ELb0ELb1ELb1ELb0EEENS1_21CollectiveEpilogueFwdINS6_IJSA_NS7_ILi512EEESA_EEES9_SC_SE_Li256ELb1ELb1ELb1ELb0EEENS1_36VarlenDynamicPersistentTileSchedulerILi64ELi64ELi256ELi128ELb1ELb1ELb1ELb1ELb0ELb1EEEEEEEEEvNT_6ParamsE:
        .type           _ZN7cutlass13device_kernelIN5flash11enable_sm90INS1_16FlashAttnFwdSm90INS1_25CollectiveMainloopFwdSm90ILi2EN4cute5tupleIJNS5_1CILi1EEES8_S8_EEENS6_IJNS7_ILi64EEESA_SA_EEELi512ENS_10bfloat16_tEfNS_4arch4Sm90ELb0ELb1ELb1ELb1ELb0ELb1ELb1ELb0ELb0ELb1ELb1ELb0EEENS1_21CollectiveEpilogueFwdINS6_IJSA_NS7_ILi512EEESA_EEES9_SC_SE_Li256ELb1ELb1ELb1ELb0EEENS1_36VarlenDynamicPersistentTileSchedulerILi64ELi64ELi256ELi128ELb1ELb1ELb1ELb1ELb0ELb1EEEEEEEEEvNT_6ParamsE,@function
        .size           _ZN7cutlass13device_kernelIN5flash11enable_sm90INS1_16FlashAttnFwdSm90INS1_25CollectiveMainloopFwdSm90ILi2EN4cute5tupleIJNS5_1CILi1EEES8_S8_EEENS6_IJNS7_ILi64EEESA_SA_EEELi512ENS_10bfloat16_tEfNS_4arch4Sm90ELb0ELb1ELb1ELb1ELb0ELb1ELb1ELb0ELb0ELb1ELb1ELb0EEENS1_21CollectiveEpilogueFwdINS6_IJSA_NS7_ILi512EEESA_EEES9_SC_SE_Li256ELb1ELb1ELb1ELb0EEENS1_36VarlenDynamicPersistentTileSchedulerILi64ELi64ELi256ELi128ELb1ELb1ELb1ELb1ELb0ELb1EEEEEEEEEvNT_6ParamsE,(.L_x_6051 - _ZN7cutlass13device_kernelIN5flash11enable_sm90INS1_16FlashAttnFwdSm90INS1_25CollectiveMainloopFwdSm90ILi2EN4cute5tupleIJNS5_1CILi1EEES8_S8_EEENS6_IJNS7_ILi64EEESA_SA_EEELi512ENS_10bfloat16_tEfNS_4arch4Sm90ELb0ELb1ELb1ELb1ELb0ELb1ELb1ELb0ELb0ELb1ELb1ELb0EEENS1_21CollectiveEpilogueFwdINS6_IJSA_NS7_ILi512EEESA_EEES9_SC_SE_Li256ELb1ELb1ELb1ELb0EEENS1_36VarlenDynamicPersistentTileSchedulerILi64ELi64ELi256ELi128ELb1ELb1ELb1ELb1ELb0ELb1EEEEEEEEEvNT_6ParamsE)
        .other          _ZN7cutlass13device_kernelIN5flash11enable_sm90INS1_16FlashAttnFwdSm90INS1_25CollectiveMainloopFwdSm90ILi2EN4cute5tupleIJNS5_1CILi1EEES8_S8_EEENS6_IJNS7_ILi64EEESA_SA_EEELi512ENS_10bfloat16_tEfNS_4arch4Sm90ELb0ELb1ELb1ELb1ELb0ELb1ELb1ELb0ELb0ELb1ELb1ELb0EEENS1_21CollectiveEpilogueFwdINS6_IJSA_NS7_ILi512EEESA_EEES9_SC_SE_Li256ELb1ELb1ELb1ELb0EEENS1_36VarlenDynamicPersistentTileSchedulerILi64ELi64ELi256ELi128ELb1ELb1ELb1ELb1ELb0ELb1EEEEEEEEEvNT_6ParamsE,@"STO_CUDA_ENTRY STV_DEFAULT"
_ZN7cutlass13device_kernelIN5flash11enable_sm90INS1_16FlashAttnFwdSm90INS1_25CollectiveMainloopFwdSm90ILi2EN4cute5tupleIJNS5_1CILi1EEES8_S8_EEENS6_IJNS7_ILi64EEESA_SA_EEELi512ENS_10bfloat16_tEfNS_4arch4Sm90ELb0ELb1ELb1ELb1ELb0ELb1ELb1ELb0ELb0ELb1ELb1ELb0EEENS1_21CollectiveEpilogueFwdINS6_IJSA_NS7_ILi512EEESA_EEES9_SC_SE_Li256ELb1ELb1ELb1ELb0EEENS1_36VarlenDynamicPersistentTileSchedulerILi64ELi64ELi256ELi128ELb1ELb1ELb1ELb1ELb0ELb1EEEEEEEEEvNT_6ParamsE:
[----:B------:R-:W0:Y:S02]  /*0000*/  LDC R1, c[0x0][0x28] ;  /* 0x00000a00ff017b82 */ /* 0x000e240000000800 */
[----:B0-----:R-:W-:-:S05]  /*0010*/  VIADD R1, R1, 0xfffffb10 ;  /* 0xfffffb1001017836 */ /* 0x001fca0000000000 */
[----:B------:R-:W-:Y:S01]  /*0020*/  R2UR UR4, R1 ;  /* 0x00000000010472ca */ /* 0x000fe200000e0000 */
[----:B------:R-:W0:Y:S01]  /*0030*/  S2R R3, SR_TID.X ;  /* 0x0000000000037919 */ /* 0x000e220000002100 */
[----:B------:R-:W-:Y:S01]  /*0040*/  ELECT P0, URZ, PT ;  /* 0x00000000003f782f */ /* 0x000fe20003800000 */
[----:B------:R-:W-:Y:S01]  /*0050*/  BSSY B0, `(.L_x_3590) ;  /* 0x0000017000007945 */ /* 0x000fe20003800000 */
[----:B------:R-:W-:Y:S01]  /*0060*/  ULDC UR37, c[0x0][0x20] ;  /* 0x0000080000257ab9 */ /* 0x000fe20000000800 */
[----:B------:R-:W-:-:S08]  /*0070*/  ULDC UR36, c[0x0][0x24] ;  /* 0x0000090000247ab9 */ /* 0x000fd00000000800 */
[----:B------:R-:W-:-:S04]  /*0080*/  UIADD3 UR37, UP0, UR4, UR37, URZ ;  /* 0x0000002504257290 */ /* 0x000fc8000ff1e03f */
[----:B------:R-:W-:Y:S01]  /*0090*/  UIADD3.X UR36, URZ, UR36, URZ, UP0, !UPT ;  /* 0x000000243f247290 */ /* 0x000fe200087fe43f */
        /* <DEDUP_REMOVED lines=18> */
.L_x_3591:
[----:B------:R-:W-:Y:S05]  /*01c0*/  BSYNC B0 ;  /* 0x0000000000007941 */ /* 0x000fea0003800000 */
.L_x_3590:
        /* <DEDUP_REMOVED lines=38> */
.L_x_3592:
        /* <DEDUP_REMOVED lines=22> */
.L_x_3593:
        /* <DEDUP_REMOVED lines=18> */
.L_x_3594:
        /* <DEDUP_REMOVED lines=22> */
.L_x_3595:
        /* <DEDUP_REMOVED lines=23> */
.L_x_3596:
[----:B------:R-:W-:Y:S01]  /*0980*/  UISETP.NE.AND UP0, UPT, UR39, URZ, UPT ;  /* 0x0000003f2700728c */ /* 0x000fe2000bf05270 */
[----:B------:R-:W-:Y:S01]  /*0990*/  NOP ;  /* 0x0000000000007918 */ /* 0x000fe20000000000 */
[----:B------:R-:W-:Y:S01]  /*09a0*/  ULDC.64 UR44, c[0x0][0x208] ;  /* 0x00008200002c7ab9 */ /* 0x000fe20000000a00 */
[----:B------:R-:W-:Y:S01]  /*09b0*/  BSSY B9, `(.L_x_3597) ;  /* 0x0004160000097945 */ /* 0x000fe20003800000 */
[----:B------:R-:W-:Y:S01]  /*09c0*/  UP2UR UR40, UPR, URZ, 0x1 ;  /* 0x000000013f287883 */ /* 0x000fe20008000000 */
[----:B------:R-:W-:Y:S01]  /*09d0*/  IMAD.U32 R16, RZ, RZ, UR37 ;  /* 0x00000025ff107e24 */ /* 0x000fe2000f8e00ff */
[----:B01-34-:R-:W-:Y:S01]  /*09e0*/  BAR.SYNC.DEFER_BLOCKING 0x0 ;  /* 0x0000000000007b1d */ /* 0x01bfe20000010000 */
[----:B------:R-:W-:Y:S01]  /*09f0*/  PLOP3.LUT P0, PT, PT, PT, UP0, 0x40, 0x0 ;  /* 0x000000000000781c */ /* 0x000fe20003f0e808 */
[----:B------:R-:W-:-:S12]  /*0a00*/  IMAD.U32 R17, RZ, RZ, UR36 ;  /* 0x00000024ff117e24 */ /* 0x000fd8000f8e00ff */
[----:B------:R-:W-:Y:S05]  /*0a10*/  @P0 BRA `(.L_x_3598) ;  /* 0x0000036000ec0947 */ /* 0x000fea0003800000 */
.L_x_3599:
[----:B------:R-:W-:-:S08]  /*0a20*/  NOP ;  /* 0x0000000000007918 */ /* 0x000fd00000000000 */
[----:B------:R-:W0:Y:S02]  /*0a30*/  USETMAXREG.TRY_ALLOC.CTAPOOL UP0, 0xf0 ;  /* 0x000000f0000079c8 */ /* 0x000e240008000600 */
[----:B0-----:R-:W-:-:S13]  /*0a40*/  PLOP3.LUT P0, PT, PT, PT, UP0, 0x80, 0x0 ;  /* 0x000000000000781c */ /* 0x001fda0003f0f008 */
[----:B------:R-:W-:Y:S05]  /*0a50*/  @!P0 BRA `(.L_x_3599) ;  /* 0xfffffffc00f08947 */ /* 0x000fea000383ffff */
[----:B------:R-:W0:Y:S01]  /*0a60*/  S2R R0, SR_TID.X ;  /* 0x0000000000007919 */ /* 0x000e220000002100 */
[----:B------:R-:W1:Y:S01]  /*0a70*/  S2UR UR5, SR_CgaCtaId ;  /* 0x00000000000579c3 */ /* 0x000e620000008800 */
[----:B------:R-:W-:Y:S01]  /*0a80*/  UMOV UR4, 0x400 ;  /* 0x0000040000047882 */ /* 0x000fe20000000000 */
[----:B------:R-:W-:Y:S04]  /*0a90*/  STL.64 [R1+0x1e8], RZ ;  /* 0x0001e8ff01007387 */ /* 0x000fe80000100a00 */
[----:B------:R-:W-:Y:S04]  /*0aa0*/  STL [R1+0x1f0], RZ ;  /* 0x0001f0ff01007387 */ /* 0x000fe80000100800 */
[----:B------:R-:W-:Y:S01]  /*0ab0*/  STL [R1+0x1f4], RZ ;  /* 0x0001f4ff01007387 */ /* 0x000fe20000100800 */
[----:B-1----:R-:W-:-:S06]  /*0ac0*/  ULEA UR4, UR5, UR4, 0x18 ;  /* 0x0000000405047291 */ /* 0x002fcc000f8ec03f */
[----:B------:R-:W-:Y:S01]  /*0ad0*/  IMAD.U32 R2, RZ, RZ, UR4 ;  /* 0x00000004ff027e24 */ /* 0x000fe2000f8e00ff */
[----:B0-----:R-:W-:Y:S01]  /*0ae0*/  SHF.R.U32.HI R0, RZ, 0x7, R0 ;  /* 0x00000007ff007819 */ /* 0x001fe20000011600 */
[----:B------:R-:W-:-:S03]  /*0af0*/  ULDC UR4, c[0x0][0xd3c] ;  /* 0x00034f0000047ab9 */ /* 0x000fc60000000800 */
[----:B------:R-:W-:Y:S02]  /*0b00*/  ISETP.NE.AND P0, PT, R0, 0x1, PT ;  /* 0x000000010000780c */ /* 0x000fe40003f05270 */
[----:B------:R-:W0:Y:S11]  /*0b10*/  S2R R0, SR_TID.X ;  /* 0x0000000000007919 */ /* 0x000e360000002100 */
[----:B------:R-:W-:Y:S06]  /*0b20*/  @!P0 BAR.ARV 0x8, 0x100 ;  /* 0x0204000000008b1d */ /* 0x000fec0000002000 */
[----:B0-----:R-:W-:-:S13]  /*0b30*/  ISETP.GE.U32.AND P0, PT, R0, 0x100, PT ;  /* 0x000001000000780c */ /* 0x001fda0003f06070 */
[----:B------:R-:W-:Y:S08]  /*0b40*/  @P0 BAR.ARV 0xf, 0x100 ;  /* 0x03c4000000000b1d */ /* 0x000ff00000002000 */
[----:B------:R-:W-:Y:S06]  /*0b50*/  BAR.SYNC.DEFER_BLOCKING 0x5, 0x180 ;  /* 0x0146000000007b1d */ /* 0x000fec0000010000 */
[----:B------:R-:W0:Y:S02]  /*0b60*/  LDS.128 R88, [R2+0x388d0] ;  /* 0x0388d00002587984 */ /* 0x000e240000000c00 */
[----:B------:R-:W-:Y:S06]  /*0b70*/  BAR.ARV 0x4, 0x180 ;  /* 0x0106000000007b1d */ /* 0x000fec0000002000 */
[----:B0-----:R-:W-:-:S13]  /*0b80*/  ISETP.GE.AND P0, PT, R91, UR4, PT ;  /* 0x000000045b007c0c */ /* 0x001fda000bf06270 */
[----:B------:R-:W-:Y:S05]  /*0b90*/  @P0 BRA `(.L_x_3600) ;  /* 0x0000041400040947 */ /* 0x000fea0003800000 */
[----:B------:R-:W-:Y:S01]  /*0ba0*/  VIADD R236, R0, 0xffffff80 ;  /* 0xffffff8000ec7836 */ /* 0x000fe20000000000 */
[----:B------:R-:W0:Y:S01]  /*0bb0*/  S2UR UR4, SR_SWINHI ;  /* 0x00000000000479c3 */ /* 0x000e220000002f00 */
[----:B------:R-:W-:Y:S01]  /*0bc0*/  R2UR UR42, R2 ;  /* 0x00000000022a72ca */ /* 0x000fe200000e0000 */
[----:B------:R-:W-:Y:S01]  /*0bd0*/  IMAD.MOV.U32 R159, RZ, RZ, 0x2 ;  /* 0x00000002ff9f7424 */ /* 0x000fe200078e00ff */
[----:B------:R-:W-:Y:S01]  /*0be0*/  UIADD3 UR38, UP0, UR37, 0x1e8, URZ ;  /* 0x000001e825267890 */ /* 0x000fe2000ff1e03f */
[----:B------:R-:W-:Y:S01]  /*0bf0*/  SHF.R.S32.HI R3, RZ, 0x1f, R236 ;  /* 0x0000001fff037819 */ /* 0x000fe200000114ec */
[----:B------:R-:W-:Y:S01]  /*0c00*/  UIADD3 UR41, UP1, UR37, 0x1f4, URZ ;  /* 0x000001f425297890 */ /* 0x000fe2000ff3e03f */
[----:B------:R-:W-:Y:S01]  /*0c10*/  IMAD.MOV.U32 R153, RZ, RZ, RZ ;  /* 0x000000ffff997224 */ /* 0x000fe200078e00ff */
[----:B------:R-:W-:Y:S01]  /*0c20*/  UIADD3.X UR46, URZ, UR36, URZ, UP0, !UPT ;  /* 0x000000243f2e7290 */ /* 0x000fe200087fe43f */
[CC--:B------:R-:W-:Y:S01]  /*0c30*/  LEA.HI R8, R3.reuse, R236.reuse, RZ, 0x7 ;  /* 0x000000ec03087211 */ /* 0x0c0fe200078f38ff */
[----:B------:R-:W-:Y:S01]  /*0c40*/  IMAD.MOV.U32 R156, RZ, RZ, RZ ;  /* 0x000000ffff9c7224 */ /* 0x000fe200078e00ff */
[----:B------:R-:W-:Y:S01]  /*0c50*/  LEA.HI R0, R3, R236, RZ, 0x4 ;  /* 0x000000ec03007211 */ /* 0x000fe200078f20ff */
[----:B------:R-:W-:Y:S01]  /*0c60*/  UIADD3.X UR47, URZ, UR36, URZ, UP1, !UPT ;  /* 0x000000243f2f7290 */ /* 0x000fe20008ffe43f */
[----:B------:R-:W-:-:S02]  /*0c70*/  LOP3.LUT R7, R8, 0xffffff80, RZ, 0xc0, !PT ;  /* 0xffffff8008077812 */ /* 0x000fc400078ec0ff */
[----:B------:R-:W-:Y:S02]  /*0c80*/  SHF.R.S32.HI R5, RZ, 0x4, R0 ;  /* 0x00000004ff057819 */ /* 0x000fe40000011400 */
[----:B------:R-:W-:Y:S01]  /*0c90*/  SHF.R.S32.HI R237, RZ, 0x7, R8 ;  /* 0x00000007ffed7819 */ /* 0x000fe20000011408 */
[----:B------:R-:W-:Y:S01]  /*0ca0*/  IMAD.IADD R7, R236, 0x1, -R7 ;  /* 0x00000001ec077824 */ /* 0x000fe200078e0a07 */
[----:B------:R-:W-:Y:S02]  /*0cb0*/  LEA.HI R4, R0, R5, RZ, 0x1 ;  /* 0x0000000500047211 */ /* 0x000fe400078f08ff */
[----:B------:R-:W-:Y:S02]  /*0cc0*/  LEA.HI R8, R8, R237, RZ, 0x1 ;  /* 0x000000ed08087211 */ /* 0x000fe400078f08ff */
[----:B------:R-:W-:Y:S02]  /*0cd0*/  SHF.R.S32.HI R10, RZ, 0x1f, R7 ;  /* 0x0000001fff0a7819 */ /* 0x000fe40000011407 */
[----:B------:R-:W-:Y:S01]  /*0ce0*/  LOP3.LUT R6, R4, 0x1ffffffe, RZ, 0xc0, !PT ;  /* 0x1ffffffe04067812 */ /* 0x000fe200078ec0ff */
[----:B------:R-:W-:Y:S01]  /*0cf0*/  UMOV UR42, UR42 ;  /* 0x0000002a002a7c82 */ /* 0x000fe20008000000 */
[----:B0-----:R-:W-:Y:S01]  /*0d00*/  UMOV UR43, UR4 ;  /* 0x00000004002b7c82 */ /* 0x001fe20008000000 */
[----:B------:R-:W-:-:S02]  /*0d10*/  LEA.HI R4, R3, R236, RZ, 0x5 ;  /* 0x000000ec03047211 */ /* 0x000fc400078f28ff */
[----:B------:R-:W-:Y:S01]  /*0d20*/  LEA.HI R9, R10, R7, RZ, 0x2 ;  /* 0x000000070a097211 */ /* 0x000fe200078f10ff */
[----:B------:R-:W-:Y:S01]  /*0d30*/  IMAD.IADD R6, R5, 0x1, -R6 ;  /* 0x0000000105067824 */ /* 0x000fe200078e0a06 */
[----:B------:R-:W-:Y:S02]  /*0d40*/  LOP3.LUT R5, R0, 0xfffffff0, RZ, 0xc0, !PT ;  /* 0xfffffff000057812 */ /* 0x000fe400078ec0ff */
[--C-:B------:R-:W-:Y:S02]  /*0d50*/  SHF.R.S32.HI R165, RZ, 0x5, R4.reuse ;  /* 0x00000005ffa57819 */ /* 0x100fe40000011404 */
[----:B------:R-:W-:Y:S01]  /*0d60*/  SHF.R.S32.HI R4, RZ, 0x1f, R4 ;  /* 0x0000001fff047819 */ /* 0x000fe20000011404 */
[----:B------:R-:W-:Y:S01]  /*0d70*/  IMAD.IADD R12, R236, 0x1, -R5 ;  /* 0x00000001ec0c7824 */ /* 0x000fe200078e0a05 */
[--C-:B------:R-:W-:Y:S02]  /*0d80*/  SHF.R.S32.HI R0, RZ, 0x2, R9.reuse ;  /* 0x00000002ff007819 */ /* 0x100fe40000011409 */
[----:B------:R-:W-:Y:S01]  /*0d90*/  SHF.R.S32.HI R11, RZ, 0x1f, R9 ;  /* 0x0000001fff0b7819 */ /* 0x000fe20000011409 */
[----:B------:R-:W-:Y:S01]  /*0da0*/  IMAD R5, R237, 0x100, R12 ;  /* 0x00000100ed057824 */ /* 0x000fe200078e020c */
[----:B------:R-:W-:Y:S01]  /*0db0*/  LEA.HI R4, R4, R165, RZ, 0x2 ;  /* 0x000000a504047211 */ /* 0x000fe200078f10ff */
[----:B------:R0:W-:Y:S01]  /*0dc0*/  STL [R1+0x4d4], R12 ;  /* 0x0004d40c01007387 */ /* 0x0001e20000100800 */
[----:B------:R-:W-:-:S02]  /*0dd0*/  LEA.HI R11, R11, R0, RZ, 0x3 ;  /* 0x000000000b0b7211 */ /* 0x000fc400078f18ff */
[----:B------:R-:W-:Y:S02]  /*0de0*/  LOP3.LUT R4, R4, 0x3ffffc, RZ, 0xc0, !PT ;  /* 0x003ffffc04047812 */ /* 0x000fe400078ec0ff */
[----:B------:R-:W-:Y:S02]  /*0df0*/  LOP3.LUT R11, R11, 0xfffffff8, RZ, 0xc0, !PT ;  /* 0xfffffff80b0b7812 */ /* 0x000fe400078ec0ff */
[----:B------:R-:W-:Y:S01]  /*0e00*/  LEA.HI R10, R10, R7, RZ, 0x5 ;  /* 0x000000070a0a7211 */ /* 0x000fe200078f28ff */
[----:B------:R-:W-:Y:S01]  /*0e10*/  IMAD.IADD R4, R165, 0x1, -R4 ;  /* 0x00000001a5047824 */ /* 0x000fe200078e0a04 */
[----:B------:R-:W-:Y:S01]  /*0e20*/  LOP3.LUT R8, R8, 0xfffffe, RZ, 0xc0, !PT ;  /* 0x00fffffe08087812 */ /* 0x000fe200078ec0ff */
[----:B------:R-:W-:Y:S01]  /*0e30*/  IMAD.IADD R11, R0, 0x1, -R11 ;  /* 0x00000001000b7824 */ /* 0x000fe200078e0a0b */
[CC--:B------:R-:W-:Y:S01]  /*0e40*/  LEA.HI R0, R3.reuse, R236.reuse, RZ, 0x2 ;  /* 0x000000ec03007211 */ /* 0x0c0fe200078f10ff */
[----:B------:R-:W-:Y:S01]  /*0e50*/  IMAD R158, R4, 0x10, R5 ;  /* 0x00000010049e7824 */ /* 0x000fe200078e0205 */
[----:B------:R-:W-:Y:S01]  /*0e60*/  LEA.HI R4, R3, R236, RZ, 0x3 ;  /* 0x000000ec03047211 */ /* 0x000fe200078f18ff */
[----:B------:R-:W-:Y:S01]  /*0e70*/  IMAD.IADD R8, R237, 0x1, -R8 ;  /* 0x00000001ed087824 */ /* 0x000fe200078e0a08 */
[----:B------:R-:W-:-:S02]  /*0e80*/  SHF.R.S32.HI R152, RZ, 0x2, R0 ;  /* 0x00000002ff987819 */ /* 0x000fc40000011400 */
[----:B------:R-:W-:Y:S02]  /*0e90*/  LOP3.LUT R3, R0, 0xfffffffc, RZ, 0xc0, !PT ;  /* 0xfffffffc00037812 */ /* 0x000fe400078ec0ff */
[----:B------:R-:W-:Y:S01]  /*0ea0*/  SHF.R.S32.HI R5, RZ, 0x1f, R0 ;  /* 0x0000001fff057819 */ /* 0x000fe20000011400 */
[----:B------:R-:W-:Y:S01]  /*0eb0*/  VIADD R14, R152, 0x20 ;  /* 0x00000020980e7836 */ /* 0x000fe20000000000 */
[----:B0-----:R-:W-:Y:S01]  /*0ec0*/  LOP3.LUT R12, R9, 0x7ffffffc, RZ, 0xc0, !PT ;  /* 0x7ffffffc090c7812 */ /* 0x001fe200078ec0ff */
[----:B------:R-:W-:Y:S01]  /*0ed0*/  IMAD.IADD R13, R236, 0x1, -R3 ;  /* 0x00000001ec0d7824 */ /* 0x000fe200078e0a03 */
[----:B------:R-:W-:Y:S01]  /*0ee0*/  LEA.HI R5, R5, R152, RZ, 0x3 ;  /* 0x0000009805057211 */ /* 0x000fe200078f18ff */
[----:B------:R-:W-:Y:S01]  /*0ef0*/  IMAD.SHL.U32 R3, R14, 0x40, RZ ;  /* 0x000000400e037824 */ /* 0x000fe200078e00ff */
[----:B------:R-:W-:Y:S01]  /*0f00*/  SHF.R.S32.HI R228, RZ, 0x3, R4 ;  /* 0x00000003ffe47819 */ /* 0x000fe20000011404 */
[----:B------:R-:W-:Y:S01]  /*0f10*/  IMAD.IADD R12, R7, 0x1, -R12 ;  /* 0x00000001070c7824 */ /* 0x000fe200078e0a0c */
[----:B------:R-:W-:Y:S01]  /*0f20*/  LOP3.LUT R7, R4, 0xfffffff8, RZ, 0xc0, !PT ;  /* 0xfffffff804077812 */ /* 0x000fe200078ec0ff */
[----:B------:R-:W-:Y:S01]  /*0f30*/  IMAD.SHL.U32 R22, R13, 0x8, RZ ;  /* 0x000000080d167824 */ /* 0x000fe200078e00ff */
[----:B------:R-:W-:Y:S01]  /*0f40*/  LOP3.LUT R5, R5, 0xfffffff8, RZ, 0xc0, !PT ;  /* 0xfffffff805057812 */ /* 0x000fe200078ec0ff */
[----:B------:R-:W-:Y:S01]  /*0f50*/  IMAD.SHL.U32 R9, R6, 0x8, RZ ;  /* 0x0000000806097824 */ /* 0x000fe200078e00ff */
[----:B------:R-:W-:Y:S01]  /*0f60*/  SHF.R.S32.HI R4, RZ, 0x1f, R14 ;  /* 0x0000001fff047819 */ /* 0x000fe2000001140e */
[----:B------:R-:W-:Y:S01]  /*0f70*/  IMAD.IADD R15, R236, 0x1, -R7 ;  /* 0x00000001ec0f7824 */ /* 0x000fe200078e0a07 */
[----:B------:R-:W-:Y:S01]  /*0f80*/  LEA.HI R0, R13, R13, RZ, 0x1 ;  /* 0x0000000d0d007211 */ /* 0x000fe200078f08ff */
[----:B------:R-:W-:Y:S01]  /*0f90*/  IMAD.IADD R157, R152, 0x1, -R5 ;  /* 0x00000001989d7824 */ /* 0x000fe200078e0a05 */
[----:B------:R-:W-:Y:S01]  /*0fa0*/  LEA.HI R4, R4, R14, RZ, 0x3 ;  /* 0x0000000e04047211 */ /* 0x000fe200078f18ff */
[----:B------:R-:W-:Y:S01]  /*0fb0*/  IMAD.SHL.U32 R7, R8, 0x100, RZ ;  /* 0x0000010008077824 */ /* 0x000fe200078e00ff */
[----:B------:R-:W-:Y:S01]  /*0fc0*/  LOP3.LUT R0, R0, 0x1ffffffe, RZ, 0xc0, !PT ;  /* 0x1ffffffe00007812 */ /* 0x000fe200078ec0ff */
[----:B------:R-:W-:Y:S01]  /*0fd0*/  IMAD.SHL.U32 R6, R12, 0x2, RZ ;  /* 0x000000020c067824 */ /* 0x000fe200078e00ff */
[----:B------:R-:W-:Y:S01]  /*0fe0*/  LOP3.LUT R5, R3, 0x1c0, RZ, 0xc0, !PT ;  /* 0x000001c003057812 */ /* 0x000fe200078ec0ff */
[----:B------:R-:W-:Y:S01]  /*0ff0*/  IMAD.SHL.U32 R4, R4, 0x40, RZ ;  /* 0x0000004004047824 */ /* 0x000fe200078e00ff */
[----:B------:R-:W-:Y:S01]  /*1000*/  SHF.R.S32.HI R10, RZ, 0x5, R10 ;  /* 0x00000005ff0a7819 */ /* 0x000fe2000001140a */
[----:B------:R-:W-:Y:S01]  /*1010*/  IMAD.IADD R3, R13, 0x1, -R0 ;  /* 0x000000010d037824 */ /* 0x000fe200078e0a00 */
[----:B------:R-:W-:Y:S01]  /*1020*/  LOP3.LUT R0, R5, 0x38, R22, 0xf8, !PT ;  /* 0x0000003805007812 */ /* 0x000fe200078ef816 */
[----:B------:R0:W-:Y:S01]  /*1030*/  STL [R1+0x4cc], R5 ;  /* 0x0004cc0501007387 */ /* 0x0001e20000100800 */
[----:B------:R-:W-:Y:S01]  /*1040*/  LOP3.LUT R4, R4, 0xfffffe00, RZ, 0xc0, !PT ;  /* 0xfffffe0004047812 */ /* 0x000fe200078ec0ff */
[----:B------:R-:W-:-:S02]  /*1050*/  IMAD.IADD R161, R6, 0x1, R7 ;  /* 0x0000000106a17824 */ /* 0x000fc400078e0207 */
[----:B------:R-:W-:Y:S01]  /*1060*/  IMAD R160, R10, 0x10, R11 ;  /* 0x000000100aa07824 */ /* 0x000fe200078e020b */
[----:B------:R-:W-:Y:S01]  /*1070*/  STL [R1+0x438], R13 ;  /* 0x0004380d01007387 */ /* 0x000fe20000100800 */
[----:B------:R-:W-:Y:S02]  /*1080*/  VIADD R225, R161, 0x8 ;  /* 0x00000008a1e17836 */ /* 0x000fe40000000000 */
[----:B------:R-:W-:Y:S01]  /*1090*/  IMAD R3, R3, 0x8, R160 ;  /* 0x0000000803037824 */ /* 0x000fe200078e02a0 */
[----:B------:R-:W-:Y:S01]  /*10a0*/  STL [R1+0x4dc], R4 ;  /* 0x0004dc0401007387 */ /* 0x000fe20000100800 */
[----:B0-----:R-:W-:Y:S01]  /*10b0*/  SHF.R.U32.HI R5, RZ, 0x3, R5 ;  /* 0x00000003ff057819 */ /* 0x001fe20000011605 */
[C---:B------:R-:W-:Y:S02]  /*10c0*/  VIADD R224, R161.reuse, 0x10 ;  /* 0x00000010a1e07836 */ /* 0x040fe40000000000 */
[C---:B------:R-:W-:Y:S01]  /*10d0*/  VIADD R223, R161.reuse, 0x18 ;  /* 0x00000018a1df7836 */ /* 0x040fe20000000000 */
[----:B------:R0:W-:Y:S01]  /*10e0*/  STL [R1+0x434], R3 ;  /* 0x0004340301007387 */ /* 0x0001e20000100800 */
[----:B------:R-:W-:-:S02]  /*10f0*/  VIADD R222, R161, 0x20 ;  /* 0x00000020a1de7836 */ /* 0x000fc40000000000 */
[C---:B------:R-:W-:Y:S01]  /*1100*/  VIADD R221, R161.reuse, 0x28 ;  /* 0x00000028a1dd7836 */ /* 0x040fe20000000000 */
[----:B------:R1:W-:Y:S01]  /*1110*/  STL [R1+0x4d8], R5 ;  /* 0x0004d80501007387 */ /* 0x0003e20000100800 */
[C---:B------:R-:W-:Y:S02]  /*1120*/  VIADD R220, R161.reuse, 0x30 ;  /* 0x00000030a1dc7836 */ /* 0x040fe40000000000 */
[C---:B------:R-:W-:Y:S01]  /*1130*/  VIADD R219, R161.reuse, 0x38 ;  /* 0x00000038a1db7836 */ /* 0x040fe20000000000 */
[----:B------:R-:W-:Y:S01]  /*1140*/  STL [R1+0x444], R15 ;  /* 0x0004440f01007387 */ /* 0x000fe20000100800 */
[C---:B------:R-:W-:Y:S01]  /*1150*/  VIADD R218, R161.reuse, 0x40 ;  /* 0x00000040a1da7836 */ /* 0x040fe20000000000 */
[----:B0-----:R-:W-:Y:S01]  /*1160*/  SHF.R.S32.HI R3, RZ, 0x1f, R223 ;  /* 0x0000001fff037819 */ /* 0x001fe200000114df */
[C---:B------:R-:W-:Y:S01]  /*1170*/  VIADD R217, R161.reuse, 0x48 ;  /* 0x00000048a1d97836 */ /* 0x040fe20000000000 */
[----:B------:R-:W-:Y:S01]  /*1180*/  STL [R1+0x440], R14 ;  /* 0x0004400e01007387 */ /* 0x000fe20000100800 */
[C---:B------:R-:W-:Y:S01]  /*1190*/  VIADD R216, R161.reuse, 0x50 ;  /* 0x00000050a1d87836 */ /* 0x040fe20000000000 */
[----:B-1----:R-:W-:Y:S01]  /*11a0*/  LOP3.LUT R5, R4, R0, R5, 0xf6, !PT ;  /* 0x0000000004057212 */ /* 0x002fe200078ef605 */
[C---:B------:R-:W-:Y:S01]  /*11b0*/  VIADD R215, R161.reuse, 0x58 ;  /* 0x00000058a1d77836 */ /* 0x040fe20000000000 */
[----:B------:R-:W-:Y:S01]  /*11c0*/  SHF.R.S32.HI R0, RZ, 0x1f, R161 ;  /* 0x0000001fff007819 */ /* 0x000fe200000114a1 */
[----:B------:R0:W-:Y:S01]  /*11d0*/  STL [R1+0x4b8], R3 ;  /* 0x0004b80301007387 */ /* 0x0001e20000100800 */
[----:B------:R-:W-:-:S02]  /*11e0*/  VIADD R214, R161, 0x60 ;  /* 0x00000060a1d67836 */ /* 0x000fc40000000000 */
[----:B------:R-:W-:Y:S01]  /*11f0*/  IMAD R4, R5, 0x2, R2 ;  /* 0x0000000205047824 */ /* 0x000fe200078e0202 */
[----:B------:R1:W-:Y:S01]  /*1200*/  STL [R1+0x4c4], R0 ;  /* 0x0004c40001007387 */ /* 0x0003e20000100800 */
[C---:B------:R-:W-:Y:S02]  /*1210*/  VIADD R213, R161.reuse, 0x68 ;  /* 0x00000068a1d57836 */ /* 0x040fe40000000000 */
[C---:B------:R-:W-:Y:S01]  /*1220*/  VIADD R212, R161.reuse, 0x70 ;  /* 0x00000070a1d47836 */ /* 0x040fe20000000000 */
[----:B------:R2:W-:Y:S01]  /*1230*/  STL [R1+0x4c8], R4 ;  /* 0x0004c80401007387 */ /* 0x0005e20000100800 */
[C---:B------:R-:W-:Y:S01]  /*1240*/  VIADD R211, R161.reuse, 0x78 ;  /* 0x00000078a1d37836 */ /* 0x040fe20000000000 */
[----:B0-----:R-:W-:Y:S01]  /*1250*/  SHF.R.S32.HI R3, RZ, 0x1f, R220 ;  /* 0x0000001fff037819 */ /* 0x001fe200000114dc */
[C---:B------:R-:W-:Y:S01]  /*1260*/  VIADD R210, R161.reuse, 0x80 ;  /* 0x00000080a1d27836 */ /* 0x040fe20000000000 */
[----:B------:R-:W-:Y:S01]  /*1270*/  STL [R1+0x4e4], R9 ;  /* 0x0004e40901007387 */ /* 0x000fe20000100800 */
[C---:B------:R-:W-:Y:S01]  /*1280*/  VIADD R209, R161.reuse, 0x88 ;  /* 0x00000088a1d17836 */ /* 0x040fe20000000000 */
[----:B-1----:R-:W-:Y:S01]  /*1290*/  SHF.R.S32.HI R0, RZ, 0x1f, R225 ;  /* 0x0000001fff007819 */ /* 0x002fe200000114e1 */
[C---:B------:R-:W-:Y:S01]  /*12a0*/  VIADD R208, R161.reuse, 0x90 ;  /* 0x00000090a1d07836 */ /* 0x040fe20000000000 */
[----:B------:R0:W-:Y:S01]  /*12b0*/  STL [R1+0x4ac], R3 ;  /* 0x0004ac0301007387 */ /* 0x0001e20000100800 */
[C---:B------:R-:W-:Y:S01]  /*12c0*/  VIADD R207, R161.reuse, 0x98 ;  /* 0x00000098a1cf7836 */ /* 0x040fe20000000000 */
[----:B--2---:R-:W-:Y:S01]  /*12d0*/  SHF.R.S32.HI R4, RZ, 0x1f, R224 ;  /* 0x0000001fff047819 */ /* 0x004fe200000114e0 */
[C---:B------:R-:W-:Y:S01]  /*12e0*/  VIADD R206, R161.reuse, 0xa0 ;  /* 0x000000a0a1ce7836 */ /* 0x040fe20000000000 */
[----:B------:R1:W-:Y:S01]  /*12f0*/  STL [R1+0x4c0], R0 ;  /* 0x0004c00001007387 */ /* 0x0003e20000100800 */
[----:B------:R-:W-:-:S02]  /*1300*/  VIADD R205, R161, 0xa8 ;  /* 0x000000a8a1cd7836 */ /* 0x000fc40000000000 */
        /* <DEDUP_REMOVED lines=12> */
[----:B------:R-:W-:Y:S01]  /*13d0*/  VIADD R196, R161, 0xe0 ;  /* 0x000000e0a1c47836 */ /* 0x000fe20000000000 */
[----:B------:R1:W-:Y:S01]  /*13e0*/  STL [R1+0x4b4], R0 ;  /* 0x0004b40001007387 */ /* 0x0003e20000100800 */
[----:B------:R-:W-:-:S02]  /*13f0*/  IMAD.SHL.U32 R154, R13, 0x4, RZ ;  /* 0x000000040d9a7824 */ /* 0x000fc400078e00ff */
[C---:B------:R-:W-:Y:S01]  /*1400*/  VIADD R195, R161.reuse, 0xe8 ;  /* 0x000000e8a1c37836 */ /* 0x040fe20000000000 */
[----:B------:R2:W-:Y:S01]  /*1410*/  STL [R1+0x4b0], R4 ;  /* 0x0004b00401007387 */ /* 0x0005e20000100800 */
[----:B------:R-:W-:Y:S01]  /*1420*/  VIADD R162, R154, 0x10 ;  /* 0x000000109aa27836 */ /* 0x000fe20000000000 */
[----:B0-----:R-:W-:Y:S01]  /*1430*/  SHF.R.S32.HI R3, RZ, 0x1f, R214 ;  /* 0x0000001fff037819 */ /* 0x001fe200000114d6 */
[C---:B------:R-:W-:Y:S01]  /*1440*/  VIADD R227, R161.reuse, 0xf0 ;  /* 0x000000f0a1e37836 */ /* 0x040fe20000000000 */
[----:B------:R-:W-:Y:S01]  /*1450*/  STL [R1+0x4e0], R6 ;  /* 0x0004e00601007387 */ /* 0x000fe20000100800 */
[----:B------:R-:W-:Y:S01]  /*1460*/  VIADD R226, R161, 0xf8 ;  /* 0x000000f8a1e27836 */ /* 0x000fe20000000000 */
[----:B-1----:R-:W-:Y:S01]  /*1470*/  SHF.R.S32.HI R0, RZ, 0x1f, R219 ;  /* 0x0000001fff007819 */ /* 0x002fe200000114db */
[----:B------:R-:W-:Y:S01]  /*1480*/  IMAD.SHL.U32 R190, R15, 0x8, RZ ;  /* 0x000000080fbe7824 */ /* 0x000fe200078e00ff */
[----:B------:R0:W-:Y:S01]  /*1490*/  STL [R1+0x494], R3 ;  /* 0x0004940301007387 */ /* 0x0001e20000100800 */
[----:B------:R-:W-:Y:S01]  /*14a0*/  SHF.R.S32.HI R8, RZ, 0x1f, R162 ;  /* 0x0000001fff087819 */ /* 0x000fe200000114a2 */
[----:B------:R-:W-:Y:S01]  /*14b0*/  IMAD.U32 R158, R158, 0x40, R9 ;  /* 0x000000409e9e7824 */ /* 0x000fe200078e0009 */
[----:B--2---:R-:W-:Y:S01]  /*14c0*/  SHF.R.S32.HI R4, RZ, 0x1f, R218 ;  /* 0x0000001fff047819 */ /* 0x004fe200000114da */
        /* <DEDUP_REMOVED lines=12> */
[----:B------:R-:W-:Y:S01]  /*1590*/  VIADD R191, R190, 0x1c0 ;  /* 0x000001c0bebf7836 */ /* 0x000fe20000000000 */
[----:B--2---:R-:W-:Y:S01]  /*15a0*/  SHF.R.S32.HI R4, RZ, 0x1f, R215 ;  /* 0x0000001fff047819 */ /* 0x004fe200000114d7 */
[----:B------:R-:W-:Y:S01]  /*15b0*/  IMAD.WIDE R158, R158, R159, UR42 ;  /* 0x0000002a9e9e7e25 */ /* 0x000fe2000f8e029f */
[----:B------:R1:W-:Y:S01]  /*15c0*/  STL [R1+0x49c], R0 ;  /* 0x00049c0001007387 */ /* 0x0003e20000100800 */
[----:B------:R-:W-:-:S02]  /*15d0*/  SHF.R.S32.HI R235, RZ, 0x1f, R187 ;  /* 0x0000001fffeb7819 */ /* 0x000fc400000114bb */
[----:B------:R-:W-:Y:S01]  /*15e0*/  SHF.R.S32.HI R234, RZ, 0x1f, R186 ;  /* 0x0000001fffea7819 */ /* 0x000fe200000114ba */
[----:B------:R2:W-:Y:S01]  /*15f0*/  STL [R1+0x498], R4 ;  /* 0x0004980401007387 */ /* 0x0005e20000100800 */
[----:B------:R-:W-:Y:S02]  /*1600*/  SHF.R.S32.HI R233, RZ, 0x1f, R185 ;  /* 0x0000001fffe97819 */ /* 0x000fe400000114b9 */
[----:B0-----:R-:W-:Y:S02]  /*1610*/  SHF.R.S32.HI R3, RZ, 0x1f, R208 ;  /* 0x0000001fff037819 */ /* 0x001fe400000114d0 */
[----:B------:R-:W-:Y:S02]  /*1620*/  SHF.R.S32.HI R232, RZ, 0x1f, R184 ;  /* 0x0000001fffe87819 */ /* 0x000fe400000114b8 */
[----:B-1----:R-:W-:Y:S01]  /*1630*/  SHF.R.S32.HI R0, RZ, 0x1f, R213 ;  /* 0x0000001fff007819 */ /* 0x002fe200000114d5 */
[----:B------:R0:W-:Y:S01]  /*1640*/  STL [R1+0x47c], R3 ;  /* 0x00047c0301007387 */ /* 0x0001e20000100800 */
[----:B------:R-:W-:-:S02]  /*1650*/  SHF.R.S32.HI R231, RZ, 0x1f, R167 ;  /* 0x0000001fffe77819 */ /* 0x000fc400000114a7 */
[----:B--2---:R-:W-:Y:S01]  /*1660*/  SHF.R.S32.HI R4, RZ, 0x1f, R212 ;  /* 0x0000001fff047819 */ /* 0x004fe200000114d4 */
[----:B------:R1:W-:Y:S01]  /*1670*/  STL [R1+0x490], R0 ;  /* 0x0004900001007387 */ /* 0x0003e20000100800 */
[----:B------:R-:W-:Y:S02]  /*1680*/  SHF.R.S32.HI R230, RZ, 0x1f, R192 ;  /* 0x0000001fffe67819 */ /* 0x000fe400000114c0 */
[----:B------:R-:W-:Y:S01]  /*1690*/  SHF.R.S32.HI R229, RZ, 0x1f, R191 ;  /* 0x0000001fffe57819 */ /* 0x000fe200000114bf */
[----:B------:R2:W-:Y:S01]  /*16a0*/  STL [R1+0x48c], R4 ;  /* 0x00048c0401007387 */ /* 0x0005e20000100800 */
[----:B0-----:R-:W-:Y:S02]  /*16b0*/  SHF.R.S32.HI R3, RZ, 0x1f, R205 ;  /* 0x0000001fff037819 */ /* 0x001fe400000114cd */
[----:B-1----:R-:W-:-:S03]  /*16c0*/  SHF.R.S32.HI R0, RZ, 0x1f, R210 ;  /* 0x0000001fff007819 */ /* 0x002fc600000114d2 */
[----:B------:R0:W-:Y:S01]  /*16d0*/  STL [R1+0x470], R3 ;  /* 0x0004700301007387 */ /* 0x0001e20000100800 */
[----:B--2---:R-:W-:-:S03]  /*16e0*/  SHF.R.S32.HI R4, RZ, 0x1f, R209 ;  /* 0x0000001fff047819 */ /* 0x004fc600000114d1 */
[----:B------:R1:W-:Y:S04]  /*16f0*/  STL [R1+0x484], R0 ;  /* 0x0004840001007387 */ /* 0x0003e80000100800 */
        /* <DEDUP_REMOVED lines=15> */
[----:B------:R-:W-:Y:S01]  /*17f0*/  STL [R1+0x44c], R3 ;  /* 0x00044c0301007387 */ /* 0x000fe20000100800 */
[----:B--2---:R-:W-:-:S03]  /*1800*/  SHF.R.S32.HI R4, RZ, 0x1f, R198 ;  /* 0x0000001fff047819 */ /* 0x004fc600000114c6 */
[----:B------:R0:W-:Y:S04]  /*1810*/  STL [R1+0x460], R0 ;  /* 0x0004600001007387 */ /* 0x0001e80000100800 */
[----:B------:R1:W-:Y:S01]  /*1820*/  STL [R1+0x45c], R4 ;  /* 0x00045c0401007387 */ /* 0x0003e20000100800 */
[----:B0-----:R-:W-:Y:S02]  /*1830*/  SHF.R.S32.HI R0, RZ, 0x1f, R196 ;  /* 0x0000001fff007819 */ /* 0x001fe400000114c4 */
[----:B-1----:R-:W-:-:S03]  /*1840*/  SHF.R.S32.HI R4, RZ, 0x1f, R195 ;  /* 0x0000001fff047819 */ /* 0x002fc600000114c3 */
[----:B------:R0:W-:Y:S04]  /*1850*/  STL [R1+0x454], R0 ;  /* 0x0004540001007387 */ /* 0x0001e80000100800 */
[----:B------:R1:W-:Y:S01]  /*1860*/  STL [R1+0x450], R4 ;  /* 0x0004500401007387 */ /* 0x0003e20000100800 */
[----:B0-----:R-:W-:-:S05]  /*1870*/  SHF.R.S32.HI R0, RZ, 0x1f, R226 ;  /* 0x0000001fff007819 */ /* 0x001fca00000114e2 */
[----:B------:R1:W-:Y:S02]  /*1880*/  STL [R1+0x448], R0 ;  /* 0x0004480001007387 */ /* 0x0003e40000100800 */
.L_x_3825:
[----:B------:R-:W-:Y:S01]  /*1890*/  ULDC.64 UR4, c[0x0][0xb20] ;  /* 0x0002c80000047ab9 */ /* 0x000fe20000000a00 */
[----:B012-4-:R-:W0:Y:S01]  /*18a0*/  LDC.64 R4, c[0x0][0xb00] ;  /* 0x0002c000ff047b82 */ /* 0x017e220000000a00 */
[----:B------:R-:W-:Y:S01]  /*18b0*/  ISETP.NE.U32.AND P0, PT, RZ, UR4, PT ;  /* 0x00000004ff007c0c */ /* 0x000fe2000bf05070 */
[----:B---3--:R-:W-:Y:S01]  /*18c0*/  IMAD.MOV.U32 R10, RZ, RZ, RZ ;  /* 0x000000ffff0a7224 */ /* 0x008fe200078e00ff */
        /* <DEDUP_REMOVED lines=13> */
[----:B-----5:R-:W-:Y:S01]  /*19a0*/  IMAD.U32 R24, RZ, RZ, UR4 ;  /* 0x00000004ff187e24 */ /* 0x020fe2000f8e00ff */
[----:B------:R-:W-:Y:S02]  /*19b0*/  ULDC.64 UR4, c[0x0][0x418] ;  /* 0x0001060000047ab9 */ /* 0x000fe40000000a00 */
[----:B------:R2:W5:Y:S01]  /*19c0*/  @P3 LDG.E R18, desc[UR44][R4.64] ;  /* 0x0000002c04123981 */ /* 0x000562000c1e1900 */
        /* <DEDUP_REMOVED lines=29> */
.L_x_3601:
[----:B------:R-:W-:Y:S02]  /*1ba0*/  IMAD.U32 R38, RZ, RZ, UR5 ;  /* 0x00000005ff267e24 */ /* 0x000fe4000f8e00ff */
[----:B------:R-:W-:Y:S01]  /*1bb0*/  IMAD.U32 R19, RZ, RZ, UR4 ;  /* 0x00000004ff137e24 */ /* 0x000fe2000f8e00ff */
[----:B------:R-:W-:Y:S06]  /*1bc0*/  @!P2 BRA `(.L_x_3602) ;  /* 0x000000000010a947 */ /* 0x000fec0003800000 */
[----:B------:R-:W0:Y:S02]  /*1bd0*/  LDC.64 R4, c[0x0][0xb18] ;  /* 0x0002c600ff047b82 */ /* 0x000e240000000a00 */
[----:B0-----:R-:W-:-:S05]  /*1be0*/  IMAD.WIDE R4, R91, 0x4, R4 ;  /* 0x000000045b047825 */ /* 0x001fca00078e0204 */
[----:B------:R0:W5:Y:S01]  /*1bf0*/  LDG.E R19, desc[UR44][R4.64] ;  /* 0x0000002c04137981 */ /* 0x000162000c1e1900 */
[----:B------:R-:W-:Y:S05]  /*1c00*/  BRA `(.L_x_3603) ;  /* 0x0000000000107947 */ /* 0x000fea0003800000 */
.L_x_3602:
[----:B------:R-:W-:Y:S05]  /*1c10*/  @!P3 BRA `(.L_x_3603) ;  /* 0x00000000000cb947 */ /* 0x000fea0003800000 */
[----:B------:R-:W2:Y:S04]  /*1c20*/  LDG.E R0, desc[UR44][R4.64] ;  /* 0x0000002c04007981 */ /* 0x000ea8000c1e1900 */
[----:B------:R-:W2:Y:S02]  /*1c30*/  LDG.E R19, desc[UR44][R4.64+0x4] ;  /* 0x0000042c04137981 */ /* 0x000ea4000c1e1900 */
[----:B--2---:R-:W-:-:S07]  /*1c40*/  IMAD.IADD R19, R19, 0x1, -R0 ;  /* 0x0000000113137824 */ /* 0x004fce00078e0a00 */
.L_x_3603:
[----:B------:R-:W-:Y:S02]  /*1c50*/  ULDC.64 UR4, c[0x0][0xb08] ;  /* 0x0002c20000047ab9 */ /* 0x000fe40000000a00 */
[----:B------:R-:W-:-:S04]  /*1c60*/  ISETP.NE.U32.AND P0, PT, RZ, UR4, PT ;  /* 0x00000004ff007c0c */ /* 0x000fc8000bf05070 */
[----:B------:R-:W-:Y:S01]  /*1c70*/  ISETP.NE.AND.EX P0, PT, RZ, UR5, PT, P0 ;  /* 0x00000005ff007c0c */ /* 0x000fe2000bf05300 */
[----:B------:R-:W-:Y:S02]  /*1c80*/  ULDC.64 UR4, c[0x0][0xb28] ;  /* 0x0002ca0000047ab9 */ /* 0x000fe40000000a00 */
[----:B------:R-:W-:-:S04]  /*1c90*/  ISETP.NE.U32.AND P1, PT, RZ, UR4, PT ;  /* 0x00000004ff007c0c */ /* 0x000fc8000bf25070 */
[----:B------:R-:W-:-:S06]  /*1ca0*/  ISETP.NE.AND.EX P1, PT, RZ, UR5, PT, P1 ;  /* 0x00000005ff007c0c */ /* 0x000fcc000bf25310 */
[----:B------:R-:W1:Y:S08]  /*1cb0*/  @P0 LDC.64 R6, c[0x0][0xb08] ;  /* 0x0002c200ff060b82 */ /* 0x000e700000000a00 */
[----:B0-----:R-:W0:Y:S01]  /*1cc0*/  @P1 LDC.64 R4, c[0x0][0xb28] ;  /* 0x0002ca00ff041b82 */ /* 0x001e220000000a00 */
[----:B-1----:R-:W-:-:S05]  /*1cd0*/  @P0 IMAD.WIDE R6, R91, 0x4, R6 ;  /* 0x000000045b060825 */ /* 0x002fca00078e0206 */
[----:B------:R-:W2:Y:S04]  /*1ce0*/  @P0 LDG.E R0, desc[UR44][R6.64] ;  /* 0x0000002c06000981 */ /* 0x000ea8000c1e1900 */
[----:B------:R-:W2:Y:S01]  /*1cf0*/  @P0 LDG.E R3, desc[UR44][R6.64+0x4] ;  /* 0x0000042c06030981 */ /* 0x000ea2000c1e1900 */
[----:B0-----:R-:W-:Y:S02]  /*1d00*/  @P1 IMAD.WIDE R8, R91, 0x4, R4 ;  /* 0x000000045b081825 */ /* 0x001fe400078e0204 */
[----:B------:R-:W0:Y:S02]  /*1d10*/  LDC R4, c[0x0][0x448] ;  /* 0x00011200ff047b82 */ /* 0x000e240000000800 */
[----:B-----5:R-:W-:-:S06]  /*1d20*/  IMAD.MOV.U32 R32, RZ, RZ, R19 ;  /* 0x000000ffff207224 */ /* 0x020fcc00078e0013 */
[----:B------:R1:W5:Y:S01]  /*1d30*/  @P1 LDG.E R32, desc[UR44][R8.64] ;  /* 0x0000002c08201981 */ /* 0x000362000c1e1900 */
[----:B------:R-:W-:Y:S02]  /*1d40*/  IMAD.SHL.U32 R164, R89, 0x40, RZ ;  /* 0x0000004059a47824 */ /* 0x000fe400078e00ff */
[----:B------:R-:W-:Y:S01]  /*1d50*/  IMAD.IADD R13, R19, 0x1, -R10 ;  /* 0x00000001130d7824 */ /* 0x000fe200078e0a0a */
[----:B0-----:R-:W-:Y:S02]  /*1d60*/  ISETP.NE.AND P1, PT, R4, 0x1, PT ;  /* 0x000000010400780c */ /* 0x001fe40003f25270 */
[----:B------:R-:W0:Y:S11]  /*1d70*/  LDC.64 R4, c[0x0][0xad8] ;  /* 0x0002b600ff047b82 */ /* 0x000e360000000a00 */
[----:B------:R-:W3:Y:S08]  /*1d80*/  @P1 LDC R11, c[0x0][0x44c] ;  /* 0x00011300ff0b1b82 */ /* 0x000ef00000000800 */
[----:B------:R-:W4:Y:S01]  /*1d90*/  @P1 LDC R12, c[0x0][0x450] ;  /* 0x00011400ff0c1b82 */ /* 0x000f220000000800 */
[----:B0-----:R-:W-:Y:S01]  /*1da0*/  ISETP.GE.AND P2, PT, R5, 0x1, PT ;  /* 0x000000010500780c */ /* 0x001fe20003f46270 */
[----:B--2---:R-:W-:-:S02]  /*1db0*/  @P0 IMAD.IADD R38, R3, 0x1, -R0 ;  /* 0x0000000103260824 */ /* 0x004fc400078e0a00 */
[----:B------:R-:W-:Y:S02]  /*1dc0*/  VIADD R0, R164, 0x3f ;  /* 0x0000003fa4007836 */ /* 0x000fe40000000000 */
[----:B------:R-:W-:Y:S02]  /*1dd0*/  IMAD.IADD R25, R13, 0x1, R38 ;  /* 0x000000010d197824 */ /* 0x000fe400078e0226 */
[----:B---3--:R-:W-:-:S03]  /*1de0*/  @P1 IMAD.HI.U32 R3, R0, R11, RZ ;  /* 0x0000000b00031227 */ /* 0x008fc600078e00ff */
        /* <DEDUP_REMOVED lines=21> */
.L_x_3606:
[----:B------:R-:W-:-:S13]  /*1f40*/  ISETP.NE.AND P0, PT, R5, 0x1, PT ;  /* 0x000000010500780c */ /* 0x000fda0003f05270 */
[----:B------:R-:W0:Y:S02]  /*1f50*/  @P0 LDC.64 R6, c[0x0][0xae0] ;  /* 0x0002b800ff060b82 */ /* 0x000e240000000a00 */
[----:B0-----:R-:W-:-:S05]  /*1f60*/  @P0 IMAD.HI.U32 R6, R0, R6, RZ ;  /* 0x0000000600060227 */ /* 0x001fca00078e00ff */
[----:B------:R-:W-:-:S07]  /*1f70*/  @P0 SHF.R.U32.HI R0, RZ, R7, R6 ;  /* 0x00000007ff000219 */ /* 0x000fce0000011606 */
.L_x_3607:
[----:B------:R-:W-:Y:S05]  /*1f80*/  BSYNC B0 ;  /* 0x0000000000007941 */ /* 0x000fea0003800000 */
.L_x_3605:
[----:B------:R-:W-:-:S05]  /*1f90*/  IMAD R3, R0, R5, R5 ;  /* 0x0000000500037224 */ /* 0x000fca00078e0205 */
[----:B------:R-:W-:-:S07]  /*1fa0*/  VIMNMX R4, R4, R3, PT ;  /* 0x0000000304047248 */ /* 0x000fce0003fe0100 */
.L_x_3604:
[----:B------:R-:W0:Y:S01]  /*1fb0*/  @P1 LDC R7, c[0x0][0x44c] ;  /* 0x00011300ff071b82 */ /* 0x000e220000000800 */
[----:B------:R-:W-:Y:S01]  /*1fc0*/  VIADD R4, R4, 0x3f ;  /* 0x0000003f04047836 */ /* 0x000fe20000000000 */
[----:B------:R-:W-:Y:S01]  /*1fd0*/  ULDC UR4, c[0x0][0xad4] ;  /* 0x0002b50000047ab9 */ /* 0x000fe20000000800 */
[----:B------:R-:W-:-:S03]  /*1fe0*/  IMAD.IADD R200, R25, 0x1, -R24 ;  /* 0x0000000119c87824 */ /* 0x000fc600078e0a18 */
[----:B------:R-:W-:Y:S02]  /*1ff0*/  SHF.R.S32.HI R3, RZ, 0x1f, R4 ;  /* 0x0000001fff037819 */ /* 0x000fe40000011404 */
[----:B------:R-:W1:Y:S02]  /*2000*/  @P1 LDC R9, c[0x0][0x450] ;  /* 0x00011400ff091b82 */ /* 0x000e640000000800 */
[----:B------:R-:W-:Y:S01]  /*2010*/  LEA.HI R3, R3, R4, RZ, 0x6 ;  /* 0x0000000403037211 */ /* 0x000fe200078f30ff */
[----:B0-----:R-:W-:-:S04]  /*2020*/  @P1 IMAD.HI.U32 R0, R164, R7, RZ ;  /* 0x00000007a4001227 */ /* 0x001fc800078e00ff */
[----:B------:R-:W-:Y:S01]  /*2030*/  IMAD.MOV.U32 R7, RZ, RZ, R164 ;  /* 0x000000ffff077224 */ /* 0x000fe200078e00a4 */
[----:B-1----:R-:W-:Y:S02]  /*2040*/  @P1 SHF.R.U32.HI R7, RZ, R9, R0 ;  /* 0x00000009ff071219 */ /* 0x002fe40000011600 */
[----:B------:R-:W-:-:S03]  /*2050*/  SHF.R.S32.HI R0, RZ, 0x6, R3 ;  /* 0x00000006ff007819 */ /* 0x000fc60000011403 */
[----:B------:R-:W-:Y:S01]  /*2060*/  IMAD.IADD R3, R200, 0x1, R7 ;  /* 0x00000001c8037824 */ /* 0x000fe200078e0207 */
        /* <DEDUP_REMOVED lines=13> */
.L_x_3610:
[----:B------:R-:W-:-:S13]  /*2140*/  ISETP.NE.AND P0, PT, R5, 0x1, PT ;  /* 0x000000010500780c */ /* 0x000fda0003f05270 */
[----:B------:R-:W0:Y:S02]  /*2150*/  @P0 LDC.64 R6, c[0x0][0xae0] ;  /* 0x0002b800ff060b82 */ /* 0x000e240000000a00 */
[----:B0-----:R-:W-:-:S05]  /*2160*/  @P0 IMAD.HI.U32 R6, R3, R6, RZ ;  /* 0x0000000603060227 */ /* 0x001fca00078e00ff */
[----:B------:R-:W-:-:S07]  /*2170*/  @P0 SHF.R.U32.HI R3, RZ, R7, R6 ;  /* 0x00000007ff030219 */ /* 0x000fce0000011606 */
.L_x_3611:
[----:B------:R-:W-:Y:S05]  /*2180*/  BSYNC B0 ;  /* 0x0000000000007941 */ /* 0x000fea0003800000 */
.L_x_3609:
[----:B------:R-:W-:-:S05]  /*2190*/  IMAD R3, R3, R5, RZ ;  /* 0x0000000503037224 */ /* 0x000fca00078e02ff */
[----:B------:R-:W-:-:S07]  /*21a0*/  VIMNMX R0, R0, R3, !PT ;  /* 0x0000000300007248 */ /* 0x000fce0007fe0100 */
.L_x_3608:
        /* <DEDUP_REMOVED lines=41> */
.L_x_3613:
[----:B------:R-:W-:Y:S05]  /*2440*/  BSYNC B0 ;  /* 0x0000000000007941 */ /* 0x000fea0003800000 */
.L_x_3612:
[----:B------:R-:W-:-:S05]  /*2450*/  IMAD R0, R194, R3, R9 ;  /* 0x00000003c2007224 */ /* 0x000fca00078e0209 */
        /* <DEDUP_REMOVED lines=11> */
[----:B------:R-:W-:Y:S02]  /*2510*/  @P0 SHF.R.S32.HI R36, RZ, 0x6, R0 ;  /* 0x00000006ff240819 */ /* 0x000fe40000011400 */
[----:B------:R-:W-:Y:S02]  /*2520*/  PLOP3.LUT P0, PT, PT, PT, PT, 0x80, 0x0 ;  /* 0x000000000000781c */ /* 0x000fe40003f0f070 */
        /* <DEDUP_REMOVED lines=22> */
.L_x_3616:
[----:B------:R-:W-:Y:S05]  /*2690*/  BSYNC B6 ;  /* 0x0000000000067941 */ /* 0x000fea0003800000 */
.L_x_3615:
        /* <DEDUP_REMOVED lines=20> */
.L_x_3618:
[----:B------:R-:W-:Y:S05]  /*27e0*/  BSYNC B6 ;  /* 0x0000000000067941 */ /* 0x000fea0003800000 */
.L_x_3617:
[----:B------:R-:W-:Y:S01]  /*27f0*/  ULDC.64 UR4, c[0x0][0xaf0] ;  /* 0x0002bc0000047ab9 */ /* 0x000fe20000000a00 */
[----:B------:R-:W0:Y:S01]  /*2800*/  LDC R9, c[0x0][0x3f4] ;  /* 0x0000fd00ff097b82 */ /* 0x000e220000000800 */
[----:B------:R-:W-:Y:S01]  /*2810*/  ISETP.NE.U32.AND P0, PT, RZ, UR4, PT ;  /* 0x00000004ff007c0c */ /* 0x000fe2000bf05070 */
[----:B------:R-:W-:Y:S01]  /*2820*/  IMAD.IADD R21, R18, 0x1, R19 ;  /* 0x0000000112157824 */ /* 0x000fe200078e0213 */
[----:B------:R-:W-:Y:S01]  /*2830*/  SHF.R.S32.HI R23, RZ, 0x1f, R22 ;  /* 0x0000001fff177819 */ /* 0x000fe20000011416 */
[----:B------:R-:W-:Y:S01]  /*2840*/  ULDC.64 UR6, c[0x0][0xb00] ;  /* 0x0002c00000067ab9 */ /* 0x000fe20000000a00 */
[----:B------:R-:W-:Y:S01]  /*2850*/  ISETP.NE.AND.EX P0, PT, RZ, UR5, PT, P0 ;  /* 0x00000005ff007c0c */ /* 0x000fe2000bf05300 */
[----:B------:R-:W-:-:S12]  /*2860*/  ULDC.64 UR4, c[0x0][0x300] ;  /* 0x0000c00000047ab9 */ /* 0x000fd80000000a00 */
[----:B------:R-:W1:Y:S02]  /*2870*/  @P0 LDC.64 R4, c[0x0][0xaf0] ;  /* 0x0002bc00ff040b82 */ /* 0x000e640000000a00 */
[----:B-1----:R-:W-:-:S05]  /*2880*/  @P0 IMAD.WIDE R4, R91, 0x4, R4 ;  /* 0x000000045b040825 */ /* 0x002fca00078e0204 */
[----:B------:R1:W2:Y:S01]  /*2890*/  @P0 LDG.E R91, desc[UR44][R4.64] ;  /* 0x0000002c045b0981 */ /* 0x0002a2000c1e1900 */
[----:B------:R-:W-:Y:S02]  /*28a0*/  SHF.R.S32.HI R7, RZ, 0x1f, R21 ;  /* 0x0000001fff077819 */ /* 0x000fe40000011415 */
[----:B0-----:R-:W-:Y:S02]  /*28b0*/  ISETP.GE.AND P1, PT, R22, R9, PT ;  /* 0x000000091600720c */ /* 0x001fe40003f26270 */
[----:B------:R-:W-:Y:S01]  /*28c0*/  ISETP.NE.U32.AND P0, PT, RZ, UR6, PT ;  /* 0x00000006ff007c0c */ /* 0x000fe2000bf05070 */
[----:B------:R-:W-:-:S03]  /*28d0*/  IMAD R0, R7, UR4, RZ ;  /* 0x0000000407007c24 */ /* 0x000fc6000f8e02ff */
[----:B------:R-:W-:Y:S01]  /*28e0*/  ISETP.NE.AND.EX P0, PT, RZ, UR7, PT, P0 ;  /* 0x00000007ff007c0c */ /* 0x000fe2000bf05300 */
[----:B-1----:R-:W-:Y:S01]  /*28f0*/  IMAD.WIDE.U32 R4, R21, UR4, RZ ;  /* 0x0000000415047c25 */ /* 0x002fe2000f8e00ff */
[----:B------:R-:W-:-:S03]  /*2900*/  ULDC.64 UR6, c[0x0][0x338] ;  /* 0x0000ce0000067ab9 */ /* 0x000fc60000000a00 */
[----:B------:R-:W-:Y:S01]  /*2910*/  IMAD R3, R21, UR5, R0 ;  /* 0x0000000515037c24 */ /* 0x000fe2000f8e0200 */
[----:B------:R-:W-:Y:S02]  /*2920*/  ULDC.64 UR4, c[0x0][0x330] ;  /* 0x0000cc0000047ab9 */ /* 0x000fe40000000a00 */
[----:B------:R-:W-:-:S04]  /*2930*/  IMAD.WIDE.U32 R26, R166, UR4, R22 ;  /* 0x00000004a61a7c25 */ /* 0x000fc8000f8e0016 */
[----:B------:R-:W-:Y:S01]  /*2940*/  IMAD.IADD R5, R5, 0x1, R3 ;  /* 0x0000000105057824 */ /* 0x000fe200078e0203 */
[----:B------:R-:W-:Y:S01]  /*2950*/  SEL R3, R9, RZ, P1 ;  /* 0x000000ff09037207 */ /* 0x000fe20000800000 */
[C---:B------:R-:W-:Y:S01]  /*2960*/  IMAD R27, R166.reuse, UR5, R27 ;  /* 0x00000005a61b7c24 */ /* 0x040fe2000f8e021b */
[----:B------:R-:W-:Y:S02]  /*2970*/  ULDC.64 UR4, c[0x0][0x308] ;  /* 0x0000c20000047ab9 */ /* 0x000fe40000000a00 */
[----:B------:R-:W-:-:S04]  /*2980*/  IMAD.WIDE.U32 R4, R166, UR4, R4 ;  /* 0x00000004a6047c25 */ /* 0x000fc8000f8e0004 */
[----:B------:R-:W-:Y:S02]  /*2990*/  IMAD.IADD R3, R22, 0x1, R3 ;  /* 0x0000000116037824 */ /* 0x000fe400078e0203 */
[----:B------:R-:W-:Y:S01]  /*29a0*/  IMAD R5, R166, UR5, R5 ;  /* 0x00000005a6057c24 */ /* 0x000fe2000f8e0205 */
[----:B------:R-:W-:Y:S01]  /*29b0*/  ULDC.64 UR4, c[0x0][0x310] ;  /* 0x0000c40000047ab9 */ /* 0x000fe20000000a00 */
[----:B--2---:R-:W-:Y:S02]  /*29c0*/  SHF.R.S32.HI R0, RZ, 0x1f, R91 ;  /* 0x0000001fff007819 */ /* 0x004fe4000001145b */
[----:B------:R-:W-:Y:S02]  /*29d0*/  SEL R91, R91, RZ, !P0 ;  /* 0x000000ff5b5b7207 */ /* 0x000fe40004000000 */
[----:B------:R-:W-:Y:S02]  /*29e0*/  SEL R6, R0, RZ, !P0 ;  /* 0x000000ff00067207 */ /* 0x000fe40004000000 */
[----:B------:R-:W-:Y:S01]  /*29f0*/  SHF.R.S32.HI R0, RZ, 0x1f, R3 ;  /* 0x0000001fff007819 */ /* 0x000fe20000011403 */
[----:B------:R-:W-:Y:S01]  /*2a00*/  IMAD.WIDE.U32 R18, R91, UR4, R4 ;  /* 0x000000045b127c25 */ /* 0x000fe2000f8e0004 */
[----:B------:R-:W-:-:S02]  /*2a10*/  IADD3 R20, P0, R152, R21, RZ ;  /* 0x0000001598147210 */ /* 0x000fc40007f1e0ff */
[----:B------:R-:W-:Y:S01]  /*2a20*/  LEA.HI R3, R0, R3, RZ, 0x3 ;  /* 0x0000000300037211 */ /* 0x000fe200078f18ff */
[C---:B------:R-:W-:Y:S01]  /*2a30*/  IMAD R8, R6.reuse, UR4, RZ ;  /* 0x0000000406087c24 */ /* 0x040fe2000f8e02ff */
[----:B------:R-:W-:Y:S01]  /*2a40*/  SHF.R.S32.HI R0, RZ, 0x1f, R152 ;  /* 0x0000001fff007819 */ /* 0x000fe20000011498 */
[----:B------:R-:W-:Y:S01]  /*2a50*/  IMAD R6, R6, UR6, RZ ;  /* 0x0000000606067c24 */ /* 0x000fe2000f8e02ff */
[----:B------:R-:W-:Y:S01]  /*2a60*/  SHF.R.S32.HI R3, RZ, 0x3, R3 ;  /* 0x00000003ff037819 */ /* 0x000fe20000011403 */
[C---:B------:R-:W-:Y:S02]  /*2a70*/  IMAD R39, R91.reuse, UR5, R8 ;  /* 0x000000055b277c24 */ /* 0x040fe4000f8e0208 */
[----:B------:R-:W-:-:S04]  /*2a80*/  IMAD.WIDE.U32 R26, R91, UR6, R26 ;  /* 0x000000065b1a7c25 */ /* 0x000fc8000f8e001a */
[----:B------:R-:W-:Y:S02]  /*2a90*/  IMAD R91, R91, UR7, R6 ;  /* 0x000000075b5b7c24 */ /* 0x000fe4000f8e0206 */
[----:B------:R-:W-:Y:S02]  /*2aa0*/  IMAD.X R21, R7, 0x1, R0, P0 ;  /* 0x0000000107157824 */ /* 0x000fe400000e0600 */
[----:B------:R-:W-:Y:S02]  /*2ab0*/  IMAD.IADD R39, R19, 0x1, R39 ;  /* 0x0000000113277824 */ /* 0x000fe400078e0227 */
[----:B------:R-:W-:-:S07]  /*2ac0*/  IMAD.IADD R44, R27, 0x1, R91 ;  /* 0x000000011b2c7824 */ /* 0x000fce00078e025b */
.L_x_3648:
[----:B------:R-:W0:Y:S01]  /*2ad0*/  LDC.64 R6, c[0x0][0x300] ;  /* 0x0000c000ff067b82 */ /* 0x000e220000000a00 */
[----:B------:R-:W-:Y:S01]  /*2ae0*/  VIADD R36, R36, 0xffffffff ;  /* 0xffffffff24247836 */ /* 0x000fe20000000000 */
[----:B------:R-:W-:Y:S05]  /*2af0*/  YIELD ;  /* 0x0000000000007946 */ /* 0x000fea0003800000 */
[----:B------:R-:W-:Y:S01]  /*2b00*/  SHF.R.S32.HI R51, RZ, 0x1f, R36 ;  /* 0x0000001fff337819 */ /* 0x000fe20000011424 */
[----:B-1----:R-:W1:Y:S01]  /*2b10*/  LDC.64 R40, c[0x0][0x2e8] ;  /* 0x0000ba00ff287b82 */ /* 0x002e620000000a00 */
[----:B---3--:R-:W-:Y:S01]  /*2b20*/  IMAD.SHL.U32 R30, R157, 0x40, RZ ;  /* 0x000000409d1e7824 */ /* 0x008fe200078e00ff */
[----:B------:R-:W-:Y:S01]  /*2b30*/  BSSY B0, `(.L_x_3619) ;  /* 0x00001d6000007945 */ /* 0x000fe20003800000 */
[----:B------:R-:W-:-:S02]  /*2b40*/  IMAD.SHL.U32 R28, R165, 0x200, RZ ;  /* 0x00000200a51c7824 */ /* 0x000fc400078e00ff */
[----:B--2---:R-:W-:Y:S01]  /*2b50*/  IMAD.SHL.U32 R49, R153, 0x1000, RZ ;  /* 0x0000100099317824 */ /* 0x004fe200078e00ff */
[----:B------:R-:W-:Y:S02]  /*2b60*/  LOP3.LUT R30, R30, 0x1c0, RZ, 0xc0, !PT ;  /* 0x000001c01e1e7812 */ /* 0x000fe400078ec0ff */
[----:B----4-:R-:W2:Y:S02]  /*2b70*/  LDC R43, c[0x0][0x3f4] ;  /* 0x0000fd00ff2b7b82 */ /* 0x010ea40000000800 */
[----:B------:R-:W-:Y:S02]  /*2b80*/  LOP3.LUT R46, R30, 0x18, R22, 0xf8, !PT ;  /* 0x000000181e2e7812 */ /* 0x000fe400078ef816 */
[----:B------:R-:W-:Y:S01]  /*2b90*/  SHF.R.U32.HI R29, RZ, 0x3, R30 ;  /* 0x00000003ff1d7819 */ /* 0x000fe2000001161e */
[----:B0-----:R-:W-:-:S03]  /*2ba0*/  IMAD R8, R51, R6, RZ ;  /* 0x0000000633087224 */ /* 0x001fc600078e02ff */
[----:B------:R-:W-:Y:S01]  /*2bb0*/  LOP3.LUT R46, R28, R46, R29, 0xf6, !PT ;  /* 0x0000002e1c2e7212 */ /* 0x000fe200078ef61d */
[----:B------:R-:W-:-:S04]  /*2bc0*/  IMAD.WIDE.U32 R4, R36, R6, RZ ;  /* 0x0000000624047225 */ /* 0x000fc800078e00ff */
[----:B------:R-:W-:Y:S02]  /*2bd0*/  IMAD R9, R36, R7, R8 ;  /* 0x0000000724097224 */ /* 0x000fe400078e0208 */
[-C--:B------:R-:W-:Y:S02]  /*2be0*/  IMAD R8, R0, R6.reuse, RZ ;  /* 0x0000000600087224 */ /* 0x080fe400078e02ff */
[----:B------:R-:W-:Y:S02]  /*2bf0*/  IMAD.IADD R5, R5, 0x1, R9 ;  /* 0x0000000105057824 */ /* 0x000fe400078e0209 */
[----:B------:R-:W-:-:S03]  /*2c00*/  IMAD.WIDE.U32 R34, R152, R6, RZ ;  /* 0x0000000698227225 */ /* 0x000fc600078e00ff */
[----:B------:R-:W-:Y:S01]  /*2c10*/  SHF.L.U64.HI R14, R4, 0x6, R5 ;  /* 0x00000006040e7819 */ /* 0x000fe20000010205 */
[----:B------:R-:W-:Y:S02]  /*2c20*/  IMAD R53, R152, R7, R8 ;  /* 0x0000000798357224 */ /* 0x000fe400078e0208 */
[----:B------:R-:W-:Y:S01]  /*2c30*/  IMAD.SHL.U32 R15, R4, 0x40, RZ ;  /* 0x00000040040f7824 */ /* 0x000fe200078e00ff */
[----:B------:R-:W-:Y:S01]  /*2c40*/  IADD3 R4, P0, P2, R18, R34, R22 ;  /* 0x0000002212047210 */ /* 0x000fe20007a1e016 */
[----:B------:R-:W-:-:S03]  /*2c50*/  IMAD.IADD R53, R35, 0x1, R53 ;  /* 0x0000000123357824 */ /* 0x000fc600078e0235 */
[----:B------:R-:W-:Y:S02]  /*2c60*/  IADD3 R4, P3, R4, R15, RZ ;  /* 0x0000000f04047210 */ /* 0x000fe40007f7e0ff */
[----:B------:R-:W-:Y:S02]  /*2c70*/  IADD3.X R5, R39, R53, R23, P0, P2 ;  /* 0x0000003527057210 */ /* 0x000fe400007e4417 */
[----:B-1----:R-:W-:Y:S02]  /*2c80*/  LEA R12, P0, R4, R40, 0x1 ;  /* 0x00000028040c7211 */ /* 0x002fe400078008ff */
[----:B------:R-:W-:Y:S01]  /*2c90*/  ISETP.GT.AND P2, PT, R36, R37, PT ;  /* 0x000000252400720c */ /* 0x000fe20003f44270 */
[----:B------:R-:W-:Y:S02]  /*2ca0*/  IMAD.X R8, R5, 0x1, R14, P3 ;  /* 0x0000000105087824 */ /* 0x000fe400018e060e */
[----:B------:R-:W-:-:S03]  /*2cb0*/  IMAD.IADD R5, R46, 0x1, R49 ;  /* 0x000000012e057824 */ /* 0x000fc600078e0231 */
[----:B------:R-:W-:Y:S01]  /*2cc0*/  LEA.HI.X R13, R4, R41, R8, 0x1, P0 ;  /* 0x00000029040d7211 */ /* 0x000fe200000f0c08 */
[----:B------:R-:W-:Y:S01]  /*2cd0*/  IMAD R42, R5, 0x2, R2 ;  /* 0x00000002052a7824 */ /* 0x000fe200078e0202 */
[----:B--2---:R-:W-:-:S13]  /*2ce0*/  ISETP.GE.AND P0, PT, R43, 0x1, PT ;  /* 0x000000012b00780c */ /* 0x004fda0003f06270 */
[----:B------:R-:W-:Y:S05]  /*2cf0*/  @!P0 BRA `(.L_x_3620) ;  /* 0x0000001800708947 */ /* 0x000fea0003800000 */
[----:B------:R-:W0:Y:S01]  /*2d00*/  LDC.64 R4, c[0x0][0x3f8] ;  /* 0x0000fe00ff047b82 */ /* 0x000e220000000a00 */
[----:B------:R-:W-:Y:S01]  /*2d10*/  ULDC.U8 UR4, c[0x0][0x410] ;  /* 0x0001040000047ab9 */ /* 0x000fe20000000000 */
[C---:B------:R-:W-:Y:S01]  /*2d20*/  SHF.L.U64.HI R57, R6.reuse, 0x6, R7 ;  /* 0x0000000606397819 */ /* 0x040fe20000010207 */
[----:B------:R-:W-:Y:S01]  /*2d30*/  IMAD.SHL.U32 R55, R6, 0x40, RZ ;  /* 0x0000004006377824 */ /* 0x000fe200078e00ff */
[----:B------:R-:W-:Y:S01]  /*2d40*/  ISETP.NE.AND P0, PT, RZ, UR4, PT ;  /* 0x00000004ff007c0c */ /* 0x000fe2000bf05270 */
[-C--:B0-----:R-:W-:Y:S02]  /*2d50*/  IMAD R10, R51, R4.reuse, RZ ;  /* 0x00000004330a7224 */ /* 0x081fe400078e02ff */
[----:B------:R-:W-:-:S04]  /*2d60*/  IMAD.WIDE.U32 R8, R36, R4, RZ ;  /* 0x0000000424087225 */ /* 0x000fc800078e00ff */
[----:B------:R-:W-:Y:S02]  /*2d70*/  IMAD R11, R36, R5, R10 ;  /* 0x00000005240b7224 */ /* 0x000fe400078e020a */
[----:B------:R-:W-:Y:S02]  /*2d80*/  IMAD.SHL.U32 R59, R8, 0x40, RZ ;  /* 0x00000040083b7824 */ /* 0x000fe400078e00ff */
[----:B------:R-:W-:-:S05]  /*2d90*/  IMAD.IADD R9, R9, 0x1, R11 ;  /* 0x0000000109097824 */ /* 0x000fca00078e020b */
[----:B------:R-:W-:Y:S01]  /*2da0*/  SHF.L.U64.HI R45, R8, 0x6, R9 ;  /* 0x00000006082d7819 */ /* 0x000fe20000010209 */
[----:B------:R-:W-:Y:S06]  /*2db0*/  @!P0 BRA `(.L_x_3621) ;  /* 0x0000000c00108947 */ /* 0x000fec0003800000 */
[----:B------:R-:W0:Y:S01]  /*2dc0*/  LDC.64 R6, c[0x0][0x408] ;  /* 0x00010200ff067b82 */ /* 0x000e220000000a00 */
[----:B------:R-:W-:Y:S01]  /*2dd0*/  IMAD R47, R36, -0x40, R38 ;  /* 0xffffffc0242f7824 */ /* 0x000fe200078e0226 */
[----:B------:R-:W-:Y:S01]  /*2de0*/  BSSY B1, `(.L_x_3622) ;  /* 0x0000030000017945 */ /* 0x000fe20003800000 */
[----:B------:R-:W-:Y:S02]  /*2df0*/  CS2R R8, SRZ ;  /* 0x0000000000087805 */ /* 0x000fe4000001ff00 */
[----:B------:R-:W-:Y:S02]  /*2e00*/  CS2R R14, SRZ ;  /* 0x00000000000e7805 */ /* 0x000fe4000001ff00 */
[----:B------:R-:W-:Y:S02]  /*2e10*/  CS2R R10, SRZ ;  /* 0x00000000000a7805 */ /* 0x000fe4000001ff00 */
[----:B------:R-:W-:Y:S02]  /*2e20*/  VIMNMX R47, R47, 0x40, PT ;  /* 0x000000402f2f7848 */ /* 0x000fe40003fe0100 */
[----:B------:R-:W-:-:S02]  /*2e30*/  CS2R R28, SRZ ;  /* 0x00000000001c7805 */ /* 0x000fc4000001ff00 */
[----:B------:R-:W-:Y:S01]  /*2e40*/  ISETP.GE.AND P0, PT, R152, R47, PT ;  /* 0x0000002f9800720c */ /* 0x000fe20003f06270 */
[----:B0-----:R-:W-:-:S04]  /*2e50*/  IMAD R51, R51, R6, RZ ;  /* 0x0000000633337224 */ /* 0x001fc800078e02ff */
[----:B------:R-:W-:-:S08]  /*2e60*/  IMAD R51, R36, R7, R51 ;  /* 0x0000000724337224 */ /* 0x000fd000078e0233 */
[----:B------:R-:W-:Y:S05]  /*2e70*/  @P0 BRA `(.L_x_3623) ;  /* 0x0000000000980947 */ /* 0x000fea0003800000 */
[----:B------:R-:W-:Y:S01]  /*2e80*/  SHF.R.S32.HI R155, RZ, 0x1f, R154 ;  /* 0x0000001fff9b7819 */ /* 0x000fe2000001149a */
[C---:B------:R-:W-:Y:S01]  /*2e90*/  IMAD R8, R0.reuse, R6, RZ ;  /* 0x0000000600087224 */ /* 0x040fe200078e02ff */
[----:B-----5:R-:W-:Y:S01]  /*2ea0*/  SHF.R.S32.HI R31, RZ, 0x1f, R32 ;  /* 0x0000001fff1f7819 */ /* 0x020fe20000011420 */
[----:B------:R-:W-:Y:S01]  /*2eb0*/  IMAD R10, R0, R4, RZ ;  /* 0x00000004000a7224 */ /* 0x000fe200078e02ff */
[----:B------:R-:W-:Y:S01]  /*2ec0*/  ULDC.64 UR4, c[0x0][0x3e8] ;  /* 0x0000fa0000047ab9 */ /* 0x000fe20000000a00 */
[----:B------:R-:W-:Y:S01]  /*2ed0*/  IMAD R41, R152, R7, R8 ;  /* 0x0000000798297224 */ /* 0x000fe200078e0208 */
[-C--:B------:R-:W-:Y:S01]  /*2ee0*/  ISETP.GE.AND P3, PT, R154, R43.reuse, PT ;  /* 0x0000002b9a00720c */ /* 0x080fe20003f66270 */
[----:B------:R-:W-:Y:S01]  /*2ef0*/  IMAD.WIDE.U32 R8, R152, R6, R154 ;  /* 0x0000000698087225 */ /* 0x000fe200078e009a */
[----:B------:R-:W-:Y:S01]  /*2f00*/  ISETP.GE.AND P5, PT, R162, R43, PT ;  /* 0x0000002ba200720c */ /* 0x000fe20003fa6270 */
[----:B------:R-:W-:Y:S02]  /*2f10*/  ULDC.64 UR6, c[0x0][0x400] ;  /* 0x0001000000067ab9 */ /* 0x000fe40000000a00 */
[----:B------:R-:W-:-:S02]  /*2f20*/  IMAD R35, R152, R5, R10 ;  /* 0x0000000598237224 */ /* 0x000fc400078e020a */
[----:B------:R-:W-:Y:S02]  /*2f30*/  IMAD R30, R31, R6, RZ ;  /* 0x000000061f1e7224 */ /* 0x000fe400078e02ff */
[----:B------:R-:W-:-:S04]  /*2f40*/  IMAD.WIDE.U32 R10, R152, R4, R154 ;  /* 0x00000004980a7225 */ /* 0x000fc800078e009a */
[----:B------:R-:W-:Y:S02]  /*2f50*/  IMAD.IADD R9, R9, 0x1, R41 ;  /* 0x0000000109097824 */ /* 0x000fe400078e0229 */
[C---:B------:R-:W-:Y:S02]  /*2f60*/  IMAD R41, R32.reuse, R7, R30 ;  /* 0x0000000720297224 */ /* 0x040fe400078e021e */
[----:B------:R-:W-:Y:S02]  /*2f70*/  IMAD.IADD R7, R11, 0x1, R35 ;  /* 0x000000010b077824 */ /* 0x000fe400078e0223 */
[----:B------:R-:W-:Y:S02]  /*2f80*/  IMAD R11, R31, R4, RZ ;  /* 0x000000041f0b7224 */ /* 0x000fe400078e02ff */
[----:B------:R-:W-:-:S04]  /*2f90*/  IMAD.WIDE.U32 R8, R32, R6, R8 ;  /* 0x0000000620087225 */ /* 0x000fc800078e0008 */
[----:B------:R-:W-:-:S04]  /*2fa0*/  IMAD.WIDE.U32 R30, R36, R6, RZ ;  /* 0x00000006241e7225 */ /* 0x000fc800078e00ff */
[----:B------:R-:W-:Y:S01]  /*2fb0*/  IMAD.MOV.U32 R6, RZ, RZ, R10 ;  /* 0x000000ffff067224 */ /* 0x000fe200078e000a */
[----:B------:R-:W-:Y:S01]  /*2fc0*/  LEA R10, P4, R30, R8, 0x6 ;  /* 0x000000081e0a7211 */ /* 0x000fe200078830ff */
[C---:B------:R-:W-:Y:S02]  /*2fd0*/  IMAD R11, R32.reuse, R5, R11 ;  /* 0x00000005200b7224 */ /* 0x040fe400078e020b */
[----:B------:R-:W-:-:S04]  /*2fe0*/  IMAD.WIDE.U32 R6, R32, R4, R6 ;  /* 0x0000000420067225 */ /* 0x000fc800078e0006 */
[----:B------:R-:W-:Y:S01]  /*2ff0*/  IMAD.IADD R5, R9, 0x1, R41 ;  /* 0x0000000109057824 */ /* 0x000fe200078e0229 */
[----:B------:R-:W-:Y:S01]  /*3000*/  IADD3 R8, P6, R59, R6, RZ ;  /* 0x000000063b087210 */ /* 0x000fe20007fde0ff */
[----:B------:R-:W-:-:S03]  /*3010*/  IMAD.IADD R31, R31, 0x1, R51 ;  /* 0x000000011f1f7824 */ /* 0x000fc600078e0233 */
[----:B------:R-:W-:Y:S02]  /*3020*/  IADD3.X R7, R45, R7, R11, P6, !PT ;  /* 0x000000072d077210 */ /* 0x000fe400037fe40b */
[----:B------:R-:W-:Y:S02]  /*3030*/  LEA R4, P6, R8, UR4, 0x1 ;  /* 0x0000000408047c11 */ /* 0x000fe4000f8c08ff */
[----:B------:R-:W-:Y:S02]  /*3040*/  LEA.HI.X R31, R30, R5, R31, 0x6, P4 ;  /* 0x000000051e1f7211 */ /* 0x000fe400020f341f */
[----:B------:R-:W-:Y:S02]  /*3050*/  LEA R6, P4, R10, UR6, 0x1 ;  /* 0x000000060a067c11 */ /* 0x000fe4000f8808ff */
[----:B------:R-:W-:Y:S02]  /*3060*/  LEA.HI.X R5, R8, UR5, R7, 0x1, P6 ;  /* 0x0000000508057c11 */ /* 0x000fe4000b0f0c07 */
[----:B------:R-:W-:-:S02]  /*3070*/  CS2R R8, SRZ ;  /* 0x0000000000087805 */ /* 0x000fc4000001ff00 */
[----:B------:R-:W-:Y:S02]  /*3080*/  LEA.HI.X R7, R10, UR7, R31, 0x1, P4 ;  /* 0x000000070a077c11 */ /* 0x000fe4000a0f0c1f */
[----:B------:R-:W-:Y:S01]  /*3090*/  CS2R R10, SRZ ;  /* 0x00000000000a7805 */ /* 0x000fe2000001ff00 */
[----:B------:R0:W5:Y:S04]  /*30a0*/  @!P3 LDG.E.64 R14, desc[UR44][R4.64] ;  /* 0x0000002c040eb981 */ /* 0x000168000c1e1b00 */
[----:B------:R0:W5:Y:S04]  /*30b0*/  @!P5 LDG.E.64 R8, desc[UR44][R4.64+0x20] ;  /* 0x0000202c0408d981 */ /* 0x000168000c1e1b00 */
[----:B------:R0:W5:Y:S04]  /*30c0*/  @!P3 LDG.E.64 R28, desc[UR44][R6.64] ;  /* 0x0000002c061cb981 */ /* 0x000168000c1e1b00 */
[----:B------:R0:W5:Y:S02]  /*30d0*/  @!P5 LDG.E.64 R10, desc[UR44][R6.64+0x20] ;  /* 0x0000202c060ad981 */ /* 0x000164000c1e1b00 */
.L_x_3623:
[----:B------:R-:W-:Y:S05]  /*30e0*/  BSYNC B1 ;  /* 0x0000000000017941 */ /* 0x000fea0003800000 */
.L_x_3622:
[----:B------:R-:W-:Y:S01]  /*30f0*/  UISETP.NE.AND UP0, UPT, UR39, URZ, UPT ;  /* 0x0000003f2700728c */ /* 0x000fe2000bf05270 */
        /* <DEDUP_REMOVED lines=15> */
[----:B------:R-:W-:Y:S02]  /*31f0*/  PRMT R56, R56, 0x5410, R4 ;  /* 0x0000541038387816 */ /* 0x000fe40000000004 */
[----:B------:R-:W-:Y:S01]  /*3200*/  PRMT R50, R50, 0x5410, R7 ;  /* 0x0000541032327816 */ /* 0x000fe20000000007 */
[----:B------:R-:W-:Y:S06]  /*3210*/  @P3 BRA `(.L_x_3624) ;  /* 0x0000000000043947 */ /* 0x000fec0003800000 */
[----:B------:R-:W-:Y:S01]  /*3220*/  BPT.TRAP 0x1 ;  /* 0x000000040000795c */ /* 0x000fe20000300000 */
.L_x_3624:
[----:B------:R-:W-:Y:S01]  /*3230*/  IMAD R45, R153, 0x8, R2 ;  /* 0x00000008992d7824 */ /* 0x000fe200078e0202 */
[----:B------:R-:W-:Y:S01]  /*3240*/  SHF.L.U32 R48, R156, 0x1f, RZ ;  /* 0x0000001f9c307819 */ /* 0x000fe200000006ff */
[----:B------:R-:W-:Y:S03]  /*3250*/  BSSY B1, `(.L_x_3625) ;  /* 0x0000003000017945 */ /* 0x000fe60003800000 */
[----:B------:R-:W0:Y:S02]  /*3260*/  SYNCS.PHASECHK.TRANS64.TRYWAIT P4, [R45+URZ+0x38890], R48 ;  /* 0x038890302d0075a7 */ /* 0x000e24000808017f */
[----:B0-----:R-:W-:Y:S05]  /*3270*/  @!P4 BRA `(.L_x_3626) ;  /* 0x000003ec0054c947 */ /* 0x001fea0003800000 */
.L_x_4034:
[----:B------:R-:W-:Y:S05]  /*3280*/  BSYNC B1 ;  /* 0x0000000000017941 */ /* 0x000fea0003800000 */
.L_x_3625:
[----:B------:R-:W-:Y:S05]  /*3290*/  @P0 BRA `(.L_x_3627) ;  /* 0x00000014007c0947 */ /* 0x000fea0003800000 */
[----:B------:R-:W1:Y:S01]  /*32a0*/  LDC R53, c[0x0][0x2f4] ;  /* 0x0000bd00ff357b82 */ /* 0x000e620000000800 */
[----:B------:R-:W-:Y:S01]  /*32b0*/  BSSY B1, `(.L_x_3628) ;  /* 0x0000037000017945 */ /* 0x000fe20003800000 */
[----:B-1----:R-:W-:-:S13]  /*32c0*/  ISETP.GE.AND P0, PT, R22, R53, PT ;  /* 0x000000351600720c */ /* 0x002fda0003f06270 */
        /* <DEDUP_REMOVED lines=51> */
.L_x_3631:
[----:B------:R-:W-:Y:S05]  /*3600*/  BSYNC B2 ;  /* 0x0000000000027941 */ /* 0x000fea0003800000 */
.L_x_3630:
[----:B--2---:R1:W-:Y:S02]  /*3610*/  STG.E.128 desc[UR44][R12.64], R4 ;  /* 0x000000040c007986 */ /* 0x0043e4000c101d2c */
.L_x_3629:
[----:B------:R-:W-:Y:S05]  /*3620*/  BSYNC B1 ;  /* 0x0000000000017941 */ /* 0x000fea0003800000 */
.L_x_3628:
[----:B-1----:R-:W-:-:S05]  /*3630*/  VIADD R4, R22, 0x20 ;  /* 0x0000002016047836 */ /* 0x002fca0000000000 */
[----:B------:R-:W-:-:S13]  /*3640*/  ISETP.GE.AND P0, PT, R4, R53, PT ;  /* 0x000000350400720c */ /* 0x000fda0003f06270 */
[----:B------:R-:W-:Y:S05]  /*3650*/  @P0 BRA `(.L_x_3627) ;  /* 0x00000010008c0947 */ /* 0x000fea0003800000 */
[----:B------:R-:W-:Y:S01]  /*3660*/  IMAD.MOV.U32 R4, RZ, RZ, 0x20 ;  /* 0x00000020ff047424 */ /* 0x000fe200078e00ff */
        /* <DEDUP_REMOVED lines=54> */
.L_x_3633:
[----:B------:R-:W-:Y:S05]  /*39d0*/  BSYNC B1 ;  /* 0x0000000000017941 */ /* 0x000fea0003800000 */
.L_x_3632:
[----:B-1----:R1:W-:Y:S01]  /*39e0*/  STG.E.128 desc[UR44][R12.64+0x40], R4 ;  /* 0x000040040c007986 */ /* 0x0023e2000c101d2c */
[----:B------:R-:W-:Y:S05]  /*39f0*/  BRA `(.L_x_3627) ;  /* 0x0000000c00a47947 */ /* 0x000fea0003800000 */
.L_x_3621:
[-C--:B------:R-:W-:Y:S01]  /*3a00*/  IMAD R8, R0, R4.reuse, RZ ;  /* 0x0000000400087224 */ /* 0x080fe200078e02ff */
[----:B------:R-:W-:Y:S01]  /*3a10*/  ULDC.64 UR6, c[0x0][0x408] ;  /* 0x0001020000067ab9 */ /* 0x000fe20000000a00 */
[----:B------:R-:W-:Y:S01]  /*3a20*/  IMAD.MOV.U32 R6, RZ, RZ, R22 ;  /* 0x000000ffff067224 */ /* 0x000fe200078e0016 */
[----:B------:R-:W-:Y:S01]  /*3a30*/  ISETP.GE.AND P4, PT, R22, R43, PT ;  /* 0x0000002b1600720c */ /* 0x000fe20003f86270 */
[----:B------:R-:W-:Y:S01]  /*3a40*/  IMAD.MOV.U32 R7, RZ, RZ, R23 ;  /* 0x000000ffff077224 */ /* 0x000fe200078e0017 */
[----:B------:R-:W-:Y:S01]  /*3a50*/  ULDC.64 UR4, c[0x0][0x3e8] ;  /* 0x0000fa0000047ab9 */ /* 0x000fe20000000a00 */
[C---:B------:R-:W-:Y:S02]  /*3a60*/  IMAD R11, R152.reuse, R5, R8 ;  /* 0x00000005980b7224 */ /* 0x040fe400078e0208 */
[----:B------:R-:W-:-:S04]  /*3a70*/  IMAD.WIDE.U32 R8, R152, R4, R6 ;  /* 0x0000000498087225 */ /* 0x000fc800078e0006 */
[----:B------:R-:W-:Y:S01]  /*3a80*/  IMAD.IADD R9, R11, 0x1, R9 ;  /* 0x000000010b097824 */ /* 0x000fe200078e0209 */
[----:B-----5:R-:W-:Y:S01]  /*3a90*/  SHF.R.S32.HI R11, RZ, 0x1f, R32 ;  /* 0x0000001fff0b7819 */ /* 0x020fe20000011420 */
[----:B------:R-:W-:Y:S02]  /*3aa0*/  IMAD R13, R0, UR6, RZ ;  /* 0x00000006000d7c24 */ /* 0x000fe4000f8e02ff */
[----:B------:R-:W-:-:S04]  /*3ab0*/  IMAD.WIDE.U32 R8, R32, R4, R8 ;  /* 0x0000000420087225 */ /* 0x000fc800078e0008 */
[----:B------:R-:W-:Y:S02]  /*3ac0*/  IMAD R4, R11, R4, RZ ;  /* 0x000000040b047224 */ /* 0x000fe400078e02ff */
[----:B------:R-:W-:Y:S02]  /*3ad0*/  IMAD R47, R36, -0x40, R38 ;  /* 0xffffffc0242f7824 */ /* 0x000fe400078e0226 */
[----:B------:R-:W-:-:S03]  /*3ae0*/  IMAD.WIDE.U32 R6, R152, UR6, R6 ;  /* 0x0000000698067c25 */ /* 0x000fc6000f8e0006 */
[----:B------:R-:W-:Y:S01]  /*3af0*/  VIMNMX R47, R47, 0x40, PT ;  /* 0x000000402f2f7848 */ /* 0x000fe20003fe0100 */
[----:B------:R-:W-:Y:S02]  /*3b00*/  IMAD R13, R152, UR7, R13 ;  /* 0x00000007980d7c24 */ /* 0x000fe4000f8e020d */
[----:B------:R-:W-:Y:S01]  /*3b10*/  IMAD R5, R32, R5, R4 ;  /* 0x0000000520057224 */ /* 0x000fe200078e0204 */
[----:B------:R-:W-:Y:S01]  /*3b20*/  IADD3 R4, P0, R59, R8, RZ ;  /* 0x000000083b047210 */ /* 0x000fe20007f1e0ff */
[----:B------:R-:W-:Y:S02]  /*3b30*/  IMAD.IADD R7, R13, 0x1, R7 ;  /* 0x000000010d077824 */ /* 0x000fe400078e0207 */
[----:B------:R-:W-:Y:S01]  /*3b40*/  IMAD R13, R11, UR6, RZ ;  /* 0x000000060b0d7c24 */ /* 0x000fe2000f8e02ff */
[----:B------:R-:W-:Y:S01]  /*3b50*/  IADD3.X R9, R45, R5, R9, P0, !PT ;  /* 0x000000052d097210 */ /* 0x000fe200007fe409 */
[----:B------:R-:W-:Y:S01]  /*3b60*/  IMAD R5, R51, UR6, RZ ;  /* 0x0000000633057c24 */ /* 0x000fe2000f8e02ff */
[----:B------:R-:W-:Y:S01]  /*3b70*/  ISETP.GE.OR P0, PT, R152, R47, P4 ;  /* 0x0000002f9800720c */ /* 0x000fe20002706670 */
[----:B------:R-:W-:Y:S01]  /*3b80*/  IMAD.WIDE.U32 R10, R36, UR6, RZ ;  /* 0x00000006240a7c25 */ /* 0x000fe2000f8e00ff */
[----:B------:R-:W-:-:S03]  /*3b90*/  LEA R8, P3, R4, UR4, 0x1 ;  /* 0x0000000404087c11 */ /* 0x000fc6000f8608ff */
[----:B------:R-:W-:Y:S01]  /*3ba0*/  IMAD R13, R32, UR7, R13 ;  /* 0x00000007200d7c24 */ /* 0x000fe2000f8e020d */
[----:B------:R-:W-:Y:S01]  /*3bb0*/  LEA.HI.X R9, R4, UR5, R9, 0x1, P3 ;  /* 0x0000000504097c11 */ /* 0x000fe200098f0c09 */
[----:B------:R-:W-:Y:S01]  /*3bc0*/  IMAD.WIDE.U32 R6, R32, UR6, R6 ;  /* 0x0000000620067c25 */ /* 0x000fe2000f8e0006 */
[----:B------:R-:W-:-:S03]  /*3bd0*/  ULDC.64 UR4, c[0x0][0x400] ;  /* 0x0001000000047ab9 */ /* 0x000fc60000000a00 */
[----:B------:R-:W-:Y:S02]  /*3be0*/  IMAD R5, R36, UR7, R5 ;  /* 0x0000000724057c24 */ /* 0x000fe4000f8e0205 */
[----:B------:R-:W-:Y:S01]  /*3bf0*/  IMAD.IADD R31, R13, 0x1, R7 ;  /* 0x000000010d1f7824 */ /* 0x000fe200078e0207 */
[C---:B------:R-:W-:Y:S01]  /*3c00*/  LEA R13, P5, R10.reuse, R6, 0x6 ;  /* 0x000000060a0d7211 */ /* 0x040fe200078a30ff */
[----:B------:R-:W-:Y:S01]  /*3c10*/  IMAD.IADD R42, R5, 0x1, R11 ;  /* 0x00000001052a7824 */ /* 0x000fe200078e020b */
[----:B------:R-:W-:Y:S02]  /*3c20*/  CS2R R6, SRZ ;  /* 0x0000000000067805 */ /* 0x000fe4000001ff00 */
[----:B------:R-:W-:Y:S02]  /*3c30*/  CS2R R4, SRZ ;  /* 0x0000000000047805 */ /* 0x000fe4000001ff00 */
[----:B------:R-:W-:Y:S02]  /*3c40*/  LEA R12, P3, R13, UR4, 0x1 ;  /* 0x000000040d0c7c11 */ /* 0x000fe4000f8608ff */
[----:B------:R-:W-:-:S02]  /*3c50*/  LEA.HI.X R42, R10, R31, R42, 0x6, P5 ;  /* 0x0000001f0a2a7211 */ /* 0x000fc400028f342a */
[----:B------:R-:W-:Y:S01]  /*3c60*/  CS2R R10, SRZ ;  /* 0x00000000000a7805 */ /* 0x000fe2000001ff00 */
[----:B------:R0:W2:Y:S01]  /*3c70*/  @!P0 LDG.E.128 R4, desc[UR44][R8.64] ;  /* 0x0000002c08048981 */ /* 0x0000a2000c1e1d00 */
[----:B------:R-:W-:Y:S02]  /*3c80*/  LEA.HI.X R13, R13, UR5, R42, 0x1, P3 ;  /* 0x000000050d0d7c11 */ /* 0x000fe400098f0c2a */
[----:B0-----:R-:W-:-:S06]  /*3c90*/  CS2R R8, SRZ ;  /* 0x0000000000087805 */ /* 0x001fcc000001ff00 */
[----:B------:R-:W3:Y:S01]  /*3ca0*/  @!P0 LDG.E.128 R8, desc[UR44][R12.64] ;  /* 0x0000002c0c088981 */ /* 0x000ee2000c1e1d00 */
[----:B------:R-:W-:-:S06]  /*3cb0*/  UISETP.NE.AND UP0, UPT, UR39, URZ, UPT ;  /* 0x0000003f2700728c */ /* 0x000fcc000bf05270 */
[----:B------:R-:W-:Y:S01]  /*3cc0*/  PLOP3.LUT P3, PT, PT, PT, UP0, 0x80, 0x0 ;  /* 0x000000000000781c */ /* 0x000fe20003f6f008 */
        /* <DEDUP_REMOVED lines=12> */
[----:B------:R-:W-:Y:S02]  /*3d90*/  PRMT R65, R12, 0x5410, R13 ;  /* 0x000054100c417816 */ /* 0x000fe4000000000d */
[----:B------:R-:W-:-:S02]  /*3da0*/  PRMT R52, R52, 0x5410, R31 ;  /* 0x0000541034347816 */ /* 0x000fc4000000001f */
[----:B------:R-:W-:Y:S01]  /*3db0*/  PRMT R62, R62, 0x5410, R42 ;  /* 0x000054103e3e7816 */ /* 0x000fe2000000002a */
[----:B------:R-:W-:Y:S06]  /*3dc0*/  @P3 BRA `(.L_x_3634) ;  /* 0x0000000000043947 */ /* 0x000fec0003800000 */
[----:B------:R-:W-:Y:S01]  /*3dd0*/  BPT.TRAP 0x1 ;  /* 0x000000040000795c */ /* 0x000fe20000300000 */
.L_x_3634:
[----:B------:R-:W-:Y:S01]  /*3de0*/  IMAD R45, R153, 0x8, R2 ;  /* 0x00000008992d7824 */ /* 0x000fe200078e0202 */
[----:B------:R-:W-:Y:S01]  /*3df0*/  SHF.L.U32 R48, R156, 0x1f, RZ ;  /* 0x0000001f9c307819 */ /* 0x000fe200000006ff */
[----:B------:R-:W0:Y:S01]  /*3e00*/  LDC R59, c[0x0][0x2f4] ;  /* 0x0000bd00ff3b7b82 */ /* 0x000e220000000800 */
[----:B------:R-:W-:Y:S02]  /*3e10*/  BSSY B1, `(.L_x_3635) ;  /* 0x0000005000017945 */ /* 0x000fe40003800000 */
[----:B------:R-:W1:Y:S01]  /*3e20*/  SYNCS.PHASECHK.TRANS64.TRYWAIT P5, [R45+URZ+0x38890], R48 ;  /* 0x038890302d0075a7 */ /* 0x000e6200080a017f */
[----:B0-----:R-:W-:-:S04]  /*3e30*/  ISETP.GE.AND P0, PT, R22, R59, PT ;  /* 0x0000003b1600720c */ /* 0x001fc80003f06270 */
[----:B------:R-:W-:Y:S01]  /*3e40*/  ISETP.GE.OR P0, PT, R152, R47, P0 ;  /* 0x0000002f9800720c */ /* 0x000fe20000706670 */
[----:B-1----:R-:W-:-:S12]  /*3e50*/  @!P5 BRA `(.L_x_3636) ;  /* 0x000003e00070d947 */ /* 0x002fd80003800000 */
.L_x_4035:
[----:B------:R-:W-:Y:S05]  /*3e60*/  BSYNC B1 ;  /* 0x0000000000017941 */ /* 0x000fea0003800000 */
.L_x_3635:
[----:B------:R-:W-:Y:S05]  /*3e70*/  @P0 BRA `(.L_x_3627) ;  /* 0x0000000800840947 */ /* 0x000fea0003800000 */
[----:B------:R-:W-:Y:S01]  /*3e80*/  IMAD.SHL.U32 R12, R43, 0x2, RZ ;  /* 0x000000022b0c7824 */ /* 0x000fe200078e00ff */
[----:B------:R-:W-:Y:S03]  /*3e90*/  BSSY B1, `(.L_x_3637) ;  /* 0x0000073000017945 */ /* 0x000fe60003800000 */
[----:B------:R-:W-:-:S05]  /*3ea0*/  @P1 IMAD.IADD R12, R59, 0x1, -R12 ;  /* 0x000000013b0c1824 */ /* 0x000fca00078e0a0c */
[----:B------:R-:W-:-:S04]  /*3eb0*/  SHF.R.S32.HI R13, RZ, 0x1f, R12 ;  /* 0x0000001fff0d7819 */ /* 0x000fc8000001140c */
[----:B------:R-:W-:Y:S01]  /*3ec0*/  LEA.HI R12, R13, R12, RZ, 0x4 ;  /* 0x0000000c0d0c7211 */ /* 0x000fe200078f20ff */
[----:B------:R-:W-:-:S03]  /*3ed0*/  IMAD.SHL.U32 R13, R3, 0x8, RZ ;  /* 0x00000008030d7824 */ /* 0x000fc600078e00ff */
[----:B------:R-:W-:Y:S02]  /*3ee0*/  LEA.HI.SX32 R12, R12, R3, 0x1c ;  /* 0x000000030c0c7211 */ /* 0x000fe400078fe2ff */
[----:B------:R-:W-:Y:S02]  /*3ef0*/  IADD3 R43, P0, P5, R13, R34, R15 ;  /* 0x000000220d2b7210 */ /* 0x000fe40007d1e00f */
[--C-:B------:R-:W-:Y:S01]  /*3f00*/  SHF.R.S32.HI R15, RZ, 0x1f, R13.reuse ;  /* 0x0000001fff0f7819 */ /* 0x100fe2000001140d */
[----:B------:R-:W-:Y:S01]  /*3f10*/  IMAD.SHL.U32 R61, R12, 0x8, RZ ;  /* 0x000000080c3d7824 */ /* 0x000fe200078e00ff */
[C---:B------:R-:W-:Y:S02]  /*3f20*/  LOP3.LUT R12, R30.reuse, 0x38, R13, 0xf8, !PT ;  /* 0x000000381e0c7812 */ /* 0x040fe400078ef80d */
[----:B------:R-:W-:Y:S02]  /*3f30*/  IADD3.X R50, R15, R53, R14, P0, P5 ;  /* 0x000000350f327210 */ /* 0x000fe400007ea40e */
[----:B------:R-:W-:-:S02]  /*3f40*/  LOP3.LUT R30, R30, 0x38, R61, 0xf8, !PT ;  /* 0x000000381e1e7812 */ /* 0x000fc400078ef83d */
[C-C-:B------:R-:W-:Y:S02]  /*3f50*/  LOP3.LUT R12, R28.reuse, R12, R29.reuse, 0xf6, !PT ;  /* 0x0000000c1c0c7212 */ /* 0x140fe400078ef61d */
[----:B------:R-:W-:Y:S02]  /*3f60*/  LOP3.LUT R30, R28, R30, R29, 0xf6, !PT ;  /* 0x0000001e1c1e7212 */ /* 0x000fe400078ef61d */
[----:B------:R-:W-:Y:S01]  /*3f70*/  IADD3 R43, P0, R43, R18, RZ ;  /* 0x000000122b2b7210 */ /* 0x000fe20007f1e0ff */
[C---:B------:R-:W-:Y:S02]  /*3f80*/  IMAD.IADD R13, R49.reuse, 0x1, R12 ;  /* 0x00000001310d7824 */ /* 0x040fe400078e020c */
[----:B------:R-:W-:Y:S02]  /*3f90*/  IMAD.IADD R49, R49, 0x1, R30 ;  /* 0x0000000131317824 */ /* 0x000fe400078e021e */
[--C-:B------:R-:W-:Y:S02]  /*3fa0*/  IMAD R13, R13, 0x2, R2.reuse ;  /* 0x000000020d0d7824 */ /* 0x100fe400078e0202 */
[----:B------:R-:W-:-:S02]  /*3fb0*/  IMAD R49, R49, 0x2, R2 ;  /* 0x0000000231317824 */ /* 0x000fc400078e0202 */
[----:B------:R-:W-:Y:S01]  /*3fc0*/  IMAD.X R50, R50, 0x1, R39, P0 ;  /* 0x0000000132327824 */ /* 0x000fe200000e0627 */
[C---:B------:R-:W-:Y:S01]  /*3fd0*/  LEA R42, P0, R43.reuse, R40, 0x1 ;  /* 0x000000282b2a7211 */ /* 0x040fe200078008ff */
[----:B------:R-:W1:Y:S03]  /*3fe0*/  LDS.128 R12, [R13+0x22400] ;  /* 0x022400000d0c7984 */ /* 0x000e660000000c00 */
[----:B------:R-:W-:Y:S01]  /*3ff0*/  LEA.HI.X R43, R43, R41, R50, 0x1, P0 ;  /* 0x000000292b2b7211 */ /* 0x000fe200000f0c32 */
[----:B------:R2:W3:Y:S01]  /*4000*/  LDS.128 R28, [R49+0x22400] ;  /* 0x02240000311c7984 */ /* 0x0004e20000000c00 */
[----:B------:R-:W-:Y:S07]  /*4010*/  @P4 BRA `(.L_x_3638) ;  /* 0x0000000400684947 */ /* 0x000fee0003800000 */
[----:B------:R-:W-:Y:S02]  /*4020*/  SHF.R.U32.HI R60, RZ, 0x10, R9 ;  /* 0x00000010ff3c7819 */ /* 0x000fe40000011609 */
[----:B------:R-:W-:Y:S02]  /*4030*/  SHF.R.U32.HI R50, RZ, 0x10, R5 ;  /* 0x00000010ff327819 */ /* 0x000fe40000011605 */
[----:B------:R-:W-:Y:S02]  /*4040*/  PRMT R60, R62, 0x5432, R60 ;  /* 0x000054323e3c7816 */ /* 0x000fe4000000003c */
[--C-:B------:R-:W-:Y:S01]  /*4050*/  SHF.R.U64 R54, R6, 0x10, R7.reuse ;  /* 0x0000001006367819 */ /* 0x100fe20000001207 */
[----:B-1----:R-:W-:Y:S01]  /*4060*/  IMAD.U32 R6, R12, 0x10000, RZ ;  /* 0x000100000c067824 */ /* 0x002fe200078e00ff */
[----:B------:R-:W-:Y:S01]  /*4070*/  SHF.R.U32.HI R56, RZ, 0x10, R7 ;  /* 0x00000010ff387819 */ /* 0x000fe20000011607 */
[----:B------:R-:W-:Y:S01]  /*4080*/  IMAD.U32 R7, R13, 0x10000, RZ ;  /* 0x000100000d077824 */ /* 0x000fe200078e00ff */
[----:B------:R-:W-:Y:S01]  /*4090*/  SHF.R.U64 R58, R8, 0x10, R9 ;  /* 0x00000010083a7819 */ /* 0x000fe20000001209 */
[----:B------:R-:W-:Y:S01]  /*40a0*/  IMAD.U32 R62, R60, 0x10000, RZ ;  /* 0x000100003c3e7824 */ /* 0x000fe200078e00ff */
[----:B--2---:R-:W-:Y:S01]  /*40b0*/  SHF.R.U64 R49, R4, 0x10, R5 ;  /* 0x0000001004317819 */ /* 0x004fe20000001205 */
[----:B------:R-:W-:Y:S01]  /*40c0*/  IMAD.U32 R9, R15, 0x10000, RZ ;  /* 0x000100000f097824 */ /* 0x000fe200078e00ff */
[----:B------:R-:W-:Y:S01]  /*40d0*/  LOP3.LUT R8, R13, 0xffff0000, RZ, 0xc0, !PT ;  /* 0xffff00000d087812 */ /* 0x000fe200078ec0ff */
[----:B---3--:R-:W-:Y:S01]  /*40e0*/  IMAD.U32 R13, R29, 0x10000, RZ ;  /* 0x000100001d0d7824 */ /* 0x008fe200078e00ff */
[----:B------:R-:W-:Y:S01]  /*40f0*/  PRMT R50, R68, 0x5432, R50 ;  /* 0x0000543244327816 */ /* 0x000fe20000000032 */
[----:B------:R-:W-:Y:S01]  /*4100*/  IMAD.U32 R5, R30, 0x10000, RZ ;  /* 0x000100001e057824 */ /* 0x000fe200078e00ff */
[--C-:B------:R-:W-:Y:S01]  /*4110*/  SHF.R.U32.HI R64, RZ, 0x10, R11.reuse ;  /* 0x00000010ff407819 */ /* 0x100fe2000001160b */
[----:B------:R-:W-:Y:S01]  /*4120*/  IMAD.U32 R4, R14, 0x10000, RZ ;  /* 0x000100000e047824 */ /* 0x000fe200078e00ff */
[----:B------:R-:W-:Y:S01]  /*4130*/  SHF.R.U64 R63, R10, 0x10, R11 ;  /* 0x000000100a3f7819 */ /* 0x000fe2000000120b */
[----:B------:R-:W-:Y:S01]  /*4140*/  IMAD.U32 R11, R28, 0x10000, RZ ;  /* 0x000100001c0b7824 */ /* 0x000fe200078e00ff */
[----:B------:R-:W-:-:S02]  /*4150*/  PRMT R49, R52, 0x5410, R49 ;  /* 0x0000541034317816 */ /* 0x000fc40000000031 */
[----:B------:R-:W-:Y:S01]  /*4160*/  PRMT R54, R66, 0x5432, R54 ;  /* 0x0000543242367816 */ /* 0x000fe20000000036 */
[----:B------:R-:W-:Y:S01]  /*4170*/  FMUL.FTZ R66, R13, R62 ;  /* 0x0000003e0d427220 */ /* 0x000fe20000410000 */
[----:B------:R-:W-:Y:S01]  /*4180*/  PRMT R58, R52, 0x5432, R58 ;  /* 0x00005432343a7816 */ /* 0x000fe2000000003a */
[----:B------:R-:W-:Y:S01]  /*4190*/  IMAD.U32 R52, R50, 0x10000, RZ ;  /* 0x0001000032347824 */ /* 0x000fe200078e00ff */
[----:B------:R-:W-:Y:S02]  /*41a0*/  PRMT R64, R65, 0x5432, R64 ;  /* 0x0000543241407816 */ /* 0x000fe40000000040 */
[----:B------:R-:W-:Y:S01]  /*41b0*/  PRMT R56, R67, 0x5432, R56 ;  /* 0x0000543243387816 */ /* 0x000fe20000000038 */
[-C--:B------:R-:W-:Y:S01]  /*41c0*/  FMUL.FTZ R68, R13, R52.reuse ;  /* 0x000000340d447220 */ /* 0x080fe20000410000 */
[----:B------:R-:W-:Y:S01]  /*41d0*/  PRMT R63, R65, 0x5410, R63 ;  /* 0x00005410413f7816 */ /* 0x000fe2000000003f */
[----:B------:R-:W-:Y:S01]  /*41e0*/  FFMA.FTZ R65, R7, R52, -R66 ;  /* 0x0000003407417223 */ /* 0x000fe20000010842 */
[----:B------:R-:W-:Y:S01]  /*41f0*/  LOP3.LUT R10, R15, 0xffff0000, RZ, 0xc0, !PT ;  /* 0xffff00000f0a7812 */ /* 0x000fe200078ec0ff */
[----:B------:R-:W-:Y:S01]  /*4200*/  IMAD.U32 R15, R31, 0x10000, RZ ;  /* 0x000100001f0f7824 */ /* 0x000fe200078e00ff */
[----:B------:R-:W-:Y:S01]  /*4210*/  LOP3.LUT R29, R29, 0xffff0000, RZ, 0xc0, !PT ;  /* 0xffff00001d1d7812 */ /* 0x000fe200078ec0ff */
[----:B------:R-:W-:Y:S01]  /*4220*/  IMAD.U32 R66, R64, 0x10000, RZ ;  /* 0x0001000040427824 */ /* 0x000fe200078e00ff */
[----:B------:R-:W-:Y:S01]  /*4230*/  LOP3.LUT R60, R60, 0xffff0000, RZ, 0xc0, !PT ;  /* 0xffff00003c3c7812 */ /* 0x000fe200078ec0ff */
[----:B------:R-:W-:Y:S01]  /*4240*/  IMAD.U32 R52, R56, 0x10000, RZ ;  /* 0x0001000038347824 */ /* 0x000fe200078e00ff */
[----:B------:R-:W-:Y:S01]  /*4250*/  LOP3.LUT R50, R50, 0xffff0000, RZ, 0xc0, !PT ;  /* 0xffff000032327812 */ /* 0x000fe200078ec0ff */
[----:B------:R-:W-:Y:S01]  /*4260*/  FFMA.FTZ R68, R7, R62, R68 ;  /* 0x0000003e07447223 */ /* 0x000fe20000010044 */
[----:B------:R-:W-:Y:S01]  /*4270*/  FMUL.FTZ R62, R15, R66 ;  /* 0x000000420f3e7220 */ /* 0x000fe20000410000 */
[----:B------:R-:W-:Y:S01]  /*4280*/  LOP3.LUT R31, R31, 0xffff0000, RZ, 0xc0, !PT ;  /* 0xffff00001f1f7812 */ /* 0x000fe200078ec0ff */
[----:B------:R-:W-:Y:S01]  /*4290*/  FMUL.FTZ R15, R15, R52 ;  /* 0x000000340f0f7220 */ /* 0x000fe20000410000 */
[----:B------:R-:W-:Y:S01]  /*42a0*/  LOP3.LUT R64, R64, 0xffff0000, RZ, 0xc0, !PT ;  /* 0xffff000040407812 */ /* 0x000fe200078ec0ff */
[C---:B------:R-:W-:Y:S01]  /*42b0*/  FMUL.FTZ R13, R29.reuse, R60 ;  /* 0x0000003c1d0d7220 */ /* 0x040fe20000410000 */
[----:B------:R-:W-:Y:S01]  /*42c0*/  FMUL.FTZ R29, R29, R50 ;  /* 0x000000321d1d7220 */ /* 0x000fe20000410000 */
[----:B------:R-:W-:Y:S01]  /*42d0*/  LOP3.LUT R56, R56, 0xffff0000, RZ, 0xc0, !PT ;  /* 0xffff000038387812 */ /* 0x000fe200078ec0ff */
[C---:B------:R-:W-:Y:S01]  /*42e0*/  FFMA.FTZ R62, R9.reuse, R52, -R62 ;  /* 0x00000034093e7223 */ /* 0x040fe2000001083e */
        /* <DEDUP_REMOVED lines=11> */
[----:B------:R-:W-:Y:S01]  /*43a0*/  FMUL.FTZ R11, R11, R7 ;  /* 0x000000070b0b7220 */ /* 0x000fe20000410000 */
[----:B------:R-:W-:Y:S01]  /*43b0*/  LOP3.LUT R49, R49, 0xffff0000, RZ, 0xc0, !PT ;  /* 0xffff000031317812 */ /* 0x000fe200078ec0ff */
[----:B------:R-:W-:Y:S01]  /*43c0*/  FFMA.FTZ R69, R10, R64, R15 ;  /* 0x000000400a457223 */ /* 0x000fe2000001000f */
[----:B------:R-:W-:Y:S01]  /*43d0*/  LOP3.LUT R12, R12, 0xffff0000, RZ, 0xc0, !PT ;  /* 0xffff00000c0c7812 */ /* 0x000fe200078ec0ff */
[----:B------:R-:W-:Y:S01]  /*43e0*/  FMUL.FTZ R15, R28, R9 ;  /* 0x000000091c0f7220 */ /* 0x000fe20000410000 */
[----:B------:R-:W-:Y:S01]  /*43f0*/  FFMA.FTZ R11, R6, R8, R11 ;  /* 0x00000008060b7223 */ /* 0x000fe2000001000b */
[----:B------:R-:W-:Y:S01]  /*4400*/  FMUL.FTZ R29, R28, R49 ;  /* 0x000000311c1d7220 */ /* 0x000fe20000410000 */
[----:B------:R-:W-:Y:S01]  /*4410*/  FFMA.FTZ R13, R6, R7, -R13 ;  /* 0x00000007060d7223 */ /* 0x000fe2000001080d */
[C---:B------:R-:W-:Y:S01]  /*4420*/  IMAD.U32 R8, R63.reuse, 0x10000, RZ ;  /* 0x000100003f087824 */ /* 0x040fe200078e00ff */
[----:B------:R-:W-:Y:S01]  /*4430*/  LOP3.LUT R30, R30, 0xffff0000, RZ, 0xc0, !PT ;  /* 0xffff00001e1e7812 */ /* 0x000fe200078ec0ff */
[----:B------:R-:W-:Y:S01]  /*4440*/  IMAD.U32 R6, R54, 0x10000, RZ ;  /* 0x0001000036067824 */ /* 0x000fe200078e00ff */
[----:B------:R-:W-:Y:S01]  /*4450*/  LOP3.LUT R63, R63, 0xffff0000, RZ, 0xc0, !PT ;  /* 0xffff00003f3f7812 */ /* 0x000fe200078ec0ff */
[----:B------:R-:W-:Y:S01]  /*4460*/  FFMA.FTZ R10, R12, R49, -R15 ;  /* 0x000000310c0a7223 */ /* 0x000fe2000001080f */
[----:B------:R-:W-:Y:S01]  /*4470*/  LOP3.LUT R7, R54, 0xffff0000, RZ, 0xc0, !PT ;  /* 0xffff000036077812 */ /* 0x000fe200078ec0ff */
[----:B------:R-:W-:Y:S01]  /*4480*/  FFMA.FTZ R12, R12, R9, R29 ;  /* 0x000000090c0c7223 */ /* 0x000fe2000001001d */
[C---:B------:R-:W-:Y:S01]  /*4490*/  FMUL.FTZ R9, R5.reuse, R8 ;  /* 0x0000000805097220 */ /* 0x040fe20000410000 */
[----:B------:R-:W-:Y:S01]  /*44a0*/  LOP3.LUT R14, R14, 0xffff0000, RZ, 0xc0, !PT ;  /* 0xffff00000e0e7812 */ /* 0x000fe200078ec0ff */
        /* <DEDUP_REMOVED lines=17> */
.L_x_3638:
[----:B------:R-:W-:Y:S05]  /*45c0*/  BSYNC B1 ;  /* 0x0000000000017941 */ /* 0x000fea0003800000 */
.L_x_3637:
[----:B-1----:R4:W-:Y:S01]  /*45d0*/  STG.E.128 desc[UR44][R42.64], R12 ;  /* 0x0000000c2a007986 */ /* 0x0029e2000c101d2c */
[----:B------:R-:W-:-:S13]  /*45e0*/  ISETP.GE.AND P0, PT, R61, R59, PT ;  /* 0x0000003b3d00720c */ /* 0x000fda0003f06270 */
[----:B------:R-:W-:Y:S05]  /*45f0*/  @P0 BRA `(.L_x_3627) ;  /* 0x0000000000a40947 */ /* 0x000fea0003800000 */
[----:B------:R-:W-:Y:S02]  /*4600*/  IMAD R4, R57, R36, RZ ;  /* 0x0000002439047224 */ /* 0x000fe400078e02ff */
[----:B------:R-:W-:Y:S02]  /*4610*/  IMAD.MOV.U32 R35, RZ, RZ, R53 ;  /* 0x000000ffff237224 */ /* 0x000fe400078e0035 */
[-C--:B------:R-:W-:Y:S01]  /*4620*/  IMAD R5, R51, R55.reuse, R4 ;  /* 0x0000003733057224 */ /* 0x080fe200078e0204 */
[----:B------:R-:W-:Y:S01]  /*4630*/  SHF.R.S32.HI R4, RZ, 0x1f, R61 ;  /* 0x0000001fff047819 */ /* 0x000fe2000001143d */
[----:B------:R-:W-:-:S04]  /*4640*/  IMAD.WIDE.U32 R34, R36, R55, R34 ;  /* 0x0000003724227225 */ /* 0x000fc800078e0022 */
[----:B------:R-:W-:Y:S01]  /*4650*/  IMAD.IADD R5, R35, 0x1, R5 ;  /* 0x0000000123057824 */ /* 0x000fe200078e0205 */
[----:B------:R-:W-:-:S04]  /*4660*/  IADD3 R34, P0, P4, R18, R34, R61 ;  /* 0x0000002212227210 */ /* 0x000fc80007c1e03d */
[----:B------:R-:W-:Y:S02]  /*4670*/  IADD3.X R4, R39, R5, R4, P0, P4 ;  /* 0x0000000527047210 */ /* 0x000fe400007e8404 */
[----:B------:R-:W-:-:S04]  /*4680*/  LEA R40, P0, R34, R40, 0x1 ;  /* 0x0000002822287211 */ /* 0x000fc800078008ff */
[----:B------:R-:W-:-:S05]  /*4690*/  LEA.HI.X R41, R34, R41, R4, 0x1, P0 ;  /* 0x0000002922297211 */ /* 0x000fca00000f0c04 */
[----:B---3--:R1:W-:Y:S01]  /*46a0*/  STG.E.128 desc[UR44][R40.64], R28 ;  /* 0x0000001c28007986 */ /* 0x0083e2000c101d2c */
[----:B------:R-:W-:Y:S05]  /*46b0*/  BRA `(.L_x_3627) ;  /* 0x0000000000747947 */ /* 0x000fea0003800000 */
.L_x_3620:
[----:B------:R-:W-:-:S06]  /*46c0*/  UISETP.NE.AND UP0, UPT, UR39, URZ, UPT ;  /* 0x0000003f2700728c */ /* 0x000fcc000bf05270 */
[----:B------:R-:W-:-:S13]  /*46d0*/  PLOP3.LUT P3, PT, PT, PT, UP0, 0x80, 0x0 ;  /* 0x000000000000781c */ /* 0x000fda0003f6f008 */
[----:B------:R-:W-:Y:S05]  /*46e0*/  @P3 BRA `(.L_x_3639) ;  /* 0x0000000000043947 */ /* 0x000fea0003800000 */
[----:B------:R-:W-:Y:S01]  /*46f0*/  BPT.TRAP 0x1 ;  /* 0x000000040000795c */ /* 0x000fe20000300000 */
.L_x_3639:
        /* <DEDUP_REMOVED lines=8> */
.L_x_4036:
[----:B------:R-:W-:Y:S05]  /*4780*/  BSYNC B1 ;  /* 0x0000000000017941 */ /* 0x000fea0003800000 */
.L_x_3640:
[----:B------:R-:W-:Y:S05]  /*4790*/  @P4 BRA `(.L_x_3627) ;  /* 0x00000000003c4947 */ /* 0x000fea0003800000 */
[----:B------:R-:W-:Y:S01]  /*47a0*/  VIADD R4, R22, 0x20 ;  /* 0x0000002016047836 */ /* 0x000fe20000000000 */
[----:B------:R-:W-:Y:S01]  /*47b0*/  ULDC UR4, c[0x0][0x2f4] ;  /* 0x0000bd0000047ab9 */ /* 0x000fe20000000800 */
[----:B------:R-:W-:-:S03]  /*47c0*/  PLOP3.LUT P5, PT, PT, PT, PT, 0x8, 0x0 ;  /* 0x000000000000781c */ /* 0x000fc60003fae170 */
[----:B------:R-:W-:-:S13]  /*47d0*/  ISETP.GE.AND P4, PT, R4, UR4, PT ;  /* 0x0000000404007c0c */ /* 0x000fda000bf86270 */
[----:B------:R-:W-:Y:S01]  /*47e0*/  @!P4 LOP3.LUT P0, RZ, R157, 0x4, RZ, 0xc0, !PT ;  /* 0x000000049dffc812 */ /* 0x000fe2000780c0ff */
[----:B------:R-:W-:-:S03]  /*47f0*/  @!P4 VIADD R4, R46, 0x20 ;  /* 0x000000202e04c836 */ /* 0x000fc60000000000 */
[----:B------:R-:W-:Y:S02]  /*4800*/  @!P4 PLOP3.LUT P5, PT, P0, PT, PT, 0x80, 0x0 ;  /* 0x000000000000c81c */ /* 0x000fe400007af070 */
[----:B------:R-:W-:-:S11]  /*4810*/  ISETP.GE.AND P0, PT, R22, UR4, PT ;  /* 0x0000000416007c0c */ /* 0x000fd6000bf06270 */
[----:B------:R-:W-:-:S04]  /*4820*/  @P5 VIADD R4, R46, 0xffffffe0 ;  /* 0xffffffe02e045836 */ /* 0x000fc80000000000 */
[----:B------:R-:W-:Y:S02]  /*4830*/  @!P4 IMAD.IADD R49, R49, 0x1, R4 ;  /* 0x000000013131c824 */ /* 0x000fe400078e0204 */
[----:B------:R-:W1:Y:S02]  /*4840*/  @!P0 LDS.128 R4, [R42+0x22400] ;  /* 0x022400002a048984 */ /* 0x000e640000000c00 */
[----:B------:R-:W-:-:S06]  /*4850*/  @!P4 IMAD R8, R49, 0x2, R2 ;  /* 0x000000023108c824 */ /* 0x000fcc00078e0202 */
[----:B------:R-:W2:Y:S04]  /*4860*/  @!P4 LDS.128 R8, [R8+0x22400] ;  /* 0x022400000808c984 */ /* 0x000ea80000000c00 */
[----:B-1----:R1:W-:Y:S04]  /*4870*/  @!P0 STG.E.128 desc[UR44][R12.64], R4 ;  /* 0x000000040c008986 */ /* 0x0023e8000c101d2c */
[----:B--2---:R1:W-:Y:S02]  /*4880*/  @!P4 STG.E.128 desc[UR44][R12.64+0x40], R8 ;  /* 0x000040080c00c986 */ /* 0x0043e4000c101d2c */
.L_x_3627:
[----:B------:R-:W-:Y:S05]  /*4890*/  BSYNC B0 ;  /* 0x0000000000007941 */ /* 0x000fea0003800000 */
.L_x_3619:
[----:B-1----:R-:W1:Y:S01]  /*48a0*/  S2R R5, SR_TID.X ;  /* 0x0000000000057919 */ /* 0x002e620000002100 */
[----:B------:R-:W-:Y:S01]  /*48b0*/  @!PT LDS RZ, [RZ] ;  /* 0x00000000fffff984 */ /* 0x000fe20000000800 */
[----:B------:R-:W-:Y:S01]  /*48c0*/  @!PT LDS RZ, [RZ] ;  /* 0x00000000fffff984 */ /* 0x000fe20000000800 */
[----:B------:R-:W-:Y:S01]  /*48d0*/  @!PT LDS RZ, [RZ] ;  /* 0x00000000fffff984 */ /* 0x000fe20000000800 */
[----:B------:R-:W-:Y:S01]  /*48e0*/  @!PT LDS RZ, [RZ] ;  /* 0x00000000fffff984 */ /* 0x000fe20000000800 */
[----:B------:R0:W-:Y:S06]  /*48f0*/  MEMBAR.ALL.CTA ;  /* 0x0000000000007992 */ /* 0x0001ec0000008000 */
[----:B0-----:R-:W0:Y:S01]  /*4900*/  FENCE.VIEW.ASYNC.S ;  /* 0x00000000000073c6 */ /* 0x001e220000000000 */
[----:B------:R-:W-:Y:S05]  /*4910*/  WARPSYNC.ALL ;  /* 0x0000000000007948 */ /* 0x000fea0003800000 */
[----:B------:R-:W-:Y:S01]  /*4920*/  BSSY B0, `(.L_x_3642) ;  /* 0x000000b000007945 */ /* 0x000fe20003800000 */
[----:B-1----:R-:W-:-:S02]  /*4930*/  LOP3.LUT R4, R5, 0x7f, RZ, 0xc0, !PT ;  /* 0x0000007f05047812 */ /* 0x002fc400078ec0ff */
[----:B------:R-:W-:Y:S02]  /*4940*/  SHF.R.U32.HI R5, RZ, 0x7, R5 ;  /* 0x00000007ff057819 */ /* 0x000fe40000011605 */
[----:B------:R-:W-:-:S03]  /*4950*/  ISETP.NE.AND P0, PT, R4, RZ, PT ;  /* 0x000000ff0400720c */ /* 0x000fc60003f05270 */
[----:B------:R-:W-:-:S10]  /*4960*/  VIADD R40, R5, 0x8 ;  /* 0x0000000805287836 */ /* 0x000fd40000000000 */
[----:B------:R-:W-:-:S05]  /*4970*/  @!P0 VIADD R4, R45, 0x388a0 ;  /* 0x000388a02d048836 */ /* 0x000fca0000000000 */
[----:B------:R-:W-:Y:S01]  /*4980*/  @!P0 PRMT R4, RZ, 0x654, R4 ;  /* 0x00000654ff048816 */ /* 0x000fe20000000004 */
[----:B0-----:R0:W-:Y:S06]  /*4990*/  BAR.SYNC.DEFER_BLOCKING R40, 0x80 ;  /* 0x000200280000751d */ /* 0x0011ec0000010000 */
[----:B------:R0:W-:Y:S01]  /*49a0*/  @!P0 SYNCS.ARRIVE.TRANS64.RED.A1T0 RZ, [R4+URZ], RZ ;  /* 0x000000ff04ff89a7 */ /* 0x0001e2000810043f */
[----:B------:R-:W-:Y:S05]  /*49b0*/  @P3 BRA `(.L_x_3643) ;  /* 0x0000000000043947 */ /* 0x000fea0003800000 */
[----:B------:R-:W-:Y:S01]  /*49c0*/  BPT.TRAP 0x1 ;  /* 0x000000040000795c */ /* 0x000fe20000300000 */
.L_x_3643:
[----:B------:R-:W-:Y:S05]  /*49d0*/  BSYNC B0 ;  /* 0x0000000000007941 */ /* 0x000fea0003800000 */
.L_x_3642:
[----:B------:R-:W1:Y:S01]  /*49e0*/  SYNCS.PHASECHK.TRANS64.TRYWAIT P3, [R45+URZ+0x388b0], R48 ;  /* 0x0388b0302d0075a7 */ /* 0x000e62000806017f */
[----:B------:R-:W-:Y:S01]  /*49f0*/  BSSY B0, `(.L_x_3644) ;  /* 0x0000003000007945 */ /* 0x000fe20003800000 */
[----:B------:R-:W-:-:S03]  /*4a00*/  ISETP.GE.AND P4, PT, R152, R47, PT ;  /* 0x0000002f9800720c */ /* 0x000fc60003f86270 */
[----:B-1----:R-:W-:Y:S10]  /*4a10*/  @!P3 BRA `(.L_x_3645) ;  /* 0x000003d400a8b947 */ /* 0x002ff40003800000 */
.L_x_4037:
[----:B------:R-:W-:Y:S05]  /*4a20*/  BSYNC B0 ;  /* 0x0000000000007941 */ /* 0x000fea0003800000 */
.L_x_3644:
[----:B------:R-:W-:Y:S01]  /*4a30*/  BSSY B0, `(.L_x_3646) ;  /* 0x0000053000007945 */ /* 0x000fe20003800000 */
[----:B------:R-:W-:-:S03]  /*4a40*/  IMAD R9, R153, 0x8000, R46 ;  /* 0x0000800099097824 */ /* 0x000fc600078e022e */
[----:B------:R-:W-:Y:S05]  /*4a50*/  @P4 BRA `(.L_x_3647) ;  /* 0x0000000400404947 */ /* 0x000fea0003800000 */
[----:B0-----:R-:W-:Y:S01]  /*4a60*/  VIADD R4, R22, 0x40 ;  /* 0x0000004016047836 */ /* 0x001fe20000000000 */
[----:B------:R-:W-:Y:S01]  /*4a70*/  LOP3.LUT P4, RZ, R157, 0x4, RZ, 0xc0, !PT ;  /* 0x000000049dff7812 */ /* 0x000fe2000788c0ff */
[----:B------:R-:W-:Y:S01]  /*4a80*/  IMAD.WIDE R6, R36, 0x40, R20 ;  /* 0x0000004024067825 */ /* 0x000fe200078e0214 */
[----:B------:R-:W-:Y:S01]  /*4a90*/  ULDC UR4, c[0x0][0x320] ;  /* 0x0000c80000047ab9 */ /* 0x000fe20000000800 */
[----:B------:R-:W-:Y:S01]  /*4aa0*/  ULDC.64 UR6, c[0x0][0x328] ;  /* 0x0000ca0000067ab9 */ /* 0x000fe20000000a00 */
[----:B------:R-:W-:Y:S01]  /*4ab0*/  ISETP.GE.AND P6, PT, R4, UR4, PT ;  /* 0x0000000404007c0c */ /* 0x000fe2000bfc6270 */
[----:B------:R-:W-:Y:S01]  /*4ac0*/  IMAD R7, R7, UR6, RZ ;  /* 0x0000000607077c24 */ /* 0x000fe2000f8e02ff */
[----:B------:R-:W-:Y:S01]  /*4ad0*/  ISETP.GE.AND P5, PT, R22, UR4, PT ;  /* 0x0000000416007c0c */ /* 0x000fe2000bfa6270 */
[----:B------:R-:W-:Y:S02]  /*4ae0*/  IMAD.MOV.U32 R4, RZ, RZ, R26 ;  /* 0x000000ffff047224 */ /* 0x000fe400078e001a */
[----:B------:R-:W-:-:S02]  /*4af0*/  IMAD.MOV.U32 R5, RZ, RZ, R44 ;  /* 0x000000ffff057224 */ /* 0x000fc400078e002c */
[C---:B------:R-:W-:Y:S02]  /*4b00*/  IMAD R7, R6.reuse, UR7, R7 ;  /* 0x0000000706077c24 */ /* 0x040fe4000f8e0207 */
[----:B------:R-:W-:Y:S01]  /*4b10*/  IMAD.WIDE.U32 R4, R6, UR6, R4 ;  /* 0x0000000606047c25 */ /* 0x000fe2000f8e0004 */
[----:B------:R-:W-:-:S03]  /*4b20*/  ULDC.64 UR6, c[0x0][0x318] ;  /* 0x0000c60000067ab9 */ /* 0x000fc60000000a00 */
[C---:B------:R-:W-:Y:S02]  /*4b30*/  VIADD R41, R9.reuse, 0x20 ;  /* 0x0000002009297836 */ /* 0x040fe40000000000 */
[----:B------:R-:W-:Y:S01]  /*4b40*/  @P4 VIADD R41, R9, 0xffffffe0 ;  /* 0xffffffe009294836 */ /* 0x000fe20000000000 */
[----:B------:R-:W-:Y:S01]  /*4b50*/  LEA R34, P4, R4, UR6, 0x1 ;  /* 0x0000000604227c11 */ /* 0x000fe2000f8808ff */
[----:B------:R-:W-:Y:S02]  /*4b60*/  IMAD.IADD R5, R5, 0x1, R7 ;  /* 0x0000000105057824 */ /* 0x000fe400078e0207 */
[C---:B------:R-:W-:Y:S02]  /*4b70*/  VIADD R8, R22.reuse, 0x80 ;  /* 0x0000008016087836 */ /* 0x040fe40000000000 */
[----:B------:R-:W-:Y:S01]  /*4b80*/  VIADD R6, R22, 0xc0 ;  /* 0x000000c016067836 */ /* 0x000fe20000000000 */
[----:B------:R-:W-:Y:S01]  /*4b90*/  LEA.HI.X R35, R4, UR7, R5, 0x1, P4 ;  /* 0x0000000704237c11 */ /* 0x000fe2000a0f0c05 */
[----:B------:R-:W-:Y:S01]  /*4ba0*/  IMAD R46, R9, 0x2, R2 ;  /* 0x00000002092e7824 */ /* 0x000fe200078e0202 */
[----:B------:R-:W-:Y:S01]  /*4bb0*/  ISETP.GE.AND P3, PT, R8, UR4, PT ;  /* 0x0000000408007c0c */ /* 0x000fe2000bf66270 */
[----:B----4-:R-:W-:Y:S01]  /*4bc0*/  VIADD R42, R22, 0x100 ;  /* 0x00000100162a7836 */ /* 0x010fe20000000000 */
[----:B------:R-:W-:Y:S01]  /*4bd0*/  ISETP.GE.AND P4, PT, R6, UR4, PT ;  /* 0x0000000406007c0c */ /* 0x000fe2000bf86270 */
[----:B------:R-:W-:Y:S01]  /*4be0*/  VIADD R43, R22, 0x140 ;  /* 0x00000140162b7836 */ /* 0x000fe20000000000 */
[----:B------:R-:W0:Y:S04]  /*4bf0*/  @!P5 LDS.128 R4, [R46+0x400] ;  /* 0x000400002e04d984 */ /* 0x000e280000000c00 */
[----:B------:R-:W4:Y:S05]  /*4c00*/  @!P6 LDS.128 R8, [R46+0x2400] ;  /* 0x002400002e08e984 */ /* 0x000f2a0000000c00 */
[----:B------:R-:W1:Y:S04]  /*4c10*/  @!P3 LDS.128 R12, [R46+0x4400] ;  /* 0x004400002e0cb984 */ /* 0x000e680000000c00 */
[----:B---3--:R-:W3:Y:S04]  /*4c20*/  @!P4 LDS.128 R28, [R46+0x6400] ;  /* 0x006400002e1cc984 */ /* 0x008ee80000000c00 */
[----:B0-----:R-:W-:Y:S01]  /*4c30*/  @!P5 STG.E.128 desc[UR44][R34.64], R4 ;  /* 0x000000042200d986 */ /* 0x001fe2000c101d2c */
[----:B------:R-:W-:Y:S01]  /*4c40*/  ISETP.GE.AND P5, PT, R42, UR4, PT ;  /* 0x000000042a007c0c */ /* 0x000fe2000bfa6270 */
[----:B------:R-:W-:-:S02]  /*4c50*/  VIADD R42, R22, 0x180 ;  /* 0x00000180162a7836 */ /* 0x000fc40000000000 */
[----:B----4-:R-:W-:Y:S01]  /*4c60*/  @!P6 STG.E.128 desc[UR44][R34.64+0x80], R8 ;  /* 0x000080082200e986 */ /* 0x010fe2000c101d2c */
[----:B------:R-:W-:Y:S01]  /*4c70*/  ISETP.GE.AND P6, PT, R43, UR4, PT ;  /* 0x000000042b007c0c */ /* 0x000fe2000bfc6270 */
[----:B------:R-:W-:Y:S02]  /*4c80*/  VIADD R43, R22, 0x1c0 ;  /* 0x000001c0162b7836 */ /* 0x000fe40000000000 */
[----:B-1----:R-:W-:Y:S01]  /*4c90*/  @!P3 STG.E.128 desc[UR44][R34.64+0x100], R12 ;  /* 0x0001000c2200b986 */ /* 0x002fe2000c101d2c */
[----:B------:R-:W-:Y:S01]  /*4ca0*/  ISETP.GE.AND P3, PT, R42, UR4, PT ;  /* 0x000000042a007c0c */ /* 0x000fe2000bf66270 */
[C---:B------:R-:W-:Y:S02]  /*4cb0*/  VIADD R42, R22.reuse, 0x60 ;  /* 0x00000060162a7836 */ /* 0x040fe40000000000 */
[----:B---3--:R-:W-:Y:S01]  /*4cc0*/  @!P4 STG.E.128 desc[UR44][R34.64+0x180], R28 ;  /* 0x0001801c2200c986 */ /* 0x008fe2000c101d2c */
[----:B------:R-:W-:Y:S01]  /*4cd0*/  ISETP.GE.AND P4, PT, R43, UR4, PT ;  /* 0x000000042b007c0c */ /* 0x000fe2000bf86270 */
[----:B------:R-:W-:-:S02]  /*4ce0*/  VIADD R43, R22, 0x20 ;  /* 0x00000020162b7836 */ /* 0x000fc40000000000 */
[----:B------:R-:W0:Y:S04]  /*4cf0*/  @!P5 LDS.128 R4, [R46+0x8400] ;  /* 0x008400002e04d984 */ /* 0x000e280000000c00 */
[----:B------:R-:W1:Y:S04]  /*4d00*/  @!P6 LDS.128 R8, [R46+0xa400] ;  /* 0x00a400002e08e984 */ /* 0x000e680000000c00 */
[----:B------:R-:W3:Y:S04]  /*4d10*/  @!P3 LDS.128 R12, [R46+0xc400] ;  /* 0x00c400002e0cb984 */ /* 0x000ee80000000c00 */
[----:B------:R-:W4:Y:S04]  /*4d20*/  @!P4 LDS.128 R28, [R46+0xe400] ;  /* 0x00e400002e1cc984 */ /* 0x000f280000000c00 */
[----:B0-----:R-:W-:Y:S01]  /*4d30*/  @!P5 STG.E.128 desc[UR44][R34.64+0x200], R4 ;  /* 0x000200042200d986 */ /* 0x001fe2000c101d2c */
[----:B------:R-:W-:Y:S01]  /*4d40*/  ISETP.GE.AND P5, PT, R43, UR4, PT ;  /* 0x000000042b007c0c */ /* 0x000fe2000bfa6270 */
[----:B------:R-:W-:-:S02]  /*4d50*/  VIADD R43, R22, 0xa0 ;  /* 0x000000a0162b7836 */ /* 0x000fc40000000000 */
[----:B-1----:R-:W-:Y:S01]  /*4d60*/  @!P6 STG.E.128 desc[UR44][R34.64+0x280], R8 ;  /* 0x000280082200e986 */ /* 0x002fe2000c101d2c */
[----:B------:R-:W-:Y:S01]  /*4d70*/  ISETP.GE.AND P6, PT, R42, UR4, PT ;  /* 0x000000042a007c0c */ /* 0x000fe2000bfc6270 */
[----:B------:R-:W-:Y:S02]  /*4d80*/  VIADD R42, R22, 0xe0 ;  /* 0x000000e0162a7836 */ /* 0x000fe40000000000 */
[----:B---3--:R-:W-:Y:S01]  /*4d90*/  @!P3 STG.E.128 desc[UR44][R34.64+0x300], R12 ;  /* 0x0003000c2200b986 */ /* 0x008fe2000c101d2c */
[----:B------:R-:W-:Y:S01]  /*4da0*/  ISETP.GE.AND P3, PT, R43, UR4, PT ;  /* 0x000000042b007c0c */ /* 0x000fe2000bf66270 */
[----:B------:R-:W-:Y:S02]  /*4db0*/  IMAD R43, R41, 0x2, R2 ;  /* 0x00000002292b7824 */ /* 0x000fe400078e0202 */
[----:B----4-:R-:W-:Y:S01]  /*4dc0*/  @!P4 STG.E.128 desc[UR44][R34.64+0x380], R28 ;  /* 0x0003801c2200c986 */ /* 0x010fe2000c101d2c */
[----:B------:R-:W-:Y:S01]  /*4dd0*/  ISETP.GE.AND P4, PT, R42, UR4, PT ;  /* 0x000000042a007c0c */ /* 0x000fe2000bf86270 */
[----:B------:R-:W-:-:S02]  /*4de0*/  VIADD R41, R22, 0x120 ;  /* 0x0000012016297836 */ /* 0x000fc40000000000 */
[----:B------:R-:W0:Y:S01]  /*4df0*/  @!P5 LDS.128 R4, [R43+0x400] ;  /* 0x000400002b04d984 */ /* 0x000e220000000c00 */
[----:B------:R-:W-:-:S03]  /*4e00*/  VIADD R42, R22, 0x160 ;  /* 0x00000160162a7836 */ /* 0x000fc60000000000 */
        /* <DEDUP_REMOVED lines=10> */
[----:B------:R-:W-:-:S03]  /*4eb0*/  ISETP.GE.AND P3, PT, R41, UR4, PT ;  /* 0x0000000429007c0c */ /* 0x000fc6000bf66270 */
[----:B----4-:R-:W-:Y:S01]  /*4ec0*/  @!P4 STG.E.128 desc[UR44][R34.64+0x1c0], R28 ;  /* 0x0001c01c2200c986 */ /* 0x010fe2000c101d2c */
[----:B------:R-:W-:-:S03]  /*4ed0*/  ISETP.GE.AND P4, PT, R42, UR4, PT ;  /* 0x000000042a007c0c */ /* 0x000fc6000bf86270 */
[----:B------:R-:W0:Y:S04]  /*4ee0*/  @!P5 LDS.128 R4, [R43+0x8400] ;  /* 0x008400002b04d984 */ /* 0x000e280000000c00 */
[----:B------:R-:W1:Y:S04]  /*4ef0*/  @!P6 LDS.128 R8, [R43+0xa400] ;  /* 0x00a400002b08e984 */ /* 0x000e680000000c00 */
[----:B------:R-:W3:Y:S04]  /*4f00*/  @!P3 LDS.128 R12, [R43+0xc400] ;  /* 0x00c400002b0cb984 */ /* 0x000ee80000000c00 */
[----:B------:R-:W4:Y:S04]  /*4f10*/  @!P4 LDS.128 R28, [R43+0xe400] ;  /* 0x00e400002b1cc984 */ /* 0x000f280000000c00 */
[----:B0-----:R0:W-:Y:S04]  /*4f20*/  @!P5 STG.E.128 desc[UR44][R34.64+0x240], R4 ;  /* 0x000240042200d986 */ /* 0x0011e8000c101d2c */
[----:B-1----:R0:W-:Y:S04]  /*4f30*/  @!P6 STG.E.128 desc[UR44][R34.64+0x2c0], R8 ;  /* 0x0002c0082200e986 */ /* 0x0021e8000c101d2c */
[----:B---3--:R0:W-:Y:S04]  /*4f40*/  @!P3 STG.E.128 desc[UR44][R34.64+0x340], R12 ;  /* 0x0003400c2200b986 */ /* 0x0081e8000c101d2c */
[----:B----4-:R0:W-:Y:S02]  /*4f50*/  @!P4 STG.E.128 desc[UR44][R34.64+0x3c0], R28 ;  /* 0x0003c01c2200c986 */ /* 0x0101e4000c101d2c */
.L_x_3647:
[----:B------:R-:W-:Y:S05]  /*4f60*/  BSYNC B0 ;  /* 0x0000000000007941 */ /* 0x000fea0003800000 */
.L_x_3646:
[----:B------:R-:W-:Y:S01]  /*4f70*/  @!PT LDS RZ, [RZ] ;  /* 0x00000000fffff984 */ /* 0x000fe20000000800 */
[----:B------:R-:W-:Y:S01]  /*4f80*/  @!PT LDS RZ, [RZ] ;  /* 0x00000000fffff984 */ /* 0x000fe20000000800 */
[----:B------:R-:W-:Y:S01]  /*4f90*/  @!PT LDS RZ, [RZ] ;  /* 0x00000000fffff984 */ /* 0x000fe20000000800 */
[----:B------:R-:W-:Y:S01]  /*4fa0*/  @!PT LDS RZ, [RZ] ;  /* 0x00000000fffff984 */ /* 0x000fe20000000800 */
[----:B------:R1:W-:Y:S06]  /*4fb0*/  MEMBAR.ALL.CTA ;  /* 0x0000000000007992 */ /* 0x0003ec0000008000 */
[----:B-1----:R-:W1:Y:S01]  /*4fc0*/  FENCE.VIEW.ASYNC.S ;  /* 0x00000000000073c6 */ /* 0x002e620000000000 */
[----:B------:R-:W-:Y:S02]  /*4fd0*/  VIADD R153, R153, 0x1 ;  /* 0x0000000199997836 */ /* 0x000fe40000000000 */
[----:B------:R-:W-:Y:S01]  /*4fe0*/  @!P0 VIADD R45, R45, 0x388c0 ;  /* 0x000388c02d2d8836 */ /* 0x000fe20000000000 */
[----:B-1----:R1:W-:Y:S02]  /*4ff0*/  BAR.SYNC.DEFER_BLOCKING R40, 0x80 ;  /* 0x000200280000751d */ /* 0x0023e40000010000 */
[----:B------:R-:W-:-:S02]  /*5000*/  ISETP.NE.AND P3, PT, R153, 0x2, PT ;  /* 0x000000029900780c */ /* 0x000fc40003f65270 */
[----:B------:R-:W-:Y:S02]  /*5010*/  @!P0 PRMT R45, RZ, 0x654, R45 ;  /* 0x00000654ff2d8816 */ /* 0x000fe4000000002d */
[----:B0-----:R-:W-:Y:S02]  /*5020*/  SEL R5, RZ, 0x1, P3 ;  /* 0x00000001ff057807 */ /* 0x001fe40001800000 */
[----:B------:R-:W-:Y:S02]  /*5030*/  SEL R153, R153, RZ, P3 ;  /* 0x000000ff99997207 */ /* 0x000fe40001800000 */
[----:B------:R-:W-:Y:S01]  /*5040*/  LOP3.LUT R156, R156, R5, RZ, 0x3c, !PT ;  /* 0x000000059c9c7212 */ /* 0x000fe200078e3cff */
[----:B------:R1:W-:Y:S01]  /*5050*/  @!P0 SYNCS.ARRIVE.TRANS64.RED.A1T0 RZ, [R45+URZ], RZ ;  /* 0x000000ff2dff89a7 */ /* 0x0003e2000810043f */
[----:B------:R-:W-:Y:S01]  /*5060*/  PLOP3.LUT P0, PT, PT, PT, PT, 0x8, 0x0 ;  /* 0x000000000000781c */ /* 0x000fe20003f0e170 */
[----:B------:R-:W-:-:S12]  /*5070*/  @P2 BRA `(.L_x_3648) ;  /* 0xffffffd800942947 */ /* 0x000fd8000383ffff */
.L_x_3614:
[----:B------:R-:W0:Y:S01]  /*5080*/  LDC R0, c[0x0][0xa80] ;  /* 0x0002a000ff007b82 */ /* 0x000e220000000800 */
[----:B------:R0:W-:Y:S01]  /*5090*/  STL.128 [R1+0x200], RZ ;  /* 0x000200ff01007387 */ /* 0x0001e20000100c00 */
[----:B------:R-:W-:Y:S01]  /*50a0*/  BSSY B0, `(.L_x_3649) ;  /* 0x0000027000007945 */ /* 0x000fe20003800000 */
[----:B-1----:R-:W-:Y:S02]  /*50b0*/  IMAD.U32 R40, RZ, RZ, UR37 ;  /* 0x00000025ff287e24 */ /* 0x002fe4000f8e00ff */
[----:B------:R1:W-:Y:S04]  /*50c0*/  STL.128 [R1+0x210], RZ ;  /* 0x000210ff01007387 */ /* 0x0003e80000100c00 */
[----:B------:R1:W-:Y:S04]  /*50d0*/  STL.128 [R1+0x230], RZ ;  /* 0x000230ff01007387 */ /* 0x0003e80000100c00 */
        /* <DEDUP_REMOVED lines=32> */
[----:B------:R-:W-:Y:S05]  /*52e0*/  @P0 BRA `(.L_x_3650) ;  /* 0x0000000000080947 */ /* 0x000fea0003800000 */
[----:B------:R-:W0:Y:S02]  /*52f0*/  FENCE.VIEW.ASYNC.G ;  /* 0x00000000000073c6 */ /* 0x000e240000000100 */
[----:B0-----:R-:W-:Y:S06]  /*5300*/  BAR.ARV 0xc, 0x180 ;  /* 0x0306000000007b1d */ /* 0x001fec0000002000 */
.L_x_3650:
[----:B------:R-:W-:Y:S05]  /*5310*/  BSYNC B0 ;  /* 0x0000000000007941 */ /* 0x000fea0003800000 */
.L_x_3649:
[----:B------:R-:W-:Y:S01]  /*5320*/  UISETP.NE.AND UP0, UPT, UR39, 0x1, UPT ;  /* 0x000000012700788c */ /* 0x000fe2000bf05270 */
[----:B------:R-:W-:Y:S01]  /*5330*/  IMAD.U32 R18, RZ, RZ, UR37 ;  /* 0x00000025ff127e24 */ /* 0x000fe2000f8e00ff */
[----:B------:R-:W-:Y:S01]  /*5340*/  IADD3 R40, P0, R40, 0x200, RZ ;  /* 0x0000020028287810 */ /* 0x000fe20007f1e0ff */
[----:B------:R-:W-:Y:S03]  /*5350*/  BSSY B7, `(.L_x_3651) ;  /* 0x0002ce0000077945 */ /* 0x000fe60003800000 */
[----:B------:R-:W-:Y:S01]  /*5360*/  PLOP3.LUT P2, PT, PT, PT, UP0, 0x80, 0x0 ;  /* 0x000000000000781c */ /* 0x000fe20003f4f008 */
[----:B------:R-:W-:Y:S01]  /*5370*/  IMAD.X R39, RZ, RZ, UR36, P0 ;  /* 0x00000024ff277e24 */ /* 0x000fe200080e06ff */
[----:B------:R-:W-:-:S05]  /*5380*/  IADD3 R18, P1, R18, 0x230, RZ ;  /* 0x0000023012127810 */ /* 0x000fca0007f3e0ff */
[----:B------:R-:W-:-:S06]  /*5390*/  IMAD.X R19, RZ, RZ, UR36, P1 ;  /* 0x00000024ff137e24 */ /* 0x000fcc00088e06ff */
[----:B------:R-:W-:Y:S05]  /*53a0*/  @!P2 BRA `(.L_x_3652) ;  /* 0x0000008000a8a947 */ /* 0x000fea0003800000 */
[----:B-1----:R-:W0:Y:S08]  /*53b0*/  LDC R0, c[0x0][0x448] ;  /* 0x00011200ff007b82 */ /* 0x002e300000000800 */
        /* <DEDUP_REMOVED lines=22> */
.L_x_3655:
[----:B------:R-:W-:-:S13]  /*5520*/  ISETP.NE.AND P0, PT, R5, 0x1, PT ;  /* 0x000000010500780c */ /* 0x000fda0003f05270 */
[----:B------:R-:W0:Y:S02]  /*5530*/  @P0 LDC.64 R6, c[0x0][0xae0] ;  /* 0x0002b800ff060b82 */ /* 0x000e240000000a00 */
[----:B0-----:R-:W-:-:S05]  /*5540*/  @P0 IMAD.HI.U32 R6, R0, R6, RZ ;  /* 0x0000000600060227 */ /* 0x001fca00078e00ff */
[----:B------:R-:W-:-:S07]  /*5550*/  @P0 SHF.R.U32.HI R0, RZ, R7, R6 ;  /* 0x00000007ff000219 */ /* 0x000fce0000011606 */
.L_x_3656:
[----:B------:R-:W-:Y:S05]  /*5560*/  BSYNC B0 ;  /* 0x0000000000007941 */ /* 0x000fea0003800000 */
.L_x_3654:
[----:B------:R-:W-:-:S05]  /*5570*/  IMAD R3, R0, R5, R5 ;  /* 0x0000000500037224 */ /* 0x000fca00078e0205 */
[----:B------:R-:W-:-:S07]  /*5580*/  VIMNMX R4, R4, R3, PT ;  /* 0x0000000304047248 */ /* 0x000fce0003fe0100 */
.L_x_3653:
[----:B------:R-:W0:Y:S01]  /*5590*/  @P1 LDC R7, c[0x0][0x44c] ;  /* 0x00011300ff071b82 */ /* 0x000e220000000800 */
[----:B------:R-:W-:Y:S01]  /*55a0*/  VIADD R4, R4, 0x3f ;  /* 0x0000003f04047836 */ /* 0x000fe20000000000 */
[----:B------:R-:W-:-:S04]  /*55b0*/  ULDC UR4, c[0x0][0xad4] ;  /* 0x0002b50000047ab9 */ /* 0x000fc80000000800 */
        /* <DEDUP_REMOVED lines=8> */
[----:B----4-:R-:W-:-:S03]  /*5640*/  VIMNMX R12, R33, R0, PT ;  /* 0x00000000210c7248 */ /* 0x010fc60003fe0100 */
        /* <DEDUP_REMOVED lines=12> */
.L_x_3659:
[----:B------:R-:W-:-:S13]  /*5710*/  ISETP.NE.AND P0, PT, R5, 0x1, PT ;  /* 0x000000010500780c */ /* 0x000fda0003f05270 */
[----:B------:R-:W0:Y:S02]  /*5720*/  @P0 LDC.64 R6, c[0x0][0xae0] ;  /* 0x0002b800ff060b82 */ /* 0x000e240000000a00 */
[----:B0-----:R-:W-:-:S05]  /*5730*/  @P0 IMAD.HI.U32 R6, R200, R6, RZ ;  /* 0x00000006c8060227 */ /* 0x001fca00078e00ff */
[----:B------:R-:W-:-:S07]  /*5740*/  @P0 SHF.R.U32.HI R200, RZ, R7, R6 ;  /* 0x00000007ffc80219 */ /* 0x000fce0000011606 */
.L_x_3660:
[----:B------:R-:W-:Y:S05]  /*5750*/  BSYNC B0 ;  /* 0x0000000000007941 */ /* 0x000fea0003800000 */
.L_x_3658:
[----:B------:R-:W-:-:S05]  /*5760*/  IMAD R5, R200, R5, RZ ;  /* 0x00000005c8057224 */ /* 0x000fca00078e02ff */
[----:B------:R-:W-:-:S07]  /*5770*/  VIMNMX R0, R0, R5, !PT ;  /* 0x0000000500007248 */ /* 0x000fce0007fe0100 */
.L_x_3657:
[----:B------:R-:W-:Y:S01]  /*5780*/  SHF.R.S32.HI R3, RZ, 0x1f, R0 ;  /* 0x0000001fff037819 */ /* 0x000fe20000011400 */
[----:B------:R-:W-:Y:S03]  /*5790*/  BSSY B0, `(.L_x_3661) ;  /* 0x0000026000007945 */ /* 0x000fe60003800000 */
[----:B------:R-:W-:-:S04]  /*57a0*/  LEA.HI R3, R3, R0, RZ, 0x6 ;  /* 0x0000000003037211 */ /* 0x000fc800078f30ff */
        /* <DEDUP_REMOVED lines=36> */
.L_x_3662:
[----:B------:R-:W-:Y:S05]  /*59f0*/  BSYNC B0 ;  /* 0x0000000000007941 */ /* 0x000fea0003800000 */
.L_x_3661:
[----:B------:R-:W-:Y:S01]  /*5a00*/  IMAD R0, R194, R3, R9 ;  /* 0x00000003c2007224 */ /* 0x000fe200078e0209 */
[----:B------:R-:W-:-:S04]  /*5a10*/  PRMT R4, RZ, 0x7610, R4 ;  /* 0x00007610ff047816 */ /* 0x000fc80000000004 */
[----:B------:R-:W-:-:S04]  /*5a20*/  VIADDMNMX R12, R0, R3, R12, PT ;  /* 0x00000003000c7246 */ /* 0x000fc8000380010c */
[----:B------:R-:W-:-:S13]  /*5a30*/  ISETP.GT.AND P0, PT, R12, R0, PT ;  /* 0x000000000c00720c */ /* 0x000fda0003f04270 */
[----:B------:R-:W-:Y:S05]  /*5a40*/  @!P0 BRA `(.L_x_3663) ;  /* 0x000002c400c08947 */ /* 0x000fea0003800000 */
        /* <DEDUP_REMOVED lines=28> */
[----:B--2---:R-:W2:Y:S04]  /*5c10*/  LDL R49, [R1+0x284] ;  /* 0x0002840001317983 */ /* 0x004ea80000100800 */
[----:B------:R-:W2:Y:S04]  /*5c20*/  LDL R50, [R1+0x288] ;  /* 0x0002880001327983 */ /* 0x000ea80000100800 */
        /* <DEDUP_REMOVED lines=81> */
[----:B-----5:R-:W2:Y:S04]  /*6140*/  LDL R32, [R1+0x3d4] ;  /* 0x0003d40001207983 */ /* 0x020ea80000100800 */
[----:B---3--:R-:W3:Y:S04]  /*6150*/  LDL R29, [R1+0x3e8] ;  /* 0x0003e800011d7983 */ /* 0x008ee80000100800 */
[----:B------:R-:W3:Y:S04]  /*6160*/  LDL R30, [R1+0x3ec] ;  /* 0x0003ec00011e7983 */ /* 0x000ee80000100800 */
[----:B------:R-:W3:Y:S04]  /*6170*/  LDL R31, [R1+0x3f0] ;  /* 0x0003f000011f7983 */ /* 0x000ee80000100800 */
[----:B------:R-:W3:Y:S04]  /*6180*/  LDL R26, [R1+0x3f8] ;  /* 0x0003f800011a7983 */ /* 0x000ee80000100800 */
[----:B------:R-:W3:Y:S04]  /*6190*/  LDL R27, [R1+0x3fc] ;  /* 0x0003fc00011b7983 */ /* 0x000ee80000100800 */
[----:B------:R-:W3:Y:S04]  /*61a0*/  LDL R28, [R1+0x400] ;  /* 0x00040000011c7983 */ /* 0x000ee80000100800 */
[----:B------:R-:W0:Y:S04]  /*61b0*/  SHFL.IDX PT, R132, R237, RZ, 0x1f ;  /* 0x00001fffed847589 */ /* 0x000e2800000e0000 */
[----:B------:R-:W3:Y:S04]  /*61c0*/  LDL R11, [R1+0x40c] ;  /* 0x00040c00010b7983 */ /* 0x000ee80000100800 */
[----:B------:R-:W3:Y:S04]  /*61d0*/  LDL R13, [R1+0x410] ;  /* 0x00041000010d7983 */ /* 0x000ee80000100800 */
[----:B------:R-:W3:Y:S04]  /*61e0*/  LDL R14, [R1+0x414] ;  /* 0x00041400010e7983 */ /* 0x000ee80000100800 */
[----:B------:R-:W3:Y:S04]  /*61f0*/  LDL R15, [R1+0x418] ;  /* 0x00041800010f7983 */ /* 0x000ee80000100800 */
[----:B------:R-:W3:Y:S01]  /*6200*/  LDL R18, [R1+0x41c] ;  /* 0x00041c0001127983 */ /* 0x000ee20000100800 */
[----:B0-----:R-:W-:-:S03]  /*6210*/  LEA.HI R10, R132, R132, RZ, 0x1 ;  /* 0x00000084840a7211 */ /* 0x001fc600078f08ff */
[----:B------:R-:W3:Y:S01]  /*6220*/  LDL R19, [R1+0x420] ;  /* 0x0004200001137983 */ /* 0x000ee20000100800 */
[----:B------:R-:W-:-:S03]  /*6230*/  LOP3.LUT R10, R10, 0x1fffe, RZ, 0xc0, !PT ;  /* 0x0001fffe0a0a7812 */ /* 0x000fc600078ec0ff */
[----:B------:R-:W3:Y:S02]  /*6240*/  LDL R20, [R1+0x424] ;  /* 0x0004240001147983 */ /* 0x000ee40000100800 */
[----:B------:R-:W-:Y:S02]  /*6250*/  IMAD.IADD R132, R132, 0x1, -R10 ;  /* 0x0000000184847824 */ /* 0x000fe400078e0a0a */
[----:B------:R-:W3:Y:S04]  /*6260*/  LDL R21, [R1+0x428] ;  /* 0x0004280001157983 */ /* 0x000ee80000100800 */
[----:B------:R-:W3:Y:S04]  /*6270*/  LDL R10, [R1+0x408] ;  /* 0x00040800010a7983 */ /* 0x000ee80000100800 */
[----:B----4-:R0:W-:Y:S04]  /*6280*/  STL [R1+0x230], R9 ;  /* 0x0002300901007387 */ /* 0x0101e80000100800 */
[----:B------:R1:W-:Y:S04]  /*6290*/  STL [R1+0x234], R8 ;  /* 0x0002340801007387 */ /* 0x0003e80000100800 */
[----:B0-----:R-:W4:Y:S04]  /*62a0*/  LDL R9, [R1+0x404] ;  /* 0x0004040001097983 */ /* 0x001f280000100800 */
[----:B-1----:R-:W4:Y:S01]  /*62b0*/  LDL R8, [R1+0x42c] ;  /* 0x00042c0001087983 */ /* 0x002f220000100800 */
[----:B------:R-:W-:-:S04]  /*62c0*/  IMAD R132, R132, 0x8000, R2 ;  /* 0x0000800084847824 */ /* 0x000fc800078e0202 */
[----:B------:R-:W-:Y:S01]  /*62d0*/  VIADD R132, R132, 0x400 ;  /* 0x0000040084847836 */ /* 0x000fe20000000000 */
[----:B------:R0:W-:Y:S04]  /*62e0*/  STL [R1+0x248], R34 ;  /* 0x0002482201007387 */ /* 0x0001e80000100800 */
[----:B------:R-:W-:Y:S01]  /*62f0*/  SHF.R.U32.HI R132, RZ, 0x4, R132 ;  /* 0x00000004ff847819 */ /* 0x000fe20000011684 */
[----:B------:R1:W-:Y:S01]  /*6300*/  STL [R1+0x244], R3 ;  /* 0x0002440301007387 */ /* 0x0003e20000100800 */
[----:B0-----:R-:W-:Y:S02]  /*6310*/  VIADD R34, R2, 0x36400 ;  /* 0x0003640002227836 */ /* 0x001fe40000000000 */
[----:B-1----:R-:W-:-:S03]  /*6320*/  LOP3.LUT R3, R132, 0x3fff, RZ, 0xc0, !PT ;  /* 0x00003fff84037812 */ /* 0x002fc600078ec0ff */
[----:B------:R-:W-:Y:S02]  /*6330*/  SHF.R.U32.HI R34, RZ, 0x4, R34 ;  /* 0x00000004ff227819 */ /* 0x000fe40000011622 */
[----:B------:R-:W-:Y:S02]  /*6340*/  LOP3.LUT R3, R3, 0x2000000, RZ, 0xfc, !PT ;  /* 0x0200000003037812 */ /* 0x000fe400078efcff */
[----:B------:R-:W-:Y:S01]  /*6350*/  LOP3.LUT R34, R34, 0x3fff, RZ, 0xc0, !PT ;  /* 0x00003fff22227812 */ /* 0x000fe200078ec0ff */
[----:B------:R0:W-:Y:S04]  /*6360*/  STL [R1+0x3d0], R6 ;  /* 0x0003d00601007387 */ /* 0x0001e80000100800 */
[----:B------:R1:W-:Y:S04]  /*6370*/  STL [R1+0x3dc], R5 ;  /* 0x0003dc0501007387 */ /* 0x0003e80000100800 */
[----:B------:R1:W-:Y:S01]  /*6380*/  STL [R1+0x3e0], R7 ;  /* 0x0003e00701007387 */ /* 0x0003e20000100800 */
[----:B0-----:R-:W-:-:S03]  /*6390*/  IMAD R6, R33, 0x1000, R3 ;  /* 0x0000100021067824 */ /* 0x001fc600078e0203 */
[----:B------:R0:W-:Y:S01]  /*63a0*/  STL [R1+0x3d8], R4 ;  /* 0x0003d80401007387 */ /* 0x0001e20000100800 */
[----:B-1----:R-:W-:Y:S02]  /*63b0*/  IMAD.MOV.U32 R5, RZ, RZ, 0x40000040 ;  /* 0x40000040ff057424 */ /* 0x002fe400078e00ff */
[----:B------:R-:W-:Y:S01]  /*63c0*/  IMAD.MOV.U32 R7, RZ, RZ, 0x40000040 ;  /* 0x40000040ff077424 */ /* 0x000fe200078e00ff */
[----:B0-----:R-:W-:Y:S01]  /*63d0*/  LOP3.LUT R4, R34, 0x10000, RZ, 0xfc, !PT ;  /* 0x0001000022047812 */ /* 0x001fe200078efcff */
[----:B------:R0:W-:Y:S01]  /*63e0*/  STL [R1+0x3e4], R24 ;  /* 0x0003e41801007387 */ /* 0x0001e20000100800 */
[----:B------:R-:W-:Y:S02]  /*63f0*/  R2UR UR6, R6 ;  /* 0x00000000060672ca */ /* 0x000fe400000e0000 */
[----:B------:R-:W-:Y:S01]  /*6400*/  R2UR UR7, R7 ;  /* 0x00000000070772ca */ /* 0x000fe200000e0000 */
[----:B------:R1:W-:Y:S01]  /*6410*/  STL [R1+0x3f4], R25 ;  /* 0x0003f41901007387 */ /* 0x0003e20000100800 */
[----:B------:R-:W-:-:S02]  /*6420*/  R2UR UR4, R4 ;  /* 0x00000000040472ca */ /* 0x000fc400000e0000 */
[----:B------:R-:W-:Y:S01]  /*6430*/  R2UR UR5, R5 ;  /* 0x00000000050572ca */ /* 0x000fe200000e0000 */
[----:B0-----:R-:W-:Y:S02]  /*6440*/  VIADD R24, R6, 0x80 ;  /* 0x0000008006187836 */ /* 0x001fe40000000000 */
[----:B-1----:R-:W-:Y:S01]  /*6450*/  IMAD.MOV.U32 R25, RZ, RZ, 0x40000040 ;  /* 0x40000040ff197424 */ /* 0x002fe200078e00ff */
[----:B------:R-:W-:Y:S02]  /*6460*/  STL [R1+0x238], R133 ;  /* 0x0002388501007387 */ /* 0x000fe40000100800 */
[----:B------:R-:W-:Y:S02]  /*6470*/  R2UR UR10, R24 ;  /* 0x00000000180a72ca */ /* 0x000fe400000e0000 */
[----:B------:R-:W-:Y:S01]  /*6480*/  STL [R1+0x23c], R134 ;  /* 0x00023c8601007387 */ /* 0x000fe20000100800 */
[----:B------:R-:W-:-:S03]  /*6490*/  R2UR UR11, R25 ;  /* 0x00000000190b72ca */ /* 0x000fc600000e0000 */
        /* <DEDUP_REMOVED lines=104> */
[----:B------:R0:W-:Y:S01]  /*6b20*/  STL [R1+0x400], R28 ;  /* 0x0004001c01007387 */ /* 0x0001e20000100800 */
[----:B------:R-:W-:Y:S06]  /*6b30*/  BAR.SYNC.DEFER_BLOCKING 0xe, 0x100 ;  /* 0x0384000000007b1d */ /* 0x000fec0000010000 */
        /* <DEDUP_REMOVED lines=8> */
[----:B----4-:R0:W-:Y:S04]  /*6bc0*/  STL [R1+0x404], R9 ;  /* 0x0004040901007387 */ /* 0x0101e80000100800 */
        /* <DEDUP_REMOVED lines=8> */
[----:B0-----:R-:W-:-:S02]  /*6c50*/  IMAD.MOV.U32 R9, RZ, RZ, 0x40000040 ;  /* 0x40000040ff097424 */ /* 0x001fc400078e00ff */
[----:B-1----:R-:W-:-:S03]  /*6c60*/  VIADD R8, R6, 0x100 ;  /* 0x0000010006087836 */ /* 0x002fc60000000000 */
[----:B------:R-:W-:Y:S01]  /*6c70*/  R2UR UR7, R9 ;  /* 0x00000000090772ca */ /* 0x000fe200000e0000 */
[----:B------:R-:W-:Y:S01]  /*6c80*/  IMAD.MOV.U32 R9, RZ, RZ, 0x40000040 ;  /* 0x40000040ff097424 */ /* 0x000fe200078e00ff */
[----:B------:R-:W-:Y:S01]  /*6c90*/  R2UR UR6, R8 ;  /* 0x00000000080672ca */ /* 0x000fe200000e0000 */
[----:B------:R-:W-:-:S03]  /*6ca0*/  VIADD R8, R4, 0x4 ;  /* 0x0000000404087836 */ /* 0x000fc60000000000 */
        /* <DEDUP_REMOVED lines=38> */
[----:B------:R-:W-:Y:S01]  /*6f10*/  IMAD.MOV.U32 R7, RZ, RZ, 0x40000040 ;  /* 0x40000040ff077424 */ /* 0x000fe200078e00ff */
        /* <DEDUP_REMOVED lines=35> */
[----:B------:R-:W-:Y:S01]  /*7150*/  R2UR UR6, R6 ;  /* 0x00000000060672ca */ /* 0x000fe200000e0000 */
[----:B------:R-:W-:Y:S01]  /*7160*/  VIADD R6, R4, 0x6 ;  /* 0x0000000604067836 */ /* 0x000fe20000000000 */
[----:B------:R-:W-:Y:S01]  /*7170*/  R2UR UR7, R7 ;  /* 0x00000000070772ca */ /* 0x000fe200000e0000 */
[----:B------:R-:W-:-:S03]  /*7180*/  IMAD.MOV.U32 R7, RZ, RZ, 0x40000040 ;  /* 0x40000040ff077424 */ /* 0x000fc600078e00ff */
        /* <DEDUP_REMOVED lines=71> */
[----:B------:R-:W4:Y:S04]  /*7600*/  LDL R14, [R1+0x234] ;  /* 0x00023400010e7983 */ /* 0x000f280000100800 */
[----:B------:R-:W4:Y:S04]  /*7610*/  LDL R15, [R1+0x238] ;  /* 0x00023800010f7983 */ /* 0x000f280000100800 */
[----:B------:R-:W4:Y:S04]  /*7620*/  LDL R18, [R1+0x23c] ;  /* 0x00023c0001127983 */ /* 0x000f280000100800 */
[----:B------:R-:W4:Y:S04]  /*7630*/  LDL R19, [R1+0x240] ;  /* 0x0002400001137983 */ /* 0x000f280000100800 */
[----:B------:R-:W4:Y:S04]  /*7640*/  LDL R20, [R1+0x244] ;  /* 0x0002440001147983 */ /* 0x000f280000100800 */
[----:B------:R-:W4:Y:S04]  /*7650*/  LDL R21, [R1+0x248] ;  /* 0x0002480001157983 */ /* 0x000f280000100800 */
[----:B0-----:R-:W4:Y:S04]  /*7660*/  LDL R24, [R1+0x24c] ;  /* 0x00024c0001187983 */ /* 0x001f280000100800 */
[----:B------:R-:W4:Y:S04]  /*7670*/  LDL R25, [R1+0x250] ;  /* 0x0002500001197983 */ /* 0x000f280000100800 */
[----:B------:R-:W4:Y:S04]  /*7680*/  LDL R26, [R1+0x254] ;  /* 0x00025400011a7983 */ /* 0x000f280000100800 */
[----:B------:R-:W4:Y:S04]  /*7690*/  LDL R27, [R1+0x258] ;  /* 0x00025800011b7983 */ /* 0x000f280000100800 */
[----:B-1----:R-:W4:Y:S04]  /*76a0*/  LDL R28, [R1+0x25c] ;  /* 0x00025c00011c7983 */ /* 0x002f280000100800 */
[----:B------:R-:W4:Y:S04]  /*76b0*/  LDL R29, [R1+0x260] ;  /* 0x00026000011d7983 */ /* 0x000f280000100800 */
[----:B------:R-:W4:Y:S04]  /*76c0*/  LDL R30, [R1+0x264] ;  /* 0x00026400011e7983 */ /* 0x000f280000100800 */
[----:B------:R-:W4:Y:S04]  /*76d0*/  LDL R31, [R1+0x268] ;  /* 0x00026800011f7983 */ /* 0x000f280000100800 */
        /* <DEDUP_REMOVED lines=113> */
[----:B------:R-:W0:Y:S03]  /*7df0*/  S2R R163, SR_TID.X ;  /* 0x0000000000a37919 */ /* 0x000e260000002100 */
        /* <DEDUP_REMOVED lines=8> */
[----:B0-----:R-:W-:-:S03]  /*7e80*/  LOP3.LUT R168, R163, 0x7f, RZ, 0xc0, !PT ;  /* 0x0000007fa3a87812 */ /* 0x001fc600078ec0ff */
        /* <DEDUP_REMOVED lines=122> */
[----:B------:R-:W-:Y:S01]  /*8630*/  VIADD R163, R12, 0xfffffffe ;  /* 0xfffffffe0ca37836 */ /* 0x000fe20000000000 */
[----:B------:R-:W-:Y:S04]  /*8640*/  BSSY B0, `(.L_x_3664) ;  /* 0x0000008000007945 */ /* 0x000fe80003800000 */
[----:B------:R-:W-:-:S07]  /*8650*/  ISETP.GE.AND P0, PT, R163, R0, PT ;  /* 0x00000000a300720c */ /* 0x000fce0003f06270 */
[----:B-1----:R-:W-:Y:S06]  /*8660*/  @P1 BRA `(.L_x_3665) ;  /* 0x0000000000141947 */ /* 0x002fec0003800000 */
[----:B------:R-:W2:Y:S02]  /*8670*/  LDL R13, [R1+0x1e8] ;  /* 0x0001e800010d7983 */ /* 0x000ea40000100800 */
[----:B--2---:R-:W-:-:S04]  /*8680*/  IMAD R12, R13, 0x8, R2 ;  /* 0x000000080d0c7824 */ /* 0x004fc800078e0202 */
[----:B------:R-:W-:-:S05]  /*8690*/  VIADD R12, R12, 0x38860 ;  /* 0x000388600c0c7836 */ /* 0x000fca0000000000 */
[----:B------:R-:W-:-:S04]  /*86a0*/  PRMT R12, RZ, 0x654, R12 ;  /* 0x00000654ff0c7816 */ /* 0x000fc8000000000c */
[----:B------:R0:W-:Y:S03]  /*86b0*/  SYNCS.ARRIVE.TRANS64.RED.A1T0 RZ, [R12+URZ], RZ ;  /* 0x000000ff0cff79a7 */ /* 0x0001e6000810043f */
.L_x_3665:
[----:B------:R-:W-:Y:S05]  /*86c0*/  BSYNC B0 ;  /* 0x0000000000007941 */ /* 0x000fea0003800000 */
.L_x_3664:
[----:B------:R-:W-:Y:S04]  /*86d0*/  BSSY B0, `(.L_x_3666) ;  /* 0x00003e2000007945 */ /* 0x000fe80003800000 */
[----:B------:R-:W-:Y:S05]  /*86e0*/  @!P0 BRA `(.L_x_3667) ;  /* 0x0000003c00808947 */ /* 0x000fea0003800000 */
.L_x_3670:
        /* <DEDUP_REMOVED lines=60> */
[----:B01----:R-:W5:Y:S04]  /*8ab0*/  LDL.64 R12, [R1+0x3e8] ;  /* 0x0003e800010c7983 */ /* 0x003f680000100a00 */
[----:B------:R-:W5:Y:S04]  /*8ac0*/  LDL.64 R24, [R1+0x3f8] ;  /* 0x0003f80001187983 */ /* 0x000f680000100a00 */
[----:B------:R-:W5:Y:S04]  /*8ad0*/  LDL.64 R20, [R1+0x408] ;  /* 0x0004080001147983 */ /* 0x000f680000100a00 */
[----:B------:R-:W5:Y:S04]  /*8ae0*/  LDL.64 R18, [R1+0x418] ;  /* 0x0004180001127983 */ /* 0x000f680000100a00 */
[----:B------:R-:W5:Y:S01]  /*8af0*/  LDL.64 R14, [R1+0x428] ;  /* 0x00042800010e7983 */ /* 0x000f620000100a00 */
[----:B--2---:R-:W-:-:S04]  /*8b00*/  IMAD R145, R168, 0x40, R160 ;  /* 0x00000040a8917824 */ /* 0x004fc800078e02a0 */
[----:B------:R-:W-:Y:S01]  /*8b10*/  IMAD R145, R145, 0x4, R2 ;  /* 0x0000000491917824 */ /* 0x000fe200078e0202 */
        /* <DEDUP_REMOVED lines=195> */
[----:B0-----:R-:W2:Y:S04]  /*9750*/  LDL R12, [R1+0x234] ;  /* 0x00023400010c7983 */ /* 0x001ea80000100800 */
[----:B------:R-:W3:Y:S04]  /*9760*/  LDL R13, [R1+0x238] ;  /* 0x00023800010d7983 */ /* 0x000ee80000100800 */
[----:B-1----:R-:W4:Y:S04]  /*9770*/  LDL R14, [R1+0x23c] ;  /* 0x00023c00010e7983 */ /* 0x002f280000100800 */
        /* <DEDUP_REMOVED lines=125> */
[----:B--2---:R-:W-:Y:S04]  /*9f50*/  STL [R1+0x234], R12 ;  /* 0x0002340c01007387 */ /* 0x004fe80000100800 */
[----:B---3--:R-:W-:Y:S04]  /*9f60*/  STL [R1+0x238], R13 ;  /* 0x0002380d01007387 */ /* 0x008fe80000100800 */
        /* <DEDUP_REMOVED lines=157> */
[----:B------:R-:W-:Y:S01]  /*a940*/  VIADD R12, R168, 0x1 ;  /* 0x00000001a80c7836 */ /* 0x000fe20000000000 */
[----:B------:R-:W-:Y:S01]  /*a950*/  R2UR UR4, R4 ;  /* 0x00000000040472ca */ /* 0x000fe200000e0000 */
[----:B------:R-:W-:Y:S01]  /*a960*/  IMAD.MOV.U32 R13, RZ, RZ, 0x40000040 ;  /* 0x40000040ff0d7424 */ /* 0x000fe200078e00ff */
[----:B------:R-:W-:Y:S01]  /*a970*/  R2UR UR5, R5 ;  /* 0x00000000050572ca */ /* 0x000fe200000e0000 */
[----:B------:R-:W-:Y:S01]  /*a980*/  IMAD.MOV.U32 R15, RZ, RZ, 0x40000040 ;  /* 0x40000040ff0f7424 */ /* 0x000fe200078e00ff */
[----:B------:R-:W-:Y:S01]  /*a990*/  ISETP.NE.AND P0, PT, R12, 0x2, PT ;  /* 0x000000020c00780c */ /* 0x000fe20003f05270 */
[----:B------:R0:W-:Y:S01]  /*a9a0*/  STL [R1+0x1e8], R12 ;  /* 0x0001e80c01007387 */ /* 0x0001e20000100800 */
[----:B------:R-:W-:Y:S01]  /*a9b0*/  R2UR UR7, R13 ;  /* 0x000000000d0772ca */ /* 0x000fe200000e0000 */
[----:B------:R-:W-:-:S10]  /*a9c0*/  IMAD.MOV.U32 R13, RZ, RZ, 0x40000040 ;  /* 0x40000040ff0d7424 */ /* 0x000fd400078e00ff */
[----:B0-----:R-:W-:-:S04]  /*a9d0*/  @!P0 IMAD.MOV.U32 R12, RZ, RZ, RZ ;  /* 0x000000ffff0c8224 */ /* 0x001fc800078e00ff */
[----:B------:R-:W-:-:S04]  /*a9e0*/  IMAD R12, R12, 0x1000, R3 ;  /* 0x000010000c0c7824 */ /* 0x000fc800078e0203 */
[C---:B------:R-:W-:Y:S01]  /*a9f0*/  VIADD R14, R12.reuse, 0x80 ;  /* 0x000000800c0e7836 */ /* 0x040fe20000000000 */
[----:B------:R-:W-:Y:S01]  /*aa00*/  R2UR UR6, R12 ;  /* 0x000000000c0672ca */ /* 0x000fe200000e0000 */
[----:B--2---:R-:W-:-:S12]  /*aa10*/  WARPGROUP.ARRIVE ;  /* 0x00000000000079c5 */ /* 0x004fd80000000000 */
        /* <DEDUP_REMOVED lines=43> */
[----:B------:R-:W-:Y:S02]  /*acd0*/  R2UR UR6, R14 ;  /* 0x000000000e0672ca */ /* 0x000fe400000e0000 */
[----:B------:R-:W-:Y:S02]  /*ace0*/  R2UR UR7, R15 ;  /* 0x000000000f0772ca */ /* 0x000fe400000e0000 */
        /* <DEDUP_REMOVED lines=38> */
[----:B------:R-:W-:Y:S01]  /*af50*/  R2UR UR7, R13 ;  /* 0x000000000d0772ca */ /* 0x000fe200000e0000 */
[----:B------:R-:W2:Y:S01]  /*af60*/  @!P0 LDL R12, [R1+0x1ec] ;  /* 0x0001ec00010c8983 */ /* 0x000ea20000100800 */
[----:B------:R-:W-:Y:S02]  /*af70*/  R2UR UR4, R6 ;  /* 0x00000000060472ca */ /* 0x000fe400000e0000 */
[----:B------:R-:W-:Y:S01]  /*af80*/  R2UR UR5, R7 ;  /* 0x00000000070572ca */ /* 0x000fe200000e0000 */
[----:B------:R-:W3:Y:S01]  /*af90*/  LDL R13, [R1+0x1f0] ;  /* 0x0001f000010d7983 */ /* 0x000ee20000100800 */
[----:B------:R-:W-:-:S03]  /*afa0*/  WARPGROUP.DEPBAR.LE gsb0, 0x0 ;  /* 0x00008000000079c5 */ /* 0x000fc60000010000 */
        /* <DEDUP_REMOVED lines=67> */
[----:B0-----:R-:W5:Y:S04]  /*b3e0*/  LDL R139, [R1+0x248] ;  /* 0x00024800018b7983 */ /* 0x001f680000100800 */
[----:B-1----:R-:W2:Y:S04]  /*b3f0*/  LDL R143, [R1+0x238] ;  /* 0x00023800018f7983 */ /* 0x002ea80000100800 */
[----:B----4-:R-:W4:Y:S04]  /*b400*/  LDL R145, [R1+0x230] ;  /* 0x0002300001917983 */ /* 0x010f280000100800 */
[----:B------:R-:W5:Y:S04]  /*b410*/  LDL R144, [R1+0x234] ;  /* 0x0002340001907983 */ /* 0x000f680000100800 */
        /* <DEDUP_REMOVED lines=123> */
[----:B------:R-:W2:Y:S01]  /*bbd0*/  LDL R14, [R1+0x42c] ;  /* 0x00042c00010e7983 */ /* 0x000ea20000100800 */
[----:B---3--:R-:W-:-:S03]  /*bbe0*/  VIADD R13, R13, 0x1 ;  /* 0x000000010d0d7836 */ /* 0x008fc60000000000 */
[----:B----4-:R0:W-:Y:S04]  /*bbf0*/  STL [R1+0x230], R145 ;  /* 0x0002309101007387 */ /* 0x0101e80000100800 */
[----:B------:R0:W-:Y:S04]  /*bc00*/  STL [R1+0x1f0], R13 ;  /* 0x0001f00d01007387 */ /* 0x0001e80000100800 */
[----:B-----5:R0:W-:Y:S04]  /*bc10*/  STL [R1+0x234], R144 ;  /* 0x0002349001007387 */ /* 0x0201e80000100800 */
[----:B--2---:R0:W-:Y:S04]  /*bc20*/  STL [R1+0x238], R143 ;  /* 0x0002388f01007387 */ /* 0x0041e80000100800 */
        /* <DEDUP_REMOVED lines=133> */
[----:B--2---:R-:W-:-:S04]  /*c480*/  IMAD R12, R13, 0x8, R2 ;  /* 0x000000080d0c7824 */ /* 0x004fc800078e0202 */
[----:B------:R-:W-:-:S05]  /*c490*/  VIADD R12, R12, 0x38860 ;  /* 0x000388600c0c7836 */ /* 0x000fca0000000000 */
[----:B------:R-:W-:-:S04]  /*c4a0*/  PRMT R12, RZ, 0x654, R12 ;  /* 0x00000654ff0c7816 */ /* 0x000fc8000000000c */
[----:B------:R1:W-:Y:S03]  /*c4b0*/  SYNCS.ARRIVE.TRANS64.RED.A1T0 RZ, [R12+URZ], RZ ;  /* 0x000000ff0cff79a7 */ /* 0x0003e6000810043f */
.L_x_3669:
[----:B------:R-:W-:Y:S05]  /*c4c0*/  BSYNC B1 ;  /* 0x0000000000017941 */ /* 0x000fea0003800000 */
.L_x_3668:
[----:B------:R-:W-:Y:S01]  /*c4d0*/  VIADD R163, R163, 0xffffffff ;  /* 0xffffffffa3a37836 */ /* 0x000fe20000000000 */
[----:B------:R-:W-:Y:S06]  /*c4e0*/  @P0 BRA `(.L_x_3670) ;  /* 0xffffffc000800947 */ /* 0x000fec000383ffff */
.L_x_3667:
[----:B------:R-:W-:Y:S05]  /*c4f0*/  BSYNC B0 ;  /* 0x0000000000007941 */ /* 0x000fea0003800000 */
.L_x_3666:
        /* <DEDUP_REMOVED lines=78> */
[----:B------:R-:W-:Y:S04]  /*c9e0*/  STL.64 [R1+0x230], R66 ;  /* 0x0002304201007387 */ /* 0x000fe80000100a00 */
[----:B------:R-:W-:Y:S04]  /*c9f0*/  STL.64 [R1+0x240], R2 ;  /* 0x0002400201007387 */ /* 0x000fe80000100a00 */
[----:B------:R-:W-:Y:S04]  /*ca00*/  STL.64 [R1+0x250], R62 ;  /* 0x0002503e01007387 */ /* 0x000fe80000100a00 */
[----:B------:R-:W-:Y:S04]  /*ca10*/  STL.64 [R1+0x260], R60 ;  /* 0x0002603c01007387 */ /* 0x000fe80000100a00 */
[----:B------:R1:W-:Y:S04]  /*ca20*/  STL.64 [R1+0x270], R58 ;  /* 0x0002703a01007387 */ /* 0x0003e80000100a00 */
[----:B------:R2:W-:Y:S04]  /*ca30*/  STL.64 [R1+0x280], R56 ;  /* 0x0002803801007387 */ /* 0x0005e80000100a00 */
[----:B------:R3:W-:Y:S04]  /*ca40*/  STL.64 [R1+0x290], R54 ;  /* 0x0002903601007387 */ /* 0x0007e80000100a00 */
[----:B-1----:R-:W4:Y:S04]  /*ca50*/  LDL.64 R58, [R1+0x3b8] ;  /* 0x0003b800013a7983 */ /* 0x002f280000100a00 */
[----:B------:R-:W5:Y:S04]  /*ca60*/  LDL.64 R66, [R1+0x3c8] ;  /* 0x0003c80001427983 */ /* 0x000f680000100a00 */
[----:B------:R-:W5:Y:S04]  /*ca70*/  LDL.64 R64, [R1+0x3d8] ;  /* 0x0003d80001407983 */ /* 0x000f680000100a00 */
[----:B------:R-:W5:Y:S04]  /*ca80*/  LDL.64 R62, [R1+0x3e8] ;  /* 0x0003e800013e7983 */ /* 0x000f680000100a00 */
[----:B------:R-:W5:Y:S04]  /*ca90*/  LDL.64 R60, [R1+0x3f8] ;  /* 0x0003f800013c7983 */ /* 0x000f680000100a00 */
[----:B------:R-:W5:Y:S04]  /*caa0*/  LDL.64 R2, [R1+0x408] ;  /* 0x0004080001027983 */ /* 0x000f680000100a00 */
[----:B--2---:R-:W2:Y:S04]  /*cab0*/  LDL.64 R56, [R1+0x418] ;  /* 0x0004180001387983 */ /* 0x004ea80000100a00 */
[----:B---3--:R-:W3:Y:S01]  /*cac0*/  LDL.64 R54, [R1+0x428] ;  /* 0x0004280001367983 */ /* 0x008ee20000100a00 */
        /* <DEDUP_REMOVED lines=50> */
[C---:B0-----:R-:W-:Y:S01]  /*cdf0*/  FMUL.FTZ R117, R120.reuse, R117 ;  /* 0x0000007578757220 */ /* 0x041fe20000410000 */
        /* <DEDUP_REMOVED lines=47> */
[----:B------:R-:W-:-:S02]  /*d0f0*/  VIADD R0, R121, 0x1 ;  /* 0x0000000179007836 */ /* 0x000fc40000000000 */
[----:B------:R-:W-:Y:S01]  /*d100*/  VIADD R122, R122, 0x1 ;  /* 0x000000017a7a7836 */ /* 0x000fe20000000000 */
        /* <DEDUP_REMOVED lines=56> */
[C---:B---3--:R-:W-:Y:S01]  /*d490*/  FMUL.FTZ R55, R120.reuse, R55 ;  /* 0x0000003778377220 */ /* 0x048fe20000410000 */
[----:B------:R-:W-:Y:S01]  /*d4a0*/  FMUL.FTZ R54, R120, R54 ;  /* 0x0000003678367220 */ /* 0x000fe20000410000 */
        /* <DEDUP_REMOVED lines=15> */
[----:B------:R-:W-:Y:S01]  /*d5a0*/  STL [R1+0x1e8], R122 ;  /* 0x0001e87a01007387 */ /* 0x000fe20000100800 */
[----:B------:R-:W-:Y:S06]  /*d5b0*/  BAR.ARV 0xf, 0x100 ;  /* 0x03c4000000007b1d */ /* 0x000fec0000002000 */
[----:B------:R-:W-:Y:S01]  /*d5c0*/  ISETP.NE.AND P0, PT, R122, 0x2, PT ;  /* 0x000000027a00780c */ /* 0x000fe20003f05270 */
[----:B------:R0:W-:Y:S02]  /*d5d0*/  STL.64 [R1+0x2a0], R4 ;  /* 0x0002a00401007387 */ /* 0x0001e40000100a00 */
[----:B0-----:R-:W-:-:S10]  /*d5e0*/  IMAD.MOV.U32 R4, RZ, RZ, 0x1 ;  /* 0x00000001ff047424 */ /* 0x001fd400078e00ff */
[----:B------:R-:W-:Y:S05]  /*d5f0*/  @P0 BRA `(.L_x_3663) ;  /* 0x0000024800d40947 */ /* 0x000fea0003800000 */
[----:B------:R-:W2:Y:S04]  /*d600*/  LDL R0, [R1+0x1ec] ;  /* 0x0001ec0001007983 */ /* 0x000ea80000100800 */
[----:B------:R0:W-:Y:S01]  /*d610*/  STL [R1+0x1e8], RZ ;  /* 0x0001e8ff01007387 */ /* 0x0001e20000100800 */
[----:B--2---:R-:W-:-:S05]  /*d620*/  LOP3.LUT R0, R0, 0x1, RZ, 0x3c, !PT ;  /* 0x0000000100007812 */ /* 0x004fca00078e3cff */
[----:B------:R0:W-:Y:S01]  /*d630*/  STL [R1+0x1ec], R0 ;  /* 0x0001ec0001007387 */ /* 0x0001e20000100800 */
[----:B------:R-:W-:Y:S05]  /*d640*/  BRA `(.L_x_3663) ;  /* 0x0000024800c07947 */ /* 0x000fea0003800000 */
.L_x_3652:
[----:B------:R-:W0:Y:S01]  /*d650*/  S2R R3, SR_TID.X ;  /* 0x0000000000037919 */ /* 0x000e220000002100 */
[----:B-1----:R-:W1:Y:S01]  /*d660*/  LDC R0, c[0x0][0x448] ;  /* 0x00011200ff007b82 */ /* 0x002e620000000800 */
[----:B------:R-:W-:Y:S01]  /*d670*/  UISETP.NE.AND UP2, UPT, UR39, URZ, UPT ;  /* 0x0000003f2700728c */ /* 0x000fe2000bf45270 */
[----:B------:R-:W-:Y:S01]  /*d680*/  IMAD.MOV.U32 R4, RZ, RZ, 0x1 ;  /* 0x00000001ff047424 */ /* 0x000fe200078e00ff */
[----:B------:R-:W-:Y:S01]  /*d690*/  UIADD3 UR6, UP0, UR42, 0x38830, URZ ;  /* 0x000388302a067890 */ /* 0x000fe2000ff1e03f */
[----:B------:R-:W-:Y:S01]  /*d6a0*/  IMAD.MOV.U32 R5, RZ, RZ, RZ ;  /* 0x000000ffff057224 */ /* 0x000fe200078e00ff */
[----:B------:R-:W-:Y:S01]  /*d6b0*/  UIADD3 UR8, UP1, UR42, 0x38840, URZ ;  /* 0x000388402a087890 */ /* 0x000fe2000ff3e03f */
[----:B----4-:R-:W-:Y:S01]  /*d6c0*/  IMAD.MOV.U32 R12, RZ, RZ, 0x1 ;  /* 0x00000001ff0c7424 */ /* 0x010fe200078e00ff */
[----:B------:R-:W-:Y:S01]  /*d6d0*/  PLOP3.LUT P2, PT, PT, PT, UP2, 0x40, 0x0 ;  /* 0x000000000000781c */ /* 0x000fe20003f4e828 */
[----:B------:R-:W-:Y:S01]  /*d6e0*/  IMAD.MOV.U32 R8, RZ, RZ, 0x10000 ;  /* 0x00010000ff087424 */ /* 0x000fe200078e00ff */
[----:B------:R4:W-:Y:S01]  /*d6f0*/  STL.64 [R1+0x60], R4 ;  /* 0x0000600401007387 */ /* 0x0009e20000100a00 */
[----:B------:R-:W-:Y:S01]  /*d700*/  IMAD.MOV.U32 R11, RZ, RZ, 0x100 ;  /* 0x00000100ff0b7424 */ /* 0x000fe200078e00ff */
[----:B------:R-:W-:Y:S01]  /*d710*/  SEL R15, R12, 0x2, P2 ;  /* 0x000000020c0f7807 */ /* 0x000fe20001000000 */
[----:B------:R-:W-:Y:S01]  /*d720*/  UIADD3 UR4, UP2, UR42, 0x38850, URZ ;  /* 0x000388502a047890 */ /* 0x000fe2000ff5e03f */
[----:B------:R-:W-:Y:S01]  /*d730*/  IMAD.MOV.U32 R14, RZ, RZ, 0x2000 ;  /* 0x00002000ff0e7424 */ /* 0x000fe200078e00ff */
[----:B------:R-:W-:Y:S01]  /*d740*/  UIADD3 UR10, UP3, UR42, 0x38860, URZ ;  /* 0x000388602a0a7890 */ /* 0x000fe2000ff7e03f */
[----:B------:R-:W-:Y:S01]  /*d750*/  IMAD.MOV.U32 R6, RZ, RZ, 0x1 ;  /* 0x00000001ff067424 */ /* 0x000fe200078e00ff */
[----:B------:R-:W-:Y:S01]  /*d760*/  UIADD3.X UR7, URZ, UR43, URZ, UP0, !UPT ;  /* 0x0000002b3f077290 */ /* 0x000fe200087fe43f */
[----:B------:R-:W-:Y:S01]  /*d770*/  IMAD.MOV.U32 R9, RZ, RZ, R15 ;  /* 0x000000ffff097224 */ /* 0x000fe200078e000f */
[----:B------:R-:W-:Y:S01]  /*d780*/  UIADD3.X UR9, URZ, UR43, URZ, UP1, !UPT ;  /* 0x0000002b3f097290 */ /* 0x000fe20008ffe43f */
[----:B------:R-:W-:Y:S01]  /*d790*/  IMAD.MOV.U32 R7, RZ, RZ, RZ ;  /* 0x000000ffff077224 */ /* 0x000fe200078e00ff */
[----:B------:R-:W-:Y:S01]  /*d7a0*/  UIADD3.X UR5, URZ, UR43, URZ, UP2, !UPT ;  /* 0x0000002b3f057290 */ /* 0x000fe200097fe43f */
[----:B----4-:R-:W-:Y:S01]  /*d7b0*/  IMAD.MOV.U32 R5, RZ, RZ, 0x80 ;  /* 0x00000080ff057424 */ /* 0x010fe200078e00ff */
[----:B------:R-:W-:Y:S01]  /*d7c0*/  UIADD3.X UR11, URZ, UR43, URZ, UP3, !UPT ;  /* 0x0000002b3f0b7290 */ /* 0x000fe20009ffe43f */
[----:B------:R-:W-:Y:S01]  /*d7d0*/  IMAD.U32 R13, RZ, RZ, UR10 ;  /* 0x0000000aff0d7e24 */ /* 0x000fe2000f8e00ff */
[----:B-1----:R-:W-:Y:S01]  /*d7e0*/  ISETP.NE.AND P0, PT, R0, 0x1, PT ;  /* 0x000000010000780c */ /* 0x002fe20003f05270 */
[----:B------:R-:W-:Y:S01]  /*d7f0*/  IMAD.U32 R0, RZ, RZ, UR4 ;  /* 0x00000004ff007e24 */ /* 0x000fe2000f8e00ff */
[----:B------:R1:W-:Y:S01]  /*d800*/  STL.64 [R1+0x18], R14 ;  /* 0x0000180e01007387 */ /* 0x0003e20000100a00 */
[----:B------:R-:W-:-:S02]  /*d810*/  IMAD.U32 R38, RZ, RZ, UR37 ;  /* 0x00000025ff267e24 */ /* 0x000fc4000f8e00ff */
[----:B------:R-:W-:Y:S01]  /*d820*/  IMAD.U32 R56, RZ, RZ, UR37 ;  /* 0x00000025ff387e24 */ /* 0x000fe2000f8e00ff */
[----:B------:R-:W-:Y:S01]  /*d830*/  STL [R1+0x70], R89 ;  /* 0x0000705901007387 */ /* 0x000fe20000100800 */
[----:B0-----:R-:W-:-:S03]  /*d840*/  LOP3.LUT R3, R3, 0x7f, RZ, 0xc0, !PT ;  /* 0x0000007f03037812 */ /* 0x001fc600078ec0ff */
[----:B------:R-:W-:Y:S01]  /*d850*/  STL.64 [R1], RZ ;  /* 0x000000ff01007387 */ /* 0x000fe20000100a00 */
[----:B------:R-:W-:Y:S02]  /*d860*/  ISETP.NE.AND P1, PT, R3, RZ, PT ;  /* 0x000000ff0300720c */ /* 0x000fe40003f25270 */
[----:B------:R-:W0:Y:S01]  /*d870*/  @P0 LDC R3, c[0x0][0x44c] ;  /* 0x00011300ff030b82 */ /* 0x000e220000000800 */
[----:B-1----:R-:W-:Y:S01]  /*d880*/  IMAD.U32 R14, RZ, RZ, UR8 ;  /* 0x00000008ff0e7e24 */ /* 0x002fe2000f8e00ff */
[----:B------:R-:W-:Y:S01]  /*d890*/  SEL R4, RZ, 0x1, P1 ;  /* 0x00000001ff047807 */ /* 0x000fe20000800000 */
[----:B------:R-:W-:Y:S01]  /*d8a0*/  IMAD.U32 R15, RZ, RZ, UR9 ;  /* 0x00000009ff0f7e24 */ /* 0x000fe2000f8e00ff */
[----:B------:R-:W-:Y:S01]  /*d8b0*/  STL.64 [R1+0x38], RZ ;  /* 0x000038ff01007387 */ /* 0x000fe20000100a00 */
[----:B------:R-:W-:Y:S02]  /*d8c0*/  IADD3 R38, P1, R38, 0x38, RZ ;  /* 0x0000003826267810 */ /* 0x000fe40007f3e0ff */
[----:B------:R-:W-:Y:S01]  /*d8d0*/  IMAD.MOV.U32 R10, RZ, RZ, R4 ;  /* 0x000000ffff0a7224 */ /* 0x000fe200078e0004 */
[----:B------:R-:W1:Y:S01]  /*d8e0*/  @P0 LDC R20, c[0x0][0x450] ;  /* 0x00011400ff140b82 */ /* 0x000e620000000800 */
[----:B------:R4:W-:Y:S01]  /*d8f0*/  STL.128 [R1+0x20], R4 ;  /* 0x0000200401007387 */ /* 0x0009e20000100c00 */
[----:B------:R-:W-:Y:S01]  /*d900*/  IADD3 R56, P2, R56, 0x70, RZ ;  /* 0x0000007038387810 */ /* 0x000fe20007f5e0ff */
[----:B------:R-:W-:-:S02]  /*d910*/  IMAD.X R41, RZ, RZ, UR36, P1 ;  /* 0x00000024ff297e24 */ /* 0x000fc400088e06ff */
[----:B------:R2:W-:Y:S02]  /*d920*/  STL.128 [R1+0x50], R8 ;  /* 0x0000500801007387 */ /* 0x0005e40000100c00 */
[----:B------:R-:W-:Y:S02]  /*d930*/  IMAD.X R57, RZ, RZ, UR36, P2 ;  /* 0x00000024ff397e24 */ /* 0x000fe400090e06ff */
[----:B------:R0:W-:Y:S04]  /*d940*/  STL.64 [R1+0x10], R14 ;  /* 0x0000100e01007387 */ /* 0x0001e80000100a00 */
[----:B------:R0:W-:Y:S01]  /*d950*/  STL.64 [R1+0x30], R14 ;  /* 0x0000300e01007387 */ /* 0x0001e20000100a00 */
[----:B----4-:R-:W-:Y:S02]  /*d960*/  IMAD.U32 R5, RZ, RZ, UR5 ;  /* 0x00000005ff057e24 */ /* 0x010fe4000f8e00ff */
[----:B------:R-:W-:Y:S01]  /*d970*/  IMAD.U32 R7, RZ, RZ, UR11 ;  /* 0x0000000bff077e24 */ /* 0x000fe2000f8e00ff */
[----:B--2---:R-:W2:Y:S01]  /*d980*/  LDC.64 R8, c[0x0][0xad8] ;  /* 0x0002b600ff087b82 */ /* 0x004ea20000000a00 */
[----:B------:R-:W-:-:S02]  /*d990*/  IMAD.U32 R10, RZ, RZ, UR6 ;  /* 0x00000006ff0a7e24 */ /* 0x000fc4000f8e00ff */
[----:B------:R-:W-:Y:S02]  /*d9a0*/  IMAD.U32 R11, RZ, RZ, UR7 ;  /* 0x00000007ff0b7e24 */ /* 0x000fe4000f8e00ff */
[----:B------:R-:W-:Y:S02]  /*d9b0*/  IMAD.MOV.U32 R4, RZ, RZ, R0 ;  /* 0x000000ffff047224 */ /* 0x000fe400078e0000 */
[----:B------:R-:W-:Y:S01]  /*d9c0*/  IMAD.MOV.U32 R6, RZ, RZ, R13 ;  /* 0x000000ffff067224 */ /* 0x000fe200078e000d */
[----:B------:R4:W-:Y:S01]  /*d9d0*/  STL.64 [R1+0x8], R10 ;  /* 0x0000080a01007387 */ /* 0x0009e20000100a00 */
[----:B------:R-:W-:-:S03]  /*d9e0*/  VIADD R0, R164, 0x3f ;  /* 0x0000003fa4007836 */ /* 0x000fc60000000000 */
[----:B------:R4:W-:Y:S01]  /*d9f0*/  STL.128 [R1+0x40], R4 ;  /* 0x0000400401007387 */ /* 0x0009e20000100c00 */
[----:B0-----:R-:W-:-:S03]  /*da00*/  @P0 IMAD.HI.U32 R3, R0, R3, RZ ;  /* 0x0000000300030227 */ /* 0x001fc600078e00ff */
[----:B------:R4:W-:Y:S02]  /*da10*/  STL.64 [R1+0x68], R6 ;  /* 0x0000680601007387 */ /* 0x0009e40000100a00 */
[----:B-1----:R-:W-:-:S05]  /*da20*/  @P0 SHF.R.U32.HI R0, RZ, R20, R3 ;  /* 0x00000014ff000219 */ /* 0x002fca0000011603 */
[----:B------:R-:W-:Y:S01]  /*da30*/  IMAD.IADD R3, R189, 0x1, R0 ;  /* 0x00000001bd037824 */ /* 0x000fe200078e0200 */
[----:B--2---:R-:W-:-:S03]  /*da40*/  ISETP.GE.AND P3, PT, R9, 0x1, PT ;  /* 0x000000010900780c */ /* 0x004fc60003f66270 */
[----:B------:R-:W-:-:S10]  /*da50*/  IMAD.IADD R8, R3, 0x1, R8 ;  /* 0x0000000103087824 */ /* 0x000fd400078e0208 */
[----:B----4-:R-:W-:Y:S05]  /*da60*/  @!P3 BRA `(.L_x_3671) ;  /* 0x000000000048b947 */ /* 0x010fea0003800000 */
        /* <DEDUP_REMOVED lines=11> */
.L_x_3673:
[----:B------:R-:W-:-:S13]  /*db20*/  ISETP.NE.AND P1, PT, R9, 0x1, PT ;  /* 0x000000010900780c */ /* 0x000fda0003f25270 */
[----:B------:R-:W0:Y:S02]  /*db30*/  @P1 LDC.64 R4, c[0x0][0xae0] ;  /* 0x0002b800ff041b82 */ /* 0x000e240000000a00 */
[----:B0-----:R-:W-:-:S05]  /*db40*/  @P1 IMAD.HI.U32 R4, R0, R4, RZ ;  /* 0x0000000400041227 */ /* 0x001fca00078e00ff */
[----:B------:R-:W-:-:S07]  /*db50*/  @P1 SHF.R.U32.HI R0, RZ, R5, R4 ;  /* 0x00000005ff001219 */ /* 0x000fce0000011604 */
.L_x_3674:
[----:B------:R-:W-:Y:S05]  /*db60*/  BSYNC B0 ;  /* 0x0000000000007941 */ /* 0x000fea0003800000 */
.L_x_3672:
[----:B------:R-:W-:-:S05]  /*db70*/  IMAD R3, R0, R9, R9 ;  /* 0x0000000900037224 */ /* 0x000fca00078e0209 */
[----:B------:R-:W-:-:S07]  /*db80*/  VIMNMX R8, R8, R3, PT ;  /* 0x0000000308087248 */ /* 0x000fce0003fe0100 */
.L_x_3671:
        /* <DEDUP_REMOVED lines=24> */
.L_x_3677:
[----:B------:R-:W-:-:S13]  /*dd10*/  ISETP.NE.AND P0, PT, R9, 0x1, PT ;  /* 0x000000010900780c */ /* 0x000fda0003f05270 */
[----:B------:R-:W0:Y:S02]  /*dd20*/  @P0 LDC.64 R4, c[0x0][0xae0] ;  /* 0x0002b800ff040b82 */ /* 0x000e240000000a00 */
[----:B0-----:R-:W-:-:S05]  /*dd30*/  @P0 IMAD.HI.U32 R4, R3, R4, RZ ;  /* 0x0000000403040227 */ /* 0x001fca00078e00ff */
[----:B------:R-:W-:-:S07]  /*dd40*/  @P0 SHF.R.U32.HI R3, RZ, R5, R4 ;  /* 0x00000005ff030219 */ /* 0x000fce0000011604 */
.L_x_3678:
[----:B------:R-:W-:Y:S05]  /*dd50*/  BSYNC B0 ;  /* 0x0000000000007941 */ /* 0x000fea0003800000 */
.L_x_3676:
[----:B------:R-:W-:-:S05]  /*dd60*/  IMAD R3, R3, R9, RZ ;  /* 0x0000000903037224 */ /* 0x000fca00078e02ff */
[----:B------:R-:W-:-:S07]  /*dd70*/  VIMNMX R0, R0, R3, !PT ;  /* 0x0000000300007248 */ /* 0x000fce0007fe0100 */
.L_x_3675:
        /* <DEDUP_REMOVED lines=39> */
.L_x_3680:
[----:B------:R-:W-:Y:S05]  /*dff0*/  BSYNC B0 ;  /* 0x0000000000007941 */ /* 0x000fea0003800000 */
.L_x_3679:
[----:B------:R-:W-:Y:S01]  /*e000*/  IMAD R163, R194, R201, R163 ;  /* 0x000000c9c2a37224 */ /* 0x000fe200078e02a3 */
[----:B------:R-:W-:-:S04]  /*e010*/  PRMT R4, RZ, 0x7610, R4 ;  /* 0x00007610ff047816 */ /* 0x000fc80000000004 */
[----:B------:R-:W-:-:S04]  /*e020*/  VIADDMNMX R201, R163, R201, R8, PT ;  /* 0x000000c9a3c97246 */ /* 0x000fc80003800108 */
[----:B------:R-:W-:-:S13]  /*e030*/  ISETP.GT.AND P0, PT, R201, R163, PT ;  /* 0x000000a3c900720c */ /* 0x000fda0003f04270 */
[----:B------:R-:W-:Y:S05]  /*e040*/  @!P0 BRA `(.L_x_3663) ;  /* 0x0000024000408947 */ /* 0x000fea0003800000 */
[----:B------:R-:W0:Y:S01]  /*e050*/  S2R R36, SR_TID.X ;  /* 0x0000000000247919 */ /* 0x000e220000002100 */
[C---:B------:R-:W-:Y:S01]  /*e060*/  VIADD R6, R2.reuse, 0x36400 ;  /* 0x0003640002067836 */ /* 0x040fe20000000000 */
[----:B------:R-:W-:Y:S01]  /*e070*/  UIADD3 UR4, UP0, UR42, 0x38400, URZ ;  /* 0x000384002a047890 */ /* 0x000fe2000ff1e03f */
[----:B------:R-:W-:Y:S01]  /*e080*/  VIADD R9, R2, 0x400 ;  /* 0x0000040002097836 */ /* 0x000fe20000000000 */
[----:B------:R-:W1:Y:S01]  /*e090*/  SHFL.IDX PT, R0, R237, RZ, 0x1f ;  /* 0x00001fffed007589 */ /* 0x000e6200000e0000 */
[----:B------:R-:W-:Y:S01]  /*e0a0*/  IMAD.MOV.U32 R13, RZ, RZ, RZ ;  /* 0x000000ffff0d7224 */ /* 0x000fe200078e00ff */
[----:B------:R-:W-:Y:S01]  /*e0b0*/  LOP3.LUT P0, RZ, R6, 0x3ff, RZ, 0xc0, !PT ;  /* 0x000003ff06ff7812 */ /* 0x000fe2000780c0ff */
[----:B------:R-:W-:Y:S01]  /*e0c0*/  VIADD R6, R2, 0x26400 ;  /* 0x0002640002067836 */ /* 0x000fe20000000000 */
[----:B------:R-:W-:Y:S01]  /*e0d0*/  UIADD3.X UR5, URZ, UR43, URZ, UP0, !UPT ;  /* 0x0000002b3f057290 */ /* 0x000fe200087fe43f */
[----:B------:R-:W-:Y:S02]  /*e0e0*/  IMAD.U32 R4, RZ, RZ, UR4 ;  /* 0x00000004ff047e24 */ /* 0x000fe4000f8e00ff */
[----:B------:R-:W-:Y:S01]  /*e0f0*/  IMAD.MOV.U32 R14, RZ, RZ, 0x1 ;  /* 0x00000001ff0e7424 */ /* 0x000fe200078e00ff */
[----:B------:R-:W-:Y:S01]  /*e100*/  SHF.R.U32.HI R7, RZ, 0x4, R6 ;  /* 0x00000004ff077819 */ /* 0x000fe20000011606 */
[----:B------:R-:W-:-:S02]  /*e110*/  IMAD.MOV.U32 R15, RZ, RZ, RZ ;  /* 0x000000ffff0f7224 */ /* 0x000fc400078e00ff */
[----:B------:R-:W-:Y:S01]  /*e120*/  IMAD.U32 R5, RZ, RZ, UR5 ;  /* 0x00000005ff057e24 */ /* 0x000fe2000f8e00ff */
[----:B------:R-:W-:Y:S01]  /*e130*/  LOP3.LUT R7, R7, 0x3fff, RZ, 0xc0, !PT ;  /* 0x00003fff07077812 */ /* 0x000fe200078ec0ff */
[----:B------:R-:W-:Y:S01]  /*e140*/  VIADD R33, R2, 0x20400 ;  /* 0x0002040002217836 */ /* 0x000fe20000000000 */
[----:B------:R-:W-:Y:S01]  /*e150*/  STL.128 [R1+0x80], R12 ;  /* 0x0000800c01007387 */ /* 0x000fe20000100c00 */
[----:B------:R-:W-:Y:S02]  /*e160*/  IMAD.U32 R42, RZ, RZ, UR37 ;  /* 0x00000025ff2a7e24 */ /* 0x000fe4000f8e00ff */
[----:B------:R-:W-:Y:S01]  /*e170*/  IMAD.U32 R53, RZ, RZ, UR37 ;  /* 0x00000025ff357e24 */ /* 0x000fe2000f8e00ff */
[----:B------:R2:W-:Y:S01]  /*e180*/  STL.64 [R1+0x78], R4 ;  /* 0x0000780401007387 */ /* 0x0005e20000100a00 */
[----:B------:R-:W-:Y:S02]  /*e190*/  IMAD.U32 R48, RZ, RZ, UR37 ;  /* 0x00000025ff307e24 */ /* 0x000fe4000f8e00ff */
[----:B------:R-:W-:-:S02]  /*e1a0*/  IMAD.U32 R59, RZ, RZ, UR37 ;  /* 0x00000025ff3b7e24 */ /* 0x000fc4000f8e00ff */
[----:B------:R-:W-:Y:S01]  /*e1b0*/  IMAD.U32 R45, RZ, RZ, UR37 ;  /* 0x00000025ff2d7e24 */ /* 0x000fe2000f8e00ff */
[----:B-1----:R-:W-:Y:S01]  /*e1c0*/  LEA.HI R3, R0, R0, RZ, 0x1 ;  /* 0x0000000000037211 */ /* 0x002fe200078f08ff */
[----:B------:R-:W-:Y:S02]  /*e1d0*/  IMAD.U32 R54, RZ, RZ, UR37 ;  /* 0x00000025ff367e24 */ /* 0x000fe4000f8e00ff */
[----:B------:R-:W-:Y:S01]  /*e1e0*/  IMAD.U32 R61, RZ, RZ, UR37 ;  /* 0x00000025ff3d7e24 */ /* 0x000fe2000f8e00ff */
[----:B------:R-:W-:Y:S01]  /*e1f0*/  LOP3.LUT R3, R3, 0x6, RZ, 0xc0, !PT ;  /* 0x0000000603037812 */ /* 0x000fe200078ec0ff */
[----:B0-----:R-:W-:Y:S01]  /*e200*/  VIADD R8, R36, 0xffffff80 ;  /* 0xffffff8024087836 */ /* 0x001fe20000000000 */
[----:B--2---:R-:W-:Y:S01]  /*e210*/  LOP3.LUT R4, R7, 0x10000, RZ, 0xfc, !PT ;  /* 0x0001000007047812 */ /* 0x004fe200078efcff */
[----:B------:R-:W-:Y:S01]  /*e220*/  IMAD.MOV.U32 R5, RZ, RZ, 0x40000040 ;  /* 0x40000040ff057424 */ /* 0x000fe200078e00ff */
[----:B------:R0:W5:Y:S01]  /*e230*/  LDL R12, [R1+0x4e4] ;  /* 0x0004e400010c7983 */ /* 0x0001620000100800 */
[----:B------:R-:W-:-:S02]  /*e240*/  IMAD.IADD R0, R0, 0x1, -R3 ;  /* 0x0000000100007824 */ /* 0x000fc400078e0a03 */
[----:B------:R-:W-:Y:S01]  /*e250*/  VIADD R3, R2, 0x22400 ;  /* 0x0002240002037836 */ /* 0x000fe20000000000 */
[----:B------:R1:W-:Y:S01]  /*e260*/  STL [R1+0x94], R8 ;  /* 0x0000940801007387 */ /* 0x0003e20000100800 */
[----:B------:R-:W-:Y:S01]  /*e270*/  IMAD R6, R0, 0x8000, R9 ;  /* 0x0000800000067824 */ /* 0x000fe200078e0209 */
[----:B------:R-:W-:Y:S01]  /*e280*/  SHF.R.U32.HI R0, RZ, 0x4, R33 ;  /* 0x00000004ff007819 */ /* 0x000fe20000011621 */
[----:B------:R-:W-:Y:S01]  /*e290*/  IMAD.MOV.U32 R7, RZ, RZ, 0x40000040 ;  /* 0x40000040ff077424 */ /* 0x000fe200078e00ff */
[----:B------:R-:W-:Y:S01]  /*e2a0*/  SHF.R.U32.HI R3, RZ, 0x4, R3 ;  /* 0x00000004ff037819 */ /* 0x000fe20000011603 */
[----:B------:R-:W-:Y:S01]  /*e2b0*/  IMAD.U32 R26, RZ, RZ, UR37 ;  /* 0x00000025ff1a7e24 */ /* 0x000fe2000f8e00ff */
[----:B------:R-:W-:Y:S02]  /*e2c0*/  SHF.R.U32.HI R6, RZ, 0x4, R6 ;  /* 0x00000004ff067819 */ /* 0x000fe40000011606 */
[----:B------:R-:W-:Y:S02]  /*e2d0*/  LOP3.LUT R3, R3, 0x3fff, RZ, 0xc0, !PT ;  /* 0x00003fff03037812 */ /* 0x000fe400078ec0ff */
[----:B-1----:R-:W-:-:S02]  /*e2e0*/  SHF.R.U32.HI R8, RZ, 0x4, R9 ;  /* 0x00000004ff087819 */ /* 0x002fc40000011609 */
[----:B------:R-:W-:Y:S02]  /*e2f0*/  LOP3.LUT R10, R3, 0x10000, RZ, 0xfc, !PT ;  /* 0x00010000030a7812 */ /* 0x000fe400078efcff */
[----:B------:R-:W-:Y:S02]  /*e300*/  LOP3.LUT R8, R8, 0x3fff, RZ, 0xc0, !PT ;  /* 0x00003fff08087812 */ /* 0x000fe400078ec0ff */
[----:B------:R-:W-:Y:S02]  /*e310*/  LOP3.LUT R3, R6, 0x3fff, RZ, 0xc0, !PT ;  /* 0x00003fff06037812 */ /* 0x000fe400078ec0ff */
[----:B------:R-:W-:Y:S02]  /*e320*/  LOP3.LUT R9, R8, 0x10000, RZ, 0xfc, !PT ;  /* 0x0001000008097812 */ /* 0x000fe400078efcff */
[----:B------:R-:W-:Y:S02]  /*e330*/  LOP3.LUT R3, R3, 0x2000000, RZ, 0xfc, !PT ;  /* 0x0200000003037812 */ /* 0x000fe400078efcff */
[----:B------:R-:W-:Y:S01]  /*e340*/  LOP3.LUT R0, R0, 0x3fff, RZ, 0xc0, !PT ;  /* 0x00003fff00007812 */ /* 0x000fe200078ec0ff */
[----:B------:R-:W-:-:S02]  /*e350*/  IMAD.MOV.U32 R6, RZ, RZ, R9 ;  /* 0x000000ffff067224 */ /* 0x000fc400078e0009 */
[----:B------:R-:W-:Y:S01]  /*e360*/  IMAD.MOV.U32 R9, RZ, RZ, 0x40000040 ;  /* 0x40000040ff097424 */ /* 0x000fe200078e00ff */
[----:B------:R-:W-:Y:S01]  /*e370*/  LOP3.LUT R8, R0, 0x10000, RZ, 0xfc, !PT ;  /* 0x0001000000087812 */ /* 0x000fe200078efcff */
[----:B------:R-:W-:Y:S01]  /*e380*/  BSSY B6, `(.L_x_3681) ;  /* 0x0000038000067945 */ /* 0x000fe20003800000 */
[----:B------:R1:W-:Y:S01]  /*e390*/  STL.128 [R1+0xb0], R4 ;  /* 0x0000b00401007387 */ /* 0x0003e20000100c00 */
[----:B------:R-:W-:Y:S01]  /*e3a0*/  IADD3 R42, P2, R42, 0xb8, RZ ;  /* 0x000000b82a2a7810 */ /* 0x000fe20007f5e0ff */
[----:B------:R-:W-:Y:S02]  /*e3b0*/  IMAD.MOV.U32 R0, RZ, RZ, R165 ;  /* 0x000000ffff007224 */ /* 0x000fe400078e00a5 */
[----:B------:R0:W-:Y:S01]  /*e3c0*/  STL.64 [R1+0x98], R8 ;  /* 0x0000980801007387 */ /* 0x0001e20000100a00 */
[----:B-1----:R-:W-:-:S03]  /*e3d0*/  IMAD.MOV.U32 R6, RZ, RZ, R3 ;  /* 0x000000ffff067224 */ /* 0x002fc600078e0003 */
[----:B------:R0:W5:Y:S01]  /*e3e0*/  LDL R3, [R1+0x4d4] ;  /* 0x0004d40001037983 */ /* 0x0001620000100800 */
[----:B------:R-:W-:Y:S01]  /*e3f0*/  IMAD.MOV.U32 R4, RZ, RZ, R10 ;  /* 0x000000ffff047224 */ /* 0x000fe200078e000a */
[----:B------:R-:W-:Y:S01]  /*e400*/  IADD3 R53, P6, R53, 0xb0, RZ ;  /* 0x000000b035357810 */ /* 0x000fe20007fde0ff */
[----:B------:R-:W-:-:S03]  /*e410*/  IMAD.U32 R10, RZ, RZ, UR37 ;  /* 0x00000025ff0a7e24 */ /* 0x000fc6000f8e00ff */
[----:B------:R0:W-:Y:S01]  /*e420*/  STL.128 [R1+0xa0], R4 ;  /* 0x0000a00401007387 */ /* 0x0001e20000100c00 */
[----:B------:R-:W-:Y:S01]  /*e430*/  IADD3 R48, P5, R48, 0xa8, RZ ;  /* 0x000000a830307810 */ /* 0x000fe20007fbe0ff */
[----:B------:R-:W-:Y:S01]  /*e440*/  IMAD.X R43, RZ, RZ, UR36, P2 ;  /* 0x00000024ff2b7e24 */ /* 0x000fe200090e06ff */
[----:B------:R-:W-:Y:S01]  /*e450*/  IADD3 R59, P1, R59, 0xa0, RZ ;  /* 0x000000a03b3b7810 */ /* 0x000fe20007f3e0ff */
[----:B------:R-:W-:Y:S01]  /*e460*/  IMAD.X R52, RZ, RZ, UR36, P6 ;  /* 0x00000024ff347e24 */ /* 0x000fe2000b0e06ff */
[----:B------:R-:W-:Y:S01]  /*e470*/  IADD3 R45, P4, R45, 0x98, RZ ;  /* 0x000000982d2d7810 */ /* 0x000fe20007f9e0ff */
[----:B------:R-:W-:Y:S01]  /*e480*/  IMAD.X R47, RZ, RZ, UR36, P5 ;  /* 0x00000024ff2f7e24 */ /* 0x000fe2000a8e06ff */
[----:B------:R-:W-:Y:S02]  /*e490*/  IADD3 R34, P3, R10, 0x94, RZ ;  /* 0x000000940a227810 */ /* 0x000fe40007f7e0ff */
[----:B------:R-:W-:Y:S02]  /*e4a0*/  IADD3 R54, P2, R54, 0x88, RZ ;  /* 0x0000008836367810 */ /* 0x000fe40007f5e0ff */
[----:B------:R-:W-:-:S02]  /*e4b0*/  IADD3 R61, P6, R61, 0x80, RZ ;  /* 0x000000803d3d7810 */ /* 0x000fc40007fde0ff */
[----:B------:R-:W-:Y:S01]  /*e4c0*/  IADD3 R26, P5, R26, 0x78, RZ ;  /* 0x000000781a1a7810 */ /* 0x000fe20007fbe0ff */
[----:B------:R-:W-:Y:S02]  /*e4d0*/  IMAD.X R58, RZ, RZ, UR36, P1 ;  /* 0x00000024ff3a7e24 */ /* 0x000fe400088e06ff */
[----:B------:R-:W-:Y:S02]  /*e4e0*/  IMAD.X R46, RZ, RZ, UR36, P4 ;  /* 0x00000024ff2e7e24 */ /* 0x000fe4000a0e06ff */
[----:B------:R-:W-:Y:S02]  /*e4f0*/  IMAD.X R35, RZ, RZ, UR36, P3 ;  /* 0x00000024ff237e24 */ /* 0x000fe400098e06ff */
[----:B------:R-:W-:Y:S02]  /*e500*/  IMAD.X R55, RZ, RZ, UR36, P2 ;  /* 0x00000024ff377e24 */ /* 0x000fe400090e06ff */
[----:B------:R-:W-:Y:S02]  /*e510*/  IMAD.X R60, RZ, RZ, UR36, P6 ;  /* 0x00000024ff3c7e24 */ /* 0x000fe4000b0e06ff */
[----:B------:R-:W-:Y:S01]  /*e520*/  IMAD.X R27, RZ, RZ, UR36, P5 ;  /* 0x00000024ff1b7e24 */ /* 0x000fe2000a8e06ff */
[----:B0-----:R-:W-:Y:S06]  /*e530*/  @!P0 BRA `(.L_x_3682) ;  /* 0x0000000000708947 */ /* 0x001fec0003800000 */
        /* <DEDUP_REMOVED lines=12> */
[----:B-----5:R-:W-:Y:S02]  /*e600*/  IMAD.MOV.U32 R12, RZ, RZ, 0x1 ;  /* 0x00000001ff0c7424 */ /* 0x020fe400078e00ff */
[----:B------:R-:W-:-:S07]  /*e610*/  IMAD.MOV.U32 R13, RZ, RZ, RZ ;  /* 0x000000ffff0d7224 */ /* 0x000fce00078e00ff */
[----:B------:R-:W-:-:S07]  /*e620*/  LEPC R20, `(.L_x_3683) ;  /* 0x000000001014794e */ /* 0x000fce0000000000 */
[----:B0--3--:R-:W-:Y:S05]  /*e630*/  CALL.ABS.NOINC R14 ;  /* 0x000000000e007343 */ /* 0x009fea0003c00000 */
.L_x_3683:
        /* <DEDUP_REMOVED lines=12> */
.L_x_3682:
[----:B------:R-:W-:Y:S05]  /*e700*/  BSYNC B6 ;  /* 0x0000000000067941 */ /* 0x000fea0003800000 */
.L_x_3681:
[----:B-----5:R-:W-:Y:S01]  /*e710*/  SHF.R.S32.HI R4, RZ, 0x1f, R3 ;  /* 0x0000001fff047819 */ /* 0x020fe20000011403 */
[----:B------:R-:W-:Y:S01]  /*e720*/  UIADD3 UR6, UP0, UR37, 0x11c, URZ ;  /* 0x0000011c25067890 */ /* 0x000fe2000ff1e03f */
[----:B---3--:R-:W0:Y:S01]  /*e730*/  LDC.64 R28, c[0x0][0xad8] ;  /* 0x0002b600ff1c7b82 */ /* 0x008e220000000a00 */
[----:B------:R-:W-:Y:S01]  /*e740*/  UIADD3 UR4, UP1, UR37, 0x90, URZ ;  /* 0x0000009025047890 */ /* 0x000fe2000ff3e03f */
[----:B------:R-:W-:Y:S01]  /*e750*/  LEA.HI R4, R4, R3, RZ, 0x3 ;  /* 0x0000000304047211 */ /* 0x000fe200078f18ff */
[----:B------:R-:W-:Y:S01]  /*e760*/  UIADD3.X UR7, URZ, UR36, URZ, UP0, !UPT ;  /* 0x000000243f077290 */ /* 0x000fe200087fe43f */
[----:B------:R-:W-:Y:S01]  /*e770*/  IMAD.MOV.U32 R15, RZ, RZ, 0x2 ;  /* 0x00000002ff0f7424 */ /* 0x000fe200078e00ff */
[----:B------:R-:W-:Y:S01]  /*e780*/  UIADD3.X UR5, URZ, UR36, URZ, UP1, !UPT ;  /* 0x000000243f057290 */ /* 0x000fe20008ffe43f */
[C---:B------:R-:W-:Y:S01]  /*e790*/  LOP3.LUT R6, R4.reuse, 0xfffffff8, RZ, 0xc0, !PT ;  /* 0xfffffff804067812 */ /* 0x040fe200078ec0ff */
[----:B------:R-:W-:Y:S01]  /*e7a0*/  IMAD.SHL.U32 R4, R4, 0x40, RZ ;  /* 0x0000004004047824 */ /* 0x000fe200078e00ff */
[----:B------:R-:W1:Y:S01]  /*e7b0*/  LDC.64 R20, c[0x0][0xae0] ;  /* 0x0002b800ff147b82 */ /* 0x000e620000000a00 */
[----:B------:R-:W-:Y:S01]  /*e7c0*/  IMAD.U32 R8, RZ, RZ, UR4 ;  /* 0x00000004ff087e24 */ /* 0x000fe2000f8e00ff */
[----:B------:R-:W-:Y:S01]  /*e7d0*/  UIADD3 UR4, UP1, UR37, 0xc0, URZ ;  /* 0x000000c025047890 */ /* 0x000fe2000ff3e03f */
[----:B------:R-:W-:Y:S01]  /*e7e0*/  IMAD.IADD R10, R3, 0x1, -R6 ;  /* 0x00000001030a7824 */ /* 0x000fe200078e0a06 */
[----:B------:R-:W-:Y:S01]  /*e7f0*/  LOP3.LUT R9, R4, 0xfffffe00, RZ, 0xc0, !PT ;  /* 0xfffffe0004097812 */ /* 0x000fe200078ec0ff */
[----:B------:R-:W-:Y:S01]  /*e800*/  IMAD.U32 R6, RZ, RZ, UR6 ;  /* 0x00000006ff067e24 */ /* 0x000fe2000f8e00ff */
[----:B------:R-:W-:Y:S01]  /*e810*/  UIADD3 UR6, UP0, UR37, 0xd0, URZ ;  /* 0x000000d025067890 */ /* 0x000fe2000ff1e03f */
[C---:B------:R-:W-:Y:S01]  /*e820*/  IMAD.SHL.U32 R3, R10.reuse, 0x40, RZ ;  /* 0x000000400a037824 */ /* 0x040fe200078e00ff */
[----:B------:R-:W-:Y:S01]  /*e830*/  LOP3.LUT P0, RZ, R10, 0x2, RZ, 0xc0, !PT ;  /* 0x000000020aff7812 */ /* 0x000fe2000780c0ff */
[----:B------:R-:W-:Y:S01]  /*e840*/  IMAD.MOV.U32 R4, RZ, RZ, R6 ;  /* 0x000000ffff047224 */ /* 0x000fe200078e0006 */
[----:B------:R-:W-:Y:S01]  /*e850*/  STL.64 [R1+0xe0], R26 ;  /* 0x0000e01a01007387 */ /* 0x000fe20000100a00 */
[----:B------:R-:W-:Y:S01]  /*e860*/  IMAD R9, R0, 0x400, R9 ;  /* 0x0000040000097824 */ /* 0x000fe200078e0209 */
[----:B------:R-:W-:Y:S01]  /*e870*/  LOP3.LUT R3, R3, 0x1c0, RZ, 0xc0, !PT ;  /* 0x000001c003037812 */ /* 0x000fe200078ec0ff */
[----:B------:R-:W-:Y:S01]  /*e880*/  IMAD.U32 R5, RZ, RZ, UR7 ;  /* 0x00000007ff057e24 */ /* 0x000fe2000f8e00ff */
[----:B------:R-:W-:Y:S01]  /*e890*/  UIADD3.X UR7, URZ, UR36, URZ, UP0, !UPT ;  /* 0x000000243f077290 */ /* 0x000fe200087fe43f */
[----:B------:R-:W-:Y:S01]  /*e8a0*/  IMAD.U32 R7, RZ, RZ, UR5 ;  /* 0x00000005ff077e24 */ /* 0x000fe2000f8e00ff */
[----:B------:R-:W-:Y:S01]  /*e8b0*/  LOP3.LUT R11, R3, 0x8, R12, 0xf8, !PT ;  /* 0x00000008030b7812 */ /* 0x000fe200078ef80c */
[----:B------:R-:W-:Y:S01]  /*e8c0*/  IMAD.MOV.U32 R6, RZ, RZ, R8 ;  /* 0x000000ffff067224 */ /* 0x000fe200078e0008 */
[----:B------:R-:W-:Y:S01]  /*e8d0*/  SHF.R.U32.HI R12, RZ, 0x3, R3 ;  /* 0x00000003ff0c7819 */ /* 0x000fe20000011603 */
[----:B------:R-:W-:Y:S01]  /*e8e0*/  UIADD3.X UR5, URZ, UR36, URZ, UP1, !UPT ;  /* 0x000000243f057290 */ /* 0x000fe20008ffe43f */
[----:B------:R-:W-:Y:S01]  /*e8f0*/  IMAD.MOV.U32 R30, RZ, RZ, 0x10 ;  /* 0x00000010ff1e7424 */ /* 0x000fe200078e00ff */
[----:B------:R-:W-:Y:S01]  /*e900*/  LOP3.LUT P1, RZ, R10, 0x4, RZ, 0xc0, !PT ;  /* 0x000000040aff7812 */ /* 0x000fe2000782c0ff */
[----:B------:R2:W-:Y:S01]  /*e910*/  STL.128 [R1+0x120], R4 ;  /* 0x0001200401007387 */ /* 0x0005e20000100c00 */
[----:B------:R-:W-:Y:S01]  /*e920*/  LOP3.LUT R0, R11, R12, RZ, 0x3c, !PT ;  /* 0x0000000c0b007212 */ /* 0x000fe200078e3cff */
[----:B------:R-:W-:Y:S01]  /*e930*/  IMAD.MOV.U32 R8, RZ, RZ, R34 ;  /* 0x000000ffff087224 */ /* 0x000fe200078e0022 */
[----:B------:R-:W3:Y:S01]  /*e940*/  LDC.64 R12, c[0x0][0xad0] ;  /* 0x0002b400ff0c7b82 */ /* 0x000ee20000000a00 */
[----:B------:R-:W-:Y:S01]  /*e950*/  IMAD.U32 R10, RZ, RZ, UR4 ;  /* 0x00000004ff0a7e24 */ /* 0x000fe2000f8e00ff */
[----:B------:R-:W-:Y:S01]  /*e960*/  SEL R30, R30, 0xfffffff0, !P0 ;  /* 0xfffffff01e1e7807 */ /* 0x000fe20004000000 */
[----:B------:R-:W-:Y:S01]  /*e970*/  IMAD.IADD R0, R9, 0x1, R0 ;  /* 0x0000000109007824 */ /* 0x000fe200078e0200 */
[----:B------:R-:W-:Y:S01]  /*e980*/  STL.64 [R1+0xd0], R160 ;  /* 0x0000d0a001007387 */ /* 0x000fe20000100a00 */
[----:B------:R-:W-:Y:S01]  /*e990*/  IMAD.MOV.U32 R9, RZ, RZ, R35 ;  /* 0x000000ffff097224 */ /* 0x000fe200078e0023 */
[----:B------:R-:W-:Y:S01]  /*e9a0*/  ULDC UR4, c[0x0][0x3f4] ;  /* 0x0000fd0000047ab9 */ /* 0x000fe20000000800 */
[----:B------:R-:W-:Y:S01]  /*e9b0*/  IMAD.WIDE.U32 R14, R0, R15, UR42 ;  /* 0x0000002a000e7e25 */ /* 0x000fe2000f8e000f */
[----:B------:R-:W-:Y:S03]  /*e9c0*/  STL.U8 [R1+0xe8], RZ ;  /* 0x0000e8ff01007387 */ /* 0x000fe60000100000 */
[----:B------:R-:W-:Y:S01]  /*e9d0*/  IMAD.U32 R11, RZ, RZ, UR5 ;  /* 0x00000005ff0b7e24 */ /* 0x000fe2000f8e00ff */
[----:B------:R-:W-:Y:S01]  /*e9e0*/  IADD3 R14, P0, R14, 0x36400, RZ ;  /* 0x000364000e0e7810 */ /* 0x000fe20007f1e0ff */
[----:B--2---:R-:W2:Y:S01]  /*e9f0*/  LDC R6, c[0x0][0x450] ;  /* 0x00011400ff067b82 */ /* 0x004ea20000000800 */
[----:B------:R-:W-:Y:S01]  /*ea00*/  IMAD.U32 R26, RZ, RZ, UR6 ;  /* 0x00000006ff1a7e24 */ /* 0x000fe2000f8e00ff */
[----:B------:R-:W-:Y:S01]  /*ea10*/  STL.U8 [R1+0x140], RZ ;  /* 0x000140ff01007387 */ /* 0x000fe20000100000 */
[----:B------:R-:W-:-:S02]  /*ea20*/  IMAD.U32 R27, RZ, RZ, UR7 ;  /* 0x00000007ff1b7e24 */ /* 0x000fc4000f8e00ff */
[----:B------:R-:W-:Y:S01]  /*ea30*/  IMAD.MOV.U32 R31, RZ, RZ, 0x20 ;  /* 0x00000020ff1f7424 */ /* 0x000fe200078e00ff */
[----:B------:R4:W-:Y:S01]  /*ea40*/  STL.128 [R1+0x130], R8 ;  /* 0x0001300801007387 */ /* 0x0009e20000100c00 */
[----:B------:R-:W-:Y:S01]  /*ea50*/  IMAD.X R15, RZ, RZ, R15, P0 ;  /* 0x000000ffff0f7224 */ /* 0x000fe200000e060f */
[----:B------:R-:W2:Y:S01]  /*ea60*/  LDC.64 R4, c[0x0][0x448] ;  /* 0x00011200ff047b82 */ /* 0x000ea20000000a00 */
[----:B------:R-:W-:Y:S01]  /*ea70*/  VIADD R236, R36, 0xffffff80 ;  /* 0xffffff8024ec7836 */ /* 0x000fe20000000000 */
[----:B------:R0:W-:Y:S01]  /*ea80*/  STL.64 [R1+0xd8], R26 ;  /* 0x0000d81a01007387 */ /* 0x0001e20000100a00 */
[----:B------:R-:W-:Y:S01]  /*ea90*/  SEL R31, R31, 0xffffffe0, !P1 ;  /* 0xffffffe01f1f7807 */ /* 0x000fe20004800000 */
[----:B---3--:R-:W-:Y:S01]  /*eaa0*/  IMAD.MOV.U32 R7, RZ, RZ, R12 ;  /* 0x000000ffff077224 */ /* 0x008fe200078e000c */
[----:B------:R-:W-:Y:S01]  /*eab0*/  ISETP.LT.AND P0, PT, RZ, UR4, PT ;  /* 0x00000004ff007c0c */ /* 0x000fe2000bf01270 */
[----:B------:R3:W-:Y:S01]  /*eac0*/  STL.64 [R1+0xc8], R14 ;  /* 0x0000c80e01007387 */ /* 0x0007e20000100a00 */
[----:B------:R-:W-:-:S02]  /*ead0*/  IMAD.U32 R36, RZ, RZ, UR37 ;  /* 0x00000025ff247e24 */ /* 0x000fc4000f8e00ff */
[----:B------:R-:W-:Y:S01]  /*eae0*/  IMAD.U32 R49, RZ, RZ, UR37 ;  /* 0x00000025ff317e24 */ /* 0x000fe2000f8e00ff */
[----:B------:R3:W-:Y:S01]  /*eaf0*/  STL.64 [R1+0xc0], R30 ;  /* 0x0000c01e01007387 */ /* 0x0007e20000100a00 */
[----:B------:R-:W-:Y:S01]  /*eb00*/  IMAD.U32 R64, RZ, RZ, UR37 ;  /* 0x00000025ff407e24 */ /* 0x000fe2000f8e00ff */
[----:B------:R-:W-:Y:S01]  /*eb10*/  IADD3 R36, P1, R36, 0x140, RZ ;  /* 0x0000014024247810 */ /* 0x000fe20007f3e0ff */
[----:B------:R-:W-:Y:S01]  /*eb20*/  IMAD.U32 R44, RZ, RZ, UR37 ;  /* 0x00000025ff2c7e24 */ /* 0x000fe2000f8e00ff */
[----:B------:R3:W-:Y:S01]  /*eb30*/  STL [R1+0xec], R236 ;  /* 0x0000ecec01007387 */ /* 0x0007e20000100800 */
[----:B----4-:R-:W-:Y:S01]  /*eb40*/  IMAD.MOV.U32 R8, RZ, RZ, RZ ;  /* 0x000000ffff087224 */ /* 0x010fe200078e00ff */
[----:B------:R-:W-:Y:S01]  /*eb50*/  IADD3 R49, P2, R49, 0x128, RZ ;  /* 0x0000012831317810 */ /* 0x000fe20007f5e0ff */
[----:B0-----:R-:W-:Y:S01]  /*eb60*/  IMAD.MOV.U32 R26, RZ, RZ, R13 ;  /* 0x000000ffff1a7224 */ /* 0x001fe200078e000d */
[----:B------:R-:W-:Y:S01]  /*eb70*/  IADD3 R64, P3, R64, 0x120, RZ ;  /* 0x0000012040407810 */ /* 0x000fe20007f7e0ff */
[----:B------:R-:W-:Y:S01]  /*eb80*/  IMAD.MOV.U32 R27, RZ, RZ, R28 ;  /* 0x000000ffff1b7224 */ /* 0x000fe200078e001c */
[----:B------:R-:W-:Y:S01]  /*eb90*/  IADD3 R44, P4, R44, 0xec, RZ ;  /* 0x000000ec2c2c7810 */ /* 0x000fe20007f9e0ff */
[----:B------:R-:W-:-:S02]  /*eba0*/  IMAD.MOV.U32 R9, RZ, RZ, R29 ;  /* 0x000000ffff097224 */ /* 0x000fc400078e001d */
[----:B-1----:R-:W-:Y:S01]  /*ebb0*/  IMAD.MOV.U32 R10, RZ, RZ, R20 ;  /* 0x000000ffff0a7224 */ /* 0x002fe200078e0014 */
[----:B------:R3:W-:Y:S01]  /*ebc0*/  STL.128 [R1+0xf0], R24 ;  /* 0x0000f01801007387 */ /* 0x0007e20000100c00 */
[----:B------:R-:W-:Y:S02]  /*ebd0*/  IMAD.MOV.U32 R11, RZ, RZ, R21 ;  /* 0x000000ffff0b7224 */ /* 0x000fe400078e0015 */
[----:B------:R-:W-:Y:S01]  /*ebe0*/  IMAD.U32 R66, RZ, RZ, UR37 ;  /* 0x00000025ff427e24 */ /* 0x000fe2000f8e00ff */
[----:B--2---:R3:W-:Y:S01]  /*ebf0*/  STL.128 [R1+0x110], R4 ;  /* 0x0001100401007387 */ /* 0x0047e20000100c00 */
[----:B------:R-:W-:Y:S02]  /*ec00*/  IMAD.U32 R50, RZ, RZ, UR37 ;  /* 0x00000025ff327e24 */ /* 0x000fe4000f8e00ff */
[----:B------:R-:W-:Y:S01]  /*ec10*/  IMAD.X R37, RZ, RZ, UR36, P1 ;  /* 0x00000024ff257e24 */ /* 0x000fe200088e06ff */
[----:B------:R3:W-:Y:S01]  /*ec20*/  STL.128 [R1+0x100], R8 ;  /* 0x0001000801007387 */ /* 0x0007e20000100c00 */
[----:B------:R-:W-:Y:S01]  /*ec30*/  IADD3 R66, P5, R66, 0xe8, RZ ;  /* 0x000000e842427810 */ /* 0x000fe20007fbe0ff */
[----:B------:R-:W-:Y:S01]  /*ec40*/  IMAD.X R62, RZ, RZ, UR36, P2 ;  /* 0x00000024ff3e7e24 */ /* 0x000fe200090e06ff */
[----:B------:R-:W-:Y:S01]  /*ec50*/  IADD3 R50, P6, R50, 0xd8, RZ ;  /* 0x000000d832327810 */ /* 0x000fe20007fde0ff */
[----:B------:R-:W-:-:S02]  /*ec60*/  IMAD.X R65, RZ, RZ, UR36, P3 ;  /* 0x00000024ff417e24 */ /* 0x000fc400098e06ff */
[----:B------:R-:W-:Y:S02]  /*ec70*/  IMAD.X R51, RZ, RZ, UR36, P4 ;  /* 0x00000024ff337e24 */ /* 0x000fe4000a0e06ff */
[----:B------:R-:W-:Y:S02]  /*ec80*/  IMAD.X R67, RZ, RZ, UR36, P5 ;  /* 0x00000024ff437e24 */ /* 0x000fe4000a8e06ff */
[----:B------:R-:W-:Y:S01]  /*ec90*/  IMAD.X R63, RZ, RZ, UR36, P6 ;  /* 0x00000024ff3f7e24 */ /* 0x000fe2000b0e06ff */
[----:B------:R-:W-:Y:S06]  /*eca0*/  @P0 BRA `(.L_x_3684) ;  /* 0x0000000000400947 */ /* 0x000fec0003800000 */
[----:B------:R-:W2:Y:S02]  /*ecb0*/  LDL R3, [R1+0x1f4] ;  /* 0x0001f40001037983 */ /* 0x000ea40000100800 */
[----:B--2---:R-:W-:-:S04]  /*ecc0*/  LEA.HI R0, R3, R3, RZ, 0x1 ;  /* 0x0000000303007211 */ /* 0x004fc800078f08ff */
        /* <DEDUP_REMOVED lines=8> */
.L_x_3687:
[----:B-1----:R1:W2:Y:S02]  /*ed50*/  SYNCS.PHASECHK.TRANS64.TRYWAIT P0, [R2+URZ+0x38800], R3 ;  /* 0x03880003020075a7 */ /* 0x0022a4000800017f */
[----:B--2---:R-:W-:Y:S05]  /*ed60*/  @!P0 NANOSLEEP.SYNCS 0x989680 ;  /* 0x009896800000895d */ /* 0x004fea0003900000 */
[----:B------:R-:W2:Y:S02]  /*ed70*/  @!P0 SYNCS.PHASECHK.TRANS64 P0, [R2+URZ+0x38800], R3 ;  /* 0x03880003020085a7 */ /* 0x000ea4000800007f */
[----:B--2---:R-:W-:Y:S05]  /*ed80*/  @!P0 BRA `(.L_x_3687) ;  /* 0xfffffffc00f08947 */ /* 0x004fea000383ffff */
.L_x_3686:
[----:B------:R-:W-:Y:S05]  /*ed90*/  BSYNC B0 ;  /* 0x0000000000007941 */ /* 0x000fea0003800000 */
.L_x_3685:
[----:B------:R-:W-:Y:S05]  /*eda0*/  BRA `(.L_x_3688) ;  /* 0x0000002c009c7947 */ /* 0x000fea0003800000 */
.L_x_3684:
[----:B------:R-:W-:Y:S01]  /*edb0*/  LOP3.LUT P0, RZ, R33, 0x3ff, RZ, 0xc0, !PT ;  /* 0x000003ff21ff7812 */ /* 0x000fe2000780c0ff */
[----:B------:R-:W-:Y:S01]  /*edc0*/  ULDC.64 UR4, c[0x0][0x3f8] ;  /* 0x0000fe0000047ab9 */ /* 0x000fe20000000a00 */
[----:B------:R-:W-:Y:S01]  /*edd0*/  SHF.R.S32.HI R0, RZ, 0x1f, R32 ;  /* 0x0000001fff007819 */ /* 0x000fe20000011420 */
[----:B------:R-:W-:Y:S01]  /*ede0*/  ULDC.64 UR6, c[0x0][0x408] ;  /* 0x0001020000067ab9 */ /* 0x000fe20000000a00 */
[----:B---3--:R-:W-:Y:S01]  /*edf0*/  IMAD.WIDE.U32 R26, R32, UR4, RZ ;  /* 0x00000004201a7c25 */ /* 0x008fe2000f8e00ff */
[----:B------:R-:W-:Y:S03]  /*ee00*/  BSSY B6, `(.L_x_3689) ;  /* 0x0000019000067945 */ /* 0x000fe60003800000 */
        /* <DEDUP_REMOVED lines=24> */
.L_x_3690:
[----:B------:R-:W-:Y:S05]  /*ef90*/  BSYNC B6 ;  /* 0x0000000000067941 */ /* 0x000fea0003800000 */
.L_x_3689:
[----:B------:R-:W2:Y:S01]  /*efa0*/  LDL R3, [R1+0x70] ;  /* 0x0000700001037983 */ /* 0x000ea20000100800 */
[----:B------:R-:W-:Y:S01]  /*efb0*/  ULDC.U8 UR4, c[0x0][0x410] ;  /* 0x0001040000047ab9 */ /* 0x000fe20000000000 */
[----:B------:R-:W-:Y:S01]  /*efc0*/  BSSY B0, `(.L_x_3691) ;  /* 0x00002bd000007945 */ /* 0x000fe20003800000 */
[----:B------:R-:W-:Y:S01]  /*efd0*/  ISETP.NE.AND P0, PT, RZ, UR4, PT ;  /* 0x00000004ff007c0c */ /* 0x000fe2000bf05270 */
[----:B--2---:R-:W-:-:S12]  /*efe0*/  IMAD R0, R3, 0x40, R152 ;  /* 0x0000004003007824 */ /* 0x004fd800078e0298 */
[----:B------:R-:W-:Y:S05]  /*eff0*/  @!P0 BRA `(.L_x_3692) ;  /* 0x0000001400ac8947 */ /* 0x000fea0003800000 */
[----:B------:R-:W2:Y:S01]  /*f000*/  LDL R20, [R1+0x438] ;  /* 0x0004380001147983 */ /* 0x000ea20000100800 */
[----:B------:R-:W0:Y:S01]  /*f010*/  LDC R35, c[0x0][0x448] ;  /* 0x00011200ff237b82 */ /* 0x000e220000000800 */
[----:B------:R-:W-:Y:S01]  /*f020*/  ULDC.64 UR4, c[0x0][0x3f8] ;  /* 0x0000fe0000047ab9 */ /* 0x000fe20000000a00 */
[----:B------:R-:W-:Y:S01]  /*f030*/  ULDC.64 UR6, c[0x0][0x408] ;  /* 0x0001020000067ab9 */ /* 0x000fe20000000a00 */
[----:B------:R-:W-:Y:S02]  /*f040*/  IMAD.MOV.U32 R27, RZ, RZ, R25 ;  /* 0x000000ffff1b7224 */ /* 0x000fe400078e0019 */
[----:B------:R-:W-:Y:S01]  /*f050*/  IMAD.MOV.U32 R33, RZ, RZ, R29 ;  /* 0x000000ffff217224 */ /* 0x000fe200078e001d */
[----:B0-----:R-:W-:-:S13]  /*f060*/  ISETP.NE.AND P0, PT, R35, 0x1, PT ;  /* 0x000000012300780c */ /* 0x001fda0003f05270 */
[----:B------:R-:W0:Y:S08]  /*f070*/  @P0 LDC R4, c[0x0][0x44c] ;  /* 0x00011300ff040b82 */ /* 0x000e300000000800 */
[----:B------:R-:W1:Y:S01]  /*f080*/  @P0 LDC R5, c[0x0][0x450] ;  /* 0x00011400ff050b82 */ /* 0x000e620000000800 */
[----:B--2---:R-:W-:-:S04]  /*f090*/  IMAD R3, R20, 0x20, R0 ;  /* 0x0000002014037824 */ /* 0x004fc800078e0200 */
        /* <DEDUP_REMOVED lines=23> */
.L_x_4043:
        /* <DEDUP_REMOVED lines=8> */
[----:B------:R-:W3:Y:S01]  /*f290*/  LDL R11, [R1+0x43c] ;  /* 0x00043c00010b7983 */ /* 0x000ee20000100800 */
[----:B------:R-:W-:Y:S01]  /*f2a0*/  ULDC UR4, c[0x0][0x3f4] ;  /* 0x0000fd0000047ab9 */ /* 0x000fe20000000800 */
[----:B--2---:R-:W-:Y:S01]  /*f2b0*/  IMAD.MOV.U32 R4, RZ, RZ, R6 ;  /* 0x000000ffff047224 */ /* 0x004fe200078e0006 */
[----:B------:R-:W-:Y:S01]  /*f2c0*/  ISETP.GE.AND P2, PT, R154, UR4, PT ;  /* 0x000000049a007c0c */ /* 0x000fe2000bf46270 */
[----:B-1----:R-:W-:Y:S01]  /*f2d0*/  IMAD.MOV.U32 R5, RZ, RZ, R3 ;  /* 0x000000ffff057224 */ /* 0x002fe200078e0003 */
[----:B------:R-:W-:Y:S02]  /*f2e0*/  ISETP.GE.AND P3, PT, R162, UR4, PT ;  /* 0x00000004a2007c0c */ /* 0x000fe4000bf66270 */
[----:B------:R-:W-:-:S09]  /*f2f0*/  CS2R R28, SRZ ;  /* 0x00000000001c7805 */ /* 0x000fd2000001ff00 */
[----:B------:R-:W-:-:S04]  /*f300*/  @!P2 IMAD.WIDE R4, R154, 0x2, R4 ;  /* 0x000000029a04a825 */ /* 0x000fc800078e0204 */
[----:B------:R-:W-:Y:S01]  /*f310*/  @!P3 IMAD.SHL.U32 R9, R162, 0x2, RZ ;  /* 0x00000002a209b824 */ /* 0x000fe200078e00ff */
[----:B------:R1:W5:Y:S01]  /*f320*/  @!P2 LD.E.64 R28, desc[UR44][R4.64] ;  /* 0x0000002c041ca980 */ /* 0x000362000c101b00 */
[----:B------:R-:W-:Y:S02]  /*f330*/  CS2R R30, SRZ ;  /* 0x00000000001e7805 */ /* 0x000fe4000001ff00 */
[----:B------:R-:W-:Y:S02]  /*f340*/  CS2R R24, SRZ ;  /* 0x0000000000187805 */ /* 0x000fe4000001ff00 */
[----:B------:R-:W-:Y:S02]  /*f350*/  CS2R R26, SRZ ;  /* 0x00000000001a7805 */ /* 0x000fe4000001ff00 */
[-C--:B-1----:R-:W-:Y:S02]  /*f360*/  @!P3 IADD3 R4, P0, R6, R9.reuse, RZ ;  /* 0x000000090604b210 */ /* 0x082fe40007f1e0ff */
[----:B----4-:R-:W-:Y:S01]  /*f370*/  @!P3 IADD3 R6, P1, R8, R9, RZ ;  /* 0x000000090806b210 */ /* 0x010fe20007f3e0ff */
[----:B---3--:R-:W-:-:S02]  /*f380*/  IMAD.MOV.U32 R9, RZ, RZ, R7 ;  /* 0x000000ffff097224 */ /* 0x008fc400078e0007 */
[----:B------:R-:W-:-:S05]  /*f390*/  @!P2 IMAD.WIDE R8, R154, 0x2, R8 ;  /* 0x000000029a08a825 */ /* 0x000fca00078e0208 */
[----:B------:R1:W5:Y:S01]  /*f3a0*/  @!P2 LD.E.64 R30, desc[UR44][R8.64] ;  /* 0x0000002c081ea980 */ /* 0x000362000c101b00 */
[----:B------:R-:W-:-:S05]  /*f3b0*/  @!P3 SHF.L.U64.HI R12, R162, 0x1, R11 ;  /* 0x00000001a20cb819 */ /* 0x000fca000001020b */
[--C-:B------:R-:W-:Y:S02]  /*f3c0*/  @!P3 IMAD.X R5, R3, 0x1, R12.reuse, P0 ;  /* 0x000000010305b824 */ /* 0x100fe400000e060c */
[----:B------:R-:W-:-:S03]  /*f3d0*/  @!P3 IMAD.X R7, R7, 0x1, R12, P1 ;  /* 0x000000010707b824 */ /* 0x000fc600008e060c */
[----:B------:R1:W5:Y:S04]  /*f3e0*/  @!P3 LD.E.64 R24, desc[UR44][R4.64] ;  /* 0x0000002c0418b980 */ /* 0x000368000c101b00 */
[----:B------:R1:W5:Y:S02]  /*f3f0*/  @!P3 LD.E.64 R26, desc[UR44][R6.64] ;  /* 0x0000002c061ab980 */ /* 0x000364000c101b00 */
.L_x_3695:
[----:B------:R-:W-:Y:S05]  /*f400*/  BSYNC B1 ;  /* 0x0000000000017941 */ /* 0x000fea0003800000 */
.L_x_3694:
[----:B-1---5:R-:W-:Y:S01]  /*f410*/  IMAD.MOV.U32 R3, RZ, RZ, R24 ;  /* 0x000000ffff037224 */ /* 0x022fe200078e0018 */
[----:B------:R-:W-:Y:S01]  /*f420*/  UMOV UR4, 0xffffffff ;  /* 0xffffffff00047882 */ /* 0x000fe20000000000 */
[----:B------:R-:W-:Y:S01]  /*f430*/  IMAD.MOV.U32 R4, RZ, RZ, R25 ;  /* 0x000000ffff047224 */ /* 0x000fe200078e0019 */
[----:B------:R-:W-:Y:S01]  /*f440*/  CS2R R20, SRZ ;  /* 0x0000000000147805 */ /* 0x000fe2000001ff00 */
[----:B------:R-:W-:Y:S02]  /*f450*/  IMAD.MOV.U32 R5, RZ, RZ, R28 ;  /* 0x000000ffff057224 */ /* 0x000fe400078e001c */
[----:B--2---:R-:W-:Y:S01]  /*f460*/  IMAD.MOV.U32 R6, RZ, RZ, R29 ;  /* 0x000000ffff067224 */ /* 0x004fe200078e001d */
        /* <DEDUP_REMOVED lines=11> */
[----:B------:R-:W-:Y:S06]  /*f520*/  BRA.DIV UR4, `(.L_x_3696) ;  /* 0x0000032e046c7947 */ /* 0x000fec000b800000 */
[----:B------:R1:W2:Y:S04]  /*f530*/  SHFL.IDX PT, R3, R33, 0x1, 0x1c1f ;  /* 0x003c1f0021037f89 */ /* 0x0002a800000e0000 */
[----:B------:R1:W0:Y:S04]  /*f540*/  SHFL.IDX PT, R6, R10, 0x1, 0x1c1f ;  /* 0x003c1f000a067f89 */ /* 0x00022800000e0000 */
[----:B---3--:R1:W3:Y:S04]  /*f550*/  SHFL.IDX PT, R7, R32, 0x1, 0x1c1f ;  /* 0x003c1f0020077f89 */ /* 0x0082e800000e0000 */
[----:B------:R1:W0:Y:S02]  /*f560*/  SHFL.IDX PT, R14, R34, 0x1, 0x1c1f ;  /* 0x003c1f00220e7f89 */ /* 0x00022400000e0000 */
.L_x_4049:
[----:B------:R-:W5:Y:S01]  /*f570*/  LDL R5, [R1+0x1f4] ;  /* 0x0001f40001057983 */ /* 0x000f620000100800 */
[----:B------:R-:W-:Y:S01]  /*f580*/  VIADD R0, R0, 0x20 ;  /* 0x0000002000007836 */ /* 0x000fe20000000000 */
[----:B------:R-:W-:Y:S01]  /*f590*/  BSSY B1, `(.L_x_3697) ;  /* 0x0000022000017945 */ /* 0x000fe20003800000 */
[----:B01----:R-:W-:Y:S02]  /*f5a0*/  CS2R R10, SRZ ;  /* 0x00000000000a7805 */ /* 0x003fe4000001ff00 */
[----:B------:R-:W-:Y:S02]  /*f5b0*/  CS2R R12, SRZ ;  /* 0x00000000000c7805 */ /* 0x000fe4000001ff00 */
[----:B----4-:R-:W-:Y:S02]  /*f5c0*/  CS2R R8, SRZ ;  /* 0x0000000000087805 */ /* 0x010fe4000001ff00 */
[----:B------:R-:W-:Y:S02]  /*f5d0*/  ISETP.GE.AND P0, PT, R0, R35, PT ;  /* 0x000000230000720c */ /* 0x000fe40003f06270 */
[----:B-----5:R-:W-:-:S04]  /*f5e0*/  LEA.HI R4, R5, R5, RZ, 0x1 ;  /* 0x0000000505047211 */ /* 0x020fc800078f08ff */
[----:B------:R-:W-:-:S05]  /*f5f0*/  LOP3.LUT R4, R4, 0xfffffffe, RZ, 0xc0, !PT ;  /* 0xfffffffe04047812 */ /* 0x000fca00078ec0ff */
[----:B------:R-:W-:-:S05]  /*f600*/  IMAD.IADD R4, R5, 0x1, -R4 ;  /* 0x0000000105047824 */ /* 0x000fca00078e0a04 */
[----:B------:R-:W-:Y:S01]  /*f610*/  SHF.L.U32 R33, R4, 0x1f, RZ ;  /* 0x0000001f04217819 */ /* 0x000fe200000006ff */
[----:B------:R-:W-:Y:S06]  /*f620*/  @P0 BRA `(.L_x_3698) ;  /* 0x0000000000600947 */ /* 0x000fec0003800000 */
[----:B------:R-:W4:Y:S01]  /*f630*/  LDL R15, [R1+0x43c] ;  /* 0x00043c00010f7983 */ /* 0x000f220000100800 */
[----:B------:R-:W-:Y:S01]  /*f640*/  ULDC UR4, c[0x0][0x3f4] ;  /* 0x0000fd0000047ab9 */ /* 0x000fe20000000800 */
[----:B------:R-:W-:Y:S01]  /*f650*/  IMAD.MOV.U32 R4, RZ, RZ, R6 ;  /* 0x000000ffff047224 */ /* 0x000fe200078e0006 */
[----:B------:R-:W-:Y:S01]  /*f660*/  ISETP.GE.AND P2, PT, R154, UR4, PT ;  /* 0x000000049a007c0c */ /* 0x000fe2000bf46270 */
[----:B--2---:R-:W-:Y:S01]  /*f670*/  IMAD.MOV.U32 R5, RZ, RZ, R3 ;  /* 0x000000ffff057224 */ /* 0x004fe200078e0003 */
[----:B------:R-:W-:Y:S02]  /*f680*/  ISETP.GE.AND P3, PT, R162, UR4, PT ;  /* 0x00000004a2007c0c */ /* 0x000fe4000bf66270 */
[----:B------:R-:W-:Y:S01]  /*f690*/  CS2R R12, SRZ ;  /* 0x00000000000c7805 */ /* 0x000fe2000001ff00 */
[----:B------:R-:W-:-:S08]  /*f6a0*/  IMAD.MOV.U32 R8, RZ, RZ, R14 ;  /* 0x000000ffff087224 */ /* 0x000fd000078e000e */
[----:B------:R-:W-:-:S04]  /*f6b0*/  @!P2 IMAD.WIDE R4, R154, 0x2, R4 ;  /* 0x000000029a04a825 */ /* 0x000fc800078e0204 */
[----:B------:R-:W-:Y:S01]  /*f6c0*/  @!P3 IMAD.SHL.U32 R9, R162, 0x2, RZ ;  /* 0x00000002a209b824 */ /* 0x000fe200078e00ff */
[----:B------:R0:W5:Y:S01]  /*f6d0*/  @!P2 LD.E.64 R12, desc[UR44][R4.64] ;  /* 0x0000002c040ca980 */ /* 0x000162000c101b00 */
[----:B------:R-:W-:Y:S02]  /*f6e0*/  CS2R R10, SRZ ;  /* 0x00000000000a7805 */ /* 0x000fe4000001ff00 */
[----:B------:R-:W-:Y:S02]  /*f6f0*/  CS2R R20, SRZ ;  /* 0x0000000000147805 */ /* 0x000fe4000001ff00 */
[-C--:B0-----:R-:W-:Y:S02]  /*f700*/  @!P3 IADD3 R4, P0, R6, R9.reuse, RZ ;  /* 0x000000090604b210 */ /* 0x081fe40007f1e0ff */
[----:B------:R-:W-:Y:S01]  /*f710*/  @!P3 IADD3 R6, P1, R14, R9, RZ ;  /* 0x000000090e06b210 */ /* 0x000fe20007f3e0ff */
[----:B---3--:R-:W-:Y:S01]  /*f720*/  IMAD.MOV.U32 R9, RZ, RZ, R7 ;  /* 0x000000ffff097224 */ /* 0x008fe200078e0007 */
[----:B----4-:R-:W-:Y:S01]  /*f730*/  @!P3 SHF.L.U64.HI R0, R162, 0x1, R15 ;  /* 0x00000001a200b819 */ /* 0x010fe2000001020f */
[----:B------:R-:W-:Y:S01]  /*f740*/  @!P2 IMAD.WIDE R14, R154, 0x2, R8 ;  /* 0x000000029a0ea825 */ /* 0x000fe200078e0208 */
[----:B------:R-:W-:-:S03]  /*f750*/  CS2R R8, SRZ ;  /* 0x0000000000087805 */ /* 0x000fc6000001ff00 */
[--C-:B------:R-:W-:Y:S01]  /*f760*/  @!P3 IMAD.X R5, R3, 0x1, R0.reuse, P0 ;  /* 0x000000010305b824 */ /* 0x100fe200000e0600 */
[----:B------:R0:W5:Y:S01]  /*f770*/  @!P2 LD.E.64 R10, desc[UR44][R14.64] ;  /* 0x0000002c0e0aa980 */ /* 0x000162000c101b00 */
[----:B------:R-:W-:-:S03]  /*f780*/  @!P3 IMAD.X R7, R7, 0x1, R0, P1 ;  /* 0x000000010707b824 */ /* 0x000fc600008e0600 */
[----:B------:R0:W5:Y:S04]  /*f790*/  @!P3 LD.E.64 R8, desc[UR44][R4.64] ;  /* 0x0000002c0408b980 */ /* 0x000168000c101b00 */
[----:B------:R0:W5:Y:S02]  /*f7a0*/  @!P3 LD.E.64 R20, desc[UR44][R6.64] ;  /* 0x0000002c0614b980 */ /* 0x000164000c101b00 */
.L_x_3698:
[----:B------:R-:W-:Y:S05]  /*f7b0*/  BSYNC B1 ;  /* 0x0000000000017941 */ /* 0x000fea0003800000 */
.L_x_3697:
[----:B------:R-:W1:Y:S01]  /*f7c0*/  SYNCS.PHASECHK.TRANS64.TRYWAIT P0, [R2+URZ+0x38800], R33 ;  /* 0x03880021020075a7 */ /* 0x000e62000800017f */
[----:B------:R-:W-:Y:S04]  /*f7d0*/  BSSY B1, `(.L_x_3699) ;  /* 0x0000002000017945 */ /* 0x000fe80003800000 */
[----:B-1----:R-:W-:Y:S05]  /*f7e0*/  @!P0 BRA `(.L_x_3700) ;  /* 0x0000032c002c8947 */ /* 0x002fea0003800000 */
.L_x_4050:
[----:B------:R-:W-:Y:S05]  /*f7f0*/  BSYNC B1 ;  /* 0x0000000000017941 */ /* 0x000fea0003800000 */
.L_x_3699:
[----:B0-----:R-:W4:Y:S01]  /*f800*/  LDL R6, [R1+0x70] ;  /* 0x0000700001067983 */ /* 0x001f220000100800 */
[C---:B------:R-:W-:Y:S01]  /*f810*/  IMAD.SHL.U32 R0, R157.reuse, 0x40, RZ ;  /* 0x000000409d007824 */ /* 0x040fe200078e00ff */
[----:B------:R-:W-:Y:S01]  /*f820*/  LOP3.LUT P1, RZ, R157, 0x4, RZ, 0xc0, !PT ;  /* 0x000000049dff7812 */ /* 0x000fe2000782c0ff */
[----:B-----5:R-:W-:Y:S01]  /*f830*/  IMAD.MOV.U32 R4, RZ, RZ, R21 ;  /* 0x000000ffff047224 */ /* 0x020fe200078e0015 */
[----:B------:R-:W-:Y:S01]  /*f840*/  BSSY B1, `(.L_x_3701) ;  /* 0x000007f000017945 */ /* 0x000fe20003800000 */
[----:B------:R-:W-:Y:S01]  /*f850*/  IMAD.MOV.U32 R5, RZ, RZ, R12 ;  /* 0x000000ffff057224 */ /* 0x000fe200078e000c */
[----:B--2---:R-:W-:Y:S02]  /*f860*/  LOP3.LUT R3, R0, 0x1c0, RZ, 0xc0, !PT ;  /* 0x000001c000037812 */ /* 0x004fe400078ec0ff */
[----:B------:R-:W-:Y:S01]  /*f870*/  PRMT R14, R4, 0x7610, R14 ;  /* 0x00007610040e7816 */ /* 0x000fe2000000000e */
[----:B------:R-:W-:Y:S01]  /*f880*/  IMAD.MOV.U32 R4, RZ, RZ, R11 ;  /* 0x000000ffff047224 */ /* 0x000fe200078e000b */
[----:B------:R-:W-:-:S02]  /*f890*/  LOP3.LUT R0, R3, 0x18, R22, 0xf8, !PT ;  /* 0x0000001803007812 */ /* 0x000fc400078ef816 */
[----:B------:R-:W-:Y:S02]  /*f8a0*/  SHF.R.U32.HI R3, RZ, 0x3, R3 ;  /* 0x00000003ff037819 */ /* 0x000fe40000011603 */
[----:B------:R-:W-:Y:S01]  /*f8b0*/  PRMT R72, R5, 0x7610, R72 ;  /* 0x0000761005487816 */ /* 0x000fe20000000048 */
[----:B------:R-:W-:Y:S01]  /*f8c0*/  IMAD.MOV.U32 R5, RZ, RZ, R8 ;  /* 0x000000ffff057224 */ /* 0x000fe200078e0008 */
[----:B------:R-:W-:-:S04]  /*f8d0*/  LOP3.LUT R0, R0, R3, RZ, 0x3c, !PT ;  /* 0x0000000300007212 */ /* 0x000fc800078e3cff */
[----:B------:R-:W-:Y:S01]  /*f8e0*/  PRMT R32, R5, 0x7610, R32 ;  /* 0x0000761005207816 */ /* 0x000fe20000000020 */
[----:B------:R-:W-:Y:S02]  /*f8f0*/  IMAD R3, R165, 0x200, R0 ;  /* 0x00000200a5037824 */ /* 0x000fe400078e0200 */
[----:B------:R-:W-:Y:S02]  /*f900*/  IMAD.MOV.U32 R0, RZ, RZ, R20 ;  /* 0x000000ffff007224 */ /* 0x000fe400078e0014 */
[----:B-1----:R-:W-:Y:S02]  /*f910*/  IMAD R2, R3, 0x2, R2 ;  /* 0x0000000203027824 */ /* 0x002fe400078e0202 */
[----:B------:R-:W-:Y:S02]  /*f920*/  IMAD.MOV.U32 R3, RZ, RZ, R10 ;  /* 0x000000ffff037224 */ /* 0x000fe400078e000a */
[----:B---3--:R-:W-:-:S03]  /*f930*/  VIADD R7, R2, 0x20400 ;  /* 0x0002040002077836 */ /* 0x008fc60000000000 */
[----:B------:R-:W-:Y:S01]  /*f940*/  PRMT R34, R3, 0x7610, R34 ;  /* 0x0000761003227816 */ /* 0x000fe20000000022 */
[----:B------:R-:W-:Y:S02]  /*f950*/  VIADD R3, R2, 0x20440 ;  /* 0x0002044002037836 */ /* 0x000fe40000000000 */
[----:B------:R-:W-:Y:S02]  /*f960*/  @P1 VIADD R3, R7, 0xffffffc0 ;  /* 0xffffffc007031836 */ /* 0x000fe40000000000 */
[--C-:B----4-:R-:W-:Y:S01]  /*f970*/  IMAD R6, R6, -0x40, R35.reuse ;  /* 0xffffffc006067824 */ /* 0x110fe200078e0223 */
[----:B------:R-:W-:Y:S01]  /*f980*/  PRMT R35, R4, 0x7610, R35 ;  /* 0x0000761004237816 */ /* 0x000fe20000000023 */
[----:B------:R-:W-:-:S03]  /*f990*/  IMAD.MOV.U32 R4, RZ, RZ, R13 ;  /* 0x000000ffff047224 */ /* 0x000fc600078e000d */
[----:B------:R-:W-:Y:S01]  /*f9a0*/  VIMNMX R15, R6, 0x40, PT ;  /* 0x00000040060f7848 */ /* 0x000fe20003fe0100 */
[----:B------:R-:W-:Y:S01]  /*f9b0*/  IMAD.MOV.U32 R6, RZ, RZ, R9 ;  /* 0x000000ffff067224 */ /* 0x000fe200078e0009 */
[----:B------:R-:W-:Y:S02]  /*f9c0*/  PRMT R73, R4, 0x7610, R73 ;  /* 0x0000761004497816 */ /* 0x000fe40000000049 */
[----:B------:R-:W-:Y:S02]  /*f9d0*/  ISETP.GE.AND P0, PT, R152, R15, PT ;  /* 0x0000000f9800720c */ /* 0x000fe40003f06270 */
[----:B------:R-:W-:-:S11]  /*f9e0*/  PRMT R33, R6, 0x7610, R33 ;  /* 0x0000761006217816 */ /* 0x000fd60000000021 */
[----:B------:R-:W-:Y:S05]  /*f9f0*/  @P0 BRA `(.L_x_3702) ;  /* 0x00000004008c0947 */ /* 0x000fea0003800000 */
[----:B------:R-:W0:Y:S01]  /*fa00*/  LDC R5, c[0x0][0x3f4] ;  /* 0x0000fd00ff057b82 */ /* 0x000e220000000800 */
[----:B------:R-:W-:Y:S01]  /*fa10*/  BSSY B2, `(.L_x_3703) ;  /* 0x0000032000027945 */ /* 0x000fe20003800000 */
[-C--:B0-----:R-:W-:Y:S02]  /*fa20*/  ISETP.GE.AND P0, PT, R154, R5.reuse, PT ;  /* 0x000000059a00720c */ /* 0x081fe40003f06270 */
[----:B------:R-:W-:-:S11]  /*fa30*/  ISETP.GE.AND P1, PT, R162, R5, PT ;  /* 0x00000005a200720c */ /* 0x000fd60003f26270 */
[----:B------:R-:W-:Y:S05]  /*fa40*/  @P0 BRA `(.L_x_3704) ;  /* 0x0000000000b80947 */ /* 0x000fea0003800000 */
[----:B------:R-:W0:Y:S01]  /*fa50*/  LDS.128 R4, [R2+0x20400] ;  /* 0x0204000002047984 */ /* 0x000e220000000c00 */
[----:B------:R-:W-:Y:S02]  /*fa60*/  SHF.R.U32.HI R78, RZ, 0x10, R31 ;  /* 0x00000010ff4e7819 */ /* 0x000fe4000001161f */
[----:B------:R-:W-:Y:S02]  /*fa70*/  SHF.R.U32.HI R75, RZ, 0x10, R29 ;  /* 0x00000010ff4b7819 */ /* 0x000fe4000001161d */
[----:B------:R-:W-:Y:S02]  /*fa80*/  SHF.R.U64 R77, R30, 0x10, R31 ;  /* 0x000000101e4d7819 */ /* 0x000fe4000000121f */
[----:B------:R-:W-:Y:S02]  /*fa90*/  PRMT R78, R69, 0x5432, R78 ;  /* 0x00005432454e7816 */ /* 0x000fe4000000004e */
[----:B------:R-:W-:Y:S02]  /*faa0*/  PRMT R75, R76, 0x5410, R75 ;  /* 0x000054104c4b7816 */ /* 0x000fe4000000004b */
[----:B------:R-:W-:-:S02]  /*fab0*/  SHF.R.U64 R74, R28, 0x10, R29 ;  /* 0x000000101c4a7819 */ /* 0x000fc4000000121d */
[----:B------:R-:W-:Y:S01]  /*fac0*/  PRMT R77, R79, 0x5410, R77 ;  /* 0x000054104f4d7816 */ /* 0x000fe2000000004d */
[C---:B------:R-:W-:Y:S01]  /*fad0*/  IMAD.U32 R79, R78.reuse, 0x10000, RZ ;  /* 0x000100004e4f7824 */ /* 0x040fe200078e00ff */
[----:B------:R-:W-:Y:S01]  /*fae0*/  LOP3.LUT R78, R78, 0xffff0000, RZ, 0xc0, !PT ;  /* 0xffff00004e4e7812 */ /* 0x000fe200078ec0ff */
[C---:B------:R-:W-:Y:S01]  /*faf0*/  IMAD.U32 R76, R75.reuse, 0x10000, RZ ;  /* 0x000100004b4c7824 */ /* 0x040fe200078e00ff */
[----:B------:R-:W-:Y:S02]  /*fb00*/  LOP3.LUT R75, R75, 0xffff0000, RZ, 0xc0, !PT ;  /* 0xffff00004b4b7812 */ /* 0x000fe400078ec0ff */
[----:B------:R-:W-:Y:S02]  /*fb10*/  PRMT R74, R68, 0x5432, R74 ;  /* 0x00005432444a7816 */ /* 0x000fe4000000004a */
[C---:B0-----:R-:W-:Y:S01]  /*fb20*/  LOP3.LUT R29, R6.reuse, 0xffff0000, RZ, 0xc0, !PT ;  /* 0xffff0000061d7812 */ /* 0x041fe200078ec0ff */
[----:B------:R-:W-:Y:S01]  /*fb30*/  IMAD.U32 R28, R6, 0x10000, RZ ;  /* 0x00010000061c7824 */ /* 0x000fe200078e00ff */
[C---:B------:R-:W-:Y:S01]  /*fb40*/  LOP3.LUT R31, R7.reuse, 0xffff0000, RZ, 0xc0, !PT ;  /* 0xffff0000071f7812 */ /* 0x040fe200078ec0ff */
[----:B------:R-:W-:-:S02]  /*fb50*/  IMAD.U32 R30, R7, 0x10000, RZ ;  /* 0x00010000071e7824 */ /* 0x000fc400078e00ff */
[CC--:B------:R-:W-:Y:S01]  /*fb60*/  FMUL.FTZ R81, R29.reuse, R79.reuse ;  /* 0x0000004f1d517220 */ /* 0x0c0fe20000410000 */
[----:B------:R-:W-:Y:S01]  /*fb70*/  FMUL.FTZ R80, R29, R76 ;  /* 0x0000004c1d507220 */ /* 0x000fe20000410000 */
[----:B------:R-:W-:Y:S01]  /*fb80*/  FMUL.FTZ R29, R31, R78 ;  /* 0x0000004e1f1d7220 */ /* 0x000fe20000410000 */
[----:B------:R-:W-:Y:S02]  /*fb90*/  IMAD.U32 R6, R4, 0x10000, RZ ;  /* 0x0001000004067824 */ /* 0x000fe400078e00ff */
        /* <DEDUP_REMOVED lines=25> */
.L_x_3704:
[----:B------:R-:W-:Y:S05]  /*fd30*/  BSYNC B2 ;  /* 0x0000000000027941 */ /* 0x000fea0003800000 */
.L_x_3703:
[----:B------:R-:W-:Y:S05]  /*fd40*/  @P1 BRA `(.L_x_3702) ;  /* 0x0000000000b81947 */ /* 0x000fea0003800000 */
[----:B0-----:R-:W0:Y:S01]  /*fd50*/  LDS.128 R4, [R3] ;  /* 0x0000000003047984 */ /* 0x001e220000000c00 */
[--C-:B------:R-:W-:Y:S02]  /*fd60*/  SHF.R.U64 R29, R24, 0x10, R25.reuse ;  /* 0x00000010181d7819 */ /* 0x100fe40000001219 */
[----:B------:R-:W-:Y:S02]  /*fd70*/  SHF.R.U32.HI R24, RZ, 0x10, R25 ;  /* 0x00000010ff187819 */ /* 0x000fe40000011619 */
[--C-:B------:R-:W-:Y:S02]  /*fd80*/  SHF.R.U64 R25, R26, 0x10, R27.reuse ;  /* 0x000000101a197819 */ /* 0x100fe4000000121b */
[----:B------:R-:W-:Y:S02]  /*fd90*/  SHF.R.U32.HI R26, RZ, 0x10, R27 ;  /* 0x00000010ff1a7819 */ /* 0x000fe4000001161b */
[----:B------:R-:W-:Y:S02]  /*fda0*/  PRMT R69, R69, 0x5410, R24 ;  /* 0x0000541045457816 */ /* 0x000fe40000000018 */
[----:B------:R-:W-:-:S02]  /*fdb0*/  PRMT R71, R71, 0x5410, R26 ;  /* 0x0000541047477816 */ /* 0x000fc4000000001a */
[----:B------:R-:W-:Y:S01]  /*fdc0*/  PRMT R70, R70, 0x5410, R25 ;  /* 0x0000541046467816 */ /* 0x000fe20000000019 */
[----:B------:R-:W-:Y:S01]  /*fdd0*/  IMAD.U32 R28, R69, 0x10000, RZ ;  /* 0x00010000451c7824 */ /* 0x000fe200078e00ff */
[----:B------:R-:W-:Y:S01]  /*fde0*/  PRMT R68, R68, 0x5410, R29 ;  /* 0x0000541044447816 */ /* 0x000fe2000000001d */
[C---:B------:R-:W-:Y:S01]  /*fdf0*/  IMAD.U32 R29, R71.reuse, 0x10000, RZ ;  /* 0x00010000471d7824 */ /* 0x040fe200078e00ff */
[----:B------:R-:W-:Y:S02]  /*fe00*/  LOP3.LUT R71, R71, 0xffff0000, RZ, 0xc0, !PT ;  /* 0xffff000047477812 */ /* 0x000fe400078ec0ff */
[----:B------:R-:W-:Y:S02]  /*fe10*/  LOP3.LUT R69, R69, 0xffff0000, RZ, 0xc0, !PT ;  /* 0xffff000045457812 */ /* 0x000fe400078ec0ff */
[C---:B0-----:R-:W-:Y:S01]  /*fe20*/  LOP3.LUT R25, R6.reuse, 0xffff0000, RZ, 0xc0, !PT ;  /* 0xffff000006197812 */ /* 0x041fe200078ec0ff */
[----:B------:R-:W-:Y:S01]  /*fe30*/  IMAD.U32 R24, R6, 0x10000, RZ ;  /* 0x0001000006187824 */ /* 0x000fe200078e00ff */
[C---:B------:R-:W-:Y:S01]  /*fe40*/  LOP3.LUT R27, R7.reuse, 0xffff0000, RZ, 0xc0, !PT ;  /* 0xffff0000071b7812 */ /* 0x040fe200078ec0ff */
[----:B------:R-:W-:-:S02]  /*fe50*/  IMAD.U32 R26, R7, 0x10000, RZ ;  /* 0x00010000071a7824 */ /* 0x000fc400078e00ff */
[CC--:B------:R-:W-:Y:S01]  /*fe60*/  FMUL.FTZ R30, R25.reuse, R28.reuse ;  /* 0x0000001c191e7220 */ /* 0x0c0fe20000410000 */
[----:B------:R-:W-:Y:S01]  /*fe70*/  FMUL.FTZ R31, R25, R29 ;  /* 0x0000001d191f7220 */ /* 0x000fe20000410000 */
[C---:B------:R-:W-:Y:S01]  /*fe80*/  FMUL.FTZ R25, R27.reuse, R71 ;  /* 0x000000471b197220 */ /* 0x040fe20000410000 */
[----:B------:R-:W-:Y:S02]  /*fe90*/  IMAD.U32 R6, R4, 0x10000, RZ ;  /* 0x0001000004067824 */ /* 0x000fe400078e00ff */
[----:B------:R-:W-:Y:S01]  /*fea0*/  FFMA.FTZ R75, R24, R29, R30 ;  /* 0x0000001d184b7223 */ /* 0x000fe2000001001e */
[-C--:B------:R-:W-:Y:S01]  /*feb0*/  FMUL.FTZ R29, R27, R69.reuse ;  /* 0x000000451b1d7220 */ /* 0x080fe20000410000 */
[----:B------:R-:W-:Y:S01]  /*fec0*/  FFMA.FTZ R69, R26, R69, -R25 ;  /* 0x000000451a457223 */ /* 0x000fe20000010819 */
[C---:B------:R-:W-:Y:S01]  /*fed0*/  IMAD.U32 R7, R5.reuse, 0x10000, RZ ;  /* 0x0001000005077824 */ /* 0x040fe200078e00ff */
        /* <DEDUP_REMOVED lines=21> */
.L_x_3702:
[----:B------:R-:W-:Y:S05]  /*10030*/  BSYNC B1 ;  /* 0x0000000000017941 */ /* 0x000fea0003800000 */
.L_x_3701:
[----:B01----:R-:W2:Y:S02]  /*10040*/  LDL R4, [R1+0x440] ;  /* 0x0004400001047983 */ /* 0x003ea40000100800 */
[----:B--2---:R-:W-:-:S13]  /*10050*/  ISETP.GE.AND P0, PT, R4, R15, PT ;  /* 0x0000000f0400720c */ /* 0x004fda0003f06270 */
[----:B------:R-:W-:Y:S05]  /*10060*/  @P0 BRA `(.L_x_3705) ;  /* 0x0000001800c80947 */ /* 0x000fea0003800000 */
[----:B------:R-:W0:Y:S01]  /*10070*/  LDC R5, c[0x0][0x3f4] ;  /* 0x0000fd00ff057b82 */ /* 0x000e220000000800 */
[----:B------:R-:W-:Y:S01]  /*10080*/  BSSY B1, `(.L_x_3706) ;  /* 0x0000032000017945 */ /* 0x000fe20003800000 */
[-C--:B0-----:R-:W-:Y:S02]  /*10090*/  ISETP.GE.AND P0, PT, R154, R5.reuse, PT ;  /* 0x000000059a00720c */ /* 0x081fe40003f06270 */
[----:B------:R-:W-:-:S11]  /*100a0*/  ISETP.GE.AND P1, PT, R162, R5, PT ;  /* 0x00000005a200720c */ /* 0x000fd60003f26270 */
[----:B------:R-:W-:Y:S05]  /*100b0*/  @P0 BRA `(.L_x_3707) ;  /* 0x0000000000b80947 */ /* 0x000fea0003800000 */
[----:B------:R-:W0:Y:S01]  /*100c0*/  LDS.128 R4, [R2+0x21400] ;  /* 0x0214000002047984 */ /* 0x000e220000000c00 */
        /* <DEDUP_REMOVED lines=20> */
[C---:B------:R-:W-:Y:S01]  /*10210*/  FFMA.FTZ R26, R10.reuse, R15, -R25 ;  /* 0x0000000f0a1a7223 */ /* 0x040fe20000010819 */
[----:B------:R-:W-:Y:S01]  /*10220*/  FFMA.FTZ R27, R10, R24, R11 ;  /* 0x000000180a1b7223 */ /* 0x000fe2000001000b */
[-C--:B------:R-:W-:Y:S01]  /*10230*/  FMUL.FTZ R15, R13, R73.reuse ;  /* 0x000000490d0f7220 */ /* 0x080fe20000410000 */
        /* <DEDUP_REMOVED lines=22> */
.L_x_3707:
[----:B------:R-:W-:Y:S05]  /*103a0*/  BSYNC B1 ;  /* 0x0000000000017941 */ /* 0x000fea0003800000 */
.L_x_3706:
[----:B------:R-:W-:Y:S05]  /*103b0*/  @P1 BRA `(.L_x_3705) ;  /* 0x0000001400f41947 */ /* 0x000fea0003800000 */
[----:B0-----:R-:W0:Y:S01]  /*103c0*/  LDS.128 R4, [R3+0x1000] ;  /* 0x0010000003047984 */ /* 0x001e220000000c00 */
[--C-:B------:R-:W-:Y:S02]  /*103d0*/  SHF.R.U64 R11, R8, 0x10, R9.reuse ;  /* 0x00000010080b7819 */ /* 0x100fe40000001209 */
[----:B------:R-:W-:Y:S02]  /*103e0*/  SHF.R.U32.HI R8, RZ, 0x10, R9 ;  /* 0x00000010ff087819 */ /* 0x000fe40000011609 */
[--C-:B------:R-:W-:Y:S02]  /*103f0*/  SHF.R.U64 R9, R20, 0x10, R21.reuse ;  /* 0x0000001014097819 */ /* 0x100fe40000001215 */
[----:B------:R-:W-:Y:S02]  /*10400*/  SHF.R.U32.HI R21, RZ, 0x10, R21 ;  /* 0x00000010ff157819 */ /* 0x000fe40000011615 */
[----:B------:R-:W-:Y:S02]  /*10410*/  PRMT R33, R33, 0x5410, R8 ;  /* 0x0000541021217816 */ /* 0x000fe40000000008 */
[----:B------:R-:W-:-:S02]  /*10420*/  PRMT R14, R14, 0x5410, R21 ;  /* 0x000054100e0e7816 */ /* 0x000fc40000000015 */
[----:B------:R-:W-:Y:S01]  /*10430*/  PRMT R32, R32, 0x5410, R11 ;  /* 0x0000541020207816 */ /* 0x000fe2000000000b */
[C---:B------:R-:W-:Y:S01]  /*10440*/  IMAD.U32 R11, R33.reuse, 0x10000, RZ ;  /* 0x00010000210b7824 */ /* 0x040fe200078e00ff */
[----:B------:R-:W-:Y:S01]  /*10450*/  PRMT R12, R0, 0x5410, R9 ;  /* 0x00005410000c7816 */ /* 0x000fe20000000009 */
[C---:B------:R-:W-:Y:S01]  /*10460*/  IMAD.U32 R13, R14.reuse, 0x10000, RZ ;  /* 0x000100000e0d7824 */ /* 0x040fe200078e00ff */
[----:B------:R-:W-:Y:S02]  /*10470*/  LOP3.LUT R14, R14, 0xffff0000, RZ, 0xc0, !PT ;  /* 0xffff00000e0e7812 */ /* 0x000fe400078ec0ff */
[----:B------:R-:W-:Y:S01]  /*10480*/  LOP3.LUT R10, R33, 0xffff0000, RZ, 0xc0, !PT ;  /* 0xffff0000210a7812 */ /* 0x000fe200078ec0ff */
[C---:B0-----:R-:W-:Y:S01]  /*10490*/  IMAD.U32 R8, R6.reuse, 0x10000, RZ ;  /* 0x0001000006087824 */ /* 0x041fe200078e00ff */
[----:B------:R-:W-:Y:S01]  /*104a0*/  LOP3.LUT R6, R6, 0xffff0000, RZ, 0xc0, !PT ;  /* 0xffff000006067812 */ /* 0x000fe200078ec0ff */
[C---:B------:R-:W-:Y:S01]  /*104b0*/  IMAD.U32 R9, R7.reuse, 0x10000, RZ ;  /* 0x0001000007097824 */ /* 0x040fe200078e00ff */
[----:B------:R-:W-:Y:S01]  /*104c0*/  LOP3.LUT R7, R7, 0xffff0000, RZ, 0xc0, !PT ;  /* 0xffff000007077812 */ /* 0x000fe200078ec0ff */
[C---:B------:R-:W-:Y:S01]  /*104d0*/  IMAD.U32 R0, R4.reuse, 0x10000, RZ ;  /* 0x0001000004007824 */ /* 0x040fe200078e00ff */
[----:B------:R-:W-:Y:S01]  /*104e0*/  LOP3.LUT R2, R4, 0xffff0000, RZ, 0xc0, !PT ;  /* 0xffff000004027812 */ /* 0x000fe200078ec0ff */
[C---:B------:R-:W-:Y:S01]  /*104f0*/  FMUL.FTZ R15, R6.reuse, R13 ;  /* 0x0000000d060f7220 */ /* 0x040fe20000410000 */
[----:B------:R-:W-:Y:S01]  /*10500*/  FMUL.FTZ R20, R6, R11 ;  /* 0x0000000b06147220 */ /* 0x000fe20000410000 */
[----:B------:R-:W-:Y:S01]  /*10510*/  FMUL.FTZ R24, R7, R14 ;  /* 0x0000000e07187220 */ /* 0x000fe20000410000 */
[----:B------:R-:W-:-:S02]  /*10520*/  IMAD.U32 R4, R5, 0x10000, RZ ;  /* 0x0001000005047824 */ /* 0x000fc400078e00ff */
[C---:B------:R-:W-:Y:S01]  /*10530*/  FFMA.FTZ R6, R8.reuse, R11, -R15 ;  /* 0x0000000b08067223 */ /* 0x040fe2000001080f */
[----:B------:R-:W-:Y:S01]  /*10540*/  FFMA.FTZ R21, R8, R13, R20 ;  /* 0x0000000d08157223 */ /* 0x000fe20000010014 */
[-C--:B------:R-:W-:Y:S01]  /*10550*/  FMUL.FTZ R8, R7, R10.reuse ;  /* 0x0000000a07087220 */ /* 0x080fe20000410000 */
[----:B------:R-:W-:Y:S01]  /*10560*/  IMAD.U32 R11, R12, 0x10000, RZ ;  /* 0x000100000c0b7824 */ /* 0x000fe200078e00ff */
[----:B------:R-:W-:Y:S01]  /*10570*/  LOP3.LUT R5, R5, 0xffff0000, RZ, 0xc0, !PT ;  /* 0xffff000005057812 */ /* 0x000fe200078ec0ff */
[----:B------:R-:W-:Y:S01]  /*10580*/  IMAD.U32 R7, R32, 0x10000, RZ ;  /* 0x0001000020077824 */ /* 0x000fe200078e00ff */
[----:B------:R-:W-:Y:S01]  /*10590*/  LOP3.LUT R12, R12, 0xffff0000, RZ, 0xc0, !PT ;  /* 0xffff00000c0c7812 */ /* 0x000fe200078ec0ff */
[C---:B------:R-:W-:Y:S01]  /*105a0*/  FFMA.FTZ R24, R9.reuse, R10, -R24 ;  /* 0x0000000a09187223 */ /* 0x040fe20000010818 */
        /* <DEDUP_REMOVED lines=16> */
.L_x_3692:
        /* <DEDUP_REMOVED lines=33> */
.L_x_4056:
        /* <DEDUP_REMOVED lines=8> */
[----:B------:R-:W-:Y:S02]  /*10940*/  ULDC UR4, c[0x0][0x3f4] ;  /* 0x0000fd0000047ab9 */ /* 0x000fe40000000800 */
[----:B------:R-:W-:-:S13]  /*10950*/  ISETP.GE.AND P0, PT, R22, UR4, PT ;  /* 0x0000000416007c0c */ /* 0x000fda000bf06270 */
[----:B------:R-:W-:Y:S05]  /*10960*/  @P0 BRA `(.L_x_3710) ;  /* 0x0000000000100947 */ /* 0x000fea0003800000 */
[----:B-12---:R-:W-:-:S04]  /*10970*/  IMAD.WIDE R4, R22, 0x2, R4 ;  /* 0x0000000216047825 */ /* 0x006fc800078e0204 */
[----:B---34-:R-:W-:Y:S01]  /*10980*/  IMAD.WIDE R6, R22, 0x2, R6 ;  /* 0x0000000216067825 */ /* 0x018fe200078e0206 */
[----:B------:R1:W5:Y:S04]  /*10990*/  LD.E.128 R24, desc[UR44][R4.64] ;  /* 0x0000002c04187980 */ /* 0x000368000c101d00 */
[----:B------:R1:W5:Y:S02]  /*109a0*/  LD.E.128 R28, desc[UR44][R6.64] ;  /* 0x0000002c061c7980 */ /* 0x000364000c101d00 */
.L_x_3710:
[----:B------:R-:W-:Y:S05]  /*109b0*/  BSYNC B1 ;  /* 0x0000000000017941 */ /* 0x000fea0003800000 */
.L_x_3709:
[----:B-12--5:R-:W-:Y:S01]  /*109c0*/  IMAD.MOV.U32 R4, RZ, RZ, R28 ;  /* 0x000000ffff047224 */ /* 0x026fe200078e001c */
[----:B------:R-:W-:Y:S01]  /*109d0*/  UMOV UR4, 0xffffffff ;  /* 0xffffffff00047882 */ /* 0x000fe20000000000 */
[----:B------:R-:W-:Y:S02]  /*109e0*/  IMAD.MOV.U32 R5, RZ, RZ, R29 ;  /* 0x000000ffff057224 */ /* 0x000fe400078e001d */
[----:B----4-:R-:W-:Y:S01]  /*109f0*/  IMAD.MOV.U32 R6, RZ, RZ, R30 ;  /* 0x000000ffff067224 */ /* 0x010fe200078e001e */
[----:B------:R-:W-:Y:S01]  /*10a00*/  PRMT R76, R4, 0x7610, R76 ;  /* 0x00007610044c7816 */ /* 0x000fe2000000004c */
[----:B---3--:R-:W-:Y:S01]  /*10a10*/  IMAD.MOV.U32 R7, RZ, RZ, R31 ;  /* 0x000000ffff077224 */ /* 0x008fe200078e001f */
        /* <DEDUP_REMOVED lines=13> */
[----:B0-----:R-:W0:Y:S04]  /*10af0*/  SHFL.IDX PT, R3, R3, 0x1, 0x1c1f ;  /* 0x003c1f0003037f89 */ /* 0x001e2800000e0000 */
[----:B------:R-:W1:Y:S04]  /*10b00*/  SHFL.IDX PT, R6, R8, 0x1, 0x1c1f ;  /* 0x003c1f0008067f89 */ /* 0x000e6800000e0000 */
[----:B------:R2:W3:Y:S04]  /*10b10*/  SHFL.IDX PT, R7, R32, 0x1, 0x1c1f ;  /* 0x003c1f0020077f89 */ /* 0x0004e800000e0000 */
[----:B------:R2:W4:Y:S01]  /*10b20*/  SHFL.IDX PT, R14, R9, 0x1, 0x1c1f ;  /* 0x003c1f00090e7f89 */ /* 0x00052200000e0000 */
[----:B0-----:R-:W-:-:S02]  /*10b30*/  IMAD.MOV.U32 R13, RZ, RZ, R3 ;  /* 0x000000ffff0d7224 */ /* 0x001fc400078e0003 */
[----:B-12---:R-:W-:-:S07]  /*10b40*/  IMAD.MOV.U32 R12, RZ, RZ, R6 ;  /* 0x000000ffff0c7224 */ /* 0x006fce00078e0006 */
.L_x_4062:
[----:B------:R-:W2:Y:S01]  /*10b50*/  LDL R6, [R1+0x1f4] ;  /* 0x0001f40001067983 */ /* 0x000ea20000100800 */
[----:B------:R-:W-:Y:S01]  /*10b60*/  VIADD R0, R0, 0x20 ;  /* 0x0000002000007836 */ /* 0x000fe20000000000 */
[----:B------:R-:W-:Y:S01]  /*10b70*/  BSSY B1, `(.L_x_3712) ;  /* 0x0000015000017945 */ /* 0x000fe20003800000 */
[----:B---3--:R-:W-:Y:S01]  /*10b80*/  IMAD.MOV.U32 R15, RZ, RZ, R7 ;  /* 0x000000ffff0f7224 */ /* 0x008fe200078e0007 */
[----:B------:R-:W-:Y:S02]  /*10b90*/  CS2R R8, SRZ ;  /* 0x0000000000087805 */ /* 0x000fe4000001ff00 */
[----:B------:R-:W-:Y:S02]  /*10ba0*/  CS2R R10, SRZ ;  /* 0x00000000000a7805 */ /* 0x000fe4000001ff00 */
[----:B------:R-:W-:Y:S02]  /*10bb0*/  ISETP.GE.AND P0, PT, R0, R21, PT ;  /* 0x000000150000720c */ /* 0x000fe40003f06270 */
[----:B--2---:R-:W-:-:S04]  /*10bc0*/  LEA.HI R3, R6, R6, RZ, 0x1 ;  /* 0x0000000606037211 */ /* 0x004fc800078f08ff */
[----:B------:R-:W-:-:S05]  /*10bd0*/  LOP3.LUT R3, R3, 0xfffffffe, RZ, 0xc0, !PT ;  /* 0xfffffffe03037812 */ /* 0x000fca00078ec0ff */
[----:B------:R-:W-:Y:S01]  /*10be0*/  IMAD.IADD R3, R6, 0x1, -R3 ;  /* 0x0000000106037824 */ /* 0x000fe200078e0a03 */
[----:B------:R-:W-:-:S04]  /*10bf0*/  CS2R R6, SRZ ;  /* 0x0000000000067805 */ /* 0x000fc8000001ff00 */
        /* <DEDUP_REMOVED lines=12> */
.L_x_3713:
[----:B------:R-:W-:Y:S05]  /*10cc0*/  BSYNC B1 ;  /* 0x0000000000017941 */ /* 0x000fea0003800000 */
.L_x_3712:
[----:B------:R-:W1:Y:S01]  /*10cd0*/  SYNCS.PHASECHK.TRANS64.TRYWAIT P0, [R2+URZ+0x38800], R3 ;  /* 0x03880003020075a7 */ /* 0x000e62000800017f */
[----:B------:R-:W-:Y:S04]  /*10ce0*/  BSSY B1, `(.L_x_3714) ;  /* 0x0000002000017945 */ /* 0x000fe80003800000 */
[----:B-1----:R-:W-:Y:S05]  /*10cf0*/  @!P0 BRA `(.L_x_3715) ;  /* 0x0000031800e88947 */ /* 0x002fea0003800000 */
.L_x_4063:
[----:B------:R-:W-:Y:S05]  /*10d00*/  BSYNC B1 ;  /* 0x0000000000017941 */ /* 0x000fea0003800000 */
.L_x_3714:
[----:B------:R-:W2:Y:S01]  /*10d10*/  LDL R0, [R1+0x70] ;  /* 0x0000700001007983 */ /* 0x000ea20000100800 */
[----:B-1----:R-:W1:Y:S03]  /*10d20*/  LDC R3, c[0x0][0x3f4] ;  /* 0x0000fd00ff037b82 */ /* 0x002e660000000800 */
[----:B0-----:R-:W3:Y:S01]  /*10d30*/  LDL R15, [R1+0x440] ;  /* 0x00044000010f7983 */ /* 0x001ee20000100800 */
[----:B-----5:R-:W-:Y:S02]  /*10d40*/  IMAD.MOV.U32 R12, RZ, RZ, R4 ;  /* 0x000000ffff0c7224 */ /* 0x020fe400078e0004 */
[----:B----4-:R-:W-:Y:S01]  /*10d50*/  IMAD.MOV.U32 R14, RZ, RZ, R5 ;  /* 0x000000ffff0e7224 */ /* 0x010fe200078e0005 */
[----:B------:R-:W-:Y:S04]  /*10d60*/  BSSY B1, `(.L_x_3716) ;  /* 0x000007a000017945 */ /* 0x000fe80003800000 */
[----:B------:R-:W-:-:S02]  /*10d70*/  PRMT R20, R14, 0x7610, R20 ;  /* 0x000076100e147816 */ /* 0x000fc40000000014 */
[----:B-1----:R-:W-:Y:S01]  /*10d80*/  ISETP.GE.AND P0, PT, R22, R3, PT ;  /* 0x000000031600720c */ /* 0x002fe20003f06270 */
[----:B------:R-:W-:Y:S02]  /*10d90*/  IMAD.MOV.U32 R14, RZ, RZ, R8 ;  /* 0x000000ffff0e7224 */ /* 0x000fe400078e0008 */
[----:B------:R-:W-:-:S03]  /*10da0*/  IMAD.MOV.U32 R68, RZ, RZ, R11 ;  /* 0x000000ffff447224 */ /* 0x000fc600078e000b */
[----:B------:R-:W-:Y:S01]  /*10db0*/  PRMT R73, R14, 0x7610, R73 ;  /* 0x000076100e497816 */ /* 0x000fe20000000049 */
[----:B--2---:R-:W-:-:S05]  /*10dc0*/  IMAD R0, R0, -0x40, R21 ;  /* 0xffffffc000007824 */ /* 0x004fca00078e0215 */
[----:B------:R-:W-:-:S04]  /*10dd0*/  VIMNMX R13, R0, 0x40, PT ;  /* 0x00000040000d7848 */ /* 0x000fc80003fe0100 */
[-C--:B------:R-:W-:Y:S02]  /*10de0*/  ISETP.GE.OR P1, PT, R152, R13.reuse, P0 ;  /* 0x0000000d9800720c */ /* 0x080fe40000726670 */
[----:B------:R-:W-:Y:S01]  /*10df0*/  PRMT R0, R12, 0x7610, R0 ;  /* 0x000076100c007816 */ /* 0x000fe20000000000 */
[----:B------:R-:W-:Y:S01]  /*10e00*/  IMAD.MOV.U32 R12, RZ, RZ, R6 ;  /* 0x000000ffff0c7224 */ /* 0x000fe200078e0006 */
[----:B---3--:R-:W-:Y:S01]  /*10e10*/  ISETP.GE.OR P0, PT, R15, R13, P0 ;  /* 0x0000000d0f00720c */ /* 0x008fe20000706670 */
[----:B------:R-:W-:Y:S02]  /*10e20*/  IMAD.MOV.U32 R13, RZ, RZ, R7 ;  /* 0x000000ffff0d7224 */ /* 0x000fe400078e0007 */
[----:B------:R-:W-:Y:S01]  /*10e30*/  IMAD.MOV.U32 R15, RZ, RZ, R9 ;  /* 0x000000ffff0f7224 */ /* 0x000fe200078e0009 */
[----:B------:R-:W-:Y:S01]  /*10e40*/  PRMT R71, R12, 0x7610, R71 ;  /* 0x000076100c477816 */ /* 0x000fe20000000047 */
[----:B------:R-:W-:Y:S01]  /*10e50*/  IMAD.MOV.U32 R21, RZ, RZ, R10 ;  /* 0x000000ffff157224 */ /* 0x000fe200078e000a */
[----:B------:R-:W-:-:S02]  /*10e60*/  PRMT R72, R13, 0x7610, R72 ;  /* 0x000076100d487816 */ /* 0x000fc40000000048 */
[----:B------:R-:W-:Y:S01]  /*10e70*/  PRMT R74, R15, 0x7610, R74 ;  /* 0x000076100f4a7816 */ /* 0x000fe2000000004a */
[----:B------:R-:W-:Y:S06]  /*10e80*/  @P1 BRA `(.L_x_3717) ;  /* 0x00000004009c1947 */ /* 0x000fec0003800000 */
[----:B------:R-:W-:Y:S01]  /*10e90*/  IMAD.SHL.U32 R12, R157, 0x40, RZ ;  /* 0x000000409d0c7824 */ /* 0x000fe200078e00ff */
[----:B------:R-:W-:Y:S01]  /*10ea0*/  SHF.R.U64 R83, R28, 0x10, R29 ;  /* 0x000000101c537819 */ /* 0x000fe2000000121d */
[----:B------:R-:W-:Y:S01]  /*10eb0*/  IMAD.IADD R13, R22, 0x1, R3 ;  /* 0x00000001160d7824 */ /* 0x000fe200078e0203 */
[----:B------:R-:W-:Y:S01]  /*10ec0*/  SHF.R.U64 R81, R24, 0x10, R25 ;  /* 0x0000001018517819 */ /* 0x000fe20000001219 */
[----:B------:R-:W-:Y:S01]  /*10ed0*/  IMAD.SHL.U32 R32, R165, 0x200, RZ ;  /* 0x00000200a5207824 */ /* 0x000fe200078e00ff */
[----:B------:R-:W-:Y:S02]  /*10ee0*/  LOP3.LUT R14, R12, 0x1c0, RZ, 0xc0, !PT ;  /* 0x000001c00c0e7812 */ /* 0x000fe400078ec0ff */
[----:B------:R-:W-:Y:S02]  /*10ef0*/  PRMT R83, R76, 0x5410, R83 ;  /* 0x000054104c537816 */ /* 0x000fe40000000053 */
[C---:B------:R-:W-:Y:S02]  /*10f00*/  LOP3.LUT R12, R14.reuse, 0x38, R22, 0xf8, !PT ;  /* 0x000000380e0c7812 */ /* 0x040fe400078ef816 */
[----:B------:R-:W-:Y:S01]  /*10f10*/  SHF.R.U32.HI R33, RZ, 0x3, R14 ;  /* 0x00000003ff217819 */ /* 0x000fe2000001160e */
[----:B------:R-:W-:Y:S01]  /*10f20*/  IMAD.U32 R84, R83, 0x10000, RZ ;  /* 0x0001000053547824 */ /* 0x000fe200078e00ff */
[----:B------:R-:W-:-:S02]  /*10f30*/  LOP3.LUT R13, R14, 0x38, R13, 0xf8, !PT ;  /* 0x000000380e0d7812 */ /* 0x000fc400078ef80d */
[C-C-:B------:R-:W-:Y:S02]  /*10f40*/  LOP3.LUT R69, R32.reuse, R12, R33.reuse, 0xf6, !PT ;  /* 0x0000000c20457212 */ /* 0x140fe400078ef621 */
[----:B------:R-:W-:Y:S02]  /*10f50*/  LOP3.LUT R33, R32, R13, R33, 0xf6, !PT ;  /* 0x0000000d20217212 */ /* 0x000fe400078ef621 */
[----:B------:R-:W-:Y:S01]  /*10f60*/  SHF.R.U32.HI R75, RZ, 0x10, R25 ;  /* 0x00000010ff4b7819 */ /* 0x000fe20000011619 */
[--C-:B------:R-:W-:Y:S01]  /*10f70*/  IMAD R69, R69, 0x2, R2.reuse ;  /* 0x0000000245457824 */ /* 0x100fe200078e0202 */
[----:B------:R-:W-:Y:S01]  /*10f80*/  SHF.R.U32.HI R85, RZ, 0x10, R29 ;  /* 0x00000010ff557819 */ /* 0x000fe2000001161d */
[----:B------:R-:W-:Y:S01]  /*10f90*/  IMAD R70, R33, 0x2, R2 ;  /* 0x0000000221467824 */ /* 0x000fe200078e0202 */
[----:B------:R-:W-:Y:S02]  /*10fa0*/  PRMT R81, R80, 0x5410, R81 ;  /* 0x0000541050517816 */ /* 0x000fe40000000051 */
[----:B------:R-:W0:Y:S01]  /*10fb0*/  LDS.128 R12, [R69+0x20400] ;  /* 0x02040000450c7984 */ /* 0x000e220000000c00 */
[----:B------:R-:W-:-:S02]  /*10fc0*/  SHF.R.U64 R26, R26, 0x10, R27 ;  /* 0x000000101a1a7819 */ /* 0x000fc4000000121b */
[----:B------:R-:W-:Y:S01]  /*10fd0*/  SHF.R.U32.HI R24, RZ, 0x10, R27 ;  /* 0x00000010ff187819 */ /* 0x000fe2000001161b */
[----:B------:R-:W1:Y:S01]  /*10fe0*/  LDS.128 R32, [R70+0x20400] ;  /* 0x0204000046207984 */ /* 0x000e620000000c00 */
[--C-:B------:R-:W-:Y:S02]  /*10ff0*/  SHF.R.U64 R27, R30, 0x10, R31.reuse ;  /* 0x000000101e1b7819 */ /* 0x100fe4000000121f */
[----:B------:R-:W-:Y:S02]  /*11000*/  SHF.R.U32.HI R25, RZ, 0x10, R31 ;  /* 0x00000010ff197819 */ /* 0x000fe4000001161f */
[----:B------:R-:W-:Y:S01]  /*11010*/  PRMT R31, R82, 0x5410, R75 ;  /* 0x00005410521f7816 */ /* 0x000fe2000000004b */
[----:B------:R-:W-:Y:S01]  /*11020*/  IMAD.U32 R82, R81, 0x10000, RZ ;  /* 0x0001000051527824 */ /* 0x000fe200078e00ff */
[----:B------:R-:W-:Y:S02]  /*11030*/  PRMT R85, R77, 0x5410, R85 ;  /* 0x000054104d557816 */ /* 0x000fe40000000055 */
[----:B------:R-:W-:-:S02]  /*11040*/  PRMT R25, R79, 0x5410, R25 ;  /* 0x000054104f197816 */ /* 0x000fc40000000019 */
[----:B------:R-:W-:Y:S02]  /*11050*/  LOP3.LUT R83, R83, 0xffff0000, RZ, 0xc0, !PT ;  /* 0xffff000053537812 */ /* 0x000fe400078ec0ff */
[----:B------:R-:W-:Y:S02]  /*11060*/  LOP3.LUT R81, R81, 0xffff0000, RZ, 0xc0, !PT ;  /* 0xffff000051517812 */ /* 0x000fe400078ec0ff */
[----:B------:R-:W-:Y:S02]  /*11070*/  PRMT R27, R78, 0x5410, R27 ;  /* 0x000054104e1b7816 */ /* 0x000fe4000000001b */
[----:B------:R-:W-:Y:S02]  /*11080*/  PRMT R26, R20, 0x5432, R26 ;  /* 0x00005432141a7816 */ /* 0x000fe4000000001a */
[----:B------:R-:W-:Y:S01]  /*11090*/  PRMT R24, R71, 0x5432, R24 ;  /* 0x0000543247187816 */ /* 0x000fe20000000018 */
[C---:B0-----:R-:W-:Y:S01]  /*110a0*/  IMAD.U32 R30, R12.reuse, 0x10000, RZ ;  /* 0x000100000c1e7824 */ /* 0x041fe200078e00ff */
[----:B------:R-:W-:Y:S01]  /*110b0*/  LOP3.LUT R75, R12, 0xffff0000, RZ, 0xc0, !PT ;  /* 0xffff00000c4b7812 */ /* 0x000fe200078ec0ff */
[C---:B------:R-:W-:Y:S01]  /*110c0*/  IMAD.U32 R76, R13.reuse, 0x10000, RZ ;  /* 0x000100000d4c7824 */ /* 0x040fe200078e00ff */
[----:B------:R-:W-:Y:S01]  /*110d0*/  LOP3.LUT R77, R13, 0xffff0000, RZ, 0xc0, !PT ;  /* 0xffff00000d4d7812 */ /* 0x000fe200078ec0ff */
[----:B-1----:R-:W-:Y:S01]  /*110e0*/  IMAD.U32 R29, R32, 0x10000, RZ ;  /* 0x00010000201d7824 */ /* 0x002fe200078e00ff */
[C---:B------:R-:W-:Y:S01]  /*110f0*/  LOP3.LUT R12, R14.reuse, 0xffff0000, RZ, 0xc0, !PT ;  /* 0xffff00000e0c7812 */ /* 0x040fe200078ec0ff */
[----:B------:R-:W-:Y:S01]  /*11100*/  IMAD.U32 R28, R14, 0x10000, RZ ;  /* 0x000100000e1c7824 */ /* 0x000fe200078e00ff */
[C---:B------:R-:W-:Y:S01]  /*11110*/  LOP3.LUT R14, R15.reuse, 0xffff0000, RZ, 0xc0, !PT ;  /* 0xffff00000f0e7812 */ /* 0x040fe200078ec0ff */
[----:B------:R-:W-:Y:S01]  /*11120*/  IMAD.U32 R13, R15, 0x10000, RZ ;  /* 0x000100000f0d7824 */ /* 0x000fe200078e00ff */
[----:B------:R-:W-:Y:S01]  /*11130*/  LOP3.LUT R32, R32, 0xffff0000, RZ, 0xc0, !PT ;  /* 0xffff000020207812 */ /* 0x000fe200078ec0ff */
[C---:B------:R-:W-:Y:S01]  /*11140*/  IMAD.U32 R79, R34.reuse, 0x10000, RZ ;  /* 0x00010000224f7824 */ /* 0x040fe200078e00ff */
[----:B------:R-:W-:Y:S01]  /*11150*/  LOP3.LUT R15, R34, 0xffff0000, RZ, 0xc0, !PT ;  /* 0xffff0000220f7812 */ /* 0x000fe200078ec0ff */
[----:B------:R-:W-:Y:S01]  /*11160*/  FMUL.FTZ R87, R29, R84 ;  /* 0x000000541d577220 */ /* 0x000fe20000410000 */
[C---:B------:R-:W-:Y:S01]  /*11170*/  IMAD.U32 R80, R35.reuse, 0x10000, RZ ;  /* 0x0001000023507824 */ /* 0x040fe200078e00ff */
[----:B------:R-:W-:Y:S01]  /*11180*/  LOP3.LUT R34, R35, 0xffff0000, RZ, 0xc0, !PT ;  /* 0xffff000023227812 */ /* 0x000fe200078ec0ff */
[-C--:B------:R-:W-:Y:S01]  /*11190*/  FMUL.FTZ R35, R29, R82.reuse ;  /* 0x000000521d237220 */ /* 0x080fe20000410000 */
[----:B------:R-:W-:Y:S01]  /*111a0*/  FFMA.FTZ R29, R30, R82, -R87 ;  /* 0x000000521e1d7223 */ /* 0x000fe20000010857 */
[----:B------:R-:W-:Y:S01]  /*111b0*/  FMUL.FTZ R82, R32, R83 ;  /* 0x0000005320527220 */ /* 0x000fe20000410000 */
[----:B------:R-:W-:-:S02]  /*111c0*/  IMAD.U32 R78, R33, 0x10000, RZ ;  /* 0x00010000214e7824 */ /* 0x000fc400078e00ff */
[----:B------:R-:W-:Y:S01]  /*111d0*/  FFMA.FTZ R30, R30, R84, R35 ;  /* 0x000000541e1e7223 */ /* 0x000fe20000010023 */
[----:B------:R-:W-:Y:S02]  /*111e0*/  IMAD.U32 R87, R85, 0x10000, RZ ;  /* 0x0001000055577824 */ /* 0x000fe400078e00ff */
[-C--:B------:R-:W-:Y:S01]  /*111f0*/  FMUL.FTZ R32, R32, R81.reuse ;  /* 0x0000005120207220 */ /* 0x080fe20000410000 */
[----:B------:R-:W-:Y:S02]  /*11200*/  IMAD.U32 R35, R31, 0x10000, RZ ;  /* 0x000100001f237824 */ /* 0x000fe400078e00ff */
[----:B------:R-:W-:Y:S01]  /*11210*/  FFMA.FTZ R84, R75, R81, -R82 ;  /* 0x000000514b547223 */ /* 0x000fe20000010852 */
[C---:B------:R-:W-:Y:S01]  /*11220*/  FMUL.FTZ R81, R78.reuse, R87 ;  /* 0x000000574e517220 */ /* 0x040fe20000410000 */
[----:B------:R-:W-:Y:S01]  /*11230*/  LOP3.LUT R33, R33, 0xffff0000, RZ, 0xc0, !PT ;  /* 0xffff000021217812 */ /* 0x000fe200078ec0ff */
[----:B------:R-:W-:Y:S01]  /*11240*/  FMUL.FTZ R78, R78, R35 ;  /* 0x000000234e4e7220 */ /* 0x000fe20000410000 */
[----:B------:R-:W-:Y:S01]  /*11250*/  LOP3.LUT R82, R85, 0xffff0000, RZ, 0xc0, !PT ;  /* 0xffff000055527812 */ /* 0x000fe200078ec0ff */
[----:B------:R-:W-:Y:S01]  /*11260*/  FFMA.FTZ R75, R75, R83, R32 ;  /* 0x000000534b4b7223 */ /* 0x000fe20000010020 */
[----:B------:R-:W-:Y:S01]  /*11270*/  LOP3.LUT R32, R31, 0xffff0000, RZ, 0xc0, !PT ;  /* 0xffff00001f207812 */ /* 0x000fe200078ec0ff */
[C---:B------:R-:W-:Y:S01]  /*11280*/  FFMA.FTZ R81, R76.reuse, R35, -R81 ;  /* 0x000000234c517223 */ /* 0x040fe20000010851 */
[----:B------:R-:W-:Y:S01]  /*11290*/  FFMA.FTZ R78, R76, R87, R78 ;  /* 0x000000574c4e7223 */ /* 0x000fe2000001004e */
[----:B------:R-:W-:Y:S01]  /*112a0*/  FMUL.FTZ R76, R33, R82 ;  /* 0x00000052214c7220 */ /* 0x000fe20000410000 */
[----:B------:R-:W-:-:S02]  /*112b0*/  IMAD.U32 R35, R27, 0x10000, RZ ;  /* 0x000100001b237824 */ /* 0x000fc400078e00ff */
[-C--:B------:R-:W-:Y:S01]  /*112c0*/  FMUL.FTZ R86, R33, R32.reuse ;  /* 0x0000002021567220 */ /* 0x080fe20000410000 */
[----:B------:R-:W-:Y:S02]  /*112d0*/  IMAD.U32 R33, R25, 0x10000, RZ ;  /* 0x0001000019217824 */ /* 0x000fe400078e00ff */
[----:B------:R-:W-:Y:S01]  /*112e0*/  FFMA.FTZ R76, R77, R32, -R76 ;  /* 0x000000204d4c7223 */ /* 0x000fe2000001084c */
[----:B------:R-:W-:Y:S02]  /*112f0*/  IMAD.U32 R31, R26, 0x10000, RZ ;  /* 0x000100001a1f7824 */ /* 0x000fe400078e00ff */
[----:B------:R-:W-:Y:S01]  /*11300*/  FMUL.FTZ R83, R79, R35 ;  /* 0x000000234f537220 */ /* 0x000fe20000410000 */
[----:B------:R-:W-:Y:S02]  /*11310*/  IMAD.U32 R32, R24, 0x10000, RZ ;  /* 0x0001000018207824 */ /* 0x000fe400078e00ff */
[----:B------:R-:W-:Y:S01]  /*11320*/  FFMA.FTZ R77, R77, R82, R86 ;  /* 0x000000524d4d7223 */ /* 0x000fe20000010056 */
[----:B------:R-:W-:Y:S01]  /*11330*/  FMUL.FTZ R82, R80, R33 ;  /* 0x0000002150527220 */ /* 0x000fe20000410000 */
[-C--:B------:R-:W-:Y:S01]  /*11340*/  FMUL.FTZ R88, R79, R31.reuse ;  /* 0x0000001f4f587220 */ /* 0x080fe20000410000 */
[----:B------:R-:W-:Y:S01]  /*11350*/  FFMA.FTZ R83, R28, R31, -R83 ;  /* 0x0000001f1c537223 */ /* 0x000fe20000010853 */
[-C--:B------:R-:W-:Y:S01]  /*11360*/  FMUL.FTZ R80, R80, R32.reuse ;  /* 0x0000002050507220 */ /* 0x080fe20000410000 */
[----:B------:R-:W-:Y:S01]  /*11370*/  LOP3.LUT R27, R27, 0xffff0000, RZ, 0xc0, !PT ;  /* 0xffff00001b1b7812 */ /* 0x000fe200078ec0ff */
[C---:B------:R-:W-:Y:S01]  /*11380*/  FFMA.FTZ R82, R13.reuse, R32, -R82 ;  /* 0x000000200d527223 */ /* 0x040fe20000010852 */
[----:B------:R-:W-:Y:S01]  /*11390*/  LOP3.LUT R26, R26, 0xffff0000, RZ, 0xc0, !PT ;  /* 0xffff00001a1a7812 */ /* 0x000fe200078ec0ff */
[----:B------:R-:W-:Y:S01]  /*113a0*/  FFMA.FTZ R80, R13, R33, R80 ;  /* 0x000000210d507223 */ /* 0x000fe20000010050 */
[----:B------:R-:W-:Y:S01]  /*113b0*/  LOP3.LUT R31, R25, 0xffff0000, RZ, 0xc0, !PT ;  /* 0xffff0000191f7812 */ /* 0x000fe200078ec0ff */
[C---:B------:R-:W-:Y:S01]  /*113c0*/  FMUL.FTZ R13, R15.reuse, R27 ;  /* 0x0000001b0f0d7220 */ /* 0x040fe20000410000 */
[----:B------:R-:W-:Y:S01]  /*113d0*/  LOP3.LUT R25, R24, 0xffff0000, RZ, 0xc0, !PT ;  /* 0xffff000018197812 */ /* 0x000fe200078ec0ff */
[-C--:B------:R-:W-:Y:S01]  /*113e0*/  FMUL.FTZ R24, R15, R26.reuse ;  /* 0x0000001a0f187220 */ /* 0x080fe20000410000 */
[----:B------:R-:W-:Y:S01]  /*113f0*/  FFMA.FTZ R88, R28, R35, R88 ;  /* 0x000000231c587223 */ /* 0x000fe20000010058 */
[----:B------:R-:W-:Y:S01]  /*11400*/  FMUL.FTZ R15, R34, R31 ;  /* 0x0000001f220f7220 */ /* 0x000fe20000410000 */
[----:B------:R-:W-:Y:S01]  /*11410*/  FFMA.FTZ R26, R12, R26, -R13 ;  /* 0x0000001a0c1a7223 */ /* 0x000fe2000001080d */
[----:B------:R-:W-:Y:S01]  /*11420*/  FMUL.FTZ R34, R34, R25 ;  /* 0x0000001922227220 */ /* 0x000fe20000410000 */
[----:B------:R-:W-:Y:S01]  /*11430*/  FFMA.FTZ R27, R12, R27, R24 ;  /* 0x0000001b0c1b7223 */ /* 0x000fe20000010018 */
[----:B------:R-:W-:Y:S01]  /*11440*/  FFMA.FTZ R15, R14, R25, -R15 ;  /* 0x000000190e0f7223 */ /* 0x000fe2000001080f */
[----:B------:R-:W-:Y:S01]  /*11450*/  F2FP.BF16.F32.PACK_AB R12, R84, R29 ;  /* 0x0000001d540c723e */ /* 0x000fe200000010ff */
        /* <DEDUP_REMOVED lines=10> */
.L_x_3717:
[----:B------:R-:W-:Y:S05]  /*11500*/  BSYNC B1 ;  /* 0x0000000000017941 */ /* 0x000fea0003800000 */
.L_x_3716:
[--C-:B------:R-:W-:Y:S02]  /*11510*/  PRMT R0, R0, 0x5410, R21.reuse ;  /* 0x0000541000007816 */ /* 0x100fe40000000015 */
[----:B------:R-:W-:Y:S01]  /*11520*/  PRMT R21, R68, 0x7610, R21 ;  /* 0x0000761044157816 */ /* 0x000fe20000000015 */
[----:B------:R-:W-:Y:S06]  /*11530*/  @P0 BRA `(.L_x_3705) ;  /* 0x0000000400940947 */ /* 0x000fec0003800000 */
[----:B0-----:R-:W2:Y:S04]  /*11540*/  LDL R14, [R1+0x4cc] ;  /* 0x0004cc00010e7983 */ /* 0x001ea80000100800 */
[----:B------:R-:W3:Y:S04]  /*11550*/  LDL R13, [R1+0x4d8] ;  /* 0x0004d800010d7983 */ /* 0x000ee80000100800 */
[----:B------:R-:W4:Y:S04]  /*11560*/  LDL R12, [R1+0x4dc] ;  /* 0x0004dc00010c7983 */ /* 0x000f280000100800 */
[----:B------:R-:W5:Y:S01]  /*11570*/  LDL R32, [R1+0x4c8] ;  /* 0x0004c80001207983 */ /* 0x000f620000100800 */
[----:B------:R-:W-:Y:S01]  /*11580*/  IMAD.IADD R3, R22, 0x1, R3 ;  /* 0x0000000116037824 */ /* 0x000fe200078e0203 */
[----:B------:R-:W-:-:S02]  /*11590*/  SHF.R.U64 R8, R8, 0x10, R9 ;  /* 0x0000001008087819 */ /* 0x000fc40000001209 */
[----:B------:R-:W-:Y:S02]  /*115a0*/  SHF.R.U32.HI R9, RZ, 0x10, R9 ;  /* 0x00000010ff097819 */ /* 0x000fe40000011609 */
[----:B------:R-:W-:Y:S02]  /*115b0*/  SHF.R.U32.HI R29, RZ, 0x10, R11 ;  /* 0x00000010ff1d7819 */ /* 0x000fe4000001160b */
[----:B------:R-:W-:Y:S02]  /*115c0*/  PRMT R73, R73, 0x5410, R8 ;  /* 0x0000541049497816 */ /* 0x000fe40000000008 */
[----:B------:R-:W-:Y:S02]  /*115d0*/  PRMT R74, R74, 0x5410, R9 ;  /* 0x000054104a4a7816 */ /* 0x000fe40000000009 */
[----:B------:R-:W-:Y:S02]  /*115e0*/  SHF.R.U64 R28, R10, 0x10, R11 ;  /* 0x000000100a1c7819 */ /* 0x000fe4000000120b */
[----:B------:R-:W-:Y:S01]  /*115f0*/  PRMT R29, R21, 0x5410, R29 ;  /* 0x00005410151d7816 */ /* 0x000fe2000000001d */
[----:B------:R-:W-:Y:S01]  /*11600*/  IMAD.U32 R21, R73, 0x10000, RZ ;  /* 0x0001000049157824 */ /* 0x000fe200078e00ff */
[----:B------:R-:W-:-:S02]  /*11610*/  PRMT R28, R0, 0x5432, R28 ;  /* 0x00005432001c7816 */ /* 0x000fc4000000001c */
[----:B--2---:R-:W-:-:S04]  /*11620*/  LOP3.LUT R3, R14, 0x38, R3, 0xf8, !PT ;  /* 0x000000380e037812 */ /* 0x004fc800078ef803 */
[----:B---3--:R-:W-:-:S05]  /*11630*/  LOP3.LUT R3, R3, R13, RZ, 0x3c, !PT ;  /* 0x0000000d03037212 */ /* 0x008fca00078e3cff */
[----:B----4-:R-:W-:Y:S02]  /*11640*/  IMAD.IADD R3, R12, 0x1, R3 ;  /* 0x000000010c037824 */ /* 0x010fe400078e0203 */
[----:B-----5:R-:W0:Y:S02]  /*11650*/  LDS.128 R12, [R32+0x20400] ;  /* 0x02040000200c7984 */ /* 0x020e240000000c00 */
[----:B------:R-:W-:Y:S01]  /*11660*/  IMAD R2, R3, 0x2, R2 ;  /* 0x0000000203027824 */ /* 0x000fe200078e0202 */
[--C-:B------:R-:W-:Y:S02]  /*11670*/  SHF.R.U64 R3, R4, 0x10, R5.reuse ;  /* 0x0000001004037819 */ /* 0x100fe40000001205 */
[----:B------:R-:W-:Y:S02]  /*11680*/  SHF.R.U32.HI R5, RZ, 0x10, R5 ;  /* 0x00000010ff057819 */ /* 0x000fe40000011605 */
[----:B------:R-:W1:Y:S01]  /*11690*/  LDS.128 R24, [R2+0x20400] ;  /* 0x0204000002187984 */ /* 0x000e620000000c00 */
[----:B------:R-:W-:-:S02]  /*116a0*/  PRMT R30, R0, 0x5410, R3 ;  /* 0x00005410001e7816 */ /* 0x000fc40000000003 */
[--C-:B------:R-:W-:Y:S02]  /*116b0*/  SHF.R.U64 R4, R6, 0x10, R7.reuse ;  /* 0x0000001006047819 */ /* 0x100fe40000001207 */
[----:B------:R-:W-:Y:S02]  /*116c0*/  SHF.R.U32.HI R7, RZ, 0x10, R7 ;  /* 0x00000010ff077819 */ /* 0x000fe40000011607 */
[----:B------:R-:W-:Y:S02]  /*116d0*/  PRMT R20, R20, 0x5410, R5 ;  /* 0x0000541014147816 */ /* 0x000fe40000000005 */
[----:B------:R-:W-:Y:S02]  /*116e0*/  PRMT R71, R71, 0x5410, R4 ;  /* 0x0000541047477816 */ /* 0x000fe40000000004 */
        /* <DEDUP_REMOVED lines=11> */
[----:B------:R-:W-:-:S02]  /*117a0*/  IMAD.U32 R25, R30, 0x10000, RZ ;  /* 0x000100001e197824 */ /* 0x000fc400078e00ff */
[C---:B------:R-:W-:Y:S01]  /*117b0*/  FMUL.FTZ R33, R8.reuse, R21 ;  /* 0x0000001508217220 */ /* 0x040fe20000410000 */
[C---:B------:R-:W-:Y:S01]  /*117c0*/  IMAD.U32 R7, R15.reuse, 0x10000, RZ ;  /* 0x000100000f077824 */ /* 0x040fe200078e00ff */
[----:B------:R-:W-:Y:S01]  /*117d0*/  LOP3.LUT R14, R15, 0xffff0000, RZ, 0xc0, !PT ;  /* 0xffff00000f0e7812 */ /* 0x000fe200078ec0ff */
[----:B------:R-:W-:Y:S01]  /*117e0*/  FMUL.FTZ R31, R8, R25 ;  /* 0x00000019081f7220 */ /* 0x000fe20000410000 */
[C---:B------:R-:W-:Y:S01]  /*117f0*/  IMAD.U32 R11, R26.reuse, 0x10000, RZ ;  /* 0x000100001a0b7824 */ /* 0x040fe200078e00ff */
[----:B------:R-:W-:Y:S01]  /*11800*/  LOP3.LUT R13, R26, 0xffff0000, RZ, 0xc0, !PT ;  /* 0xffff00001a0d7812 */ /* 0x000fe200078ec0ff */
[C---:B------:R-:W-:Y:S01]  /*11810*/  IMAD.U32 R15, R27.reuse, 0x10000, RZ ;  /* 0x000100001b0f7824 */ /* 0x040fe200078e00ff */
[----:B------:R-:W-:Y:S01]  /*11820*/  LOP3.LUT R26, R27, 0xffff0000, RZ, 0xc0, !PT ;  /* 0xffff00001b1a7812 */ /* 0x000fe200078ec0ff */
[----:B------:R-:W-:Y:S01]  /*11830*/  FFMA.FTZ R31, R0, R21, -R31 ;  /* 0x00000015001f7223 */ /* 0x000fe2000001081f */
[----:B------:R-:W-:Y:S02]  /*11840*/  IMAD.U32 R27, R20, 0x10000, RZ ;  /* 0x00010000141b7824 */ /* 0x000fe400078e00ff */
[----:B------:R-:W-:Y:S01]  /*11850*/  FFMA.FTZ R33, R0, R25, R33 ;  /* 0x0000001900217223 */ /* 0x000fe20000010021 */
[----:B------:R-:W-:Y:S01]  /*11860*/  IMAD.U32 R21, R74, 0x10000, RZ ;  /* 0x000100004a157824 */ /* 0x000fe200078e00ff */
[----:B------:R-:W-:Y:S01]  /*11870*/  LOP3.LUT R30, R30, 0xffff0000, RZ, 0xc0, !PT ;  /* 0xffff00001e1e7812 */ /* 0x000fe200078ec0ff */
[----:B------:R-:W-:-:S02]  /*11880*/  IMAD.U32 R8, R72, 0x10000, RZ ;  /* 0x0001000048087824 */ /* 0x000fc400078e00ff */
[C---:B------:R-:W-:Y:S01]  /*11890*/  FMUL.FTZ R35, R10.reuse, R27 ;  /* 0x0000001b0a237220 */ /* 0x040fe20000410000 */
[----:B------:R-:W-:Y:S02]  /*118a0*/  IMAD.U32 R0, R29, 0x10000, RZ ;  /* 0x000100001d007824 */ /* 0x000fe400078e00ff */
[-C--:B------:R-:W-:Y:S01]  /*118b0*/  FMUL.FTZ R25, R10, R21.reuse ;  /* 0x000000150a197220 */ /* 0x080fe20000410000 */
[C---:B------:R-:W-:Y:S01]  /*118c0*/  FMUL.FTZ R10, R15.reuse, R8 ;  /* 0x000000080f0a7220 */ /* 0x040fe20000410000 */
[C---:B------:R-:W-:Y:S01]  /*118d0*/  FFMA.FTZ R35, R4.reuse, R21, -R35 ;  /* 0x0000001504237223 */ /* 0x040fe20000010823 */
[-C--:B------:R-:W-:Y:S01]  /*118e0*/  FMUL.FTZ R15, R15, R0.reuse ;  /* 0x000000000f0f7220 */ /* 0x080fe20000410000 */
[----:B------:R-:W-:Y:S01]  /*118f0*/  FFMA.FTZ R25, R4, R27, R25 ;  /* 0x0000001b04197223 */ /* 0x000fe20000010019 */
[----:B------:R-:W-:Y:S01]  /*11900*/  FFMA.FTZ R21, R7, R0, -R10 ;  /* 0x0000000007157223 */ /* 0x000fe2000001080a */
[----:B------:R-:W-:Y:S01]  /*11910*/  LOP3.LUT R0, R73, 0xffff0000, RZ, 0xc0, !PT ;  /* 0xffff000049007812 */ /* 0x000fe200078ec0ff */
[----:B------:R-:W-:Y:S01]  /*11920*/  FFMA.FTZ R27, R7, R8, R15 ;  /* 0x00000008071b7223 */ /* 0x000fe2000001000f */
[----:B------:R-:W-:Y:S01]  /*11930*/  LOP3.LUT R15, R20, 0xffff0000, RZ, 0xc0, !PT ;  /* 0xffff0000140f7812 */ /* 0x000fe200078ec0ff */
[C---:B------:R-:W-:Y:S01]  /*11940*/  FMUL.FTZ R4, R9.reuse, R30 ;  /* 0x0000001e09047220 */ /* 0x040fe20000410000 */
[----:B------:R-:W-:Y:S01]  /*11950*/  LOP3.LUT R7, R74, 0xffff0000, RZ, 0xc0, !PT ;  /* 0xffff00004a077812 */ /* 0x000fe200078ec0ff */
[-C--:B------:R-:W-:Y:S01]  /*11960*/  FMUL.FTZ R10, R9, R0.reuse ;  /* 0x00000000090a7220 */ /* 0x080fe20000410000 */
[----:B------:R-:W-:Y:S01]  /*11970*/  LOP3.LUT R29, R29, 0xffff0000, RZ, 0xc0, !PT ;  /* 0xffff00001d1d7812 */ /* 0x000fe200078ec0ff */
[C---:B------:R-:W-:Y:S01]  /*11980*/  FMUL.FTZ R9, R24.reuse, R15 ;  /* 0x0000000f18097220 */ /* 0x040fe20000410000 */
[----:B------:R-:W-:Y:S01]  /*11990*/  FFMA.FTZ R8, R3, R0, -R4 ;  /* 0x0000000003087223 */ /* 0x000fe20000010804 */
[----:B------:R-:W-:Y:S01]  /*119a0*/  FMUL.FTZ R24, R24, R7 ;  /* 0x0000000718187220 */ /* 0x000fe20000410000 */
[----:B------:R-:W-:-:S02]  /*119b0*/  IMAD.U32 R4, R71, 0x10000, RZ ;  /* 0x0001000047047824 */ /* 0x000fc400078e00ff */
[----:B------:R-:W-:Y:S01]  /*119c0*/  FFMA.FTZ R10, R3, R30, R10 ;  /* 0x0000001e030a7223 */ /* 0x000fe2000001000a */
[----:B------:R-:W-:Y:S02]  /*119d0*/  IMAD.U32 R0, R28, 0x10000, RZ ;  /* 0x000100001c007824 */ /* 0x000fe400078e00ff */
[C---:B------:R-:W-:Y:S01]  /*119e0*/  FFMA.FTZ R20, R12.reuse, R7, -R9 ;  /* 0x000000070c147223 */ /* 0x040fe20000010809 */
[----:B------:R-:W-:Y:S01]  /*119f0*/  FFMA.FTZ R24, R12, R15, R24 ;  /* 0x0000000f0c187223 */ /* 0x000fe20000010018 */
[C---:B------:R-:W-:Y:S01]  /*11a00*/  FMUL.FTZ R30, R11.reuse, R4 ;  /* 0x000000040b1e7220 */ /* 0x040fe20000410000 */
[-C--:B------:R-:W-:Y:S01]  /*11a10*/  FMUL.FTZ R12, R11, R0.reuse ;  /* 0x000000000b0c7220 */ /* 0x080fe20000410000 */
[----:B------:R-:W-:Y:S02]  /*11a20*/  LOP3.LUT R71, R71, 0xffff0000, RZ, 0xc0, !PT ;  /* 0xffff000047477812 */ /* 0x000fe400078ec0ff */
[----:B------:R-:W-:Y:S01]  /*11a30*/  LOP3.LUT R28, R28, 0xffff0000, RZ, 0xc0, !PT ;  /* 0xffff00001c1c7812 */ /* 0x000fe200078ec0ff */
[C---:B------:R-:W-:Y:S01]  /*11a40*/  FFMA.FTZ R30, R5.reuse, R0, -R30 ;  /* 0x00000000051e7223 */ /* 0x040fe2000001081e */
[----:B------:R-:W-:Y:S01]  /*11a50*/  LOP3.LUT R3, R72, 0xffff0000, RZ, 0xc0, !PT ;  /* 0xffff000048037812 */ /* 0x000fe200078ec0ff */
[----:B------:R-:W-:Y:S01]  /*11a60*/  FFMA.FTZ R12, R5, R4, R12 ;  /* 0x00000004050c7223 */ /* 0x000fe2000001000c */
[C---:B------:R-:W-:Y:S01]  /*11a70*/  FMUL.FTZ R5, R13.reuse, R71 ;  /* 0x000000470d057220 */ /* 0x040fe20000410000 */
[-C--:B------:R-:W-:Y:S01]  /*11a80*/  FMUL.FTZ R0, R13, R28.reuse ;  /* 0x0000001c0d007220 */ /* 0x080fe20000410000 */
[----:B------:R-:W-:Y:S01]  /*11a90*/  F2FP.BF16.F32.PACK_AB R4, R8, R31 ;  /* 0x0000001f0804723e */ /* 0x000fe200000010ff */
        /* <DEDUP_REMOVED lines=15> */
.L_x_3705:
[----:B------:R-:W-:Y:S05]  /*11b90*/  BSYNC B0 ;  /* 0x0000000000007941 */ /* 0x000fea0003800000 */
.L_x_3691:
[----:B------:R-:W-:Y:S01]  /*11ba0*/  @!PT LDS RZ, [RZ] ;  /* 0x00000000fffff984 */ /* 0x000fe20000000800 */
[----:B------:R-:W-:Y:S01]  /*11bb0*/  @!PT LDS RZ, [RZ] ;  /* 0x00000000fffff984 */ /* 0x000fe20000000800 */
[----:B------:R-:W-:Y:S01]  /*11bc0*/  @!PT LDS RZ, [RZ] ;  /* 0x00000000fffff984 */ /* 0x000fe20000000800 */
[----:B------:R-:W-:Y:S01]  /*11bd0*/  @!PT LDS RZ, [RZ] ;  /* 0x00000000fffff984 */ /* 0x000fe20000000800 */
[----:B------:R3:W-:Y:S06]  /*11be0*/  MEMBAR.ALL.CTA ;  /* 0x0000000000007992 */ /* 0x0007ec0000008000 */
[----:B---3--:R-:W3:Y:S01]  /*11bf0*/  FENCE.VIEW.ASYNC.S ;  /* 0x00000000000073c6 */ /* 0x008ee20000000000 */
[----:B------:R-:W-:Y:S05]  /*11c00*/  WARPSYNC.ALL ;  /* 0x0000000000007948 */ /* 0x000fea0003800000 */
[----:B---3--:R-:W-:Y:S06]  /*11c10*/  BAR.SYNC.DEFER_BLOCKING 0xd, 0x80 ;  /* 0x0342000000007b1d */ /* 0x008fec0000010000 */
.L_x_3688:
[----:B0123--:R-:W-:Y:S01]  /*11c20*/  IMAD.U32 R6, RZ, RZ, UR42 ;  /* 0x0000002aff067e24 */ /* 0x00ffe2000f8e00ff */
[----:B------:R-:W-:Y:S01]  /*11c30*/  UIADD3 UR4, UP0, UR37, 0x1f8, URZ ;  /* 0x000001f825047890 */ /* 0x000fe2000ff1e03f */
[----:B------:R-:W-:Y:S01]  /*11c40*/  IMAD.U32 R7, RZ, RZ, UR43 ;  /* 0x0000002bff077e24 */ /* 0x000fe2000f8e00ff */
[----:B------:R-:W-:Y:S01]  /*11c50*/  STL.64 [R1+0x1e0], R36 ;  /* 0x0001e02401007387 */ /* 0x000fe20000100a00 */
[----:B------:R-:W-:Y:S01]  /*11c60*/  IMAD.MOV.U32 R4, RZ, RZ, R59 ;  /* 0x000000ffff047224 */ /* 0x000fe200078e003b */
[----:B------:R-:W-:Y:S01]  /*11c70*/  UIADD3.X UR5, URZ, UR36, URZ, UP0, !UPT ;  /* 0x000000243f057290 */ /* 0x000fe200087fe43f */
[----:B------:R-:W-:Y:S01]  /*11c80*/  IMAD.MOV.U32 R5, RZ, RZ, R58 ;  /* 0x000000ffff057224 */ /* 0x000fe200078e003a */
[----:B------:R-:W-:Y:S01]  /*11c90*/  BSSY B0, `(.L_x_3718) ;  /* 0x0000033000007945 */ /* 0x000fe20003800000 */
[----:B------:R-:W-:Y:S02]  /*11ca0*/  IMAD.MOV.U32 R8, RZ, RZ, R61 ;  /* 0x000000ffff087224 */ /* 0x000fe400078e003d */
[----:B------:R-:W-:Y:S01]  /*11cb0*/  IMAD.MOV.U32 R9, RZ, RZ, R60 ;  /* 0x000000ffff097224 */ /* 0x000fe200078e003c */
[----:B------:R0:W-:Y:S01]  /*11cc0*/  STL.128 [R1+0x170], R4 ;  /* 0x0001700401007387 */ /* 0x0001e20000100c00 */
[----:B------:R-:W-:-:S02]  /*11cd0*/  IMAD.MOV.U32 R10, RZ, RZ, R66 ;  /* 0x000000ffff0a7224 */ /* 0x000fc400078e0042 */
[----:B------:R-:W-:Y:S02]  /*11ce0*/  IMAD.MOV.U32 R11, RZ, RZ, R67 ;  /* 0x000000ffff0b7224 */ /* 0x000fe400078e0043 */
[----:B------:R-:W-:Y:S02]  /*11cf0*/  IMAD.U32 R2, RZ, RZ, UR38 ;  /* 0x00000026ff027e24 */ /* 0x000fe4000f8e00ff */
[----:B------:R-:W-:Y:S01]  /*11d00*/  IMAD.U32 R3, RZ, RZ, UR46 ;  /* 0x0000002eff037e24 */ /* 0x000fe2000f8e00ff */
[----:B------:R1:W-:Y:S01]  /*11d10*/  STL.128 [R1+0x150], R8 ;  /* 0x0001500801007387 */ /* 0x0003e20000100c00 */
[----:B------:R-:W-:-:S03]  /*11d20*/  IMAD.U32 R0, RZ, RZ, UR41 ;  /* 0x00000029ff007e24 */ /* 0x000fc6000f8e00ff */
[----:B------:R-:W-:Y:S01]  /*11d30*/  STL.64 [R1+0x148], R2 ;  /* 0x0001480201007387 */ /* 0x000fe20000100a00 */
[----:B0-----:R-:W-:Y:S02]  /*11d40*/  IMAD.MOV.U32 R4, RZ, RZ, R64 ;  /* 0x000000ffff047224 */ /* 0x001fe400078e0040 */
[----:B------:R-:W-:Y:S02]  /*11d50*/  IMAD.MOV.U32 R5, RZ, RZ, R65 ;  /* 0x000000ffff057224 */ /* 0x000fe400078e0041 */
[----:B------:R-:W-:Y:S02]  /*11d60*/  IMAD.MOV.U32 R6, RZ, RZ, R40 ;  /* 0x000000ffff067224 */ /* 0x000fe400078e0028 */
[----:B------:R-:W-:Y:S02]  /*11d70*/  IMAD.MOV.U32 R7, RZ, RZ, R39 ;  /* 0x000000ffff077224 */ /* 0x000fe400078e0027 */
[----:B-1----:R-:W-:Y:S02]  /*11d80*/  IMAD.MOV.U32 R8, RZ, RZ, R54 ;  /* 0x000000ffff087224 */ /* 0x002fe400078e0036 */
[----:B------:R-:W-:Y:S01]  /*11d90*/  IMAD.MOV.U32 R9, RZ, RZ, R55 ;  /* 0x000000ffff097224 */ /* 0x000fe200078e0037 */
[----:B------:R0:W-:Y:S01]  /*11da0*/  STL.128 [R1+0x1b0], R4 ;  /* 0x0001b00401007387 */ /* 0x0001e20000100c00 */
[----:B------:R-:W-:-:S02]  /*11db0*/  IMAD.MOV.U32 R10, RZ, RZ, R53 ;  /* 0x000000ffff0a7224 */ /* 0x000fc400078e0035 */
[----:B------:R-:W-:-:S05]  /*11dc0*/  IMAD.MOV.U32 R11, RZ, RZ, R52 ;  /* 0x000000ffff0b7224 */ /* 0x000fca00078e0034 */
[----:B------:R1:W-:Y:S01]  /*11dd0*/  STL.128 [R1+0x190], R8 ;  /* 0x0001900801007387 */ /* 0x0003e20000100c00 */
[----:B0-----:R-:W-:Y:S02]  /*11de0*/  IMAD.MOV.U32 R4, RZ, RZ, R50 ;  /* 0x000000ffff047224 */ /* 0x001fe400078e0032 */
[----:B------:R-:W-:Y:S02]  /*11df0*/  IMAD.MOV.U32 R5, RZ, RZ, R63 ;  /* 0x000000ffff057224 */ /* 0x000fe400078e003f */
[----:B------:R-:W-:Y:S02]  /*11e00*/  IMAD.MOV.U32 R6, RZ, RZ, R49 ;  /* 0x000000ffff067224 */ /* 0x000fe400078e0031 */
[----:B------:R-:W-:Y:S02]  /*11e10*/  IMAD.MOV.U32 R7, RZ, RZ, R62 ;  /* 0x000000ffff077224 */ /* 0x000fe400078e003e */
[----:B-1----:R-:W-:Y:S02]  /*11e20*/  IMAD.U32 R9, RZ, RZ, UR47 ;  /* 0x0000002fff097e24 */ /* 0x002fe4000f8e00ff */
[----:B------:R-:W-:Y:S01]  /*11e30*/  IMAD.U32 R8, RZ, RZ, UR4 ;  /* 0x00000004ff087e24 */ /* 0x000fe2000f8e00ff */
[----:B------:R0:W-:Y:S02]  /*11e40*/  STL.128 [R1+0x1c0], R4 ;  /* 0x0001c00401007387 */ /* 0x0001e40000100c00 */
[----:B0-----:R-:W-:-:S02]  /*11e50*/  IMAD.MOV.U32 R4, RZ, RZ, R18 ;  /* 0x000000ffff047224 */ /* 0x001fc400078e0012 */
[----:B------:R-:W-:Y:S02]  /*11e60*/  IMAD.MOV.U32 R5, RZ, RZ, R19 ;  /* 0x000000ffff057224 */ /* 0x000fe400078e0013 */
[----:B------:R-:W-:Y:S02]  /*11e70*/  IMAD.MOV.U32 R18, RZ, RZ, R45 ;  /* 0x000000ffff127224 */ /* 0x000fe400078e002d */
[----:B------:R-:W-:Y:S02]  /*11e80*/  IMAD.MOV.U32 R19, RZ, RZ, R46 ;  /* 0x000000ffff137224 */ /* 0x000fe400078e002e */
[----:B------:R-:W-:Y:S02]  /*11e90*/  IMAD.MOV.U32 R6, RZ, RZ, R48 ;  /* 0x000000ffff067224 */ /* 0x000fe400078e0030 */
[----:B------:R-:W-:Y:S01]  /*11ea0*/  IMAD.MOV.U32 R7, RZ, RZ, R47 ;  /* 0x000000ffff077224 */ /* 0x000fe200078e002f */
[----:B------:R-:W-:Y:S04]  /*11eb0*/  STL.128 [R1+0x160], R16 ;  /* 0x0001601001007387 */ /* 0x000fe80000100c00 */
[----:B------:R0:W-:Y:S02]  /*11ec0*/  STL.128 [R1+0x1d0], R4 ;  /* 0x0001d00401007387 */ /* 0x0001e40000100c00 */
[----:B0-----:R-:W-:-:S02]  /*11ed0*/  IMAD.MOV.U32 R6, RZ, RZ, R38 ;  /* 0x000000ffff067224 */ /* 0x001fc400078e0026 */
[----:B------:R-:W-:Y:S02]  /*11ee0*/  IMAD.MOV.U32 R7, RZ, RZ, R41 ;  /* 0x000000ffff077224 */ /* 0x000fe400078e0029 */
[----:B------:R-:W-:Y:S02]  /*11ef0*/  IMAD.MOV.U32 R4, RZ, RZ, R0 ;  /* 0x000000ffff047224 */ /* 0x000fe400078e0000 */
[----:B------:R-:W-:Y:S02]  /*11f00*/  IMAD.MOV.U32 R5, RZ, RZ, R9 ;  /* 0x000000ffff057224 */ /* 0x000fe400078e0009 */
[----:B------:R-:W-:Y:S02]  /*11f10*/  IMAD.U32 R9, RZ, RZ, UR5 ;  /* 0x00000005ff097e24 */ /* 0x000fe4000f8e00ff */
[----:B------:R-:W-:Y:S01]  /*11f20*/  IMAD.U32 R0, RZ, RZ, UR37 ;  /* 0x00000025ff007e24 */ /* 0x000fe2000f8e00ff */
[----:B------:R0:W-:Y:S03]  /*11f30*/  STL.128 [R1+0x180], R4 ;  /* 0x0001800401007387 */ /* 0x0001e60000100c00 */
[----:B------:R-:W-:-:S02]  /*11f40*/  VIADD R0, R0, 0x148 ;  /* 0x0000014800007836 */ /* 0x000fc40000000000 */
[----:B0-----:R-:W-:Y:S02]  /*11f50*/  IMAD.MOV.U32 R4, RZ, RZ, R42 ;  /* 0x000000ffff047224 */ /* 0x001fe400078e002a */
[----:B------:R-:W-:Y:S02]  /*11f60*/  IMAD.MOV.U32 R5, RZ, RZ, R43 ;  /* 0x000000ffff057224 */ /* 0x000fe400078e002b */
[----:B------:R-:W-:Y:S02]  /*11f70*/  IMAD.MOV.U32 R6, RZ, RZ, R8 ;  /* 0x000000ffff067224 */ /* 0x000fe400078e0008 */
[----:B------:R-:W-:-:S05]  /*11f80*/  IMAD.MOV.U32 R7, RZ, RZ, R9 ;  /* 0x000000ffff077224 */ /* 0x000fca00078e0009 */
[----:B------:R0:W-:Y:S02]  /*11f90*/  STL.128 [R1+0x1a0], R4 ;  /* 0x0001a00401007387 */ /* 0x0001e40000100c00 */
[----:B0-----:R-:W-:-:S07]  /*11fa0*/  VIADD R4, R201, 0xffffffff ;  /* 0xffffffffc9047836 */ /* 0x001fce0000000000 */
[----:B------:R-:W-:Y:S05]  /*11fb0*/  CALL.REL.NOINC `($_ZN7cutlass13device_kernelIN5flash11enable_sm90INS1_16FlashAttnFwdSm90INS1_25CollectiveMainloopFwdSm90ILi2EN4cute5tupleIJNS5_1CILi1EEES8_S8_EEENS6_IJNS7_ILi64EEESA_SA_EEELi512ENS_10bfloat16_tEfNS_4arch4Sm90ELb0ELb1ELb1ELb1ELb0ELb1ELb1ELb0ELb0ELb1ELb1ELb0EEENS1_21CollectiveEpilogueFwdINS6_IJSA_NS7_ILi512EEESA_EEES9_SC_SE_Li256ELb1ELb1ELb1ELb0EEENS1_36VarlenDynamicPersistentTileSchedulerILi64ELi64ELi256ELi128ELb1ELb1ELb1ELb1ELb0ELb1EEEEEEEEEvNT_6ParamsE$_ZZN5flash25CollectiveMainloopFwdSm90ILi2EN4cute5tupleIJNS1_1CILi1EEES4_S4_EEENS2_IJNS3_ILi64EEES6_S6_EEELi512EN7cutlass10bfloat16_tEfNS8_4arch4Sm90ELb0ELb1ELb1ELb1ELb0ELb1ELb1ELb0ELb0ELb1ELb1ELb0EE3mmaINS_16FlashAttnFwdSm90ISC_NS_21CollectiveEpilogueFwdINS2_IJS6_NS3_ILi512EEES6_EEES5_S9_SB_Li256ELb1ELb1ELb1ELb0EEENS_36VarlenDynamicPersistentTileSchedulerILi64ELi64ELi256ELi128ELb1ELb1ELb1ELb1ELb0ELb1EEEE13SharedStorageENS1_6TensorINS1_11ArrayEngineIfLm128EEENS1_6LayoutINS2_IJNS2_IJNS3_ILi2EEESR_NS3_ILi32EEEEEES4_S4_EEENS2_IJNS2_IJS4_SR_NS3_ILi4EEEEEENS3_ILi0EEESX_EEEEEEENS_7SoftmaxILi2ELi0EEEEEbRKNSC_6ParamsENS8_25PipelineTmaAsyncNoClusterILi2ENS8_16PipelineTmaAsyncILi2EEEEES19_RNS8_13PipelineStateILj2EEERT0_RT1_iRiRKNS_16SeqlenInfoQKNewKILb1ELb1EEENS2_IJiiiiEEERT_ENKUliT_T0_T1_E_clIZSD_ISM_S10_S12_EbS15_S19_S19_S1C_S1E_S1G_iS1H_S1L_S1M_S1O_EUlRS1P_iE0_NS3_ILb1EEES1W_EEDaiS1P_S1Q_S1R_) ;  /* 0x0000033000187944 */ /* 0x000fea0003c00000 */
[----:B------:R-:W-:Y:S05]  /*11fc0*/  BSYNC B0 ;  /* 0x0000000000007941 */ /* 0x000fea0003800000 */
.L_x_3718:
        /* <DEDUP_REMOVED lines=26> */
.L_x_3721:
[----:B------:R-:W-:-:S13]  /*12170*/  ISETP.NE.AND P0, PT, R3, 0x1, PT ;  /* 0x000000010300780c */ /* 0x000fda0003f05270 */
[----:B------:R-:W0:Y:S02]  /*12180*/  @P0 LDC.64 R4, c[0x0][0xae0] ;  /* 0x0002b800ff040b82 */ /* 0x000e240000000a00 */
[----:B0-----:R-:W-:-:S05]  /*12190*/  @P0 IMAD.HI.U32 R4, R7, R4, RZ ;  /* 0x0000000407040227 */ /* 0x001fca00078e00ff */
[----:B------:R-:W-:-:S07]  /*121a0*/  @P0 SHF.R.U32.HI R7, RZ, R5, R4 ;  /* 0x00000005ff070219 */ /* 0x000fce0000011604 */
.L_x_3722:
[----:B------:R-:W-:Y:S05]  /*121b0*/  BSYNC B0 ;  /* 0x0000000000007941 */ /* 0x000fea0003800000 */
.L_x_3720:
[----:B------:R-:W-:-:S05]  /*121c0*/  IMAD R3, R7, R3, R3 ;  /* 0x0000000307037224 */ /* 0x000fca00078e0203 */
[----:B------:R-:W-:-:S07]  /*121d0*/  VIMNMX R2, R2, R3, PT ;  /* 0x0000000302027248 */ /* 0x000fce0003fe0100 */
.L_x_3719:
[----:B------:R-:W-:-:S04]  /*121e0*/  SHF.R.S32.HI R3, RZ, 0x1f, R2 ;  /* 0x0000001fff037819 */ /* 0x000fc80000011402 */
[----:B------:R-:W-:-:S04]  /*121f0*/  LEA.HI R3, R3, R2, RZ, 0x6 ;  /* 0x0000000203037211 */ /* 0x000fc800078f30ff */
[----:B------:R-:W-:-:S04]  /*12200*/  SHF.R.S32.HI R12, RZ, 0x6, R3 ;  /* 0x00000006ff0c7819 */ /* 0x000fc80000011403 */
[----:B------:R-:W-:-:S04]  /*12210*/  VIMNMX R12, R163, R12, !PT ;  /* 0x0000000ca30c7248 */ /* 0x000fc80007fe0100 */
[----:B------:R-:W-:-:S13]  /*12220*/  ISETP.GE.AND P0, PT, R0, R12, PT ;  /* 0x0000000c0000720c */ /* 0x000fda0003f06270 */
[----:B------:R-:W-:Y:S05]  /*12230*/  @!P0 BRA `(.L_x_3723) ;  /* 0x000000a400d08947 */ /* 0x000fea0003800000 */
.L_x_3752:
        /* <DEDUP_REMOVED lines=20> */
.L_x_3725:
[----:B------:R-:W-:Y:S05]  /*12380*/  BSYNC B0 ;  /* 0x0000000000007941 */ /* 0x000fea0003800000 */
.L_x_3724:
        /* <DEDUP_REMOVED lines=13> */
.L_x_3727:
[----:B------:R-:W-:Y:S05]  /*12460*/  BSYNC B0 ;  /* 0x0000000000007941 */ /* 0x000fea0003800000 */
.L_x_3726:
        /* <DEDUP_REMOVED lines=8> */
.L_x_3729:
[----:B------:R-:W-:Y:S05]  /*124f0*/  BSYNC B0 ;  /* 0x0000000000007941 */ /* 0x000fea0003800000 */
.L_x_3728:
        /* <DEDUP_REMOVED lines=58> */
.L_x_3732:
[----:B------:R-:W-:Y:S05]  /*128a0*/  BSYNC B0 ;  /* 0x0000000000007941 */ /* 0x000fea0003800000 */
.L_x_3731:
        /* <DEDUP_REMOVED lines=13> */
.L_x_3734:
[----:B------:R-:W-:Y:S05]  /*12980*/  BSYNC B0 ;  /* 0x0000000000007941 */ /* 0x000fea0003800000 */
.L_x_3733:
        /* <DEDUP_REMOVED lines=8> */
.L_x_3736:
[----:B------:R-:W-:Y:S05]  /*12a10*/  BSYNC B0 ;  /* 0x0000000000007941 */ /* 0x000fea0003800000 */
.L_x_3735:
[----:B------:R-:W2:Y:S04]  /*12a20*/  LD.E R10, desc[UR44][R16.64+0x88] ;  /* 0x0000882c100a7980 */ /* 0x000ea8000c101900 */
[----:B------:R-:W3:Y:S04]  /*12a30*/  LD.E R11, desc[UR44][R16.64+0x1e8] ;  /* 0x0001e82c100b7980 */ /* 0x000ee8000c101900 */
[----:B------:R-:W3:Y:S04]  /*12a40*/  LD.E.64 R4, desc[UR44][R16.64+0xb8] ;  /* 0x0000b82c10047980 */ /* 0x000ee8000c101b00 */
[----:B------:R-:W4:Y:S04]  /*12a50*/  LD.E.64 R14, desc[UR44][R16.64+0xb0] ;  /* 0x0000b02c100e7980 */ /* 0x000f28000c101b00 */
[----:B------:R-:W4:Y:S04]  /*12a60*/  LD.E.64 R18, desc[UR44][R16.64+0xb0] ;  /* 0x0000b02c10127980 */ /* 0x000f28000c101b00 */
[----:B-1---5:R-:W4:Y:S04]  /*12a70*/  LD.E.64 R6, desc[UR44][R16.64+0xb0] ;  /* 0x0000b02c10067980 */ /* 0x022f28000c101b00 */
[----:B------:R-:W4:Y:S01]  /*12a80*/  LD.E.64 R8, desc[UR44][R16.64+0xb0] ;  /* 0x0000b02c10087980 */ /* 0x000f22000c101b00 */
[----:B------:R-:W-:Y:S05]  /*12a90*/  WARPSYNC.ALL ;  /* 0x0000000000007948 */ /* 0x000fea0003800000 */
[----:B--2---:R-:W-:Y:S01]  /*12aa0*/  ISETP.NE.U32.AND P0, PT, R10, RZ, PT ;  /* 0x000000ff0a00720c */ /* 0x004fe20003f05070 */
[----:B---3--:R-:W-:Y:S01]  /*12ab0*/  IMAD R4, R11, 0x1000, R4 ;  /* 0x000010000b047824 */ /* 0x008fe200078e0204 */
[----:B------:R-:W-:Y:S01]  /*12ac0*/  R2UR UR7, R5 ;  /* 0x00000000050772ca */ /* 0x000fe200000e0000 */
[----:B------:R-:W2:Y:S01]  /*12ad0*/  LD.E.64 R10, desc[UR44][R16.64+0xb0] ;  /* 0x0000b02c100a7980 */ /* 0x000ea2000c101b00 */
[----:B------:R-:W-:Y:S01]  /*12ae0*/  WARPGROUP.ARRIVE ;  /* 0x00000000000079c5 */ /* 0x000fe20000000000 */
[----:B----4-:R-:W-:-:S08]  /*12af0*/  R2UR UR4, R14 ;  /* 0x000000000e0472ca */ /* 0x010fd000000e0000 */
[----:B------:R-:W-:Y:S01]  /*12b00*/  VOTEU.ANY UP0, P0 ;  /* 0x00000000003f7886 */ /* 0x000fe20000000100 */
[C---:B------:R-:W-:Y:S01]  /*12b10*/  R2UR UR6, R4.reuse ;  /* 0x00000000040672ca */ /* 0x040fe200000e0000 */
[----:B------:R-:W-:Y:S01]  /*12b20*/  VIADD R20, R4, 0x2 ;  /* 0x0000000204147836 */ /* 0x000fe20000000000 */
[----:B------:R-:W-:Y:S01]  /*12b30*/  R2UR UR5, R15 ;  /* 0x000000000f0572ca */ /* 0x000fe200000e0000 */
[----:B------:R-:W-:-:S12]  /*12b40*/  VIADD R18, R18, 0x2 ;  /* 0x0000000212127836 */ /* 0x000fd80000000000 */
[----:B------:R-:W-:Y:S01]  /*12b50*/  HGMMA.64x64x16.F32.BF16 R24, gdesc[UR4], R24, UP0, gsb0 ;  /* 0x00e00000041879f0 */ /* 0x000fe2000b801818 */
[----:B------:R-:W-:Y:S01]  /*12b60*/  IMAD.MOV.U32 R21, RZ, RZ, R5 ;  /* 0x000000ffff157224 */ /* 0x000fe200078e0005 */
        /* <DEDUP_REMOVED lines=175> */
[----:B------:R-:W4:Y:S01]  /*13660*/  LD.E.64 R10, desc[UR44][R16.64+0xb0] ;  /* 0x0000b02c100a7980 */ /* 0x000f22000c101b00 */
[----:B------:R-:W-:-:S03]  /*13670*/  VIADD R58, R4, 0x800 ;  /* 0x00000800043a7836 */ /* 0x000fc60000000000 */
[----:B------:R-:W-:Y:S01]  /*13680*/  ST.E desc[UR44][R16.64+0x88], R3 ;  /* 0x0000880310007985 */ /* 0x000fe2000c10192c */
[----:B------:R-:W-:-:S03]  /*13690*/  WARPGROUP.ARRIVE ;  /* 0x00000000000079c5 */ /* 0x000fc60000000000 */
[----:B------:R-:W1:Y:S03]  /*136a0*/  SHFL.IDX PT, R13, R13, RZ, 0x1f ;  /* 0x00001fff0d0d7589 */ /* 0x000e6600000e0000 */
[----:B------:R-:W-:Y:S01]  /*136b0*/  HGMMA.64x64x16.F32.BF16 R24, gdesc[UR4], R24, gsb0 ;  /* 0x00e00000041879f0 */ /* 0x000fe20008001818 */
[----:B------:R-:W-:Y:S01]  /*136c0*/  IMAD.MOV.U32 R15, RZ, RZ, R5 ;  /* 0x000000ffff0f7224 */ /* 0x000fe200078e0005 */
[----:B------:R-:W-:Y:S02]  /*136d0*/  UMOV UR4, 0x1 ;  /* 0x0000000100047882 */ /* 0x000fe40000000000 */
[----:B------:R-:W-:Y:S02]  /*136e0*/  UISETP.NE.U32.AND UP0, UPT, UR4, URZ, UPT ;  /* 0x0000003f0400728c */ /* 0x000fe4000bf05070 */
[----:B------:R-:W-:Y:S02]  /*136f0*/  R2UR UR11, R15 ;  /* 0x000000000f0b72ca */ /* 0x000fe400000e0000 */
[----:B-1----:R-:W-:-:S04]  /*13700*/  ISETP.GT.AND P1, PT, R13, 0x7f, PT ;  /* 0x0000007f0d00780c */ /* 0x002fc80003f24270 */
[----:B------:R-:W-:-:S04]  /*13710*/  SEL R13, RZ, 0x2, !P1 ;  /* 0x00000002ff0d7807 */ /* 0x000fc80004800000 */
[----:B--2---:R-:W-:Y:S01]  /*13720*/  IADD3 R18, R18, 0x800, R13 ;  /* 0x0000080012127810 */ /* 0x004fe20007ffe00d */
[----:B------:R-:W-:Y:S01]  /*13730*/  IMAD.IADD R14, R13, 0x1, R58 ;  /* 0x000000010d0e7824 */ /* 0x000fe200078e023a */
[----:B------:R-:W-:Y:S02]  /*13740*/  R2UR UR9, R19 ;  /* 0x00000000130972ca */ /* 0x000fe400000e0000 */
[----:B------:R-:W-:Y:S02]  /*13750*/  R2UR UR8, R18 ;  /* 0x00000000120872ca */ /* 0x000fe400000e0000 */
[----:B------:R-:W-:Y:S01]  /*13760*/  R2UR UR10, R14 ;  /* 0x000000000e0a72ca */ /* 0x000fe200000e0000 */
        /* <DEDUP_REMOVED lines=137> */
[----:B------:R-:W1:Y:S01]  /*14000*/  S2R R59, SR_TID.X ;  /* 0x00000000003b7919 */ /* 0x000e620000002100 */
[----:B------:R-:W-:Y:S02]  /*14010*/  WARPGROUP.DEPBAR.LE gsb0, 0x0 ;  /* 0x00008000000079c5 */ /* 0x000fe40000010000 */
[----:B------:R-:W4:Y:S01]  /*14020*/  LD.E.64 R18, desc[UR44][R16.64+0xb0] ;  /* 0x0000b02c10127980 */ /* 0x000f22000c101b00 */
[----:B------:R-:W-:Y:S01]  /*14030*/  IMAD.MOV.U32 R14, RZ, RZ, 0x38 ;  /* 0x00000038ff0e7424 */ /* 0x000fe200078e00ff */
[----:B-1----:R-:W-:Y:S01]  /*14040*/  LOP3.LUT R59, R59, 0x7f, RZ, 0xc0, !PT ;  /* 0x0000007f3b3b7812 */ /* 0x002fe200078ec0ff */
[----:B------:R-:W-:Y:S01]  /*14050*/  IMAD.MOV.U32 R15, RZ, RZ, 0xe00 ;  /* 0x00000e00ff0f7424 */ /* 0x000fe200078e00ff */
[----:B------:R-:W-:Y:S01]  /*14060*/  ST.E desc[UR44][R16.64+0x88], R3 ;  /* 0x0000880310007985 */ /* 0x000fe2000c10192c */
[----:B------:R-:W-:Y:S01]  /*14070*/  WARPGROUP.ARRIVE ;  /* 0x00000000000079c5 */ /* 0x000fe20000000000 */
[----:B------:R-:W-:-:S02]  /*14080*/  SEL R14, R14, 0x36, P1 ;  /* 0x000000360e0e7807 */ /* 0x000fc40000800000 */
[----:B------:R-:W-:Y:S02]  /*14090*/  SEL R15, R15, 0xd80, P1 ;  /* 0x00000d800f0f7807 */ /* 0x000fe40000800000 */
[----:B------:R-:W-:Y:S01]  /*140a0*/  ISETP.NE.AND P0, PT, R59, RZ, PT ;  /* 0x000000ff3b00720c */ /* 0x000fe20003f05270 */
        /* <DEDUP_REMOVED lines=74> */
[----:B------:R-:W3:Y:S04]  /*14550*/  LDL.64 R14, [R1+0x110] ;  /* 0x00011000010e7983 */ /* 0x000ee80000100a00 */
[----:B-1----:R-:W4:Y:S04]  /*14560*/  LDL R59, [R1+0xec] ;  /* 0x0000ec00013b7983 */ /* 0x002f280000100800 */
[----:B------:R-:W4:Y:S04]  /*14570*/  LDL R56, [R1+0x70] ;  /* 0x0000700001387983 */ /* 0x000f280000100800 */
[----:B------:R-:W4:Y:S04]  /*14580*/  LDL R20, [R1+0x118] ;  /* 0x0001180001147983 */ /* 0x000f280000100800 */
[----:B------:R-:W4:Y:S04]  /*14590*/  LDL.128 R8, [R1+0x100] ;  /* 0x0001000001087983 */ /* 0x000f280000100c00 */
[----:B--2---:R-:W2:Y:S04]  /*145a0*/  LD.E R57, desc[UR44][R4.64] ;  /* 0x0000002c04397980 */ /* 0x004ea8000c101900 */
[----:B------:R-:W2:Y:S01]  /*145b0*/  LDL.128 R4, [R1+0xf0] ;  /* 0x0000f00001047983 */ /* 0x000ea20000100c00 */
[----:B---3--:R-:W-:-:S02]  /*145c0*/  ISETP.NE.AND P1, PT, R14, 0x1, PT ;  /* 0x000000010e00780c */ /* 0x008fc40003f25270 */
[----:B----4-:R-:W-:Y:S01]  /*145d0*/  ISETP.GE.AND P2, PT, R9, 0x1, PT ;  /* 0x000000010900780c */ /* 0x010fe20003f46270 */
[----:B------:R-:W-:Y:S01]  /*145e0*/  BSSY B0, `(.L_x_3738) ;  /* 0x0000079000007945 */ /* 0x000fe20003800000 */
[-C--:B--2---:R-:W-:Y:S01]  /*145f0*/  FMUL.FTZ R21, R28, R57.reuse ;  /* 0x000000391c157220 */ /* 0x084fe20000410000 */
[-C--:B------:R-:W-:Y:S01]  /*14600*/  FMUL.FTZ R28, R38, R57.reuse ;  /* 0x00000039261c7220 */ /* 0x080fe20000410000 */
[-C--:B------:R-:W-:Y:S01]  /*14610*/  FMUL.FTZ R38, R40, R57.reuse ;  /* 0x0000003928267220 */ /* 0x080fe20000410000 */
[----:B------:R-:W-:Y:S01]  /*14620*/  SHF.R.S32.HI R40, RZ, 0x1f, R59 ;  /* 0x0000001fff287819 */ /* 0x000fe2000001143b */
[-C--:B------:R-:W-:Y:S01]  /*14630*/  FMUL.FTZ R13, R26, R57.reuse ;  /* 0x000000391a0d7220 */ /* 0x080fe20000410000 */
[-C--:B------:R-:W-:Y:S01]  /*14640*/  FMUL.FTZ R26, R34, R57.reuse ;  /* 0x00000039221a7220 */ /* 0x080fe20000410000 */
[----:B------:R-:W-:Y:S01]  /*14650*/  FMUL.FTZ R18, R27, R57 ;  /* 0x000000391b127220 */ /* 0x000fe20000410000 */
[----:B------:R-:W-:Y:S01]  /*14660*/  LEA.HI R34, R40, R59, RZ, 0x7 ;  /* 0x0000003b28227211 */ /* 0x000fe200078f38ff */
[-C--:B------:R-:W-:Y:S01]  /*14670*/  FMUL.FTZ R27, R35, R57.reuse ;  /* 0x00000039231b7220 */ /* 0x080fe20000410000 */
[-C--:B------:R-:W-:Y:S01]  /*14680*/  FMUL.FTZ R35, R36, R57.reuse ;  /* 0x0000003924237220 */ /* 0x080fe20000410000 */
[-C--:B------:R-:W-:Y:S01]  /*14690*/  FMUL.FTZ R58, R29, R57.reuse ;  /* 0x000000391d3a7220 */ /* 0x080fe20000410000 */
[----:B------:R-:W-:Y:S01]  /*146a0*/  LOP3.LUT R36, R34, 0xffffff80, RZ, 0xc0, !PT ;  /* 0xffffff8022247812 */ /* 0x000fe200078ec0ff */
[-C--:B------:R-:W-:Y:S01]  /*146b0*/  FMUL.FTZ R24, R24, R57.reuse ;  /* 0x0000003918187220 */ /* 0x080fe20000410000 */
[-C--:B------:R-:W-:Y:S01]  /*146c0*/  FMUL.FTZ R29, R39, R57.reuse ;  /* 0x00000039271d7220 */ /* 0x080fe20000410000 */
[-C--:B------:R-:W-:Y:S01]  /*146d0*/  FMUL.FTZ R39, R41, R57.reuse ;  /* 0x0000003929277220 */ /* 0x080fe20000410000 */
[-C--:B------:R-:W-:Y:S01]  /*146e0*/  FMUL.FTZ R41, R44, R57.reuse ;  /* 0x000000392c297220 */ /* 0x080fe20000410000 */
[----:B------:R-:W-:Y:S01]  /*146f0*/  IMAD.IADD R44, R59, 0x1, -R36 ;  /* 0x000000013b2c7824 */ /* 0x000fe200078e0a24 */
[----:B0-----:R0:W1:Y:S01]  /*14700*/  MUFU.TANH R3, R24 ;  /* 0x0000001800037308 */ /* 0x0010620000002400 */
[-C--:B------:R-:W-:Y:S01]  /*14710*/  FMUL.FTZ R19, R25, R57.reuse ;  /* 0x0000003919137220 */ /* 0x080fe20000410000 */
[-C--:B------:R-:W-:Y:S01]  /*14720*/  FMUL.FTZ R25, R31, R57.reuse ;  /* 0x000000391f197220 */ /* 0x080fe20000410000 */
[-C--:B------:R-:W-:Y:S01]  /*14730*/  FMUL.FTZ R31, R43, R57.reuse ;  /* 0x000000392b1f7220 */ /* 0x080fe20000410000 */
[-C--:B0-----:R-:W-:Y:S01]  /*14740*/  FMUL.FTZ R24, R30, R57.reuse ;  /* 0x000000391e187220 */ /* 0x081fe20000410000 */
[-C--:B------:R-:W-:Y:S01]  /*14750*/  FMUL.FTZ R30, R42, R57.reuse ;  /* 0x000000392a1e7220 */ /* 0x080fe20000410000 */
[-C--:B------:R-:W-:Y:S01]  /*14760*/  FMUL.FTZ R42, R45, R57.reuse ;  /* 0x000000392d2a7220 */ /* 0x080fe20000410000 */
[----:B------:R-:W-:Y:S01]  /*14770*/  SHF.R.S32.HI R45, RZ, 0x1f, R44 ;  /* 0x0000001fff2d7819 */ /* 0x000fe2000001142c */
        /* <DEDUP_REMOVED lines=16> */
[----:B------:R-:W-:Y:S02]  /*14880*/  IMAD R40, R56, 0x4, R45 ;  /* 0x0000000438287824 */ /* 0x000fe400078e022d */
[----:B------:R-:W-:Y:S02]  /*14890*/  IMAD.IADD R59, R60, 0x1, -R59 ;  /* 0x000000013c3b7824 */ /* 0x000fe400078e0a3b */
[----:B------:R-:W-:-:S04]  /*148a0*/  IMAD.U32 R40, R40, 0x10, R47 ;  /* 0x0000001028287824 */ /* 0x000fc800078e002f */
[----:B------:R-:W-:-:S04]  /*148b0*/  IMAD R48, R59, 0x8, R40 ;  /* 0x000000083b307824 */ /* 0x000fc800078e0228 */
[----:B------:R-:W-:-:S04]  /*148c0*/  @P1 IMAD.HI.U32 R15, R48, R15, RZ ;  /* 0x0000000f300f1227 */ /* 0x000fc800078e00ff */
[----:B------:R-:W-:Y:S01]  /*148d0*/  FMUL.FTZ R40, R51, R57 ;  /* 0x0000003933287220 */ /* 0x000fe20000410000 */
[----:B------:R-:W-:Y:S01]  /*148e0*/  @P1 SHF.R.U32.HI R48, RZ, R20, R15 ;  /* 0x00000014ff301219 */ /* 0x000fe2000001160f */
[----:B------:R-:W-:Y:S01]  /*148f0*/  IMAD.SHL.U32 R51, R0, 0x40, RZ ;  /* 0x0000004000337824 */ /* 0x000fe200078e00ff */
[----:B------:R-:W-:-:S03]  /*14900*/  LOP3.LUT R15, R46, 0x7ffffffc, RZ, 0xc0, !PT ;  /* 0x7ffffffc2e0f7812 */ /* 0x000fc600078ec0ff */
[----:B------:R-:W0:Y:S02]  /*14910*/  SHFL.IDX PT, R47, R48, RZ, 0x1c1f ;  /* 0x001c1fff302f7589 */ /* 0x000e2400000e0000 */
[----:B------:R-:W-:Y:S01]  /*14920*/  IMAD.IADD R46, R44, 0x1, -R15 ;  /* 0x000000012c2e7824 */ /* 0x000fe200078e0a0f */
        /* <DEDUP_REMOVED lines=11> */
[----:B------:R-:W2:Y:S04]  /*149e0*/  MUFU.TANH R19, R19 ;  /* 0x0000001300137308 */ /* 0x000ea80000002400 */
        /* <DEDUP_REMOVED lines=48> */
.L_x_3741:
[----:B------:R-:W-:-:S13]  /*14cf0*/  ISETP.NE.AND P1, PT, R9, 0x1, PT ;  /* 0x000000010900780c */ /* 0x000fda0003f25270 */
[----:B------:R-:W-:-:S05]  /*14d00*/  @P1 IMAD.HI.U32 R20, R8, R10, RZ ;  /* 0x0000000a08141227 */ /* 0x000fca00078e00ff */
[----:B------:R-:W-:-:S07]  /*14d10*/  @P1 SHF.R.U32.HI R8, RZ, R11, R20 ;  /* 0x0000000bff081219 */ /* 0x000fce0000011614 */
.L_x_3742:
[----:B------:R-:W-:Y:S05]  /*14d20*/  BSYNC B1 ;  /* 0x0000000000017941 */ /* 0x000fea0003800000 */
.L_x_3740:
[----:B------:R-:W-:-:S04]  /*14d30*/  IMAD R15, R8, R9, -R51 ;  /* 0x00000009080f7224 */ /* 0x000fc800078e0a33 */
[----:B------:R-:W-:-:S05]  /*14d40*/  IMAD R8, R46, -0x2, R15 ;  /* 0xfffffffe2e087824 */ /* 0x000fca00078e020f */
[----:B------:R-:W-:Y:S02]  /*14d50*/  VIMNMX R7, R7, R8, !PT ;  /* 0x0000000807077248 */ /* 0x000fe40007fe0100 */
[----:B------:R-:W-:-:S07]  /*14d60*/  VIADDMNMX R6, R8, R9, R6, PT ;  /* 0x0000000908067246 */ /* 0x000fce0003800106 */
.L_x_3739:
[----:B------:R-:W-:Y:S05]  /*14d70*/  BSYNC B0 ;  /* 0x0000000000007941 */ /* 0x000fea0003800000 */
.L_x_3738:
[C---:B------:R-:W-:Y:S01]  /*14d80*/  ISETP.GE.AND P1, PT, R55.reuse, 0x2, PT ;  /* 0x000000023700780c */ /* 0x040fe20003f26270 */
[----:B------:R-:W-:Y:S01]  /*14d90*/  BSSY B0, `(.L_x_3743) ;  /* 0x0000062000007945 */ /* 0x000fe20003800000 */
[----:B------:R-:W-:Y:S02]  /*14da0*/  ISETP.GE.AND P3, PT, R55, 0xa, PT ;  /* 0x0000000a3700780c */ /* 0x000fe40003f66270 */
        /* <DEDUP_REMOVED lines=10> */
[----:B------:R-:W-:Y:S02]  /*14e50*/  ISETP.GE.AND P3, PT, R55, 0x11, PT ;  /* 0x000000113700780c */ /* 0x000fe40003f66270 */
[----:B------:R-:W-:Y:S02]  /*14e60*/  FSEL R58, R58, -INF , !P1 ;  /* 0xff8000003a3a7808 */ /* 0x000fe40004800000 */
[C---:B------:R-:W-:Y:S02]  /*14e70*/  ISETP.LT.OR P2, PT, R6.reuse, 0x9, P2 ;  /* 0x000000090600780c */ /* 0x040fe40001741670 */
        /* <DEDUP_REMOVED lines=47> */
[----:B------:R-:W-:Y:S01]  /*15170*/  ISETP.GE.AND P4, PT, R55, 0x39, PT ;  /* 0x000000393700780c */ /* 0x000fe20003f86270 */
[----:B------:R-:W0:Y:S03]  /*15180*/  SHFL.IDX PT, R49, R48, 0x1, 0x1c1f ;  /* 0x003c1f0030317f89 */ /* 0x000e2600000e0000 */
[----:B------:R-:W-:-:S04]  /*15190*/  ISETP.GT.AND P5, PT, R7, 0x38, !P4 ;  /* 0x000000380700780c */ /* 0x000fc800067a4270 */
[----:B------:R-:W-:-:S04]  /*151a0*/  ISETP.LT.OR P5, PT, R6, 0x39, P5 ;  /* 0x000000390600780c */ /* 0x000fc80002fa1670 */
[----:B------:R-:W-:Y:S02]  /*151b0*/  FSEL R15, R52, -INF , !P5 ;  /* 0xff800000340f7808 */ /* 0x000fe40006800000 */
[----:B------:R-:W-:-:S04]  /*151c0*/  ISETP.GE.AND P5, PT, R55, 0x1, PT ;  /* 0x000000013700780c */ /* 0x000fc80003fa6270 */
[----:B------:R-:W-:-:S04]  /*151d0*/  ISETP.GT.AND P6, PT, R7, RZ, !P5 ;  /* 0x000000ff0700720c */ /* 0x000fc80006fc4270 */
[----:B------:R-:W-:-:S04]  /*151e0*/  ISETP.LT.OR P6, PT, R6, 0x1, P6 ;  /* 0x000000010600780c */ /* 0x000fc800037c1670 */
[----:B-1----:R-:W-:Y:S02]  /*151f0*/  FSEL R47, R3, -INF , !P6 ;  /* 0xff800000032f7808 */ /* 0x002fe40007000000 */
        /* <DEDUP_REMOVED lines=19> */
.L_x_3746:
[----:B------:R-:W-:-:S13]  /*15330*/  ISETP.NE.AND P6, PT, R9, 0x1, PT ;  /* 0x000000010900780c */ /* 0x000fda0003fc5270 */
[----:B------:R-:W-:-:S05]  /*15340*/  @P6 IMAD.HI.U32 R10, R4, R10, RZ ;  /* 0x0000000a040a6227 */ /* 0x000fca00078e00ff */
[----:B------:R-:W-:-:S07]  /*15350*/  @P6 SHF.R.U32.HI R4, RZ, R11, R10 ;  /* 0x0000000bff046219 */ /* 0x000fce000001160a */
.L_x_3747:
[----:B------:R-:W-:Y:S05]  /*15360*/  BSYNC B1 ;  /* 0x0000000000017941 */ /* 0x000fea0003800000 */
.L_x_3745:
[----:B------:R-:W-:-:S04]  /*15370*/  IMAD R5, R4, R9, -R51 ;  /* 0x0000000904057224 */ /* 0x000fc800078e0a33 */
[----:B------:R-:W-:-:S05]  /*15380*/  IMAD R46, R46, -0x2, R5 ;  /* 0xfffffffe2e2e7824 */ /* 0x000fca00078e0205 */
[----:B------:R-:W-:Y:S02]  /*15390*/  VIADDMNMX R6, R46, R9, R6, PT ;  /* 0x000000092e067246 */ /* 0x000fe40003800106 */
[----:B------:R-:W-:-:S07]  /*153a0*/  VIMNMX R7, R7, R46, !PT ;  /* 0x0000002e07077248 */ /* 0x000fce0007fe0100 */
.L_x_3744:
[----:B------:R-:W-:Y:S05]  /*153b0*/  BSYNC B0 ;  /* 0x0000000000007941 */ /* 0x000fea0003800000 */
.L_x_3743:
[----:B------:R-:W-:Y:S02]  /*153c0*/  ISETP.GT.AND P5, PT, R7, RZ, !P5 ;  /* 0x000000ff0700720c */ /* 0x000fe40006fa4270 */
[----:B------:R-:W-:Y:S02]  /*153d0*/  ISETP.NE.AND P6, PT, R64, RZ, PT ;  /* 0x000000ff4000720c */ /* 0x000fe40003fc5270 */
[----:B------:R-:W-:-:S04]  /*153e0*/  ISETP.LT.OR P5, PT, R6, 0x1, P5 ;  /* 0x000000010600780c */ /* 0x000fc80002fa1670 */
[----:B------:R-:W-:Y:S02]  /*153f0*/  FSEL R10, R13, -INF , !P5 ;  /* 0xff8000000d0a7808 */ /* 0x000fe40006800000 */
[----:B------:R-:W-:Y:S02]  /*15400*/  ISETP.NE.AND P5, PT, R8, RZ, PT ;  /* 0x000000ff0800720c */ /* 0x000fe40003fa5270 */
[----:B------:R-:W2:Y:S02]  /*15410*/  LD.E.64 R8, desc[UR44][R16.64+0x200] ;  /* 0x0002002c10087980 */ /* 0x000ea4000c101b00 */
        /* <DEDUP_REMOVED lines=43> */
[----:B------:R-:W-:Y:S02]  /*156d0*/  ISETP.LT.OR P2, PT, R6, 0x31, P2 ;  /* 0x000000310600780c */ /* 0x000fe40001741670 */
[----:B------:R-:W-:Y:S02]  /*156e0*/  FSEL R36, R36, -INF , !P1 ;  /* 0xff80000024247808 */ /* 0x000fe40004800000 */
[----:B------:R-:W-:Y:S02]  /*156f0*/  ISETP.GT.AND P4, PT, R7, 0x38, !P4 ;  /* 0x000000380700780c */ /* 0x000fe40006784270 */
[----:B------:R-:W-:Y:S02]  /*15700*/  ISETP.LT.OR P3, PT, R6, 0x32, P3 ;  /* 0x000000320600780c */ /* 0x000fe40001f61670 */
[----:B------:R-:W-:-:S02]  /*15710*/  FSEL R14, R14, -INF , !P2 ;  /* 0xff8000000e0e7808 */ /* 0x000fc40005000000 */
[----:B------:R-:W-:Y:S02]  /*15720*/  ISETP.GT.AND P1, PT, R7, 0x39, !P6 ;  /* 0x000000390700780c */ /* 0x000fe40007724270 */
[----:B------:R-:W-:Y:S02]  /*15730*/  ISETP.LT.OR P4, PT, R6, 0x39, P4 ;  /* 0x000000390600780c */ /* 0x000fe40002781670 */
[----:B------:R-:W-:Y:S01]  /*15740*/  FSEL R40, R40, -INF , !P3 ;  /* 0xff80000028287808 */ /* 0x000fe20005800000 */
[----:B------:R-:W-:Y:S01]  /*15750*/  UIADD3 UR4, UP0, UR37, 0x200, URZ ;  /* 0x0000020025047890 */ /* 0x000fe2000ff1e03f */
[----:B------:R-:W-:Y:S02]  /*15760*/  ISETP.LT.OR P1, PT, R6, 0x3a, P1 ;  /* 0x0000003a0600780c */ /* 0x000fe40000f21670 */
[----:B------:R-:W-:Y:S01]  /*15770*/  FSEL R44, R44, -INF , !P4 ;  /* 0xff8000002c2c7808 */ /* 0x000fe20006000000 */
[----:B------:R-:W-:Y:S02]  /*15780*/  ULOP3.LUT UR4, UR4, 0x4, URZ, 0xfc, !UPT ;  /* 0x0000000404047892 */ /* 0x000fe4000f8efc3f */
[----:B------:R-:W-:Y:S01]  /*15790*/  UIADD3.X UR5, URZ, UR36, URZ, UP0, !UPT ;  /* 0x000000243f057290 */ /* 0x000fe200087fe43f */
[----:B------:R-:W-:-:S02]  /*157a0*/  FSEL R45, R45, -INF , !P1 ;  /* 0xff8000002d2d7808 */ /* 0x000fc40004800000 */
        /* <DEDUP_REMOVED lines=33> */
[----:B------:R-:W-:Y:S01]  /*159c0*/  FMNMX.FTZ R6, R44, R5, !PT ;  /* 0x000000052c067209 */ /* 0x000fe20007810000 */
[----:B------:R-:W-:Y:S02]  /*159d0*/  IMAD.U32 R4, RZ, RZ, UR4 ;  /* 0x00000004ff047e24 */ /* 0x000fe4000f8e00ff */
[----:B------:R-:W-:Y:S01]  /*159e0*/  IMAD.U32 R5, RZ, RZ, UR5 ;  /* 0x00000005ff057e24 */ /* 0x000fe2000f8e00ff */
        /* <DEDUP_REMOVED lines=43> */
.L_x_3749:
[----:B------:R-:W-:Y:S05]  /*15ca0*/  BSYNC B0 ;  /* 0x0000000000007941 */ /* 0x000fea0003800000 */
.L_x_3748:
        /* <DEDUP_REMOVED lines=19> */
[----:B------:R-:W-:Y:S01]  /*15de0*/  FSEL R3, R4, RZ, P1 ;  /* 0x000000ff04037208 */ /* 0x000fe20000800000 */
[-CC-:B------:R-:W-:Y:S01]  /*15df0*/  FFMA.FTZ R168, R47, R2.reuse, -R6.reuse ;  /* 0x000000022fa87223 */ /* 0x180fe20000010806 */
[-CC-:B------:R-:W-:Y:S01]  /*15e00*/  FFMA.FTZ R7, R20, R2.reuse, -R6.reuse ;  /* 0x0000000214077223 */ /* 0x180fe20000010806 */
[-CC-:B------:R-:W-:Y:S01]  /*15e10*/  FFMA.FTZ R170, R21, R2.reuse, -R6.reuse ;  /* 0x0000000215aa7223 */ /* 0x180fe20000010806 */
[-CC-:B0-----:R-:W-:Y:S01]  /*15e20*/  FFMA.FTZ R9, R58, R2.reuse, -R6.reuse ;  /* 0x000000023a097223 */ /* 0x181fe20000010806 */
[-CC-:B------:R-:W-:Y:S01]  /*15e30*/  FFMA.FTZ R10, R10, R2.reuse, -R3.reuse ;  /* 0x000000020a0a7223 */ /* 0x180fe20000010803 */
[-CC-:B------:R-:W-:Y:S01]  /*15e40*/  FFMA.FTZ R18, R18, R2.reuse, -R3.reuse ;  /* 0x0000000212127223 */ /* 0x180fe20000010803 */
[----:B------:R-:W5:Y:S01]  /*15e50*/  MUFU.EX2 R168, R168 ;  /* 0x000000a800a87308 */ /* 0x000f620000000800 */
[-CC-:B------:R-:W-:Y:S01]  /*15e60*/  FFMA.FTZ R24, R24, R2.reuse, -R3.reuse ;  /* 0x0000000218187223 */ /* 0x180fe20000010803 */
[-CC-:B------:R-:W-:Y:S01]  /*15e70*/  FFMA.FTZ R25, R25, R2.reuse, -R3.reuse ;  /* 0x0000000219197223 */ /* 0x180fe20000010803 */
[-CC-:B------:R-:W-:Y:S01]  /*15e80*/  FFMA.FTZ R172, R32, R2.reuse, -R6.reuse ;  /* 0x0000000220ac7223 */ /* 0x180fe20000010806 */
[-CC-:B------:R-:W-:Y:S01]  /*15e90*/  FFMA.FTZ R26, R26, R2.reuse, -R3.reuse ;  /* 0x000000021a1a7223 */ /* 0x180fe20000010803 */
[-CC-:B------:R-:W-:Y:S01]  /*15ea0*/  FFMA.FTZ R21, R33, R2.reuse, -R6.reuse ;  /* 0x0000000221157223 */ /* 0x180fe20000010806 */
[-C--:B------:R-:W-:Y:S01]  /*15eb0*/  FFMA.FTZ R27, R27, R2.reuse, -R3 ;  /* 0x000000021b1b7223 */ /* 0x080fe20000010803 */
        /* <DEDUP_REMOVED lines=10> */
[----:B-----5:R-:W-:Y:S01]  /*15f60*/  FADD.FTZ R4, R168, R51 ;  /* 0x00000033a8047221 */ /* 0x020fe20000010000 */
[-CC-:B------:R-:W-:Y:S01]  /*15f70*/  FFMA.FTZ R28, R28, R2.reuse, -R3.reuse ;  /* 0x000000021c1c7223 */ /* 0x180fe20000010803 */
[-CC-:B------:R-:W-:Y:S01]  /*15f80*/  FFMA.FTZ R29, R29, R2.reuse, -R3.reuse ;  /* 0x000000021d1d7223 */ /* 0x180fe20000010803 */
[-CC-:B------:R-:W-:Y:S01]  /*15f90*/  FFMA.FTZ R30, R30, R2.reuse, -R3.reuse ;  /* 0x000000021e1e7223 */ /* 0x180fe20000010803 */
[-CC-:B------:R-:W-:Y:S01]  /*15fa0*/  FFMA.FTZ R31, R31, R2.reuse, -R3.reuse ;  /* 0x000000021f1f7223 */ /* 0x180fe20000010803 */
[-CC-:B------:R-:W-:Y:S01]  /*15fb0*/  FFMA.FTZ R34, R34, R2.reuse, -R3.reuse ;  /* 0x0000000222227223 */ /* 0x180fe20000010803 */
[-C--:B------:R-:W-:Y:S01]  /*15fc0*/  FFMA.FTZ R36, R36, R2.reuse, -R3 ;  /* 0x0000000224247223 */ /* 0x080fe20000010803 */
[----:B------:R-:W2:Y:S01]  /*15fd0*/  MUFU.EX2 R169, R18 ;  /* 0x0000001200a97308 */ /* 0x000ea20000000800 */
[----:B0-----:R-:W-:Y:S01]  /*15fe0*/  FADD.FTZ R6, R10, R53 ;  /* 0x000000350a067221 */ /* 0x001fe20000010000 */
[-CC-:B------:R-:W-:Y:S01]  /*15ff0*/  FFMA.FTZ R14, R14, R2.reuse, -R3.reuse ;  /* 0x000000020e0e7223 */ /* 0x180fe20000010803 */
[-CC-:B------:R-:W-:Y:S01]  /*16000*/  FFMA.FTZ R40, R40, R2.reuse, -R3.reuse ;  /* 0x0000000228287223 */ /* 0x180fe20000010803 */
[-CC-:B------:R-:W-:Y:S01]  /*16010*/  FFMA.FTZ R44, R44, R2.reuse, -R3.reuse ;  /* 0x000000022c2c7223 */ /* 0x180fe20000010803 */
[----:B------:R-:W-:-:S03]  /*16020*/  FFMA.FTZ R2, R45, R2, -R3 ;  /* 0x000000022d027223 */ /* 0x000fc60000010803 */
        /* <DEDUP_REMOVED lines=55> */
[----:B-1----:R-:W-:Y:S01]  /*163a0*/  FADD.FTZ R6, R44, R5 ;  /* 0x000000052c067221 */ /* 0x002fe20000010000 */
[----:B--2---:R-:W-:-:S05]  /*163b0*/  FADD.FTZ R39, R15, R4 ;  /* 0x000000040f277221 */ /* 0x004fca0000010000 */
[----:B------:R-:W-:Y:S01]  /*163c0*/  ST.E desc[UR44][R16.64+0x210], R39 ;  /* 0x0002102710007985 */ /* 0x000fe2000c10192c */
[----:B0-----:R-:W-:-:S05]  /*163d0*/  FADD.FTZ R41, R183, R6 ;  /* 0x00000006b7297221 */ /* 0x001fca0000010000 */
        /* <DEDUP_REMOVED lines=22> */
[----:B------:R-:W-:Y:S01]  /*16540*/  STSM.16.M88.4 [R18], R168 ;  /* 0x000000a812007844 */ /* 0x000fe20000000200 */
[--C-:B---3--:R-:W-:Y:S02]  /*16550*/  IMAD R5, R3, 0x2, R18.reuse ;  /* 0x0000000203057824 */ /* 0x108fe400078e0212 */
[C---:B------:R-:W-:Y:S02]  /*16560*/  IMAD R4, R2.reuse, 0x2, R18 ;  /* 0x0000000202047824 */ /* 0x040fe400078e0212 */
[----:B------:R-:W-:-:S03]  /*16570*/  IMAD R6, R2, 0x2, R5 ;  /* 0x0000000202067824 */ /* 0x000fc600078e0205 */
[----:B------:R0:W-:Y:S04]  /*16580*/  STSM.16.M88.4 [R4], R172 ;  /* 0x000000ac04007844 */ /* 0x0001e80000000200 */
[----:B------:R1:W-:Y:S04]  /*16590*/  STSM.16.M88.4 [R5], R176 ;  /* 0x000000b005007844 */ /* 0x0003e80000000200 */
[----:B------:R2:W-:Y:S04]  /*165a0*/  STSM.16.M88.4 [R6], R180 ;  /* 0x000000b406007844 */ /* 0x0005e80000000200 */
[----:B------:R-:W3:Y:S01]  /*165b0*/  LD.E R8, desc[UR44][R16.64+0x230] ;  /* 0x0002302c10087980 */ /* 0x000ee2000c101900 */
[----:B------:R-:W-:-:S04]  /*165c0*/  UIADD3 UR4, UP0, UR37, 0x230, URZ ;  /* 0x0000023025047890 */ /* 0x000fc8000ff1e03f */
[----:B------:R-:W-:Y:S02]  /*165d0*/  ULOP3.LUT UR5, UR4, 0x4, URZ, 0xfc, !UPT ;  /* 0x0000000404057892 */ /* 0x000fe4000f8efc3f */
[----:B------:R-:W-:-:S04]  /*165e0*/  UIADD3.X UR6, URZ, UR36, URZ, UP0, !UPT ;  /* 0x000000243f067290 */ /* 0x000fc800087fe43f */
[----:B------:R-:W-:Y:S02]  /*165f0*/  IMAD.U32 R2, RZ, RZ, UR5 ;  /* 0x00000005ff027e24 */ /* 0x000fe4000f8e00ff */
[----:B------:R-:W-:Y:S02]  /*16600*/  IMAD.U32 R3, RZ, RZ, UR6 ;  /* 0x00000006ff037e24 */ /* 0x000fe4000f8e00ff */
[----:B---3--:R-:W-:-:S05]  /*16610*/  FMUL.FTZ R7, R13, R8 ;  /* 0x000000080d077220 */ /* 0x008fca0000410000 */
[----:B------:R-:W-:Y:S04]  /*16620*/  ST.E desc[UR44][R16.64+0x230], R7 ;  /* 0x0002300710007985 */ /* 0x000fe8000c10192c */
[----:B0-----:R-:W1:Y:S02]  /*16630*/  LD.E R4, desc[UR44][R2.64] ;  /* 0x0000002c02047980 */ /* 0x001e64000c101900 */
[----:B-1----:R-:W-:-:S05]  /*16640*/  FMUL.FTZ R5, R13, R4 ;  /* 0x000000040d057220 */ /* 0x002fca0000410000 */
[----:B------:R0:W-:Y:S04]  /*16650*/  ST.E desc[UR44][R2.64], R5 ;  /* 0x0000000502007985 */ /* 0x0001e8000c10192c */
        /* <DEDUP_REMOVED lines=60> */
[----:B--2---:R-:W2:Y:S04]  /*16a20*/  LD.E R6, desc[UR44][R16.64+0x414] ;  /* 0x0004142c10067980 */ /* 0x004ea8000c101900 */
[----:B------:R-:W2:Y:S01]  /*16a30*/  LD.E R8, desc[UR44][R16.64+0x420] ;  /* 0x0004202c10087980 */ /* 0x000ea2000c101900 */
[----:B------:R-:W-:Y:S01]  /*16a40*/  ULOP3.LUT UR5, UR4, 0x8, URZ, 0xfc, !UPT ;  /* 0x0000000804057892 */ /* 0x000fe2000f8efc3f */
[C---:B0-----:R-:W-:Y:S01]  /*16a50*/  FMUL.FTZ R5, R13.reuse, R66 ;  /* 0x000000420d057220 */ /* 0x041fe20000410000 */
[----:B---3--:R-:W-:-:S04]  /*16a60*/  FMUL.FTZ R27, R13, R132 ;  /* 0x000000840d1b7220 */ /* 0x008fc80000410000 */
[----:B------:R0:W-:Y:S01]  /*16a70*/  ST.E desc[UR44][R16.64+0x240], R5 ;  /* 0x0002400510007985 */ /* 0x0001e2000c10192c */
[C---:B----4-:R-:W-:Y:S01]  /*16a80*/  FMUL.FTZ R7, R13.reuse, R68 ;  /* 0x000000440d077220 */ /* 0x050fe20000410000 */
[C---:B-----5:R-:W-:Y:S01]  /*16a90*/  FMUL.FTZ R9, R13.reuse, R70 ;  /* 0x000000460d097220 */ /* 0x060fe20000410000 */
[C---:B------:R-:W-:Y:S01]  /*16aa0*/  FMUL.FTZ R15, R13.reuse, R72 ;  /* 0x000000480d0f7220 */ /* 0x040fe20000410000 */
[C---:B------:R-:W-:Y:S01]  /*16ab0*/  FMUL.FTZ R19, R13.reuse, R74 ;  /* 0x0000004a0d137220 */ /* 0x040fe20000410000 */
[----:B------:R-:W-:Y:S01]  /*16ac0*/  ST.E desc[UR44][R16.64+0x424], R27 ;  /* 0x0004241b10007985 */ /* 0x000fe2000c10192c */
[----:B0-----:R-:W-:-:S03]  /*16ad0*/  FMUL.FTZ R5, R13, R80 ;  /* 0x000000500d057220 */ /* 0x001fc60000410000 */
[----:B------:R0:W-:Y:S01]  /*16ae0*/  ST.E desc[UR44][R16.64+0x244], R7 ;  /* 0x0002440710007985 */ /* 0x0001e2000c10192c */
[----:B------:R-:W-:-:S03]  /*16af0*/  FMUL.FTZ R21, R13, R76 ;  /* 0x0000004c0d157220 */ /* 0x000fc60000410000 */
[----:B------:R1:W-:Y:S01]  /*16b00*/  ST.E desc[UR44][R16.64+0x250], R9 ;  /* 0x0002500910007985 */ /* 0x0003e2000c10192c */
[----:B------:R-:W-:-:S03]  /*16b10*/  FMUL.FTZ R25, R13, R78 ;  /* 0x0000004e0d197220 */ /* 0x000fc60000410000 */
[----:B------:R3:W-:Y:S04]  /*16b20*/  ST.E desc[UR44][R16.64+0x254], R15 ;  /* 0x0002540f10007985 */ /* 0x0007e8000c10192c */
[----:B------:R4:W-:Y:S01]  /*16b30*/  ST.E desc[UR44][R16.64+0x260], R19 ;  /* 0x0002601310007985 */ /* 0x0009e2000c10192c */
[C---:B0-----:R-:W-:Y:S01]  /*16b40*/  FMUL.FTZ R7, R13.reuse, R82 ;  /* 0x000000520d077220 */ /* 0x041fe20000410000 */
[C---:B------:R-:W-:Y:S02]  /*16b50*/  FMUL.FTZ R27, R13.reuse, R84 ;  /* 0x000000540d1b7220 */ /* 0x040fe40000410000 */
[----:B------:R0:W-:Y:S01]  /*16b60*/  ST.E desc[UR44][R16.64+0x274], R5 ;  /* 0x0002740510007985 */ /* 0x0001e2000c10192c */
[C---:B------:R-:W-:Y:S01]  /*16b70*/  FMUL.FTZ R29, R13.reuse, R86 ;  /* 0x000000560d1d7220 */ /* 0x040fe20000410000 */
[C---:B-1----:R-:W-:Y:S01]  /*16b80*/  FMUL.FTZ R9, R13.reuse, R88 ;  /* 0x000000580d097220 */ /* 0x042fe20000410000 */
[C---:B---3--:R-:W-:Y:S01]  /*16b90*/  FMUL.FTZ R15, R13.reuse, R90 ;  /* 0x0000005a0d0f7220 */ /* 0x048fe20000410000 */
[C---:B----4-:R-:W-:Y:S01]  /*16ba0*/  FMUL.FTZ R19, R13.reuse, R92 ;  /* 0x0000005c0d137220 */ /* 0x050fe20000410000 */
[----:B------:R1:W-:Y:S01]  /*16bb0*/  ST.E desc[UR44][R16.64+0x264], R21 ;  /* 0x0002641510007985 */ /* 0x0003e2000c10192c */
[----:B0-----:R-:W-:-:S03]  /*16bc0*/  FMUL.FTZ R5, R13, R98 ;  /* 0x000000620d057220 */ /* 0x001fc60000410000 */
[----:B------:R0:W-:Y:S04]  /*16bd0*/  ST.E desc[UR44][R16.64+0x270], R25 ;  /* 0x0002701910007985 */ /* 0x0001e8000c10192c */
[----:B------:R3:W-:Y:S04]  /*16be0*/  ST.E desc[UR44][R16.64+0x280], R7 ;  /* 0x0002800710007985 */ /* 0x0007e8000c10192c */
[----:B------:R4:W-:Y:S01]  /*16bf0*/  ST.E desc[UR44][R16.64+0x284], R27 ;  /* 0x0002841b10007985 */ /* 0x0009e2000c10192c */
[----:B-1----:R-:W-:-:S03]  /*16c00*/  FMUL.FTZ R21, R13, R94 ;  /* 0x0000005e0d157220 */ /* 0x002fc60000410000 */
[----:B------:R1:W-:Y:S01]  /*16c10*/  ST.E desc[UR44][R16.64+0x290], R29 ;  /* 0x0002901d10007985 */ /* 0x0003e2000c10192c */
[----:B0-----:R-:W-:-:S03]  /*16c20*/  FMUL.FTZ R25, R13, R96 ;  /* 0x000000600d197220 */ /* 0x001fc60000410000 */
[----:B------:R0:W-:Y:S01]  /*16c30*/  ST.E desc[UR44][R16.64+0x294], R9 ;  /* 0x0002940910007985 */ /* 0x0001e2000c10192c */
[----:B---3--:R-:W-:-:S03]  /*16c40*/  FMUL.FTZ R7, R13, R100 ;  /* 0x000000640d077220 */ /* 0x008fc60000410000 */
[----:B------:R3:W-:Y:S01]  /*16c50*/  ST.E desc[UR44][R16.64+0x2a0], R15 ;  /* 0x0002a00f10007985 */ /* 0x0007e2000c10192c */
[----:B----4-:R-:W-:-:S03]  /*16c60*/  FMUL.FTZ R27, R13, R104 ;  /* 0x000000680d1b7220 */ /* 0x010fc60000410000 */
[----:B------:R4:W-:Y:S01]  /*16c70*/  ST.E desc[UR44][R16.64+0x2a4], R19 ;  /* 0x0002a41310007985 */ /* 0x0009e2000c10192c */
[C---:B-1----:R-:W-:Y:S01]  /*16c80*/  FMUL.FTZ R29, R13.reuse, R106 ;  /* 0x0000006a0d1d7220 */ /* 0x042fe20000410000 */
[C---:B0-----:R-:W-:Y:S02]  /*16c90*/  FMUL.FTZ R9, R13.reuse, R102 ;  /* 0x000000660d097220 */ /* 0x041fe40000410000 */
[----:B------:R0:W-:Y:S01]  /*16ca0*/  ST.E desc[UR44][R16.64+0x2c0], R5 ;  /* 0x0002c00510007985 */ /* 0x0001e2000c10192c */
[C---:B---3--:R-:W-:Y:S01]  /*16cb0*/  FMUL.FTZ R15, R13.reuse, R108 ;  /* 0x0000006c0d0f7220 */ /* 0x048fe20000410000 */
[C---:B----4-:R-:W-:Y:S02]  /*16cc0*/  FMUL.FTZ R19, R13.reuse, R110 ;  /* 0x0000006e0d137220 */ /* 0x050fe40000410000 */
        /* <DEDUP_REMOVED lines=9> */
[----:B---3--:R-:W-:-:S03]  /*16d60*/  FMUL.FTZ R7, R13, R118 ;  /* 0x000000760d077220 */ /* 0x008fc60000410000 */
[----:B------:R3:W-:Y:S01]  /*16d70*/  ST.E desc[UR44][R16.64+0x2e4], R15 ;  /* 0x0002e40f10007985 */ /* 0x0007e2000c10192c */
[----:B-1----:R-:W-:-:S03]  /*16d80*/  FMUL.FTZ R9, R13, R120 ;  /* 0x000000780d097220 */ /* 0x002fc60000410000 */
[----:B------:R1:W-:Y:S01]  /*16d90*/  ST.E desc[UR44][R16.64+0x2f0], R19 ;  /* 0x0002f01310007985 */ /* 0x0003e2000c10192c */
[C---:B----4-:R-:W-:Y:S01]  /*16da0*/  FMUL.FTZ R27, R13.reuse, R124 ;  /* 0x0000007c0d1b7220 */ /* 0x050fe20000410000 */
[C---:B0-----:R-:W-:Y:S02]  /*16db0*/  FMUL.FTZ R29, R13.reuse, R126 ;  /* 0x0000007e0d1d7220 */ /* 0x041fe40000410000 */
[----:B------:R0:W-:Y:S01]  /*16dc0*/  ST.E desc[UR44][R16.64+0x2f4], R5 ;  /* 0x0002f40510007985 */ /* 0x0001e2000c10192c */
[C---:B---3--:R-:W-:Y:S01]  /*16dd0*/  FMUL.FTZ R15, R13.reuse, R122 ;  /* 0x0000007a0d0f7220 */ /* 0x048fe20000410000 */
[C---:B-1----:R-:W-:Y:S02]  /*16de0*/  FMUL.FTZ R19, R13.reuse, R128 ;  /* 0x000000800d137220 */ /* 0x042fe40000410000 */
        /* <DEDUP_REMOVED lines=48> */
[----:B-1----:R-:W-:-:S03]  /*170f0*/  FMUL.FTZ R25, R13, R20 ;  /* 0x000000140d197220 */ /* 0x002fc60000410000 */
[----:B------:R1:W-:Y:S01]  /*17100*/  ST.E desc[UR44][R16.64+0x3d0], R29 ;  /* 0x0003d01d10007985 */ /* 0x0003e2000c10192c */
[C---:B--2---:R-:W-:Y:S01]  /*17110*/  FMUL.FTZ R15, R13.reuse, R26 ;  /* 0x0000001a0d0f7220 */ /* 0x044fe20000410000 */
[C---:B0-----:R-:W-:Y:S02]  /*17120*/  FMUL.FTZ R19, R13.reuse, R24 ;  /* 0x000000180d137220 */ /* 0x041fe40000410000 */
[----:B------:R0:W-:Y:S01]  /*17130*/  ST.E desc[UR44][R16.64+0x3c0], R5 ;  /* 0x0003c00510007985 */ /* 0x0001e2000c10192c */
[C---:B---3--:R-:W-:Y:S01]  /*17140*/  FMUL.FTZ R27, R13.reuse, R10 ;  /* 0x0000000a0d1b7220 */ /* 0x048fe20000410000 */
[C---:B-1----:R-:W-:Y:S01]  /*17150*/  FMUL.FTZ R29, R13.reuse, R4 ;  /* 0x000000040d1d7220 */ /* 0x042fe20000410000 */
[----:B------:R-:W-:Y:S01]  /*17160*/  FMUL.FTZ R13, R13, R8 ;  /* 0x000000080d0d7220 */ /* 0x000fe20000410000 */
[----:B------:R-:W-:Y:S02]  /*17170*/  IMAD.U32 R4, RZ, RZ, UR5 ;  /* 0x00000005ff047e24 */ /* 0x000fe4000f8e00ff */
[----:B0-----:R-:W-:Y:S01]  /*17180*/  IMAD.U32 R5, RZ, RZ, UR6 ;  /* 0x00000006ff057e24 */ /* 0x001fe2000f8e00ff */
        /* <DEDUP_REMOVED lines=10> */
[----:B------:R-:W1:Y:S01]  /*17230*/  LD.E R8, desc[UR44][R4.64] ;  /* 0x0000002c04087980 */ /* 0x000e62000c101900 */
[----:B------:R-:W-:Y:S01]  /*17240*/  ULOP3.LUT UR4, UR4, 0xc, URZ, 0xfc, !UPT ;  /* 0x0000000c04047892 */ /* 0x000fe2000f8efc3f */
[----:B0-----:R-:W-:-:S05]  /*17250*/  IMAD.U32 R7, RZ, RZ, UR6 ;  /* 0x00000006ff077e24 */ /* 0x001fca000f8e00ff */
[----:B------:R-:W-:Y:S02]  /*17260*/  IMAD.U32 R6, RZ, RZ, UR4 ;  /* 0x00000004ff067e24 */ /* 0x000fe4000f8e00ff */
[----:B-1----:R-:W-:-:S05]  /*17270*/  FMUL.FTZ R9, R11, R8 ;  /* 0x000000080b097220 */ /* 0x002fca0000410000 */
[----:B------:R-:W-:Y:S04]  /*17280*/  ST.E desc[UR44][R4.64], R9 ;  /* 0x0000000904007985 */ /* 0x000fe8000c10192c */
[----:B------:R-:W2:Y:S02]  /*17290*/  LD.E R8, desc[UR44][R6.64] ;  /* 0x0000002c06087980 */ /* 0x000ea4000c101900 */
[----:B--2---:R-:W-:-:S05]  /*172a0*/  FMUL.FTZ R15, R11, R8 ;  /* 0x000000080b0f7220 */ /* 0x004fca0000410000 */
[----:B------:R0:W-:Y:S04]  /*172b0*/  ST.E desc[UR44][R6.64], R15 ;  /* 0x0000000f06007985 */ /* 0x0001e8000c10192c */
        /* <DEDUP_REMOVED lines=62> */
[----:B0-----:R-:W5:Y:S01]  /*176a0*/  LD.E R15, desc[UR44][R16.64+0x230] ;  /* 0x0002302c100f7980 */ /* 0x001f62000c101900 */
[C---:B--2---:R-:W-:Y:S01]  /*176b0*/  FMUL.FTZ R29, R11.reuse, R136 ;  /* 0x000000880b1d7220 */ /* 0x044fe20000410000 */
[----:B---3--:R-:W-:-:S04]  /*176c0*/  FMUL.FTZ R9, R11, R78 ;  /* 0x0000004e0b097220 */ /* 0x008fc80000410000 */
[----:B------:R0:W-:Y:S01]  /*176d0*/  ST.E desc[UR44][R16.64+0x42c], R29 ;  /* 0x00042c1d10007985 */ /* 0x0001e2000c10192c */
[C---:B----4-:R-:W-:Y:S01]  /*176e0*/  FMUL.FTZ R13, R11.reuse, R80 ;  /* 0x000000500b0d7220 */ /* 0x050fe20000410000 */
[C---:B-----5:R-:W-:Y:S01]  /*176f0*/  FMUL.FTZ R19, R11.reuse, R82 ;  /* 0x000000520b137220 */ /* 0x060fe20000410000 */
[C---:B------:R-:W-:Y:S01]  /*17700*/  FMUL.FTZ R21, R11.reuse, R84 ;  /* 0x000000540b157220 */ /* 0x040fe20000410000 */
        /* <DEDUP_REMOVED lines=104> */
[C---:B---3--:R-:W-:Y:S02]  /*17d90*/  FMUL.FTZ R31, R11.reuse, R8 ;  /* 0x000000080b1f7220 */ /* 0x048fe40000410000 */
[----:B------:R-:W-:Y:S01]  /*17da0*/  ST.E desc[UR44][R16.64+0x230], R15 ;  /* 0x0002300f10007985 */ /* 0x000fe2000c10192c */
[----:B0-----:R-:W-:-:S03]  /*17db0*/  FMUL.FTZ R33, R11, R18 ;  /* 0x000000120b217220 */ /* 0x001fc60000410000 */
[----:B------:R-:W2:Y:S01]  /*17dc0*/  LD.E R10, desc[UR44][R16.64+0x1e8] ;  /* 0x0001e82c100a7980 */ /* 0x000ea2000c101900 */
[----:B-1----:R-:W-:-:S03]  /*17dd0*/  FMUL.FTZ R35, R11, R14 ;  /* 0x0000000e0b237220 */ /* 0x002fc60000410000 */
        /* <DEDUP_REMOVED lines=11> */
[----:B0-----:R-:W4:Y:S04]  /*17e90*/  LD.E R21, desc[UR44][R2.64] ;  /* 0x0000002c02157980 */ /* 0x001f28000c101900 */
[----:B------:R-:W2:Y:S04]  /*17ea0*/  LD.E.64 R8, desc[UR44][R16.64+0xa8] ;  /* 0x0000a82c10087980 */ /* 0x000ea8000c101b00 */
[----:B----4-:R0:W-:Y:S04]  /*17eb0*/  ST.E desc[UR44][R2.64], R21 ;  /* 0x0000001502007985 */ /* 0x0101e8000c10192c */
[----:B-1----:R-:W4:Y:S04]  /*17ec0*/  LD.E R25, desc[UR44][R4.64] ;  /* 0x0000002c04197980 */ /* 0x002f28000c101900 */
[----:B----4-:R1:W-:Y:S04]  /*17ed0*/  ST.E desc[UR44][R4.64], R25 ;  /* 0x0000001904007985 */ /* 0x0103e8000c10192c */
[----:B---3--:R-:W3:Y:S04]  /*17ee0*/  LD.E R27, desc[UR44][R6.64] ;  /* 0x0000002c061b7980 */ /* 0x008ee8000c101900 */
[----:B---3--:R3:W-:Y:S04]  /*17ef0*/  ST.E desc[UR44][R6.64], R27 ;  /* 0x0000001b06007985 */ /* 0x0087e8000c10192c */
[----:B------:R-:W4:Y:S04]  /*17f00*/  LD.E R11, desc[UR44][R16.64+0x240] ;  /* 0x0002402c100b7980 */ /* 0x000f28000c101900 */
[----:B------:R-:W5:Y:S04]  /*17f10*/  LD.E R13, desc[UR44][R16.64+0x244] ;  /* 0x0002442c100d7980 */ /* 0x000f68000c101900 */
[----:B------:R-:W2:Y:S04]  /*17f20*/  LD.E R14, desc[UR44][R16.64+0x248] ;  /* 0x0002482c100e7980 */ /* 0x000ea8000c101900 */
[----:B------:R-:W2:Y:S04]  /*17f30*/  LD.E R15, desc[UR44][R16.64+0x24c] ;  /* 0x00024c2c100f7980 */ /* 0x000ea8000c101900 */
[----:B------:R-:W2:Y:S04]  /*17f40*/  LD.E R18, desc[UR44][R16.64+0x250] ;  /* 0x0002502c10127980 */ /* 0x000ea8000c101900 */
[----:B------:R-:W2:Y:S04]  /*17f50*/  LD.E R19, desc[UR44][R16.64+0x254] ;  /* 0x0002542c10137980 */ /* 0x000ea8000c101900 */
[----:B------:R-:W2:Y:S04]  /*17f60*/  LD.E R20, desc[UR44][R16.64+0x258] ;  /* 0x0002582c10147980 */ /* 0x000ea8000c101900 */
[----:B0-----:R-:W2:Y:S04]  /*17f70*/  LD.E R21, desc[UR44][R16.64+0x25c] ;  /* 0x00025c2c10157980 */ /* 0x001ea8000c101900 */
[----:B------:R-:W2:Y:S04]  /*17f80*/  LD.E R24, desc[UR44][R16.64+0x260] ;  /* 0x0002602c10187980 */ /* 0x000ea8000c101900 */
[----:B-1----:R-:W2:Y:S04]  /*17f90*/  LD.E R25, desc[UR44][R16.64+0x264] ;  /* 0x0002642c10197980 */ /* 0x002ea8000c101900 */
[----:B------:R-:W2:Y:S04]  /*17fa0*/  LD.E R26, desc[UR44][R16.64+0x268] ;  /* 0x0002682c101a7980 */ /* 0x000ea8000c101900 */
        /* <DEDUP_REMOVED lines=113> */
[----:B----4-:R-:W-:Y:S04]  /*186c0*/  ST.E desc[UR44][R16.64+0x240], R11 ;  /* 0x0002400b10007985 */ /* 0x010fe8000c10192c */
[----:B-----5:R-:W-:Y:S04]  /*186d0*/  ST.E desc[UR44][R16.64+0x244], R13 ;  /* 0x0002440d10007985 */ /* 0x020fe8000c10192c */
[----:B--2---:R-:W-:Y:S04]  /*186e0*/  ST.E desc[UR44][R16.64+0x248], R14 ;  /* 0x0002480e10007985 */ /* 0x004fe8000c10192c */
        /* <DEDUP_REMOVED lines=8> */
[----:B---3--:R-:W-:Y:S04]  /*18770*/  ST.E desc[UR44][R16.64+0x26c], R27 ;  /* 0x00026c1b10007985 */ /* 0x008fe8000c10192c */
        /* <DEDUP_REMOVED lines=651> */
[----:B------:R-:W-:Y:S04]  /*1b030*/  ST.E desc[UR44][R2.64], R25 ;  /* 0x0000001902007985 */ /* 0x000fe8000c10192c */
        /* <DEDUP_REMOVED lines=130> */
[----:B------:R-:W2:Y:S04]  /*1b860*/  LD.E R11, desc[UR44][R4.64] ;  /* 0x0000002c040b7980 */ /* 0x000ea8000c101900 */
[----:B--2---:R1:W-:Y:S04]  /*1b870*/  ST.E desc[UR44][R4.64], R11 ;  /* 0x0000000b04007985 */ /* 0x0043e8000c10192c */
[----:B------:R-:W2:Y:S04]  /*1b880*/  LD.E R13, desc[UR44][R6.64] ;  /* 0x0000002c060d7980 */ /* 0x000ea8000c101900 */
[----:B--2---:R2:W-:Y:S04]  /*1b890*/  ST.E desc[UR44][R6.64], R13 ;  /* 0x0000000d06007985 */ /* 0x0045e8000c10192c */
[----:B0-----:R-:W3:Y:S04]  /*1b8a0*/  LD.E R2, desc[UR44][R16.64+0x240] ;  /* 0x0002402c10027980 */ /* 0x001ee8000c101900 */
[----:B------:R-:W4:Y:S04]  /*1b8b0*/  LD.E R3, desc[UR44][R16.64+0x244] ;  /* 0x0002442c10037980 */ /* 0x000f28000c101900 */
        /* <DEDUP_REMOVED lines=122> */
[----:B---3--:R0:W-:Y:S04]  /*1c060*/  ST.E desc[UR44][R16.64+0x240], R2 ;  /* 0x0002400210007985 */ /* 0x0081e8000c10192c */
[----:B----4-:R0:W-:Y:S04]  /*1c070*/  ST.E desc[UR44][R16.64+0x244], R3 ;  /* 0x0002440310007985 */ /* 0x0101e8000c10192c */
[----:B-----5:R0:W-:Y:S04]  /*1c080*/  ST.E desc[UR44][R16.64+0x248], R4 ;  /* 0x0002480410007985 */ /* 0x0201e8000c10192c */
        /* <DEDUP_REMOVED lines=137> */
.L_x_3751:
[----:B------:R-:W-:Y:S05]  /*1c920*/  BSYNC B0 ;  /* 0x0000000000007941 */ /* 0x000fea0003800000 */
.L_x_3750:
[C---:B------:R-:W-:Y:S01]  /*1c930*/  ISETP.GT.AND P0, PT, R0.reuse, R12, PT ;  /* 0x0000000c0000720c */ /* 0x040fe20003f04270 */
[----:B------:R-:W-:-:S12]  /*1c940*/  VIADD R0, R0, 0xffffffff ;  /* 0xffffffff00007836 */ /* 0x000fd80000000000 */
[----:B------:R-:W-:Y:S05]  /*1c950*/  @P0 BRA `(.L_x_3752) ;  /* 0xffffff5800380947 */ /* 0x000fea000383ffff */
[----:B0-----:R-:W2:Y:S02]  /*1c960*/  LDL R6, [R1+0x70] ;  /* 0x0000700001067983 */ /* 0x001ea40000100800 */
[----:B--2---:R-:W-:-:S07]  /*1c970*/  IMAD.SHL.U32 R6, R6, 0x40, RZ ;  /* 0x0000004006067824 */ /* 0x004fce00078e00ff */
.L_x_3723:
[----:B------:R-:W0:Y:S01]  /*1c980*/  LDC R2, c[0x0][0x448] ;  /* 0x00011200ff027b82 */ /* 0x000e220000000800 */
[----:B------:R-:W-:Y:S01]  /*1c990*/  VIADD R6, R6, 0x3f ;  /* 0x0000003f06067836 */ /* 0x000fe20000000000 */
[----:B------:R-:W-:-:S06]  /*1c9a0*/  ULDC UR4, c[0x0][0xad4] ;  /* 0x0002b50000047ab9 */ /* 0x000fcc0000000800 */
[----:B------:R-:W2:Y:S01]  /*1c9b0*/  LDC R7, c[0x0][0xadc] ;  /* 0x0002b700ff077b82 */ /* 0x000ea20000000800 */
[----:B0-----:R-:W-:-:S13]  /*1c9c0*/  ISETP.NE.AND P0, PT, R2, 0x1, PT ;  /* 0x000000010200780c */ /* 0x001fda0003f05270 */
[----:B------:R-:W0:Y:S08]  /*1c9d0*/  @P0 LDC R3, c[0x0][0x44c] ;  /* 0x00011300ff030b82 */ /* 0x000e300000000800 */
[----:B------:R-:W3:Y:S01]  /*1c9e0*/  @P0 LDC R5, c[0x0][0x450] ;  /* 0x00011400ff050b82 */ /* 0x000ee20000000800 */
[----:B0-----:R-:W-:-:S05]  /*1c9f0*/  @P0 IMAD.HI.U32 R2, R6, R3, RZ ;  /* 0x0000000306020227 */ /* 0x001fca00078e00ff */
[----:B---3--:R-:W-:Y:S02]  /*1ca00*/  @P0 SHF.R.U32.HI R6, RZ, R5, R2 ;  /* 0x00000005ff060219 */ /* 0x008fe40000011602 */
[----:B--2---:R-:W-:-:S03]  /*1ca10*/  ISETP.GE.AND P0, PT, R7, 0x1, PT ;  /* 0x000000010700780c */ /* 0x004fc60003f06270 */
[----:B------:R-:W-:-:S04]  /*1ca20*/  IMAD.IADD R6, R189, 0x1, R6 ;  /* 0x00000001bd067824 */ /* 0x000fc800078e0206 */
[----:B-1----:R-:W-:-:S06]  /*1ca30*/  VIADD R4, R6, -UR4 ;  /* 0x8000000406047c36 */ /* 0x002fcc0008000000 */
        /* <DEDUP_REMOVED lines=11> */
.L_x_3755:
[----:B------:R-:W-:-:S13]  /*1caf0*/  ISETP.NE.AND P0, PT, R7, 0x1, PT ;  /* 0x000000010700780c */ /* 0x000fda0003f05270 */
[----:B------:R-:W0:Y:S02]  /*1cb00*/  @P0 LDC.64 R2, c[0x0][0xae0] ;  /* 0x0002b800ff020b82 */ /* 0x000e240000000a00 */
[----:B0-----:R-:W-:-:S05]  /*1cb10*/  @P0 IMAD.HI.U32 R2, R6, R2, RZ ;  /* 0x0000000206020227 */ /* 0x001fca00078e00ff */
[----:B------:R-:W-:-:S07]  /*1cb20*/  @P0 SHF.R.U32.HI R6, RZ, R3, R2 ;  /* 0x00000003ff060219 */ /* 0x000fce0000011602 */
.L_x_3756:
[----:B------:R-:W-:Y:S05]  /*1cb30*/  BSYNC B0 ;  /* 0x0000000000007941 */ /* 0x000fea0003800000 */
.L_x_3754:
[----:B------:R-:W-:-:S05]  /*1cb40*/  IMAD R3, R6, R7, RZ ;  /* 0x0000000706037224 */ /* 0x000fca00078e02ff */
[----:B------:R-:W-:-:S07]  /*1cb50*/  VIMNMX R4, R4, R3, !PT ;  /* 0x0000000304047248 */ /* 0x000fce0007fe0100 */
.L_x_3753:
[----:B------:R-:W-:-:S05]  /*1cb60*/  VIADD R4, R4, 0x3f ;  /* 0x0000003f04047836 */ /* 0x000fca0000000000 */
[----:B------:R-:W-:-:S04]  /*1cb70*/  SHF.R.S32.HI R3, RZ, 0x1f, R4 ;  /* 0x0000001fff037819 */ /* 0x000fc80000011404 */
[----:B------:R-:W-:-:S04]  /*1cb80*/  LEA.HI R3, R3, R4, RZ, 0x6 ;  /* 0x0000000403037211 */ /* 0x000fc800078f30ff */
[----:B------:R-:W-:-:S04]  /*1cb90*/  SHF.R.S32.HI R10, RZ, 0x6, R3 ;  /* 0x00000006ff0a7819 */ /* 0x000fc80000011403 */
[----:B------:R-:W-:-:S04]  /*1cba0*/  VIMNMX R10, R163, R10, !PT ;  /* 0x0000000aa30a7248 */ /* 0x000fc80007fe0100 */
[----:B------:R-:W-:-:S13]  /*1cbb0*/  ISETP.GE.AND P0, PT, R0, R10, PT ;  /* 0x0000000a0000720c */ /* 0x000fda0003f06270 */
[----:B------:R-:W-:Y:S05]  /*1cbc0*/  @!P0 BRA `(.L_x_3757) ;  /* 0x0000009800288947 */ /* 0x000fea0003800000 */
.L_x_3776:
        /* <DEDUP_REMOVED lines=20> */
[----:B------:R0:W-:Y:S01]  /*1cd10*/  @!P1 ST.E desc[UR44][R16.64+0x1ec], R9 ;  /* 0x0001ec0910009985 */ /* 0x0001e2000c10192c */
[----:B------:R-:W-:Y:S05]  /*1cd20*/  @!P2 BRA `(.L_x_3759) ;  /* 0x000000000004a947 */ /* 0x000fea0003800000 */
[----:B------:R-:W-:Y:S01]  /*1cd30*/  BPT.TRAP 0x1 ;  /* 0x000000040000795c */ /* 0x000fe20000300000 */
.L_x_3759:
[----:B------:R-:W-:Y:S05]  /*1cd40*/  BSYNC B0 ;  /* 0x0000000000007941 */ /* 0x000fea0003800000 */
.L_x_3758:
        /* <DEDUP_REMOVED lines=13> */
.L_x_3761:
[----:B------:R-:W-:Y:S05]  /*1ce20*/  BSYNC B0 ;  /* 0x0000000000007941 */ /* 0x000fea0003800000 */
.L_x_3760:
        /* <DEDUP_REMOVED lines=8> */
.L_x_3763:
[----:B------:R-:W-:Y:S05]  /*1ceb0*/  BSYNC B0 ;  /* 0x0000000000007941 */ /* 0x000fea0003800000 */
.L_x_3762:
        /* <DEDUP_REMOVED lines=58> */
.L_x_3766:
[----:B------:R-:W-:Y:S05]  /*1d260*/  BSYNC B0 ;  /* 0x0000000000007941 */ /* 0x000fea0003800000 */
.L_x_3765:
        /* <DEDUP_REMOVED lines=13> */
.L_x_3768:
[----:B------:R-:W-:Y:S05]  /*1d340*/  BSYNC B0 ;  /* 0x0000000000007941 */ /* 0x000fea0003800000 */
.L_x_3767:
        /* <DEDUP_REMOVED lines=8> */
.L_x_3770:
[----:B------:R-:W-:Y:S05]  /*1d3d0*/  BSYNC B0 ;  /* 0x0000000000007941 */ /* 0x000fea0003800000 */
.L_x_3769:
[----:B------:R-:W2:Y:S01]  /*1d3e0*/  S2R R4, SR_TID.X ;  /* 0x0000000000047919 */ /* 0x000ea20000002100 */
[----:B------:R-:W3:Y:S01]  /*1d3f0*/  LD.E R11, desc[UR44][R16.64+0x1e8] ;  /* 0x0001e82c100b7980 */ /* 0x000ee2000c101900 */
[----:B--2---:R-:W-:-:S03]  /*1d400*/  LOP3.LUT R8, R4, 0x7f, RZ, 0xc0, !PT ;  /* 0x0000007f04087812 */ /* 0x004fc600078ec0ff */
[----:B------:R-:W3:Y:S01]  /*1d410*/  LD.E.64 R4, desc[UR44][R16.64+0xb8] ;  /* 0x0000b82c10047980 */ /* 0x000ee2000c101b00 */
[----:B------:R-:W-:Y:S05]  /*1d420*/  WARPSYNC.ALL ;  /* 0x0000000000007948 */ /* 0x000fea0003800000 */
[----:B------:R-:W-:Y:S01]  /*1d430*/  ISETP.NE.AND P2, PT, R8, RZ, PT ;  /* 0x000000ff0800720c */ /* 0x000fe20003f45270 */
[----:B------:R-:W2:Y:S04]  /*1d440*/  LD.E R12, desc[UR44][R16.64+0x88] ;  /* 0x0000882c100c7980 */ /* 0x000ea8000c101900 */
[----:B------:R-:W4:Y:S04]  /*1d450*/  LD.E.64 R14, desc[UR44][R16.64+0xb0] ;  /* 0x0000b02c100e7980 */ /* 0x000f28000c101b00 */
[----:B------:R-:W4:Y:S04]  /*1d460*/  LD.E.64 R18, desc[UR44][R16.64+0xb0] ;  /* 0x0000b02c10127980 */ /* 0x000f28000c101b00 */
[----:B-1---5:R-:W4:Y:S04]  /*1d470*/  LD.E.64 R6, desc[UR44][R16.64+0xb0] ;  /* 0x0000b02c10067980 */ /* 0x022f28000c101b00 */
[----:B------:R-:W4:Y:S01]  /*1d480*/  LD.E.64 R8, desc[UR44][R16.64+0xb0] ;  /* 0x0000b02c10087980 */ /* 0x000f22000c101b00 */
[----:B---3--:R-:W-:Y:S01]  /*1d490*/  IMAD R4, R11, 0x1000, R4 ;  /* 0x000010000b047824 */ /* 0x008fe200078e0204 */
[----:B------:R-:W-:-:S04]  /*1d4a0*/  R2UR UR7, R5 ;  /* 0x00000000050772ca */ /* 0x000fc800000e0000 */
[C---:B------:R-:W-:Y:S01]  /*1d4b0*/  R2UR UR6, R4.reuse ;  /* 0x00000000040672ca */ /* 0x040fe200000e0000 */
[----:B------:R-:W-:Y:S02]  /*1d4c0*/  VIADD R20, R4, 0x2 ;  /* 0x0000000204147836 */ /* 0x000fe40000000000 */
[----:B------:R-:W-:Y:S01]  /*1d4d0*/  IMAD.MOV.U32 R21, RZ, RZ, R5 ;  /* 0x000000ffff157224 */ /* 0x000fe200078e0005 */
[----:B--2---:R-:W-:Y:S02]  /*1d4e0*/  ISETP.NE.U32.AND P1, PT, R12, RZ, PT ;  /* 0x000000ff0c00720c */ /* 0x004fe40003f25070 */
        /* <DEDUP_REMOVED lines=419> */
[----:B------:R-:W3:Y:S01]  /*1ef20*/  LD.E.64 R4, desc[UR44][R16.64+0x200] ;  /* 0x0002002c10047980 */ /* 0x000ee2000c101b00 */
[----:B------:R-:W-:-:S04]  /*1ef30*/  UIADD3 UR4, UP0, UR37, 0x200, URZ ;  /* 0x0000020025047890 */ /* 0x000fc8000ff1e03f */
[----:B------:R-:W-:Y:S02]  /*1ef40*/  ULOP3.LUT UR4, UR4, 0x4, URZ, 0xfc, !UPT ;  /* 0x0000000404047892 */ /* 0x000fe4000f8efc3f */
[----:B------:R-:W-:Y:S01]  /*1ef50*/  UIADD3.X UR5, URZ, UR36, URZ, UP0, !UPT ;  /* 0x000000243f057290 */ /* 0x000fe200087fe43f */
[-C--:B--2---:R-:W-:Y:S01]  /*1ef60*/  FMUL.FTZ R19, R24, R6.reuse ;  /* 0x0000000618137220 */ /* 0x084fe20000410000 */
[-C--:B------:R-:W-:Y:S01]  /*1ef70*/  FMUL.FTZ R18, R25, R6.reuse ;  /* 0x0000000619127220 */ /* 0x080fe20000410000 */
[-C--:B------:R-:W-:Y:S01]  /*1ef80*/  FMUL.FTZ R21, R28, R6.reuse ;  /* 0x000000061c157220 */ /* 0x080fe20000410000 */
[-C--:B------:R-:W-:Y:S01]  /*1ef90*/  FMUL.FTZ R25, R29, R6.reuse ;  /* 0x000000061d197220 */ /* 0x080fe20000410000 */
[-C--:B------:R-:W-:Y:S01]  /*1efa0*/  FMUL.FTZ R12, R26, R6.reuse ;  /* 0x000000061a0c7220 */ /* 0x080fe20000410000 */
[-C--:B------:R-:W-:Y:S01]  /*1efb0*/  FMUL.FTZ R26, R32, R6.reuse ;  /* 0x00000006201a7220 */ /* 0x080fe20000410000 */
[----:B------:R-:W3:Y:S01]  /*1efc0*/  MUFU.TANH R19, R19 ;  /* 0x0000001300137308 */ /* 0x000ee20000002400 */
        /* <DEDUP_REMOVED lines=13> */
[-C--:B0-----:R-:W-:Y:S01]  /*1f0a0*/  FMUL.FTZ R3, R27, R6.reuse ;  /* 0x000000061b037220 */ /* 0x081fe20000410000 */
[----:B------:R-:W-:Y:S01]  /*1f0b0*/  FMUL.FTZ R27, R38, R6 ;  /* 0x00000006261b7220 */ /* 0x000fe20000410000 */
[----:B------:R-:W0:Y:S01]  /*1f0c0*/  MUFU.TANH R21, R21 ;  /* 0x0000001500157308 */ /* 0x000e220000002400 */
[----:B---3--:R-:W-:Y:S01]  /*1f0d0*/  FMNMX.FTZ R7, R19, R4, !PT ;  /* 0x0000000413077209 */ /* 0x008fe20007810000 */
[-C--:B------:R-:W-:Y:S01]  /*1f0e0*/  FMUL.FTZ R38, R49, R6.reuse ;  /* 0x0000000631267220 */ /* 0x080fe20000410000 */
[-C--:B------:R-:W-:Y:S01]  /*1f0f0*/  FMUL.FTZ R29, R39, R6.reuse ;  /* 0x00000006271d7220 */ /* 0x080fe20000410000 */
[-C--:B------:R-:W-:Y:S01]  /*1f100*/  FMUL.FTZ R39, R52, R6.reuse ;  /* 0x0000000634277220 */ /* 0x080fe20000410000 */
[-C--:B------:R-:W-:Y:S01]  /*1f110*/  FMUL.FTZ R40, R53, R6.reuse ;  /* 0x0000000635287220 */ /* 0x080fe20000410000 */
[-C--:B------:R-:W-:Y:S01]  /*1f120*/  FMUL.FTZ R32, R42, R6.reuse ;  /* 0x000000062a207220 */ /* 0x080fe20000410000 */
[-C--:B------:R-:W-:Y:S01]  /*1f130*/  FMUL.FTZ R41, R43, R6.reuse ;  /* 0x000000062b297220 */ /* 0x080fe20000410000 */
[----:B------:R-:W3:Y:S01]  /*1f140*/  MUFU.TANH R25, R25 ;  /* 0x0000001900197308 */ /* 0x000ee20000002400 */
[----:B--2---:R-:W-:Y:S01]  /*1f150*/  FMNMX.FTZ R8, R18, R7, !PT ;  /* 0x0000000712087209 */ /* 0x004fe20007810000 */
[-C--:B------:R-:W-:Y:S01]  /*1f160*/  FMUL.FTZ R42, R46, R6.reuse ;  /* 0x000000062e2a7220 */ /* 0x080fe20000410000 */
[-C--:B------:R-:W-:Y:S01]  /*1f170*/  FMUL.FTZ R43, R47, R6.reuse ;  /* 0x000000062f2b7220 */ /* 0x080fe20000410000 */
[-C--:B------:R-:W-:Y:S01]  /*1f180*/  FMUL.FTZ R45, R51, R6.reuse ;  /* 0x00000006332d7220 */ /* 0x080fe20000410000 */
[-C--:B------:R-:W-:Y:S01]  /*1f190*/  FMUL.FTZ R46, R54, R6.reuse ;  /* 0x00000006362e7220 */ /* 0x080fe20000410000 */
[----:B------:R-:W-:-:S02]  /*1f1a0*/  FMUL.FTZ R47, R55, R6 ;  /* 0x00000006372f7220 */ /* 0x000fc40000410000 */
[----:B------:R-:W2:Y:S01]  /*1f1b0*/  MUFU.TANH R26, R26 ;  /* 0x0000001a001a7308 */ /* 0x000ea20000002400 */
[----:B0-----:R-:W-:-:S07]  /*1f1c0*/  FMNMX.FTZ R8, R21, R8, !PT ;  /* 0x0000000815087209 */ /* 0x001fce0007810000 */
[----:B------:R-:W0:Y:S01]  /*1f1d0*/  MUFU.TANH R28, R28 ;  /* 0x0000001c001c7308 */ /* 0x000e220000002400 */
[----:B---3--:R-:W-:-:S07]  /*1f1e0*/  FMNMX.FTZ R7, R25, R8, !PT ;  /* 0x0000000819077209 */ /* 0x008fce0007810000 */
[----:B------:R-:W3:Y:S01]  /*1f1f0*/  MUFU.TANH R30, R30 ;  /* 0x0000001e001e7308 */ /* 0x000ee20000002400 */
[----:B--2---:R-:W-:-:S07]  /*1f200*/  FMNMX.FTZ R7, R26, R7, !PT ;  /* 0x000000071a077209 */ /* 0x004fce0007810000 */
        /* <DEDUP_REMOVED lines=19> */
[----:B0-----:R-:W-:Y:S01]  /*1f340*/  FMNMX.FTZ R9, R39, R44, !PT ;  /* 0x0000002c27097209 */ /* 0x001fe20007810000 */
[----:B------:R-:W-:-:S06]  /*1f350*/  FMUL.FTZ R44, R50, R6 ;  /* 0x00000006322c7220 */ /* 0x000fcc0000410000 */
[----:B------:R-:W0:Y:S01]  /*1f360*/  MUFU.TANH R3, R3 ;  /* 0x0000000300037308 */ /* 0x000e220000002400 */
[----:B---3--:R-:W-:-:S07]  /*1f370*/  FMNMX.FTZ R8, R12, R5, !PT ;  /* 0x000000050c087209 */ /* 0x008fce0007810000 */
[----:B------:R-:W3:Y:S01]  /*1f380*/  MUFU.TANH R14, R14 ;  /* 0x0000000e000e7308 */ /* 0x000ee20000002400 */
[----:B--2---:R-:W-:-:S05]  /*1f390*/  FMNMX.FTZ R9, R40, R9, !PT ;  /* 0x0000000928097209 */ /* 0x004fca0007810000 */
[----:B------:R-:W2:Y:S02]  /*1f3a0*/  SHFL.BFLY PT, R48, R9, 0x2, 0x1f ;  /* 0x0c401f0009307f89 */ /* 0x000ea400000e0000 */
[----:B------:R-:W4:Y:S01]  /*1f3b0*/  MUFU.TANH R15, R15 ;  /* 0x0000000f000f7308 */ /* 0x000f220000002400 */
[----:B0-----:R-:W-:Y:S01]  /*1f3c0*/  FMNMX.FTZ R7, R3, R8, !PT ;  /* 0x0000000803077209 */ /* 0x001fe20007810000 */
[----:B------:R-:W-:Y:S06]  /*1f3d0*/  ST.E desc[UR44][R16.64+0x200], R9 ;  /* 0x0002000910007985 */ /* 0x000fec000c10192c */
[----:B------:R-:W0:Y:S01]  /*1f3e0*/  MUFU.TANH R20, R20 ;  /* 0x0000001400147308 */ /* 0x000e220000002400 */
[----:B---3--:R-:W-:-:S07]  /*1f3f0*/  FMNMX.FTZ R8, R14, R7, !PT ;  /* 0x000000070e087209 */ /* 0x008fce0007810000 */
[----:B------:R-:W3:Y:S01]  /*1f400*/  MUFU.TANH R24, R24 ;  /* 0x0000001800187308 */ /* 0x000ee20000002400 */
[----:B----4-:R-:W-:Y:S02]  /*1f410*/  FMNMX.FTZ R7, R15, R8, !PT ;  /* 0x000000080f077209 */ /* 0x010fe40007810000 */
[----:B--2---:R-:W-:-:S05]  /*1f420*/  FMNMX.FTZ R48, R9, R48, !PT ;  /* 0x0000003009307209 */ /* 0x004fca0007810000 */
[----:B------:R-:W2:Y:S01]  /*1f430*/  MUFU.TANH R27, R27 ;  /* 0x0000001b001b7308 */ /* 0x000ea20000002400 */
[----:B0-----:R-:W-:Y:S01]  /*1f440*/  FMNMX.FTZ R7, R20, R7, !PT ;  /* 0x0000000714077209 */ /* 0x001fe20007810000 */
[----:B------:R-:W0:Y:S06]  /*1f450*/  SHFL.BFLY PT, R13, R48, 0x1, 0x1f ;  /* 0x0c201f00300d7f89 */ /* 0x000e2c00000e0000 */
[----:B------:R-:W4:Y:S01]  /*1f460*/  MUFU.TANH R29, R29 ;  /* 0x0000001d001d7308 */ /* 0x000f220000002400 */
[----:B---3--:R-:W-:-:S07]  /*1f470*/  FMNMX.FTZ R8, R24, R7, !PT ;  /* 0x0000000718087209 */ /* 0x008fce0007810000 */
[----:B------:R-:W3:Y:S01]  /*1f480*/  MUFU.TANH R32, R32 ;  /* 0x0000002000207308 */ /* 0x000ee20000002400 */
[----:B--2---:R-:W-:-:S07]  /*1f490*/  FMNMX.FTZ R8, R27, R8, !PT ;  /* 0x000000081b087209 */ /* 0x004fce0007810000 */
[----:B------:R-:W2:Y:S01]  /*1f4a0*/  MUFU.TANH R41, R41 ;  /* 0x0000002900297308 */ /* 0x000ea20000002400 */
[----:B----4-:R-:W-:Y:S02]  /*1f4b0*/  FMNMX.FTZ R7, R29, R8, !PT ;  /* 0x000000081d077209 */ /* 0x010fe40007810000 */
[----:B0-----:R-:W-:-:S05]  /*1f4c0*/  FMNMX.FTZ R13, R48, R13, !PT ;  /* 0x0000000d300d7209 */ /* 0x001fca0007810000 */
        /* <DEDUP_REMOVED lines=12> */
[----:B------:R-:W-:-:S03]  /*1f590*/  IMAD.U32 R6, RZ, RZ, UR4 ;  /* 0x00000004ff067e24 */ /* 0x000fc6000f8e00ff */
[----:B---3--:R-:W-:Y:S01]  /*1f5a0*/  FMNMX.FTZ R8, R46, R7, !PT ;  /* 0x000000072e087209 */ /* 0x008fe20007810000 */
[----:B------:R-:W-:-:S03]  /*1f5b0*/  IMAD.U32 R7, RZ, RZ, UR5 ;  /* 0x00000005ff077e24 */ /* 0x000fc6000f8e00ff */
        /* <DEDUP_REMOVED lines=17> */
[----:B------:R-:W-:-:S05]  /*1f6d0*/  FMUL.FTZ R13, R51, R52 ;  /* 0x00000034330d7220 */ /* 0x000fca0000410000 */
[----:B------:R-:W4:Y:S08]  /*1f6e0*/  MUFU.EX2 R11, R11 ;  /* 0x0000000b000b7308 */ /* 0x000f300000000800 */
[----:B------:R-:W0:Y:S01]  /*1f6f0*/  MUFU.EX2 R13, R13 ;  /* 0x0000000d000d7308 */ /* 0x000e220000000800 */
        /* <DEDUP_REMOVED lines=17> */
.L_x_3773:
[----:B------:R-:W-:Y:S05]  /*1f810*/  BSYNC B0 ;  /* 0x0000000000007941 */ /* 0x000fea0003800000 */
.L_x_3772:
        /* <DEDUP_REMOVED lines=19> */
[-CC-:B------:R-:W-:Y:S01]  /*1f950*/  FFMA.FTZ R14, R14, R2.reuse, -R51.reuse ;  /* 0x000000020e0e7223 */ /* 0x180fe20000010833 */
[----:B------:R-:W0:Y:S01]  /*1f960*/  MUFU.EX2 R168, R168 ;  /* 0x000000a800a87308 */ /* 0x000e220000000800 */
[-C--:B------:R-:W-:Y:S01]  /*1f970*/  FFMA.FTZ R15, R15, R2.reuse, -R51 ;  /* 0x000000020f0f7223 */ /* 0x080fe20000010833 */
[-CC-:B------:R-:W-:Y:S01]  /*1f980*/  FFMA.FTZ R25, R25, R2.reuse, -R49.reuse ;  /* 0x0000000219197223 */ /* 0x180fe20000010831 */
        /* <DEDUP_REMOVED lines=10> */
[-CC-:B------:R-:W-:Y:S01]  /*1fa30*/  FFMA.FTZ R32, R32, R2.reuse, -R51.reuse ;  /* 0x0000000220207223 */ /* 0x180fe20000010833 */
        /* <DEDUP_REMOVED lines=10> */
[----:B------:R1:W0:Y:S01]  /*1fae0*/  MUFU.EX2 R169, R3 ;  /* 0x0000000300a97308 */ /* 0x0002220000000800 */
[----:B----4-:R-:W-:Y:S01]  /*1faf0*/  FADD.FTZ R8, R12, R55 ;  /* 0x000000370c087221 */ /* 0x010fe20000010000 */
[-C--:B------:R-:W-:Y:S01]  /*1fb00*/  FFMA.FTZ R45, R45, R2.reuse, -R51 ;  /* 0x000000022d2d7223 */ /* 0x080fe20000010833 */
[-C--:B------:R-:W-:Y:S01]  /*1fb10*/  FFMA.FTZ R182, R39, R2.reuse, -R49 ;  /* 0x0000000227b67223 */ /* 0x080fe20000010831 */
[-C--:B------:R-:W-:Y:S01]  /*1fb20*/  FFMA.FTZ R46, R46, R2.reuse, -R51 ;  /* 0x000000022e2e7223 */ /* 0x080fe20000010833 */
[----:B------:R-:W-:-:S03]  /*1fb30*/  FFMA.FTZ R35, R40, R2, -R49 ;  /* 0x0000000228237223 */ /* 0x000fc60000010831 */
[----:B------:R-:W2:Y:S01]  /*1fb40*/  MUFU.EX2 R170, R170 ;  /* 0x000000aa00aa7308 */ /* 0x000ea20000000800 */
[----:B-1----:R-:W-:-:S07]  /*1fb50*/  FADD.FTZ R3, R9, R4 ;  /* 0x0000000409037221 */ /* 0x002fce0000010000 */
[----:B------:R-:W1:Y:S01]  /*1fb60*/  MUFU.EX2 R14, R14 ;  /* 0x0000000e000e7308 */ /* 0x000e620000000800 */
[----:B0-----:R-:W-:-:S07]  /*1fb70*/  FADD.FTZ R5, R169, R8 ;  /* 0x00000008a9057221 */ /* 0x001fce0000010000 */
[----:B------:R0:W3:Y:S01]  /*1fb80*/  MUFU.EX2 R7, R25 ;  /* 0x0000001900077308 */ /* 0x0000e20000000800 */
[----:B--2---:R-:W-:-:S07]  /*1fb90*/  FADD.FTZ R4, R170, R3 ;  /* 0x00000003aa047221 */ /* 0x004fce0000010000 */
[----:B------:R-:W2:Y:S01]  /*1fba0*/  MUFU.EX2 R15, R15 ;  /* 0x0000000f000f7308 */ /* 0x000ea20000000800 */
[----:B-1----:R-:W-:Y:S01]  /*1fbb0*/  FADD.FTZ R8, R14, R5 ;  /* 0x000000050e087221 */ /* 0x002fe20000010000 */
[-C--:B0-----:R-:W-:Y:S01]  /*1fbc0*/  FFMA.FTZ R25, R34, R2.reuse, -R49 ;  /* 0x0000000222197223 */ /* 0x081fe20000010831 */
[----:B------:R-:W-:-:S05]  /*1fbd0*/  FFMA.FTZ R2, R47, R2, -R51 ;  /* 0x000000022f027223 */ /* 0x000fca0000010833 */
[----:B------:R-:W0:Y:S01]  /*1fbe0*/  MUFU.EX2 R172, R172 ;  /* 0x000000ac00ac7308 */ /* 0x000e220000000800 */
[----:B---3--:R-:W-:-:S07]  /*1fbf0*/  FADD.FTZ R3, R7, R4 ;  /* 0x0000000407037221 */ /* 0x008fce0000010000 */
        /* <DEDUP_REMOVED lines=45> */
[----:B0-----:R-:W-:Y:S01]  /*1fed0*/  FADD.FTZ R8, R46, R5 ;  /* 0x000000052e087221 */ /* 0x001fe20000010000 */
[----:B-1----:R-:W-:-:S05]  /*1fee0*/  FADD.FTZ R29, R35, R4 ;  /* 0x00000004231d7221 */ /* 0x002fca0000010000 */
        /* <DEDUP_REMOVED lines=103> */
[----:B--2---:R-:W2:Y:S01]  /*20560*/  LD.E R8, desc[UR44][R16.64+0x420] ;  /* 0x0004202c10087980 */ /* 0x004ea2000c101900 */
        /* <DEDUP_REMOVED lines=101> */
[----:B------:R-:W-:-:S03]  /*20bc0*/  FMUL.FTZ R31, R13, R6 ;  /* 0x000000060d1f7220 */ /* 0x000fc60000410000 */
        /* <DEDUP_REMOVED lines=11> */
[C---:B-1----:R-:W-:Y:S01]  /*20c80*/  FMUL.FTZ R29, R13.reuse, R4 ;  /* 0x000000040d1d7220 */ /* 0x042fe20000410000 */
[----:B--2---:R-:W-:Y:S01]  /*20c90*/  FMUL.FTZ R13, R13, R8 ;  /* 0x000000080d0d7220 */ /* 0x004fe20000410000 */
        /* <DEDUP_REMOVED lines=208> */
[----:B------:R3:W-:Y:S04]  /*219a0*/  ST.E desc[UR44][R16.64+0x230], R15 ;  /* 0x0002300f10007985 */ /* 0x0007e8000c10192c */
        /* <DEDUP_REMOVED lines=134> */
[----:B------:R-:W-:Y:S04]  /*22210*/  ST.E desc[UR44][R16.64+0x248], R14 ;  /* 0x0002480e10007985 */ /* 0x000fe8000c10192c */
[----:B---3--:R-:W-:Y:S04]  /*22220*/  ST.E desc[UR44][R16.64+0x24c], R15 ;  /* 0x00024c0f10007985 */ /* 0x008fe8000c10192c */
[----:B------:R-:W-:Y:S04]  /*22230*/  ST.E desc[UR44][R16.64+0x250], R18 ;  /* 0x0002501210007985 */ /* 0x000fe8000c10192c */
[----:B------:R-:W-:Y:S04]  /*22240*/  ST.E desc[UR44][R16.64+0x254], R19 ;  /* 0x0002541310007985 */ /* 0x000fe8000c10192c */
[----:B------:R-:W-:Y:S04]  /*22250*/  ST.E desc[UR44][R16.64+0x258], R20 ;  /* 0x0002581410007985 */ /* 0x000fe8000c10192c */
[----:B------:R-:W-:Y:S04]  /*22260*/  ST.E desc[UR44][R16.64+0x25c], R21 ;  /* 0x00025c1510007985 */ /* 0x000fe8000c10192c */
[----:B------:R0:W-:Y:S04]  /*22270*/  ST.E desc[UR44][R16.64+0x260], R24 ;  /* 0x0002601810007985 */ /* 0x0001e8000c10192c */
[----:B------:R-:W-:Y:S04]  /*22280*/  ST.E desc[UR44][R16.64+0x264], R25 ;  /* 0x0002641910007985 */ /* 0x000fe8000c10192c */
[----:B------:R-:W-:Y:S04]  /*22290*/  ST.E desc[UR44][R16.64+0x268], R26 ;  /* 0x0002681a10007985 */ /* 0x000fe8000c10192c */
[----:B--2---:R-:W-:Y:S04]  /*222a0*/  ST.E desc[UR44][R16.64+0x26c], R27 ;  /* 0x00026c1b10007985 */ /* 0x004fe8000c10192c */
        /* <DEDUP_REMOVED lines=1050> */
.L_x_3775:
[----:B------:R-:W-:Y:S05]  /*26450*/  BSYNC B0 ;  /* 0x0000000000007941 */ /* 0x000fea0003800000 */
.L_x_3774:
[----:B------:R-:W-:Y:S05]  /*26460*/  @P0 BRA `(.L_x_3776) ;  /* 0xffffff6400d80947 */ /* 0x000fea000383ffff */
.L_x_3757:
[----:B------:R-:W-:-:S13]  /*26470*/  ISETP.GE.AND P0, PT, R0, R163, PT ;  /* 0x000000a30000720c */ /* 0x000fda0003f06270 */
[----:B------:R-:W-:Y:S05]  /*26480*/  @!P0 BRA `(.L_x_3777) ;  /* 0x000000a800088947 */ /* 0x000fea0003800000 */
.L_x_3806:
        /* <DEDUP_REMOVED lines=20> */
.L_x_3779:
[----:B------:R-:W-:Y:S05]  /*265d0*/  BSYNC B0 ;  /* 0x0000000000007941 */ /* 0x000fea0003800000 */
.L_x_3778:
        /* <DEDUP_REMOVED lines=13> */
.L_x_3781:
[----:B------:R-:W-:Y:S05]  /*266b0*/  BSYNC B0 ;  /* 0x0000000000007941 */ /* 0x000fea0003800000 */
.L_x_3780:
        /* <DEDUP_REMOVED lines=8> */
.L_x_3783:
[----:B------:R-:W-:Y:S05]  /*26740*/  BSYNC B0 ;  /* 0x0000000000007941 */ /* 0x000fea0003800000 */
.L_x_3782:
        /* <DEDUP_REMOVED lines=58> */
.L_x_3786:
[----:B------:R-:W-:Y:S05]  /*26af0*/  BSYNC B0 ;  /* 0x0000000000007941 */ /* 0x000fea0003800000 */
.L_x_3785:
        /* <DEDUP_REMOVED lines=13> */
.L_x_3788:
[----:B------:R-:W-:Y:S05]  /*26bd0*/  BSYNC B0 ;  /* 0x0000000000007941 */ /* 0x000fea0003800000 */
.L_x_3787:
        /* <DEDUP_REMOVED lines=8> */
.L_x_3790:
[----:B------:R-:W-:Y:S05]  /*26c60*/  BSYNC B0 ;  /* 0x0000000000007941 */ /* 0x000fea0003800000 */
.L_x_3789:
        /* <DEDUP_REMOVED lines=460> */
[----:B------:R-:W-:-:S02]  /*28930*/  FMUL.FTZ R28, R38, R56 ;  /* 0x00000038261c7220 */ /* 0x000fc40000410000 */
[----:B------:R-:W-:Y:S01]  /*28940*/  IMAD.IADD R38, R58, 0x1, -R37 ;  /* 0x000000013a267824 */ /* 0x000fe200078e0a25 */
[----:B0-----:R0:W1:Y:S01]  /*28950*/  MUFU.TANH R3, R24 ;  /* 0x0000001800037308 */ /* 0x0010620000002400 */
[-C--:B------:R-:W-:Y:S01]  /*28960*/  FMUL.FTZ R57, R29, R56.reuse ;  /* 0x000000381d397220 */ /* 0x080fe20000410000 */
        /* <DEDUP_REMOVED lines=9> */
[----:B------:R-:W-:Y:S01]  /*28a00*/  LEA.HI R44, R45, R38, RZ, 0x2 ;  /* 0x000000262d2c7211 */ /* 0x000fe200078f10ff */
[-C--:B------:R-:W-:Y:S01]  /*28a10*/  FMUL.FTZ R34, R46, R56.reuse ;  /* 0x000000382e227220 */ /* 0x080fe20000410000 */
[----:B------:R-:W-:Y:S01]  /*28a20*/  LOP3.LUT R59, R43, 0xfffffffc, RZ, 0xc0, !PT ;  /* 0xfffffffc2b3b7812 */ /* 0x000fe200078ec0ff */
[----:B------:R-:W-:Y:S01]  /*28a30*/  FMUL.FTZ R37, R47, R56 ;  /* 0x000000382f257220 */ /* 0x000fe20000410000 */
        /* <DEDUP_REMOVED lines=34> */
[----:B------:R-:W4:Y:S01]  /*28c60*/  MUFU.TANH R15, R15 ;  /* 0x0000000f000f7308 */ /* 0x000f220000002400 */
[----:B------:R-:W-:-:S07]  /*28c70*/  FMUL.FTZ R53, R53, R56 ;  /* 0x0000003835357220 */ /* 0x000fce0000410000 */
        /* <DEDUP_REMOVED lines=29> */
[--C-:B0-----:R-:W-:Y:S02]  /*28e50*/  IMAD.IADD R6, R48, 0x1, R47.reuse ;  /* 0x0000000130067824 */ /* 0x101fe400078e022f */
[----:B------:R-:W-:Y:S01]  /*28e60*/  IMAD.IADD R7, R50, 0x1, R47 ;  /* 0x0000000132077824 */ /* 0x000fe200078e022f */
[----:B------:R0:W1:Y:S02]  /*28e70*/  MUFU.TANH R44, R53 ;  /* 0x00000035002c7308 */ /* 0x0000640000002400 */
[----:B0-----:R-:W-:Y:S01]  /*28e80*/  IMAD.IADD R53, R8, 0x1, -R51 ;  /* 0x0000000108357824 */ /* 0x001fe200078e0a33 */
        /* <DEDUP_REMOVED lines=11> */
.L_x_3795:
[----:B------:R-:W-:-:S13]  /*28f40*/  ISETP.NE.AND P1, PT, R9, 0x1, PT ;  /* 0x000000010900780c */ /* 0x000fda0003f25270 */
[----:B------:R-:W-:-:S05]  /*28f50*/  @P1 IMAD.HI.U32 R38, R8, R10, RZ ;  /* 0x0000000a08261227 */ /* 0x000fca00078e00ff */
[----:B------:R-:W-:-:S07]  /*28f60*/  @P1 SHF.R.U32.HI R8, RZ, R11, R38 ;  /* 0x0000000bff081219 */ /* 0x000fce0000011626 */
.L_x_3796:
[----:B------:R-:W-:Y:S05]  /*28f70*/  BSYNC B1 ;  /* 0x0000000000017941 */ /* 0x000fea0003800000 */
.L_x_3794:
[----:B------:R-:W-:-:S04]  /*28f80*/  IMAD R19, R8, R9, -R51 ;  /* 0x0000000908137224 */ /* 0x000fc800078e0a33 */
[----:B------:R-:W-:-:S05]  /*28f90*/  IMAD R8, R46, -0x2, R19 ;  /* 0xfffffffe2e087824 */ /* 0x000fca00078e0213 */
[----:B------:R-:W-:Y:S02]  /*28fa0*/  VIMNMX R7, R7, R8, !PT ;  /* 0x0000000807077248 */ /* 0x000fe40007fe0100 */
[----:B------:R-:W-:-:S07]  /*28fb0*/  VIADDMNMX R6, R8, R9, R6, PT ;  /* 0x0000000908067246 */ /* 0x000fce0003800106 */
.L_x_3793:
[----:B------:R-:W-:Y:S05]  /*28fc0*/  BSYNC B0 ;  /* 0x0000000000007941 */ /* 0x000fea0003800000 */
.L_x_3792:
        /* <DEDUP_REMOVED lines=73> */
[----:B------:R-:W-:Y:S02]  /*29460*/  ISETP.GT.AND P6, PT, R7, 0x39, !P6 ;  /* 0x000000390700780c */ /* 0x000fe400077c4270 */
[----:B------:R-:W0:Y:S02]  /*29470*/  SHFL.IDX PT, R7, R58, 0x1, 0x1c1f ;  /* 0x003c1f003a077f89 */ /* 0x000e2400000e0000 */
        /* <DEDUP_REMOVED lines=16> */
.L_x_3800:
[----:B------:R-:W-:-:S13]  /*29580*/  ISETP.NE.AND P6, PT, R9, 0x1, PT ;  /* 0x000000010900780c */ /* 0x000fda0003fc5270 */
[----:B------:R-:W-:-:S05]  /*29590*/  @P6 IMAD.HI.U32 R10, R4, R10, RZ ;  /* 0x0000000a040a6227 */ /* 0x000fca00078e00ff */
[----:B------:R-:W-:-:S07]  /*295a0*/  @P6 SHF.R.U32.HI R4, RZ, R11, R10 ;  /* 0x0000000bff046219 */ /* 0x000fce000001160a */
.L_x_3801:
[----:B------:R-:W-:Y:S05]  /*295b0*/  BSYNC B1 ;  /* 0x0000000000017941 */ /* 0x000fea0003800000 */
.L_x_3799:
[----:B------:R-:W-:-:S04]  /*295c0*/  IMAD R5, R4, R9, -R51 ;  /* 0x0000000904057224 */ /* 0x000fc800078e0a33 */
[----:B------:R-:W-:-:S05]  /*295d0*/  IMAD R46, R46, -0x2, R5 ;  /* 0xfffffffe2e2e7824 */ /* 0x000fca00078e0205 */
[----:B------:R-:W-:Y:S02]  /*295e0*/  VIADDMNMX R6, R46, R9, R6, PT ;  /* 0x000000092e067246 */ /* 0x000fe40003800106 */
[----:B------:R-:W-:-:S07]  /*295f0*/  VIMNMX R3, R3, R46, !PT ;  /* 0x0000002e03037248 */ /* 0x000fce0007fe0100 */
.L_x_3798:
[----:B------:R-:W-:Y:S05]  /*29600*/  BSYNC B0 ;  /* 0x0000000000007941 */ /* 0x000fea0003800000 */
.L_x_3797:
        /* <DEDUP_REMOVED lines=43> */
[----:B------:R-:W-:Y:S02]  /*298c0*/  ISETP.NE.AND P6, PT, R49, RZ, PT ;  /* 0x000000ff3100720c */ /* 0x000fe40003fc5270 */
[----:B------:R-:W-:-:S04]  /*298d0*/  ISETP.GT.AND P5, PT, R3, 0x28, !P5 ;  /* 0x000000280300780c */ /* 0x000fc80006fa4270 */
[C---:B------:R-:W-:Y:S02]  /*298e0*/  ISETP.LT.OR P5, PT, R6.reuse, 0x29, P5 ;  /* 0x000000290600780c */ /* 0x040fe40002fa1670 */
[----:B------:R-:W-:Y:S02]  /*298f0*/  ISETP.LT.OR P1, PT, R6, 0x2a, P1 ;  /* 0x0000002a0600780c */ /* 0x000fe40000f21670 */
[----:B------:R-:W-:Y:S02]  /*29900*/  FSEL R34, R34, -INF , !P5 ;  /* 0xff80000022227808 */ /* 0x000fe40006800000 */
[----:B------:R-:W-:Y:S02]  /*29910*/  ISETP.GT.AND P3, PT, R3, 0x31, !P3 ;  /* 0x000000310300780c */ /* 0x000fe40005f64270 */
[----:B------:R-:W-:Y:S02]  /*29920*/  ISETP.LT.OR P2, PT, R6, 0x31, P2 ;  /* 0x000000310600780c */ /* 0x000fe40001741670 */
[----:B------:R-:W-:-:S02]  /*29930*/  FSEL R37, R37, -INF , !P1 ;  /* 0xff80000025257808 */ /* 0x000fc40004800000 */
[C---:B------:R-:W-:Y:S02]  /*29940*/  ISETP.GT.AND P4, PT, R3.reuse, 0x38, !P4 ;  /* 0x000000380300780c */ /* 0x040fe40006784270 */
[----:B------:R-:W-:Y:S02]  /*29950*/  ISETP.GT.AND P1, PT, R3, 0x39, !P6 ;  /* 0x000000390300780c */ /* 0x000fe40007724270 */
[----:B------:R-:W-:Y:S02]  /*29960*/  ISETP.LT.OR P3, PT, R6, 0x32, P3 ;  /* 0x000000320600780c */ /* 0x000fe40001f61670 */
[----:B------:R-:W-:Y:S02]  /*29970*/  FSEL R12, R12, -INF , !P2 ;  /* 0xff8000000c0c7808 */ /* 0x000fe40005000000 */
[C---:B------:R-:W-:Y:S02]  /*29980*/  ISETP.LT.OR P4, PT, R6.reuse, 0x39, P4 ;  /* 0x000000390600780c */ /* 0x040fe40002781670 */
[----:B------:R-:W-:Y:S01]  /*29990*/  FSEL R21, R21, -INF , !P3 ;  /* 0xff80000015157808 */ /* 0x000fe20005800000 */
[----:B------:R-:W-:Y:S01]  /*299a0*/  UIADD3 UR4, UP0, UR37, 0x200, URZ ;  /* 0x0000020025047890 */ /* 0x000fe2000ff1e03f */
[----:B------:R-:W-:-:S02]  /*299b0*/  ISETP.LT.OR P1, PT, R6, 0x3a, P1 ;  /* 0x0000003a0600780c */ /* 0x000fc40000f21670 */
[----:B------:R-:W-:Y:S01]  /*299c0*/  FSEL R48, R13, -INF , !P4 ;  /* 0xff8000000d307808 */ /* 0x000fe20006000000 */
[----:B------:R-:W-:Y:S02]  /*299d0*/  ULOP3.LUT UR4, UR4, 0x4, URZ, 0xfc, !UPT ;  /* 0x0000000404047892 */ /* 0x000fe4000f8efc3f */
[----:B------:R-:W-:Y:S01]  /*299e0*/  UIADD3.X UR5, URZ, UR36, URZ, UP0, !UPT ;  /* 0x000000243f057290 */ /* 0x000fe200087fe43f */
        /* <DEDUP_REMOVED lines=60> */
[----:B0-----:R-:W-:Y:S01]  /*29db0*/  FMUL.FTZ R15, R49, R50 ;  /* 0x00000032310f7220 */ /* 0x001fe20000410000 */
        /* <DEDUP_REMOVED lines=19> */
.L_x_3803:
[----:B------:R-:W-:Y:S05]  /*29ef0*/  BSYNC B0 ;  /* 0x0000000000007941 */ /* 0x000fea0003800000 */
.L_x_3802:
        /* <DEDUP_REMOVED lines=9> */
[----:B------:R-:W0:Y:S04]  /*29f90*/  LD.E R4, desc[UR44][R4.64] ;  /* 0x0000002c04047980 */ /* 0x000e28000c101900 */
[----:B------:R-:W4:Y:S04]  /*29fa0*/  LD.E R49, desc[UR44][R16.64+0x210] ;  /* 0x0002102c10317980 */ /* 0x000f28000c101900 */
[----:B------:R-:W5:Y:S01]  /*29fb0*/  LD.E R51, desc[UR44][R16.64+0x214] ;  /* 0x0002142c10337980 */ /* 0x000f62000c101900 */
[C---:B--2---:R-:W-:Y:S01]  /*29fc0*/  FSETP.NEU.FTZ.AND P1, PT, R10.reuse, -INF , PT ;  /* 0xff8000000a00780b */ /* 0x044fe20003f3d000 */
[----:B---3--:R-:W-:Y:S01]  /*29fd0*/  FMUL.FTZ R6, R10, R11 ;  /* 0x0000000b0a067220 */ /* 0x008fe20000410000 */
[----:B0-----:R-:W-:-:S04]  /*29fe0*/  FMUL.FTZ R2, R11, R4 ;  /* 0x000000040b027220 */ /* 0x001fc80000410000 */
[----:B------:R-:W-:Y:S02]  /*29ff0*/  FSEL R6, R6, RZ, P1 ;  /* 0x000000ff06067208 */ /* 0x000fe40000800000 */
[----:B------:R-:W-:-:S03]  /*2a000*/  FSETP.NEU.FTZ.AND P1, PT, R4, -INF , PT ;  /* 0xff8000000400780b */ /* 0x000fc60003f3d000 */
[-CC-:B------:R-:W-:Y:S01]  /*2a010*/  FFMA.FTZ R168, R47, R11.reuse, -R6.reuse ;  /* 0x0000000b2fa87223 */ /* 0x180fe20000010806 */
[----:B------:R-:W-:Y:S01]  /*2a020*/  FSEL R2, R2, RZ, P1 ;  /* 0x000000ff02027208 */ /* 0x000fe20000800000 */
[-CC-:B------:R-:W-:Y:S01]  /*2a030*/  FFMA.FTZ R9, R38, R11.reuse, -R6.reuse ;  /* 0x0000000b26097223 */ /* 0x180fe20000010806 */
[-CC-:B------:R-:W-:Y:S01]  /*2a040*/  FFMA.FTZ R170, R20, R11.reuse, -R6.reuse ;  /* 0x0000000b14aa7223 */ /* 0x180fe20000010806 */
[-CC-:B------:R-:W-:Y:S01]  /*2a050*/  FFMA.FTZ R47, R57, R11.reuse, -R6.reuse ;  /* 0x0000000b392f7223 */ /* 0x180fe20000010806 */
[-C--:B------:R-:W-:Y:S01]  /*2a060*/  FFMA.FTZ R172, R31, R11.reuse, -R6 ;  /* 0x0000000b1fac7223 */ /* 0x080fe20000010806 */
[-CC-:B------:R-:W-:Y:S01]  /*2a070*/  FFMA.FTZ R14, R14, R11.reuse, -R2.reuse ;  /* 0x0000000b0e0e7223 */ /* 0x180fe20000010802 */
[----:B------:R-:W4:Y:S01]  /*2a080*/  MUFU.EX2 R168, R168 ;  /* 0x000000a800a87308 */ /* 0x000f220000000800 */
[-CC-:B------:R-:W-:Y:S01]  /*2a090*/  FFMA.FTZ R46, R46, R11.reuse, -R2.reuse ;  /* 0x0000000b2e2e7223 */ /* 0x180fe20000010802 */
[-CC-:B------:R-:W-:Y:S01]  /*2a0a0*/  FFMA.FTZ R24, R24, R11.reuse, -R2.reuse ;  /* 0x0000000b18187223 */ /* 0x180fe20000010802 */
[-CC-:B------:R-:W-:Y:S01]  /*2a0b0*/  FFMA.FTZ R25, R25, R11.reuse, -R2.reuse ;  /* 0x0000000b19197223 */ /* 0x180fe20000010802 */
[-C--:B------:R-:W-:Y:S01]  /*2a0c0*/  FFMA.FTZ R26, R26, R11.reuse, -R2 ;  /* 0x0000000b1a1a7223 */ /* 0x080fe20000010802 */
[-C--:B------:R-:W-:Y:S01]  /*2a0d0*/  FFMA.FTZ R31, R33, R11.reuse, -R6 ;  /* 0x0000000b211f7223 */ /* 0x080fe20000010806 */
[-C--:B------:R-:W-:Y:S01]  /*2a0e0*/  FFMA.FTZ R27, R27, R11.reuse, -R2 ;  /* 0x0000000b1b1b7223 */ /* 0x080fe20000010802 */
[-CC-:B------:R-:W-:Y:S01]  /*2a0f0*/  FFMA.FTZ R174, R35, R11.reuse, -R6.reuse ;  /* 0x0000000b23ae7223 */ /* 0x180fe20000010806 */
[----:B------:R-:W5:Y:S01]  /*2a100*/  MUFU.EX2 R14, R14 ;  /* 0x0000000e000e7308 */ /* 0x000f620000000800 */
        /* <DEDUP_REMOVED lines=8> */
[-CC-:B------:R-:W-:Y:S01]  /*2a190*/  FFMA.FTZ R182, R18, R11.reuse, -R6.reuse ;  /* 0x0000000b12b67223 */ /* 0x180fe20000010806 */
[-C--:B------:R-:W-:Y:S01]  /*2a1a0*/  FFMA.FTZ R41, R44, R11.reuse, -R6 ;  /* 0x0000000b2c297223 */ /* 0x080fe20000010806 */
[----:B----4-:R-:W-:Y:S01]  /*2a1b0*/  FADD.FTZ R4, R168, R49 ;  /* 0x00000031a8047221 */ /* 0x010fe20000010000 */
[-CC-:B------:R-:W-:Y:S01]  /*2a1c0*/  FFMA.FTZ R28, R28, R11.reuse, -R2.reuse ;  /* 0x0000000b1c1c7223 */ /* 0x180fe20000010802 */
[-CC-:B------:R-:W-:Y:S01]  /*2a1d0*/  FFMA.FTZ R29, R29, R11.reuse, -R2.reuse ;  /* 0x0000000b1d1d7223 */ /* 0x180fe20000010802 */
[-CC-:B------:R-:W-:Y:S01]  /*2a1e0*/  FFMA.FTZ R30, R30, R11.reuse, -R2.reuse ;  /* 0x0000000b1e1e7223 */ /* 0x180fe20000010802 */
[-CC-:B------:R-:W-:Y:S01]  /*2a1f0*/  FFMA.FTZ R32, R32, R11.reuse, -R2.reuse ;  /* 0x0000000b20207223 */ /* 0x180fe20000010802 */
[----:B------:R-:W1:Y:S01]  /*2a200*/  MUFU.EX2 R169, R46 ;  /* 0x0000002e00a97308 */ /* 0x000e620000000800 */
[----:B-----5:R-:W-:Y:S01]  /*2a210*/  FADD.FTZ R6, R14, R51 ;  /* 0x000000330e067221 */ /* 0x020fe20000010000 */
[-CC-:B------:R-:W-:Y:S01]  /*2a220*/  FFMA.FTZ R34, R34, R11.reuse, -R2.reuse ;  /* 0x0000000b22227223 */ /* 0x180fe20000010802 */
[-CC-:B------:R-:W-:Y:S01]  /*2a230*/  FFMA.FTZ R37, R37, R11.reuse, -R2.reuse ;  /* 0x0000000b25257223 */ /* 0x180fe20000010802 */
[-CC-:B------:R-:W-:Y:S01]  /*2a240*/  FFMA.FTZ R12, R12, R11.reuse, -R2.reuse ;  /* 0x0000000b0c0c7223 */ /* 0x180fe20000010802 */
[-CC-:B------:R-:W-:Y:S01]  /*2a250*/  FFMA.FTZ R21, R21, R11.reuse, -R2.reuse ;  /* 0x0000000b15157223 */ /* 0x180fe20000010802 */
[-CC-:B------:R-:W-:Y:S01]  /*2a260*/  FFMA.FTZ R48, R48, R11.reuse, -R2.reuse ;  /* 0x0000000b30307223 */ /* 0x180fe20000010802 */
[----:B------:R-:W-:Y:S01]  /*2a270*/  FFMA.FTZ R2, R45, R11, -R2 ;  /* 0x0000000b2d027223 */ /* 0x000fe20000010802 */
        /* <DEDUP_REMOVED lines=85> */
[----:B------:R0:W-:Y:S04]  /*2a7d0*/  STSM.16.M88.4 [R5], R172 ;  /* 0x000000ac05007844 */ /* 0x0001e80000000200 */
[----:B------:R-:W-:Y:S04]  /*2a7e0*/  STSM.16.M88.4 [R45], R176 ;  /* 0x000000b02d007844 */ /* 0x000fe80000000200 */
[----:B------:R1:W-:Y:S04]  /*2a7f0*/  STSM.16.M88.4 [R4], R180 ;  /* 0x000000b404007844 */ /* 0x0003e80000000200 */
[----:B------:R-:W2:Y:S01]  /*2a800*/  LD.E R6, desc[UR44][R16.64+0x230] ;  /* 0x0002302c10067980 */ /* 0x000ea2000c101900 */
[----:B------:R-:W-:-:S04]  /*2a810*/  UIADD3 UR4, UP0, UR37, 0x230, URZ ;  /* 0x0000023025047890 */ /* 0x000fc8000ff1e03f */
[----:B------:R-:W-:Y:S02]  /*2a820*/  ULOP3.LUT UR5, UR4, 0x4, URZ, 0xfc, !UPT ;  /* 0x0000000404057892 */ /* 0x000fe4000f8efc3f */
[----:B------:R-:W-:-:S04]  /*2a830*/  UIADD3.X UR7, URZ, UR36, URZ, UP0, !UPT ;  /* 0x000000243f077290 */ /* 0x000fc800087fe43f */
[----:B------:R-:W-:Y:S02]  /*2a840*/  IMAD.U32 R2, RZ, RZ, UR5 ;  /* 0x00000005ff027e24 */ /* 0x000fe4000f8e00ff */
[----:B------:R-:W-:Y:S02]  /*2a850*/  IMAD.U32 R3, RZ, RZ, UR7 ;  /* 0x00000007ff037e24 */ /* 0x000fe4000f8e00ff */
[----:B--2---:R-:W-:-:S05]  /*2a860*/  FMUL.FTZ R7, R15, R6 ;  /* 0x000000060f077220 */ /* 0x004fca0000410000 */
[----:B------:R-:W-:Y:S04]  /*2a870*/  ST.E desc[UR44][R16.64+0x230], R7 ;  /* 0x0002300710007985 */ /* 0x000fe8000c10192c */
[----:B------:R-:W0:Y:S02]  /*2a880*/  LD.E R6, desc[UR44][R2.64] ;  /* 0x0000002c02067980 */ /* 0x000e24000c101900 */
[----:B0-----:R-:W-:-:S05]  /*2a890*/  FMUL.FTZ R5, R15, R6 ;  /* 0x000000060f057220 */ /* 0x001fca0000410000 */
[----:B------:R0:W-:Y:S04]  /*2a8a0*/  ST.E desc[UR44][R2.64], R5 ;  /* 0x0000000502007985 */ /* 0x0001e8000c10192c */
[----:B------:R-:W0:Y:S04]  /*2a8b0*/  LD.E R60, desc[UR44][R16.64+0x240] ;  /* 0x0002402c103c7980 */ /* 0x000e28000c101900 */
        /* <DEDUP_REMOVED lines=60> */
[----:B------:R-:W5:Y:S01]  /*2ac80*/  LD.E R8, desc[UR44][R16.64+0x420] ;  /* 0x0004202c10087980 */ /* 0x000f62000c101900 */
[----:B------:R-:W-:Y:S01]  /*2ac90*/  ULOP3.LUT UR5, UR4, 0x8, URZ, 0xfc, !UPT ;  /* 0x0000000804057892 */ /* 0x000fe2000f8efc3f */
[C---:B0-----:R-:W-:Y:S01]  /*2aca0*/  FMUL.FTZ R5, R15.reuse, R60 ;  /* 0x0000003c0f057220 */ /* 0x041fe20000410000 */
[----:B--2---:R-:W-:-:S04]  /*2acb0*/  FMUL.FTZ R27, R15, R130 ;  /* 0x000000820f1b7220 */ /* 0x004fc80000410000 */
[----:B------:R0:W-:Y:S01]  /*2acc0*/  ST.E desc[UR44][R16.64+0x240], R5 ;  /* 0x0002400510007985 */ /* 0x0001e2000c10192c */
[C---:B---3--:R-:W-:Y:S01]  /*2acd0*/  FMUL.FTZ R7, R15.reuse, R62 ;  /* 0x0000003e0f077220 */ /* 0x048fe20000410000 */
[C---:B----4-:R-:W-:Y:S01]  /*2ace0*/  FMUL.FTZ R9, R15.reuse, R64 ;  /* 0x000000400f097220 */ /* 0x050fe20000410000 */
[C---:B-----5:R-:W-:Y:S01]  /*2acf0*/  FMUL.FTZ R11, R15.reuse, R66 ;  /* 0x000000420f0b7220 */ /* 0x060fe20000410000 */
        /* <DEDUP_REMOVED lines=14> */
[C---:B--2---:R-:W-:Y:S01]  /*2ade0*/  FMUL.FTZ R11, R15.reuse, R84 ;  /* 0x000000540f0b7220 */ /* 0x044fe20000410000 */
[C---:B---3--:R-:W-:Y:S01]  /*2adf0*/  FMUL.FTZ R19, R15.reuse, R86 ;  /* 0x000000560f137220 */ /* 0x048fe20000410000 */
        /* <DEDUP_REMOVED lines=9> */
[----:B--2---:R-:W-:-:S03]  /*2ae90*/  FMUL.FTZ R7, R15, R94 ;  /* 0x0000005e0f077220 */ /* 0x004fc60000410000 */
[----:B------:R2:W-:Y:S01]  /*2aea0*/  ST.E desc[UR44][R16.64+0x2a0], R11 ;  /* 0x0002a00b10007985 */ /* 0x0005e2000c10192c */
[----:B---3--:R-:W-:-:S03]  /*2aeb0*/  FMUL.FTZ R27, R15, R98 ;  /* 0x000000620f1b7220 */ /* 0x008fc60000410000 */
[----:B------:R3:W-:Y:S01]  /*2aec0*/  ST.E desc[UR44][R16.64+0x2a4], R19 ;  /* 0x0002a41310007985 */ /* 0x0007e2000c10192c */
[C---:B-1----:R-:W-:Y:S01]  /*2aed0*/  FMUL.FTZ R29, R15.reuse, R100 ;  /* 0x000000640f1d7220 */ /* 0x042fe20000410000 */
[C---:B0-----:R-:W-:Y:S02]  /*2aee0*/  FMUL.FTZ R9, R15.reuse, R96 ;  /* 0x000000600f097220 */ /* 0x041fe40000410000 */
        /* <DEDUP_REMOVED lines=16> */
[C---:B---3--:R-:W-:Y:S01]  /*2aff0*/  FMUL.FTZ R27, R15.reuse, R118 ;  /* 0x000000760f1b7220 */ /* 0x048fe20000410000 */
[C---:B0-----:R-:W-:Y:S02]  /*2b000*/  FMUL.FTZ R29, R15.reuse, R120 ;  /* 0x000000780f1d7220 */ /* 0x041fe40000410000 */
[----:B------:R0:W-:Y:S01]  /*2b010*/  ST.E desc[UR44][R16.64+0x2f4], R5 ;  /* 0x0002f40510007985 */ /* 0x0001e2000c10192c */
[C---:B--2---:R-:W-:Y:S01]  /*2b020*/  FMUL.FTZ R11, R15.reuse, R116 ;  /* 0x000000740f0b7220 */ /* 0x044fe20000410000 */
        /* <DEDUP_REMOVED lines=71> */
[----:B0-----:R-:W-:-:S02]  /*2b4a0*/  IMAD.U32 R7, RZ, RZ, UR7 ;  /* 0x00000007ff077e24 */ /* 0x001fc4000f8e00ff */
[----:B-1----:R-:W-:-:S03]  /*2b4b0*/  FMUL.FTZ R9, R13, R6 ;  /* 0x000000060d097220 */ /* 0x002fc60000410000 */
[----:B------:R-:W-:Y:S02]  /*2b4c0*/  IMAD.U32 R6, RZ, RZ, UR6 ;  /* 0x00000006ff067e24 */ /* 0x000fe4000f8e00ff */
        /* <DEDUP_REMOVED lines=195> */
[----:B----4-:R-:W-:Y:S04]  /*2c100*/  ST.E desc[UR44][R2.64], R15 ;  /* 0x0000000f02007985 */ /* 0x010fe8000c10192c */
[----:B-1----:R-:W4:Y:S01]  /*2c110*/  LD.E R19, desc[UR44][R4.64] ;  /* 0x0000002c04137980 */ /* 0x002f22000c101900 */
[----:B------:R-:W-:-:S02]  /*2c120*/  IMAD.U32 R10, RZ, RZ, UR6 ;  /* 0x00000006ff0a7e24 */ /* 0x000fc4000f8e00ff */
[----:B------:R-:W-:Y:S01]  /*2c130*/  IMAD.U32 R11, RZ, RZ, UR7 ;  /* 0x00000007ff0b7e24 */ /* 0x000fe2000f8e00ff */
[----:B----4-:R-:W-:Y:S04]  /*2c140*/  ST.E desc[UR44][R4.64], R19 ;  /* 0x0000001304007985 */ /* 0x010fe8000c10192c */
[----:B--2---:R-:W2:Y:S04]  /*2c150*/  LD.E R21, desc[UR44][R10.64] ;  /* 0x0000002c0a157980 */ /* 0x004ea8000c101900 */
[----:B--2---:R0:W-:Y:S04]  /*2c160*/  ST.E desc[UR44][R10.64], R21 ;  /* 0x000000150a007985 */ /* 0x0041e8000c10192c */
[----:B---3--:R-:W2:Y:S04]  /*2c170*/  LD.E R9, desc[UR44][R16.64+0x240] ;  /* 0x0002402c10097980 */ /* 0x008ea8000c101900 */
[----:B------:R-:W3:Y:S04]  /*2c180*/  LD.E R12, desc[UR44][R16.64+0x24c] ;  /* 0x00024c2c100c7980 */ /* 0x000ee8000c101900 */
[----:B0-----:R-:W4:Y:S04]  /*2c190*/  LD.E R10, desc[UR44][R16.64+0x244] ;  /* 0x0002442c100a7980 */ /* 0x001f28000c101900 */
[----:B------:R-:W5:Y:S04]  /*2c1a0*/  LD.E R11, desc[UR44][R16.64+0x248] ;  /* 0x0002482c100b7980 */ /* 0x000f68000c101900 */
        /* <DEDUP_REMOVED lines=120> */
[----:B----4-:R0:W-:Y:S04]  /*2c930*/  ST.E desc[UR44][R16.64+0x244], R10 ;  /* 0x0002440a10007985 */ /* 0x0101e8000c10192c */
[----:B-----5:R1:W-:Y:S04]  /*2c940*/  ST.E desc[UR44][R16.64+0x248], R11 ;  /* 0x0002480b10007985 */ /* 0x0203e8000c10192c */
[----:B--2---:R-:W-:Y:S01]  /*2c950*/  ST.E desc[UR44][R16.64+0x240], R9 ;  /* 0x0002400910007985 */ /* 0x004fe2000c10192c */
[----:B0-----:R-:W-:-:S02]  /*2c960*/  IMAD.U32 R10, RZ, RZ, UR6 ;  /* 0x00000006ff0a7e24 */ /* 0x001fc4000f8e00ff */
[----:B-1----:R-:W-:Y:S01]  /*2c970*/  IMAD.U32 R11, RZ, RZ, UR7 ;  /* 0x00000007ff0b7e24 */ /* 0x002fe2000f8e00ff */
[----:B---3--:R-:W-:Y:S04]  /*2c980*/  ST.E desc[UR44][R16.64+0x24c], R12 ;  /* 0x00024c0c10007985 */ /* 0x008fe8000c10192c */
        /* <DEDUP_REMOVED lines=255> */
[----:B------:R-:W-:Y:S01]  /*2d980*/  R2UR UR10, R8 ;  /* 0x00000000080a72ca */ /* 0x000fe200000e0000 */
[----:B------:R-:W-:Y:S01]  /*2d990*/  IMAD.U32 R8, RZ, RZ, UR6 ;  /* 0x00000006ff087e24 */ /* 0x000fe2000f8e00ff */
[----:B------:R-:W-:Y:S01]  /*2d9a0*/  R2UR UR11, R9 ;  /* 0x00000000090b72ca */ /* 0x000fe200000e0000 */
[----:B------:R-:W-:Y:S01]  /*2d9b0*/  IMAD.U32 R9, RZ, RZ, UR7 ;  /* 0x00000007ff097e24 */ /* 0x000fe2000f8e00ff */
        /* <DEDUP_REMOVED lines=131> */
[----:B------:R-:W-:Y:S02]  /*2e1f0*/  VIADD R8, R6, 0x100 ;  /* 0x0000010006087836 */ /* 0x000fe40000000000 */
[----:B------:R-:W-:-:S03]  /*2e200*/  IMAD.MOV.U32 R9, RZ, RZ, R7 ;  /* 0x000000ffff097224 */ /* 0x000fc600078e0007 */
[----:B------:R-:W-:Y:S01]  /*2e210*/  R2UR UR10, R8 ;  /* 0x00000000080a72ca */ /* 0x000fe200000e0000 */
[----:B------:R-:W-:Y:S01]  /*2e220*/  IMAD.U32 R8, RZ, RZ, UR6 ;  /* 0x00000006ff087e24 */ /* 0x000fe2000f8e00ff */
[----:B------:R-:W-:Y:S01]  /*2e230*/  R2UR UR11, R9 ;  /* 0x00000000090b72ca */ /* 0x000fe200000e0000 */
[----:B------:R-:W-:Y:S02]  /*2e240*/  IMAD.U32 R9, RZ, RZ, UR7 ;  /* 0x00000007ff097e24 */ /* 0x000fe4000f8e00ff */
        /* <DEDUP_REMOVED lines=267> */
[----:B------:R-:W-:Y:S02]  /*2f300*/  IMAD.U32 R6, RZ, RZ, UR6 ;  /* 0x00000006ff067e24 */ /* 0x000fe4000f8e00ff */
[----:B------:R-:W-:Y:S01]  /*2f310*/  IMAD.U32 R7, RZ, RZ, UR7 ;  /* 0x00000007ff077e24 */ /* 0x000fe2000f8e00ff */
[----:B------:R-:W-:Y:S02]  /*2f320*/  WARPGROUP.DEPBAR.LE gsb0, 0x0 ;  /* 0x00008000000079c5 */ /* 0x000fe40000010000 */
[----:B------:R-:W-:Y:S04]  /*2f330*/  ST.E desc[UR44][R16.64+0x230], R24 ;  /* 0x0002301810007985 */ /* 0x000fe8000c10192c */
[----:B------:R-:W-:Y:S04]  /*2f340*/  ST.E desc[UR44][R2.64], R25 ;  /* 0x0000001902007985 */ /* 0x000fe8000c10192c */
[----:B------:R-:W-:Y:S04]  /*2f350*/  ST.E desc[UR44][R4.64], R26 ;  /* 0x0000001a04007985 */ /* 0x000fe8000c10192c */
[----:B------:R0:W-:Y:S04]  /*2f360*/  ST.E desc[UR44][R6.64], R27 ;  /* 0x0000001b06007985 */ /* 0x0001e8000c10192c */
        /* <DEDUP_REMOVED lines=126> */
[----:B------:R-:W2:Y:S01]  /*2fb50*/  LD.E R7, desc[UR44][R2.64] ;  /* 0x0000002c02077980 */ /* 0x000ea2000c101900 */
[----:B------:R-:W-:-:S02]  /*2fb60*/  IMAD.U32 R10, RZ, RZ, UR6 ;  /* 0x00000006ff0a7e24 */ /* 0x000fc4000f8e00ff */
[----:B------:R-:W-:Y:S01]  /*2fb70*/  IMAD.U32 R11, RZ, RZ, UR7 ;  /* 0x00000007ff0b7e24 */ /* 0x000fe2000f8e00ff */
[----:B--2---:R0:W-:Y:S04]  /*2fb80*/  ST.E desc[UR44][R2.64], R7 ;  /* 0x0000000702007985 */ /* 0x0041e8000c10192c */
[----:B------:R-:W2:Y:S01]  /*2fb90*/  LD.E R9, desc[UR44][R4.64] ;  /* 0x0000002c04097980 */ /* 0x000ea2000c101900 */
[----:B------:R-:W-:Y:S02]  /*2fba0*/  IMAD.U32 R12, RZ, RZ, UR6 ;  /* 0x00000006ff0c7e24 */ /* 0x000fe4000f8e00ff */
[----:B------:R-:W-:Y:S01]  /*2fbb0*/  IMAD.U32 R13, RZ, RZ, UR7 ;  /* 0x00000007ff0d7e24 */ /* 0x000fe2000f8e00ff */
[----:B--2---:R1:W-:Y:S04]  /*2fbc0*/  ST.E desc[UR44][R4.64], R9 ;  /* 0x0000000904007985 */ /* 0x0043e8000c10192c */
[----:B------:R-:W2:Y:S04]  /*2fbd0*/  LD.E R15, desc[UR44][R10.64] ;  /* 0x0000002c0a0f7980 */ /* 0x000ea8000c101900 */
[----:B--2---:R2:W-:Y:S04]  /*2fbe0*/  ST.E desc[UR44][R12.64], R15 ;  /* 0x0000000f0c007985 */ /* 0x0045e8000c10192c */
[----:B0-----:R-:W3:Y:S04]  /*2fbf0*/  LD.E R2, desc[UR44][R16.64+0x240] ;  /* 0x0002402c10027980 */ /* 0x001ee8000c101900 */
[----:B------:R-:W4:Y:S04]  /*2fc00*/  LD.E R3, desc[UR44][R16.64+0x244] ;  /* 0x0002442c10037980 */ /* 0x000f28000c101900 */
        /* <DEDUP_REMOVED lines=126> */
[----:B------:R0:W-:Y:S04]  /*303f0*/  ST.E desc[UR44][R16.64+0x250], R6 ;  /* 0x0002500610007985 */ /* 0x0001e8000c10192c */
[----:B------:R0:W-:Y:S04]  /*30400*/  ST.E desc[UR44][R16.64+0x254], R7 ;  /* 0x0002540710007985 */ /* 0x0001e8000c10192c */
[----:B------:R0:W-:Y:S04]  /*30410*/  ST.E desc[UR44][R16.64+0x258], R8 ;  /* 0x0002580810007985 */ /* 0x0001e8000c10192c */
[----:B------:R0:W-:Y:S04]  /*30420*/  ST.E desc[UR44][R16.64+0x25c], R9 ;  /* 0x00025c0910007985 */ /* 0x0001e8000c10192c */
[----:B------:R0:W-:Y:S04]  /*30430*/  ST.E desc[UR44][R16.64+0x260], R10 ;  /* 0x0002600a10007985 */ /* 0x0001e8000c10192c */
        /* <DEDUP_REMOVED lines=131> */
.L_x_3805:
[----:B------:R-:W-:Y:S05]  /*30c70*/  BSYNC B0 ;  /* 0x0000000000007941 */ /* 0x000fea0003800000 */
.L_x_3804:
[C---:B------:R-:W-:Y:S01]  /*30c80*/  ISETP.GT.AND P0, PT, R0.reuse, R163, PT ;  /* 0x000000a30000720c */ /* 0x040fe20003f04270 */
[----:B------:R-:W-:-:S12]  /*30c90*/  VIADD R0, R0, 0xffffffff ;  /* 0xffffffff00007836 */ /* 0x000fd80000000000 */
[----:B------:R-:W-:Y:S05]  /*30ca0*/  @P0 BRA `(.L_x_3806) ;  /* 0xffffff5400f80947 */ /* 0x000fea000383ffff */
.L_x_3777:
[----:B0-----:R-:W2:Y:S01]  /*30cb0*/  LDL R5, [R1+0x210] ;  /* 0x0002100001057983 */ /* 0x001ea20000100800 */
[----:B------:R-:W-:Y:S05]  /*30cc0*/  WARPSYNC.ALL ;  /* 0x0000000000007948 */ /* 0x000fea0003800000 */
[----:B------:R-:W3:Y:S01]  /*30cd0*/  LDL R6, [R1+0x214] ;  /* 0x0002140001067983 */ /* 0x000ee20000100800 */
[----:B------:R-:W-:Y:S02]  /*30ce0*/  IMAD.MOV.U32 R8, RZ, RZ, -0x800000 ;  /* 0xff800000ff087424 */ /* 0x000fe400078e00ff */
        /* <DEDUP_REMOVED lines=9> */
[----:B---3--:R-:W1:Y:S02]  /*30d80*/  SHFL.BFLY PT, R3, R6, 0x2, 0x1f ;  /* 0x0c401f0006037f89 */ /* 0x008e6400000e0000 */
[----:B-1----:R-:W-:-:S05]  /*30d90*/  FADD.FTZ R4, R3, R6 ;  /* 0x0000000603047221 */ /* 0x002fca0000010000 */
[----:B------:R-:W0:Y:S02]  /*30da0*/  SHFL.BFLY PT, R3, R4, 0x1, 0x1f ;  /* 0x0c201f0004037f89 */ /* 0x000e2400000e0000 */
[----:B0-----:R-:W-:Y:S02]  /*30db0*/  FADD.FTZ R20, R4, R3 ;  /* 0x0000000304147221 */ /* 0x001fe40000010000 */
[----:B------:R-:W3:Y:S03]  /*30dc0*/  LDL.64 R2, [R1+0xd8] ;  /* 0x0000d80001027983 */ /* 0x000ee60000100a00 */
[----:B------:R-:W-:-:S13]  /*30dd0*/  FSETP.NE.FTZ.AND P2, PT, R20, RZ, PT ;  /* 0x000000ff1400720b */ /* 0x000fda0003f55000 */
[----:B------:R-:W4:Y:S04]  /*30de0*/  @P2 LDL R7, [R1+0x220] ;  /* 0x0002200001072983 */ /* 0x000f280000100800 */
[----:B------:R-:W5:Y:S01]  /*30df0*/  @P2 LDL R9, [R1+0x204] ;  /* 0x0002040001092983 */ /* 0x000f620000100800 */
[----:B--2---:R-:W-:-:S13]  /*30e00*/  FSETP.NE.FTZ.AND P1, PT, R13, RZ, PT ;  /* 0x000000ff0d00720b */ /* 0x004fda0003f35000 */
[----:B------:R-:W2:Y:S04]  /*30e10*/  @P1 LDL R0, [R1+0x220] ;  /* 0x0002200001001983 */ /* 0x000ea80000100800 */
[----:B------:R-:W3:Y:S01]  /*30e20*/  @P1 LDL R5, [R1+0x200] ;  /* 0x0002000001051983 */ /* 0x000ee20000100800 */
[----:B------:R-:W0:Y:S08]  /*30e30*/  @P2 MUFU.LG2 R11, R20 ;  /* 0x00000014000b2308 */ /* 0x000e300000000c00 */
[----:B------:R-:W1:Y:S01]  /*30e40*/  @P1 MUFU.LG2 R6, R13 ;  /* 0x0000000d00061308 */ /* 0x000e620000000c00 */
[----:B------:R-:W-:Y:S01]  /*30e50*/  STL [R1+0x214], R20 ;  /* 0x0002141401007387 */ /* 0x000fe20000100800 */
[----:B0-----:R-:W-:Y:S01]  /*30e60*/  @P2 FMUL.FTZ R11, R11, 0.69314718246459960938 ;  /* 0x3f3172180b0b2820 */ /* 0x001fe20000410000 */
[----:B----4-:R-:W-:Y:S01]  /*30e70*/  @P2 FMUL.FTZ R4, R7, 0.69314718246459960938 ;  /* 0x3f31721807042820 */ /* 0x010fe20000410000 */
[----:B-1----:R-:W-:-:S03]  /*30e80*/  @P1 FMUL.FTZ R7, R6, 0.69314718246459960938 ;  /* 0x3f31721806071820 */ /* 0x002fc60000410000 */
[----:B-----5:R-:W-:Y:S02]  /*30e90*/  @P2 FFMA.FTZ R10, R4, R9, R11 ;  /* 0x00000009040a2223 */ /* 0x020fe4000001000b */
[----:B------:R-:W4:Y:S04]  /*30ea0*/  LDL R9, [R1+0x1e8] ;  /* 0x0001e80001097983 */ /* 0x000f280000100800 */
[----:B------:R0:W-:Y:S01]  /*30eb0*/  STL [R1+0x214], R10 ;  /* 0x0002140a01007387 */ /* 0x0001e20000100800 */
[----:B--2---:R-:W-:-:S04]  /*30ec0*/  @P1 FMUL.FTZ R0, R0, 0.69314718246459960938 ;  /* 0x3f31721800001820 */ /* 0x004fc80000410000 */
[----:B---3--:R-:W-:-:S05]  /*30ed0*/  @P1 FFMA.FTZ R8, R0, R5, R7 ;  /* 0x0000000500081223 */ /* 0x008fca0000010007 */
[----:B------:R-:W-:Y:S04]  /*30ee0*/  STL [R1+0x210], R8 ;  /* 0x0002100801007387 */ /* 0x000fe80000100800 */
[----:B------:R-:W2:Y:S02]  /*30ef0*/  LD.E R0, desc[UR44][R2.64+0x4] ;  /* 0x0000042c02007980 */ /* 0x000ea4000c101900 */
[----:B--2---:R-:W-:-:S13]  /*30f00*/  ISETP.NE.AND P0, PT, R0, RZ, PT ;  /* 0x000000ff0000720c */ /* 0x004fda0003f05270 */
[----:B------:R-:W2:Y:S04]  /*30f10*/  @!P0 LDL.64 R6, [R1+0xe0] ;  /* 0x0000e00001068983 */ /* 0x000ea80000100a00 */
[----:B------:R-:W4:Y:S01]  /*30f20*/  @!P0 LD.E R12, desc[UR44][R2.64] ;  /* 0x0000002c020c8980 */ /* 0x000f22000c101900 */
[----:B------:R-:W-:-:S06]  /*30f30*/  IMAD.MOV.U32 R0, RZ, RZ, RZ ;  /* 0x000000ffff007224 */ /* 0x000fcc00078e00ff */
[----:B------:R-:W1:Y:S01]  /*30f40*/  @P1 MUFU.RCP R0, R13 ;  /* 0x0000000d00001308 */ /* 0x000e620000001000 */
[----:B--2---:R-:W0:Y:S01]  /*30f50*/  @!P0 LD.E.64 R4, desc[UR44][R6.64] ;  /* 0x0000002c06048980 */ /* 0x004e22000c101b00 */
[----:B----4-:R-:W-:-:S04]  /*30f60*/  @!P0 IMAD R11, R9, 0x40, R12 ;  /* 0x00000040090b8824 */ /* 0x010fc800078e020c */
[----:B0-----:R-:W-:-:S05]  /*30f70*/  @!P0 IMAD.WIDE R10, R11, 0x4, R4 ;  /* 0x000000040b0a8825 */ /* 0x001fca00078e0204 */
[----:B-1----:R0:W-:Y:S04]  /*30f80*/  @!P0 ST.E desc[UR44][R10.64], R0 ;  /* 0x000000000a008985 */ /* 0x0021e8000c10192c */
[----:B------:R-:W2:Y:S04]  /*30f90*/  @!P0 LDL.64 R2, [R1+0xd8] ;  /* 0x0000d80001028983 */ /* 0x000ea80000100a00 */
[----:B--2---:R-:W2:Y:S02]  /*30fa0*/  @!P0 LD.E R4, desc[UR44][R2.64+0x4] ;  /* 0x0000042c02048980 */ /* 0x004ea4000c101900 */
        /* <DEDUP_REMOVED lines=67> */
[----:B------:R-:W5:Y:S04]  /*313e0*/  LDL R120, [R1+0x1f0] ;  /* 0x0001f00001787983 */ /* 0x000f680000100800 */
[----:B------:R-:W5:Y:S01]  /*313f0*/  LDL R122, [R1+0x1f4] ;  /* 0x0001f400017a7983 */ /* 0x000f620000100800 */
[----:B--2---:R-:W-:-:S05]  /*31400*/  VIADD R119, R119, 0x1 ;  /* 0x0000000177777836 */ /* 0x004fca0000000000 */
[----:B------:R-:W-:Y:S01]  /*31410*/  ISETP.NE.AND P0, PT, R119, 0x2, PT ;  /* 0x000000027700780c */ /* 0x000fe20003f05270 */
[-C--:B---3--:R-:W-:Y:S01]  /*31420*/  FMUL.FTZ R19, R19, R0.reuse ;  /* 0x0000000013137220 */ /* 0x088fe20000410000 */
[----:B------:R-:W-:Y:S01]  /*31430*/  FMUL.FTZ R18, R18, R0 ;  /* 0x0000000012127220 */ /* 0x000fe20000410000 */
[-C--:B----4-:R-:W-:Y:S01]  /*31440*/  FMUL.FTZ R15, R15, R118.reuse ;  /* 0x000000760f0f7220 */ /* 0x090fe20000410000 */
[----:B------:R-:W-:Y:S01]  /*31450*/  FMUL.FTZ R14, R14, R118 ;  /* 0x000000760e0e7220 */ /* 0x000fe20000410000 */
        /* <DEDUP_REMOVED lines=10> */
[----:B------:R-:W-:Y:S04]  /*31500*/  STL.64 [R1+0x420], R18 ;  /* 0x0004201201007387 */ /* 0x000fe80000100a00 */
[----:B------:R-:W-:Y:S04]  /*31510*/  STL.64 [R1+0x428], R14 ;  /* 0x0004280e01007387 */ /* 0x000fe80000100a00 */
[----:B------:R0:W-:Y:S04]  /*31520*/  STL.64 [R1+0x230], R12 ;  /* 0x0002300c01007387 */ /* 0x0001e80000100a00 */
[----:B------:R-:W-:Y:S04]  /*31530*/  STL.64 [R1+0x240], R10 ;  /* 0x0002400a01007387 */ /* 0x000fe80000100a00 */
[----:B------:R1:W-:Y:S04]  /*31540*/  STL.64 [R1+0x250], R8 ;  /* 0x0002500801007387 */ /* 0x0003e80000100a00 */
[----:B------:R-:W-:Y:S04]  /*31550*/  STL.64 [R1+0x260], R6 ;  /* 0x0002600601007387 */ /* 0x000fe80000100a00 */
[----:B------:R2:W-:Y:S04]  /*31560*/  STL.64 [R1+0x280], R2 ;  /* 0x0002800201007387 */ /* 0x0005e80000100a00 */
[----:B0-----:R-:W3:Y:S04]  /*31570*/  LDL.64 R12, [R1+0x388] ;  /* 0x00038800010c7983 */ /* 0x001ee80000100a00 */
[----:B------:R-:W4:Y:S04]  /*31580*/  LDL.64 R18, [R1+0x3b8] ;  /* 0x0003b80001127983 */ /* 0x000f280000100a00 */
[----:B------:R-:W5:Y:S04]  /*31590*/  LDL.64 R14, [R1+0x3c8] ;  /* 0x0003c800010e7983 */ /* 0x000f680000100a00 */
[----:B-1----:R-:W5:Y:S04]  /*315a0*/  LDL.64 R8, [R1+0x3d8] ;  /* 0x0003d80001087983 */ /* 0x002f680000100a00 */
[----:B------:R-:W5:Y:S04]  /*315b0*/  LDL.64 R10, [R1+0x3f8] ;  /* 0x0003f800010a7983 */ /* 0x000f680000100a00 */
[----:B--2---:R-:W2:Y:S04]  /*315c0*/  LDL.64 R2, [R1+0x408] ;  /* 0x0004080001027983 */ /* 0x004ea80000100a00 */
[----:B------:R-:W2:Y:S04]  /*315d0*/  LDL.64 R6, [R1+0x418] ;  /* 0x0004180001067983 */ /* 0x000ea80000100a00 */
[----:B------:R-:W2:Y:S01]  /*315e0*/  @!P0 LDL R121, [R1+0x1ec] ;  /* 0x0001ec0001798983 */ /* 0x000ea20000100800 */
[-C--:B------:R-:W-:Y:S01]  /*315f0*/  FMUL.FTZ R5, R5, R0.reuse ;  /* 0x0000000005057220 */ /* 0x080fe20000410000 */
[----:B------:R-:W-:-:S05]  /*31600*/  FMUL.FTZ R4, R4, R0 ;  /* 0x0000000004047220 */ /* 0x000fca0000410000 */
[----:B------:R0:W-:Y:S04]  /*31610*/  STL.64 [R1+0x270], R4 ;  /* 0x0002700401007387 */ /* 0x0001e80000100a00 */
[----:B0-----:R-:W2:Y:S01]  /*31620*/  LDL.64 R4, [R1+0x3e8] ;  /* 0x0003e80001047983 */ /* 0x001ea20000100a00 */
        /* <DEDUP_REMOVED lines=143> */
[----:B------:R-:W-:Y:S01]  /*31f20*/  @!P0 LOP3.LUT R0, R121, 0x1, RZ, 0x3c, !PT ;  /* 0x0000000179008812 */ /* 0x000fe200078e3cff */
        /* <DEDUP_REMOVED lines=28> */
[----:B------:R-:W-:Y:S01]  /*320f0*/  @!P0 STL [R1+0x1e8], RZ ;  /* 0x0001e8ff01008387 */ /* 0x000fe20000100800 */
[-C--:B------:R-:W-:Y:S01]  /*32100*/  FMUL.FTZ R5, R5, R118.reuse ;  /* 0x0000007605057220 */ /* 0x080fe20000410000 */
[----:B------:R-:W-:-:S05]  /*32110*/  FMUL.FTZ R4, R4, R118 ;  /* 0x0000007604047220 */ /* 0x000fca0000410000 */
[----:B------:R0:W-:Y:S02]  /*32120*/  STL.64 [R1+0x3e8], R4 ;  /* 0x0003e80401007387 */ /* 0x0001e40000100a00 */
[----:B0-----:R-:W-:Y:S01]  /*32130*/  IMAD.MOV.U32 R4, RZ, RZ, 0x1 ;  /* 0x00000001ff047424 */ /* 0x001fe200078e00ff */
[----:B------:R-:W-:Y:S06]  /*32140*/  BAR.ARV 0xe, 0x100 ;  /* 0x0384000000007b1d */ /* 0x000fec0000002000 */
.L_x_3663:
[----:B------:R-:W-:Y:S05]  /*32150*/  BSYNC B7 ;  /* 0x0000000000077941 */ /* 0x000fea0003800000 */
.L_x_3651:
[----:B------:R-:W1:Y:S08]  /*32160*/  S2UR UR5, SR_CgaCtaId ;  /* 0x00000000000579c3 */ /* 0x000e700000008800 */
[----:B------:R-:W-:Y:S01]  /*32170*/  BAR.SYNC.DEFER_BLOCKING 0x5, 0x180 ;  /* 0x0146000000007b1d */ /* 0x000fe20000010000 */
[----:B0-----:R-:W-:-:S04]  /*32180*/  PRMT R0, R4, 0x9910, RZ ;  /* 0x0000991004007816 */ /* 0x001fc800000000ff */
[----:B------:R-:W-:Y:S01]  /*32190*/  ISETP.NE.AND P0, PT, R0, RZ, PT ;  /* 0x000000ff0000720c */ /* 0x000fe20003f05270 */
[----:B------:R-:W-:Y:S01]  /*321a0*/  UMOV UR4, 0x400 ;  /* 0x0000040000047882 */ /* 0x000fe20000000000 */
[----:B------:R-:W-:Y:S01]  /*321b0*/  BSSY B0, `(.L_x_3807) ;  /* 0x00004bd000007945 */ /* 0x000fe20003800000 */
[----:B-1----:R-:W-:-:S06]  /*321c0*/  ULEA UR4, UR5, UR4, 0x18 ;  /* 0x0000000405047291 */ /* 0x002fcc000f8ec03f */
[----:B------:R-:W-:-:S05]  /*321d0*/  IMAD.U32 R2, RZ, RZ, UR4 ;  /* 0x00000004ff027e24 */ /* 0x000fca000f8e00ff */
[----:B------:R0:W1:Y:S01]  /*321e0*/  LDS.128 R88, [R2+0x388d0] ;  /* 0x0388d00002587984 */ /* 0x0000620000000c00 */
[----:B------:R-:W-:Y:S06]  /*321f0*/  BAR.ARV 0x4, 0x180 ;  /* 0x0106000000007b1d */ /* 0x000fec0000002000 */
[----:B------:R-:W-:Y:S05]  /*32200*/  @!P0 BRA `(.L_x_3808) ;  /* 0x0000003c00588947 */ /* 0x000fea0003800000 */
[----:B------:R-:W4:Y:S04]  /*32210*/  LDL.128 R56, [R1+0x230] ;  /* 0x0002300001387983 */ /* 0x000f280000100c00 */
[----:B------:R-:W4:Y:S04]  /*32220*/  LDL.128 R60, [R1+0x250] ;  /* 0x00025000013c7983 */ /* 0x000f280000100c00 */
[----:B------:R-:W4:Y:S04]  /*32230*/  LDL.128 R44, [R1+0x240] ;  /* 0x00024000012c7983 */ /* 0x000f280000100c00 */
[----:B------:R-:W4:Y:S04]  /*32240*/  LDL.128 R52, [R1+0x260] ;  /* 0x0002600001347983 */ /* 0x000f280000100c00 */
[----:B------:R-:W4:Y:S04]  /*32250*/  LDL.128 R84, [R1+0x270] ;  /* 0x0002700001547983 */ /* 0x000f280000100c00 */
[----:B------:R-:W4:Y:S01]  /*32260*/  LDL.128 R80, [R1+0x280] ;  /* 0x0002800001507983 */ /* 0x000f220000100c00 */
[C---:B------:R-:W-:Y:S01]  /*32270*/  IADD3 R9, P1, R158.reuse, 0x20, RZ ;  /* 0x000000209e097810 */ /* 0x040fe20007f3e0ff */
[----:B------:R-:W-:Y:S01]  /*32280*/  ULDC.64 UR4, c[0x0][0xd08] ;  /* 0x0003420000047ab9 */ /* 0x000fe20000000a00 */
[C---:B------:R-:W-:Y:S01]  /*32290*/  IADD3 R97, P0, R158.reuse, 0x40, RZ ;  /* 0x000000409e617810 */ /* 0x040fe20007f1e0ff */
[----:B------:R-:W4:Y:S01]  /*322a0*/  LDL.128 R112, [R1+0x290] ;  /* 0x0002900001707983 */ /* 0x000f220000100c00 */
[----:B------:R-:W-:-:S02]  /*322b0*/  IADD3 R27, P4, R158, 0x60, RZ ;  /* 0x000000609e1b7810 */ /* 0x000fc40007f9e0ff */
[----:B------:R-:W-:Y:S01]  /*322c0*/  LOP3.LUT R8, R9, 0x380, RZ, 0xc0, !PT ;  /* 0x0000038009087812 */ /* 0x000fe200078ec0ff */
[----:B------:R-:W4:Y:S01]  /*322d0*/  LDL.128 R116, [R1+0x2b0] ;  /* 0x0002b00001747983 */ /* 0x000f220000100c00 */
[C---:B------:R-:W-:Y:S02]  /*322e0*/  IADD3 R121, P3, R158.reuse, 0x2000, RZ ;  /* 0x000020009e797810 */ /* 0x040fe40007f7e0ff */
[----:B------:R-:W-:Y:S01]  /*322f0*/  LOP3.LUT R96, R97, 0x380, RZ, 0xc0, !PT ;  /* 0x0000038061607812 */ /* 0x000fe200078ec0ff */
[----:B------:R-:W4:Y:S01]  /*32300*/  LDL.128 R4, [R1+0x2a0] ;  /* 0x0002a00001047983 */ /* 0x000f220000100c00 */
[----:B------:R-:W-:Y:S02]  /*32310*/  IADD3 R25, P6, R158, 0x2020, RZ ;  /* 0x000020209e197810 */ /* 0x000fe40007fde0ff */
[----:B------:R-:W-:Y:S01]  /*32320*/  LOP3.LUT R26, R27, 0x380, RZ, 0xc0, !PT ;  /* 0x000003801b1a7812 */ /* 0x000fe200078ec0ff */
[----:B------:R-:W4:Y:S01]  /*32330*/  LDL.128 R36, [R1+0x310] ;  /* 0x0003100001247983 */ /* 0x000f220000100c00 */
[----:B------:R-:W-:-:S02]  /*32340*/  SHF.R.U64 R8, R8, 0x3, RZ ;  /* 0x0000000308087819 */ /* 0x000fc400000012ff */
[----:B------:R-:W-:Y:S01]  /*32350*/  IADD3 R123, P5, R158, 0x2040, RZ ;  /* 0x000020409e7b7810 */ /* 0x000fe20007fbe0ff */
[----:B--2---:R-:W2:Y:S01]  /*32360*/  LDL.128 R48, [R1+0x340] ;  /* 0x0003400001307983 */ /* 0x004ea20000100c00 */
[----:B------:R-:W-:Y:S02]  /*32370*/  LOP3.LUT R120, R121, 0x380, RZ, 0xc0, !PT ;  /* 0x0000038079787812 */ /* 0x000fe400078ec0ff */
[----:B------:R-:W-:Y:S01]  /*32380*/  SHF.R.U64 R96, R96, 0x3, RZ ;  /* 0x0000000360607819 */ /* 0x000fe200000012ff */
[----:B------:R-:W2:Y:S01]  /*32390*/  LDL.128 R68, [R1+0x390] ;  /* 0x0003900001447983 */ /* 0x000ea20000100c00 */
[----:B------:R-:W-:Y:S02]  /*323a0*/  LOP3.LUT R24, R25, 0x380, RZ, 0xc0, !PT ;  /* 0x0000038019187812 */ /* 0x000fe400078ec0ff */
[----:B------:R-:W-:Y:S01]  /*323b0*/  SHF.R.U64 R26, R26, 0x3, RZ ;  /* 0x000000031a1a7819 */ /* 0x000fe200000012ff */
[----:B------:R-:W2:Y:S01]  /*323c0*/  LDL.128 R76, [R1+0x3b0] ;  /* 0x0003b000014c7983 */ /* 0x000ea20000100c00 */
[----:B------:R-:W-:Y:S01]  /*323d0*/  LOP3.LUT R8, R8, R9, RZ, 0x3c, !PT ;  /* 0x0000000908087212 */ /* 0x000fe200078e3cff */
[----:B------:R-:W-:Y:S01]  /*323e0*/  IMAD.X R9, RZ, RZ, R159, P1 ;  /* 0x000000ffff097224 */ /* 0x000fe200008e069f */
[----:B------:R-:W-:Y:S01]  /*323f0*/  LOP3.LUT R122, R123, 0x380, RZ, 0xc0, !PT ;  /* 0x000003807b7a7812 */ /* 0x000fe200078ec0ff */
[----:B------:R-:W2:Y:S01]  /*32400*/  LDL.128 R72, [R1+0x3a0] ;  /* 0x0003a00001487983 */ /* 0x000ea20000100c00 */
[----:B------:R-:W-:-:S02]  /*32410*/  SHF.R.U64 R120, R120, 0x3, RZ ;  /* 0x0000000378787819 */ /* 0x000fc400000012ff */
[C---:B------:R-:W-:Y:S01]  /*32420*/  IADD3 R19, P2, R158.reuse, 0x2060, RZ ;  /* 0x000020609e137810 */ /* 0x040fe20007f5e0ff */
[----:B------:R-:W2:Y:S01]  /*32430*/  LDL.128 R104, [R1+0x410] ;  /* 0x0004100001687983 */ /* 0x000ea20000100c00 */
[----:B------:R-:W-:Y:S02]  /*32440*/  IADD3 R15, P1, R158, 0x4000, RZ ;  /* 0x000040009e0f7810 */ /* 0x000fe40007f3e0ff */
[----:B------:R-:W-:Y:S01]  /*32450*/  LOP3.LUT R96, R96, R97, RZ, 0x3c, !PT ;  /* 0x0000006160607212 */ /* 0x000fe200078e3cff */
[--C-:B------:R-:W-:Y:S01]  /*32460*/  IMAD.X R97, RZ, RZ, R159.reuse, P0 ;  /* 0x000000ffff617224 */ /* 0x100fe200000e069f */
[----:B------:R-:W-:Y:S01]  /*32470*/  SHF.R.U64 R24, R24, 0x3, RZ ;  /* 0x0000000318187819 */ /* 0x000fe200000012ff */
[----:B------:R-:W2:Y:S01]  /*32480*/  LDL.128 R100, [R1+0x400] ;  /* 0x0004000001647983 */ /* 0x000ea20000100c00 */
[----:B------:R-:W-:Y:S01]  /*32490*/  LOP3.LUT R26, R26, R27, RZ, 0x3c, !PT ;  /* 0x0000001b1a1a7212 */ /* 0x000fe200078e3cff */
[--C-:B------:R-:W-:Y:S01]  /*324a0*/  IMAD.X R27, RZ, RZ, R159.reuse, P4 ;  /* 0x000000ffff1b7224 */ /* 0x100fe200020e069f */
[----:B------:R-:W-:Y:S01]  /*324b0*/  SHF.R.U64 R122, R122, 0x3, RZ ;  /* 0x000000037a7a7819 */ /* 0x000fe200000012ff */
[----:B------:R-:W2:Y:S01]  /*324c0*/  LDL.128 R108, [R1+0x420] ;  /* 0x00042000016c7983 */ /* 0x000ea20000100c00 */
[----:B------:R-:W-:Y:S01]  /*324d0*/  LOP3.LUT R120, R120, R121, RZ, 0x3c, !PT ;  /* 0x0000007978787212 */ /* 0x000fe200078e3cff */
[----:B------:R-:W-:Y:S01]  /*324e0*/  IMAD.X R121, RZ, RZ, R159, P3 ;  /* 0x000000ffff797224 */ /* 0x000fe200018e069f */
[----:B------:R-:W-:-:S02]  /*324f0*/  IADD3 R21, P0, R158, 0x4020, RZ ;  /* 0x000040209e157810 */ /* 0x000fc40007f1e0ff */
[----:B------:R-:W-:Y:S02]  /*32500*/  LOP3.LUT R18, R19, 0x380, RZ, 0xc0, !PT ;  /* 0x0000038013127812 */ /* 0x000fe400078ec0ff */
[----:B------:R-:W-:Y:S02]  /*32510*/  IADD3 R13, P4, R158, 0x4040, RZ ;  /* 0x000040409e0d7810 */ /* 0x000fe40007f9e0ff */
[----:B------:R-:W-:Y:S02]  /*32520*/  LOP3.LUT R14, R15, 0x380, RZ, 0xc0, !PT ;  /* 0x000003800f0e7812 */ /* 0x000fe400078ec0ff */
[----:B------:R-:W-:Y:S01]  /*32530*/  LOP3.LUT R24, R24, R25, RZ, 0x3c, !PT ;  /* 0x0000001918187212 */ /* 0x000fe200078e3cff */
[--C-:B------:R-:W-:Y:S01]  /*32540*/  IMAD.X R25, RZ, RZ, R159.reuse, P6 ;  /* 0x000000ffff197224 */ /* 0x100fe200030e069f */
[----:B------:R-:W-:Y:S02]  /*32550*/  IADD3 R11, P3, R158, 0x4060, RZ ;  /* 0x000040609e0b7810 */ /* 0x000fe40007f7e0ff */
[----:B------:R-:W-:Y:S01]  /*32560*/  LOP3.LUT R122, R122, R123, RZ, 0x3c, !PT ;  /* 0x0000007b7a7a7212 */ /* 0x000fe200078e3cff */
[----:B------:R-:W-:Y:S01]  /*32570*/  IMAD.X R123, RZ, RZ, R159, P5 ;  /* 0x000000ffff7b7224 */ /* 0x000fe200028e069f */
[----:B------:R-:W-:-:S02]  /*32580*/  LOP3.LUT R20, R21, 0x380, RZ, 0xc0, !PT ;  /* 0x0000038015147812 */ /* 0x000fc400078ec0ff */
[C---:B---3--:R-:W-:Y:S02]  /*32590*/  LOP3.LUT R29, R158.reuse, 0x380, RZ, 0xc0, !PT ;  /* 0x000003809e1d7812 */ /* 0x048fe400078ec0ff */
[----:B------:R-:W-:Y:S02]  /*325a0*/  IADD3 R33, P6, R158, 0x6000, RZ ;  /* 0x000060009e217810 */ /* 0x000fe40007fde0ff */
[----:B------:R-:W-:Y:S02]  /*325b0*/  SHF.R.U64 R18, R18, 0x3, RZ ;  /* 0x0000000312127819 */ /* 0x000fe400000012ff */
[----:B------:R-:W-:Y:S02]  /*325c0*/  LOP3.LUT R12, R13, 0x380, RZ, 0xc0, !PT ;  /* 0x000003800d0c7812 */ /* 0x000fe400078ec0ff */
[----:B------:R-:W-:Y:S02]  /*325d0*/  SHF.R.U64 R14, R14, 0x3, RZ ;  /* 0x000000030e0e7819 */ /* 0x000fe400000012ff */
[----:B------:R-:W-:-:S02]  /*325e0*/  IADD3 R41, P5, R158, 0x6020, RZ ;  /* 0x000060209e297810 */ /* 0x000fc40007fbe0ff */
[----:B------:R-:W-:Y:S02]  /*325f0*/  LOP3.LUT R10, R11, 0x380, RZ, 0xc0, !PT ;  /* 0x000003800b0a7812 */ /* 0x000fe400078ec0ff */
[----:B------:R-:W-:Y:S02]  /*32600*/  SHF.R.U64 R20, R20, 0x3, RZ ;  /* 0x0000000314147819 */ /* 0x000fe400000012ff */
[----:B------:R-:W-:Y:S02]  /*32610*/  SHF.R.U64 R29, R29, 0x3, RZ ;  /* 0x000000031d1d7819 */ /* 0x000fe400000012ff */
[----:B-----5:R-:W-:Y:S02]  /*32620*/  LOP3.LUT R32, R33, 0x380, RZ, 0xc0, !PT ;  /* 0x0000038021207812 */ /* 0x020fe400078ec0ff */
[----:B------:R-:W-:Y:S01]  /*32630*/  LOP3.LUT R18, R18, R19, RZ, 0x3c, !PT ;  /* 0x0000001312127212 */ /* 0x000fe200078e3cff */
[----:B------:R-:W-:Y:S01]  /*32640*/  IMAD.X R19, RZ, RZ, R159, P2 ;  /* 0x000000ffff137224 */ /* 0x000fe200010e069f */
[----:B------:R-:W-:-:S02]  /*32650*/  SHF.R.U64 R12, R12, 0x3, RZ ;  /* 0x000000030c0c7819 */ /* 0x000fc400000012ff */
[----:B------:R-:W-:Y:S01]  /*32660*/  LOP3.LUT R14, R14, R15, RZ, 0x3c, !PT ;  /* 0x0000000f0e0e7212 */ /* 0x000fe200078e3cff */
[--C-:B------:R-:W-:Y:S01]  /*32670*/  IMAD.X R15, RZ, RZ, R159.reuse, P1 ;  /* 0x000000ffff0f7224 */ /* 0x100fe200008e069f */
[----:B------:R-:W-:Y:S02]  /*32680*/  LOP3.LUT R40, R41, 0x380, RZ, 0xc0, !PT ;  /* 0x0000038029287812 */ /* 0x000fe400078ec0ff */
[----:B------:R-:W-:Y:S02]  /*32690*/  SHF.R.U64 R10, R10, 0x3, RZ ;  /* 0x000000030a0a7819 */ /* 0x000fe400000012ff */
[C---:B------:R-:W-:Y:S02]  /*326a0*/  IADD3 R93, P2, R158.reuse, 0x6040, RZ ;  /* 0x000060409e5d7810 */ /* 0x040fe40007f5e0ff */
[----:B------:R-:W-:Y:S02]  /*326b0*/  IADD3 R95, P1, R158, 0x6060, RZ ;  /* 0x000060609e5f7810 */ /* 0x000fe40007f3e0ff */
[----:B------:R-:W-:Y:S01]  /*326c0*/  LOP3.LUT R20, R20, R21, RZ, 0x3c, !PT ;  /* 0x0000001514147212 */ /* 0x000fe200078e3cff */
[--C-:B------:R-:W-:Y:S01]  /*326d0*/  IMAD.X R21, RZ, RZ, R159.reuse, P0 ;  /* 0x000000ffff157224 */ /* 0x100fe200000e069f */
[----:B------:R-:W-:Y:S01]  /*326e0*/  LOP3.LUT R28, R29, R158, RZ, 0x3c, !PT ;  /* 0x0000009e1d1c7212 */ /* 0x000fe200078e3cff */
[----:B------:R-:W-:Y:S01]  /*326f0*/  IMAD.MOV.U32 R29, RZ, RZ, R159 ;  /* 0x000000ffff1d7224 */ /* 0x000fe200078e009f */
[----:B------:R-:W-:-:S02]  /*32700*/  SHF.R.U64 R32, R32, 0x3, RZ ;  /* 0x0000000320207819 */ /* 0x000fc400000012ff */
[----:B------:R-:W-:Y:S01]  /*32710*/  LOP3.LUT R12, R12, R13, RZ, 0x3c, !PT ;  /* 0x0000000d0c0c7212 */ /* 0x000fe200078e3cff */
[--C-:B------:R-:W-:Y:S01]  /*32720*/  IMAD.X R13, RZ, RZ, R159.reuse, P4 ;  /* 0x000000ffff0d7224 */ /* 0x100fe200020e069f */
[----:B------:R-:W-:Y:S02]  /*32730*/  SHF.R.U64 R40, R40, 0x3, RZ ;  /* 0x0000000328287819 */ /* 0x000fe400000012ff */
[----:B------:R-:W-:Y:S01]  /*32740*/  LOP3.LUT R10, R10, R11, RZ, 0x3c, !PT ;  /* 0x0000000b0a0a7212 */ /* 0x000fe200078e3cff */
[--C-:B------:R-:W-:Y:S01]  /*32750*/  IMAD.X R11, RZ, RZ, R159.reuse, P3 ;  /* 0x000000ffff0b7224 */ /* 0x100fe200018e069f */
[----:B------:R-:W-:Y:S02]  /*32760*/  LOP3.LUT R92, R93, 0x380, RZ, 0xc0, !PT ;  /* 0x000003805d5c7812 */ /* 0x000fe400078ec0ff */
[----:B------:R-:W-:Y:S02]  /*32770*/  LOP3.LUT R94, R95, 0x380, RZ, 0xc0, !PT ;  /* 0x000003805f5e7812 */ /* 0x000fe400078ec0ff */
[----:B------:R-:W-:Y:S01]  /*32780*/  LOP3.LUT R32, R32, R33, RZ, 0x3c, !PT ;  /* 0x0000002120207212 */ /* 0x000fe200078e3cff */
[--C-:B------:R-:W-:Y:S01]  /*32790*/  IMAD.X R33, RZ, RZ, R159.reuse, P6 ;  /* 0x000000ffff217224 */ /* 0x100fe200030e069f */
[----:B------:R-:W-:Y:S01]  /*327a0*/  LOP3.LUT R40, R40, R41, RZ, 0x3c, !PT ;  /* 0x0000002928287212 */ /* 0x000fe200078e3cff */
[----:B------:R-:W-:Y:S01]  /*327b0*/  IMAD.X R41, RZ, RZ, R159, P5 ;  /* 0x000000ffff297224 */ /* 0x000fe200028e069f */
[----:B------:R-:W-:-:S02]  /*327c0*/  MOV R122, R122 ;  /* 0x0000007a007a7202 */ /* 0x000fc40000000f00 */
[----:B------:R-:W-:Y:S02]  /*327d0*/  MOV R65, R28 ;  /* 0x0000001c00417202 */ /* 0x000fe40000000f00 */
[----:B------:R-:W-:Y:S01]  /*327e0*/  MOV R123, R18 ;  /* 0x00000012007b7202 */ /* 0x000fe20000000f00 */
[----:B------:R-:W3:Y:S01]  /*327f0*/  LDL.128 R28, [R1+0x2f0] ;  /* 0x0002f000011c7983 */ /* 0x000ee20000100c00 */
[----:B------:R-:W-:Y:S02]  /*32800*/  MOV R20, R20 ;  /* 0x0000001400147202 */ /* 0x000fe40000000f00 */
[----:B------:R-:W-:Y:S02]  /*32810*/  SHF.R.U64 R92, R92, 0x3, RZ ;  /* 0x000000035c5c7819 */ /* 0x000fe400000012ff */
[----:B------:R-:W-:Y:S02]  /*32820*/  SHF.R.U64 R94, R94, 0x3, RZ ;  /* 0x000000035e5e7819 */ /* 0x000fe400000012ff */
[----:B------:R-:W-:-:S02]  /*32830*/  MOV R64, R8 ;  /* 0x0000000800407202 */ /* 0x000fc40000000f00 */
[----:B------:R-:W-:Y:S02]  /*32840*/  MOV R19, R14 ;  /* 0x0000000e00137202 */ /* 0x000fe40000000f00 */
[----:B------:R-:W-:Y:S02]  /*32850*/  MOV R21, R12 ;  /* 0x0000000c00157202 */ /* 0x000fe40000000f00 */
[----:B------:R-:W-:Y:S01]  /*32860*/  MOV R120, R120 ;  /* 0x0000007800787202 */ /* 0x000fe20000000f00 */
[----:B------:R-:W3:Y:S01]  /*32870*/  LDL.128 R12, [R1+0x2d0] ;  /* 0x0002d000010c7983 */ /* 0x000ee20000100c00 */
[----:B------:R-:W-:Y:S02]  /*32880*/  MOV R0, R10 ;  /* 0x0000000a00007202 */ /* 0x000fe40000000f00 */
[----:B-1----:R-:W-:Y:S01]  /*32890*/  MOV R88, R26 ;  /* 0x0000001a00587202 */ /* 0x002fe20000000f00 */
[----:B------:R-:W3:Y:S01]  /*328a0*/  LDL.128 R8, [R1+0x2c0] ;  /* 0x0002c00001087983 */ /* 0x000ee20000100c00 */
[----:B------:R-:W-:-:S02]  /*328b0*/  MOV R121, R24 ;  /* 0x0000001800797202 */ /* 0x000fc40000000f00 */
[----:B------:R-:W-:Y:S01]  /*328c0*/  MOV R96, R96 ;  /* 0x0000006000607202 */ /* 0x000fe20000000f00 */
[----:B------:R-:W3:Y:S01]  /*328d0*/  LDL.128 R24, [R1+0x2e0] ;  /* 0x0002e00001187983 */ /* 0x000ee20000100c00 */
[----:B------:R-:W-:Y:S02]  /*328e0*/  MOV R3, R32 ;  /* 0x0000002000037202 */ /* 0x000fe40000000f00 */
[----:B------:R-:W-:Y:S01]  /*328f0*/  LOP3.LUT R92, R92, R93, RZ, 0x3c, !PT ;  /* 0x0000005d5c5c7212 */ /* 0x000fe200078e3cff */
[----:B------:R-:W3:Y:S01]  /*32900*/  LDL.128 R32, [R1+0x300] ;  /* 0x0003000001207983 */ /* 0x000ee20000100c00 */
[----:B------:R-:W-:Y:S01]  /*32910*/  LOP3.LUT R94, R94, R95, RZ, 0x3c, !PT ;  /* 0x0000005f5e5e7212 */ /* 0x000fe200078e3cff */
[--C-:B------:R-:W-:Y:S01]  /*32920*/  IMAD.X R93, RZ, RZ, R159.reuse, P2 ;  /* 0x000000ffff5d7224 */ /* 0x100fe200010e069f */
[----:B------:R-:W-:Y:S01]  /*32930*/  MOV R18, R40 ;  /* 0x0000002800127202 */ /* 0x000fe20000000f00 */
[----:B------:R-:W-:Y:S01]  /*32940*/  IMAD.X R95, RZ, RZ, R159, P1 ;  /* 0x000000ffff5f7224 */ /* 0x000fe200008e069f */
[----:B------:R-:W3:Y:S02]  /*32950*/  LDL.128 R40, [R1+0x320] ;  /* 0x0003200001287983 */ /* 0x000ee40000100c00 */
[----:B------:R-:W-:-:S02]  /*32960*/  MOV R124, R92 ;  /* 0x0000005c007c7202 */ /* 0x000fc40000000f00 */
[----:B------:R-:W-:Y:S02]  /*32970*/  MOV R125, R94 ;  /* 0x0000005e007d7202 */ /* 0x000fe40000000f00 */
[----:B------:R-:W3:Y:S01]  /*32980*/  LDL.128 R92, [R1+0x3e0] ;  /* 0x0003e000015c7983 */ /* 0x000ee20000100c00 */
[----:B----4-:R-:W-:Y:S02]  /*32990*/  F2FP.BF16.F32.PACK_AB R56, R57, R56 ;  /* 0x000000383938723e */ /* 0x010fe400000010ff */
[----:B------:R-:W-:Y:S02]  /*329a0*/  F2FP.BF16.F32.PACK_AB R57, R59, R58 ;  /* 0x0000003a3b39723e */ /* 0x000fe400000010ff */
[----:B------:R-:W-:Y:S02]  /*329b0*/  F2FP.BF16.F32.PACK_AB R60, R61, R60 ;  /* 0x0000003c3d3c723e */ /* 0x000fe400000010ff */
[----:B------:R-:W-:Y:S02]  /*329c0*/  F2FP.BF16.F32.PACK_AB R61, R63, R62 ;  /* 0x0000003e3f3d723e */ /* 0x000fe400000010ff */
[----:B------:R-:W-:-:S02]  /*329d0*/  F2FP.BF16.F32.PACK_AB R58, R45, R44 ;  /* 0x0000002c2d3a723e */ /* 0x000fc400000010ff */
[----:B------:R-:W-:Y:S01]  /*329e0*/  F2FP.BF16.F32.PACK_AB R59, R47, R46 ;  /* 0x0000002e2f3b723e */ /* 0x000fe200000010ff */
[----:B------:R-:W-:Y:S01]  /*329f0*/  BAR.SYNC.DEFER_BLOCKING 0x1, 0x100 ;  /* 0x0044000000007b1d */ /* 0x000fe20000010000 */
[----:B------:R-:W-:Y:S02]  /*32a00*/  F2FP.BF16.F32.PACK_AB R62, R53, R52 ;  /* 0x00000034353e723e */ /* 0x000fe400000010ff */
[----:B------:R-:W-:Y:S02]  /*32a10*/  F2FP.BF16.F32.PACK_AB R63, R55, R54 ;  /* 0x00000036373f723e */ /* 0x000fe400000010ff */
[----:B------:R-:W-:Y:S02]  /*32a20*/  F2FP.BF16.F32.PACK_AB R84, R85, R84 ;  /* 0x000000545554723e */ /* 0x000fe400000010ff */
[----:B------:R-:W-:Y:S01]  /*32a30*/  F2FP.BF16.F32.PACK_AB R85, R87, R86 ;  /* 0x000000565755723e */ /* 0x000fe200000010ff */
[----:B------:R-:W4:Y:S01]  /*32a40*/  LDL.128 R44, [R1+0x330] ;  /* 0x00033000012c7983 */ /* 0x000f220000100c00 */
[----:B------:R-:W-:-:S02]  /*32a50*/  F2FP.BF16.F32.PACK_AB R86, R81, R80 ;  /* 0x000000505156723e */ /* 0x000fc400000010ff */
[----:B------:R-:W-:Y:S01]  /*32a60*/  F2FP.BF16.F32.PACK_AB R87, R83, R82 ;  /* 0x000000525357723e */ /* 0x000fe200000010ff */
[----:B------:R-:W4:Y:S04]  /*32a70*/  LDL.128 R52, [R1+0x350] ;  /* 0x0003500001347983 */ /* 0x000f280000100c00 */
[----:B------:R-:W4:Y:S04]  /*32a80*/  LDL.128 R80, [R1+0x3c0] ;  /* 0x0003c00001507983 */ /* 0x000f280000100c00 */
[----:B------:R1:W-:Y:S04]  /*32a90*/  STSM.16.M88.4 [R65], R56 ;  /* 0x0000003841007844 */ /* 0x0003e80000000200 */
[----:B------:R0:W-:Y:S04]  /*32aa0*/  STSM.16.M88.4 [R64], R60 ;  /* 0x0000003c40007844 */ /* 0x0001e80000000200 */
[----:B------:R0:W-:Y:S04]  /*32ab0*/  STSM.16.M88.4 [R96], R84 ;  /* 0x0000005460007844 */ /* 0x0001e80000000200 */
[----:B-1----:R-:W4:Y:S04]  /*32ac0*/  LDL.128 R56, [R1+0x360] ;  /* 0x0003600001387983 */ /* 0x002f280000100c00 */
[----:B0-----:R-:W4:Y:S04]  /*32ad0*/  LDL.128 R60, [R1+0x370] ;  /* 0x00037000013c7983 */ /* 0x001f280000100c00 */
[----:B------:R-:W4:Y:S04]  /*32ae0*/  LDL.128 R64, [R1+0x380] ;  /* 0x0003800001407983 */ /* 0x000f280000100c00 */
[----:B------:R-:W4:Y:S04]  /*32af0*/  LDL.128 R84, [R1+0x3d0] ;  /* 0x0003d00001547983 */ /* 0x000f280000100c00 */
[----:B------:R-:W4:Y:S01]  /*32b00*/  LDL.128 R96, [R1+0x3f0] ;  /* 0x0003f00001607983 */ /* 0x000f220000100c00 */
[----:B------:R-:W-:-:S02]  /*32b10*/  ISETP.NE.U32.AND P0, PT, RZ, UR4, PT ;  /* 0x00000004ff007c0c */ /* 0x000fc4000bf05070 */
[----:B------:R-:W-:Y:S02]  /*32b20*/  F2FP.BF16.F32.PACK_AB R112, R113, R112 ;  /* 0x000000707170723e */ /* 0x000fe400000010ff */
[----:B------:R-:W-:Y:S02]  /*32b30*/  F2FP.BF16.F32.PACK_AB R113, R115, R114 ;  /* 0x000000727371723e */ /* 0x000fe400000010ff */
[----:B------:R-:W-:Y:S02]  /*32b40*/  F2FP.BF16.F32.PACK_AB R116, R117, R116 ;  /* 0x000000747574723e */ /* 0x000fe400000010ff */
[----:B------:R-:W-:Y:S02]  /*32b50*/  F2FP.BF16.F32.PACK_AB R114, R5, R4 ;  /* 0x000000040572723e */ /* 0x000fe400000010ff */
[----:B------:R-:W-:Y:S01]  /*32b60*/  F2FP.BF16.F32.PACK_AB R115, R7, R6 ;  /* 0x000000060773723e */ /* 0x000fe200000010ff */
[----:B------:R-:W0:Y:S01]  /*32b70*/  LDC.64 R4, c[0x0][0xd00] ;  /* 0x00034000ff047b82 */ /* 0x000e220000000a00 */
[----:B------:R-:W-:-:S02]  /*32b80*/  F2FP.BF16.F32.PACK_AB R117, R119, R118 ;  /* 0x000000767775723e */ /* 0x000fc400000010ff */
[----:B------:R-:W-:Y:S02]  /*32b90*/  ISETP.NE.AND.EX P0, PT, RZ, UR5, PT, P0 ;  /* 0x00000005ff007c0c */ /* 0x000fe4000bf05300 */
[----:B------:R-:W-:Y:S02]  /*32ba0*/  F2FP.BF16.F32.PACK_AB R36, R37, R36 ;  /* 0x000000242524723e */ /* 0x000fe400000010ff */
[----:B------:R-:W-:Y:S01]  /*32bb0*/  F2FP.BF16.F32.PACK_AB R37, R39, R38 ;  /* 0x000000262725723e */ /* 0x000fe200000010ff */
[----:B------:R-:W-:Y:S01]  /*32bc0*/  STSM.16.M88.4 [R88], R112 ;  /* 0x0000007058007844 */ /* 0x000fe20000000200 */
[----:B--2---:R-:W-:Y:S01]  /*32bd0*/  F2FP.BF16.F32.PACK_AB R68, R69, R68 ;  /* 0x000000444544723e */ /* 0x004fe200000010ff */
[----:B------:R-:W1:Y:S01]  /*32be0*/  LDC.64 R6, c[0x0][0xd00] ;  /* 0x00034000ff067b82 */ /* 0x000e620000000a00 */
        /* <DEDUP_REMOVED lines=9> */
[----:B0-----:R-:W-:-:S04]  /*32c80*/  ISETP.NE.U32.AND P1, PT, R4, RZ, PT ;  /* 0x000000ff0400720c */ /* 0x001fc80003f25070 */
[----:B------:R-:W-:Y:S02]  /*32c90*/  ISETP.NE.AND.EX P1, PT, R5, RZ, PT, P1 ;  /* 0x000000ff0500720c */ /* 0x000fe40003f25310 */
[----:B---3--:R-:W-:Y:S02]  /*32ca0*/  F2FP.BF16.F32.PACK_AB R28, R29, R28 ;  /* 0x0000001c1d1c723e */ /* 0x008fe400000010ff */
[----:B------:R-:W-:Y:S02]  /*32cb0*/  F2FP.BF16.F32.PACK_AB R29, R31, R30 ;  /* 0x0000001e1f1d723e */ /* 0x000fe400000010ff */
[----:B------:R-:W-:Y:S02]  /*32cc0*/  F2FP.BF16.F32.PACK_AB R12, R13, R12 ;  /* 0x0000000c0d0c723e */ /* 0x000fe400000010ff */
[----:B------:R-:W-:Y:S02]  /*32cd0*/  F2FP.BF16.F32.PACK_AB R13, R15, R14 ;  /* 0x0000000e0f0d723e */ /* 0x000fe400000010ff */
[----:B------:R-:W-:-:S02]  /*32ce0*/  F2FP.BF16.F32.PACK_AB R118, R9, R8 ;  /* 0x000000080976723e */ /* 0x000fc400000010ff */
[----:B------:R-:W-:Y:S01]  /*32cf0*/  F2FP.BF16.F32.PACK_AB R119, R11, R10 ;  /* 0x0000000a0b77723e */ /* 0x000fe200000010ff */
[----:B------:R-:W0:Y:S01]  /*32d00*/  @P0 LDC.64 R8, c[0x0][0xd08] ;  /* 0x00034200ff080b82 */ /* 0x000e220000000a00 */
[----:B------:R-:W-:Y:S02]  /*32d10*/  F2FP.BF16.F32.PACK_AB R14, R25, R24 ;  /* 0x00000018190e723e */ /* 0x000fe400000010ff */
[----:B------:R-:W-:Y:S02]  /*32d20*/  F2FP.BF16.F32.PACK_AB R15, R27, R26 ;  /* 0x0000001a1b0f723e */ /* 0x000fe400000010ff */
[----:B------:R-:W-:Y:S02]  /*32d30*/  F2FP.BF16.F32.PACK_AB R30, R33, R32 ;  /* 0x00000020211e723e */ /* 0x000fe400000010ff */
[----:B------:R-:W-:Y:S01]  /*32d40*/  F2FP.BF16.F32.PACK_AB R31, R35, R34 ;  /* 0x00000022231f723e */ /* 0x000fe200000010ff */
[----:B------:R-:W-:Y:S01]  /*32d50*/  STSM.16.M88.4 [R120], R116 ;  /* 0x0000007478007844 */ /* 0x000fe20000000200 */
[----:B------:R-:W-:-:S02]  /*32d60*/  F2FP.BF16.F32.PACK_AB R38, R41, R40 ;  /* 0x000000282926723e */ /* 0x000fc400000010ff */
[----:B------:R-:W-:Y:S01]  /*32d70*/  F2FP.BF16.F32.PACK_AB R39, R43, R42 ;  /* 0x0000002a2b27723e */ /* 0x000fe200000010ff */
[----:B------:R-:W-:Y:S04]  /*32d80*/  STSM.16.M88.4 [R121], R12 ;  /* 0x0000000c79007844 */ /* 0x000fe80000000200 */
[----:B------:R-:W-:Y:S04]  /*32d90*/  STSM.16.M88.4 [R122], R28 ;  /* 0x0000001c7a007844 */ /* 0x000fe80000000200 */
[----:B------:R-:W-:Y:S01]  /*32da0*/  STSM.16.M88.4 [R123], R36 ;  /* 0x000000247b007844 */ /* 0x000fe20000000200 */
[----:B------:R-:W-:Y:S01]  /*32db0*/  ULDC UR4, c[0x0][0xb88] ;  /* 0x0002e20000047ab9 */ /* 0x000fe20000000800 */
[----:B-1----:R-:W-:-:S04]  /*32dc0*/  IMAD.WIDE R6, R193, 0x4, R6 ;  /* 0x00000004c1067825 */ /* 0x002fc800078e0206 */
[----:B0-----:R-:W-:Y:S01]  /*32dd0*/  @P0 IMAD.WIDE R8, R193, 0x4, R8 ;  /* 0x00000004c1080825 */ /* 0x001fe200078e0208 */
[----:B----4-:R-:W-:Y:S02]  /*32de0*/  F2FP.BF16.F32.PACK_AB R44, R45, R44 ;  /* 0x0000002c2d2c723e */ /* 0x010fe400000010ff */
[----:B------:R-:W-:Y:S02]  /*32df0*/  F2FP.BF16.F32.PACK_AB R45, R47, R46 ;  /* 0x0000002e2f2d723e */ /* 0x000fe400000010ff */
[----:B------:R-:W-:Y:S02]  /*32e00*/  F2FP.BF16.F32.PACK_AB R52, R53, R52 ;  /* 0x000000343534723e */ /* 0x000fe400000010ff */
[----:B------:R-:W-:Y:S02]  /*32e10*/  F2FP.BF16.F32.PACK_AB R46, R49, R48 ;  /* 0x00000030312e723e */ /* 0x000fe400000010ff */
[----:B------:R-:W-:Y:S02]  /*32e20*/  F2FP.BF16.F32.PACK_AB R47, R51, R50 ;  /* 0x00000032332f723e */ /* 0x000fe400000010ff */
[----:B------:R-:W-:-:S02]  /*32e30*/  F2FP.BF16.F32.PACK_AB R53, R55, R54 ;  /* 0x000000363735723e */ /* 0x000fc400000010ff */
[----:B------:R-:W-:Y:S01]  /*32e40*/  F2FP.BF16.F32.PACK_AB R78, R81, R80 ;  /* 0x00000050514e723e */ /* 0x000fe200000010ff */
[----:B------:R0:W-:Y:S01]  /*32e50*/  STSM.16.M88.4 [R19], R44 ;  /* 0x0000002c13007844 */ /* 0x0001e20000000200 */
        /* <DEDUP_REMOVED lines=9> */
[----:B------:R-:W-:Y:S01]  /*32ef0*/  F2FP.BF16.F32.PACK_AB R96, R97, R96 ;  /* 0x000000606160723e */ /* 0x000fe200000010ff */
[----:B------:R-:W-:Y:S01]  /*32f00*/  STSM.16.M88.4 [R20], R52 ;  /* 0x0000003414007844 */ /* 0x000fe20000000200 */
[----:B------:R-:W-:-:S02]  /*32f10*/  F2FP.BF16.F32.PACK_AB R86, R93, R92 ;  /* 0x0000005c5d56723e */ /* 0x000fc400000010ff */
[----:B------:R-:W-:Y:S02]  /*32f20*/  F2FP.BF16.F32.PACK_AB R87, R95, R94 ;  /* 0x0000005e5f57723e */ /* 0x000fe400000010ff */
[----:B------:R-:W-:Y:S01]  /*32f30*/  F2FP.BF16.F32.PACK_AB R97, R99, R98 ;  /* 0x000000626361723e */ /* 0x000fe200000010ff */
[----:B------:R-:W-:Y:S01]  /*32f40*/  STSM.16.M88.4 [R21], R60 ;  /* 0x0000003c15007844 */ /* 0x000fe20000000200 */
[----:B------:R-:W-:Y:S02]  /*32f50*/  F2FP.BF16.F32.PACK_AB R98, R101, R100 ;  /* 0x000000646562723e */ /* 0x000fe400000010ff */
[----:B------:R-:W-:Y:S01]  /*32f60*/  F2FP.BF16.F32.PACK_AB R99, R103, R102 ;  /* 0x000000666763723e */ /* 0x000fe200000010ff */
[----:B------:R1:W-:Y:S04]  /*32f70*/  STSM.16.M88.4 [R0], R68 ;  /* 0x0000004400007844 */ /* 0x0003e80000000200 */
[----:B------:R2:W-:Y:S04]  /*32f80*/  STSM.16.M88.4 [R3], R76 ;  /* 0x0000004c03007844 */ /* 0x0005e80000000200 */
[----:B------:R2:W-:Y:S04]  /*32f90*/  STSM.16.M88.4 [R18], R84 ;  /* 0x0000005412007844 */ /* 0x0005e80000000200 */
[----:B------:R2:W-:Y:S04]  /*32fa0*/  STSM.16.M88.4 [R124], R96 ;  /* 0x000000607c007844 */ /* 0x0005e80000000200 */
[----:B------:R2:W-:Y:S01]  /*32fb0*/  STSM.16.M88.4 [R125], R104 ;  /* 0x000000687d007844 */ /* 0x0005e20000000200 */
[----:B0-----:R-:W-:Y:S01]  /*32fc0*/  IMAD.MOV.U32 R19, RZ, RZ, RZ ;  /* 0x000000ffff137224 */ /* 0x001fe200078e00ff */
[----:B------:R-:W-:Y:S01]  /*32fd0*/  BAR.SYNC.DEFER_BLOCKING 0x1, 0x100 ;  /* 0x0044000000007b1d */ /* 0x000fe20000010000 */
[----:B-1----:R-:W-:Y:S01]  /*32fe0*/  IMAD.U32 R0, RZ, RZ, UR4 ;  /* 0x00000004ff007e24 */ /* 0x002fe2000f8e00ff */
[----:B------:R-:W-:-:S04]  /*32ff0*/  ISETP.NE.AND P2, PT, R188, RZ, PT ;  /* 0x000000ffbc00720c */ /* 0x000fc80003f45270 */
[----:B------:R-:W-:Y:S01]  /*33000*/  ULDC UR4, c[0x0][0xbd4] ;  /* 0x0002f50000047ab9 */ /* 0x000fe20000000800 */
[----:B------:R2:W5:Y:S04]  /*33010*/  @P1 LDG.E R19, desc[UR44][R6.64] ;  /* 0x0000002c06131981 */ /* 0x000568000c1e1900 */
[----:B------:R2:W5:Y:S01]  /*33020*/  @P0 LDG.E R0, desc[UR44][R8.64] ;  /* 0x0000002c08000981 */ /* 0x000562000c1e1900 */
[----:B------:R-:W-:Y:S01]  /*33030*/  SEL R188, R188, UR4, P2 ;  /* 0x00000004bcbc7c07 */ /* 0x000fe20009000000 */
[----:B------:R-:W-:Y:S06]  /*33040*/  @P0 BRA `(.L_x_3809) ;  /* 0x0000000000100947 */ /* 0x000fec0003800000 */
[----:B------:R-:W-:Y:S05]  /*33050*/  @!P1 BRA `(.L_x_3809) ;  /* 0x00000000000c9947 */ /* 0x000fea0003800000 */
[----:B--2---:R-:W2:Y:S04]  /*33060*/  LDG.E R3, desc[UR44][R6.64] ;  /* 0x0000002c06037981 */ /* 0x004ea8000c1e1900 */
[----:B-----5:R-:W2:Y:S02]  /*33070*/  LDG.E R0, desc[UR44][R6.64+0x4] ;  /* 0x0000042c06007981 */ /* 0x020ea4000c1e1900 */
[----:B--2---:R-:W-:-:S07]  /*33080*/  IMAD.IADD R0, R0, 0x1, -R3 ;  /* 0x0000000100007824 */ /* 0x004fce00078e0a03 */
.L_x_3809:
[----:B--2---:R-:W0:Y:S01]  /*33090*/  SHFL.IDX PT, R3, R237, RZ, 0x1f ;  /* 0x00001fffed037589 */ /* 0x004e2200000e0000 */
[----:B------:R-:W-:Y:S02]  /*330a0*/  ISETP.NE.U32.AND P0, PT, R4, RZ, PT ;  /* 0x000000ff0400720c */ /* 0x000fe40003f05070 */
[----:B------:R-:W-:Y:S02]  /*330b0*/  ISETP.GT.AND P3, PT, R188, 0x1, PT ;  /* 0x00000001bc00780c */ /* 0x000fe40003f64270 */
[----:B------:R-:W-:Y:S02]  /*330c0*/  ISETP.NE.AND.EX P0, PT, R5, RZ, PT, P0 ;  /* 0x000000ff0500720c */ /* 0x000fe40003f05300 */
[----:B0-----:R-:W-:Y:S02]  /*330d0*/  ISETP.NE.AND P1, PT, R3, RZ, PT ;  /* 0x000000ff0300720c */ /* 0x001fe40003f25270 */
[----:B-----5:R-:W-:-:S11]  /*330e0*/  SHF.R.S32.HI R3, RZ, 0x1f, R19 ;  /* 0x0000001fff037819 */ /* 0x020fd60000011413 */
[----:B------:R-:W-:Y:S05]  /*330f0*/  @P1 BRA `(.L_x_3810) ;  /* 0x0000000400141947 */ /* 0x000fea0003800000 */
[----:B------:R-:W2:Y:S01]  /*33100*/  LDL R6, [R1+0x4d0] ;  /* 0x0004d00001067983 */ /* 0x000ea20000100800 */
[----:B------:R-:W0:Y:S03]  /*33110*/  LDC R33, c[0x0][0xce8] ;  /* 0x00033a00ff217b82 */ /* 0x000e260000000800 */
[----:B------:R-:W3:Y:S04]  /*33120*/  LDL R7, [R1+0x4e0] ;  /* 0x0004e00001077983 */ /* 0x000ee80000100800 */
[----:B------:R-:W4:Y:S01]  /*33130*/  LDL R21, [R1+0x434] ;  /* 0x0004340001157983 */ /* 0x000f220000100800 */
[----:B------:R-:W-:Y:S02]  /*33140*/  IMAD.IADD R24, R160, 0x1, R164 ;  /* 0x00000001a0187824 */ /* 0x000fe400078e02a4 */
[----:B0-----:R-:W-:Y:S01]  /*33150*/  IMAD R37, R0, R33, RZ ;  /* 0x0000002100257224 */ /* 0x001fe200078e02ff */
[----:B------:R-:W-:Y:S01]  /*33160*/  ISETP.GT.AND P5, PT, R188, 0x1, PT ;  /* 0x00000001bc00780c */ /* 0x000fe20003fa4270 */
[----:B------:R-:W-:-:S05]  /*33170*/  IMAD.MOV.U32 R18, RZ, RZ, 0xab8 ;  /* 0x00000ab8ff127424 */ /* 0x000fca00078e00ff */
[----:B------:R-:W-:-:S04]  /*33180*/  SEL R18, R18, 0xa78, P5 ;  /* 0x00000a7812127807 */ /* 0x000fc80002800000 */
[----:B------:R-:W0:Y:S08]  /*33190*/  LDC.64 R12, c[0x0][R18+0x220] ;  /* 0x00008800120c7b82 */ /* 0x000e300000000a00 */
[----:B------:R-:W1:Y:S01]  /*331a0*/  LDC.64 R10, c[0x0][R18+0x218] ;  /* 0x00008600120a7b82 */ /* 0x000e620000000a00 */
[----:B------:R-:W-:-:S07]  /*331b0*/  ISETP.NE.AND P6, PT, R33, 0x1, PT ;  /* 0x000000012100780c */ /* 0x000fce0003fc5270 */
[----:B------:R-:W5:Y:S01]  /*331c0*/  LDC.64 R8, c[0x0][R18+0x228] ;  /* 0x00008a0012087b82 */ /* 0x000f620000000a00 */
[----:B------:R-:W-:-:S07]  /*331d0*/  ISETP.NE.U32.AND P2, PT, R4, RZ, PT ;  /* 0x000000ff0400720c */ /* 0x000fce0003f45070 */
[----:B------:R-:W0:Y:S01]  /*331e0*/  @P6 LDC R14, c[0x0][0xcec] ;  /* 0x00033b00ff0e6b82 */ /* 0x000e220000000800 */
[----:B--2---:R-:W-:-:S07]  /*331f0*/  IMAD.MOV R6, RZ, RZ, -R6 ;  /* 0x000000ffff067224 */ /* 0x004fce00078e0a06 */
[----:B------:R-:W2:Y:S01]  /*33200*/  @P6 LDC R20, c[0x0][0xcf0] ;  /* 0x00033c00ff146b82 */ /* 0x000ea20000000800 */
[----:B---3--:R-:W-:-:S04]  /*33210*/  ISETP.NE.AND P1, PT, R7, R6, PT ;  /* 0x000000060700720c */ /* 0x008fc80003f25270 */
[----:B------:R-:W-:-:S13]  /*33220*/  ISETP.GE.OR P4, PT, R24, R37, P1 ;  /* 0x000000251800720c */ /* 0x000fda0000f86670 */
[----:B------:R-:W3:Y:S01]  /*33230*/  @!P4 LDL R27, [R1+0x210] ;  /* 0x00021000011bc983 */ /* 0x000ee20000100800 */
[----:B------:R-:W5:Y:S01]  /*33240*/  LDC.64 R6, c[0x0][R18+0x210] ;  /* 0x0000840012067b82 */ /* 0x000f620000000a00 */
[----:B------:R-:W-:Y:S01]  /*33250*/  ISETP.NE.AND.EX P2, PT, R5, RZ, PT, P2 ;  /* 0x000000ff0500720c */ /* 0x000fe20003f45320 */
[----:B----4-:R-:W-:Y:S01]  /*33260*/  IMAD.IADD R35, R21, 0x1, R164 ;  /* 0x0000000115237824 */ /* 0x010fe200078e02a4 */
[----:B------:R-:W-:Y:S01]  /*33270*/  SHF.R.S32.HI R15, RZ, 0x1f, R193 ;  /* 0x0000001fff0f7819 */ /* 0x000fe200000114c1 */
[----:B------:R-:W-:Y:S01]  /*33280*/  BSSY B1, `(.L_x_3810) ;  /* 0x000002c000017945 */ /* 0x000fe20003800000 */
[----:B------:R-:W-:Y:S01]  /*33290*/  SEL R29, R193, RZ, !P2 ;  /* 0x000000ffc11d7207 */ /* 0x000fe20005000000 */
[----:B0-----:R-:W-:Y:S01]  /*332a0*/  @P6 IMAD.HI.U32 R25, R35, R14, RZ ;  /* 0x0000000e23196227 */ /* 0x001fe200078e00ff */
[----:B------:R-:W-:Y:S01]  /*332b0*/  SEL R31, R15, RZ, !P2 ;  /* 0x000000ff0f1f7207 */ /* 0x000fe20005000000 */
[----:B------:R-:W0:Y:S02]  /*332c0*/  LDC.64 R4, c[0x0][0xca8] ;  /* 0x00032a00ff047b82 */ /* 0x000e240000000a00 */
[----:B------:R-:W-:-:S02]  /*332d0*/  IMAD R13, R13, R29, RZ ;  /* 0x0000001d0d0d7224 */ /* 0x000fc400078e02ff */
[----:B------:R-:W-:-:S04]  /*332e0*/  IMAD.WIDE.U32 R14, R12, R29, RZ ;  /* 0x0000001d0c0e7225 */ /* 0x000fc800078e00ff */
[----:B------:R-:W-:Y:S02]  /*332f0*/  IMAD R31, R12, R31, R13 ;  /* 0x0000001f0c1f7224 */ /* 0x000fe400078e020d */
[-C--:B-1----:R-:W-:Y:S01]  /*33300*/  IMAD R29, R11, R166.reuse, RZ ;  /* 0x000000a60b1d7224 */ /* 0x082fe200078e02ff */
[----:B------:R-:W-:Y:S01]  /*33310*/  SEL R11, R194, RZ, P5 ;  /* 0x000000ffc20b7207 */ /* 0x000fe20002800000 */
[----:B------:R-:W-:-:S04]  /*33320*/  IMAD.WIDE.U32 R12, R10, R166, RZ ;  /* 0x000000a60a0c7225 */ /* 0x000fc800078e00ff */
[----:B------:R-:W-:Y:S01]  /*33330*/  IMAD.MOV.U32 R21, RZ, RZ, R35 ;  /* 0x000000ffff157224 */ /* 0x000fe200078e0023 */
[----:B--2---:R-:W-:Y:S01]  /*33340*/  @P6 SHF.R.U32.HI R21, RZ, R20, R25 ;  /* 0x00000014ff156219 */ /* 0x004fe20000011619 */
[----:B------:R-:W-:Y:S01]  /*33350*/  IMAD.IADD R29, R13, 0x1, R29 ;  /* 0x000000010d1d7824 */ /* 0x000fe200078e021d */
[----:B------:R-:W-:Y:S01]  /*33360*/  IADD3 R14, P2, P6, R14, R12, R19 ;  /* 0x0000000c0e0e7210 */ /* 0x000fe20007e5e013 */
[----:B------:R-:W-:Y:S02]  /*33370*/  IMAD.IADD R10, R15, 0x1, R31 ;  /* 0x000000010f0a7824 */ /* 0x000fe400078e021f */
[-C--:B-----5:R-:W-:Y:S01]  /*33380*/  IMAD R13, R9, R11.reuse, RZ ;  /* 0x0000000b090d7224 */ /* 0x0a0fe200078e02ff */
[----:B0-----:R-:W0:Y:S01]  /*33390*/  @!P5 LDC R4, c[0x0][0xc50] ;  /* 0x00031400ff04db82 */ /* 0x001e220000000800 */
[----:B------:R-:W-:Y:S01]  /*333a0*/  IMAD.WIDE.U32 R8, R8, R11, RZ ;  /* 0x0000000b08087225 */ /* 0x000fe200078e00ff */
[----:B------:R-:W-:-:S03]  /*333b0*/  IADD3.X R10, R10, R29, R3, P2, P6 ;  /* 0x0000001d0a0a7210 */ /* 0x000fc600017ec403 */
[----:B------:R-:W-:Y:S02]  /*333c0*/  IMAD.MOV R12, RZ, RZ, -R21 ;  /* 0x000000ffff0c7224 */ /* 0x000fe400078e0a15 */
[----:B------:R-:W-:Y:S01]  /*333d0*/  IMAD.IADD R13, R9, 0x1, R13 ;  /* 0x00000001090d7824 */ /* 0x000fe200078e020d */
[----:B------:R-:W1:Y:S01]  /*333e0*/  @!P5 LDC R5, c[0x0][0xc54] ;  /* 0x00031500ff05db82 */ /* 0x000e620000000800 */
[----:B------:R-:W-:Y:S01]  /*333f0*/  IADD3 R8, P2, P5, R21, R14, R8 ;  /* 0x0000000e15087210 */ /* 0x000fe20007d5e008 */
[----:B------:R-:W-:Y:S01]  /*33400*/  IMAD R11, R33, R12, R35 ;  /* 0x0000000c210b7224 */ /* 0x000fe200078e0223 */
[----:B------:R-:W-:-:S04]  /*33410*/  SHF.R.S32.HI R21, RZ, 0x1f, R21 ;  /* 0x0000001fff157819 */ /* 0x000fc80000011415 */
[----:B------:R-:W-:Y:S01]  /*33420*/  IADD3.X R9, R21, R10, R13, P2, P5 ;  /* 0x0000000a15097210 */ /* 0x000fe200017ea40d */
[-C--:B------:R-:W-:Y:S01]  /*33430*/  IMAD R7, R7, R11.reuse, RZ ;  /* 0x0000000b07077224 */ /* 0x080fe200078e02ff */
[----:B------:R-:W-:Y:S01]  /*33440*/  SHF.R.S32.HI R13, RZ, 0x1f, R11 ;  /* 0x0000001fff0d7819 */ /* 0x000fe2000001140b */
[----:B------:R-:W-:-:S04]  /*33450*/  IMAD.WIDE.U32 R8, R6, R11, R8 ;  /* 0x0000000b06087225 */ /* 0x000fc800078e0008 */
[----:B------:R-:W-:-:S04]  /*33460*/  IMAD R7, R6, R13, R7 ;  /* 0x0000000d06077224 */ /* 0x000fc800078e0207 */
[----:B------:R-:W-:Y:S01]  /*33470*/  IMAD.IADD R6, R9, 0x1, R7 ;  /* 0x0000000109067824 */ /* 0x000fe200078e0207 */
[----:B0-----:R-:W-:-:S04]  /*33480*/  LEA R9, P2, R8, R4, 0x2 ;  /* 0x0000000408097211 */ /* 0x001fc800078410ff */
[----:B-1----:R-:W-:Y:S01]  /*33490*/  LEA.HI.X R10, R8, R5, R6, 0x2, P2 ;  /* 0x00000005080a7211 */ /* 0x002fe200010f1406 */
[----:B------:R-:W-:Y:S01]  /*334a0*/  VIADD R8, R24, 0x8 ;  /* 0x0000000818087836 */ /* 0x000fe20000000000 */
[----:B------:R-:W-:Y:S04]  /*334b0*/  SHFL.IDX PT, R6, R9, RZ, 0x1c1f ;  /* 0x001c1fff09067589 */ /* 0x000fe800000e0000 */
[----:B------:R-:W3:Y:S01]  /*334c0*/  SHFL.IDX PT, R7, R10, RZ, 0x1c1f ;  /* 0x001c1fff0a077589 */ /* 0x000ee200000e0000 */
[----:B------:R-:W-:-:S03]  /*334d0*/  ISETP.GE.OR P1, PT, R8, R37, P1 ;  /* 0x000000250800720c */ /* 0x000fc60000f26670 */
[----:B------:R0:W1:Y:S04]  /*334e0*/  SHFL.IDX PT, R4, R9, 0x1, 0x1c1f ;  /* 0x003c1f0009047f89 */ /* 0x00006800000e0000 */
[----:B------:R0:W2:Y:S04]  /*334f0*/  SHFL.IDX PT, R5, R10, 0x1, 0x1c1f ;  /* 0x003c1f000a057f89 */ /* 0x0000a800000e0000 */
[----:B---3--:R0:W-:Y:S02]  /*33500*/  @!P4 ST.E desc[UR44][R6.64], R27 ;  /* 0x0000001b0600c985 */ /* 0x0081e4000c10192c */
[----:B-12---:R-:W-:Y:S05]  /*33510*/  @P1 BRA `(.L_x_3811) ;  /* 0x0000000000081947 */ /* 0x006fea0003800000 */
[----:B0-----:R-:W2:Y:S04]  /*33520*/  LDL R7, [R1+0x214] ;  /* 0x0002140001077983 */ /* 0x001ea80000100800 */
[----:B--2---:R1:W-:Y:S02]  /*33530*/  ST.E desc[UR44][R4.64], R7 ;  /* 0x0000000704007985 */ /* 0x0043e4000c10192c */
.L_x_3811:
[----:B------:R-:W-:Y:S05]  /*33540*/  BSYNC B1 ;  /* 0x0000000000017941 */ /* 0x000fea0003800000 */
.L_x_3810:
[----:B------:R-:W-:Y:S01]  /*33550*/  SEL R21, R193, RZ, !P0 ;  /* 0x000000ffc1157207 */ /* 0x000fe20004000000 */
[----:B------:R-:W-:Y:S06]  /*33560*/  @P3 BRA `(.L_x_3812) ;  /* 0x0000000c00f43947 */ /* 0x000fec0003800000 */
[----:B------:R-:W2:Y:S01]  /*33570*/  LDL R76, [R1+0x444] ;  /* 0x00044400014c7983 */ /* 0x000ea20000100800 */
[----:B-1----:R-:W-:Y:S01]  /*33580*/  IMAD R4, R228, 0x40, R190 ;  /* 0x00000040e4047824 */ /* 0x002fe200078e02be */
[----:B------:R-:W1:Y:S01]  /*33590*/  LDC R81, c[0x0][0xce8] ;  /* 0x00033a00ff517b82 */ /* 0x000e620000000800 */
[----:B------:R-:W-:Y:S01]  /*335a0*/  IMAD.MOV.U32 R5, RZ, RZ, 0x2 ;  /* 0x00000002ff057424 */ /* 0x000fe200078e00ff */
[----:B------:R-:W-:-:S03]  /*335b0*/  ULDC.64 UR4, c[0x0][0xba0] ;  /* 0x0002e80000047ab9 */ /* 0x000fc60000000a00 */
[----:B------:R-:W-:-:S03]  /*335c0*/  IMAD.WIDE R4, R4, R5, UR42 ;  /* 0x0000002a04047e25 */ /* 0x000fc6000f8e0205 */
[C---:B------:R-:W-:Y:S02]  /*335d0*/  IADD3 R41, P2, R4.reuse, 0x7000, RZ ;  /* 0x0000700004297810 */ /* 0x040fe40007f5e0ff */
[----:B------:R-:W-:Y:S02]  /*335e0*/  IADD3 R33, P0, R4, 0x5000, RZ ;  /* 0x0000500004217810 */ /* 0x000fe40007f1e0ff */
[----:B------:R-:W-:Y:S01]  /*335f0*/  LOP3.LUT R40, R41, 0x380, RZ, 0xc0, !PT ;  /* 0x0000038029287812 */ /* 0x000fe200078ec0ff */
[----:B------:R-:W-:Y:S01]  /*33600*/  IMAD R18, R3, UR4, RZ ;  /* 0x0000000403127c24 */ /* 0x000fe2000f8e02ff */
[----:B------:R-:W-:Y:S01]  /*33610*/  LOP3.LUT R32, R33, 0x380, RZ, 0xc0, !PT ;  /* 0x0000038021207812 */ /* 0x000fe200078ec0ff */
[----:B------:R-:W3:Y:S01]  /*33620*/  LDC R3, c[0x0][0xbc8] ;  /* 0x0002f200ff037b82 */ /* 0x000ee20000000800 */
[----:B------:R-:W-:Y:S02]  /*33630*/  SHF.R.U64 R40, R40, 0x3, RZ ;  /* 0x0000000328287819 */ /* 0x000fe400000012ff */
[----:B------:R-:W-:-:S02]  /*33640*/  IADD3 R37, P1, R4, 0x6000, RZ ;  /* 0x0000600004257810 */ /* 0x000fc40007f3e0ff */
[----:B------:R-:W-:Y:S01]  /*33650*/  LOP3.LUT R40, R40, R41, RZ, 0x3c, !PT ;  /* 0x0000002928287212 */ /* 0x000fe200078e3cff */
[--C-:B------:R-:W-:Y:S01]  /*33660*/  IMAD.X R41, RZ, RZ, R5.reuse, P2 ;  /* 0x000000ffff297224 */ /* 0x100fe200010e0605 */
[----:B------:R-:W-:Y:S02]  /*33670*/  IADD3 R69, P2, R4, 0xe000, RZ ;  /* 0x0000e00004457810 */ /* 0x000fe40007f5e0ff */
[----:B------:R-:W-:Y:S02]  /*33680*/  SHF.R.U64 R32, R32, 0x3, RZ ;  /* 0x0000000320207819 */ /* 0x000fe400000012ff */
[----:B------:R-:W-:Y:S01]  /*33690*/  LOP3.LUT R68, R69, 0x380, RZ, 0xc0, !PT ;  /* 0x0000038045447812 */ /* 0x000fe200078ec0ff */
[----:B------:R-:W-:Y:S01]  /*336a0*/  IMAD R77, R19, UR5, R18 ;  /* 0x00000005134d7c24 */ /* 0x000fe2000f8e0212 */
[----:B------:R-:W-:Y:S01]  /*336b0*/  LOP3.LUT R36, R37, 0x380, RZ, 0xc0, !PT ;  /* 0x0000038025247812 */ /* 0x000fe200078ec0ff */
[----:B------:R-:W5:Y:S01]  /*336c0*/  LD.E.128 R40, desc[UR44][R40.64] ;  /* 0x0000002c28287980 */ /* 0x000f62000c101d00 */
[----:B------:R-:W-:Y:S01]  /*336d0*/  SHF.R.U64 R68, R68, 0x3, RZ ;  /* 0x0000000344447819 */ /* 0x000fe200000012ff */
[----:B------:R-:W-:Y:S01]  /*336e0*/  IMAD.WIDE.U32 R18, R19, UR4, RZ ;  /* 0x0000000413127c25 */ /* 0x000fe2000f8e00ff */
[----:B------:R-:W-:Y:S01]  /*336f0*/  LOP3.LUT R32, R32, R33, RZ, 0x3c, !PT ;  /* 0x0000002120207212 */ /* 0x000fe200078e3cff */
[----:B------:R-:W-:Y:S01]  /*33700*/  ULDC.64 UR4, c[0x0][0xbe8] ;  /* 0x0002fa0000047ab9 */ /* 0x000fe20000000a00 */
[----:B------:R-:W-:Y:S01]  /*33710*/  LOP3.LUT R68, R68, R69, RZ, 0x3c, !PT ;  /* 0x0000004544447212 */ /* 0x000fe200078e3cff */
[--C-:B------:R-:W-:Y:S01]  /*33720*/  IMAD.X R69, RZ, RZ, R5.reuse, P2 ;  /* 0x000000ffff457224 */ /* 0x100fe200010e0605 */
[----:B-1----:R-:W-:Y:S01]  /*33730*/  ISETP.NE.AND P2, PT, R81, 0x1, PT ;  /* 0x000000015100780c */ /* 0x002fe20003f45270 */
[----:B------:R-:W-:Y:S01]  /*33740*/  IMAD.X R33, RZ, RZ, R5, P0 ;  /* 0x000000ffff217224 */ /* 0x000fe200000e0605 */
[----:B0-----:R-:W-:-:S02]  /*33750*/  IADD3 R9, P3, R4, 0x1000, RZ ;  /* 0x0000100004097810 */ /* 0x001fc40007f7e0ff */
[----:B------:R-:W-:Y:S01]  /*33760*/  SHF.R.U64 R36, R36, 0x3, RZ ;  /* 0x0000000324247819 */ /* 0x000fe200000012ff */
[----:B------:R-:W-:Y:S01]  /*33770*/  IMAD.IADD R19, R19, 0x1, R77 ;  /* 0x0000000113137824 */ /* 0x000fe200078e024d */
[----:B------:R-:W-:Y:S01]  /*33780*/  IADD3 R61, P0, R4, 0xc000, RZ ;  /* 0x0000c000043d7810 */ /* 0x000fe20007f1e0ff */
[----:B------:R-:W5:Y:S01]  /*33790*/  LD.E.128 R32, desc[UR44][R32.64] ;  /* 0x0000002c20207980 */ /* 0x000f62000c101d00 */
[----:B------:R-:W-:Y:S02]  /*337a0*/  LOP3.LUT R8, R9, 0x380, RZ, 0xc0, !PT ;  /* 0x0000038009087812 */ /* 0x000fe400078ec0ff */
[----:B------:R-:W-:Y:S01]  /*337b0*/  LOP3.LUT R36, R36, R37, RZ, 0x3c, !PT ;  /* 0x0000002524247212 */ /* 0x000fe200078e3cff */
[----:B------:R-:W-:Y:S01]  /*337c0*/  IMAD.X R37, RZ, RZ, R5, P1 ;  /* 0x000000ffff257224 */ /* 0x000fe200008e0605 */
[----:B------:R-:W-:Y:S01]  /*337d0*/  LOP3.LUT R60, R61, 0x380, RZ, 0xc0, !PT ;  /* 0x000003803d3c7812 */ /* 0x000fe200078ec0ff */
[----:B------:R-:W0:Y:S01]  /*337e0*/  @P2 LDC R83, c[0x0][0xcec] ;  /* 0x00033b00ff532b82 */ /* 0x000e220000000800 */
[----:B------:R-:W-:Y:S01]  /*337f0*/  IADD3 R65, P1, R4, 0xd000, RZ ;  /* 0x0000d00004417810 */ /* 0x000fe20007f3e0ff */
[----:B------:R-:W-:Y:S01]  /*33800*/  IMAD.WIDE.U32 R18, R166, UR4, R18 ;  /* 0x00000004a6127c25 */ /* 0x000fe2000f8e0012 */
[----:B------:R-:W-:Y:S01]  /*33810*/  SHF.R.U64 R8, R8, 0x3, RZ ;  /* 0x0000000308087819 */ /* 0x000fe200000012ff */
[----:B------:R-:W5:Y:S01]  /*33820*/  LD.E.128 R36, desc[UR44][R36.64] ;  /* 0x0000002c24247980 */ /* 0x000f62000c101d00 */
[----:B------:R-:W-:-:S02]  /*33830*/  SHF.R.U64 R60, R60, 0x3, RZ ;  /* 0x000000033c3c7819 */ /* 0x000fc400000012ff */
[----:B------:R-:W-:Y:S01]  /*33840*/  SHF.R.S32.HI R20, RZ, 0x1f, R21 ;  /* 0x0000001fff147819 */ /* 0x000fe20000011415 */
[----:B------:R-:W-:Y:S01]  /*33850*/  IMAD R19, R166, UR5, R19 ;  /* 0x00000005a6137c24 */ /* 0x000fe2000f8e0213 */
[----:B------:R-:W-:Y:S01]  /*33860*/  LOP3.LUT R64, R65, 0x380, RZ, 0xc0, !PT ;  /* 0x0000038041407812 */ /* 0x000fe200078ec0ff */
[----:B------:R-:W1:Y:S01]  /*33870*/  @P2 LDC R85, c[0x0][0xcf0] ;  /* 0x00033c00ff552b82 */ /* 0x000e620000000800 */
[----:B------:R-:W-:Y:S01]  /*33880*/  LOP3.LUT R8, R8, R9, RZ, 0x3c, !PT ;  /* 0x0000000908087212 */ /* 0x000fe200078e3cff */
[----:B------:R-:W-:Y:S01]  /*33890*/  ULDC.64 UR4, c[0x0][0xbf0] ;  /* 0x0002fc0000047ab9 */ /* 0x000fe20000000a00 */
[C---:B------:R-:W-:Y:S01]  /*338a0*/  IADD3 R13, P4, R4.reuse, 0x2000, RZ ;  /* 0x00002000040d7810 */ /* 0x040fe20007f9e0ff */
[--C-:B------:R-:W-:Y:S01]  /*338b0*/  IMAD.X R9, RZ, RZ, R5.reuse, P3 ;  /* 0x000000ffff097224 */ /* 0x100fe200018e0605 */
[----:B------:R-:W-:Y:S01]  /*338c0*/  IADD3 R25, P5, R4, 0x3000, RZ ;  /* 0x0000300004197810 */ /* 0x000fe20007fbe0ff */
[----:B------:R-:W-:Y:S01]  /*338d0*/  IMAD R20, R20, UR4, RZ ;  /* 0x0000000414147c24 */ /* 0x000fe2000f8e02ff */
[----:B------:R-:W-:Y:S01]  /*338e0*/  IADD3 R29, P6, R4, 0x4000, RZ ;  /* 0x00004000041d7810 */ /* 0x000fe20007fde0ff */
[----:B------:R-:W5:Y:S01]  /*338f0*/  LD.E.128 R68, desc[UR44][R68.64] ;  /* 0x0000002c44447980 */ /* 0x000f62000c101d00 */
[----:B------:R-:W-:Y:S01]  /*33900*/  LOP3.LUT R60, R60, R61, RZ, 0x3c, !PT ;  /* 0x0000003d3c3c7212 */ /* 0x000fe200078e3cff */
[----:B------:R-:W-:Y:S01]  /*33910*/  IMAD.X R61, RZ, RZ, R5, P0 ;  /* 0x000000ffff3d7224 */ /* 0x000fe200000e0605 */
[----:B------:R-:W-:-:S02]  /*33920*/  IADD3 R45, P3, R4, 0x8000, RZ ;  /* 0x00008000042d7810 */ /* 0x000fc40007f7e0ff */
[----:B------:R-:W-:Y:S02]  /*33930*/  SHF.R.U64 R64, R64, 0x3, RZ ;  /* 0x0000000340407819 */ /* 0x000fe400000012ff */
[----:B---3--:R-:W-:Y:S01]  /*33940*/  ISETP.GE.AND P0, PT, R187, R3, PT ;  /* 0x00000003bb00720c */ /* 0x008fe20003f06270 */
[----:B------:R-:W-:Y:S01]  /*33950*/  IMAD R79, R21, UR5, R20 ;  /* 0x00000005154f7c24 */ /* 0x000fe2000f8e0214 */
[----:B------:R-:W-:Y:S01]  /*33960*/  LOP3.LUT R12, R13, 0x380, RZ, 0xc0, !PT ;  /* 0x000003800d0c7812 */ /* 0x000fe200078ec0ff */
[----:B------:R-:W-:Y:S01]  /*33970*/  IMAD.WIDE.U32 R18, R21, UR4, R18 ;  /* 0x0000000415127c25 */ /* 0x000fe2000f8e0012 */
[----:B------:R-:W-:Y:S01]  /*33980*/  LOP3.LUT R24, R25, 0x380, RZ, 0xc0, !PT ;  /* 0x0000038019187812 */ /* 0x000fe200078ec0ff */
[----:B------:R-:W-:Y:S01]  /*33990*/  ULDC.64 UR4, c[0x0][0xbe0] ;  /* 0x0002f80000047ab9 */ /* 0x000fe20000000a00 */
[----:B------:R-:W-:Y:S01]  /*339a0*/  LOP3.LUT R28, R29, 0x380, RZ, 0xc0, !PT ;  /* 0x000003801d1c7812 */ /* 0x000fe200078ec0ff */
[----:B------:R-:W5:Y:S01]  /*339b0*/  LD.E.128 R60, desc[UR44][R60.64] ;  /* 0x0000002c3c3c7980 */ /* 0x000f62000c101d00 */
[----:B------:R-:W-:-:S02]  /*339c0*/  LOP3.LUT R44, R45, 0x380, RZ, 0xc0, !PT ;  /* 0x000003802d2c7812 */ /* 0x000fc400078ec0ff */
[----:B------:R-:W-:Y:S01]  /*339d0*/  LOP3.LUT R64, R64, R65, RZ, 0x3c, !PT ;  /* 0x0000004140407212 */ /* 0x000fe200078e3cff */
[----:B------:R-:W-:Y:S01]  /*339e0*/  IMAD.X R65, RZ, RZ, R5, P1 ;  /* 0x000000ffff417224 */ /* 0x000fe200008e0605 */
[----:B------:R-:W-:Y:S02]  /*339f0*/  SEL R21, RZ, 0xffffffff, P0 ;  /* 0xffffffffff157807 */ /* 0x000fe40000000000 */
[----:B------:R-:W-:Y:S02]  /*33a00*/  SHF.R.U64 R12, R12, 0x3, RZ ;  /* 0x000000030c0c7819 */ /* 0x000fe400000012ff */
[----:B------:R-:W-:Y:S02]  /*33a10*/  SHF.R.U64 R24, R24, 0x3, RZ ;  /* 0x0000000318187819 */ /* 0x000fe400000012ff */
[----:B------:R-:W-:Y:S02]  /*33a20*/  SHF.R.U64 R28, R28, 0x3, RZ ;  /* 0x000000031c1c7819 */ /* 0x000fe400000012ff */
[----:B------:R-:W-:-:S02]  /*33a30*/  ISETP.GE.AND P1, PT, R190, R3, PT ;  /* 0x00000003be00720c */ /* 0x000fc40003f26270 */
[----:B------:R-:W-:Y:S01]  /*33a40*/  SHF.R.U64 R44, R44, 0x3, RZ ;  /* 0x000000032c2c7819 */ /* 0x000fe200000012ff */
[----:B------:R-:W-:Y:S01]  /*33a50*/  IMAD.SHL.U32 R21, R21, 0x2, RZ ;  /* 0x0000000215157824 */ /* 0x000fe200078e00ff */
[----:B------:R-:W-:Y:S01]  /*33a60*/  LOP3.LUT R12, R12, R13, RZ, 0x3c, !PT ;  /* 0x0000000d0c0c7212 */ /* 0x000fe200078e3cff */
[--C-:B------:R-:W-:Y:S01]  /*33a70*/  IMAD.X R13, RZ, RZ, R5.reuse, P4 ;  /* 0x000000ffff0d7224 */ /* 0x100fe200020e0605 */
[----:B------:R-:W-:Y:S01]  /*33a80*/  LOP3.LUT R24, R24, R25, RZ, 0x3c, !PT ;  /* 0x0000001918187212 */ /* 0x000fe200078e3cff */
[--C-:B------:R-:W-:Y:S01]  /*33a90*/  IMAD.X R25, RZ, RZ, R5.reuse, P5 ;  /* 0x000000ffff197224 */ /* 0x100fe200028e0605 */
[----:B------:R-:W-:Y:S01]  /*33aa0*/  LOP3.LUT R28, R28, R29, RZ, 0x3c, !PT ;  /* 0x0000001d1c1c7212 */ /* 0x000fe200078e3cff */
[----:B------:R-:W-:Y:S01]  /*33ab0*/  IMAD.X R29, RZ, RZ, R5, P6 ;  /* 0x000000ffff1d7224 */ /* 0x000fe200030e0605 */
[----:B------:R-:W-:Y:S02]  /*33ac0*/  SEL R20, RZ, 0x1, P1 ;  /* 0x00000001ff147807 */ /* 0x000fe40000800000 */
[----:B------:R-:W-:Y:S01]  /*33ad0*/  LOP3.LUT R11, R4, 0x380, RZ, 0xc0, !PT ;  /* 0x00000380040b7812 */ /* 0x000fe200078ec0ff */
[----:B------:R-:W-:Y:S01]  /*33ae0*/  IMAD.IADD R19, R19, 0x1, R79 ;  /* 0x0000000113137824 */ /* 0x000fe200078e024f */
[----:B------:R-:W-:Y:S01]  /*33af0*/  LOP3.LUT R44, R44, R45, RZ, 0x3c, !PT ;  /* 0x0000002d2c2c7212 */ /* 0x000fe200078e3cff */
[----:B------:R-:W-:Y:S01]  /*33b00*/  IMAD.X R45, RZ, RZ, R5, P3 ;  /* 0x000000ffff2d7224 */ /* 0x000fe200018e0605 */
[----:B------:R-:W-:Y:S01]  /*33b10*/  ISETP.GE.AND P0, PT, R186, R3, PT ;  /* 0x00000003ba00720c */ /* 0x000fe20003f06270 */
[----:B------:R-:W5:Y:S01]  /*33b20*/  LD.E.128 R12, desc[UR44][R12.64] ;  /* 0x0000002c0c0c7980 */ /* 0x000f62000c101d00 */
[----:B------:R-:W-:-:S02]  /*33b30*/  IADD3 R49, P4, R4, 0x9000, RZ ;  /* 0x0000900004317810 */ /* 0x000fc40007f9e0ff */
[C---:B------:R-:W-:Y:S01]  /*33b40*/  IADD3 R53, P5, R4.reuse, 0xa000, RZ ;  /* 0x0000a00004357810 */ /* 0x040fe20007fbe0ff */
[----:B------:R-:W5:Y:S01]  /*33b50*/  LD.E.128 R24, desc[UR44][R24.64] ;  /* 0x0000002c18187980 */ /* 0x000f62000c101d00 */
[C---:B------:R-:W-:Y:S02]  /*33b60*/  IADD3 R57, P6, R4.reuse, 0xb000, RZ ;  /* 0x0000b00004397810 */ /* 0x040fe40007fde0ff */
[----:B------:R-:W-:Y:S01]  /*33b70*/  IADD3 R7, P3, R4, 0xf000, RZ ;  /* 0x0000f00004077810 */ /* 0x000fe20007f7e0ff */
[----:B------:R-:W5:Y:S01]  /*33b80*/  LD.E.128 R28, desc[UR44][R28.64] ;  /* 0x0000002c1c1c7980 */ /* 0x000f62000c101d00 */
[----:B------:R-:W-:Y:S02]  /*33b90*/  LOP3.LUT R48, R49, 0x380, RZ, 0xc0, !PT ;  /* 0x0000038031307812 */ /* 0x000fe400078ec0ff */
[----:B------:R-:W-:Y:S01]  /*33ba0*/  LOP3.LUT R52, R53, 0x380, RZ, 0xc0, !PT ;  /* 0x0000038035347812 */ /* 0x000fe200078ec0ff */
[----:B------:R-:W-:Y:S01]  /*33bb0*/  IMAD.X R73, RZ, RZ, R5, P3 ;  /* 0x000000ffff497224 */ /* 0x000fe200018e0605 */
[----:B------:R-:W-:Y:S01]  /*33bc0*/  LOP3.LUT R56, R57, 0x380, RZ, 0xc0, !PT ;  /* 0x0000038039387812 */ /* 0x000fe200078ec0ff */
[----:B------:R-:W5:Y:S01]  /*33bd0*/  LD.E.128 R44, desc[UR44][R44.64] ;  /* 0x0000002c2c2c7980 */ /* 0x000f62000c101d00 */
[----:B------:R-:W-:-:S02]  /*33be0*/  LOP3.LUT R6, R7, 0x380, RZ, 0xc0, !PT ;  /* 0x0000038007067812 */ /* 0x000fc400078ec0ff */
[----:B------:R-:W-:Y:S01]  /*33bf0*/  ISETP.GE.AND P1, PT, R185, R3, PT ;  /* 0x00000003b900720c */ /* 0x000fe20003f26270 */
[----:B------:R-:W5:Y:S01]  /*33c00*/  LD.E.128 R64, desc[UR44][R64.64] ;  /* 0x0000002c40407980 */ /* 0x000f62000c101d00 */
[----:B------:R-:W-:Y:S02]  /*33c10*/  SHF.R.U64 R48, R48, 0x3, RZ ;  /* 0x0000000330307819 */ /* 0x000fe400000012ff */
[----:B------:R-:W-:Y:S02]  /*33c20*/  SHF.R.U64 R52, R52, 0x3, RZ ;  /* 0x0000000334347819 */ /* 0x000fe400000012ff */
[----:B------:R-:W-:Y:S02]  /*33c30*/  SHF.R.U64 R56, R56, 0x3, RZ ;  /* 0x0000000338387819 */ /* 0x000fe400000012ff */
[----:B------:R-:W-:Y:S02]  /*33c40*/  SHF.R.U64 R11, R11, 0x3, RZ ;  /* 0x000000030b0b7819 */ /* 0x000fe400000012ff */
[----:B------:R-:W-:-:S02]  /*33c50*/  SHF.R.U64 R6, R6, 0x3, RZ ;  /* 0x0000000306067819 */ /* 0x000fc400000012ff */
[----:B------:R-:W-:Y:S01]  /*33c60*/  LOP3.LUT R48, R48, R49, RZ, 0x3c, !PT ;  /* 0x0000003130307212 */ /* 0x000fe200078e3cff */
[--C-:B------:R-:W-:Y:S01]  /*33c70*/  IMAD.X R49, RZ, RZ, R5.reuse, P4 ;  /* 0x000000ffff317224 */ /* 0x100fe200020e0605 */
[----:B------:R-:W-:Y:S01]  /*33c80*/  LOP3.LUT R52, R52, R53, RZ, 0x3c, !PT ;  /* 0x0000003534347212 */ /* 0x000fe200078e3cff */
[--C-:B------:R-:W-:Y:S01]  /*33c90*/  IMAD.X R53, RZ, RZ, R5.reuse, P5 ;  /* 0x000000ffff357224 */ /* 0x100fe200028e0605 */
[----:B------:R-:W-:Y:S01]  /*33ca0*/  LOP3.LUT R56, R56, R57, RZ, 0x3c, !PT ;  /* 0x0000003938387212 */ /* 0x000fe200078e3cff */
[----:B------:R-:W-:Y:S01]  /*33cb0*/  IMAD.X R57, RZ, RZ, R5, P6 ;  /* 0x000000ffff397224 */ /* 0x000fe200030e0605 */
[----:B------:R-:W-:Y:S01]  /*33cc0*/  LOP3.LUT R4, R11, R4, RZ, 0x3c, !PT ;  /* 0x000000040b047212 */ /* 0x000fe200078e3cff */
[----:B------:R-:W5:Y:S01]  /*33cd0*/  LD.E.128 R48, desc[UR44][R48.64] ;  /* 0x0000002c30307980 */ /* 0x000f62000c101d00 */
[----:B------:R-:W-:-:S03]  /*33ce0*/  LOP3.LUT R72, R6, R7, RZ, 0x3c, !PT ;  /* 0x0000000706487212 */ /* 0x000fc600078e3cff */
[----:B------:R-:W5:Y:S04]  /*33cf0*/  LD.E.128 R8, desc[UR44][R8.64] ;  /* 0x0000002c08087980 */ /* 0x000f68000c101d00 */
[----:B------:R-:W5:Y:S04]  /*33d00*/  LD.E.128 R4, desc[UR44][R4.64] ;  /* 0x0000002c04047980 */ /* 0x000f68000c101d00 */
[----:B------:R-:W5:Y:S04]  /*33d10*/  LD.E.128 R52, desc[UR44][R52.64] ;  /* 0x0000002c34347980 */ /* 0x000f68000c101d00 */
[----:B------:R-:W5:Y:S04]  /*33d20*/  LD.E.128 R56, desc[UR44][R56.64] ;  /* 0x0000002c38387980 */ /* 0x000f68000c101d00 */
[----:B------:R-:W5:Y:S01]  /*33d30*/  LD.E.128 R72, desc[UR44][R72.64] ;  /* 0x0000002c48487980 */ /* 0x000f62000c101d00 */
[----:B------:R-:W-:Y:S01]  /*33d40*/  @!PT LDS RZ, [RZ] ;  /* 0x00000000fffff984 */ /* 0x000fe20000000800 */
[----:B------:R-:W-:Y:S01]  /*33d50*/  @!PT LDS RZ, [RZ] ;  /* 0x00000000fffff984 */ /* 0x000fe20000000800 */
[----:B------:R-:W-:Y:S01]  /*33d60*/  @!PT LDS RZ, [RZ] ;  /* 0x00000000fffff984 */ /* 0x000fe20000000800 */
[----:B------:R-:W-:Y:S01]  /*33d70*/  @!PT LDS RZ, [RZ] ;  /* 0x00000000fffff984 */ /* 0x000fe20000000800 */
[----:B------:R3:W-:Y:S06]  /*33d80*/  MEMBAR.ALL.CTA ;  /* 0x0000000000007992 */ /* 0x0007ec0000008000 */
[----:B---3--:R-:W3:Y:S01]  /*33d90*/  FENCE.VIEW.ASYNC.S ;  /* 0x00000000000073c6 */ /* 0x008ee20000000000 */
[----:B------:R-:W-:Y:S01]  /*33da0*/  BSSY B1, `(.L_x_3813) ;  /* 0x0000053000017945 */ /* 0x000fe20003800000 */
[----:B--2---:R-:W-:Y:S01]  /*33db0*/  IMAD R77, R76, 0x20, R228 ;  /* 0x000000204c4d7824 */ /* 0x004fe200078e02e4 */
[----:B------:R-:W-:-:S03]  /*33dc0*/  LOP3.LUT R76, R21, 0x2, R20, 0xe2, !PT ;  /* 0x00000002154c7812 */ /* 0x000fc600078ee214 */
[----:B------:R-:W-:Y:S01]  /*33dd0*/  IMAD.IADD R80, R164, 0x1, R77 ;  /* 0x00000001a4507824 */ /* 0x000fe200078e024d */
[----:B------:R-:W-:-:S03]  /*33de0*/  SEL R77, RZ, 0xffffffff, P0 ;  /* 0xffffffffff4d7807 */ /* 0x000fc60000000000 */
[----:B0-----:R-:W-:-:S04]  /*33df0*/  @P2 IMAD.HI.U32 R20, R80, R83, RZ ;  /* 0x0000005350142227 */ /* 0x001fc800078e00ff */
[----:B------:R-:W-:Y:S01]  /*33e00*/  IMAD.MOV.U32 R21, RZ, RZ, R80 ;  /* 0x000000ffff157224 */ /* 0x000fe200078e0050 */
[----:B-1----:R-:W-:Y:S01]  /*33e10*/  @P2 SHF.R.U32.HI R21, RZ, R85, R20 ;  /* 0x00000055ff152219 */ /* 0x002fe20000011614 */
[----:B------:R-:W-:Y:S01]  /*33e20*/  IMAD.SHL.U32 R77, R77, 0x4, RZ ;  /* 0x000000044d4d7824 */ /* 0x000fe200078e00ff */
[----:B------:R-:W-:Y:S02]  /*33e30*/  SEL R20, RZ, 0xffffffff, P1 ;  /* 0xffffffffff147807 */ /* 0x000fe40000800000 */
[----:B------:R-:W-:Y:S02]  /*33e40*/  ISETP.GE.AND P0, PT, R184, R3, PT ;  /* 0x00000003b800720c */ /* 0x000fe40003f06270 */
[----:B------:R-:W-:Y:S01]  /*33e50*/  LOP3.LUT R76, R77, 0x4, R76, 0xe2, !PT ;  /* 0x000000044d4c7812 */ /* 0x000fe200078ee24c */
[--C-:B------:R-:W-:Y:S01]  /*33e60*/  IMAD.MOV R77, RZ, RZ, -R21.reuse ;  /* 0x000000ffff4d7224 */ /* 0x100fe200078e0a15 */
[----:B------:R-:W-:Y:S01]  /*33e70*/  SHF.R.S32.HI R78, RZ, 0x1f, R21 ;  /* 0x0000001fff4e7819 */ /* 0x000fe20000011415 */
[----:B------:R-:W-:Y:S01]  /*33e80*/  IMAD.SHL.U32 R79, R20, 0x8, RZ ;  /* 0x00000008144f7824 */ /* 0x000fe200078e00ff */
[----:B------:R-:W-:Y:S01]  /*33e90*/  SEL R20, RZ, 0xffffffff, P0 ;  /* 0xffffffffff147807 */ /* 0x000fe20000000000 */
[----:B------:R-:W-:Y:S01]  /*33ea0*/  IMAD R77, R81, R77, R80 ;  /* 0x0000004d514d7224 */ /* 0x000fe200078e0250 */
[----:B------:R-:W-:Y:S01]  /*33eb0*/  ISETP.GE.AND P0, PT, R167, R3, PT ;  /* 0x00000003a700720c */ /* 0x000fe20003f06270 */
[----:B------:R-:W-:Y:S01]  /*33ec0*/  IMAD R78, R78, UR4, RZ ;  /* 0x000000044e4e7c24 */ /* 0x000fe2000f8e02ff */
[----:B------:R-:W-:Y:S01]  /*33ed0*/  LOP3.LUT R76, R79, 0x8, R76, 0xe2, !PT ;  /* 0x000000084f4c7812 */ /* 0x000fe200078ee24c */
[----:B------:R-:W-:Y:S01]  /*33ee0*/  IMAD.SHL.U32 R83, R20, 0x10, RZ ;  /* 0x0000001014537824 */ /* 0x000fe200078e00ff */
[----:B------:R-:W-:Y:S01]  /*33ef0*/  SEL R20, RZ, 0xffffffff, P0 ;  /* 0xffffffffff147807 */ /* 0x000fe20000000000 */
[----:B------:R-:W-:-:S02]  /*33f00*/  IMAD R79, R21, UR5, R78 ;  /* 0x00000005154f7c24 */ /* 0x000fc4000f8e024e */
[----:B------:R-:W-:Y:S01]  /*33f10*/  IMAD.WIDE.U32 R18, R21, UR4, R18 ;  /* 0x0000000415127c25 */ /* 0x000fe2000f8e0012 */
[----:B------:R-:W-:Y:S01]  /*33f20*/  SHF.R.S32.HI R21, RZ, 0x1f, R77 ;  /* 0x0000001fff157819 */ /* 0x000fe2000001144d */
[----:B------:R-:W-:Y:S01]  /*33f30*/  ULDC.64 UR4, c[0x0][0xbd8] ;  /* 0x0002f60000047ab9 */ /* 0x000fe20000000a00 */
[----:B------:R-:W-:Y:S01]  /*33f40*/  LOP3.LUT R76, R83, 0x10, R76, 0xe2, !PT ;  /* 0x00000010534c7812 */ /* 0x000fe200078ee24c */
[----:B------:R-:W-:Y:S01]  /*33f50*/  IMAD.SHL.U32 R83, R20, 0x20, RZ ;  /* 0x0000002014537824 */ /* 0x000fe200078e00ff */
[----:B------:R-:W-:Y:S01]  /*33f60*/  ISETP.GE.AND P0, PT, R192, R3, PT ;  /* 0x00000003c000720c */ /* 0x000fe20003f06270 */
[----:B------:R-:W-:Y:S02]  /*33f70*/  IMAD R81, R0, R81, RZ ;  /* 0x0000005100517224 */ /* 0x000fe400078e02ff */
[----:B------:R-:W-:Y:S02]  /*33f80*/  IMAD.IADD R19, R19, 0x1, R79 ;  /* 0x0000000113137824 */ /* 0x000fe400078e024f */
[----:B------:R-:W-:-:S02]  /*33f90*/  IMAD R0, R21, UR4, RZ ;  /* 0x0000000415007c24 */ /* 0x000fc4000f8e02ff */
[----:B------:R-:W-:Y:S01]  /*33fa0*/  IMAD.IADD R164, R228, 0x1, R164 ;  /* 0x00000001e4a47824 */ /* 0x000fe200078e02a4 */
[----:B------:R-:W-:Y:S01]  /*33fb0*/  LOP3.LUT R76, R83, 0x20, R76, 0xe2, !PT ;  /* 0x00000020534c7812 */ /* 0x000fe200078ee24c */
[C---:B------:R-:W-:Y:S01]  /*33fc0*/  IMAD R79, R77.reuse, UR5, R0 ;  /* 0x000000054d4f7c24 */ /* 0x040fe2000f8e0200 */
[----:B------:R-:W-:Y:S01]  /*33fd0*/  SEL R21, RZ, 0x40, P0 ;  /* 0x00000040ff157807 */ /* 0x000fe20000000000 */
[----:B------:R-:W-:Y:S01]  /*33fe0*/  IMAD.WIDE.U32 R18, R77, UR4, R18 ;  /* 0x000000044d127c25 */ /* 0x000fe2000f8e0012 */
[----:B------:R-:W-:Y:S01]  /*33ff0*/  ISETP.GE.AND P1, PT, R164, R81, PT ;  /* 0x00000051a400720c */ /* 0x000fe20003f26270 */
[----:B------:R-:W-:Y:S01]  /*34000*/  ULDC.64 UR4, c[0x0][0xb80] ;  /* 0x0002e00000047ab9 */ /* 0x000fe20000000a00 */
[----:B------:R-:W-:Y:S01]  /*34010*/  LOP3.LUT R78, R76, R21, RZ, 0xfc, !PT ;  /* 0x000000154c4e7212 */ /* 0x000fe200078efcff */
[----:B------:R-:W-:Y:S01]  /*34020*/  VIADD R0, R2, 0x38820 ;  /* 0x0003882002007836 */ /* 0x000fe20000000000 */
[----:B------:R-:W-:Y:S01]  /*34030*/  ISETP.GE.AND P0, PT, R191, R3, PT ;  /* 0x00000003bf00720c */ /* 0x000fe20003f06270 */
[----:B------:R-:W-:Y:S01]  /*34040*/  IMAD.IADD R21, R19, 0x1, R79 ;  /* 0x0000000113157824 */ /* 0x000fe200078e024f */
[----:B------:R-:W-:-:S02]  /*34050*/  LEA R79, P2, R18, UR4, 0x1 ;  /* 0x00000004124f7c11 */ /* 0x000fc4000f8408ff */
[----:B------:R-:W-:Y:S02]  /*34060*/  PRMT R0, RZ, 0x654, R0 ;  /* 0x00000654ff007816 */ /* 0x000fe40000000000 */
[----:B------:R-:W-:Y:S02]  /*34070*/  SEL R19, RZ, 0x80, P0 ;  /* 0x00000080ff137807 */ /* 0x000fe40000000000 */
[----:B------:R-:W-:Y:S01]  /*34080*/  LEA.HI.X R80, R18, UR5, R21, 0x1, P2 ;  /* 0x0000000512507c11 */ /* 0x000fe200090f0c15 */
[----:B---3--:R0:W-:Y:S01]  /*34090*/  SYNCS.ARRIVE.TRANS64.RED.A1T0 RZ, [R0+URZ], RZ ;  /* 0x000000ff00ff79a7 */ /* 0x0081e2000810043f */
[----:B------:R1:W2:Y:S01]  /*340a0*/  SHFL.IDX PT, R18, R79, RZ, 0x181f ;  /* 0x00181fff4f127589 */ /* 0x0002a200000e0000 */
[----:B0-----:R-:W-:-:S03]  /*340b0*/  LOP3.LUT R0, R78, R19, RZ, 0xfc, !PT ;  /* 0x000000134e007212 */ /* 0x001fc600078efcff */
[----:B------:R1:W0:Y:S01]  /*340c0*/  SHFL.IDX PT, R19, R80, RZ, 0x181f ;  /* 0x00181fff50137589 */ /* 0x00022200000e0000 */
[----:B------:R-:W-:Y:S05]  /*340d0*/  @P1 BRA `(.L_x_3814) ;  /* 0x00000000007c1947 */ /* 0x000fea0003800000 */
[-C--:B------:R-:W-:Y:S02]  /*340e0*/  ISETP.GE.AND P1, PT, R187, R3.reuse, PT ;  /* 0x00000003bb00720c */ /* 0x080fe40003f26270 */
[-C--:B------:R-:W-:Y:S02]  /*340f0*/  ISETP.GE.AND P0, PT, R190, R3.reuse, PT ;  /* 0x00000003be00720c */ /* 0x080fe40003f06270 */
[-C--:B------:R-:W-:Y:S02]  /*34100*/  ISETP.GE.AND P5, PT, R186, R3.reuse, PT ;  /* 0x00000003ba00720c */ /* 0x080fe40003fa6270 */
[----:B------:R-:W-:-:S07]  /*34110*/  ISETP.GE.AND P3, PT, R185, R3, PT ;  /* 0x00000003b900720c */ /* 0x000fce0003f66270 */
[C---:B--2---:R-:W-:Y:S02]  /*34120*/  @!P1 LEA R20, P2, R187.reuse, R18, 0x1 ;  /* 0x00000012bb149211 */ /* 0x044fe400078408ff */
[----:B0-----:R-:W-:Y:S02]  /*34130*/  @!P0 IMAD.WIDE R76, R190, 0x2, R18 ;  /* 0x00000002be4c8825 */ /* 0x001fe400078e0212 */
[----:B------:R-:W-:Y:S02]  /*34140*/  @!P1 LEA.HI.X R21, R187, R19, R235, 0x1, P2 ;  /* 0x00000013bb159211 */ /* 0x000fe400010f0ceb */
[----:B------:R-:W-:Y:S01]  /*34150*/  ISETP.GE.AND P2, PT, R184, R3, PT ;  /* 0x00000003b800720c */ /* 0x000fe20003f46270 */
[----:B-----5:R0:W-:Y:S01]  /*34160*/  @!P0 ST.E.128 desc[UR44][R76.64], R4 ;  /* 0x000000044c008985 */ /* 0x0201e2000c101d2c */
[----:B------:R-:W-:-:S03]  /*34170*/  LOP3.LUT P0, RZ, R78, 0x40, RZ, 0xc0, !PT ;  /* 0x000000404eff7812 */ /* 0x000fc6000780c0ff */
[----:B------:R2:W-:Y:S01]  /*34180*/  @!P1 ST.E.128 desc[UR44][R20.64], R12 ;  /* 0x0000000c14009985 */ /* 0x0005e2000c101d2c */
[----:B------:R-:W-:Y:S02]  /*34190*/  ISETP.GE.AND P1, PT, R167, R3, PT ;  /* 0x00000003a700720c */ /* 0x000fe40003f26270 */
[CC--:B0-----:R-:W-:Y:S02]  /*341a0*/  @!P5 LEA R4, P4, R186.reuse, R18.reuse, 0x1 ;  /* 0x00000012ba04d211 */ /* 0x0c1fe400078808ff */
[CC--:B------:R-:W-:Y:S02]  /*341b0*/  @!P3 LEA R6, P6, R185.reuse, R18.reuse, 0x1 ;  /* 0x00000012b906b211 */ /* 0x0c0fe400078c08ff */
[-C--:B------:R-:W-:Y:S02]  /*341c0*/  @!P5 LEA.HI.X R5, R186, R19.reuse, R234, 0x1, P4 ;  /* 0x00000013ba05d211 */ /* 0x080fe400020f0cea */
[----:B------:R-:W-:Y:S02]  /*341d0*/  LOP3.LUT P4, RZ, R0, 0x80, RZ, 0xc0, !PT ;  /* 0x0000008000ff7812 */ /* 0x000fe4000788c0ff */
[----:B------:R-:W-:Y:S01]  /*341e0*/  @!P3 LEA.HI.X R7, R185, R19, R233, 0x1, P6 ;  /* 0x00000013b907b211 */ /* 0x000fe200030f0ce9 */
[----:B------:R0:W-:Y:S02]  /*341f0*/  @!P5 ST.E.128 desc[UR44][R4.64], R28 ;  /* 0x0000001c0400d985 */ /* 0x0001e4000c101d2c */
[----:B--2---:R-:W-:-:S02]  /*34200*/  @!P1 LEA R12, P6, R167, R18, 0x1 ;  /* 0x00000012a70c9211 */ /* 0x004fc400078c08ff */
[----:B------:R2:W-:Y:S02]  /*34210*/  @!P3 ST.E.128 desc[UR44][R6.64], R36 ;  /* 0x000000240600b985 */ /* 0x0005e4000c101d2c */
[-C--:B------:R-:W-:Y:S02]  /*34220*/  @!P1 LEA.HI.X R13, R167, R19.reuse, R231, 0x1, P6 ;  /* 0x00000013a70d9211 */ /* 0x080fe400030f0ce7 */
[-C--:B0-----:R-:W-:Y:S02]  /*34230*/  @!P2 LEA R4, P5, R184, R18.reuse, 0x1 ;  /* 0x00000012b804a211 */ /* 0x081fe400078a08ff */
        /* <DEDUP_REMOVED lines=9> */
.L_x_3814:
[----:B------:R-:W-:Y:S05]  /*342d0*/  BSYNC B1 ;  /* 0x0000000000017941 */ /* 0x000fea0003800000 */
.L_x_3813:
[----:B---3-5:R-:W-:Y:S01]  /*342e0*/  VIADD R6, R164, 0x20 ;  /* 0x00000020a4067836 */ /* 0x028fe20000000000 */
[----:B------:R3:W4:Y:S04]  /*342f0*/  SHFL.IDX PT, R5, R80, 0x1, 0x181f ;  /* 0x00381f0050057f89 */ /* 0x00072800000e0000 */
[----:B------:R-:W-:Y:S01]  /*34300*/  ISETP.GE.AND P0, PT, R6, R81, PT ;  /* 0x000000510600720c */ /* 0x000fe20003f06270 */
[----:B------:R3:W0:-:S12]  /*34310*/  SHFL.IDX PT, R4, R79, 0x1, 0x181f ;  /* 0x00381f004f047f89 */ /* 0x00061800000e0000 */
[----:B---3--:R-:W-:Y:S05]  /*34320*/  @P0 BRA `(.L_x_3815) ;  /* 0x0000002800940947 */ /* 0x008fea0003800000 */
[-C--:B------:R-:W-:Y:S02]  /*34330*/  ISETP.GE.AND P6, PT, R190, R3.reuse, PT ;  /* 0x00000003be00720c */ /* 0x080fe40003fc6270 */
[-C--:B------:R-:W-:Y:S02]  /*34340*/  ISETP.GE.AND P5, PT, R187, R3.reuse, PT ;  /* 0x00000003bb00720c */ /* 0x080fe40003fa6270 */
[-C--:B------:R-:W-:Y:S02]  /*34350*/  ISETP.GE.AND P3, PT, R186, R3.reuse, PT ;  /* 0x00000003ba00720c */ /* 0x080fe40003f66270 */
[-C--:B------:R-:W-:Y:S02]  /*34360*/  ISETP.GE.AND P2, PT, R185, R3.reuse, PT ;  /* 0x00000003b900720c */ /* 0x080fe40003f46270 */
[-C--:B------:R-:W-:Y:S02]  /*34370*/  ISETP.GE.AND P1, PT, R184, R3.reuse, PT ;  /* 0x00000003b800720c */ /* 0x080fe40003f26270 */
[----:B------:R-:W-:-:S03]  /*34380*/  ISETP.GE.AND P0, PT, R167, R3, PT ;  /* 0x00000003a700720c */ /* 0x000fc60003f06270 */
[----:B0---4-:R-:W-:Y:S02]  /*34390*/  @!P6 IMAD.WIDE R6, R190, 0x2, R4 ;  /* 0x00000002be06e825 */ /* 0x011fe400078e0204 */
[----:B------:R-:W-:-:S03]  /*343a0*/  @!P5 LEA R12, P4, R187, R4, 0x1 ;  /* 0x00000004bb0cd211 */ /* 0x000fc600078808ff */
[----:B------:R0:W-:Y:S01]  /*343b0*/  @!P6 ST.E.128 desc[UR44][R6.64], R8 ;  /* 0x000000080600e985 */ /* 0x0001e2000c101d2c */
[----:B------:R-:W-:Y:S02]  /*343c0*/  @!P5 LEA.HI.X R13, R187, R5, R235, 0x1, P4 ;  /* 0x00000005bb0dd211 */ /* 0x000fe400020f0ceb */
[----:B------:R-:W-:-:S03]  /*343d0*/  LOP3.LUT P4, RZ, R78, 0x40, RZ, 0xc0, !PT ;  /* 0x000000404eff7812 */ /* 0x000fc6000788c0ff */
[----:B------:R3:W-:Y:S01]  /*343e0*/  @!P5 ST.E.128 desc[UR44][R12.64], R24 ;  /* 0x000000180c00d985 */ /* 0x0007e2000c101d2c */
[CC--:B0-----:R-:W-:Y:S02]  /*343f0*/  @!P3 LEA R6, P6, R186.reuse, R4.reuse, 0x1 ;  /* 0x00000004ba06b211 */ /* 0x0c1fe400078c08ff */
[C---:B------:R-:W-:Y:S02]  /*34400*/  @!P2 LEA R8, P5, R185.reuse, R4, 0x1 ;  /* 0x00000004b908a211 */ /* 0x040fe400078a08ff */
[-C--:B------:R-:W-:Y:S02]  /*34410*/  @!P3 LEA.HI.X R7, R186, R5.reuse, R234, 0x1, P6 ;  /* 0x00000005ba07b211 */ /* 0x080fe400030f0cea */
[----:B------:R-:W-:-:S03]  /*34420*/  @!P2 LEA.HI.X R9, R185, R5, R233, 0x1, P5 ;  /* 0x00000005b909a211 */ /* 0x000fc600028f0ce9 */
[CC--:B---3--:R-:W-:Y:S01]  /*34430*/  @P4 LEA R12, P5, R192.reuse, R4.reuse, 0x1 ;  /* 0x00000004c00c4211 */ /* 0x0c8fe200078a08ff */
[----:B------:R0:W-:Y:S01]  /*34440*/  @!P3 ST.E.128 desc[UR44][R6.64], R32 ;  /* 0x000000200600b985 */ /* 0x0001e2000c101d2c */
[CC--:B------:R-:W-:Y:S02]  /*34450*/  @!P0 LEA R10, P3, R167.reuse, R4.reuse, 0x1 ;  /* 0x00000004a70a8211 */ /* 0x0c0fe400078608ff */
[-C--:B------:R-:W-:Y:S01]  /*34460*/  @P4 LEA.HI.X R13, R192, R5.reuse, R230, 0x1, P5 ;  /* 0x00000005c00d4211 */ /* 0x080fe200028f0ce6 */
[----:B------:R3:W-:Y:S01]  /*34470*/  @!P2 ST.E.128 desc[UR44][R8.64], R40 ;  /* 0x000000280800a985 */ /* 0x0007e2000c101d2c */
[----:B------:R-:W-:Y:S02]  /*34480*/  @!P0 LEA.HI.X R11, R167, R5, R231, 0x1, P3 ;  /* 0x00000005a70b8211 */ /* 0x000fe400018f0ce7 */
[----:B0-----:R-:W-:-:S04]  /*34490*/  @!P1 LEA R6, P6, R184, R4, 0x1 ;  /* 0x00000004b8069211 */ /* 0x001fc800078c08ff */
[----:B------:R-:W-:-:S05]  /*344a0*/  @!P1 LEA.HI.X R7, R184, R5, R232, 0x1, P6 ;  /* 0x00000005b8079211 */ /* 0x000fca00030f0ce8 */
        /* <DEDUP_REMOVED lines=9> */
.L_x_3812:
[----:B01----:R-:W2:Y:S01]  /*34540*/  LDL R7, [R1+0x434] ;  /* 0x0004340001077983 */ /* 0x003ea20000100800 */
[----:B------:R-:W-:Y:S01]  /*34550*/  ULDC.64 UR4, c[0x0][0xc08] ;  /* 0x0003020000047ab9 */ /* 0x000fe20000000a00 */
[----:B------:R-:W0:Y:S01]  /*34560*/  LDC R11, c[0x0][0xce8] ;  /* 0x00033a00ff0b7b82 */ /* 0x000e220000000800 */
[----:B------:R-:W-:Y:S01]  /*34570*/  IMAD R6, R3, UR4, RZ ;  /* 0x0000000403067c24 */ /* 0x000fe2000f8e02ff */
[----:B------:R1:W5:Y:S01]  /*34580*/  LDL R53, [R1+0x4c4] ;  /* 0x0004c40001357983 */ /* 0x0003620000100800 */
[C---:B------:R-:W-:Y:S01]  /*34590*/  IMAD.WIDE.U32 R4, R19.reuse, UR4, RZ ;  /* 0x0000000413047c25 */ /* 0x040fe2000f8e00ff */
[----:B------:R-:W-:Y:S02]  /*345a0*/  ULDC.64 UR6, c[0x0][0xc30] ;  /* 0x00030c0000067ab9 */ /* 0x000fe40000000a00 */
[----:B------:R1:W5:Y:S01]  /*345b0*/  LDL R52, [R1+0x4c0] ;  /* 0x0004c00001347983 */ /* 0x0003620000100800 */
[----:B------:R-:W-:Y:S01]  /*345c0*/  IMAD R19, R19, UR5, R6 ;  /* 0x0000000513137c24 */ /* 0x000fe2000f8e0206 */
[----:B------:R-:W-:Y:S01]  /*345d0*/  ULDC.64 UR4, c[0x0][0xc38] ;  /* 0x00030e0000047ab9 */ /* 0x000fe20000000a00 */
[----:B------:R-:W-:Y:S01]  /*345e0*/  SHF.R.S32.HI R6, RZ, 0x1f, R21 ;  /* 0x0000001fff067819 */ /* 0x000fe20000011415 */
[----:B------:R1:W5:Y:S01]  /*345f0*/  LDL R51, [R1+0x4bc] ;  /* 0x0004bc0001337983 */ /* 0x0003620000100800 */
[----:B------:R-:W-:-:S03]  /*34600*/  IMAD.IADD R5, R5, 0x1, R19 ;  /* 0x0000000105057824 */ /* 0x000fc600078e0213 */
[----:B------:R1:W5:Y:S01]  /*34610*/  LDL R50, [R1+0x4b8] ;  /* 0x0004b80001327983 */ /* 0x0003620000100800 */
[----:B------:R-:W-:-:S03]  /*34620*/  IMAD.WIDE.U32 R4, R166, UR4, R4 ;  /* 0x00000004a6047c25 */ /* 0x000fc6000f8e0004 */
[----:B------:R1:W5:Y:S01]  /*34630*/  LDL R49, [R1+0x4b4] ;  /* 0x0004b40001317983 */ /* 0x0003620000100800 */
[----:B------:R-:W-:Y:S01]  /*34640*/  IMAD R5, R166, UR5, R5 ;  /* 0x00000005a6057c24 */ /* 0x000fe2000f8e0205 */
[----:B------:R-:W-:Y:S02]  /*34650*/  ULDC.64 UR4, c[0x0][0xc40] ;  /* 0x0003100000047ab9 */ /* 0x000fe40000000a00 */
[----:B------:R1:W5:Y:S01]  /*34660*/  LDL R48, [R1+0x4b0] ;  /* 0x0004b00001307983 */ /* 0x0003620000100800 */
[----:B------:R-:W-:Y:S01]  /*34670*/  IMAD R6, R6, UR4, RZ ;  /* 0x0000000406067c24 */ /* 0x000fe2000f8e02ff */
[----:B0-----:R-:W-:Y:S02]  /*34680*/  ISETP.NE.AND P0, PT, R11, 0x1, PT ;  /* 0x000000010b00780c */ /* 0x001fe40003f05270 */
[----:B------:R1:W5:Y:S04]  /*34690*/  LDL R47, [R1+0x4ac] ;  /* 0x0004ac00012f7983 */ /* 0x0003680000100800 */
[----:B------:R1:W5:Y:S04]  /*346a0*/  LDL R46, [R1+0x4a8] ;  /* 0x0004a800012e7983 */ /* 0x0003680000100800 */
[----:B------:R1:W5:Y:S03]  /*346b0*/  LDL R45, [R1+0x4a4] ;  /* 0x0004a400012d7983 */ /* 0x0003660000100800 */
[----:B------:R-:W0:Y:S01]  /*346c0*/  @P0 LDC R3, c[0x0][0xcec] ;  /* 0x00033b00ff030b82 */ /* 0x000e220000000800 */
[----:B------:R1:W5:Y:S04]  /*346d0*/  LDL R44, [R1+0x4a0] ;  /* 0x0004a000012c7983 */ /* 0x0003680000100800 */
[----:B------:R1:W5:Y:S03]  /*346e0*/  LDL R43, [R1+0x49c] ;  /* 0x00049c00012b7983 */ /* 0x0003660000100800 */
[----:B------:R-:W3:Y:S01]  /*346f0*/  @P0 LDC R9, c[0x0][0xcf0] ;  /* 0x00033c00ff090b82 */ /* 0x000ee20000000800 */
[----:B------:R1:W5:Y:S04]  /*34700*/  LDL R42, [R1+0x498] ;  /* 0x00049800012a7983 */ /* 0x0003680000100800 */
        /* <DEDUP_REMOVED lines=18> */
[----:B------:R1:W5:Y:S01]  /*34830*/  LDL R19, [R1+0x44c] ;  /* 0x00044c0001137983 */ /* 0x0003620000100800 */
[----:B------:R-:W-:-:S04]  /*34840*/  IMAD.WIDE.U32 R4, R21, UR4, R4 ;  /* 0x0000000415047c25 */ /* 0x000fc8000f8e0004 */
[----:B------:R-:W-:Y:S01]  /*34850*/  IMAD R0, R0, R11, RZ ;  /* 0x0000000b00007224 */ /* 0x000fe200078e02ff */
[----:B------:R-:W-:Y:S01]  /*34860*/  BSSY B1, `(.L_x_3816) ;  /* 0x00000c4000017945 */ /* 0x000fe20003800000 */
[----:B--2---:R-:W-:Y:S02]  /*34870*/  IMAD.IADD R8, R7, 0x1, R164 ;  /* 0x0000000107087824 */ /* 0x004fe400078e02a4 */
[----:B------:R-:W-:Y:S01]  /*34880*/  IMAD R7, R21, UR5, R6 ;  /* 0x0000000515077c24 */ /* 0x000fe2000f8e0206 */
[----:B------:R-:W-:Y:S01]  /*34890*/  ULDC.64 UR4, c[0x0][0xc48] ;  /* 0x0003120000047ab9 */ /* 0x000fe20000000a00 */
[----:B0-----:R-:W-:-:S04]  /*348a0*/  @P0 IMAD.HI.U32 R6, R8, R3, RZ ;  /* 0x0000000308060227 */ /* 0x001fc800078e00ff */
[----:B------:R-:W-:Y:S01]  /*348b0*/  IMAD.MOV.U32 R3, RZ, RZ, R8 ;  /* 0x000000ffff037224 */ /* 0x000fe200078e0008 */
[----:B---3--:R-:W-:Y:S01]  /*348c0*/  @P0 SHF.R.U32.HI R3, RZ, R9, R6 ;  /* 0x00000009ff030219 */ /* 0x008fe20000011606 */
[----:B------:R-:W-:-:S03]  /*348d0*/  IMAD.IADD R5, R5, 0x1, R7 ;  /* 0x0000000105057824 */ /* 0x000fc600078e0207 */
[--C-:B------:R-:W-:Y:S01]  /*348e0*/  SHF.R.S32.HI R6, RZ, 0x1f, R3.reuse ;  /* 0x0000001fff067819 */ /* 0x100fe20000011403 */
[----:B------:R-:W-:Y:S02]  /*348f0*/  IMAD.MOV R9, RZ, RZ, -R3 ;  /* 0x000000ffff097224 */ /* 0x000fe400078e0a03 */
[----:B------:R-:W-:-:S04]  /*34900*/  IMAD.WIDE.U32 R4, R194, UR4, R4 ;  /* 0x00000004c2047c25 */ /* 0x000fc8000f8e0004 */
[----:B------:R-:W-:Y:S02]  /*34910*/  IMAD R9, R11, R9, R8 ;  /* 0x000000090b097224 */ /* 0x000fe400078e0208 */
[----:B------:R-:W-:Y:S02]  /*34920*/  IMAD R6, R6, UR6, RZ ;  /* 0x0000000606067c24 */ /* 0x000fe4000f8e02ff */
[----:B------:R-:W-:Y:S01]  /*34930*/  IMAD R5, R194, UR5, R5 ;  /* 0x00000005c2057c24 */ /* 0x000fe2000f8e0205 */
[----:B------:R-:W-:Y:S01]  /*34940*/  ULDC.64 UR4, c[0x0][0xc28] ;  /* 0x00030a0000047ab9 */ /* 0x000fe20000000a00 */
[C---:B------:R-:W-:Y:S01]  /*34950*/  IMAD R7, R3.reuse, UR7, R6 ;  /* 0x0000000703077c24 */ /* 0x040fe2000f8e0206 */
[----:B------:R-:W-:Y:S01]  /*34960*/  SHF.R.S32.HI R6, RZ, 0x1f, R9 ;  /* 0x0000001fff067819 */ /* 0x000fe20000011409 */
[----:B------:R-:W-:-:S04]  /*34970*/  IMAD.WIDE.U32 R4, R3, UR6, R4 ;  /* 0x0000000603047c25 */ /* 0x000fc8000f8e0004 */
[----:B------:R-:W-:Y:S02]  /*34980*/  IMAD R6, R6, UR4, RZ ;  /* 0x0000000406067c24 */ /* 0x000fe4000f8e02ff */
[----:B------:R-:W-:Y:S02]  /*34990*/  IMAD.IADD R5, R5, 0x1, R7 ;  /* 0x0000000105057824 */ /* 0x000fe400078e0207 */
[----:B------:R-:W-:Y:S02]  /*349a0*/  IMAD.IADD R164, R160, 0x1, R164 ;  /* 0x00000001a0a47824 */ /* 0x000fe400078e02a4 */
[C---:B------:R-:W-:Y:S02]  /*349b0*/  IMAD R3, R9.reuse, UR5, R6 ;  /* 0x0000000509037c24 */ /* 0x040fe4000f8e0206 */
[----:B------:R-:W-:Y:S01]  /*349c0*/  IMAD.WIDE.U32 R8, R9, UR4, R4 ;  /* 0x0000000409087c25 */ /* 0x000fe2000f8e0004 */
[----:B------:R-:W-:Y:S01]  /*349d0*/  ISETP.GE.AND P0, PT, R164, R0, PT ;  /* 0x00000000a400720c */ /* 0x000fe20003f06270 */
[----:B------:R-:W-:-:S02]  /*349e0*/  ULDC.64 UR4, c[0x0][0xc00] ;  /* 0x0003000000047ab9 */ /* 0x000fc40000000a00 */
[----:B------:R-:W-:Y:S01]  /*349f0*/  IMAD.IADD R5, R9, 0x1, R3 ;  /* 0x0000000109057824 */ /* 0x000fe200078e0203 */
[----:B------:R-:W-:Y:S01]  /*34a00*/  LEA R3, P1, R8, UR4, 0x2 ;  /* 0x0000000408037c11 */ /* 0x000fe2000f8210ff */
[----:B------:R-:W-:-:S03]  /*34a10*/  VIADD R4, R2, 0x38820 ;  /* 0x0003882002047836 */ /* 0x000fc60000000000 */
[----:B------:R-:W-:Y:S02]  /*34a20*/  LEA.HI.X R8, R8, UR5, R5, 0x2, P1 ;  /* 0x0000000508087c11 */ /* 0x000fe400088f1405 */
[----:B------:R-:W-:Y:S01]  /*34a30*/  PRMT R4, RZ, 0x654, R4 ;  /* 0x00000654ff047816 */ /* 0x000fe20000000004 */
[----:B------:R1:W0:Y:S03]  /*34a40*/  SHFL.IDX PT, R9, R3, RZ, 0x1c1f ;  /* 0x001c1fff03097589 */ /* 0x00022600000e0000 */
[----:B------:R1:W-:Y:S01]  /*34a50*/  SYNCS.ARRIVE.TRANS64.RED.A1T0 RZ, [R4+URZ], RZ ;  /* 0x000000ff04ff79a7 */ /* 0x0003e2000810043f */
[----:B------:R1:W2:Y:S01]  /*34a60*/  SHFL.IDX PT, R10, R8, RZ, 0x1c1f ;  /* 0x001c1fff080a7589 */ /* 0x0002a200000e0000 */
[----:B------:R-:W-:Y:S05]  /*34a70*/  @P0 BRA `(.L_x_3817) ;  /* 0x0000000800880947 */ /* 0x000fea0003800000 */
[----:B------:R-:W-:Y:S01]  /*34a80*/  ULDC UR4, c[0x0][0xbc8] ;  /* 0x0002f20000047ab9 */ /* 0x000fe20000000800 */
[----:B------:R-:W3:Y:S01]  /*34a90*/  LDL R18, [R1+0x448] ;  /* 0x0004480001127983 */ /* 0x000ee20000100800 */
[----:B------:R-:W-:-:S13]  /*34aa0*/  ISETP.GE.AND P0, PT, R161, UR4, PT ;  /* 0x00000004a1007c0c */ /* 0x000fda000bf06270 */
[----:B------:R-:W4:Y:S01]  /*34ab0*/  @!P0 LDL.64 R6, [R1+0x230] ;  /* 0x0002300001068983 */ /* 0x000f220000100a00 */
[----:B------:R-:W-:Y:S02]  /*34ac0*/  ISETP.GE.AND P1, PT, R225, UR4, PT ;  /* 0x00000004e1007c0c */ /* 0x000fe4000bf26270 */
[----:B01----:R-:W-:-:S04]  /*34ad0*/  @!P0 LEA R4, P2, R161, R9, 0x2 ;  /* 0x00000009a1048211 */ /* 0x003fc800078410ff */
[----:B--2--5:R-:W-:-:S05]  /*34ae0*/  @!P0 LEA.HI.X R5, R161, R10, R53, 0x2, P2 ;  /* 0x0000000aa1058211 */ /* 0x024fca00010f1435 */
[----:B----4-:R0:W-:Y:S04]  /*34af0*/  @!P0 ST.E.64 desc[UR44][R4.64], R6 ;  /* 0x0000000604008985 */ /* 0x0101e8000c101b2c */
[----:B0-----:R-:W2:Y:S01]  /*34b00*/  @!P1 LDL.64 R4, [R1+0x240] ;  /* 0x0002400001049983 */ /* 0x001ea20000100a00 */
[----:B------:R-:W-:Y:S02]  /*34b10*/  ISETP.GE.AND P0, PT, R224, UR4, PT ;  /* 0x00000004e0007c0c */ /* 0x000fe4000bf06270 */
[----:B------:R-:W-:-:S04]  /*34b20*/  @!P1 LEA R6, P2, R225, R9, 0x2 ;  /* 0x00000009e1069211 */ /* 0x000fc800078410ff */
[----:B------:R-:W-:-:S05]  /*34b30*/  @!P1 LEA.HI.X R7, R225, R10, R52, 0x2, P2 ;  /* 0x0000000ae1079211 */ /* 0x000fca00010f1434 */
[----:B--2---:R0:W-:Y:S04]  /*34b40*/  @!P1 ST.E.64 desc[UR44][R6.64], R4 ;  /* 0x0000000406009985 */ /* 0x0041e8000c101b2c */
        /* <DEDUP_REMOVED lines=145> */
[----:B------:R-:W2:Y:S01]  /*35460*/  @!P1 LDL.64 R12, [R1+0x420] ;  /* 0x00042000010c9983 */ /* 0x000ea20000100a00 */
[----:B------:R-:W-:-:S04]  /*35470*/  @!P1 LEA R14, P0, R226, R9, 0x2 ;  /* 0x00000009e20e9211 */ /* 0x000fc800078010ff */
[----:B---3--:R-:W-:-:S05]  /*35480*/  @!P1 LEA.HI.X R15, R226, R10, R18, 0x2, P0 ;  /* 0x0000000ae20f9211 */ /* 0x008fca00000f1412 */
[----:B--2---:R4:W-:Y:S04]  /*35490*/  @!P1 ST.E.64 desc[UR44][R14.64], R12 ;  /* 0x0000000c0e009985 */ /* 0x0049e8000c101b2c */
.L_x_3817:
[----:B------:R-:W-:Y:S05]  /*354a0*/  BSYNC B1 ;  /* 0x0000000000017941 */ /* 0x000fea0003800000 */
.L_x_3816:
[----:B----4-:R-:W-:Y:S01]  /*354b0*/  VIADD R5, R164, 0x8 ;  /* 0x00000008a4057836 */ /* 0x010fe20000000000 */
[----:B------:R3:W4:Y:S04]  /*354c0*/  SHFL.IDX PT, R18, R8, 0x1, 0x1c1f ;  /* 0x003c1f0008127f89 */ /* 0x00072800000e0000 */
[----:B------:R-:W-:Y:S01]  /*354d0*/  ISETP.GE.AND P0, PT, R5, R0, PT ;  /* 0x000000000500720c */ /* 0x000fe20003f06270 */
[----:B------:R3:W0:-:S12]  /*354e0*/  SHFL.IDX PT, R20, R3, 0x1, 0x1c1f ;  /* 0x003c1f0003147f89 */ /* 0x00061800000e0000 */
[----:B---3--:R-:W-:Y:S05]  /*354f0*/  @P0 BRA `(.L_x_3815) ;  /* 0x0000001800200947 */ /* 0x008fea0003800000 */
[----:B------:R-:W3:Y:S02]  /*35500*/  LDC R0, c[0x0][0xbc8] ;  /* 0x0002f200ff007b82 */ /* 0x000ee40000000800 */
[----:B---3--:R-:W-:-:S13]  /*35510*/  ISETP.GE.AND P1, PT, R161, R0, PT ;  /* 0x00000000a100720c */ /* 0x008fda0003f26270 */
[----:B------:R-:W3:Y:S01]  /*35520*/  @!P1 LDL.64 R14, [R1+0x238] ;  /* 0x00023800010e9983 */ /* 0x000ee20000100a00 */
[----:B------:R-:W-:Y:S02]  /*35530*/  ISETP.GE.AND P2, PT, R225, R0, PT ;  /* 0x00000000e100720c */ /* 0x000fe40003f46270 */
[----:B01----:R-:W-:-:S04]  /*35540*/  @!P1 LEA R8, P0, R161, R20, 0x2 ;  /* 0x00000014a1089211 */ /* 0x003fc800078010ff */
[----:B----45:R-:W-:-:S05]  /*35550*/  @!P1 LEA.HI.X R9, R161, R18, R53, 0x2, P0 ;  /* 0x00000012a1099211 */ /* 0x030fca00000f1435 */
[----:B---3--:R0:W-:Y:S04]  /*35560*/  @!P1 ST.E.64 desc[UR44][R8.64], R14 ;  /* 0x0000000e08009985 */ /* 0x0081e8000c101b2c */
[----:B------:R-:W3:Y:S01]  /*35570*/  @!P2 LDL.64 R4, [R1+0x248] ;  /* 0x000248000104a983 */ /* 0x000ee20000100a00 */
[----:B------:R-:W-:Y:S02]  /*35580*/  ISETP.GE.AND P1, PT, R224, R0, PT ;  /* 0x00000000e000720c */ /* 0x000fe40003f26270 */
[----:B--2---:R-:W-:-:S04]  /*35590*/  @!P2 LEA R10, P0, R225, R20, 0x2 ;  /* 0x00000014e10aa211 */ /* 0x004fc800078010ff */
[----:B------:R-:W-:-:S05]  /*355a0*/  @!P2 LEA.HI.X R11, R225, R18, R52, 0x2, P0 ;  /* 0x00000012e10ba211 */ /* 0x000fca00000f1434 */
[----:B---3--:R1:W-:Y:S04]  /*355b0*/  @!P2 ST.E.64 desc[UR44][R10.64], R4 ;  /* 0x000000040a00a985 */ /* 0x0083e8000c101b2c */
[----:B------:R-:W2:Y:S01]  /*355c0*/  @!P1 LDL.64 R6, [R1+0x258] ;  /* 0x0002580001069983 */ /* 0x000ea20000100a00 */
[----:B------:R-:W-:Y:S02]  /*355d0*/  ISETP.GE.AND P2, PT, R223, R0, PT ;  /* 0x00000000df00720c */ /* 0x000fe40003f46270 */
[----:B------:R-:W-:-:S04]  /*355e0*/  @!P1 LEA R12, P0, R224, R20, 0x2 ;  /* 0x00000014e00c9211 */ /* 0x000fc800078010ff */
[----:B------:R-:W-:-:S05]  /*355f0*/  @!P1 LEA.HI.X R13, R224, R18, R51, 0x2, P0 ;  /* 0x00000012e00d9211 */ /* 0x000fca00000f1433 */
[----:B--2---:R2:W-:Y:S04]  /*35600*/  @!P1 ST.E.64 desc[UR44][R12.64], R6 ;  /* 0x000000060c009985 */ /* 0x0045e8000c101b2c */
[----:B0-----:R-:W3:Y:S01]  /*35610*/  @!P2 LDL.64 R8, [R1+0x268] ;  /* 0x000268000108a983 */ /* 0x001ee20000100a00 */
[----:B------:R-:W-:Y:S02]  /*35620*/  ISETP.GE.AND P1, PT, R222, R0, PT ;  /* 0x00000000de00720c */ /* 0x000fe40003f26270 */
[----:B------:R-:W-:-:S04]  /*35630*/  @!P2 LEA R14, P0, R223, R20, 0x2 ;  /* 0x00000014df0ea211 */ /* 0x000fc800078010ff */
[----:B------:R-:W-:-:S05]  /*35640*/  @!P2 LEA.HI.X R15, R223, R18, R50, 0x2, P0 ;  /* 0x00000012df0fa211 */ /* 0x000fca00000f1432 */
[----:B---3--:R0:W-:Y:S04]  /*35650*/  @!P2 ST.E.64 desc[UR44][R14.64], R8 ;  /* 0x000000080e00a985 */ /* 0x0081e8000c101b2c */
[----:B-1----:R-:W3:Y:S01]  /*35660*/  @!P1 LDL.64 R4, [R1+0x278] ;  /* 0x0002780001049983 */ /* 0x002ee20000100a00 */
[----:B------:R-:W-:Y:S02]  /*35670*/  ISETP.GE.AND P2, PT, R221, R0, PT ;  /* 0x00000000dd00720c */ /* 0x000fe40003f46270 */
[----:B------:R-:W-:-:S04]  /*35680*/  @!P1 LEA R10, P0, R222, R20, 0x2 ;  /* 0x00000014de0a9211 */ /* 0x000fc800078010ff */
[----:B------:R-:W-:-:S05]  /*35690*/  @!P1 LEA.HI.X R11, R222, R18, R49, 0x2, P0 ;  /* 0x00000012de0b9211 */ /* 0x000fca00000f1431 */
[----:B---3--:R1:W-:Y:S04]  /*356a0*/  @!P1 ST.E.64 desc[UR44][R10.64], R4 ;  /* 0x000000040a009985 */ /* 0x0083e8000c101b2c */
[----:B--2---:R-:W2:Y:S01]  /*356b0*/  @!P2 LDL.64 R6, [R1+0x288] ;  /* 0x000288000106a983 */ /* 0x004ea20000100a00 */
        /* <DEDUP_REMOVED lines=131> */
.L_x_3819:
[----:B------:R-:W-:Y:S05]  /*35ef0*/  BSYNC B1 ;  /* 0x0000000000017941 */ /* 0x000fea0003800000 */
.L_x_3818:
[----:B------:R-:W-:Y:S05]  /*35f00*/  @P1 BRA `(.L_x_3815) ;  /* 0x0000000c009c1947 */ /* 0x000fea0003800000 */
[----:B------:R-:W2:Y:S04]  /*35f10*/  LDL R0, [R1+0x448] ;  /* 0x0004480001007983 */ /* 0x000ea80000100800 */
[----:B01----:R-:W3:Y:S01]  /*35f20*/  LDL.64 R4, [R1+0x428] ;  /* 0x0004280001047983 */ /* 0x003ee20000100a00 */
[----:B------:R-:W-:-:S04]  /*35f30*/  LEA R20, P0, R226, R20, 0x2 ;  /* 0x00000014e2147211 */ /* 0x000fc800078010ff */
[----:B--2---:R-:W-:-:S05]  /*35f40*/  LEA.HI.X R21, R226, R18, R0, 0x2, P0 ;  /* 0x00000012e2157211 */ /* 0x004fca00000f1400 */
[----:B---3--:R0:W-:Y:S01]  /*35f50*/  ST.E.64 desc[UR44][R20.64], R4 ;  /* 0x0000000414007985 */ /* 0x0081e2000c101b2c */
[----:B------:R-:W-:Y:S05]  /*35f60*/  BRA `(.L_x_3815) ;  /* 0x0000000c00847947 */ /* 0x000fea0003800000 */
.L_x_3808:
        /* <DEDUP_REMOVED lines=8> */
[----:B------:R-:W2:Y:S01]  /*35ff0*/  @P1 LDC.64 R4, c[0x0][0xd08] ;  /* 0x00034200ff041b82 */ /* 0x000ea20000000a00 */
[----:B------:R-:W-:Y:S02]  /*36000*/  ULDC UR4, c[0x0][0xb88] ;  /* 0x0002e20000047ab9 */ /* 0x000fe40000000800 */
[----:B------:R-:W-:Y:S02]  /*36010*/  IMAD.U32 R0, RZ, RZ, UR4 ;  /* 0x00000004ff007e24 */ /* 0x000fe4000f8e00ff */
[----:B----4-:R-:W-:-:S05]  /*36020*/  IMAD.WIDE R6, R193, 0x4, R6 ;  /* 0x00000004c1067825 */ /* 0x010fca00078e0206 */
[----:B------:R4:W5:Y:S01]  /*36030*/  @P0 LDG.E R3, desc[UR44][R6.64] ;  /* 0x0000002c06030981 */ /* 0x000962000c1e1900 */
[----:B--2---:R-:W-:-:S05]  /*36040*/  @P1 IMAD.WIDE R4, R193, 0x4, R4 ;  /* 0x00000004c1041825 */ /* 0x004fca00078e0204 */
[----:B------:R4:W5:Y:S01]  /*36050*/  @P1 LDG.E R0, desc[UR44][R4.64] ;  /* 0x0000002c04001981 */ /* 0x000962000c1e1900 */
[----:B------:R-:W-:Y:S02]  /*36060*/  ISETP.NE.AND P2, PT, R188, RZ, PT ;  /* 0x000000ffbc00720c */ /* 0x000fe40003f45270 */
[----:B------:R-:W-:Y:S02]  /*36070*/  ISETP.GT.AND P3, PT, R236, 0x3f, PT ;  /* 0x0000003fec00780c */ /* 0x000fe40003f64270 */
[----:B------:R-:W-:-:S09]  /*36080*/  SHF.R.S32.HI R26, RZ, 0x1f, R193 ;  /* 0x0000001fff1a7819 */ /* 0x000fd200000114c1 */
[----:B------:R-:W2:Y:S02]  /*36090*/  @!P2 LDC R188, c[0x0][0xbd4] ;  /* 0x0002f500ffbcab82 */ /* 0x000ea40000000800 */
[----:B--2---:R-:W-:Y:S01]  /*360a0*/  ISETP.GT.AND P2, PT, R188, 0x1, PT ;  /* 0x00000001bc00780c */ /* 0x004fe20003f44270 */
[----:B----4-:R-:W-:-:S12]  /*360b0*/  @P1 BRA `(.L_x_3820) ;  /* 0x0000000000101947 */ /* 0x010fd80003800000 */
[----:B------:R-:W-:Y:S05]  /*360c0*/  @!P0 BRA `(.L_x_3820) ;  /* 0x00000000000c8947 */ /* 0x000fea0003800000 */
[----:B------:R-:W2:Y:S04]  /*360d0*/  LDG.E R5, desc[UR44][R6.64] ;  /* 0x0000002c06057981 */ /* 0x000ea8000c1e1900 */
[----:B-----5:R-:W2:Y:S02]  /*360e0*/  LDG.E R0, desc[UR44][R6.64+0x4] ;  /* 0x0000042c06007981 */ /* 0x020ea4000c1e1900 */
[----:B--2---:R-:W-:-:S07]  /*360f0*/  IMAD.IADD R0, R0, 0x1, -R5 ;  /* 0x0000000100007824 */ /* 0x004fce00078e0a05 */
.L_x_3820:
[----:B------:R-:W-:Y:S01]  /*36100*/  BSSY B1, `(.L_x_3821) ;  /* 0x0000036000017945 */ /* 0x000fe20003800000 */
[----:B------:R-:W-:Y:S02]  /*36110*/  SEL R27, R193, RZ, !P0 ;  /* 0x000000ffc11b7207 */ /* 0x000fe40004000000 */
[----:B------:R-:W-:Y:S02]  /*36120*/  SEL R26, R26, RZ, !P0 ;  /* 0x000000ff1a1a7207 */ /* 0x000fe40004000000 */
[----:B-----5:R-:W-:Y:S01]  /*36130*/  SHF.R.S32.HI R24, RZ, 0x1f, R3 ;  /* 0x0000001fff187819 */ /* 0x020fe20000011403 */
[----:B------:R-:W-:Y:S06]  /*36140*/  @P3 BRA `(.L_x_3822) ;  /* 0x0000000000c43947 */ /* 0x000fec0003800000 */
[----:B------:R-:W2:Y:S01]  /*36150*/  S2R R5, SR_TID.X ;  /* 0x0000000000057919 */ /* 0x000ea20000002100 */
[----:B---3--:R-:W3:Y:S02]  /*36160*/  LDC R31, c[0x0][0xce8] ;  /* 0x00033a00ff1f7b82 */ /* 0x008ee40000000800 */
[----:B---3--:R-:W-:Y:S01]  /*36170*/  IMAD R4, R0, R31, RZ ;  /* 0x0000001f00047224 */ /* 0x008fe200078e02ff */
[----:B--2---:R-:W-:-:S04]  /*36180*/  IADD3 R29, R164, -0x80, R5 ;  /* 0xffffff80a41d7810 */ /* 0x004fc80007ffe005 */
[----:B------:R-:W-:-:S13]  /*36190*/  ISETP.GE.AND P0, PT, R29, R4, PT ;  /* 0x000000041d00720c */ /* 0x000fda0003f06270 */
[----:B------:R-:W-:Y:S05]  /*361a0*/  @P0 BRA `(.L_x_3822) ;  /* 0x0000000000ac0947 */ /* 0x000fea0003800000 */
[----:B------:R-:W-:Y:S01]  /*361b0*/  IMAD.MOV.U32 R20, RZ, RZ, 0xab8 ;  /* 0x00000ab8ff147424 */ /* 0x000fe200078e00ff */
[----:B------:R-:W-:Y:S01]  /*361c0*/  ISETP.GT.AND P0, PT, R188, 0x1, PT ;  /* 0x00000001bc00780c */ /* 0x000fe20003f04270 */
[----:B------:R-:W2:Y:S01]  /*361d0*/  LDC.64 R10, c[0x0][0xca8] ;  /* 0x00032a00ff0a7b82 */ /* 0x000ea20000000a00 */
[----:B------:R-:W-:Y:S01]  /*361e0*/  ISETP.NE.AND P1, PT, R31, 0x1, PT ;  /* 0x000000011f00780c */ /* 0x000fe20003f25270 */
[----:B------:R-:W-:Y:S01]  /*361f0*/  IMAD.MOV.U32 R19, RZ, RZ, R29 ;  /* 0x000000ffff137224 */ /* 0x000fe200078e001d */
[----:B------:R-:W-:-:S05]  /*36200*/  SEL R20, R20, 0xa78, P0 ;  /* 0x00000a7814147807 */ /* 0x000fca0000000000 */
[----:B------:R-:W3:Y:S08]  /*36210*/  LDC.64 R4, c[0x0][R20+0x220] ;  /* 0x0000880014047b82 */ /* 0x000ef00000000a00 */
[----:B------:R-:W4:Y:S08]  /*36220*/  LDC.64 R12, c[0x0][R20+0x218] ;  /* 0x00008600140c7b82 */ /* 0x000f300000000a00 */
[----:B------:R-:W5:Y:S08]  /*36230*/  LDC.64 R6, c[0x0][R20+0x228] ;  /* 0x00008a0014067b82 */ /* 0x000f700000000a00 */
[----:B------:R-:W0:Y:S08]  /*36240*/  @P1 LDC R18, c[0x0][0xcec] ;  /* 0x00033b00ff121b82 */ /* 0x000e300000000800 */
[----:B------:R-:W1:Y:S08]  /*36250*/  LDC.64 R8, c[0x0][R20+0x210] ;  /* 0x0000840014087b82 */ /* 0x000e700000000a00 */
[----:B------:R-:W5:Y:S01]  /*36260*/  @P1 LDC R25, c[0x0][0xcf0] ;  /* 0x00033c00ff191b82 */ /* 0x000f620000000800 */
[----:B0-----:R-:W-:-:S07]  /*36270*/  @P1 IMAD.HI.U32 R18, R29, R18, RZ ;  /* 0x000000121d121227 */ /* 0x001fce00078e00ff */
[----:B--2---:R-:W0:Y:S01]  /*36280*/  @!P0 LDC R10, c[0x0][0xc50] ;  /* 0x00031400ff0a8b82 */ /* 0x004e220000000800 */
[-C--:B---3--:R-:W-:Y:S02]  /*36290*/  IMAD R5, R5, R27.reuse, RZ ;  /* 0x0000001b05057224 */ /* 0x088fe400078e02ff */
[----:B------:R-:W-:-:S05]  /*362a0*/  IMAD.WIDE.U32 R14, R4, R27, RZ ;  /* 0x0000001b040e7225 */ /* 0x000fca00078e00ff */
[----:B------:R-:W2:Y:S01]  /*362b0*/  @!P0 LDC R11, c[0x0][0xc54] ;  /* 0x00031500ff0b8b82 */ /* 0x000ea20000000800 */
        /* <DEDUP_REMOVED lines=14> */
[----:B------:R-:W-:Y:S02]  /*363a0*/  IADD3 R6, P0, P1, R19, R12, R6 ;  /* 0x0000000c13067210 */ /* 0x000fe4000791e006 */
[----:B------:R-:W-:-:S04]  /*363b0*/  SHF.R.S32.HI R19, RZ, 0x1f, R19 ;  /* 0x0000001fff137819 */ /* 0x000fc80000011413 */
[----:B------:R-:W-:Y:S01]  /*363c0*/  IADD3.X R7, R19, R4, R13, P0, P1 ;  /* 0x0000000413077210 */ /* 0x000fe200007e240d */
[-C--:B-1----:R-:W-:Y:S01]  /*363d0*/  IMAD R4, R9, R5.reuse, RZ ;  /* 0x0000000509047224 */ /* 0x082fe200078e02ff */
[----:B------:R-:W-:Y:S01]  /*363e0*/  SHF.R.S32.HI R13, RZ, 0x1f, R5 ;  /* 0x0000001fff0d7819 */ /* 0x000fe20000011405 */
[----:B------:R-:W-:-:S04]  /*363f0*/  IMAD.WIDE.U32 R6, R8, R5, R6 ;  /* 0x0000000508067225 */ /* 0x000fc800078e0006 */
[----:B------:R-:W-:Y:S01]  /*36400*/  IMAD R13, R8, R13, R4 ;  /* 0x0000000d080d7224 */ /* 0x000fe200078e0204 */
[----:B0-----:R-:W-:Y:S01]  /*36410*/  LEA R10, P0, R6, R10, 0x2 ;  /* 0x0000000a060a7211 */ /* 0x001fe200078010ff */
[----:B------:R-:W-:Y:S02]  /*36420*/  IMAD.MOV.U32 R5, RZ, RZ, -0x800000 ;  /* 0xff800000ff057424 */ /* 0x000fe400078e00ff */
[----:B------:R-:W-:-:S05]  /*36430*/  IMAD.IADD R4, R7, 0x1, R13 ;  /* 0x0000000107047824 */ /* 0x000fca00078e020d */
[----:B--2---:R-:W-:-:S05]  /*36440*/  LEA.HI.X R11, R6, R11, R4, 0x2, P0 ;  /* 0x0000000b060b7211 */ /* 0x004fca00000f1404 */
[----:B------:R2:W-:Y:S02]  /*36450*/  STG.E desc[UR44][R10.64], R5 ;  /* 0x000000050a007986 */ /* 0x0005e4000c10192c */
.L_x_3822:
[----:B------:R-:W-:Y:S05]  /*36460*/  BSYNC B1 ;  /* 0x0000000000017941 */ /* 0x000fea0003800000 */
.L_x_3821:
[----:B------:R-:W-:Y:S05]  /*36470*/  @P2 BRA `(.L_x_3815) ;  /* 0x0000000800402947 */ /* 0x000fea0003800000 */
[----:B------:R-:W4:Y:S01]  /*36480*/  LDL R7, [R1+0x444] ;  /* 0x0004440001077983 */ /* 0x000f220000100800 */
[----:B--2---:R-:W2:Y:S01]  /*36490*/  LDC R11, c[0x0][0xce8] ;  /* 0x00033a00ff0b7b82 */ /* 0x004ea20000000800 */
[----:B------:R-:W-:Y:S01]  /*364a0*/  ULDC.64 UR4, c[0x0][0xba0] ;  /* 0x0002e80000047ab9 */ /* 0x000fe20000000a00 */
[----:B------:R-:W-:Y:S01]  /*364b0*/  BSSY B1, `(.L_x_3823) ;  /* 0x0000068000017945 */ /* 0x000fe20003800000 */
[----:B------:R-:W-:Y:S02]  /*364c0*/  IMAD R6, R24, UR4, RZ ;  /* 0x0000000418067c24 */ /* 0x000fe4000f8e02ff */
[----:B------:R-:W-:-:S03]  /*364d0*/  IMAD.WIDE.U32 R4, R3, UR4, RZ ;  /* 0x0000000403047c25 */ /* 0x000fc6000f8e00ff */
[----:B------:R-:W5:Y:S01]  /*364e0*/  LDC R19, c[0x0][0xbc8] ;  /* 0x0002f200ff137b82 */ /* 0x000f620000000800 */
[----:B------:R-:W-:Y:S01]  /*364f0*/  IMAD R3, R3, UR5, R6 ;  /* 0x0000000503037c24 */ /* 0x000fe2000f8e0206 */
[----:B------:R-:W-:-:S03]  /*36500*/  ULDC.64 UR4, c[0x0][0xbe8] ;  /* 0x0002fa0000047ab9 */ /* 0x000fc60000000a00 */
[----:B------:R-:W-:Y:S02]  /*36510*/  IMAD.IADD R5, R5, 0x1, R3 ;  /* 0x0000000105057824 */ /* 0x000fe400078e0203 */
[----:B------:R-:W-:-:S04]  /*36520*/  IMAD.WIDE.U32 R4, R166, UR4, R4 ;  /* 0x00000004a6047c25 */ /* 0x000fc8000f8e0004 */
[----:B------:R-:W-:Y:S01]  /*36530*/  IMAD R5, R166, UR5, R5 ;  /* 0x00000005a6057c24 */ /* 0x000fe2000f8e0205 */
[----:B------:R-:W-:Y:S01]  /*36540*/  ULDC.64 UR4, c[0x0][0xbf0] ;  /* 0x0002fc0000047ab9 */ /* 0x000fe20000000a00 */
[----:B--2---:R-:W-:Y:S01]  /*36550*/  ISETP.NE.AND P0, PT, R11, 0x1, PT ;  /* 0x000000010b00780c */ /* 0x004fe20003f05270 */
[----:B------:R-:W-:Y:S02]  /*36560*/  IMAD R3, R26, UR4, RZ ;  /* 0x000000041a037c24 */ /* 0x000fe4000f8e02ff */
[----:B------:R-:W-:-:S04]  /*36570*/  IMAD.WIDE.U32 R4, R27, UR4, R4 ;  /* 0x000000041b047c25 */ /* 0x000fc8000f8e0004 */
[----:B------:R-:W-:Y:S01]  /*36580*/  IMAD R3, R27, UR5, R3 ;  /* 0x000000051b037c24 */ /* 0x000fe2000f8e0203 */
[-C--:B-----5:R-:W-:Y:S01]  /*36590*/  ISETP.GE.AND P1, PT, R187, R19.reuse, PT ;  /* 0x00000013bb00720c */ /* 0x0a0fe20003f26270 */
[----:B------:R-:W-:Y:S01]  /*365a0*/  ULDC.64 UR4, c[0x0][0xbe0] ;  /* 0x0002f80000047ab9 */ /* 0x000fe20000000a00 */
[-C--:B------:R-:W-:Y:S01]  /*365b0*/  ISETP.GE.AND P2, PT, R190, R19.reuse, PT ;  /* 0x00000013be00720c */ /* 0x080fe20003f46270 */
[----:B------:R-:W-:Y:S01]  /*365c0*/  IMAD.IADD R5, R5, 0x1, R3 ;  /* 0x0000000105057824 */ /* 0x000fe200078e0203 */
[----:B------:R-:W-:Y:S01]  /*365d0*/  SEL R10, RZ, 0xffffffff, P1 ;  /* 0xffffffffff0a7807 */ /* 0x000fe20000800000 */
[----:B------:R-:W2:Y:S01]  /*365e0*/  @P0 LDC R9, c[0x0][0xcec] ;  /* 0x00033b00ff090b82 */ /* 0x000ea20000000800 */
[----:B------:R-:W-:Y:S01]  /*365f0*/  ISETP.GE.AND P1, PT, R186, R19, PT ;  /* 0x00000013ba00720c */ /* 0x000fe20003f26270 */
[----:B------:R-:W-:Y:S02]  /*36600*/  IMAD R25, R0, R11, RZ ;  /* 0x0000000b00197224 */ /* 0x000fe400078e02ff */
[----:B------:R-:W-:-:S04]  /*36610*/  IMAD.SHL.U32 R10, R10, 0x2, RZ ;  /* 0x000000020a0a7824 */ /* 0x000fc800078e00ff */
[----:B------:R-:W5:Y:S01]  /*36620*/  @P0 LDC R13, c[0x0][0xcf0] ;  /* 0x00033c00ff0d0b82 */ /* 0x000f620000000800 */
[----:B----4-:R-:W-:-:S04]  /*36630*/  IMAD R7, R7, 0x20, R228 ;  /* 0x0000002007077824 */ /* 0x010fc800078e02e4 */
[----:B------:R-:W-:Y:S01]  /*36640*/  IMAD.IADD R8, R164, 0x1, R7 ;  /* 0x00000001a4087824 */ /* 0x000fe200078e0207 */
[----:B------:R-:W-:Y:S02]  /*36650*/  SEL R7, RZ, 0x1, P2 ;  /* 0x00000001ff077807 */ /* 0x000fe40001000000 */
[----:B------:R-:W-:Y:S01]  /*36660*/  ISETP.GE.AND P2, PT, R191, R19, PT ;  /* 0x00000013bf00720c */ /* 0x000fe20003f46270 */
[----:B--2---:R-:W-:Y:S01]  /*36670*/  @P0 IMAD.HI.U32 R6, R8, R9, RZ ;  /* 0x0000000908060227 */ /* 0x004fe200078e00ff */
[----:B------:R-:W-:Y:S02]  /*36680*/  LOP3.LUT R9, R10, 0x2, R7, 0xe2, !PT ;  /* 0x000000020a097812 */ /* 0x000fe400078ee207 */
[----:B------:R-:W-:Y:S01]  /*36690*/  SEL R10, RZ, 0xffffffff, P1 ;  /* 0xffffffffff0a7807 */ /* 0x000fe20000800000 */
[----:B------:R-:W-:Y:S01]  /*366a0*/  IMAD.MOV.U32 R3, RZ, RZ, R8 ;  /* 0x000000ffff037224 */ /* 0x000fe200078e0008 */
[----:B-----5:R-:W-:Y:S02]  /*366b0*/  @P0 SHF.R.U32.HI R3, RZ, R13, R6 ;  /* 0x0000000dff030219 */ /* 0x020fe40000011606 */
[-C--:B------:R-:W-:Y:S01]  /*366c0*/  ISETP.GE.AND P0, PT, R185, R19.reuse, PT ;  /* 0x00000013b900720c */ /* 0x080fe20003f06270 */
[----:B------:R-:W-:Y:S01]  /*366d0*/  IMAD.SHL.U32 R12, R10, 0x4, RZ ;  /* 0x000000040a0c7824 */ /* 0x000fe200078e00ff */
[--C-:B------:R-:W-:Y:S01]  /*366e0*/  SHF.R.S32.HI R6, RZ, 0x1f, R3.reuse ;  /* 0x0000001fff067819 */ /* 0x100fe20000011403 */
[----:B------:R-:W-:Y:S01]  /*366f0*/  IMAD.MOV R7, RZ, RZ, -R3 ;  /* 0x000000ffff077224 */ /* 0x000fe200078e0a03 */
[----:B------:R-:W-:Y:S01]  /*36700*/  SEL R10, RZ, 0xffffffff, P0 ;  /* 0xffffffffff0a7807 */ /* 0x000fe20000000000 */
[----:B------:R-:W-:Y:S01]  /*36710*/  IMAD.WIDE.U32 R4, R3, UR4, R4 ;  /* 0x0000000403047c25 */ /* 0x000fe2000f8e0004 */
[----:B------:R-:W-:-:S02]  /*36720*/  ISETP.GE.AND P1, PT, R184, R19, PT ;  /* 0x00000013b800720c */ /* 0x000fc40003f26270 */
[----:B------:R-:W-:Y:S01]  /*36730*/  ISETP.GE.AND P0, PT, R167, R19, PT ;  /* 0x00000013a700720c */ /* 0x000fe20003f06270 */
[----:B------:R-:W-:Y:S01]  /*36740*/  IMAD R7, R11, R7, R8 ;  /* 0x000000070b077224 */ /* 0x000fe200078e0208 */
[----:B------:R-:W-:Y:S01]  /*36750*/  LOP3.LUT R8, R12, 0x4, R9, 0xe2, !PT ;  /* 0x000000040c087812 */ /* 0x000fe200078ee209 */
[----:B------:R-:W-:Y:S02]  /*36760*/  IMAD R6, R6, UR4, RZ ;  /* 0x0000000406067c24 */ /* 0x000fe4000f8e02ff */
[----:B------:R-:W-:Y:S01]  /*36770*/  IMAD.SHL.U32 R13, R10, 0x8, RZ ;  /* 0x000000080a0d7824 */ /* 0x000fe200078e00ff */
[----:B------:R-:W-:Y:S01]  /*36780*/  SEL R10, RZ, 0xffffffff, P0 ;  /* 0xffffffffff0a7807 */ /* 0x000fe20000000000 */
[----:B------:R-:W-:Y:S01]  /*36790*/  IMAD R9, R3, UR5, R6 ;  /* 0x0000000503097c24 */ /* 0x000fe2000f8e0206 */
[----:B------:R-:W-:Y:S01]  /*367a0*/  SHF.R.S32.HI R3, RZ, 0x1f, R7 ;  /* 0x0000001fff037819 */ /* 0x000fe20000011407 */
[----:B------:R-:W-:Y:S01]  /*367b0*/  ULDC.64 UR4, c[0x0][0xbd8] ;  /* 0x0002f60000047ab9 */ /* 0x000fe20000000a00 */
[----:B------:R-:W-:Y:S01]  /*367c0*/  SEL R6, RZ, 0xffffffff, P1 ;  /* 0xffffffffff067807 */ /* 0x000fe20000800000 */
[----:B------:R-:W-:Y:S01]  /*367d0*/  IMAD.IADD R5, R5, 0x1, R9 ;  /* 0x0000000105057824 */ /* 0x000fe200078e0209 */
[----:B------:R-:W-:Y:S01]  /*367e0*/  LOP3.LUT R8, R13, 0x8, R8, 0xe2, !PT ;  /* 0x000000080d087812 */ /* 0x000fe200078ee208 */
[----:B------:R-:W-:Y:S01]  /*367f0*/  IMAD R0, R3, UR4, RZ ;  /* 0x0000000403007c24 */ /* 0x000fe2000f8e02ff */
[----:B------:R-:W-:Y:S01]  /*36800*/  ISETP.GE.AND P0, PT, R192, R19, PT ;  /* 0x00000013c000720c */ /* 0x000fe20003f06270 */
[----:B------:R-:W-:-:S02]  /*36810*/  IMAD.SHL.U32 R13, R6, 0x10, RZ ;  /* 0x00000010060d7824 */ /* 0x000fc400078e00ff */
[----:B------:R-:W-:Y:S02]  /*36820*/  IMAD R3, R7, UR5, R0 ;  /* 0x0000000507037c24 */ /* 0x000fe4000f8e0200 */
[----:B------:R-:W-:Y:S01]  /*36830*/  IMAD.IADD R0, R228, 0x1, R164 ;  /* 0x00000001e4007824 */ /* 0x000fe200078e02a4 */
[----:B------:R-:W-:Y:S01]  /*36840*/  LOP3.LUT R8, R13, 0x10, R8, 0xe2, !PT ;  /* 0x000000100d087812 */ /* 0x000fe200078ee208 */
[----:B------:R-:W-:Y:S02]  /*36850*/  IMAD.SHL.U32 R9, R10, 0x20, RZ ;  /* 0x000000200a097824 */ /* 0x000fe400078e00ff */
[----:B------:R-:W-:Y:S01]  /*36860*/  IMAD.WIDE.U32 R4, R7, UR4, R4 ;  /* 0x0000000407047c25 */ /* 0x000fe2000f8e0004 */
        /* <DEDUP_REMOVED lines=10> */
[----:B------:R2:W4:Y:S04]  /*36910*/  SHFL.IDX PT, R4, R18, RZ, 0x181f ;  /* 0x00181fff12047589 */ /* 0x00052800000e0000 */
[----:B------:R2:W0:Y:S01]  /*36920*/  SHFL.IDX PT, R5, R3, RZ, 0x181f ;  /* 0x00181fff03057589 */ /* 0x00042200000e0000 */
[----:B------:R-:W-:Y:S05]  /*36930*/  @P0 BRA `(.L_x_3824) ;  /* 0x00000000007c0947 */ /* 0x000fea0003800000 */
[-C--:B------:R-:W-:Y:S02]  /*36940*/  ISETP.GE.AND P2, PT, R187, R19.reuse, PT ;  /* 0x00000013bb00720c */ /* 0x080fe40003f46270 */
[-C--:B------:R-:W-:Y:S02]  /*36950*/  ISETP.GE.AND P1, PT, R190, R19.reuse, PT ;  /* 0x00000013be00720c */ /* 0x080fe40003f26270 */
[-C--:B------:R-:W-:Y:S02]  /*36960*/  ISETP.GE.AND P5, PT, R186, R19.reuse, PT ;  /* 0x00000013ba00720c */ /* 0x080fe40003fa6270 */
[----:B------:R-:W-:-:S07]  /*36970*/  ISETP.GE.AND P3, PT, R185, R19, PT ;  /* 0x00000013b900720c */ /* 0x000fce0003f66270 */
[CC--:B----4-:R-:W-:Y:S02]  /*36980*/  @!P2 LEA R8, P0, R187.reuse, R4.reuse, 0x1 ;  /* 0x00000004bb08a211 */ /* 0x0d0fe400078008ff */
[----:B0-----:R-:W-:Y:S02]  /*36990*/  @!P1 IMAD.WIDE R6, R190, 0x2, R4 ;  /* 0x00000002be069825 */ /* 0x001fe400078e0204 */
        /* <DEDUP_REMOVED lines=25> */
.L_x_3824:
[----:B------:R-:W-:Y:S05]  /*36b30*/  BSYNC B1 ;  /* 0x0000000000017941 */ /* 0x000fea0003800000 */
.L_x_3823:
[----:B------:R-:W-:Y:S01]  /*36b40*/  VIADD R0, R0, 0x20 ;  /* 0x0000002000007836 */ /* 0x000fe20000000000 */
[----:B0---4-:R0:W4:Y:S04]  /*36b50*/  SHFL.IDX PT, R5, R3, 0x1, 0x181f ;  /* 0x00381f0003057f89 */ /* 0x01112800000e0000 */
[----:B------:R-:W-:Y:S01]  /*36b60*/  ISETP.GE.AND P0, PT, R0, R25, PT ;  /* 0x000000190000720c */ /* 0x000fe20003f06270 */
[----:B------:R0:W0:-:S12]  /*36b70*/  SHFL.IDX PT, R4, R18, 0x1, 0x181f ;  /* 0x00381f0012047f89 */ /* 0x00001800000e0000 */
[----:B------:R-:W-:Y:S05]  /*36b80*/  @P0 BRA `(.L_x_3815) ;  /* 0x00000000007c0947 */ /* 0x000fea0003800000 */
        /* <DEDUP_REMOVED lines=8> */
[----:B------:R0:W-:Y:S01]  /*36c10*/  @!P6 ST.E.128 desc[UR44][R6.64], RZ ;  /* 0x000000ff0600e985 */ /* 0x0001e2000c101d2c */
[-C--:B------:R-:W-:Y:S02]  /*36c20*/  @!P4 LEA R10, P6, R186, R4.reuse, 0x1 ;  /* 0x00000004ba0ac211 */ /* 0x080fe400078c08ff */
[-C--:B------:R-:W-:Y:S02]  /*36c30*/  @!P5 LEA.HI.X R9, R187, R5.reuse, R235, 0x1, P0 ;  /* 0x00000005bb09d211 */ /* 0x080fe400000f0ceb */
[----:B------:R-:W-:Y:S02]  /*36c40*/  LOP3.LUT P0, RZ, R20, 0x40, RZ, 0xc0, !PT ;  /* 0x0000004014ff7812 */ /* 0x000fe4000780c0ff */
[----:B------:R-:W-:Y:S01]  /*36c50*/  @!P4 LEA.HI.X R11, R186, R5, R234, 0x1, P6 ;  /* 0x00000005ba0bc211 */ /* 0x000fe200030f0cea */
[----:B------:R4:W-:Y:S01]  /*36c60*/  @!P5 ST.E.128 desc[UR44][R8.64], RZ ;  /* 0x000000ff0800d985 */ /* 0x0009e2000c101d2c */
[----:B------:R-:W-:Y:S02]  /*36c70*/  LOP3.LUT P6, RZ, R21, 0x80, RZ, 0xc0, !PT ;  /* 0x0000008015ff7812 */ /* 0x000fe400078cc0ff */
[-C--:B------:R-:W-:Y:S01]  /*36c80*/  @!P3 LEA R12, P5, R185, R4.reuse, 0x1 ;  /* 0x00000004b90cb211 */ /* 0x080fe200078a08ff */
[----:B------:R4:W-:Y:S01]  /*36c90*/  @!P4 ST.E.128 desc[UR44][R10.64], RZ ;  /* 0x000000ff0a00c985 */ /* 0x0009e2000c101d2c */
[----:B------:R-:W-:-:S02]  /*36ca0*/  @!P2 LEA R14, P4, R184, R4, 0x1 ;  /* 0x00000004b80ea211 */ /* 0x000fc400078808ff */
[-C--:B------:R-:W-:Y:S02]  /*36cb0*/  @!P3 LEA.HI.X R13, R185, R5.reuse, R233, 0x1, P5 ;  /* 0x00000005b90db211 */ /* 0x080fe400028f0ce9 */
[-C--:B0-----:R-:W-:Y:S02]  /*36cc0*/  @!P1 LEA R6, P5, R167, R4.reuse, 0x1 ;  /* 0x00000004a7069211 */ /* 0x081fe400078a08ff */
[-C--:B------:R-:W-:Y:S01]  /*36cd0*/  @!P2 LEA.HI.X R15, R184, R5.reuse, R232, 0x1, P4 ;  /* 0x00000005b80fa211 */ /* 0x080fe200020f0ce8 */
[----:B------:R4:W-:Y:S01]  /*36ce0*/  @!P3 ST.E.128 desc[UR44][R12.64], RZ ;  /* 0x000000ff0c00b985 */ /* 0x0009e2000c101d2c */
[-C--:B--2---:R-:W-:Y:S02]  /*36cf0*/  @P0 LEA R18, P3, R192, R4.reuse, 0x1 ;  /* 0x00000004c0120211 */ /* 0x084fe400078608ff */
[----:B------:R-:W-:Y:S01]  /*36d00*/  @P6 LEA R4, P4, R191, R4, 0x1 ;  /* 0x00000004bf046211 */ /* 0x000fe200078808ff */
[----:B------:R4:W-:Y:S01]  /*36d10*/  @!P2 ST.E.128 desc[UR44][R14.64], RZ ;  /* 0x000000ff0e00a985 */ /* 0x0009e2000c101d2c */
[----:B------:R-:W-:-:S02]  /*36d20*/  @!P1 LEA.HI.X R7, R167, R5, R231, 0x1, P5 ;  /* 0x00000005a7079211 */ /* 0x000fc400028f0ce7 */
[-C--:B------:R-:W-:Y:S02]  /*36d30*/  @P0 LEA.HI.X R19, R192, R5.reuse, R230, 0x1, P3 ;  /* 0x00000005c0130211 */ /* 0x080fe400018f0ce6 */
[----:B------:R-:W-:Y:S01]  /*36d40*/  @P6 LEA.HI.X R5, R191, R5, R229, 0x1, P4 ;  /* 0x00000005bf056211 */ /* 0x000fe200020f0ce5 */
[----:B------:R4:W-:Y:S04]  /*36d50*/  @!P1 ST.E.128 desc[UR44][R6.64], RZ ;  /* 0x000000ff06009985 */ /* 0x0009e8000c101d2c */
[----:B------:R4:W-:Y:S04]  /*36d60*/  @P0 ST.E.128 desc[UR44][R18.64], RZ ;  /* 0x000000ff12000985 */ /* 0x0009e8000c101d2c */
[----:B------:R4:W-:Y:S02]  /*36d70*/  @P6 ST.E.128 desc[UR44][R4.64], RZ ;  /* 0x000000ff04006985 */ /* 0x0009e4000c101d2c */
.L_x_3815:
[----:B------:R-:W-:Y:S05]  /*36d80*/  BSYNC B0 ;  /* 0x0000000000007941 */ /* 0x000fea0003800000 */
.L_x_3807:
[----:B------:R-:W-:Y:S02]  /*36d90*/  ULDC UR4, c[0x0][0xd3c] ;  /* 0x00034f0000047ab9 */ /* 0x000fe40000000800 */
[----:B-1----:R-:W-:-:S13]  /*36da0*/  ISETP.GE.AND P0, PT, R91, UR4, PT ;  /* 0x000000045b007c0c */ /* 0x002fda000bf06270 */
[----:B------:R-:W-:Y:S05]  /*36db0*/  @!P0 BRA `(.L_x_3825) ;  /* 0xfffffca800b48947 */ /* 0x000fea000383ffff */
[----:B------:R-:W-:Y:S05]  /*36dc0*/  BRA `(.L_x_3600) ;  /* 0x000000b000787947 */ /* 0x000fea0003800000 */
.L_x_3598:
        /* <DEDUP_REMOVED lines=17> */
.L_x_3826:
        /* <DEDUP_REMOVED lines=44> */
.L_x_3830:
        /* <DEDUP_REMOVED lines=39> */
.L_x_3828:
        /* <DEDUP_REMOVED lines=12> */
.L_x_3831:
        /* <DEDUP_REMOVED lines=63> */
.L_x_3832:
        /* <DEDUP_REMOVED lines=61> */
.L_x_3833:
[----:B01----:R-:W-:-:S05]  /*37c90*/  LOP3.LUT R3, RZ, R2, RZ, 0x33, !PT ;  /* 0x00000002ff037212 */ /* 0x003fca00078e33ff */
[----:B------:R-:W-:-:S05]  /*37ca0*/  IMAD.IADD R2, R4, 0x1, R3 ;  /* 0x0000000104027824 */ /* 0x000fca00078e0203 */
[----:B------:R1:W-:Y:S01]  /*37cb0*/  STL [R1+0x434], R2 ;  /* 0x0004340201007387 */ /* 0x0003e20000100800 */
[----:B------:R-:W-:Y:S05]  /*37cc0*/  BRA `(.L_x_3834) ;  /* 0x0000000000107947 */ /* 0x000fea0003800000 */
.L_x_3829:
[----:B------:R-:W-:Y:S01]  /*37cd0*/  IMAD.U32 R2, RZ, RZ, UR6 ;  /* 0x00000006ff027e24 */ /* 0x000fe2000f8e00ff */
[----:B------:R0:W-:Y:S04]  /*37ce0*/  STL [R1+0x434], RZ ;  /* 0x000434ff01007387 */ /* 0x0001e80000100800 */
[----:B------:R0:W-:Y:S04]  /*37cf0*/  STL [R1+0x438], RZ ;  /* 0x000438ff01007387 */ /* 0x0001e80000100800 */
[----:B------:R0:W-:Y:S02]  /*37d00*/  STL [R1+0x430], R2 ;  /* 0x0004300201007387 */ /* 0x0001e40000100800 */
.L_x_3834:
        /* <DEDUP_REMOVED lines=10> */
.L_x_3827:
        /* <DEDUP_REMOVED lines=13> */
[----:B------:R-:W-:Y:S01]  /*37e80*/  ULDC.64 UR42, c[0x0][0x198] ;  /* 0x00006600002a7ab9 */ /* 0x000fe20000000a00 */
[----:B------:R-:W-:Y:S02]  /*37e90*/  ULDC UR38, c[0x0][0xc] ;  /* 0x0000030000267ab9 */ /* 0x000fe40000000800 */
[----:B------:R-:W-:Y:S04]  /*37ea0*/  STL [R1+0x444], RZ ;  /* 0x000444ff01007387 */ /* 0x000fe80000100800 */
        /* <DEDUP_REMOVED lines=18> */
[----:B------:R-:W-:Y:S04]  /*37fd0*/  STL [R1+0x450], R2 ;  /* 0x0004500201007387 */ /* 0x000fe80000100800 */
[----:B------:R1:W-:Y:S01]  /*37fe0*/  STL [R1+0x44c], R2 ;  /* 0x00044c0201007387 */ /* 0x0003e20000100800 */
[C---:B0-----:R-:W-:Y:S02]  /*37ff0*/  LOP3.LUT R3, R0.reuse, 0x80, RZ, 0xfc, !PT ;  /* 0x0000008000037812 */ /* 0x041fe400078efcff */
[C---:B------:R-:W-:Y:S02]  /*38000*/  LOP3.LUT R3, R0.reuse, 0x140, RZ, 0xfc, !PT ;  /* 0x0000014000037812 */ /* 0x040fe400078efcff */
[C---:B-1----:R-:W-:Y:S02]  /*38010*/  LOP3.LUT R2, R0.reuse, 0xc0, RZ, 0xfc, !PT ;  /* 0x000000c000027812 */ /* 0x042fe400078efcff */
[----:B------:R-:W-:-:S02]  /*38020*/  LOP3.LUT R2, R0, 0x180, RZ, 0xfc, !PT ;  /* 0x0000018000027812 */ /* 0x000fc400078efcff */
[----:B------:R-:W-:-:S07]  /*38030*/  LOP3.LUT R0, R0, 0x1c0, RZ, 0xfc, !PT ;  /* 0x000001c000007812 */ /* 0x000fce00078efcff */
.L_x_4025:
[----:B--2---:R-:W2:Y:S01]  /*38040*/  LDL R14, [R1+0x43c] ;  /* 0x00043c00010e7983 */ /* 0x004ea20000100800 */
[----:B------:R-:W-:Y:S05]  /*38050*/  YIELD ;  /* 0x0000000000007946 */ /* 0x000fea0003800000 */
[----:B------:R-:W-:Y:S01]  /*38060*/  ULDC.64 UR4, c[0x0][0xb20] ;  /* 0x0002c80000047ab9 */ /* 0x000fe20000000a00 */
[----:B0-----:R-:W-:Y:S02]  /*38070*/  CS2R R6, SRZ ;  /* 0x0000000000067805 */ /* 0x001fe4000001ff00 */
[----:B------:R-:W-:Y:S01]  /*38080*/  ISETP.NE.U32.AND P0, PT, RZ, UR4, PT ;  /* 0x00000004ff007c0c */ /* 0x000fe2000bf05070 */
[----:B------:R-:W0:Y:S01]  /*38090*/  LDC.64 R12, c[0x0][0xaf8] ;  /* 0x0002be00ff0c7b82 */ /* 0x000e220000000a00 */
[----:B------:R-:W-:Y:S01]  /*380a0*/  ULDC.64 UR6, c[0x0][0xb00] ;  /* 0x0002c00000067ab9 */ /* 0x000fe20000000a00 */
[----:B------:R-:W-:Y:S01]  /*380b0*/  ULDC.64 UR8, c[0x0][0xb08] ;  /* 0x0002c20000087ab9 */ /* 0x000fe20000000a00 */
[----:B------:R-:W-:Y:S01]  /*380c0*/  ISETP.NE.AND.EX P0, PT, RZ, UR5, PT, P0 ;  /* 0x00000005ff007c0c */ /* 0x000fe2000bf05300 */
[----:B------:R-:W-:-:S04]  /*380d0*/  ULDC.64 UR4, c[0x0][0xb10] ;  /* 0x0002c40000047ab9 */ /* 0x000fc80000000a00 */
[----:B-1----:R-:W1:Y:S08]  /*380e0*/  LDC.64 R4, c[0x0][0xb00] ;  /* 0x0002c000ff047b82 */ /* 0x002e700000000a00 */
        /* <DEDUP_REMOVED lines=8> */
[----:B------:R-:W-:Y:S01]  /*38170*/  ISETP.NE.U32.AND P4, PT, RZ, UR8, PT ;  /* 0x00000008ff007c0c */ /* 0x000fe2000bf85070 */
[----:B------:R-:W-:Y:S01]  /*38180*/  IMAD.MOV.U32 R8, RZ, RZ, RZ ;  /* 0x000000ffff087224 */ /* 0x000fe200078e00ff */
[----:B------:R-:W-:Y:S01]  /*38190*/  ISETP.NE.U32.AND P1, PT, RZ, UR4, PT ;  /* 0x00000004ff007c0c */ /* 0x000fe2000bf25070 */
[----:B--2---:R-:W0:Y:S01]  /*381a0*/  LDC.64 R2, c[0x0][0xb08] ;  /* 0x0002c200ff027b82 */ /* 0x004e220000000a00 */
[----:B------:R-:W-:-:S02]  /*381b0*/  IMAD.MOV.U32 R0, RZ, RZ, RZ ;  /* 0x000000ffff007224 */ /* 0x000fc400078e00ff */
[----:B------:R-:W-:Y:S01]  /*381c0*/  ISETP.NE.AND.EX P3, PT, RZ, UR5, PT, P1 ;  /* 0x00000005ff007c0c */ /* 0x000fe2000bf65310 */
[----:B-1----:R-:W-:-:S04]  /*381d0*/  IMAD.WIDE R4, R14, 0x4, R4 ;  /* 0x000000040e047825 */ /* 0x002fc800078e0204 */
        /* <DEDUP_REMOVED lines=30> */
.L_x_3836:
        /* <DEDUP_REMOVED lines=16> */
.L_x_3837:
[----:B------:R-:W-:Y:S05]  /*384c0*/  @!P1 BRA `(.L_x_3838) ;  /* 0x00000000000c9947 */ /* 0x000fea0003800000 */
[----:B------:R-:W2:Y:S04]  /*384d0*/  LDG.E R7, desc[UR44][R4.64] ;  /* 0x0000002c04077981 */ /* 0x000ea8000c1e1900 */
[----:B------:R-:W2:Y:S02]  /*384e0*/  LDG.E R4, desc[UR44][R4.64+0x4] ;  /* 0x0000042c04047981 */ /* 0x000ea4000c1e1900 */
[----:B--2---:R-:W-:-:S07]  /*384f0*/  IMAD.IADD R7, R4, 0x1, -R7 ;  /* 0x0000000104077824 */ /* 0x004fce00078e0a07 */
.L_x_3838:
        /* <DEDUP_REMOVED lines=37> */
.L_x_3841:
[----:B------:R-:W-:-:S13]  /*38750*/  ISETP.NE.AND P0, PT, R3, 0x1, PT ;  /* 0x000000010300780c */ /* 0x000fda0003f05270 */
[----:B------:R-:W1:Y:S02]  /*38760*/  @P0 LDC.64 R4, c[0x0][0xae0] ;  /* 0x0002b800ff040b82 */ /* 0x000e640000000a00 */
[----:B-1----:R-:W-:-:S05]  /*38770*/  @P0 IMAD.HI.U32 R4, R2, R4, RZ ;  /* 0x0000000402040227 */ /* 0x002fca00078e00ff */
[----:B------:R-:W-:-:S07]  /*38780*/  @P0 SHF.R.U32.HI R2, RZ, R5, R4 ;  /* 0x00000005ff020219 */ /* 0x000fce0000011604 */
.L_x_3842:
[----:B------:R-:W-:Y:S05]  /*38790*/  BSYNC B0 ;  /* 0x0000000000007941 */ /* 0x000fea0003800000 */
.L_x_3840:
[----:B------:R-:W-:-:S05]  /*387a0*/  IMAD R2, R2, R3, R3 ;  /* 0x0000000302027224 */ /* 0x000fca00078e0203 */
[----:B------:R-:W-:-:S07]  /*387b0*/  VIMNMX R8, R8, R2, PT ;  /* 0x0000000208087248 */ /* 0x000fce0003fe0100 */
.L_x_3839:
        /* <DEDUP_REMOVED lines=25> */
.L_x_3845:
[----:B------:R-:W-:-:S13]  /*38950*/  ISETP.NE.AND P0, PT, R3, 0x1, PT ;  /* 0x000000010300780c */ /* 0x000fda0003f05270 */
[----:B------:R-:W1:Y:S02]  /*38960*/  @P0 LDC.64 R4, c[0x0][0xae0] ;  /* 0x0002b800ff040b82 */ /* 0x000e640000000a00 */
[----:B-1----:R-:W-:-:S05]  /*38970*/  @P0 IMAD.HI.U32 R4, R6, R4, RZ ;  /* 0x0000000406040227 */ /* 0x002fca00078e00ff */
[----:B------:R-:W-:-:S07]  /*38980*/  @P0 SHF.R.U32.HI R6, RZ, R5, R4 ;  /* 0x00000005ff060219 */ /* 0x000fce0000011604 */
.L_x_3846:
[----:B------:R-:W-:Y:S05]  /*38990*/  BSYNC B0 ;  /* 0x0000000000007941 */ /* 0x000fea0003800000 */
.L_x_3844:
[----:B------:R-:W-:-:S05]  /*389a0*/  IMAD R3, R6, R3, RZ ;  /* 0x0000000306037224 */ /* 0x000fca00078e02ff */
[----:B------:R-:W-:-:S07]  /*389b0*/  VIMNMX R2, R2, R3, !PT ;  /* 0x0000000302027248 */ /* 0x000fce0007fe0100 */
.L_x_3843:
        /* <DEDUP_REMOVED lines=41> */
.L_x_3848:
[----:B------:R-:W-:Y:S05]  /*38c50*/  BSYNC B0 ;  /* 0x0000000000007941 */ /* 0x000fea0003800000 */
.L_x_3847:
[-C--:B------:R-:W-:Y:S01]  /*38c60*/  IMAD R7, R13, R2.reuse, R7 ;  /* 0x000000020d077224 */ /* 0x080fe200078e0207 */
        /* <DEDUP_REMOVED lines=23> */
.L_x_4066:
[----:B--2---:R-:W-:Y:S02]  /*38de0*/  ISETP.NE.AND P0, PT, R14, RZ, PT ;  /* 0x000000ff0e00720c */ /* 0x004fe40003f05270 */
[----:B------:R-:W-:-:S11]  /*38df0*/  PLOP3.LUT P6, PT, PT, PT, PT, 0x8, 0x0 ;  /* 0x000000000000781c */ /* 0x000fd60003fce170 */
[----:B------:R-:W-:Y:S05]  /*38e00*/  @P0 BRA `(.L_x_3852) ;  /* 0x00000000000c0947 */ /* 0x000fea0003800000 */
[----:B------:R-:W-:-:S03]  /*38e10*/  UMOV UR4, 0xffffffff ;  /* 0xffffffff00047882 */ /* 0x000fc60000000000 */
[----:B------:R-:W-:Y:S05]  /*38e20*/  BRA.DIV UR4, `(.L_x_3853) ;  /* 0x0000009e045c7947 */ /* 0x000fea000b800000 */
[----:B------:R-:W-:-:S13]  /*38e30*/  ELECT P6, URZ, PT ;  /* 0x00000000003f782f */ /* 0x000fda00038c0000 */
.L_x_3852:
        /* <DEDUP_REMOVED lines=9> */
.L_x_4069:
[----:B------:R-:W-:Y:S05]  /*38ed0*/  BSYNC B1 ;  /* 0x0000000000017941 */ /* 0x000fea0003800000 */
.L_x_3854:
[----:B------:R-:W-:Y:S04]  /*38ee0*/  BSSY B1, `(.L_x_3856) ;  /* 0x00000bb000017945 */ /* 0x000fe80003800000 */
[----:B------:R-:W-:Y:S05]  /*38ef0*/  @!P6 BRA `(.L_x_3857) ;  /* 0x0000000800e4e947 */ /* 0x000fea0003800000 */
[----:B------:R-:W2:Y:S04]  /*38f00*/  LDL R6, [R1+0x444] ;  /* 0x0004440001067983 */ /* 0x000ea80000100800 */
[----:B------:R-:W3:Y:S01]  /*38f10*/  LDL R8, [R1+0x450] ;  /* 0x0004500001087983 */ /* 0x000ee20000100800 */
[----:B------:R-:W4:Y:S01]  /*38f20*/  S2R R7, SR_TID.X ;  /* 0x0000000000077919 */ /* 0x000f220000002100 */
[----:B------:R-:W-:Y:S01]  /*38f30*/  BSSY B2, `(.L_x_3858) ;  /* 0x0000007000027945 */ /* 0x000fe20003800000 */
[----:B----4-:R-:W-:-:S04]  /*38f40*/  LOP3.LUT R7, R7, 0x7f, RZ, 0xc0, !PT ;  /* 0x0000007f07077812 */ /* 0x010fc800078ec0ff */
[----:B------:R-:W-:Y:S01]  /*38f50*/  ISETP.NE.AND P1, PT, R7, RZ, PT ;  /* 0x000000ff0700720c */ /* 0x000fe20003f25270 */
[----:B--2---:R-:W-:Y:S01]  /*38f60*/  IMAD R6, R6, 0x8, R18 ;  /* 0x0000000806067824 */ /* 0x004fe200078e0212 */
[----:B---3--:R-:W-:-:S04]  /*38f70*/  SHF.L.U32 R10, R8, 0x1f, RZ ;  /* 0x0000001f080a7819 */ /* 0x008fc800000006ff */
[----:B------:R-:W2:Y:S02]  /*38f80*/  SYNCS.PHASECHK.TRANS64.TRYWAIT P0, [R6+URZ+0x388a0], R10 ;  /* 0x0388a00a060075a7 */ /* 0x000ea4000800017f */
[----:B--2---:R-:W-:Y:S05]  /*38f90*/  @!P0 BRA `(.L_x_3859) ;  /* 0x0000009c00348947 */ /* 0x004fea0003800000 */
.L_x_4070:
[----:B------:R-:W-:Y:S05]  /*38fa0*/  BSYNC B2 ;  /* 0x0000000000027941 */ /* 0x000fea0003800000 */
.L_x_3858:
[----:B------:R-:W-:Y:S04]  /*38fb0*/  BSSY B2, `(.L_x_3860) ;  /* 0x0000009000027945 */ /* 0x000fe80003800000 */
[----:B------:R-:W-:Y:S05]  /*38fc0*/  @P1 BRA `(.L_x_3861) ;  /* 0x00000000001c1947 */ /* 0x000fea0003800000 */
[----:B-1----:R-:W1:Y:S02]  /*38fd0*/  S2R R5, SR_TID.X ;  /* 0x0000000000057919 */ /* 0x002e640000002100 */
[----:B-1----:R-:W-:Y:S01]  /*38fe0*/  LOP3.LUT R7, R5, 0x1f, RZ, 0xc0, !PT ;  /* 0x0000001f05077812 */ /* 0x002fe200078ec0ff */
[----:B------:R-:W-:-:S03]  /*38ff0*/  IMAD.MOV.U32 R5, RZ, RZ, 0x2000 ;  /* 0x00002000ff057424 */ /* 0x000fc600078e00ff */
[----:B------:R-:W-:Y:S01]  /*39000*/  ISETP.NE.AND P0, PT, R7, RZ, PT ;  /* 0x000000ff0700720c */ /* 0x000fe20003f05270 */
[----:B------:R3:W-:-:S12]  /*39010*/  SYNCS.ARRIVE.TRANS64 RZ, [R6+URZ+0x38890], R5 ;  /* 0x0388900506ff79a7 */ /* 0x0007d8000800003f */
[----:B---3--:R-:W-:Y:S05]  /*39020*/  @!P0 BRA `(.L_x_3861) ;  /* 0x0000000000048947 */ /* 0x008fea0003800000 */
[----:B------:R-:W-:Y:S01]  /*39030*/  BPT.TRAP 0x1 ;  /* 0x000000040000795c */ /* 0x000fe20000300000 */
.L_x_3861:
[----:B------:R-:W-:Y:S05]  /*39040*/  BSYNC B2 ;  /* 0x0000000000027941 */ /* 0x000fea0003800000 */
.L_x_3860:
        /* <DEDUP_REMOVED lines=13> */
.L_x_3862:
        /* <DEDUP_REMOVED lines=13> */
.L_x_4071:
[----:B------:R-:W-:Y:S05]  /*391f0*/  BSYNC B2 ;  /* 0x0000000000027941 */ /* 0x000fea0003800000 */
.L_x_3863:
[----:B------:R-:W-:Y:S01]  /*39200*/  BSSY B2, `(.L_x_3865) ;  /* 0x000000b000027945 */ /* 0x000fe20003800000 */
[----:B-12---:R-:W-:Y:S02]  /*39210*/  IMAD.MOV.U32 R10, RZ, RZ, 0x0 ;  /* 0x00000000ff0a7424 */ /* 0x006fe400078e00ff */
[----:B------:R-:W-:Y:S01]  /*39220*/  IMAD.MOV.U32 R11, RZ, RZ, 0x12f00000 ;  /* 0x12f00000ff0b7424 */ /* 0x000fe200078e00ff */
[----:B------:R-:W-:Y:S06]  /*39230*/  @P1 BRA `(.L_x_3866) ;  /* 0x00000000001c1947 */ /* 0x000fec0003800000 */
[----:B------:R-:W1:Y:S02]  /*39240*/  S2R R7, SR_TID.X ;  /* 0x0000000000077919 */ /* 0x000e640000002100 */
[----:B-1----:R-:W-:Y:S01]  /*39250*/  LOP3.LUT R8, R7, 0x1f, RZ, 0xc0, !PT ;  /* 0x0000001f07087812 */ /* 0x002fe200078ec0ff */
[----:B------:R-:W-:-:S03]  /*39260*/  IMAD.MOV.U32 R7, RZ, RZ, 0x10000 ;  /* 0x00010000ff077424 */ /* 0x000fc600078e00ff */
[----:B------:R-:W-:Y:S01]  /*39270*/  ISETP.NE.AND P0, PT, R8, RZ, PT ;  /* 0x000000ff0800720c */ /* 0x000fe20003f05270 */
[----:B------:R1:W-:-:S12]  /*39280*/  SYNCS.ARRIVE.TRANS64 RZ, [R6+URZ+0x388b0], R7 ;  /* 0x0388b00706ff79a7 */ /* 0x0003d8000800003f */
[----:B-1----:R-:W-:Y:S05]  /*39290*/  @!P0 BRA `(.L_x_3866) ;  /* 0x0000000000048947 */ /* 0x002fea0003800000 */
[----:B------:R-:W-:Y:S01]  /*392a0*/  BPT.TRAP 0x1 ;  /* 0x000000040000795c */ /* 0x000fe20000300000 */
.L_x_3866:
[----:B------:R-:W-:Y:S05]  /*392b0*/  BSYNC B2 ;  /* 0x0000000000027941 */ /* 0x000fea0003800000 */
.L_x_3865:
        /* <DEDUP_REMOVED lines=10> */
.L_x_3867:
        /* <DEDUP_REMOVED lines=15> */
.L_x_3868:
        /* <DEDUP_REMOVED lines=15> */
.L_x_3869:
        /* <DEDUP_REMOVED lines=15> */
.L_x_3870:
        /* <DEDUP_REMOVED lines=15> */
.L_x_3871:
        /* <DEDUP_REMOVED lines=15> */
.L_x_3872:
        /* <DEDUP_REMOVED lines=15> */
.L_x_3873:
        /* <DEDUP_REMOVED lines=15> */
.L_x_3874:
        /* <DEDUP_REMOVED lines=10> */
.L_x_3857:
[----:B------:R-:W-:Y:S05]  /*39a90*/  BSYNC B1 ;  /* 0x0000000000017941 */ /* 0x000fea0003800000 */
.L_x_3856:
[----:B------:R-:W2:Y:S04]  /*39aa0*/  LDL.LU R10, [R1+0x444] ;  /* 0x00044400010a7983 */ /* 0x000ea80000300800 */
[----:B------:R-:W3:Y:S01]  /*39ab0*/  LDL.LU R8, [R1+0x450] ;  /* 0x0004500001087983 */ /* 0x000ee20000300800 */
[----:B-1----:R-:W-:Y:S01]  /*39ac0*/  VIADD R5, R9, 0xfffffffe ;  /* 0xfffffffe09057836 */ /* 0x002fe20000000000 */
        /* <DEDUP_REMOVED lines=10> */
.L_x_3894:
[----:B------:R-:W-:Y:S05]  /*39b70*/  YIELD ;  /* 0x0000000000007946 */ /* 0x000fea0003800000 */
[----:B------:R-:W-:Y:S04]  /*39b80*/  BSSY B1, `(.L_x_3875) ;  /* 0x00000ba000017945 */ /* 0x000fe80003800000 */
[----:B--2---:R-:W-:Y:S05]  /*39b90*/  @!P6 BRA `(.L_x_3876) ;  /* 0x0000000800e0e947 */ /* 0x004fea0003800000 */
[----:B-1----:R-:W2:Y:S04]  /*39ba0*/  LDL R6, [R1+0x444] ;  /* 0x0004440001067983 */ /* 0x002ea80000100800 */
[----:B------:R-:W3:Y:S01]  /*39bb0*/  LDL R7, [R1+0x450] ;  /* 0x0004500001077983 */ /* 0x000ee20000100800 */
[----:B------:R-:W1:Y:S01]  /*39bc0*/  S2R R8, SR_TID.X ;  /* 0x0000000000087919 */ /* 0x000e620000002100 */
[----:B------:R-:W-:Y:S01]  /*39bd0*/  BSSY B2, `(.L_x_3877) ;  /* 0x0000007000027945 */ /* 0x000fe20003800000 */
[----:B-1----:R-:W-:-:S04]  /*39be0*/  LOP3.LUT R8, R8, 0x7f, RZ, 0xc0, !PT ;  /* 0x0000007f08087812 */ /* 0x002fc800078ec0ff */
[----:B------:R-:W-:Y:S01]  /*39bf0*/  ISETP.NE.AND P2, PT, R8, RZ, PT ;  /* 0x000000ff0800720c */ /* 0x000fe20003f45270 */
[----:B--2---:R-:W-:Y:S01]  /*39c00*/  IMAD R6, R6, 0x8, R18 ;  /* 0x0000000806067824 */ /* 0x004fe200078e0212 */
[----:B---3--:R-:W-:-:S04]  /*39c10*/  SHF.L.U32 R7, R7, 0x1f, RZ ;  /* 0x0000001f07077819 */ /* 0x008fc800000006ff */
[----:B------:R-:W1:Y:S02]  /*39c20*/  SYNCS.PHASECHK.TRANS64.TRYWAIT P1, [R6+URZ+0x388a0], R7 ;  /* 0x0388a007060075a7 */ /* 0x000e64000802017f */
[----:B-1----:R-:W-:Y:S05]  /*39c30*/  @!P1 BRA `(.L_x_3878) ;  /* 0x0000009000349947 */ /* 0x002fea0003800000 */
.L_x_4072:
[----:B------:R-:W-:Y:S05]  /*39c40*/  BSYNC B2 ;  /* 0x0000000000027941 */ /* 0x000fea0003800000 */
.L_x_3877:
        /* <DEDUP_REMOVED lines=9> */
.L_x_3880:
[----:B------:R-:W-:Y:S05]  /*39ce0*/  BSYNC B2 ;  /* 0x0000000000027941 */ /* 0x000fea0003800000 */
.L_x_3879:
        /* <DEDUP_REMOVED lines=12> */
.L_x_3881:
        /* <DEDUP_REMOVED lines=13> */
.L_x_4073:
[----:B------:R-:W-:Y:S05]  /*39e80*/  BSYNC B2 ;  /* 0x0000000000027941 */ /* 0x000fea0003800000 */
.L_x_3882:
        /* <DEDUP_REMOVED lines=11> */
.L_x_3885:
[----:B------:R-:W-:Y:S05]  /*39f40*/  BSYNC B2 ;  /* 0x0000000000027941 */ /* 0x000fea0003800000 */
.L_x_3884:
        /* <DEDUP_REMOVED lines=10> */
.L_x_3886:
        /* <DEDUP_REMOVED lines=15> */
.L_x_3887:
        /* <DEDUP_REMOVED lines=15> */
.L_x_3888:
        /* <DEDUP_REMOVED lines=15> */
.L_x_3889:
        /* <DEDUP_REMOVED lines=15> */
.L_x_3890:
        /* <DEDUP_REMOVED lines=15> */
.L_x_3891:
        /* <DEDUP_REMOVED lines=15> */
.L_x_3892:
        /* <DEDUP_REMOVED lines=15> */
.L_x_3893:
        /* <DEDUP_REMOVED lines=10> */
.L_x_3876:
[----:B------:R-:W-:Y:S05]  /*3a720*/  BSYNC B1 ;  /* 0x0000000000017941 */ /* 0x000fea0003800000 */
.L_x_3875:
        /* <DEDUP_REMOVED lines=8> */
[----:B---3--:R-:W-:-:S03]  /*3a7b0*/  LOP3.LUT R8, R8, R7, RZ, 0x3c, !PT ;  /* 0x0000000708087212 */ /* 0x008fc600078e3cff */
[----:B------:R2:W-:Y:S04]  /*3a7c0*/  STL [R1+0x444], R6 ;  /* 0x0004440601007387 */ /* 0x0005e80000100800 */
[----:B------:R2:W-:Y:S01]  /*3a7d0*/  STL [R1+0x450], R8 ;  /* 0x0004500801007387 */ /* 0x0005e20000100800 */
[----:B------:R-:W-:Y:S05]  /*3a7e0*/  @P2 BRA `(.L_x_3894) ;  /* 0xfffffff000e02947 */ /* 0x000fea000383ffff */
.L_x_3850:
[----:B------:R-:W-:Y:S05]  /*3a7f0*/  BSYNC B0 ;  /* 0x0000000000007941 */ /* 0x000fea0003800000 */
.L_x_3849:
[----:B-12---:R-:W2:Y:S01]  /*3a800*/  LDL R8, [R1+0x45c] ;  /* 0x00045c0001087983 */ /* 0x006ea20000100800 */
[----:B------:R-:W1:Y:S01]  /*3a810*/  LDC R0, c[0x0][0x448] ;  /* 0x00011200ff007b82 */ /* 0x000e620000000800 */
[----:B------:R-:W-:Y:S07]  /*3a820*/  @!P0 WARPSYNC.ALL ;  /* 0x0000000000008948 */ /* 0x000fee0003800000 */
[----:B------:R-:W-:Y:S01]  /*3a830*/  @!P0 BAR.SYNC.DEFER_BLOCKING 0xc, 0x180 ;  /* 0x0306000000008b1d */ /* 0x000fe20000010000 */
[----:B-1----:R-:W-:-:S13]  /*3a840*/  ISETP.NE.AND P1, PT, R0, 0x1, PT ;  /* 0x000000010000780c */ /* 0x002fda0003f25270 */
[----:B------:R-:W1:Y:S08]  /*3a850*/  @P1 LDC R0, c[0x0][0x44c] ;  /* 0x00011300ff001b82 */ /* 0x000e700000000800 */
[----:B------:R-:W3:Y:S01]  /*3a860*/  @P1 LDC R3, c[0x0][0x450] ;  /* 0x00011400ff031b82 */ /* 0x000ee20000000800 */
[----:B--2---:R-:W-:-:S04]  /*3a870*/  VIADD R2, R8, 0x3f ;  /* 0x0000003f08027836 */ /* 0x004fc80000000000 */
[----:B-1----:R-:W-:-:S05]  /*3a880*/  @P1 IMAD.HI.U32 R0, R2, R0, RZ ;  /* 0x0000000002001227 */ /* 0x002fca00078e00ff */
[----:B---3--:R-:W-:-:S05]  /*3a890*/  @P1 SHF.R.U32.HI R2, RZ, R3, R0 ;  /* 0x00000003ff021219 */ /* 0x008fca0000011600 */
[----:B------:R-:W-:Y:S02]  /*3a8a0*/  IMAD.IADD R0, R20, 0x1, R2 ;  /* 0x0000000114007824 */ /* 0x000fe400078e0202 */
[----:B------:R-:W1:Y:S02]  /*3a8b0*/  LDC.64 R2, c[0x0][0xad8] ;  /* 0x0002b600ff027b82 */ /* 0x000e640000000a00 */
[----:B-1----:R-:W-:Y:S01]  /*3a8c0*/  ISETP.GE.AND P2, PT, R3, 0x1, PT ;  /* 0x000000010300780c */ /* 0x002fe20003f46270 */
        /* <DEDUP_REMOVED lines=13> */
.L_x_3897:
[----:B------:R-:W-:-:S13]  /*3a9a0*/  ISETP.NE.AND P0, PT, R3, 0x1, PT ;  /* 0x000000010300780c */ /* 0x000fda0003f05270 */
[----:B------:R-:W1:Y:S02]  /*3a9b0*/  @P0 LDC.64 R6, c[0x0][0xae0] ;  /* 0x0002b800ff060b82 */ /* 0x000e640000000a00 */
[----:B-1----:R-:W-:-:S05]  /*3a9c0*/  @P0 IMAD.HI.U32 R6, R2, R6, RZ ;  /* 0x0000000602060227 */ /* 0x002fca00078e00ff */
[----:B------:R-:W-:-:S07]  /*3a9d0*/  @P0 SHF.R.U32.HI R2, RZ, R7, R6 ;  /* 0x00000007ff020219 */ /* 0x000fce0000011606 */
.L_x_3898:
[----:B------:R-:W-:Y:S05]  /*3a9e0*/  BSYNC B0 ;  /* 0x0000000000007941 */ /* 0x000fea0003800000 */
.L_x_3896:
[----:B------:R-:W-:-:S05]  /*3a9f0*/  IMAD R2, R2, R3, R3 ;  /* 0x0000000302027224 */ /* 0x000fca00078e0203 */
[----:B------:R-:W-:-:S07]  /*3aa00*/  VIMNMX R5, R5, R2, PT ;  /* 0x0000000205057248 */ /* 0x000fce0003fe0100 */
.L_x_3895:
[----:B------:R-:W2:Y:S01]  /*3aa10*/  LDL R7, [R1+0x4a4] ;  /* 0x0004a40001077983 */ /* 0x000ea20000100800 */
[----:B------:R-:W1:Y:S01]  /*3aa20*/  @P1 LDC R2, c[0x0][0x44c] ;  /* 0x00011300ff021b82 */ /* 0x000e620000000800 */
[----:B------:R-:W-:Y:S01]  /*3aa30*/  IMAD.MOV.U32 R0, RZ, RZ, R8 ;  /* 0x000000ffff007224 */ /* 0x000fe200078e0008 */
[----:B------:R-:W-:Y:S01]  /*3aa40*/  ULDC UR4, c[0x0][0xad4] ;  /* 0x0002b50000047ab9 */ /* 0x000fe20000000800 */
[----:B------:R-:W-:-:S05]  /*3aa50*/  VIADD R5, R5, 0x3f ;  /* 0x0000003f05057836 */ /* 0x000fca0000000000 */
[----:B------:R-:W3:Y:S01]  /*3aa60*/  @P1 LDC R6, c[0x0][0x450] ;  /* 0x00011400ff061b82 */ /* 0x000ee20000000800 */
[----:B-1----:R-:W-:-:S05]  /*3aa70*/  @P1 IMAD.HI.U32 R2, R8, R2, RZ ;  /* 0x0000000208021227 */ /* 0x002fca00078e00ff */
[----:B---3--:R-:W-:-:S05]  /*3aa80*/  @P1 SHF.R.U32.HI R0, RZ, R6, R2 ;  /* 0x00000006ff001219 */ /* 0x008fca0000011602 */
        /* <DEDUP_REMOVED lines=18> */
.L_x_3901:
[----:B------:R-:W-:-:S13]  /*3abb0*/  ISETP.NE.AND P0, PT, R3, 0x1, PT ;  /* 0x000000010300780c */ /* 0x000fda0003f05270 */
[----:B------:R-:W1:Y:S02]  /*3abc0*/  @P0 LDC.64 R6, c[0x0][0xae0] ;  /* 0x0002b800ff060b82 */ /* 0x000e640000000a00 */
[----:B-1----:R-:W-:-:S05]  /*3abd0*/  @P0 IMAD.HI.U32 R6, R2, R6, RZ ;  /* 0x0000000602060227 */ /* 0x002fca00078e00ff */
[----:B------:R-:W-:-:S07]  /*3abe0*/  @P0 SHF.R.U32.HI R2, RZ, R7, R6 ;  /* 0x00000007ff020219 */ /* 0x000fce0000011606 */
.L_x_3902:
[----:B------:R-:W-:Y:S05]  /*3abf0*/  BSYNC B0 ;  /* 0x0000000000007941 */ /* 0x000fea0003800000 */
.L_x_3900:
[----:B------:R-:W-:-:S05]  /*3ac00*/  IMAD R2, R2, R3, RZ ;  /* 0x0000000302027224 */ /* 0x000fca00078e02ff */
[----:B------:R-:W-:-:S07]  /*3ac10*/  VIMNMX R0, R0, R2, !PT ;  /* 0x0000000200007248 */ /* 0x000fce0007fe0100 */
.L_x_3899:
[----:B------:R-:W-:Y:S01]  /*3ac20*/  SHF.R.S32.HI R2, RZ, 0x1f, R0 ;  /* 0x0000001fff027819 */ /* 0x000fe20000011400 */
[----:B------:R1:W-:Y:S01]  /*3ac30*/  STL [R1+0x47c], RZ ;  /* 0x00047cff01007387 */ /* 0x0003e20000100800 */
[----:B------:R-:W-:Y:S01]  /*3ac40*/  ISETP.NE.AND P1, PT, R4, RZ, PT ;  /* 0x000000ff0400720c */ /* 0x000fe20003f25270 */
[----:B------:R-:W-:Y:S01]  /*3ac50*/  BSSY B0, `(.L_x_3903) ;  /* 0x0000024000007945 */ /* 0x000fe20003800000 */
[----:B------:R-:W-:-:S04]  /*3ac60*/  LEA.HI R2, R2, R0, RZ, 0x6 ;  /* 0x0000000002027211 */ /* 0x000fc800078f30ff */
[----:B------:R-:W-:-:S04]  /*3ac70*/  SHF.R.S32.HI R2, RZ, 0x6, R2 ;  /* 0x00000006ff027819 */ /* 0x000fc80000011402 */
[----:B------:R-:W-:-:S03]  /*3ac80*/  VIMNMX R9, RZ, R2, !PT ;  /* 0x00000002ff097248 */ /* 0x000fc60007fe0100 */
[----:B------:R-:W2:Y:S01]  /*3ac90*/  @!P1 LDC R4, c[0x0][0xae8] ;  /* 0x0002ba00ff049b82 */ /* 0x000ea20000000800 */
[----:B------:R-:W-:Y:S01]  /*3aca0*/  ISETP.GT.AND P0, PT, R5, R9, PT ;  /* 0x000000090500720c */ /* 0x000fe20003f04270 */
[----:B------:R1:W-:-:S12]  /*3acb0*/  STL [R1+0x478], R9 ;  /* 0x0004780901007387 */ /* 0x0003d80000100800 */
[----:B-1----:R-:W-:Y:S05]  /*3acc0*/  @!P0 BRA `(.L_x_3904) ;  /* 0x0000000000708947 */ /* 0x002fea0003800000 */
[----:B--2---:R-:W-:-:S04]  /*3acd0*/  IABS R0, R4 ;  /* 0x0000000400007213 */ /* 0x004fc80000000000 */
        /* <DEDUP_REMOVED lines=8> */
[----:B------:R-:W-:Y:S02]  /*3ad60*/  IADD3 R6, R4, -0x1, R5 ;  /* 0xffffffff04067810 */ /* 0x000fe40007ffe005 */
[----:B------:R-:W-:-:S03]  /*3ad70*/  IABS R2, R4 ;  /* 0x0000000400027213 */ /* 0x000fc60000000000 */
[----:B------:R-:W-:Y:S02]  /*3ad80*/  IMAD.IADD R6, R6, 0x1, -R9 ;  /* 0x0000000106067824 */ /* 0x000fe400078e0a09 */
[----:B------:R-:W-:-:S03]  /*3ad90*/  IMAD.MOV R2, RZ, RZ, -R2 ;  /* 0x000000ffff027224 */ /* 0x000fc600078e0a02 */
[----:B------:R-:W-:Y:S01]  /*3ada0*/  IABS R3, R6 ;  /* 0x0000000600037213 */ /* 0x000fe20000000000 */
[----:B------:R-:W-:Y:S01]  /*3adb0*/  IMAD.MOV.U32 R7, RZ, RZ, R2 ;  /* 0x000000ffff077224 */ /* 0x000fe200078e0002 */
        /* <DEDUP_REMOVED lines=13> */
.L_x_3904:
[----:B------:R-:W-:Y:S05]  /*3ae90*/  BSYNC B0 ;  /* 0x0000000000007941 */ /* 0x000fea0003800000 */
.L_x_3903:
[----:B------:R-:W3:Y:S04]  /*3aea0*/  LDL R0, [R1+0x47c] ;  /* 0x00047c0001007983 */ /* 0x000ee80000100800 */
[----:B-1----:R-:W3:Y:S01]  /*3aeb0*/  LDL R2, [R1+0x4a0] ;  /* 0x0004a00001027983 */ /* 0x002ee20000100800 */
[----:B------:R-:W-:Y:S01]  /*3aec0*/  BSSY B7, `(.L_x_3905) ;  /* 0x00005bd000077945 */ /* 0x000fe20003800000 */
[----:B---3--:R-:W-:-:S05]  /*3aed0*/  IMAD R2, R2, R0, R9 ;  /* 0x0000000002027224 */ /* 0x008fca00078e0209 */
[----:B------:R-:W-:Y:S01]  /*3aee0*/  VIADDMNMX R0, R2, R0, R5, PT ;  /* 0x0000000002007246 */ /* 0x000fe20003800105 */
        /* <DEDUP_REMOVED lines=9> */
[----:B------:R-:W-:Y:S01]  /*3af80*/  VOTEU.ANY UR4, UPT, PT ;  /* 0x0000000000047886 */ /* 0x000fe200038e0100 */
[----:B--2---:R-:W2:Y:S01]  /*3af90*/  LDC.64 R4, c[0x0][0xd60] ;  /* 0x00035800ff047b82 */ /* 0x004ea20000000a00 */
        /* <DEDUP_REMOVED lines=9> */
[----:B------:R4:W-:Y:S01]  /*3b030*/  STL [R1+0x430], R0 ;  /* 0x0004300001007387 */ /* 0x0009e20000100800 */
[----:B------:R-:W-:Y:S05]  /*3b040*/  BRA `(.L_x_3907) ;  /* 0x0000005800907947 */ /* 0x000fea0003800000 */
.L_x_3906:
        /* <DEDUP_REMOVED lines=8> */
[----:B--2---:R-:W-:Y:S02]  /*3b0d0*/  IMAD.U32 R4, RZ, RZ, UR6 ;  /* 0x00000006ff047e24 */ /* 0x004fe4000f8e00ff */
        /* <DEDUP_REMOVED lines=11> */
.L_x_3909:
[----:B------:R-:W-:Y:S05]  /*3b190*/  BSYNC B6 ;  /* 0x0000000000067941 */ /* 0x000fea0003800000 */
.L_x_3908:
        /* <DEDUP_REMOVED lines=9> */
[----:B--2---:R-:W-:Y:S02]  /*3b230*/  IMAD.U32 R4, RZ, RZ, UR6 ;  /* 0x00000006ff047e24 */ /* 0x004fe4000f8e00ff */
[----:B------:R-:W-:Y:S02]  /*3b240*/  IMAD.U32 R5, RZ, RZ, UR7 ;  /* 0x00000007ff057e24 */ /* 0x000fe4000f8e00ff */
        /* <DEDUP_REMOVED lines=8> */
[----:B0--3--:R-:W-:Y:S05]  /*3b2d0*/  CALL.ABS.NOINC R2 ;  /* 0x0000000002007343 */ /* 0x009fea0003c00000 */
.L_x_3912:
        /* <DEDUP_REMOVED lines=15> */
.L_x_3911:
[----:B------:R-:W-:Y:S05]  /*3b3d0*/  BSYNC B6 ;  /* 0x0000000000067941 */ /* 0x000fea0003800000 */
.L_x_3910:
[----:B------:R-:W3:Y:S01]  /*3b3e0*/  LDL R0, [R1+0x43c] ;  /* 0x00043c0001007983 */ /* 0x000ee20000100800 */
[----:B------:R-:W-:Y:S02]  /*3b3f0*/  ULDC.64 UR4, c[0x0][0xaf0] ;  /* 0x0002bc0000047ab9 */ /* 0x000fe40000000a00 */
[----:B------:R-:W-:Y:S01]  /*3b400*/  ISETP.NE.U32.AND P0, PT, RZ, UR4, PT ;  /* 0x00000004ff007c0c */ /* 0x000fe2000bf05070 */
[----:B------:R-:W4:Y:S03]  /*3b410*/  LDL R17, [R1+0x480] ;  /* 0x0004800001117983 */ /* 0x000f260000100800 */
[----:B------:R-:W-:Y:S01]  /*3b420*/  ISETP.NE.AND.EX P0, PT, RZ, UR5, PT, P0 ;  /* 0x00000005ff007c0c */ /* 0x000fe2000bf05300 */
[----:B------:R-:W-:-:S12]  /*3b430*/  ULDC.64 UR4, c[0x0][0xb00] ;  /* 0x0002c00000047ab9 */ /* 0x000fd80000000a00 */
[----:B------:R-:W1:Y:S01]  /*3b440*/  @P0 LDC.64 R2, c[0x0][0xaf0] ;  /* 0x0002bc00ff020b82 */ /* 0x000e620000000a00 */
[----:B---3--:R-:W-:Y:S02]  /*3b450*/  IMAD.MOV.U32 R7, RZ, RZ, R0 ;  /* 0x000000ffff077224 */ /* 0x008fe400078e0000 */
[----:B-1----:R-:W-:-:S05]  /*3b460*/  @P0 IMAD.WIDE R2, R0, 0x4, R2 ;  /* 0x0000000400020825 */ /* 0x002fca00078e0202 */
[----:B------:R1:W3:Y:S01]  /*3b470*/  @P0 LDG.E R7, desc[UR44][R2.64] ;  /* 0x0000002c02070981 */ /* 0x0002e2000c1e1900 */
[----:B----4-:R-:W-:Y:S01]  /*3b480*/  VIADD R0, R17, 0xffffffff ;  /* 0xffffffff11007836 */ /* 0x010fe20000000000 */
[----:B-1----:R-:W1:Y:S02]  /*3b490*/  LDC.64 R2, c[0x0][0x418] ;  /* 0x00010600ff027b82 */ /* 0x002e640000000a00 */
[----:B-1----:R-:W-:Y:S01]  /*3b4a0*/  LOP3.LUT P0, RZ, R2, UR4, RZ, 0xfc, !PT ;  /* 0x0000000402ff7c12 */ /* 0x002fe2000f80fcff */
[----:B------:R-:W-:-:S03]  /*3b4b0*/  UMOV UR4, 0xffffffff ;  /* 0xffffffff00047882 */ /* 0x000fc60000000000 */
[----:B------:R-:W-:Y:S02]  /*3b4c0*/  LOP3.LUT P0, RZ, R3, UR5, RZ, 0xfc, P0 ;  /* 0x0000000503ff7c12 */ /* 0x000fe4000800fcff */
[----:B---3--:R-:W-:Y:S01]  /*3b4d0*/  SHF.R.S32.HI R8, RZ, 0x1f, R7 ;  /* 0x0000001fff087819 */ /* 0x008fe20000011407 */
[----:B------:R1:W-:Y:S01]  /*3b4e0*/  STL [R1+0x434], R7 ;  /* 0x0004340701007387 */ /* 0x0003e20000100800 */
[----:B------:R-:W-:-:S03]  /*3b4f0*/  SEL R17, R7, RZ, !P0 ;  /* 0x000000ff07117207 */ /* 0x000fc60004000000 */
[----:B------:R1:W-:Y:S01]  /*3b500*/  STL [R1+0x438], R8 ;  /* 0x0004380801007387 */ /* 0x0003e20000100800 */
[----:B------:R-:W-:Y:S05]  /*3b510*/  BRA.DIV UR4, `(.L_x_3913) ;  /* 0x0000007a04247947 */ /* 0x000fea000b800000 */
[----:B--2---:R-:W2:Y:S02]  /*3b520*/  S2R R4, SR_TID.X ;  /* 0x0000000000047919 */ /* 0x004ea40000002100 */
[----:B--2---:R-:W-:-:S04]  /*3b530*/  SHF.R.U32.HI R4, RZ, 0x5, R4 ;  /* 0x00000005ff047819 */ /* 0x004fc80000011604 */
[----:B------:R-:W-:-:S05]  /*3b540*/  LOP3.LUT R4, R4, 0x3, RZ, 0xc0, !PT ;  /* 0x0000000304047812 */ /* 0x000fca00078ec0ff */
[----:B------:R2:W3:Y:S02]  /*3b550*/  SHFL.IDX PT, R14, R4, RZ, 0x1f ;  /* 0x00001fff040e7589 */ /* 0x0004e400000e0000 */
.L_x_4076:
        /* <DEDUP_REMOVED lines=9> */
.L_x_4079:
        /* <DEDUP_REMOVED lines=24> */
.L_x_3916:
[----:B------:R-:W4:Y:S04]  /*3b770*/  LDL R0, [R1+0x440] ;  /* 0x0004400001007983 */ /* 0x000f280000100800 */
[----:B---3--:R-:W3:Y:S01]  /*3b780*/  LDL R2, [R1+0x44c] ;  /* 0x00044c0001027983 */ /* 0x008ee20000100800 */
[----:B----4-:R-:W-:Y:S01]  /*3b790*/  IMAD R0, R0, 0x8, R18 ;  /* 0x0000000800007824 */ /* 0x010fe200078e0212 */
[----:B---3--:R-:W-:-:S04]  /*3b7a0*/  SHF.L.U32 R2, R2, 0x1f, RZ ;  /* 0x0000001f02027819 */ /* 0x008fc800000006ff */
[----:B------:R-:W3:Y:S02]  /*3b7b0*/  SYNCS.PHASECHK.TRANS64.TRYWAIT P0, [R0+URZ+0x38840], R2 ;  /* 0x03884002000075a7 */ /* 0x000ee4000800017f */
[----:B---3--:R-:W-:Y:S05]  /*3b7c0*/  @!P0 BRA `(.L_x_3917) ;  /* 0x0000007400cc8947 */ /* 0x008fea0003800000 */
.L_x_4080:
        /* <DEDUP_REMOVED lines=11> */
.L_x_3918:
        /* <DEDUP_REMOVED lines=23> */
.L_x_3914:
        /* <DEDUP_REMOVED lines=11> */
[----:B--2---:R-:W-:Y:S02]  /*3baa0*/  SEL R4, R0, RZ, !P0 ;  /* 0x000000ff00047207 */ /* 0x004fe40004000000 */
        /* <DEDUP_REMOVED lines=14> */
[----:B-1----:R-:W-:-:S02]  /*3bb90*/  IMAD.U32 R7, RZ, RZ, UR7 ;  /* 0x00000007ff077e24 */ /* 0x002fc4000f8e00ff */
[----:B------:R-:W-:Y:S02]  /*3bba0*/  IMAD.U32 R10, RZ, RZ, UR8 ;  /* 0x00000008ff0a7e24 */ /* 0x000fe4000f8e00ff */
[----:B------:R-:W-:Y:S02]  /*3bbb0*/  IMAD.U32 R11, RZ, RZ, UR9 ;  /* 0x00000009ff0b7e24 */ /* 0x000fe4000f8e00ff */
[----:B------:R-:W-:Y:S02]  /*3bbc0*/  IMAD.MOV.U32 R8, RZ, RZ, 0x70 ;  /* 0x00000070ff087424 */ /* 0x000fe400078e00ff */
[----:B------:R-:W-:Y:S02]  /*3bbd0*/  IMAD.MOV.U32 R12, RZ, RZ, 0x1 ;  /* 0x00000001ff0c7424 */ /* 0x000fe400078e00ff */
[----:B------:R-:W-:-:S07]  /*3bbe0*/  IMAD.MOV.U32 R13, RZ, RZ, RZ ;  /* 0x000000ffff0d7224 */ /* 0x000fce00078e00ff */
[----:B------:R-:W-:-:S07]  /*3bbf0*/  LEPC R20, `(.L_x_3920) ;  /* 0x000000001014794e */ /* 0x000fce0000000000 */
[----:B0-2---:R-:W-:Y:S05]  /*3bc00*/  CALL.ABS.NOINC R2 ;  /* 0x0000000002007343 */ /* 0x005fea0003c00000 */
.L_x_3920:
[----:B------:R-:W-:Y:S05]  /*3bc10*/  BSYNC B6 ;  /* 0x0000000000067941 */ /* 0x000fea0003800000 */
.L_x_3919:
[----:B------:R-:W3:Y:S01]  /*3bc20*/  LDL R11, [R1+0x45c] ;  /* 0x00045c00010b7983 */ /* 0x000ee20000100800 */
[----:B-1----:R-:W1:Y:S01]  /*3bc30*/  LDC R7, c[0x0][0x448] ;  /* 0x00011200ff077b82 */ /* 0x002e620000000800 */
        /* <DEDUP_REMOVED lines=15> */
[----:B---3--:R-:W-:-:S04]  /*3bd30*/  IMAD.IADD R5, R0, 0x1, R11 ;  /* 0x0000000100057824 */ /* 0x008fc800078e020b */
        /* <DEDUP_REMOVED lines=80> */
.L_x_4089:
        /* <DEDUP_REMOVED lines=12> */
.L_x_3922:
        /* <DEDUP_REMOVED lines=37> */
.L_x_3924:
[----:B------:R-:W-:Y:S05]  /*3c550*/  BSYNC B6 ;  /* 0x0000000000067941 */ /* 0x000fea0003800000 */
.L_x_3923:
        /* <DEDUP_REMOVED lines=41> */
[----:B------:R-:W-:Y:S02]  /*3c7f0*/  ULDC.64 UR4, c[0x0][0x390] ;  /* 0x0000e40000047ab9 */ /* 0x000fe40000000a00 */
[----:B------:R-:W-:Y:S01]  /*3c800*/  LEA R0, P0, R2, UR4, 0x1 ;  /* 0x0000000402007c11 */ /* 0x000fe2000f8008ff */
[----:B------:R-:W-:Y:S01]  /*3c810*/  ULDC UR4, c[0x0][0x3b8] ;  /* 0x0000ee0000047ab9 */ /* 0x000fe20000000800 */
[----:B------:R-:W-:Y:S01]  /*3c820*/  IMAD.IADD R4, R3, 0x1, R4 ;  /* 0x0000000103047824 */ /* 0x000fe200078e0204 */
[----:B------:R-:W-:Y:S02]  /*3c830*/  ISETP.GE.AND P1, PT, R8, UR4, PT ;  /* 0x0000000408007c0c */ /* 0x000fe4000bf26270 */
[----:B------:R-:W1:Y:S01]  /*3c840*/  S2R R8, SR_TID.X ;  /* 0x0000000000087919 */ /* 0x000e620000002100 */
[----:B------:R-:W-:Y:S02]  /*3c850*/  ISETP.GE.AND P2, PT, R9, UR4, PT ;  /* 0x0000000409007c0c */ /* 0x000fe4000bf46270 */
[----:B------:R-:W-:-:S02]  /*3c860*/  LEA.HI.X R4, R2, UR5, R4, 0x1, P0 ;  /* 0x0000000502047c11 */ /* 0x000fc400080f0c04 */
[----:B------:R-:W-:Y:S02]  /*3c870*/  SEL R3, RZ, 0x4, P2 ;  /* 0x00000004ff037807 */ /* 0x000fe40001000000 */
[----:B------:R-:W-:Y:S01]  /*3c880*/  SEL R2, RZ, 0x2, P1 ;  /* 0x00000002ff027807 */ /* 0x000fe20000800000 */
[----:B0-----:R-:W-:-:S05]  /*3c890*/  IMAD.SHL.U32 R10, R6, 0x8, RZ ;  /* 0x00000008060a7824 */ /* 0x001fca00078e00ff */
[----:B------:R-:W-:-:S04]  /*3c8a0*/  LOP3.LUT R10, R10, 0x38, RZ, 0xc0, !PT ;  /* 0x000000380a0a7812 */ /* 0x000fc800078ec0ff */
[----:B------:R-:W-:-:S04]  /*3c8b0*/  ISETP.GE.AND P3, PT, R10, UR4, PT ;  /* 0x000000040a007c0c */ /* 0x000fc8000bf66270 */
[----:B------:R-:W-:-:S04]  /*3c8c0*/  SEL R5, RZ, 0x1, P3 ;  /* 0x00000001ff057807 */ /* 0x000fc80001800000 */
[----:B------:R-:W-:Y:S01]  /*3c8d0*/  IADD3 R2, R3, R2, R5 ;  /* 0x0000000203027210 */ /* 0x000fe20007ffe005 */
[----:B-1----:R-:W-:-:S04]  /*3c8e0*/  IMAD.SHL.U32 R8, R8, 0x8, RZ ;  /* 0x0000000808087824 */ /* 0x002fc800078e00ff */
[----:B------:R-:W-:Y:S02]  /*3c8f0*/  @P3 LOP3.LUT R19, R19, 0x8, RZ, 0xfc, !PT ;  /* 0x0000000813133812 */ /* 0x000fe400078efcff */
[----:B------:R-:W-:Y:S02]  /*3c900*/  LOP3.LUT R8, R8, 0x38, RZ, 0xc0, !PT ;  /* 0x0000003808087812 */ /* 0x000fe400078ec0ff */
[----:B------:R-:W-:Y:S02]  /*3c910*/  LOP3.LUT R19, R19, 0xfffffffd, RZ, 0xc0, !PT ;  /* 0xfffffffd13137812 */ /* 0x000fe400078ec0ff */
[C---:B------:R-:W-:Y:S02]  /*3c920*/  LOP3.LUT R9, R8.reuse, 0x100, RZ, 0xfc, !PT ;  /* 0x0000010008097812 */ /* 0x040fe400078efcff */
[----:B------:R-:W-:Y:S02]  /*3c930*/  LOP3.LUT R8, R8, 0xc0, RZ, 0xfc, !PT ;  /* 0x000000c008087812 */ /* 0x000fe400078efcff */
[----:B------:R-:W-:-:S02]  /*3c940*/  @P2 LOP3.LUT R19, R19, 0x2, RZ, 0xfc, !PT ;  /* 0x0000000213132812 */ /* 0x000fc400078efcff */
[----:B------:R-:W-:Y:S01]  /*3c950*/  ISETP.GE.AND P5, PT, R8, UR4, PT ;  /* 0x0000000408007c0c */ /* 0x000fe2000bfa6270 */
[C---:B------:R-:W-:Y:S01]  /*3c960*/  IMAD.SHL.U32 R8, R6.reuse, 0x8, RZ ;  /* 0x0000000806087824 */ /* 0x040fe200078e00ff */
[----:B------:R-:W-:Y:S01]  /*3c970*/  LOP3.LUT R19, R19, 0xfffffffb, RZ, 0xc0, !PT ;  /* 0xfffffffb13137812 */ /* 0x000fe200078ec0ff */
[----:B------:R-:W-:Y:S01]  /*3c980*/  IMAD.SHL.U32 R6, R6, 0x8, RZ ;  /* 0x0000000806067824 */ /* 0x000fe200078e00ff */
[----:B------:R-:W-:Y:S02]  /*3c990*/  ISETP.GE.AND P0, PT, R9, UR4, PT ;  /* 0x0000000409007c0c */ /* 0x000fe4000bf06270 */
[----:B------:R-:W-:Y:S02]  /*3c9a0*/  LOP3.LUT R8, R8, 0x38, RZ, 0xc0, !PT ;  /* 0x0000003808087812 */ /* 0x000fe400078ec0ff */
[----:B------:R-:W-:Y:S02]  /*3c9b0*/  LOP3.LUT R6, R6, 0x38, RZ, 0xc0, !PT ;  /* 0x0000003806067812 */ /* 0x000fe400078ec0ff */
[----:B------:R-:W-:-:S02]  /*3c9c0*/  LOP3.LUT R9, R8, 0x180, RZ, 0xfc, !PT ;  /* 0x0000018008097812 */ /* 0x000fc400078efcff */
[----:B------:R-:W-:Y:S02]  /*3c9d0*/  @P1 LOP3.LUT R19, R19, 0x4, RZ, 0xfc, !PT ;  /* 0x0000000413131812 */ /* 0x000fe400078efcff */
[----:B------:R-:W-:Y:S02]  /*3c9e0*/  SEL R5, RZ, 0x10, P0 ;  /* 0x00000010ff057807 */ /* 0x000fe40000000000 */
[----:B------:R-:W-:Y:S02]  /*3c9f0*/  SEL R3, RZ, 0x8, P5 ;  /* 0x00000008ff037807 */ /* 0x000fe40002800000 */
[----:B------:R-:W-:Y:S02]  /*3ca00*/  ISETP.GE.AND P1, PT, R9, UR4, PT ;  /* 0x0000000409007c0c */ /* 0x000fe4000bf26270 */
[----:B------:R-:W-:Y:S02]  /*3ca10*/  LOP3.LUT R8, R6, 0x140, RZ, 0xfc, !PT ;  /* 0x0000014006087812 */ /* 0x000fe400078efcff */
[----:B------:R-:W-:-:S02]  /*3ca20*/  IADD3 R2, R5, R2, R3 ;  /* 0x0000000205027210 */ /* 0x000fc40007ffe003 */
[----:B------:R-:W-:Y:S02]  /*3ca30*/  SEL R5, RZ, 0x40, P1 ;  /* 0x00000040ff057807 */ /* 0x000fe40000800000 */
[----:B------:R-:W-:Y:S02]  /*3ca40*/  LOP3.LUT R6, R6, 0x1c0, RZ, 0xfc, !PT ;  /* 0x000001c006067812 */ /* 0x000fe400078efcff */
[----:B------:R-:W-:Y:S02]  /*3ca50*/  ISETP.GE.AND P1, PT, R8, UR4, PT ;  /* 0x0000000408007c0c */ /* 0x000fe4000bf26270 */
[----:B------:R-:W-:Y:S01]  /*3ca60*/  ISETP.GE.AND P2, PT, R6, UR4, PT ;  /* 0x0000000406007c0c */ /* 0x000fe2000bf46270 */
[----:B------:R-:W-:Y:S01]  /*3ca70*/  UMOV UR4, 0xffffffff ;  /* 0xffffffff00047882 */ /* 0x000fe20000000000 */
[----:B------:R-:W-:Y:S02]  /*3ca80*/  SEL R3, RZ, 0x20, P1 ;  /* 0x00000020ff037807 */ /* 0x000fe40000800000 */
[----:B------:R-:W-:-:S02]  /*3ca90*/  SEL R6, RZ, 0x80, P2 ;  /* 0x00000080ff067807 */ /* 0x000fc40001000000 */
        /* <DEDUP_REMOVED lines=13> */
[----:B------:R-:W-:Y:S04]  /*3cb70*/  SHFL.IDX PT, R14, R0, 0x1, 0x181f ;  /* 0x00381f00000e7f89 */ /* 0x000fe800000e0000 */
        /* <DEDUP_REMOVED lines=12> */
[----:B------:R-:W-:Y:S01]  /*3cc40*/  SHFL.IDX PT, R8, R4, RZ, 0x181f ;  /* 0x00181fff04087589 */ /* 0x000fe200000e0000 */
[----:B0-----:R-:W-:-:S05]  /*3cc50*/  IMAD.SHL.U32 R12, R3, 0x8, RZ ;  /* 0x00000008030c7824 */ /* 0x001fca00078e00ff */
[----:B------:R-:W-:Y:S02]  /*3cc60*/  @P3 LOP3.LUT R19, R19, 0x20, RZ, 0xfc, !PT ;  /* 0x0000002013133812 */ /* 0x000fe400078efcff */
[----:B------:R-:W-:Y:S02]  /*3cc70*/  @!P2 ISETP.NE.U32.AND P3, PT, R2, RZ, PT ;  /* 0x000000ff0200a20c */ /* 0x000fe40003f65070 */
[----:B------:R-:W0:Y:S01]  /*3cc80*/  SHFL.IDX PT, R2, R0, RZ, 0x181f ;  /* 0x00181fff00027589 */ /* 0x000e2200000e0000 */
[----:B------:R-:W-:Y:S02]  /*3cc90*/  LOP3.LUT R12, R12, 0x38, RZ, 0xc0, !PT ;  /* 0x000000380c0c7812 */ /* 0x000fe400078ec0ff */
[----:B------:R-:W-:-:S08]  /*3cca0*/  LOP3.LUT R19, R19, 0xffffbfff, RZ, 0xc0, !PT ;  /* 0xffffbfff13137812 */ /* 0x000fd000078ec0ff */
[----:B------:R-:W-:Y:S02]  /*3ccb0*/  @P3 LOP3.LUT R19, R19, 0x4000, RZ, 0xfc, !PT ;  /* 0x0000400013133812 */ /* 0x000fe400078efcff */
[----:B0-----:R-:W-:-:S05]  /*3ccc0*/  @!P2 LEA R3, P6, R12, R2, 0x1 ;  /* 0x000000020c03a211 */ /* 0x001fca00078c08ff */
[----:B------:R-:W-:-:S05]  /*3ccd0*/  @!P2 IMAD.X R2, RZ, RZ, R8, P6 ;  /* 0x000000ffff02a224 */ /* 0x000fca00030e0608 */
        /* <DEDUP_REMOVED lines=61> */
.L_x_4099:
        /* <DEDUP_REMOVED lines=31> */
.L_x_3927:
[----:B------:R-:W-:Y:S05]  /*3d2a0*/  BSYNC B0 ;  /* 0x0000000000007941 */ /* 0x000fea0003800000 */
.L_x_3926:
[----:B------:R-:W-:Y:S01]  /*3d2b0*/  NOP ;  /* 0x0000000000007918 */ /* 0x000fe20000000000 */
[----:B------:R-:W-:-:S13]  /*3d2c0*/  PLOP3.LUT P0, PT, PT, PT, PT, 0x80, 0x0 ;  /* 0x000000000000781c */ /* 0x000fda0003f0f070 */
.L_x_3928:
        /* <DEDUP_REMOVED lines=18> */
.L_x_4100:
[----:B------:R-:W-:Y:S05]  /*3d3f0*/  BSYNC B0 ;  /* 0x0000000000007941 */ /* 0x000fea0003800000 */
.L_x_3929:
        /* <DEDUP_REMOVED lines=13> */
.L_x_4101:
[----:B------:R-:W-:Y:S05]  /*3d4d0*/  BSYNC B1 ;  /* 0x0000000000017941 */ /* 0x000fea0003800000 */
.L_x_3933:
        /* <DEDUP_REMOVED lines=9> */
.L_x_3936:
[----:B------:R-:W-:Y:S05]  /*3d570*/  BSYNC B1 ;  /* 0x0000000000017941 */ /* 0x000fea0003800000 */
.L_x_3935:
        /* <DEDUP_REMOVED lines=13> */
.L_x_3937:
        /* <DEDUP_REMOVED lines=15> */
.L_x_3938:
        /* <DEDUP_REMOVED lines=15> */
.L_x_3939:
        /* <DEDUP_REMOVED lines=15> */
.L_x_3940:
        /* <DEDUP_REMOVED lines=15> */
.L_x_3941:
        /* <DEDUP_REMOVED lines=15> */
.L_x_3942:
        /* <DEDUP_REMOVED lines=15> */
.L_x_3943:
        /* <DEDUP_REMOVED lines=15> */
.L_x_3944:
        /* <DEDUP_REMOVED lines=10> */
.L_x_3932:
[----:B------:R-:W-:Y:S05]  /*3dd80*/  BSYNC B0 ;  /* 0x0000000000007941 */ /* 0x000fea0003800000 */
.L_x_3931:
        /* <DEDUP_REMOVED lines=61> */
.L_x_3951:
[----:B------:R-:W2:Y:S01]  /*3e160*/  S2R R2, SR_TID.X ;  /* 0x0000000000027919 */ /* 0x000ea20000002100 */
[----:B-1----:R-:W-:Y:S01]  /*3e170*/  SHF.L.U32 R6, R9, 0x1f, RZ ;  /* 0x0000001f09067819 */ /* 0x002fe200000006ff */
[----:B------:R-:W-:Y:S01]  /*3e180*/  BSSY B3, `(.L_x_3952) ;  /* 0x0000006000037945 */ /* 0x000fe20003800000 */
[----:B--2---:R-:W-:Y:S01]  /*3e190*/  LOP3.LUT R3, R2, 0x7f, RZ, 0xc0, !PT ;  /* 0x0000007f02037812 */ /* 0x004fe200078ec0ff */
[----:B------:R-:W-:-:S03]  /*3e1a0*/  IMAD R2, R10, 0x8, R18 ;  /* 0x000000080a027824 */ /* 0x000fc600078e0212 */
[----:B------:R-:W-:Y:S01]  /*3e1b0*/  ISETP.NE.AND P1, PT, R3, RZ, PT ;  /* 0x000000ff0300720c */ /* 0x000fe20003f25270 */
[----:B------:R-:W1:Y:S02]  /*3e1c0*/  SYNCS.PHASECHK.TRANS64.TRYWAIT P0, [R2+URZ+0x38840], R6 ;  /* 0x03884006020075a7 */ /* 0x000e64000800017f */
[----:B-1----:R-:W-:Y:S10]  /*3e1d0*/  @!P0 BRA `(.L_x_3953) ;  /* 0x0000005c00a88947 */ /* 0x002ff40003800000 */
.L_x_4102:
[----:B------:R-:W-:Y:S05]  /*3e1e0*/  BSYNC B3 ;  /* 0x0000000000037941 */ /* 0x000fea0003800000 */
.L_x_3952:
        /* <DEDUP_REMOVED lines=9> */
.L_x_3955:
[----:B------:R-:W-:Y:S05]  /*3e280*/  BSYNC B3 ;  /* 0x0000000000037941 */ /* 0x000fea0003800000 */
.L_x_3954:
        /* <DEDUP_REMOVED lines=13> */
.L_x_3956:
        /* <DEDUP_REMOVED lines=13> */
.L_x_4103:
[----:B------:R-:W-:Y:S05]  /*3e430*/  BSYNC B3 ;  /* 0x0000000000037941 */ /* 0x000fea0003800000 */
.L_x_3957:
        /* <DEDUP_REMOVED lines=11> */
.L_x_3960:
[----:B------:R-:W-:Y:S05]  /*3e4f0*/  BSYNC B3 ;  /* 0x0000000000037941 */ /* 0x000fea0003800000 */
.L_x_3959:
        /* <DEDUP_REMOVED lines=10> */
.L_x_3961:
        /* <DEDUP_REMOVED lines=15> */
.L_x_3962:
        /* <DEDUP_REMOVED lines=15> */
.L_x_3963:
        /* <DEDUP_REMOVED lines=15> */
.L_x_3964:
        /* <DEDUP_REMOVED lines=15> */
.L_x_3965:
        /* <DEDUP_REMOVED lines=15> */
.L_x_3966:
        /* <DEDUP_REMOVED lines=15> */
.L_x_3967:
        /* <DEDUP_REMOVED lines=15> */
.L_x_3968:
        /* <DEDUP_REMOVED lines=10> */
.L_x_3950:
[----:B------:R-:W-:Y:S05]  /*3ecd0*/  BSYNC B1 ;  /* 0x0000000000017941 */ /* 0x000fea0003800000 */
.L_x_3949:
[----:B------:R-:W2:Y:S02]  /*3ece0*/  LDL.LU R5, [R1+0x480] ;  /* 0x0004800001057983 */ /* 0x000ea40000300800 */
[----:B--2---:R-:W-:-:S07]  /*3ecf0*/  VIADD R0, R5, 0xfffffffd ;  /* 0xfffffffd05007836 */ /* 0x004fce0000000000 */
.L_x_3948:
[----:B------:R-:W-:Y:S05]  /*3ed00*/  BSYNC B2 ;  /* 0x0000000000027941 */ /* 0x000fea0003800000 */
.L_x_3947:
[----:B------:R-:W-:-:S05]  /*3ed10*/  VIADD R8, R8, 0xfffffffe ;  /* 0xfffffffe08087836 */ /* 0x000fca0000000000 */
[----:B------:R-:W-:-:S13]  /*3ed20*/  ISETP.NE.AND P0, PT, R8, R4, PT ;  /* 0x000000040800720c */ /* 0x000fda0003f05270 */
[----:B------:R-:W-:Y:S05]  /*3ed30*/  @!P0 BRA `(.L_x_3946) ;  /* 0x0000001800e08947 */ /* 0x000fea0003800000 */
.L_x_4009:
        /* <DEDUP_REMOVED lines=35> */
.L_x_3971:
[----:B------:R-:W1:Y:S01]  /*3ef70*/  S2R R2, SR_TID.X ;  /* 0x0000000000027919 */ /* 0x000e620000002100 */
[----:B------:R-:W-:Y:S01]  /*3ef80*/  IMAD R3, R7, 0x8, R18 ;  /* 0x0000000807037824 */ /* 0x000fe200078e0212 */
[----:B------:R-:W-:Y:S01]  /*3ef90*/  BSSY B2, `(.L_x_3972) ;  /* 0x0000006000027945 */ /* 0x000fe20003800000 */
[----:B-1----:R-:W-:Y:S02]  /*3efa0*/  LOP3.LUT R4, R2, 0x7f, RZ, 0xc0, !PT ;  /* 0x0000007f02047812 */ /* 0x002fe400078ec0ff */
[----:B------:R-:W-:Y:S02]  /*3efb0*/  SHF.L.U32 R2, R6, 0x1f, RZ ;  /* 0x0000001f06027819 */ /* 0x000fe400000006ff */
[----:B------:R-:W-:Y:S02]  /*3efc0*/  ISETP.NE.AND P1, PT, R4, RZ, PT ;  /* 0x000000ff0400720c */ /* 0x000fe40003f25270 */
[----:B------:R-:W1:Y:S02]  /*3efd0*/  SYNCS.PHASECHK.TRANS64.TRYWAIT P0, [R3+URZ+0x38840], R2 ;  /* 0x03884002030075a7 */ /* 0x000e64000800017f */
[----:B-1----:R-:W-:Y:S09]  /*3efe0*/  @!P0 BRA `(.L_x_3973) ;  /* 0x00000050004c8947 */ /* 0x002ff20003800000 */
.L_x_4104:
[----:B------:R-:W-:Y:S05]  /*3eff0*/  BSYNC B2 ;  /* 0x0000000000027941 */ /* 0x000fea0003800000 */
.L_x_3972:
        /* <DEDUP_REMOVED lines=9> */
.L_x_3975:
[----:B------:R-:W-:Y:S05]  /*3f090*/  BSYNC B2 ;  /* 0x0000000000027941 */ /* 0x000fea0003800000 */
.L_x_3974:
        /* <DEDUP_REMOVED lines=12> */
.L_x_3976:
        /* <DEDUP_REMOVED lines=13> */
.L_x_4105:
[----:B------:R-:W-:Y:S05]  /*3f230*/  BSYNC B2 ;  /* 0x0000000000027941 */ /* 0x000fea0003800000 */
.L_x_3977:
        /* <DEDUP_REMOVED lines=11> */
.L_x_3980:
[----:B------:R-:W-:Y:S05]  /*3f2f0*/  BSYNC B2 ;  /* 0x0000000000027941 */ /* 0x000fea0003800000 */
.L_x_3979:
[----:B------:R-:W-:Y:S01]  /*3f300*/  R2UR UR10, R10 ;  /* 0x000000000a0a72ca */ /* 0x000fe200000e0000 */
[----:B01----:R-:W-:Y:S01]  /*3f310*/  IMAD R2, R7, 0x10000, R18 ;  /* 0x0001000007027824 */ /* 0x003fe200078e0212 */
[----:B------:R-:W-:Y:S01]  /*3f320*/  R2UR UR6, R8 ;  /* 0x00000000080672ca */ /* 0x000fe200000e0000 */
[----:B------:R-:W-:Y:S01]  /*3f330*/  UIADD3 UR4, UP0, UR42, 0x470, URZ ;  /* 0x000004702a047890 */ /* 0x000fe2000ff1e03f */
[----:B------:R-:W-:Y:S01]  /*3f340*/  R2UR UR7, R9 ;  /* 0x00000000090772ca */ /* 0x000fe200000e0000 */
[----:B------:R-:W-:Y:S01]  /*3f350*/  VIADD R3, R3, 0x38850 ;  /* 0x0003885003037836 */ /* 0x000fe20000000000 */
[----:B------:R-:W-:Y:S01]  /*3f360*/  PLOP3.LUT P0, PT, PT, PT, PT, 0x80, 0x0 ;  /* 0x000000000000781c */ /* 0x000fe20003f0f070 */
[----:B------:R-:W-:Y:S01]  /*3f370*/  VIADD R5, R2, 0x400 ;  /* 0x0000040002057836 */ /* 0x000fe20000000000 */
[----:B------:R-:W-:-:S12]  /*3f380*/  UIADD3.X UR5, URZ, UR43, URZ, UP0, !UPT ;  /* 0x0000002b3f057290 */ /* 0x000fd800087fe43f */
.L_x_3981:
        /* <DEDUP_REMOVED lines=15> */
.L_x_3982:
        /* <DEDUP_REMOVED lines=15> */
.L_x_3983:
        /* <DEDUP_REMOVED lines=15> */
.L_x_3984:
        /* <DEDUP_REMOVED lines=15> */
.L_x_3985:
        /* <DEDUP_REMOVED lines=15> */
.L_x_3986:
        /* <DEDUP_REMOVED lines=15> */
.L_x_3987:
        /* <DEDUP_REMOVED lines=15> */
.L_x_3988:
        /* <DEDUP_REMOVED lines=10> */
.L_x_3970:
[----:B------:R-:W-:Y:S05]  /*3fac0*/  BSYNC B1 ;  /* 0x0000000000017941 */ /* 0x000fea0003800000 */
.L_x_3969:
        /* <DEDUP_REMOVED lines=35> */
.L_x_3991:
        /* <DEDUP_REMOVED lines=8> */
.L_x_4106:
[----:B------:R-:W-:Y:S05]  /*3fd80*/  BSYNC B2 ;  /* 0x0000000000027941 */ /* 0x000fea0003800000 */
.L_x_3992:
        /* <DEDUP_REMOVED lines=9> */
.L_x_3995:
[----:B------:R-:W-:Y:S05]  /*3fe20*/  BSYNC B2 ;  /* 0x0000000000027941 */ /* 0x000fea0003800000 */
.L_x_3994:
        /* <DEDUP_REMOVED lines=13> */
.L_x_3996:
        /* <DEDUP_REMOVED lines=13> */
.L_x_4107:
[----:B------:R-:W-:Y:S05]  /*3ffd0*/  BSYNC B2 ;  /* 0x0000000000027941 */ /* 0x000fea0003800000 */
.L_x_3997:
        /* <DEDUP_REMOVED lines=11> */
.L_x_4000:
[----:B------:R-:W-:Y:S05]  /*40090*/  BSYNC B2 ;  /* 0x0000000000027941 */ /* 0x000fea0003800000 */
.L_x_3999:
        /* <DEDUP_REMOVED lines=10> */
.L_x_4001:
        /* <DEDUP_REMOVED lines=15> */
.L_x_4002:
        /* <DEDUP_REMOVED lines=15> */
.L_x_4003:
        /* <DEDUP_REMOVED lines=15> */
.L_x_4004:
        /* <DEDUP_REMOVED lines=15> */
.L_x_4005:
        /* <DEDUP_REMOVED lines=15> */
.L_x_4006:
        /* <DEDUP_REMOVED lines=15> */
.L_x_4007:
        /* <DEDUP_REMOVED lines=15> */
.L_x_4008:
        /* <DEDUP_REMOVED lines=10> */
.L_x_3990:
[----:B------:R-:W-:Y:S05]  /*40870*/  BSYNC B1 ;  /* 0x0000000000017941 */ /* 0x000fea0003800000 */
.L_x_3989:
[----:B------:R-:W2:Y:S01]  /*40880*/  LDL R5, [R1+0x458] ;  /* 0x0004580001057983 */ /* 0x000ea20000100800 */
[----:B------:R-:W-:Y:S01]  /*40890*/  VIADD R0, R0, 0xfffffffe ;  /* 0xfffffffe00007836 */ /* 0x000fe20000000000 */
[----:B--2---:R-:W-:-:S13]  /*408a0*/  ISETP.GT.AND P0, PT, R6, R5, PT ;  /* 0x000000050600720c */ /* 0x004fda0003f04270 */
[----:B------:R-:W-:Y:S05]  /*408b0*/  @P0 BRA `(.L_x_4009) ;  /* 0xffffffe400200947 */ /* 0x000fea000383ffff */
.L_x_3946:
[----:B------:R-:W-:Y:S05]  /*408c0*/  BSYNC B0 ;  /* 0x0000000000007941 */ /* 0x000fea0003800000 */
.L_x_3945:
        /* <DEDUP_REMOVED lines=24> */
[----:B------:R2:W-:Y:S02]  /*40a50*/  STL [R1+0x430], R2 ;  /* 0x0004300201007387 */ /* 0x0005e40000100800 */
.L_x_4011:
[----:B------:R-:W-:Y:S05]  /*40a60*/  BSYNC B0 ;  /* 0x0000000000007941 */ /* 0x000fea0003800000 */
.L_x_4010:
[----:B------:R-:W-:-:S05]  /*40a70*/  SEL R0, R0, RZ, P0 ;  /* 0x000000ff00007207 */ /* 0x000fca0000000000 */
[----:B------:R3:W-:Y:S02]  /*40a80*/  STL [R1+0x440], R0 ;  /* 0x0004400001007387 */ /* 0x0007e40000100800 */
.L_x_3907:
[----:B------:R-:W-:Y:S05]  /*40a90*/  BSYNC B7 ;  /* 0x0000000000077941 */ /* 0x000fea0003800000 */
.L_x_3905:
        /* <DEDUP_REMOVED lines=8> */
[----:B--2---:R-:W2:Y:S04]  /*40b20*/  LDS.128 R4, [R18+0x388d0] ;  /* 0x0388d00012047984 */ /* 0x004ea80000000c00 */
[----:B--2---:R2:W-:Y:S01]  /*40b30*/  STL.128 [R1+0x430], R4 ;  /* 0x0004300401007387 */ /* 0x0045e20000100c00 */
[----:B------:R-:W-:Y:S06]  /*40b40*/  BAR.ARV 0x4, 0x180 ;  /* 0x0106000000007b1d */ /* 0x000fec0000002000 */
[----:B------:R-:W-:Y:S05]  /*40b50*/  BRA `(.L_x_4013) ;  /* 0x0000001000347947 */ /* 0x000fea0003800000 */
.L_x_4012:
[----:B---34-:R-:W3:Y:S01]  /*40b60*/  S2R R0, SR_TID.X ;  /* 0x0000000000007919 */ /* 0x018ee20000002100 */
[----:B------:R-:W-:Y:S01]  /*40b70*/  UMOV UR4, 0xffffffff ;  /* 0xffffffff00047882 */ /* 0x000fe20000000000 */
[----:B---3--:R-:W-:-:S04]  /*40b80*/  LOP3.LUT R16, R0, 0x1f, RZ, 0xc0, !PT ;  /* 0x0000001f00107812 */ /* 0x008fc800078ec0ff */
[----:B------:R-:W-:Y:S01]  /*40b90*/  ISETP.NE.AND P0, PT, R16, 0x1f, PT ;  /* 0x0000001f1000780c */ /* 0x000fe20003f05270 */
[----:B------:R-:W-:-:S12]  /*40ba0*/  BRA.DIV UR4, `(.L_x_4014) ;  /* 0x0000003604ac7947 */ /* 0x000fd8000b800000 */
[----:B-1----:R-:W3:Y:S01]  /*40bb0*/  LDL R3, [R1+0x43c] ;  /* 0x00043c0001037983 */ /* 0x002ee20000100800 */
[----:B------:R-:W-:-:S03]  /*40bc0*/  ULDC UR4, c[0x0][0xd3c] ;  /* 0x00034f0000047ab9 */ /* 0x000fc60000000800 */
[----:B--2---:R-:W0:Y:S01]  /*40bd0*/  LDL.LU R2, [R1+0x430] ;  /* 0x0004300001027983 */ /* 0x004e220000300800 */
[----:B---3--:R-:W-:-:S05]  /*40be0*/  IMAD.IADD R0, R3, 0x1, R16 ;  /* 0x0000000103007824 */ /* 0x008fca00078e0210 */
        /* <DEDUP_REMOVED lines=8> */
[----:B------:R-:W-:Y:S02]  /*40c70*/  IMAD.MOV.U32 R0, RZ, RZ, RZ ;  /* 0x000000ffff007224 */ /* 0x000fe400078e00ff */
[----:B------:R-:W-:Y:S01]  /*40c80*/  IMAD.MOV.U32 R6, RZ, RZ, RZ ;  /* 0x000000ffff067224 */ /* 0x000fe200078e00ff */
[C---:B------:R-:W-:Y:S02]  /*40c90*/  ISETP.GE.U32.AND P2, PT, R16.reuse, 0x2, PT ;  /* 0x000000021000780c */ /* 0x040fe40003f46070 */
[C---:B------:R-:W-:Y:S02]  /*40ca0*/  ISETP.GE.U32.AND P3, PT, R16.reuse, 0x4, PT ;  /* 0x000000041000780c */ /* 0x040fe40003f66070 */
[C---:B------:R-:W-:Y:S02]  /*40cb0*/  ISETP.GE.U32.AND P4, PT, R16.reuse, 0x8, PT ;  /* 0x000000081000780c */ /* 0x040fe40003f86070 */
[----:B------:R-:W-:Y:S01]  /*40cc0*/  ISETP.GE.U32.AND P5, PT, R16, 0x10, PT ;  /* 0x000000101000780c */ /* 0x000fe20003fa6070 */
[----:B------:R-:W-:Y:S04]  /*40cd0*/  SHFL.IDX PT, R5, R10, RZ, 0x1f ;  /* 0x00001fff0a057589 */ /* 0x000fe800000e0000 */
[----:B------:R-:W-:Y:S01]  /*40ce0*/  SHFL.IDX PT, R4, R10, 0x1, 0x1f ;  /* 0x00201f000a047f89 */ /* 0x000fe200000e0000 */
[----:B--2---:R-:W-:-:S02]  /*40cf0*/  @!P1 IMAD.MOV.U32 R0, RZ, RZ, R8 ;  /* 0x000000ffff009224 */ /* 0x004fc400078e0008 */
        /* <DEDUP_REMOVED lines=18> */
[----:B------:R0:W1:Y:S01]  /*40e20*/  SHFL.IDX PT, R9, R7, 0x1f, 0x1f ;  /* 0x03e01f0007097f89 */ /* 0x00006200000e0000 */
[----:B------:R-:W-:-:S07]  /*40e30*/  IMAD.MOV.U32 R8, RZ, RZ, RZ ;  /* 0x000000ffff087224 */ /* 0x000fce00078e00ff */
.L_x_4117:
[----:B------:R-:W-:Y:S02]  /*40e40*/  ULDC UR4, c[0x0][0xd38] ;  /* 0x00034e0000047ab9 */ /* 0x000fe40000000800 */
[----:B------:R-:W-:-:S04]  /*40e50*/  IMAD.U32 R2, RZ, RZ, UR4 ;  /* 0x00000004ff027e24 */ /* 0x000fc8000f8e00ff */
[----:B-1----:R-:W-:-:S04]  /*40e60*/  IMAD R9, R9, R2, RZ ;  /* 0x0000000209097224 */ /* 0x002fc800078e02ff */
[----:B------:R-:W-:-:S05]  /*40e70*/  IMAD.IADD R4, R4, 0x1, R9 ;  /* 0x0000000104047824 */ /* 0x000fca00078e0209 */
[----:B------:R-:W-:-:S13]  /*40e80*/  ISETP.GT.AND P6, PT, R4, R5, PT ;  /* 0x000000050400720c */ /* 0x000fda0003fc4270 */
[----:B------:R-:W-:Y:S05]  /*40e90*/  @P6 BRA `(.L_x_4015) ;  /* 0x0000000000ac6947 */ /* 0x000fea0003800000 */
.L_x_4018:
        /* <DEDUP_REMOVED lines=37> */
.L_x_4125:
[----:B------:R-:W-:Y:S02]  /*410f0*/  ULDC UR4, c[0x0][0xd38] ;  /* 0x00034e0000047ab9 */ /* 0x000fe40000000800 */
[----:B------:R-:W-:-:S04]  /*41100*/  IMAD.U32 R2, RZ, RZ, UR4 ;  /* 0x00000004ff027e24 */ /* 0x000fc8000f8e00ff */
[----:B-1----:R-:W-:-:S04]  /*41110*/  IMAD R9, R9, R2, RZ ;  /* 0x0000000209097224 */ /* 0x002fc800078e02ff */
[----:B------:R-:W-:-:S05]  /*41120*/  IMAD.IADD R4, R9, 0x1, R4 ;  /* 0x0000000109047824 */ /* 0x000fca00078e0204 */
[----:B------:R-:W-:-:S13]  /*41130*/  ISETP.GT.AND P6, PT, R4, R5, PT ;  /* 0x000000050400720c */ /* 0x000fda0003fc4270 */
[----:B------:R-:W-:Y:S05]  /*41140*/  @!P6 BRA `(.L_x_4018) ;  /* 0xfffffffc0054e947 */ /* 0x000fea000383ffff */
.L_x_4015:
        /* <DEDUP_REMOVED lines=12> */
.L_x_4130:
[----:B------:R-:W-:-:S13]  /*41210*/  ISETP.NE.AND P0, PT, R3, RZ, PT ;  /* 0x000000ff0300720c */ /* 0x000fda0003f05270 */
[----:B------:R-:W-:Y:S05]  /*41220*/  @!P0 BRA `(.L_x_4020) ;  /* 0x0000000000148947 */ /* 0x000fea0003800000 */
[----:B------:R-:W-:Y:S01]  /*41230*/  UMOV UR4, 0xffffffff ;  /* 0xffffffff00047882 */ /* 0x000fe20000000000 */
[----:B-1----:R-:W-:Y:S02]  /*41240*/  VIADD R4, R4, 0xffffffff ;  /* 0xffffffff04047836 */ /* 0x002fe40000000000 */
[----:B------:R-:W-:Y:S05]  /*41250*/  BRA.DIV UR4, `(.L_x_4021) ;  /* 0x0000003a04a07947 */ /* 0x000fea000b800000 */
[----:B------:R1:W3:Y:S02]  /*41260*/  SHFL.IDX PT, R4, R7, R4, 0x1f ;  /* 0x00001f0407047589 */ /* 0x0002e400000e0000 */
.L_x_4133:
[----:B---3--:R-:W-:-:S07]  /*41270*/  IMAD.MOV.U32 R8, RZ, RZ, R4 ;  /* 0x000000ffff087224 */ /* 0x008fce00078e0004 */
.L_x_4020:
[----:B------:R-:W-:Y:S01]  /*41280*/  IMAD R3, R8, R2, R9 ;  /* 0x0000000208037224 */ /* 0x000fe200078e0209 */
[----:B------:R-:W-:-:S03]  /*41290*/  ISETP.NE.AND P0, PT, R6, 0x1, PT ;  /* 0x000000010600780c */ /* 0x000fc60003f05270 */
[----:B01----:R-:W-:Y:S01]  /*412a0*/  IMAD.IADD R7, R5, 0x1, -R3 ;  /* 0x0000000105077824 */ /* 0x003fe200078e0a03 */
[----:B------:R0:W-:Y:S09]  /*412b0*/  STL [R1+0x430], R3 ;  /* 0x0004300301007387 */ /* 0x0001f20000100800 */
[----:B------:R-:W-:Y:S05]  /*412c0*/  @!P0 BRA `(.L_x_4022) ;  /* 0x0000000000e48947 */ /* 0x000fea0003800000 */
[----:B------:R-:W-:-:S04]  /*412d0*/  IABS R4, R0 ;  /* 0x0000000000047213 */ /* 0x000fc80000000000 */
[----:B------:R-:W1:Y:S08]  /*412e0*/  I2F.RP R2, R4 ;  /* 0x0000000400027306 */ /* 0x000e700000209400 */
        /* <DEDUP_REMOVED lines=55> */
.L_x_4022:
[----:B0-----:R-:W3:Y:S01]  /*41660*/  LDL R3, [R1+0x43c] ;  /* 0x00043c0001037983 */ /* 0x001ee20000100800 */
[----:B------:R-:W3:Y:S02]  /*41670*/  LDC.64 R4, c[0x0][0xd90] ;  /* 0x00036400ff047b82 */ /* 0x000ee40000000a00 */
        /* <DEDUP_REMOVED lines=61> */
.L_x_4023:
[----:B------:R-:W-:-:S05]  /*41a50*/  LOP3.LUT R7, RZ, R7, RZ, 0x33, !PT ;  /* 0x00000007ff077212 */ /* 0x000fca00078e33ff */
[----:B------:R-:W-:-:S05]  /*41a60*/  IMAD.IADD R0, R0, 0x1, R7 ;  /* 0x0000000100007824 */ /* 0x000fca00078e0207 */
[----:B------:R3:W-:Y:S01]  /*41a70*/  STL [R1+0x434], R0 ;  /* 0x0004340001007387 */ /* 0x0007e20000100800 */
[----:B------:R-:W-:Y:S05]  /*41a80*/  BRA `(.L_x_4024) ;  /* 0x0000000000287947 */ /* 0x000fea0003800000 */
.L_x_4016:
[----:B------:R-:W-:Y:S01]  /*41a90*/  UMOV UR4, URZ ;  /* 0x0000003f00047c82 */ /* 0x000fe20008000000 */
[----:B------:R-:W-:Y:S01]  /*41aa0*/  UMOV UR5, URZ ;  /* 0x0000003f00057c82 */ /* 0x000fe20008000000 */
[----:B------:R-:W-:Y:S01]  /*41ab0*/  ULDC UR6, c[0x0][0xd3c] ;  /* 0x00034f0000067ab9 */ /* 0x000fe20000000800 */
[----:B------:R-:W-:Y:S01]  /*41ac0*/  IMAD.U32 R3, RZ, RZ, UR4 ;  /* 0x00000004ff037e24 */ /* 0x000fe2000f8e00ff */
[----:B------:R1:W-:Y:S01]  /*41ad0*/  STL [R1+0x430], R5 ;  /* 0x0004300501007387 */ /* 0x0003e20000100800 */
[----:B------:R-:W-:Y:S02]  /*41ae0*/  IMAD.U32 R2, RZ, RZ, UR5 ;  /* 0x00000005ff027e24 */ /* 0x000fe4000f8e00ff */
[----:B------:R-:W-:Y:S01]  /*41af0*/  IMAD.U32 R0, RZ, RZ, UR6 ;  /* 0x00000006ff007e24 */ /* 0x000fe2000f8e00ff */
[----:B------:R1:W-:Y:S04]  /*41b00*/  STL [R1+0x434], R3 ;  /* 0x0004340301007387 */ /* 0x0003e80000100800 */
[----:B------:R1:W-:Y:S04]  /*41b10*/  STL [R1+0x43c], R0 ;  /* 0x00043c0001007387 */ /* 0x0003e80000100800 */
[----:B------:R1:W-:Y:S02]  /*41b20*/  STL [R1+0x438], R2 ;  /* 0x0004380201007387 */ /* 0x0003e40000100800 */
.L_x_4024:
[----:B01----:R-:W4:Y:S04]  /*41b30*/  LDL R2, [R1+0x43c] ;  /* 0x00043c0001027983 */ /* 0x003f280000100800 */
[----:B------:R-:W5:Y:S04]  /*41b40*/  LDL R3, [R1+0x438] ;  /* 0x0004380001037983 */ /* 0x000f680000100800 */
[----:B------:R-:W2:Y:S04]  /*41b50*/  LDL R4, [R1+0x430] ;  /* 0x0004300001047983 */ /* 0x000ea80000100800 */
[----:B------:R-:W2:Y:S01]  /*41b60*/  LDL R5, [R1+0x434] ;  /* 0x0004340001057983 */ /* 0x000ea20000100800 */
[----:B---3--:R-:W0:Y:S01]  /*41b70*/  S2R R0, SR_TID.X ;  /* 0x0000000000007919 */ /* 0x008e220000002100 */
[----:B------:R-:W-:Y:S05]  /*41b80*/  WARPSYNC.ALL ;  /* 0x0000000000007948 */ /* 0x000fea0003800000 */
[----:B0-----:R-:W-:Y:S01]  /*41b90*/  LOP3.LUT R0, R0, 0x1f, RZ, 0xc0, !PT ;  /* 0x0000001f00007812 */ /* 0x001fe200078ec0ff */
[----:B------:R-:W-:Y:S03]  /*41ba0*/  BAR.SYNC.DEFER_BLOCKING 0x4, 0x180 ;  /* 0x0106000000007b1d */ /* 0x000fe60000010000 */
[----:B------:R-:W-:-:S13]  /*41bb0*/  ISETP.NE.AND P0, PT, R0, RZ, PT ;  /* 0x000000ff0000720c */ /* 0x000fda0003f05270 */
[----:B------:R-:W0:Y:S01]  /*41bc0*/  @!P0 S2R R0, SR_CgaCtaId ;  /* 0x0000000000008919 */ /* 0x000e220000008800 */
[----:B----4-:R-:W-:Y:S01]  /*41bd0*/  IMAD.MOV.U32 R7, RZ, RZ, R2 ;  /* 0x000000ffff077224 */ /* 0x010fe200078e0002 */
[----:B------:R-:W-:Y:S01]  /*41be0*/  @!P0 MOV R2, 0x400 ;  /* 0x0000040000028802 */ /* 0x000fe20000000f00 */
[----:B-----5:R-:W-:-:S03]  /*41bf0*/  IMAD.MOV.U32 R6, RZ, RZ, R3 ;  /* 0x000000ffff067224 */ /* 0x020fc600078e0003 */
[----:B0-----:R-:W-:-:S05]  /*41c00*/  @!P0 LEA R18, R0, R2, 0x18 ;  /* 0x0000000200128211 */ /* 0x001fca00078ec0ff */
[----:B--2---:R0:W-:Y:S01]  /*41c10*/  @!P0 STS.128 [R18+0x388d0], R4 ;  /* 0x0388d00412008388 */ /* 0x0041e20000000c00 */
[----:B------:R-:W-:Y:S06]  /*41c20*/  BAR.ARV 0x5, 0x180 ;  /* 0x0146000000007b1d */ /* 0x000fec0000002000 */
.L_x_4013:
[----:B---34-:R-:W3:Y:S01]  /*41c30*/  LDL R0, [R1+0x43c] ;  /* 0x00043c0001007983 */ /* 0x018ee20000100800 */
[----:B------:R-:W-:Y:S02]  /*41c40*/  ULDC UR4, c[0x0][0xd3c] ;  /* 0x00034f0000047ab9 */ /* 0x000fe40000000800 */
[----:B---3--:R-:W-:-:S13]  /*41c50*/  ISETP.GE.AND P0, PT, R0, UR4, PT ;  /* 0x0000000400007c0c */ /* 0x008fda000bf06270 */
[----:B------:R-:W-:Y:S05]  /*41c60*/  @!P0 BRA `(.L_x_4025) ;  /* 0xffffff6000f48947 */ /* 0x000fea000383ffff */
[----:B------:R-:W-:Y:S05]  /*41c70*/  BSYNC B8 ;  /* 0x0000000000087941 */ /* 0x000fea0003800000 */
.L_x_3835:
[----:B---3--:R-:W3:Y:S01]  /*41c80*/  LDL.LU R0, [R1+0x49c] ;  /* 0x00049c0001007983 */ /* 0x008ee20000300800 */
[----:B------:R-:W-:Y:S01]  /*41c90*/  BSSY B0, `(.L_x_4026) ;  /* 0x000000b000007945 */ /* 0x000fe20003800000 */
[----:B0-2---:R-:W0:Y:S01]  /*41ca0*/  S2R R5, SR_CgaCtaId ;  /* 0x0000000000057919 */ /* 0x005e220000008800 */
[----:B---3--:R-:W-:-:S05]  /*41cb0*/  VIADD R0, R0, 0x1 ;  /* 0x0000000100007836 */ /* 0x008fca0000000000 */
        /* <DEDUP_REMOVED lines=8> */
.L_x_4134:
[----:B------:R-:W-:Y:S05]  /*41d40*/  BSYNC B0 ;  /* 0x0000000000007941 */ /* 0x000fea0003800000 */
.L_x_4026:
[----:B------:R-:W-:-:S03]  /*41d50*/  UMOV UR4, 0xffffffff ;  /* 0xffffffff00047882 */ /* 0x000fc60000000000 */
[----:B------:R-:W-:Y:S05]  /*41d60*/  BRA.DIV UR4, `(.L_x_4028) ;  /* 0x00000032041c7947 */ /* 0x000fea000b800000 */
[----:B0-----:R-:W0:Y:S02]  /*41d70*/  S2R R0, SR_TID.X ;  /* 0x0000000000007919 */ /* 0x001e240000002100 */
[----:B0-----:R-:W-:-:S04]  /*41d80*/  SHF.R.U32.HI R0, RZ, 0x5, R0 ;  /* 0x00000005ff007819 */ /* 0x001fc80000011600 */
[----:B------:R-:W-:-:S05]  /*41d90*/  LOP3.LUT R0, R0, 0x3, RZ, 0xc0, !PT ;  /* 0x0000000300007812 */ /* 0x000fca00078ec0ff */
[----:B------:R0:W1:Y:S02]  /*41da0*/  SHFL.IDX PT, R14, R0, RZ, 0x1f ;  /* 0x00001fff000e7589 */ /* 0x00006400000e0000 */
.L_x_4137:
[----:B-1----:R-:W-:-:S13]  /*41db0*/  ISETP.NE.AND P0, PT, R14, RZ, PT ;  /* 0x000000ff0e00720c */ /* 0x002fda0003f05270 */
[----:B------:R-:W-:Y:S05]  /*41dc0*/  @P0 BRA `(.L_x_3600) ;  /* 0x0000000000780947 */ /* 0x000fea0003800000 */
[----:B------:R-:W-:-:S03]  /*41dd0*/  UMOV UR4, 0xffffffff ;  /* 0xffffffff00047882 */ /* 0x000fc60000000000 */
[----:B------:R-:W-:Y:S05]  /*41de0*/  BRA.DIV UR4, `(.L_x_4029) ;  /* 0x0000003204307947 */ /* 0x000fea000b800000 */
[----:B------:R-:W-:-:S13]  /*41df0*/  ELECT P6, URZ, PT ;  /* 0x00000000003f782f */ /* 0x000fda00038c0000 */
.L_x_4140:
        /* <DEDUP_REMOVED lines=15> */
.L_x_4141:
[----:B------:R-:W0:Y:S01]  /*41ef0*/  LDL.LU R6, [R1+0x440] ;  /* 0x0004400001067983 */ /* 0x000e220000300800 */
[----:B------:R-:W1:Y:S01]  /*41f00*/  SYNCS.PHASECHK.TRANS64.TRYWAIT P0, [R7+URZ], R2 ;  /* 0x00000002070075a7 */ /* 0x000e62000800017f */
[----:B------:R-:W-:-:S04]  /*41f10*/  VIADD R0, R9, 0x38860 ;  /* 0x0003886009007836 */ /* 0x000fc80000000000 */
[----:B0-----:R-:W-:Y:S01]  /*41f20*/  IMAD R5, R6, 0x8, R0 ;  /* 0x0000000806057824 */ /* 0x001fe200078e0200 */
[----:B-1----:R-:W-:Y:S06]  /*41f30*/  @!P0 BRA `(.L_x_4031) ;  /* 0x0000003000108947 */ /* 0x002fec0003800000 */
.L_x_4142:
[----:B------:R-:W1:Y:S02]  /*41f40*/  SYNCS.PHASECHK.TRANS64.TRYWAIT P0, [R5+URZ], R4 ;  /* 0x00000004050075a7 */ /* 0x000e64000800017f */
[----:B-1----:R-:W-:Y:S05]  /*41f50*/  @!P0 BRA `(.L_x_4032) ;  /* 0x00000030001c8947 */ /* 0x002fea0003800000 */
.L_x_4143:
[----:B------:R-:W-:-:S07]  /*41f60*/  IMAD R3, R3, 0x8, R0 ;  /* 0x0000000803037824 */ /* 0x000fce00078e0200 */
.L_x_4033:
[----:B--2---:R2:W3:Y:S02]  /*41f70*/  SYNCS.PHASECHK.TRANS64.TRYWAIT P0, [R3+URZ], R2 ;  /* 0x00000002030075a7 */ /* 0x0044e4000800017f */
[----:B---3--:R-:W-:Y:S05]  /*41f80*/  @!P0 NANOSLEEP.SYNCS 0x989680 ;  /* 0x009896800000895d */ /* 0x008fea0003900000 */
[----:B------:R-:W3:Y:S02]  /*41f90*/  @!P0 SYNCS.PHASECHK.TRANS64 P0, [R3+URZ], R2 ;  /* 0x00000002030085a7 */ /* 0x000ee4000800007f */
[----:B---3--:R-:W-:Y:S05]  /*41fa0*/  @!P0 BRA `(.L_x_4033) ;  /* 0xfffffffc00f08947 */ /* 0x008fea000383ffff */
.L_x_3600:
[----:B------:R-:W-:Y:S05]  /*41fb0*/  BSYNC B9 ;  /* 0x0000000000097941 */ /* 0x000fea0003800000 */
.L_x_3597:
[----:B------:R-:W-:Y:S05]  /*41fc0*/  EXIT ;  /* 0x000000000000794d */ /* 0x000fea0003800000 */
.L_x_3626:
[----:B0-----:R0:W1:Y:S02]  /*41fd0*/  SYNCS.PHASECHK.TRANS64.TRYWAIT P4, [R45+URZ+0x38890], R48 ;  /* 0x038890302d0075a7 */ /* 0x001064000808017f */
[----:B-1----:R-:W-:Y:S05]  /*41fe0*/  @!P4 NANOSLEEP.SYNCS 0x989680 ;  /* 0x009896800000c95d */ /* 0x002fea0003900000 */
[----:B------:R-:W1:Y:S02]  /*41ff0*/  @!P4 SYNCS.PHASECHK.TRANS64 P4, [R45+URZ+0x38890], R48 ;  /* 0x038890302d00c5a7 */ /* 0x000e64000808007f */
[----:B-1----:R-:W-:Y:S05]  /*42000*/  @!P4 BRA `(.L_x_3626) ;  /* 0xfffffffc00f0c947 */ /* 0x002fea000383ffff */
[----:B------:R-:W-:Y:S05]  /*42010*/  BRA `(.L_x_4034) ;  /* 0xfffffc1000987947 */ /* 0x000fea000383ffff */
.L_x_3636:
[----:B0-----:R0:W1:Y:S02]  /*42020*/  SYNCS.PHASECHK.TRANS64.TRYWAIT P5, [R45+URZ+0x38890], R48 ;  /* 0x038890302d0075a7 */ /* 0x00106400080a017f */
[----:B-1----:R-:W-:Y:S05]  /*42030*/  @!P5 NANOSLEEP.SYNCS 0x989680 ;  /* 0x009896800000d95d */ /* 0x002fea0003900000 */
[----:B------:R-:W1:Y:S02]  /*42040*/  @!P5 SYNCS.PHASECHK.TRANS64 P5, [R45+URZ+0x38890], R48 ;  /* 0x038890302d00d5a7 */ /* 0x000e6400080a007f */
[----:B-1----:R-:W-:Y:S05]  /*42050*/  @!P5 BRA `(.L_x_3636) ;  /* 0xfffffffc00f0d947 */ /* 0x002fea000383ffff */
[----:B------:R-:W-:Y:S05]  /*42060*/  BRA `(.L_x_4035) ;  /* 0xfffffc1c007c7947 */ /* 0x000fea000383ffff */
.L_x_3641:
[----:B0-----:R0:W1:Y:S02]  /*42070*/  SYNCS.PHASECHK.TRANS64.TRYWAIT P0, [R45+URZ+0x38890], R48 ;  /* 0x038890302d0075a7 */ /* 0x001064000800017f */
[----:B-1----:R-:W-:Y:S05]  /*42080*/  @!P0 NANOSLEEP.SYNCS 0x989680 ;  /* 0x009896800000895d */ /* 0x002fea0003900000 */
[----:B------:R-:W1:Y:S02]  /*42090*/  @!P0 SYNCS.PHASECHK.TRANS64 P0, [R45+URZ+0x38890], R48 ;  /* 0x038890302d0085a7 */ /* 0x000e64000800007f */
[----:B-1----:R-:W-:Y:S05]  /*420a0*/  @!P0 BRA `(.L_x_3641) ;  /* 0xfffffffc00f08947 */ /* 0x002fea000383ffff */
[----:B------:R-:W-:Y:S05]  /*420b0*/  BRA `(.L_x_4036) ;  /* 0xfffffc2400b07947 */ /* 0x000fea000383ffff */
.L_x_3645:
[----:B-1----:R1:W0:Y:S02]  /*420c0*/  SYNCS.PHASECHK.TRANS64.TRYWAIT P3, [R45+URZ+0x388b0], R48 ;  /* 0x0388b0302d0075a7 */ /* 0x002224000806017f */
[----:B0-----:R-:W-:Y:S05]  /*420d0*/  @!P3 NANOSLEEP.SYNCS 0x989680 ;  /* 0x009896800000b95d */ /* 0x001fea0003900000 */
[----:B------:R-:W0:Y:S02]  /*420e0*/  @!P3 SYNCS.PHASECHK.TRANS64 P3, [R45+URZ+0x388b0], R48 ;  /* 0x0388b0302d00b5a7 */ /* 0x000e24000806007f */
[----:B0-----:R-:W-:Y:S05]  /*420f0*/  @!P3 BRA `(.L_x_3645) ;  /* 0xfffffffc00f0b947 */ /* 0x001fea000383ffff */
[----:B------:R-:W-:Y:S05]  /*42100*/  BRA `(.L_x_4037) ;  /* 0xfffffc2800447947 */ /* 0x000fea000383ffff */
.L_x_3693:
        /* <DEDUP_REMOVED lines=8> */
.L_x_4039:
[----:B------:R-:W-:Y:S05]  /*42190*/  BSYNC B1 ;  /* 0x0000000000017941 */ /* 0x000fea0003800000 */
.L_x_4038:
        /* <DEDUP_REMOVED lines=8> */
.L_x_4040:
[----:B------:R-:W-:Y:S02]  /*42220*/  IMAD.MOV.U32 R13, RZ, RZ, R32 ;  /* 0x000000ffff0d7224 */ /* 0x000fe400078e0020 */
[----:B------:R-:W-:-:S07]  /*42230*/  IMAD.MOV.U32 R6, RZ, RZ, R14 ;  /* 0x000000ffff067224 */ /* 0x000fce00078e000e */
[----:B------:R-:W-:Y:S05]  /*42240*/  WARPSYNC.COLLECTIVE R15, `(.L_x_4041) ;  /* 0x000000000f087348 */ /* 0x000fea0003c00000 */
[----:B------:R0:W1:Y:S02]  /*42250*/  SHFL.IDX P6, R14, R13, R12, R11 ;  /* 0x0000000c0d0e7389 */ /* 0x00006400000c000b */
[----:B01----:R-:W-:Y:S01]  /*42260*/  ENDCOLLECTIVE ;  /* 0x000000000000791b */ /* 0x003fe20003800000 */
.L_x_4041:
[----:B------:R-:W-:Y:S02]  /*42270*/  IMAD.MOV.U32 R13, RZ, RZ, R34 ;  /* 0x000000ffff0d7224 */ /* 0x000fe400078e0022 */
[----:B------:R-:W-:-:S07]  /*42280*/  IMAD.MOV.U32 R7, RZ, RZ, R14 ;  /* 0x000000ffff077224 */ /* 0x000fce00078e000e */
[----:B------:R-:W-:Y:S05]  /*42290*/  WARPSYNC.COLLECTIVE R15, `(.L_x_4042) ;  /* 0x000000000f087348 */ /* 0x000fea0003c00000 */
[----:B------:R0:W1:Y:S02]  /*422a0*/  SHFL.IDX P6, R14, R13, R12, R11 ;  /* 0x0000000c0d0e7389 */ /* 0x00006400000c000b */
[----:B01----:R-:W-:Y:S01]  /*422b0*/  ENDCOLLECTIVE ;  /* 0x000000000000791b */ /* 0x003fe20003800000 */
.L_x_4042:
[----:B------:R-:W-:Y:S01]  /*422c0*/  IMAD.MOV.U32 R8, RZ, RZ, R14 ;  /* 0x000000ffff087224 */ /* 0x000fe200078e000e */
[----:B------:R-:W-:Y:S06]  /*422d0*/  BRA `(.L_x_4043) ;  /* 0xfffffccc00cc7947 */ /* 0x000fec000383ffff */
.L_x_3696:
[----:B------:R-:W-:Y:S01]  /*422e0*/  BSSY B1, `(.L_x_4044) ;  /* 0x0000008000017945 */ /* 0x000fe20003800000 */
[----:B------:R-:W-:Y:S02]  /*422f0*/  IMAD.MOV.U32 R13, RZ, RZ, R33 ;  /* 0x000000ffff0d7224 */ /* 0x000fe400078e0021 */
[----:B------:R-:W-:Y:S02]  /*42300*/  IMAD.MOV.U32 R12, RZ, RZ, 0x1 ;  /* 0x00000001ff0c7424 */ /* 0x000fe400078e00ff */
[----:B------:R-:W-:Y:S02]  /*42310*/  IMAD.MOV.U32 R11, RZ, RZ, 0x1c1f ;  /* 0x00001c1fff0b7424 */ /* 0x000fe400078e00ff */
[----:B------:R-:W-:-:S07]  /*42320*/  IMAD.MOV.U32 R15, RZ, RZ, -0x1 ;  /* 0xffffffffff0f7424 */ /* 0x000fce00078e00ff */
[----:B0--34-:R-:W-:Y:S05]  /*42330*/  WARPSYNC.COLLECTIVE R15, `(.L_x_4045) ;  /* 0x000000000f087348 */ /* 0x019fea0003c00000 */
[----:B------:R1:W2:Y:S02]  /*42340*/  SHFL.IDX P6, R14, R13, R12, R11 ;  /* 0x0000000c0d0e7389 */ /* 0x0002a400000c000b */
[----:B01234-:R-:W-:Y:S01]  /*42350*/  ENDCOLLECTIVE ;  /* 0x000000000000791b */ /* 0x01ffe20003800000 */
.L_x_4045:
[----:B------:R-:W-:Y:S05]  /*42360*/  BSYNC B1 ;  /* 0x0000000000017941 */ /* 0x000fea0003800000 */
.L_x_4044:
        /* <DEDUP_REMOVED lines=8> */
.L_x_4046:
[----:B------:R-:W-:Y:S02]  /*423f0*/  IMAD.MOV.U32 R13, RZ, RZ, R32 ;  /* 0x000000ffff0d7224 */ /* 0x000fe400078e0020 */
[----:B------:R-:W-:-:S07]  /*42400*/  IMAD.MOV.U32 R6, RZ, RZ, R14 ;  /* 0x000000ffff067224 */ /* 0x000fce00078e000e */
[----:B------:R-:W-:Y:S05]  /*42410*/  WARPSYNC.COLLECTIVE R15, `(.L_x_4047) ;  /* 0x000000000f087348 */ /* 0x000fea0003c00000 */
[----:B------:R0:W1:Y:S02]  /*42420*/  SHFL.IDX P6, R14, R13, R12, R11 ;  /* 0x0000000c0d0e7389 */ /* 0x00006400000c000b */
[----:B01----:R-:W-:Y:S01]  /*42430*/  ENDCOLLECTIVE ;  /* 0x000000000000791b */ /* 0x003fe20003800000 */
.L_x_4047:
[----:B------:R-:W-:Y:S02]  /*42440*/  IMAD.MOV.U32 R13, RZ, RZ, R34 ;  /* 0x000000ffff0d7224 */ /* 0x000fe400078e0022 */
[----:B------:R-:W-:-:S07]  /*42450*/  IMAD.MOV.U32 R7, RZ, RZ, R14 ;  /* 0x000000ffff077224 */ /* 0x000fce00078e000e */
[----:B------:R-:W-:Y:S05]  /*42460*/  WARPSYNC.COLLECTIVE R15, `(.L_x_4048) ;  /* 0x000000000f087348 */ /* 0x000fea0003c00000 */
[----:B------:R0:W1:Y:S02]  /*42470*/  SHFL.IDX P6, R14, R13, R12, R11 ;  /* 0x0000000c0d0e7389 */ /* 0x00006400000c000b */
[----:B01----:R-:W-:Y:S01]  /*42480*/  ENDCOLLECTIVE ;  /* 0x000000000000791b */ /* 0x003fe20003800000 */
.L_x_4048:
[----:B------:R-:W-:Y:S05]  /*42490*/  BRA `(.L_x_4049) ;  /* 0xfffffcd000347947 */ /* 0x000fea000383ffff */
.L_x_3700:
[----:B-1----:R1:W4:Y:S02]  /*424a0*/  SYNCS.PHASECHK.TRANS64.TRYWAIT P0, [R2+URZ+0x38800], R33 ;  /* 0x03880021020075a7 */ /* 0x002324000800017f */
[----:B----4-:R-:W-:Y:S05]  /*424b0*/  @!P0 NANOSLEEP.SYNCS 0x989680 ;  /* 0x009896800000895d */ /* 0x010fea0003900000 */
[----:B------:R-:W4:Y:S02]  /*424c0*/  @!P0 SYNCS.PHASECHK.TRANS64 P0, [R2+URZ+0x38800], R33 ;  /* 0x03880021020085a7 */ /* 0x000f24000800007f */
[----:B----4-:R-:W-:Y:S05]  /*424d0*/  @!P0 BRA `(.L_x_3700) ;  /* 0xfffffffc00f08947 */ /* 0x010fea000383ffff */
[----:B------:R-:W-:Y:S05]  /*424e0*/  BRA `(.L_x_4050) ;  /* 0xfffffcd000c07947 */ /* 0x000fea000383ffff */
.L_x_3708:
        /* <DEDUP_REMOVED lines=8> */
.L_x_4052:
[----:B------:R-:W-:Y:S05]  /*42570*/  BSYNC B1 ;  /* 0x0000000000017941 */ /* 0x000fea0003800000 */
.L_x_4051:
        /* <DEDUP_REMOVED lines=8> */
.L_x_4053:
[----:B------:R-:W-:Y:S02]  /*42600*/  IMAD.MOV.U32 R13, RZ, RZ, R32 ;  /* 0x000000ffff0d7224 */ /* 0x000fe400078e0020 */
[----:B------:R-:W-:-:S07]  /*42610*/  IMAD.MOV.U32 R4, RZ, RZ, R14 ;  /* 0x000000ffff047224 */ /* 0x000fce00078e000e */
[----:B------:R-:W-:Y:S05]  /*42620*/  WARPSYNC.COLLECTIVE R15, `(.L_x_4054) ;  /* 0x000000000f087348 */ /* 0x000fea0003c00000 */
[----:B------:R0:W1:Y:S02]  /*42630*/  SHFL.IDX P6, R14, R13, R12, R11 ;  /* 0x0000000c0d0e7389 */ /* 0x00006400000c000b */
[----:B01----:R-:W-:Y:S01]  /*42640*/  ENDCOLLECTIVE ;  /* 0x000000000000791b */ /* 0x003fe20003800000 */
.L_x_4054:
[----:B------:R-:W-:Y:S02]  /*42650*/  IMAD.MOV.U32 R13, RZ, RZ, R9 ;  /* 0x000000ffff0d7224 */ /* 0x000fe400078e0009 */
[----:B------:R-:W-:-:S07]  /*42660*/  IMAD.MOV.U32 R7, RZ, RZ, R14 ;  /* 0x000000ffff077224 */ /* 0x000fce00078e000e */
[----:B------:R-:W-:Y:S05]  /*42670*/  WARPSYNC.COLLECTIVE R15, `(.L_x_4055) ;  /* 0x000000000f087348 */ /* 0x000fea0003c00000 */
[----:B------:R0:W1:Y:S02]  /*42680*/  SHFL.IDX P6, R14, R13, R12, R11 ;  /* 0x0000000c0d0e7389 */ /* 0x00006400000c000b */
[----:B01----:R-:W-:Y:S01]  /*42690*/  ENDCOLLECTIVE ;  /* 0x000000000000791b */ /* 0x003fe20003800000 */
.L_x_4055:
[----:B------:R-:W-:Y:S01]  /*426a0*/  IMAD.MOV.U32 R6, RZ, RZ, R14 ;  /* 0x000000ffff067224 */ /* 0x000fe200078e000e */
[----:B------:R-:W-:Y:S06]  /*426b0*/  BRA `(.L_x_4056) ;  /* 0xfffffce000807947 */ /* 0x000fec000383ffff */
.L_x_3711:
[----:B------:R-:W-:Y:S01]  /*426c0*/  BSSY B1, `(.L_x_4057) ;  /* 0x0000008000017945 */ /* 0x000fe20003800000 */
[----:B------:R-:W-:Y:S02]  /*426d0*/  IMAD.MOV.U32 R13, RZ, RZ, R3 ;  /* 0x000000ffff0d7224 */ /* 0x000fe400078e0003 */
[----:B------:R-:W-:Y:S02]  /*426e0*/  IMAD.MOV.U32 R12, RZ, RZ, 0x1 ;  /* 0x00000001ff0c7424 */ /* 0x000fe400078e00ff */
[----:B------:R-:W-:Y:S02]  /*426f0*/  IMAD.MOV.U32 R11, RZ, RZ, 0x1c1f ;  /* 0x00001c1fff0b7424 */ /* 0x000fe400078e00ff */
[----:B------:R-:W-:-:S07]  /*42700*/  IMAD.MOV.U32 R15, RZ, RZ, -0x1 ;  /* 0xffffffffff0f7424 */ /* 0x000fce00078e00ff */
[----:B0-----:R-:W-:Y:S05]  /*42710*/  WARPSYNC.COLLECTIVE R15, `(.L_x_4058) ;  /* 0x000000000f087348 */ /* 0x001fea0003c00000 */
[----:B------:R1:W2:Y:S02]  /*42720*/  SHFL.IDX P6, R14, R13, R12, R11 ;  /* 0x0000000c0d0e7389 */ /* 0x0002a400000c000b */
[----:B012---:R-:W-:Y:S01]  /*42730*/  ENDCOLLECTIVE ;  /* 0x000000000000791b */ /* 0x007fe20003800000 */
.L_x_4058:
[----:B------:R-:W-:Y:S05]  /*42740*/  BSYNC B1 ;  /* 0x0000000000017941 */ /* 0x000fea0003800000 */
.L_x_4057:
        /* <DEDUP_REMOVED lines=8> */
.L_x_4059:
[----:B------:R-:W-:Y:S02]  /*427d0*/  IMAD.MOV.U32 R13, RZ, RZ, R32 ;  /* 0x000000ffff0d7224 */ /* 0x000fe400078e0020 */
[----:B------:R-:W-:-:S07]  /*427e0*/  IMAD.MOV.U32 R6, RZ, RZ, R14 ;  /* 0x000000ffff067224 */ /* 0x000fce00078e000e */
[----:B------:R-:W-:Y:S05]  /*427f0*/  WARPSYNC.COLLECTIVE R15, `(.L_x_4060) ;  /* 0x000000000f087348 */ /* 0x000fea0003c00000 */
[----:B------:R0:W1:Y:S02]  /*42800*/  SHFL.IDX P6, R14, R13, R12, R11 ;  /* 0x0000000c0d0e7389 */ /* 0x00006400000c000b */
[----:B01----:R-:W-:Y:S01]  /*42810*/  ENDCOLLECTIVE ;  /* 0x000000000000791b */ /* 0x003fe20003800000 */
.L_x_4060:
[----:B------:R-:W-:Y:S02]  /*42820*/  IMAD.MOV.U32 R13, RZ, RZ, R9 ;  /* 0x000000ffff0d7224 */ /* 0x000fe400078e0009 */
[----:B------:R-:W-:-:S07]  /*42830*/  IMAD.MOV.U32 R7, RZ, RZ, R14 ;  /* 0x000000ffff077224 */ /* 0x000fce00078e000e */
[----:B------:R-:W-:Y:S05]  /*42840*/  WARPSYNC.COLLECTIVE R15, `(.L_x_4061) ;  /* 0x000000000f087348 */ /* 0x000fea0003c00000 */
[----:B------:R0:W1:Y:S02]  /*42850*/  SHFL.IDX P6, R14, R13, R12, R11 ;  /* 0x0000000c0d0e7389 */ /* 0x00006400000c000b */
[----:B01----:R-:W-:Y:S01]  /*42860*/  ENDCOLLECTIVE ;  /* 0x000000000000791b */ /* 0x003fe20003800000 */
.L_x_4061:
[----:B------:R-:W-:Y:S02]  /*42870*/  IMAD.MOV.U32 R12, RZ, RZ, R6 ;  /* 0x000000ffff0c7224 */ /* 0x000fe400078e0006 */
[----:B------:R-:W-:Y:S01]  /*42880*/  IMAD.MOV.U32 R13, RZ, RZ, R3 ;  /* 0x000000ffff0d7224 */ /* 0x000fe200078e0003 */
[----:B------:R-:W-:Y:S06]  /*42890*/  BRA `(.L_x_4062) ;  /* 0xfffffce000ac7947 */ /* 0x000fec000383ffff */
.L_x_3715:
[----:B-1----:R1:W2:Y:S02]  /*428a0*/  SYNCS.PHASECHK.TRANS64.TRYWAIT P0, [R2+URZ+0x38800], R3 ;  /* 0x03880003020075a7 */ /* 0x0022a4000800017f */
[----:B--2---:R-:W-:Y:S05]  /*428b0*/  @!P0 NANOSLEEP.SYNCS 0x989680 ;  /* 0x009896800000895d */ /* 0x004fea0003900000 */
[----:B------:R-:W2:Y:S02]  /*428c0*/  @!P0 SYNCS.PHASECHK.TRANS64 P0, [R2+URZ+0x38800], R3 ;  /* 0x03880003020085a7 */ /* 0x000ea4000800007f */
[----:B--2---:R-:W-:Y:S05]  /*428d0*/  @!P0 BRA `(.L_x_3715) ;  /* 0xfffffffc00f08947 */ /* 0x004fea000383ffff */
[----:B------:R-:W-:Y:S05]  /*428e0*/  BRA `(.L_x_4063) ;  /* 0xfffffce400047947 */ /* 0x000fea000383ffff */
.L_x_3730:
[----:B0-----:R0:W1:Y:S02]  /*428f0*/  SYNCS.PHASECHK.TRANS64.TRYWAIT P0, [R3+URZ], R6 ;  /* 0x00000006030075a7 */ /* 0x001064000800017f */
[----:B-1----:R-:W-:Y:S05]  /*42900*/  @!P0 NANOSLEEP.SYNCS 0x989680 ;  /* 0x009896800000895d */ /* 0x002fea0003900000 */
[----:B------:R-:W1:Y:S02]  /*42910*/  @!P0 SYNCS.PHASECHK.TRANS64 P0, [R3+URZ], R6 ;  /* 0x00000006030085a7 */ /* 0x000e64000800007f */
[----:B-1----:R-:W-:Y:S05]  /*42920*/  @!P0 BRA `(.L_x_3730) ;  /* 0xfffffffc00f08947 */ /* 0x002fea000383ffff */
[----:B------:R-:W-:Y:S05]  /*42930*/  BRA `(.L_x_3729) ;  /* 0xfffffcf800ec7947 */ /* 0x000fea000383ffff */
.L_x_3737:
[----:B-1----:R1:W2:Y:S02]  /*42940*/  SYNCS.PHASECHK.TRANS64.TRYWAIT P0, [R6+URZ], R7 ;  /* 0x00000007060075a7 */ /* 0x0022a4000800017f */
[----:B--2---:R-:W-:Y:S05]  /*42950*/  @!P0 NANOSLEEP.SYNCS 0x989680 ;  /* 0x009896800000895d */ /* 0x004fea0003900000 */
[----:B------:R-:W2:Y:S02]  /*42960*/  @!P0 SYNCS.PHASECHK.TRANS64 P0, [R6+URZ], R7 ;  /* 0x00000007060085a7 */ /* 0x000ea4000800007f */
[----:B--2---:R-:W-:Y:S05]  /*42970*/  @!P0 BRA `(.L_x_3737) ;  /* 0xfffffffc00f08947 */ /* 0x004fea000383ffff */
[----:B------:R-:W-:Y:S05]  /*42980*/  BRA `(.L_x_3736) ;  /* 0xfffffd0000207947 */ /* 0x000fea000383ffff */
.L_x_3764:
[----:B0-----:R0:W1:Y:S02]  /*42990*/  SYNCS.PHASECHK.TRANS64.TRYWAIT P1, [R3+URZ], R6 ;  /* 0x00000006030075a7 */ /* 0x001064000802017f */
[----:B-1----:R-:W-:Y:S05]  /*429a0*/  @!P1 NANOSLEEP.SYNCS 0x989680 ;  /* 0x009896800000995d */ /* 0x002fea0003900000 */
[----:B------:R-:W1:Y:S02]  /*429b0*/  @!P1 SYNCS.PHASECHK.TRANS64 P1, [R3+URZ], R6 ;  /* 0x00000006030095a7 */ /* 0x000e64000802007f */
[----:B-1----:R-:W-:Y:S05]  /*429c0*/  @!P1 BRA `(.L_x_3764) ;  /* 0xfffffffc00f09947 */ /* 0x002fea000383ffff */
[----:B------:R-:W-:Y:S05]  /*429d0*/  BRA `(.L_x_3763) ;  /* 0xfffffda400347947 */ /* 0x000fea000383ffff */
.L_x_3771:
[----:B-1----:R1:W2:Y:S02]  /*429e0*/  SYNCS.PHASECHK.TRANS64.TRYWAIT P1, [R6+URZ], R7 ;  /* 0x00000007060075a7 */ /* 0x0022a4000802017f */
[----:B--2---:R-:W-:Y:S05]  /*429f0*/  @!P1 NANOSLEEP.SYNCS 0x989680 ;  /* 0x009896800000995d */ /* 0x004fea0003900000 */
[----:B------:R-:W2:Y:S02]  /*42a00*/  @!P1 SYNCS.PHASECHK.TRANS64 P1, [R6+URZ], R7 ;  /* 0x00000007060095a7 */ /* 0x000ea4000802007f */
[----:B--2---:R-:W-:Y:S05]  /*42a10*/  @!P1 BRA `(.L_x_3771) ;  /* 0xfffffffc00f09947 */ /* 0x004fea000383ffff */
[----:B------:R-:W-:Y:S05]  /*42a20*/  BRA `(.L_x_3770) ;  /* 0xfffffda800687947 */ /* 0x000fea000383ffff */
.L_x_3784:
[----:B0-----:R0:W1:Y:S02]  /*42a30*/  SYNCS.PHASECHK.TRANS64.TRYWAIT P0, [R3+URZ], R6 ;  /* 0x00000006030075a7 */ /* 0x001064000800017f */
[----:B-1----:R-:W-:Y:S05]  /*42a40*/  @!P0 NANOSLEEP.SYNCS 0x989680 ;  /* 0x009896800000895d */ /* 0x002fea0003900000 */
[----:B------:R-:W1:Y:S02]  /*42a50*/  @!P0 SYNCS.PHASECHK.TRANS64 P0, [R3+URZ], R6 ;  /* 0x00000006030085a7 */ /* 0x000e64000800007f */
[----:B-1----:R-:W-:Y:S05]  /*42a60*/  @!P0 BRA `(.L_x_3784) ;  /* 0xfffffffc00f08947 */ /* 0x002fea000383ffff */
[----:B------:R-:W-:Y:S05]  /*42a70*/  BRA `(.L_x_3783) ;  /* 0xfffffe3c00307947 */ /* 0x000fea000383ffff */
.L_x_3791:
[----:B-1----:R1:W2:Y:S02]  /*42a80*/  SYNCS.PHASECHK.TRANS64.TRYWAIT P0, [R6+URZ], R7 ;  /* 0x00000007060075a7 */ /* 0x0022a4000800017f */
[----:B--2---:R-:W-:Y:S05]  /*42a90*/  @!P0 NANOSLEEP.SYNCS 0x989680 ;  /* 0x009896800000895d */ /* 0x004fea0003900000 */
[----:B------:R-:W2:Y:S02]  /*42aa0*/  @!P0 SYNCS.PHASECHK.TRANS64 P0, [R6+URZ], R7 ;  /* 0x00000007060085a7 */ /* 0x000ea4000800007f */
[----:B--2---:R-:W-:Y:S05]  /*42ab0*/  @!P0 BRA `(.L_x_3791) ;  /* 0xfffffffc00f08947 */ /* 0x004fea000383ffff */
[----:B------:R-:W-:Y:S05]  /*42ac0*/  BRA `(.L_x_3790) ;  /* 0xfffffe4000647947 */ /* 0x000fea000383ffff */
.L_x_3851:
        /* <DEDUP_REMOVED lines=11> */
.L_x_4065:
[----:B------:R-:W-:Y:S05]  /*42b80*/  BSYNC B1 ;  /* 0x0000000000017941 */ /* 0x000fea0003800000 */
.L_x_4064:
[----:B------:R-:W-:Y:S05]  /*42b90*/  BRA `(.L_x_4066) ;  /* 0xffffff6000907947 */ /* 0x000fea000383ffff */
.L_x_3853:
[----:B------:R-:W-:Y:S01]  /*42ba0*/  BSSY B1, `(.L_x_4067) ;  /* 0x0000006000017945 */ /* 0x000fe20003800000 */
[----:B0-----:R-:W-:-:S07]  /*42bb0*/  IMAD.MOV.U32 R15, RZ, RZ, -0x1 ;  /* 0xffffffffff0f7424 */ /* 0x001fce00078e00ff */
[----:B-1----:R-:W-:Y:S05]  /*42bc0*/  WARPSYNC.COLLECTIVE R15, `(.L_x_4068) ;  /* 0x000000000f0c7348 */ /* 0x002fea0003c00000 */
[----:B------:R-:W-:Y:S02]  /*42bd0*/  ELECT P6, UR62, PT ;  /* 0x00000000003e782f */ /* 0x000fe400038c0000 */
[----:B------:R-:W-:Y:S01]  /*42be0*/  MOV R14, UR62 ;  /* 0x0000003e000e7c02 */ /* 0x000fe20008000f00 */
[----:B-1----:R-:W-:Y:S10]  /*42bf0*/  ENDCOLLECTIVE ;  /* 0x000000000000791b */ /* 0x002ff40003800000 */
.L_x_4068:
[----:B------:R-:W-:Y:S05]  /*42c00*/  BSYNC B1 ;  /* 0x0000000000017941 */ /* 0x000fea0003800000 */
.L_x_4067:
[----:B------:R-:W-:Y:S05]  /*42c10*/  BRA `(.L_x_3852) ;  /* 0xffffff6000887947 */ /* 0x000fea000383ffff */
.L_x_3855:
[----:B-1----:R1:W2:Y:S02]  /*42c20*/  SYNCS.PHASECHK.TRANS64.TRYWAIT P0, [R18+URZ+0x38820], R5 ;  /* 0x03882005120075a7 */ /* 0x0022a4000800017f */
[----:B--2---:R-:W-:Y:S05]  /*42c30*/  @!P0 NANOSLEEP.SYNCS 0x989680 ;  /* 0x009896800000895d */ /* 0x004fea0003900000 */
[----:B------:R-:W2:Y:S02]  /*42c40*/  @!P0 SYNCS.PHASECHK.TRANS64 P0, [R18+URZ+0x38820], R5 ;  /* 0x03882005120085a7 */ /* 0x000ea4000800007f */
[----:B--2---:R-:W-:Y:S05]  /*42c50*/  @!P0 BRA `(.L_x_3855) ;  /* 0xfffffffc00f08947 */ /* 0x004fea000383ffff */
[----:B------:R-:W-:Y:S05]  /*42c60*/  BRA `(.L_x_4069) ;  /* 0xffffff6000987947 */ /* 0x000fea000383ffff */
.L_x_3859:
[----:B--2---:R2:W3:Y:S02]  /*42c70*/  SYNCS.PHASECHK.TRANS64.TRYWAIT P0, [R6+URZ+0x388a0], R10 ;  /* 0x0388a00a060075a7 */ /* 0x0044e4000800017f */
[----:B---3--:R-:W-:Y:S05]  /*42c80*/  @!P0 NANOSLEEP.SYNCS 0x989680 ;  /* 0x009896800000895d */ /* 0x008fea0003900000 */
[----:B------:R-:W3:Y:S02]  /*42c90*/  @!P0 SYNCS.PHASECHK.TRANS64 P0, [R6+URZ+0x388a0], R10 ;  /* 0x0388a00a060085a7 */ /* 0x000ee4000800007f */
[----:B---3--:R-:W-:Y:S05]  /*42ca0*/  @!P0 BRA `(.L_x_3859) ;  /* 0xfffffffc00f08947 */ /* 0x008fea000383ffff */
[----:B------:R-:W-:Y:S05]  /*42cb0*/  BRA `(.L_x_4070) ;  /* 0xffffff6000b87947 */ /* 0x000fea000383ffff */
.L_x_3864:
[----:B-1----:R1:W3:Y:S02]  /*42cc0*/  SYNCS.PHASECHK.TRANS64.TRYWAIT P0, [R6+URZ+0x388c0], R10 ;  /* 0x0388c00a060075a7 */ /* 0x0022e4000800017f */
[----:B---3--:R-:W-:Y:S05]  /*42cd0*/  @!P0 NANOSLEEP.SYNCS 0x989680 ;  /* 0x009896800000895d */ /* 0x008fea0003900000 */
[----:B------:R-:W3:Y:S02]  /*42ce0*/  @!P0 SYNCS.PHASECHK.TRANS64 P0, [R6+URZ+0x388c0], R10 ;  /* 0x0388c00a060085a7 */ /* 0x000ee4000800007f */
[----:B---3--:R-:W-:Y:S05]  /*42cf0*/  @!P0 BRA `(.L_x_3864) ;  /* 0xfffffffc00f08947 */ /* 0x008fea000383ffff */
[----:B------:R-:W-:Y:S05]  /*42d00*/  BRA `(.L_x_4071) ;  /* 0xffffff6400387947 */ /* 0x000fea000383ffff */
.L_x_3878:
[----:B-1----:R1:W2:Y:S02]  /*42d10*/  SYNCS.PHASECHK.TRANS64.TRYWAIT P1, [R6+URZ+0x388a0], R7 ;  /* 0x0388a007060075a7 */ /* 0x0022a4000802017f */
[----:B--2---:R-:W-:Y:S05]  /*42d20*/  @!P1 NANOSLEEP.SYNCS 0x989680 ;  /* 0x009896800000995d */ /* 0x004fea0003900000 */
[----:B------:R-:W2:Y:S02]  /*42d30*/  @!P1 SYNCS.PHASECHK.TRANS64 P1, [R6+URZ+0x388a0], R7 ;  /* 0x0388a007060095a7 */ /* 0x000ea4000802007f */
[----:B--2---:R-:W-:Y:S05]  /*42d40*/  @!P1 BRA `(.L_x_3878) ;  /* 0xfffffffc00f09947 */ /* 0x004fea000383ffff */
[----:B------:R-:W-:Y:S05]  /*42d50*/  BRA `(.L_x_4072) ;  /* 0xffffff6c00b87947 */ /* 0x000fea000383ffff */
.L_x_3883:
[----:B--2---:R2:W3:Y:S02]  /*42d60*/  SYNCS.PHASECHK.TRANS64.TRYWAIT P1, [R6+URZ+0x388c0], R7 ;  /* 0x0388c007060075a7 */ /* 0x0044e4000802017f */
[----:B---3--:R-:W-:Y:S05]  /*42d70*/  @!P1 NANOSLEEP.SYNCS 0x989680 ;  /* 0x009896800000995d */ /* 0x008fea0003900000 */
[----:B------:R-:W3:Y:S02]  /*42d80*/  @!P1 SYNCS.PHASECHK.TRANS64 P1, [R6+URZ+0x388c0], R7 ;  /* 0x0388c007060095a7 */ /* 0x000ee4000802007f */
[----:B---3--:R-:W-:Y:S05]  /*42d90*/  @!P1 BRA `(.L_x_3883) ;  /* 0xfffffffc00f09947 */ /* 0x008fea000383ffff */
[----:B------:R-:W-:Y:S05]  /*42da0*/  BRA `(.L_x_4073) ;  /* 0xffffff7000347947 */ /* 0x000fea000383ffff */
.L_x_3913:
[----:B--2---:R-:W2:Y:S01]  /*42db0*/  S2R R4, SR_TID.X ;  /* 0x0000000000047919 */ /* 0x004ea20000002100 */
[----:B------:R-:W-:Y:S01]  /*42dc0*/  BSSY B0, `(.L_x_4074) ;  /* 0x000000a000007945 */ /* 0x000fe20003800000 */
[----:B------:R-:W-:Y:S02]  /*42dd0*/  IMAD.MOV.U32 R12, RZ, RZ, RZ ;  /* 0x000000ffff0c7224 */ /* 0x000fe400078e00ff */
[----:B------:R-:W-:Y:S02]  /*42de0*/  IMAD.MOV.U32 R11, RZ, RZ, 0x1f ;  /* 0x0000001fff0b7424 */ /* 0x000fe400078e00ff */
[----:B0-----:R-:W-:Y:S01]  /*42df0*/  IMAD.MOV.U32 R15, RZ, RZ, -0x1 ;  /* 0xffffffffff0f7424 */ /* 0x001fe200078e00ff */
[----:B--2---:R-:W-:-:S04]  /*42e00*/  SHF.R.U32.HI R4, RZ, 0x5, R4 ;  /* 0x00000005ff047819 */ /* 0x004fc80000011604 */
[----:B------:R-:W-:-:S05]  /*42e10*/  LOP3.LUT R4, R4, 0x3, RZ, 0xc0, !PT ;  /* 0x0000000304047812 */ /* 0x000fca00078ec0ff */
[----:B------:R-:W-:-:S07]  /*42e20*/  IMAD.MOV.U32 R13, RZ, RZ, R4 ;  /* 0x000000ffff0d7224 */ /* 0x000fce00078e0004 */
[----:B-1----:R-:W-:Y:S05]  /*42e30*/  WARPSYNC.COLLECTIVE R15, `(.L_x_4075) ;  /* 0x000000000f087348 */ /* 0x002fea0003c00000 */
[----:B------:R0:W2:Y:S02]  /*42e40*/  SHFL.IDX P6, R14, R13, R12, R11 ;  /* 0x0000000c0d0e7389 */ /* 0x0000a400000c000b */
[----:B012---:R-:W-:Y:S01]  /*42e50*/  ENDCOLLECTIVE ;  /* 0x000000000000791b */ /* 0x007fe20003800000 */
.L_x_4075:
[----:B------:R-:W-:Y:S05]  /*42e60*/  BSYNC B0 ;  /* 0x0000000000007941 */ /* 0x000fea0003800000 */
.L_x_4074:
[----:B------:R-:W-:Y:S05]  /*42e70*/  BRA `(.L_x_4076) ;  /* 0xffffff8400b87947 */ /* 0x000fea000383ffff */
.L_x_3915:
[----:B------:R-:W-:Y:S01]  /*42e80*/  BSSY B0, `(.L_x_4077) ;  /* 0x0000006000007945 */ /* 0x000fe20003800000 */
[----:B0-----:R-:W-:-:S07]  /*42e90*/  IMAD.MOV.U32 R15, RZ, RZ, -0x1 ;  /* 0xffffffffff0f7424 */ /* 0x001fce00078e00ff */
[----:B-12---:R-:W-:Y:S05]  /*42ea0*/  WARPSYNC.COLLECTIVE R15, `(.L_x_4078) ;  /* 0x000000000f0c7348 */ /* 0x006fea0003c00000 */
[----:B------:R-:W-:Y:S02]  /*42eb0*/  ELECT P6, UR62, PT ;  /* 0x00000000003e782f */ /* 0x000fe400038c0000 */
[----:B------:R-:W-:Y:S01]  /*42ec0*/  MOV R14, UR62 ;  /* 0x0000003e000e7c02 */ /* 0x000fe20008000f00 */
[----:B-12---:R-:W-:Y:S10]  /*42ed0*/  ENDCOLLECTIVE ;  /* 0x000000000000791b */ /* 0x006ff40003800000 */
.L_x_4078:
[----:B------:R-:W-:Y:S05]  /*42ee0*/  BSYNC B0 ;  /* 0x0000000000007941 */ /* 0x000fea0003800000 */
.L_x_4077:
[----:B------:R-:W-:Y:S05]  /*42ef0*/  BRA `(.L_x_4079) ;  /* 0xffffff8400bc7947 */ /* 0x000fea000383ffff */
.L_x_3917:
[----:B---3--:R3:W4:Y:S02]  /*42f00*/  SYNCS.PHASECHK.TRANS64.TRYWAIT P0, [R0+URZ+0x38840], R2 ;  /* 0x03884002000075a7 */ /* 0x008724000800017f */
[----:B----4-:R-:W-:Y:S05]  /*42f10*/  @!P0 NANOSLEEP.SYNCS 0x989680 ;  /* 0x009896800000895d */ /* 0x010fea0003900000 */
[----:B------:R-:W4:Y:S02]  /*42f20*/  @!P0 SYNCS.PHASECHK.TRANS64 P0, [R0+URZ+0x38840], R2 ;  /* 0x03884002000085a7 */ /* 0x000f24000800007f */
[----:B----4-:R-:W-:Y:S05]  /*42f30*/  @!P0 BRA `(.L_x_3917) ;  /* 0xfffffffc00f08947 */ /* 0x010fea000383ffff */
[----:B------:R-:W-:Y:S05]  /*42f40*/  BRA `(.L_x_4080) ;  /* 0xffffff8800207947 */ /* 0x000fea000383ffff */
.L_x_3921:
        /* <DEDUP_REMOVED lines=10> */
.L_x_4081:
[----:B------:R0:W-:Y:S01]  /*42ff0*/  STL [R1+0x45c], R10 ;  /* 0x00045c0a01007387 */ /* 0x0001e20000100800 */
[----:B------:R-:W-:Y:S02]  /*43000*/  IMAD.MOV.U32 R13, RZ, RZ, R3 ;  /* 0x000000ffff0d7224 */ /* 0x000fe400078e0003 */
[----:B------:R-:W-:-:S07]  /*43010*/  IMAD.MOV.U32 R4, RZ, RZ, R14 ;  /* 0x000000ffff047224 */ /* 0x000fce00078e000e */
[----:B0-----:R-:W-:Y:S05]  /*43020*/  WARPSYNC.COLLECTIVE R15, `(.L_x_4082) ;  /* 0x000000000f087348 */ /* 0x001fea0003c00000 */
[----:B------:R1:W2:Y:S02]  /*43030*/  SHFL.IDX P6, R14, R13, R12, R11 ;  /* 0x0000000c0d0e7389 */ /* 0x0002a400000c000b */
[----:B012---:R-:W-:Y:S01]  /*43040*/  ENDCOLLECTIVE ;  /* 0x000000000000791b */ /* 0x007fe20003800000 */
.L_x_4082:
[----:B------:R-:W-:Y:S02]  /*43050*/  IMAD.MOV.U32 R13, RZ, RZ, R2 ;  /* 0x000000ffff0d7224 */ /* 0x000fe400078e0002 */
[----:B------:R-:W-:Y:S02]  /*43060*/  IMAD.MOV.U32 R12, RZ, RZ, 0x1 ;  /* 0x00000001ff0c7424 */ /* 0x000fe400078e00ff */
[----:B------:R-:W-:-:S07]  /*43070*/  IMAD.MOV.U32 R5, RZ, RZ, R14 ;  /* 0x000000ffff057224 */ /* 0x000fce00078e000e */
[----:B------:R-:W-:Y:S05]  /*43080*/  WARPSYNC.COLLECTIVE R15, `(.L_x_4083) ;  /* 0x000000000f087348 */ /* 0x000fea0003c00000 */
[----:B------:R0:W1:Y:S02]  /*43090*/  SHFL.IDX P6, R14, R13, R12, R11 ;  /* 0x0000000c0d0e7389 */ /* 0x00006400000c000b */
[----:B01----:R-:W-:Y:S01]  /*430a0*/  ENDCOLLECTIVE ;  /* 0x000000000000791b */ /* 0x003fe20003800000 */
.L_x_4083:
[----:B------:R-:W-:Y:S02]  /*430b0*/  IMAD.MOV.U32 R13, RZ, RZ, R3 ;  /* 0x000000ffff0d7224 */ /* 0x000fe400078e0003 */
[----:B------:R-:W-:-:S07]  /*430c0*/  IMAD.MOV.U32 R6, RZ, RZ, R14 ;  /* 0x000000ffff067224 */ /* 0x000fce00078e000e */
[----:B------:R-:W-:Y:S05]  /*430d0*/  WARPSYNC.COLLECTIVE R15, `(.L_x_4084) ;  /* 0x000000000f087348 */ /* 0x000fea0003c00000 */
[----:B------:R0:W1:Y:S02]  /*430e0*/  SHFL.IDX P6, R14, R13, R12, R11 ;  /* 0x0000000c0d0e7389 */ /* 0x00006400000c000b */
[----:B01----:R-:W-:Y:S01]  /*430f0*/  ENDCOLLECTIVE ;  /* 0x000000000000791b */ /* 0x003fe20003800000 */
.L_x_4084:
        /* <DEDUP_REMOVED lines=22> */
.L_x_4085:
        /* <DEDUP_REMOVED lines=10> */
.L_x_4086:
        /* <DEDUP_REMOVED lines=11> */
.L_x_4087:
        /* <DEDUP_REMOVED lines=14> */
.L_x_4088:
[----:B------:R-:W-:Y:S01]  /*43490*/  IMAD.MOV.U32 R3, RZ, RZ, R14 ;  /* 0x000000ffff037224 */ /* 0x000fe200078e000e */
[----:B------:R-:W-:Y:S06]  /*434a0*/  BRA `(.L_x_4089) ;  /* 0xffffff8c00647947 */ /* 0x000fec000383ffff */
.L_x_3925:
        /* <DEDUP_REMOVED lines=26> */
.L_x_4091:
[----:B------:R-:W-:Y:S05]  /*43650*/  BSYNC B0 ;  /* 0x0000000000007941 */ /* 0x000fea0003800000 */
.L_x_4090:
        /* <DEDUP_REMOVED lines=13> */
.L_x_4092:
        /* <DEDUP_REMOVED lines=35> */
[----:B------:R0:W-:Y:S03]  /*43960*/  @!P2 LDGSTS.E.BYPASS.LTC128B.128 [R7+0x32400], desc[UR44][R2.64+0x300], P6 ;  /* 0x324003000207afae */ /* 0x0001e6000b101d6c */
[----:B------:R-:W-:-:S07]  /*43970*/  @!P3 SHF.R.U32.HI R8, RZ, 0x2, R8 ;  /* 0x00000002ff08b819 */ /* 0x000fce0000011608 */
[----:B0-----:R-:W-:Y:S05]  /*43980*/  WARPSYNC.COLLECTIVE R15, `(.L_x_4093) ;  /* 0x000000000f087348 */ /* 0x001fea0003c00000 */
[----:B------:R1:W2:Y:S02]  /*43990*/  SHFL.IDX P6, R14, R13, R12, R11 ;  /* 0x0000000c0d0e7389 */ /* 0x0002a400000c000b */
[----:B012---:R-:W-:Y:S01]  /*439a0*/  ENDCOLLECTIVE ;  /* 0x000000000000791b */ /* 0x007fe20003800000 */
.L_x_4093:
        /* <DEDUP_REMOVED lines=12> */
[----:B------:R-:W-:Y:S02]  /*43a70*/  @!P3 ISETP.NE.U32.AND P4, PT, R8, RZ, PT ;  /* 0x000000ff0800b20c */ /* 0x000fe40003f85070 */
[----:B------:R-:W1:Y:S01]  /*43a80*/  S2R R8, SR_TID.X ;  /* 0x0000000000087919 */ /* 0x000e620000002100 */
[----:B0-----:R-:W-:-:S10]  /*43a90*/  IMAD.MOV.U32 R9, RZ, RZ, R14 ;  /* 0x000000ffff097224 */ /* 0x001fd400078e000e */
[----:B-1----:R-:W-:Y:S05]  /*43aa0*/  WARPSYNC.COLLECTIVE R15, `(.L_x_4094) ;  /* 0x000000000f087348 */ /* 0x002fea0003c00000 */
[----:B------:R0:W2:Y:S02]  /*43ab0*/  SHFL.IDX P6, R14, R13, R12, R11 ;  /* 0x0000000c0d0e7389 */ /* 0x0000a400000c000b */
[----:B012---:R-:W-:Y:S01]  /*43ac0*/  ENDCOLLECTIVE ;  /* 0x000000000000791b */ /* 0x007fe20003800000 */
.L_x_4094:
        /* <DEDUP_REMOVED lines=29> */
.L_x_4095:
        /* <DEDUP_REMOVED lines=12> */
.L_x_4096:
        /* <DEDUP_REMOVED lines=33> */
.L_x_4097:
[----:B------:R-:W-:Y:S02]  /*43f70*/  IMAD.MOV.U32 R13, RZ, RZ, R0 ;  /* 0x000000ffff0d7224 */ /* 0x000fe400078e0000 */
[----:B------:R-:W-:-:S07]  /*43f80*/  IMAD.MOV.U32 R4, RZ, RZ, R14 ;  /* 0x000000ffff047224 */ /* 0x000fce00078e000e */
[----:B------:R-:W-:Y:S05]  /*43f90*/  WARPSYNC.COLLECTIVE R15, `(.L_x_4098) ;  /* 0x000000000f087348 */ /* 0x000fea0003c00000 */
[----:B------:R0:W1:Y:S02]  /*43fa0*/  SHFL.IDX P6, R14, R13, R12, R11 ;  /* 0x0000000c0d0e7389 */ /* 0x00006400000c000b */
[----:B01----:R-:W-:Y:S01]  /*43fb0*/  ENDCOLLECTIVE ;  /* 0x000000000000791b */ /* 0x003fe20003800000 */
.L_x_4098:
[----:B------:R-:W-:Y:S01]  /*43fc0*/  IMAD.MOV.U32 R0, RZ, RZ, R14 ;  /* 0x000000ffff007224 */ /* 0x000fe200078e000e */
[----:B------:R-:W-:Y:S06]  /*43fd0*/  BRA `(.L_x_4099) ;  /* 0xffffff9000347947 */ /* 0x000fec000383ffff */
.L_x_3930:
[----:B0-----:R0:W2:Y:S02]  /*43fe0*/  SYNCS.PHASECHK.TRANS64.TRYWAIT P0, [R18+URZ+0x38820], R0 ;  /* 0x03882000120075a7 */ /* 0x0010a4000800017f */
[----:B--2---:R-:W-:Y:S05]  /*43ff0*/  @!P0 NANOSLEEP.SYNCS 0x989680 ;  /* 0x009896800000895d */ /* 0x004fea0003900000 */
[----:B------:R-:W2:Y:S02]  /*44000*/  @!P0 SYNCS.PHASECHK.TRANS64 P0, [R18+URZ+0x38820], R0 ;  /* 0x03882000120085a7 */ /* 0x000ea4000800007f */
[----:B--2---:R-:W-:Y:S05]  /*44010*/  @!P0 BRA `(.L_x_3930) ;  /* 0xfffffffc00f08947 */ /* 0x004fea000383ffff */
[----:B------:R-:W-:Y:S05]  /*44020*/  BRA `(.L_x_4100) ;  /* 0xffffff9000f07947 */ /* 0x000fea000383ffff */
.L_x_3934:
[----:B0-----:R0:W1:Y:S02]  /*44030*/  SYNCS.PHASECHK.TRANS64.TRYWAIT P0, [R0+URZ+0x38860], R2 ;  /* 0x03886002000075a7 */ /* 0x001064000800017f */
[----:B-1----:R-:W-:Y:S05]  /*44040*/  @!P0 NANOSLEEP.SYNCS 0x989680 ;  /* 0x009896800000895d */ /* 0x002fea0003900000 */
[----:B------:R-:W1:Y:S02]  /*44050*/  @!P0 SYNCS.PHASECHK.TRANS64 P0, [R0+URZ+0x38860], R2 ;  /* 0x03886002000085a7 */ /* 0x000e64000800007f */
[----:B-1----:R-:W-:Y:S05]  /*44060*/  @!P0 BRA `(.L_x_3934) ;  /* 0xfffffffc00f08947 */ /* 0x002fea000383ffff */
[----:B------:R-:W-:Y:S05]  /*44070*/  BRA `(.L_x_4101) ;  /* 0xffffff9400147947 */ /* 0x000fea000383ffff */
.L_x_3953:
[----:B-1----:R1:W2:Y:S02]  /*44080*/  SYNCS.PHASECHK.TRANS64.TRYWAIT P0, [R2+URZ+0x38840], R6 ;  /* 0x03884006020075a7 */ /* 0x0022a4000800017f */
[----:B--2---:R-:W-:Y:S05]  /*44090*/  @!P0 NANOSLEEP.SYNCS 0x989680 ;  /* 0x009896800000895d */ /* 0x004fea0003900000 */
[----:B------:R-:W2:Y:S02]  /*440a0*/  @!P0 SYNCS.PHASECHK.TRANS64 P0, [R2+URZ+0x38840], R6 ;  /* 0x03884006020085a7 */ /* 0x000ea4000800007f */
[----:B--2---:R-:W-:Y:S05]  /*440b0*/  @!P0 BRA `(.L_x_3953) ;  /* 0xfffffffc00f08947 */ /* 0x004fea000383ffff */
[----:B------:R-:W-:Y:S05]  /*440c0*/  BRA `(.L_x_4102) ;  /* 0xffffffa000447947 */ /* 0x000fea000383ffff */
.L_x_3958:
[----:B0-----:R0:W2:Y:S02]  /*440d0*/  SYNCS.PHASECHK.TRANS64.TRYWAIT P0, [R2+URZ+0x38860], R6 ;  /* 0x03886006020075a7 */ /* 0x0010a4000800017f */
[----:B--2---:R-:W-:Y:S05]  /*440e0*/  @!P0 NANOSLEEP.SYNCS 0x989680 ;  /* 0x009896800000895d */ /* 0x004fea0003900000 */
[----:B------:R-:W2:Y:S02]  /*440f0*/  @!P0 SYNCS.PHASECHK.TRANS64 P0, [R2+URZ+0x38860], R6 ;  /* 0x03886006020085a7 */ /* 0x000ea4000800007f */
[----:B--2---:R-:W-:Y:S05]  /*44100*/  @!P0 BRA `(.L_x_3958) ;  /* 0xfffffffc00f08947 */ /* 0x004fea000383ffff */
[----:B------:R-:W-:Y:S05]  /*44110*/  BRA `(.L_x_4103) ;  /* 0xffffffa000c47947 */ /* 0x000fea000383ffff */
.L_x_3973:
[----:B-1----:R1:W2:Y:S02]  /*44120*/  SYNCS.PHASECHK.TRANS64.TRYWAIT P0, [R3+URZ+0x38840], R2 ;  /* 0x03884002030075a7 */ /* 0x0022a4000800017f */
[----:B--2---:R-:W-:Y:S05]  /*44130*/  @!P0 NANOSLEEP.SYNCS 0x989680 ;  /* 0x009896800000895d */ /* 0x004fea0003900000 */
[----:B------:R-:W2:Y:S02]  /*44140*/  @!P0 SYNCS.PHASECHK.TRANS64 P0, [R3+URZ+0x38840], R2 ;  /* 0x03884002030085a7 */ /* 0x000ea4000800007f */
[----:B--2---:R-:W-:Y:S05]  /*44150*/  @!P0 BRA `(.L_x_3973) ;  /* 0xfffffffc00f08947 */ /* 0x004fea000383ffff */
[----:B------:R-:W-:Y:S05]  /*44160*/  BRA `(.L_x_4104) ;  /* 0xffffffac00a07947 */ /* 0x000fea000383ffff */
.L_x_3978:
[----:B0-----:R0:W2:Y:S02]  /*44170*/  SYNCS.PHASECHK.TRANS64.TRYWAIT P0, [R3+URZ+0x38860], R2 ;  /* 0x03886002030075a7 */ /* 0x0010a4000800017f */
[----:B--2---:R-:W-:Y:S05]  /*44180*/  @!P0 NANOSLEEP.SYNCS 0x989680 ;  /* 0x009896800000895d */ /* 0x004fea0003900000 */
[----:B------:R-:W2:Y:S02]  /*44190*/  @!P0 SYNCS.PHASECHK.TRANS64 P0, [R3+URZ+0x38860], R2 ;  /* 0x03886002030085a7 */ /* 0x000ea4000800007f */
[----:B--2---:R-:W-:Y:S05]  /*441a0*/  @!P0 BRA `(.L_x_3978) ;  /* 0xfffffffc00f08947 */ /* 0x004fea000383ffff */
[----:B------:R-:W-:Y:S05]  /*441b0*/  BRA `(.L_x_4105) ;  /* 0xffffffb0001c7947 */ /* 0x000fea000383ffff */
.L_x_3993:
[----:B-1----:R1:W2:Y:S02]  /*441c0*/  SYNCS.PHASECHK.TRANS64.TRYWAIT P0, [R3+URZ+0x38840], R2 ;  /* 0x03884002030075a7 */ /* 0x0022a4000800017f */
[----:B--2---:R-:W-:Y:S05]  /*441d0*/  @!P0 NANOSLEEP.SYNCS 0x989680 ;  /* 0x009896800000895d */ /* 0x004fea0003900000 */
[----:B------:R-:W2:Y:S02]  /*441e0*/  @!P0 SYNCS.PHASECHK.TRANS64 P0, [R3+URZ+0x38840], R2 ;  /* 0x03884002030085a7 */ /* 0x000ea4000800007f */
[----:B--2---:R-:W-:Y:S05]  /*441f0*/  @!P0 BRA `(.L_x_3993) ;  /* 0xfffffffc00f08947 */ /* 0x004fea000383ffff */
[----:B------:R-:W-:Y:S05]  /*44200*/  BRA `(.L_x_4106) ;  /* 0xffffffb800dc7947 */ /* 0x000fea000383ffff */
.L_x_3998:
[----:B--2---:R2:W3:Y:S02]  /*44210*/  SYNCS.PHASECHK.TRANS64.TRYWAIT P0, [R3+URZ+0x38860], R2 ;  /* 0x03886002030075a7 */ /* 0x0044e4000800017f */
[----:B---3--:R-:W-:Y:S05]  /*44220*/  @!P0 NANOSLEEP.SYNCS 0x989680 ;  /* 0x009896800000895d */ /* 0x008fea0003900000 */
[----:B------:R-:W3:Y:S02]  /*44230*/  @!P0 SYNCS.PHASECHK.TRANS64 P0, [R3+URZ+0x38860], R2 ;  /* 0x03886002030085a7 */ /* 0x000ee4000800007f */
[----:B---3--:R-:W-:Y:S05]  /*44240*/  @!P0 BRA `(.L_x_3998) ;  /* 0xfffffffc00f08947 */ /* 0x008fea000383ffff */
[----:B------:R-:W-:Y:S05]  /*44250*/  BRA `(.L_x_4107) ;  /* 0xffffffbc005c7947 */ /* 0x000fea000383ffff */
.L_x_4014:
[----:B--2---:R-:W2:Y:S01]  /*44260*/  LDL R2, [R1+0x430] ;  /* 0x0004300001027983 */ /* 0x004ea20000100800 */
        /* <DEDUP_REMOVED lines=8> */
.L_x_4109:
[----:B------:R-:W-:Y:S05]  /*442f0*/  BSYNC B0 ;  /* 0x0000000000007941 */ /* 0x000fea0003800000 */
.L_x_4108:
        /* <DEDUP_REMOVED lines=9> */
.L_x_4110:
        /* <DEDUP_REMOVED lines=26> */
.L_x_4111:
        /* <DEDUP_REMOVED lines=8> */
.L_x_4112:
        /* <DEDUP_REMOVED lines=8> */
.L_x_4113:
        /* <DEDUP_REMOVED lines=8> */
.L_x_4114:
        /* <DEDUP_REMOVED lines=8> */
.L_x_4115:
        /* <DEDUP_REMOVED lines=9> */
.L_x_4116:
[----:B------:R-:W-:Y:S01]  /*447c0*/  IMAD.MOV.U32 R9, RZ, RZ, R14 ;  /* 0x000000ffff097224 */ /* 0x000fe200078e000e */
[----:B------:R-:W-:Y:S06]  /*447d0*/  BRA `(.L_x_4117) ;  /* 0xffffffc400987947 */ /* 0x000fec000383ffff */
.L_x_4017:
[----:B------:R-:W-:Y:S01]  /*447e0*/  BSSY B0, `(.L_x_4118) ;  /* 0x0000008000007945 */ /* 0x000fe20003800000 */
[----:B------:R-:W-:Y:S02]  /*447f0*/  IMAD.MOV.U32 R13, RZ, RZ, R2 ;  /* 0x000000ffff0d7224 */ /* 0x000fe400078e0002 */
[----:B------:R-:W-:Y:S02]  /*44800*/  IMAD.MOV.U32 R12, RZ, RZ, 0x1 ;  /* 0x00000001ff0c7424 */ /* 0x000fe400078e00ff */
[----:B------:R-:W-:Y:S02]  /*44810*/  IMAD.MOV.U32 R11, RZ, RZ, RZ ;  /* 0x000000ffff0b7224 */ /* 0x000fe400078e00ff */
[----:B------:R-:W-:-:S07]  /*44820*/  IMAD.MOV.U32 R15, RZ, RZ, -0x1 ;  /* 0xffffffffff0f7424 */ /* 0x000fce00078e00ff */
[----:B0-----:R-:W-:Y:S05]  /*44830*/  WARPSYNC.COLLECTIVE R15, `(.L_x_4119) ;  /* 0x000000000f087348 */ /* 0x001fea0003c00000 */
[----:B------:R1:W2:Y:S02]  /*44840*/  SHFL.UP P6, R14, R13, R12, R11 ;  /* 0x0400000c0d0e7389 */ /* 0x0002a400000c000b */
[----:B012---:R-:W-:Y:S01]  /*44850*/  ENDCOLLECTIVE ;  /* 0x000000000000791b */ /* 0x007fe20003800000 */
.L_x_4119:
[----:B------:R-:W-:Y:S05]  /*44860*/  BSYNC B0 ;  /* 0x0000000000007941 */ /* 0x000fea0003800000 */
.L_x_4118:
        /* <DEDUP_REMOVED lines=10> */
.L_x_4120:
        /* <DEDUP_REMOVED lines=8> */
.L_x_4121:
        /* <DEDUP_REMOVED lines=8> */
.L_x_4122:
        /* <DEDUP_REMOVED lines=8> */
.L_x_4123:
        /* <DEDUP_REMOVED lines=9> */
.L_x_4124:
[----:B------:R-:W-:Y:S01]  /*44b20*/  IMAD.MOV.U32 R9, RZ, RZ, R14 ;  /* 0x000000ffff097224 */ /* 0x000fe200078e000e */
[----:B------:R-:W-:Y:S06]  /*44b30*/  BRA `(.L_x_4125) ;  /* 0xffffffc4006c7947 */ /* 0x000fec000383ffff */
.L_x_4019:
[----:B------:R-:W-:Y:S01]  /*44b40*/  BSSY B0, `(.L_x_4126) ;  /* 0x0000006000007945 */ /* 0x000fe20003800000 */
[----:B------:R-:W-:Y:S01]  /*44b50*/  PLOP3.LUT P6, PT, P6, PT, PT, 0x8, 0x0 ;  /* 0x000000000000781c */ /* 0x000fe200037ce170 */
[----:B------:R-:W-:-:S12]  /*44b60*/  IMAD.MOV.U32 R15, RZ, RZ, -0x1 ;  /* 0xffffffffff0f7424 */ /* 0x000fd800078e00ff */
[----:B0-----:R-:W-:Y:S05]  /*44b70*/  WARPSYNC.COLLECTIVE R15, `(.L_x_4127) ;  /* 0x000000000f087348 */ /* 0x001fea0003c00000 */
[----:B------:R-:W-:Y:S01]  /*44b80*/  VOTE.ANY R14, PT, P6 ;  /* 0x00000000000e7806 */ /* 0x000fe200030e0100 */
[----:B0-----:R-:W-:Y:S06]  /*44b90*/  ENDCOLLECTIVE ;  /* 0x000000000000791b */ /* 0x001fec0003800000 */
.L_x_4127:
[----:B------:R-:W-:Y:S05]  /*44ba0*/  BSYNC B0 ;  /* 0x0000000000007941 */ /* 0x000fea0003800000 */
.L_x_4126:
        /* <DEDUP_REMOVED lines=10> */
.L_x_4128:
[----:B------:R-:W-:Y:S02]  /*44c50*/  IMAD.MOV.U32 R13, RZ, RZ, R6 ;  /* 0x000000ffff0d7224 */ /* 0x000fe400078e0006 */
[----:B------:R-:W-:-:S07]  /*44c60*/  IMAD.MOV.U32 R0, RZ, RZ, R14 ;  /* 0x000000ffff007224 */ /* 0x000fce00078e000e */
[----:B------:R-:W-:Y:S05]  /*44c70*/  WARPSYNC.COLLECTIVE R15, `(.L_x_4129) ;  /* 0x000000000f087348 */ /* 0x000fea0003c00000 */
[----:B------:R0:W1:Y:S02]  /*44c80*/  SHFL.IDX P6, R14, R13, R12, R11 ;  /* 0x0000000c0d0e7389 */ /* 0x00006400000c000b */
[----:B01----:R-:W-:Y:S01]  /*44c90*/  ENDCOLLECTIVE ;  /* 0x000000000000791b */ /* 0x003fe20003800000 */
.L_x_4129:
[----:B------:R-:W-:Y:S02]  /*44ca0*/  IMAD.MOV.U32 R6, RZ, RZ, R14 ;  /* 0x000000ffff067224 */ /* 0x000fe400078e000e */
[----:B------:R-:W-:-:S05]  /*44cb0*/  IMAD.IADD R10, R4, 0x1, R10 ;  /* 0x00000001040a7824 */ /* 0x000fca00078e020a */
[----:B------:R2:W-:Y:S01]  /*44cc0*/  STL [R1+0x43c], R10 ;  /* 0x00043c0a01007387 */ /* 0x0005e20000100800 */
[----:B------:R-:W-:Y:S05]  /*44cd0*/  BRA `(.L_x_4130) ;  /* 0xffffffc4004c7947 */ /* 0x000fea000383ffff */
.L_x_4021:
        /* <DEDUP_REMOVED lines=8> */
.L_x_4132:
[----:B------:R-:W-:Y:S05]  /*44d60*/  BSYNC B0 ;  /* 0x0000000000007941 */ /* 0x000fea0003800000 */
.L_x_4131:
[----:B------:R-:W-:Y:S01]  /*44d70*/  IMAD.MOV.U32 R4, RZ, RZ, R14 ;  /* 0x000000ffff047224 */ /* 0x000fe200078e000e */
[----:B------:R-:W-:Y:S06]  /*44d80*/  BRA `(.L_x_4133) ;  /* 0xffffffc400387947 */ /* 0x000fec000383ffff */
.L_x_4027:
[----:B0-----:R0:W1:Y:S02]  /*44d90*/  SYNCS.PHASECHK.TRANS64.TRYWAIT P0, [R9+URZ+0x38820], R0 ;  /* 0x03882000090075a7 */ /* 0x001064000800017f */
[----:B-1----:R-:W-:Y:S05]  /*44da0*/  @!P0 NANOSLEEP.SYNCS 0x989680 ;  /* 0x009896800000895d */ /* 0x002fea0003900000 */
[----:B------:R-:W1:Y:S02]  /*44db0*/  @!P0 SYNCS.PHASECHK.TRANS64 P0, [R9+URZ+0x38820], R0 ;  /* 0x03882000090085a7 */ /* 0x000e64000800007f */
[----:B-1----:R-:W-:Y:S05]  /*44dc0*/  @!P0 BRA `(.L_x_4027) ;  /* 0xfffffffc00f08947 */ /* 0x002fea000383ffff */
[----:B------:R-:W-:Y:S05]  /*44dd0*/  BRA `(.L_x_4134) ;  /* 0xffffffcc00d87947 */ /* 0x000fea000383ffff */
.L_x_4028:
        /* <DEDUP_REMOVED lines=11> */
.L_x_4136:
[----:B------:R-:W-:Y:S05]  /*44e90*/  BSYNC B0 ;  /* 0x0000000000007941 */ /* 0x000fea0003800000 */
.L_x_4135:
[----:B------:R-:W-:Y:S05]  /*44ea0*/  BRA `(.L_x_4137) ;  /* 0xffffffcc00c07947 */ /* 0x000fea000383ffff */
.L_x_4029:
[----:B------:R-:W-:Y:S01]  /*44eb0*/  BSSY B0, `(.L_x_4138) ;  /* 0x0000006000007945 */ /* 0x000fe20003800000 */
[----:B------:R-:W-:-:S07]  /*44ec0*/  IMAD.MOV.U32 R15, RZ, RZ, -0x1 ;  /* 0xffffffffff0f7424 */ /* 0x000fce00078e00ff */
[----:B0-----:R-:W-:Y:S05]  /*44ed0*/  WARPSYNC.COLLECTIVE R15, `(.L_x_4139) ;  /* 0x000000000f0c7348 */ /* 0x001fea0003c00000 */
[----:B------:R-:W-:Y:S02]  /*44ee0*/  ELECT P6, UR62, PT ;  /* 0x00000000003e782f */ /* 0x000fe400038c0000 */
[----:B------:R-:W-:Y:S01]  /*44ef0*/  MOV R14, UR62 ;  /* 0x0000003e000e7c02 */ /* 0x000fe20008000f00 */
[----:B0-----:R-:W-:Y:S10]  /*44f00*/  ENDCOLLECTIVE ;  /* 0x000000000000791b */ /* 0x001ff40003800000 */
.L_x_4139:
[----:B------:R-:W-:Y:S05]  /*44f10*/  BSYNC B0 ;  /* 0x0000000000007941 */ /* 0x000fea0003800000 */
.L_x_4138:
[----:B------:R-:W-:Y:S05]  /*44f20*/  BRA `(.L_x_4140) ;  /* 0xffffffcc00b47947 */ /* 0x000fea000383ffff */
.L_x_4030:
[----:B0-----:R0:W1:Y:S02]  /*44f30*/  SYNCS.PHASECHK.TRANS64.TRYWAIT P0, [R5+URZ], R4 ;  /* 0x00000004050075a7 */ /* 0x001064000800017f */
[----:B-1----:R-:W-:Y:S05]  /*44f40*/  @!P0 NANOSLEEP.SYNCS 0x989680 ;  /* 0x009896800000895d */ /* 0x002fea0003900000 */
[----:B------:R-:W1:Y:S02]  /*44f50*/  @!P0 SYNCS.PHASECHK.TRANS64 P0, [R5+URZ], R4 ;  /* 0x00000004050085a7 */ /* 0x000e64000800007f */
[----:B-1----:R-:W-:Y:S05]  /*44f60*/  @!P0 BRA `(.L_x_4030) ;  /* 0xfffffffc00f08947 */ /* 0x002fea000383ffff */
[----:B------:R-:W-:Y:S05]  /*44f70*/  BRA `(.L_x_4141) ;  /* 0xffffffcc00dc7947 */ /* 0x000fea000383ffff */
.L_x_4031:
[----:B0-----:R0:W1:Y:S02]  /*44f80*/  SYNCS.PHASECHK.TRANS64.TRYWAIT P0, [R7+URZ], R2 ;  /* 0x00000002070075a7 */ /* 0x001064000800017f */
[----:B-1----:R-:W-:Y:S05]  /*44f90*/  @!P0 NANOSLEEP.SYNCS 0x989680 ;  /* 0x009896800000895d */ /* 0x002fea0003900000 */
[----:B------:R-:W1:Y:S02]  /*44fa0*/  @!P0 SYNCS.PHASECHK.TRANS64 P0, [R7+URZ], R2 ;  /* 0x00000002070085a7 */ /* 0x000e64000800007f */
[----:B-1----:R-:W-:Y:S05]  /*44fb0*/  @!P0 BRA `(.L_x_4031) ;  /* 0xfffffffc00f08947 */ /* 0x002fea000383ffff */
[----:B------:R-:W-:Y:S05]  /*44fc0*/  BRA `(.L_x_4142) ;  /* 0xffffffcc00dc7947 */ /* 0x000fea000383ffff */
.L_x_4032:
[----:B-1----:R1:W2:Y:S02]  /*44fd0*/  SYNCS.PHASECHK.TRANS64.TRYWAIT P0, [R5+URZ], R4 ;  /* 0x00000004050075a7 */ /* 0x0022a4000800017f */
[----:B--2---:R-:W-:Y:S05]  /*44fe0*/  @!P0 NANOSLEEP.SYNCS 0x989680 ;  /* 0x009896800000895d */ /* 0x004fea0003900000 */
[----:B------:R-:W2:Y:S02]  /*44ff0*/  @!P0 SYNCS.PHASECHK.TRANS64 P0, [R5+URZ], R4 ;  /* 0x00000004050085a7 */ /* 0x000ea4000800007f */
[----:B--2---:R-:W-:Y:S05]  /*45000*/  @!P0 BRA `(.L_x_4032) ;  /* 0xfffffffc00f08947 */ /* 0x004fea000383ffff */
[----:B------:R-:W-:Y:S05]  /*45010*/  BRA `(.L_x_4143) ;  /* 0xffffffcc00d07947 */ /* 0x000fea000383ffff */
        .type           $_ZN7cutlass13device_kernelIN5flash11enable_sm90INS1_16FlashAttnFwdSm90INS1_25CollectiveMainloopFwdSm90ILi2EN4cute5tupleIJNS5_1CILi1EEES8_S8_EEENS6_IJNS7_ILi64EEESA_SA_EEELi512ENS_10bfloat16_tEfNS_4arch4Sm90ELb0ELb1ELb1ELb1ELb0ELb1ELb1ELb0ELb0ELb1ELb1ELb0EEENS1_21CollectiveEpilogueFwdINS6_IJSA_NS7_ILi512EEESA_EEES9_SC_SE_Li256ELb1ELb1ELb1ELb0EEENS1_36VarlenDynamicPersistentTileSchedulerILi64ELi64ELi256ELi128ELb1ELb1ELb1ELb1ELb0ELb1EEEEEEEEEvNT_6ParamsE$_ZZN5flash25CollectiveMainloopFwdSm90ILi2EN4cute5tupleIJNS1_1CILi1EEES4_S4_EEENS2_IJNS3_ILi64EEES6_S6_EEELi512EN7cutlass10bfloat16_tEfNS8_4arch4Sm90ELb0ELb1ELb1ELb1ELb0ELb1ELb1ELb0ELb0ELb1ELb1ELb0EE3mmaINS_16FlashAttnFwdSm90ISC_NS_21CollectiveEpilogueFwdINS2_IJS6_NS3_ILi512EEES6_EEES5_S9_SB_Li256ELb1ELb1ELb1ELb0EEENS_36VarlenDynamicPersistentTileSchedulerILi64ELi64ELi256ELi128ELb1ELb1ELb1ELb1ELb0ELb1EEEE13SharedStorageENS1_6TensorINS1_11ArrayEngineIfLm128EEENS1_6LayoutINS2_IJNS2_IJNS3_ILi2EEESR_NS3_ILi32EEEEEES4_S4_EEENS2_IJNS2_IJS4_SR_NS3_ILi4EEEEEENS3_ILi0EEESX_EEEEEEENS_7SoftmaxILi2ELi0EEEEEbRKNSC_6ParamsENS8_25PipelineTmaAsyncNoClusterILi2ENS8_16PipelineTmaAsyncILi2EEEEES19_RNS8_13PipelineStateILj2EEERT0_RT1_iRiRKNS_16SeqlenInfoQKNewKILb1ELb1EEENS2_IJiiiiEEERT_ENKUliT_T0_T1_E_clIZSD_ISM_S10_S12_EbS15_S19_S19_S1C_S1E_S1G_iS1H_S1L_S1M_S1O_EUlRS1P_iE0_NS3_ILb1EEES1W_EEDaiS1P_S1Q_S1R_,@function
        .size           $_ZN7cutlass13device_kernelIN5flash11enable_sm90INS1_16FlashAttnFwdSm90INS1_25CollectiveMainloopFwdSm90ILi2EN4cute5tupleIJNS5_1CILi1EEES8_S8_EEENS6_IJNS7_ILi64EEESA_SA_EEELi512ENS_10bfloat16_tEfNS_4arch4Sm90ELb0ELb1ELb1ELb1ELb0ELb1ELb1ELb0ELb0ELb1ELb1ELb0EEENS1_21CollectiveEpilogueFwdINS6_IJSA_NS7_ILi512EEESA_EEES9_SC_SE_Li256ELb1ELb1ELb1ELb0EEENS1_36VarlenDynamicPersistentTileSchedulerILi64ELi64ELi256ELi128ELb1ELb1ELb1ELb1ELb0ELb1EEEEEEEEEvNT_6ParamsE$_ZZN5flash25CollectiveMainloopFwdSm90ILi2EN4cute5tupleIJNS1_1CILi1EEES4_S4_EEENS2_IJNS3_ILi64EEES6_S6_EEELi512EN7cutlass10bfloat16_tEfNS8_4arch4Sm90ELb0ELb1ELb1ELb1ELb0ELb1ELb1ELb0ELb0ELb1ELb1ELb0EE3mmaINS_16FlashAttnFwdSm90ISC_NS_21CollectiveEpilogueFwdINS2_IJS6_NS3_ILi512EEES6_EEES5_S9_SB_Li256ELb1ELb1ELb1ELb0EEENS_36VarlenDynamicPersistentTileSchedulerILi64ELi64ELi256ELi128ELb1ELb1ELb1ELb1ELb0ELb1EEEE13SharedStorageENS1_6TensorINS1_11ArrayEngineIfLm128EEENS1_6LayoutINS2_IJNS2_IJNS3_ILi2EEESR_NS3_ILi32EEEEEES4_S4_EEENS2_IJNS2_IJS4_SR_NS3_ILi4EEEEEENS3_ILi0EEESX_EEEEEEENS_7SoftmaxILi2ELi0EEEEEbRKNSC_6ParamsENS8_25PipelineTmaAsyncNoClusterILi2ENS8_16PipelineTmaAsyncILi2EEEEES19_RNS8_13PipelineStateILj2EEERT0_RT1_iRiRKNS_16SeqlenInfoQKNewKILb1ELb1EEENS2_IJiiiiEEERT_ENKUliT_T0_T1_E_clIZSD_ISM_S10_S12_EbS15_S19_S19_S1C_S1E_S1G_iS1H_S1L_S1M_S1O_EUlRS1P_iE0_NS3_ILb1EEES1W_EEDaiS1P_S1Q_S1R_,(.L_x_6051 - $_ZN7cutlass13device_kernelIN5flash11enable_sm90INS1_16FlashAttnFwdSm90INS1_25CollectiveMainloopFwdSm90ILi2EN4cute5tupleIJNS5_1CILi1EEES8_S8_EEENS6_IJNS7_ILi64EEESA_SA_EEELi512ENS_10bfloat16_tEfNS_4arch4Sm90ELb0ELb1ELb1ELb1ELb0ELb1ELb1ELb0ELb0ELb1ELb1ELb0EEENS1_21CollectiveEpilogueFwdINS6_IJSA_NS7_ILi512EEESA_EEES9_SC_SE_Li256ELb1ELb1ELb1ELb0EEENS1_36VarlenDynamicPersistentTileSchedulerILi64ELi64ELi256ELi128ELb1ELb1ELb1ELb1ELb0ELb1EEEEEEEEEvNT_6ParamsE$_ZZN5flash25CollectiveMainloopFwdSm90ILi2EN4cute5tupleIJNS1_1CILi1EEES4_S4_EEENS2_IJNS3_ILi64EEES6_S6_EEELi512EN7cutlass10bfloat16_tEfNS8_4arch4Sm90ELb0ELb1ELb1ELb1ELb0ELb1ELb1ELb0ELb0ELb1ELb1ELb0EE3mmaINS_16FlashAttnFwdSm90ISC_NS_21CollectiveEpilogueFwdINS2_IJS6_NS3_ILi512EEES6_EEES5_S9_SB_Li256ELb1ELb1ELb1ELb0EEENS_36VarlenDynamicPersistentTileSchedulerILi64ELi64ELi256ELi128ELb1ELb1ELb1ELb1ELb0ELb1EEEE13SharedStorageENS1_6TensorINS1_11ArrayEngineIfLm128EEENS1_6LayoutINS2_IJNS2_IJNS3_ILi2EEESR_NS3_ILi32EEEEEES4_S4_EEENS2_IJNS2_IJS4_SR_NS3_ILi4EEEEEENS3_ILi0EEESX_EEEEEEENS_7SoftmaxILi2ELi0EEEEEbRKNSC_6ParamsENS8_25PipelineTmaAsyncNoClusterILi2ENS8_16PipelineTmaAsyncILi2EEEEES19_RNS8_13PipelineStateILj2EEERT0_RT1_iRiRKNS_16SeqlenInfoQKNewKILb1ELb1EEENS2_IJiiiiEEERT_ENKUliT_T0_T1_E_clIZSD_ISM_S10_S12_EbS15_S19_S19_S1C_S1E_S1G_iS1H_S1L_S1M_S1O_EUlRS1P_iE0_NS3_ILb1EEES1W_EEDaiS1P_S1Q_S1R_)
$_ZN7cutlass13device_kernelIN5flash11enable_sm90INS1_16FlashAttnFwdSm90INS1_25CollectiveMainloopFwdSm90ILi2EN4cute5tupleIJNS5_1CILi1EEES8_S8_EEENS6_IJNS7_ILi64EEESA_SA_EEELi512ENS_10bfloat16_tEfNS_4arch4Sm90ELb0ELb1ELb1ELb1ELb0ELb1ELb1ELb0ELb0ELb1ELb1ELb0EEENS1_21CollectiveEpilogueFwdINS6_IJSA_NS7_ILi512EEESA_EEES9_SC_SE_Li256ELb1ELb1ELb1ELb0EEENS1_36VarlenDynamicPersistentTileSchedulerILi64ELi64ELi256ELi128ELb1ELb1ELb1ELb1ELb0ELb1EEEEEEEEEvNT_6ParamsE$_ZZN5flash25CollectiveMainloopFwdSm90ILi2EN4cute5tupleIJNS1_1CILi1EEES4_S4_EEENS2_IJNS3_ILi64EEES6_S6_EEELi512EN7cutlass10bfloat16_tEfNS8_4arch4Sm90ELb0ELb1ELb1ELb1ELb0ELb1ELb1ELb0ELb0ELb1ELb1ELb0EE3mmaINS_16FlashAttnFwdSm90ISC_NS_21CollectiveEpilogueFwdINS2_IJS6_NS3_ILi512EEES6_EEES5_S9_SB_Li256ELb1ELb1ELb1ELb0EEENS_36VarlenDynamicPersistentTileSchedulerILi64ELi64ELi256ELi128ELb1ELb1ELb1ELb1ELb0ELb1EEEE13SharedStorageENS1_6TensorINS1_11ArrayEngineIfLm128EEENS1_6LayoutINS2_IJNS2_IJNS3_ILi2EEESR_NS3_ILi32EEEEEES4_S4_EEENS2_IJNS2_IJS4_SR_NS3_ILi4EEEEEENS3_ILi0EEESX_EEEEEEENS_7SoftmaxILi2ELi0EEEEEbRKNSC_6ParamsENS8_25PipelineTmaAsyncNoClusterILi2ENS8_16PipelineTmaAsyncILi2EEEEES19_RNS8_13PipelineStateILj2EEERT0_RT1_iRiRKNS_16SeqlenInfoQKNewKILb1ELb1EEENS2_IJiiiiEEERT_ENKUliT_T0_T1_E_clIZSD_ISM_S10_S12_EbS15_S19_S19_S1C_S1E_S1G_iS1H_S1L_S1M_S1O_EUlRS1P_iE0_NS3_ILb1EEES1W_EEDaiS1P_S1Q_S1R_:
        /* <DEDUP_REMOVED lines=22> */
.L_x_4145:
[----:B------:R-:W-:Y:S05]  /*45180*/  BSYNC B1 ;  /* 0x0000000000017941 */ /* 0x000fea0003800000 */
.L_x_4144:
        /* <DEDUP_REMOVED lines=17> */
.L_x_4147:
[----:B------:R-:W-:Y:S05]  /*452a0*/  BSYNC B1 ;  /* 0x0000000000017941 */ /* 0x000fea0003800000 */
.L_x_4146:
        /* <DEDUP_REMOVED lines=10> */
.L_x_4149:
[----:B------:R-:W-:Y:S05]  /*45350*/  BSYNC B1 ;  /* 0x0000000000017941 */ /* 0x000fea0003800000 */
.L_x_4148:
[----:B------:R-:W2:Y:S01]  /*45360*/  LDL.64 R10, [R0] ;  /* 0x00000000000a7983 */ /* 0x000ea20000100a00 */
[C---:B------:R-:W-:Y:S02]  /*45370*/  R2UR UR6, R2.reuse ;  /* 0x00000000020672ca */ /* 0x040fe400000e0000 */
[C---:B------:R-:W-:Y:S01]  /*45380*/  R2UR UR7, R3.reuse ;  /* 0x00000000030772ca */ /* 0x040fe200000e0000 */
[----:B------:R-:W3:Y:S01]  /*45390*/  LDL.64 R6, [R0+0x28] ;  /* 0x0000280000067983 */ /* 0x000ee20000100a00 */
[C---:B------:R-:W-:Y:S02]  /*453a0*/  R2UR UR4, R2.reuse ;  /* 0x00000000020472ca */ /* 0x040fe400000e0000 */
[----:B------:R-:W-:Y:S01]  /*453b0*/  R2UR UR5, R3 ;  /* 0x00000000030572ca */ /* 0x000fe200000e0000 */
[----:B0----5:R-:W4:Y:S08]  /*453c0*/  LDL.64 R12, [R0+0x20] ;  /* 0x00002000000c7983 */ /* 0x021f300000100a00 */
[----:B--2---:R-:W2:Y:S04]  /*453d0*/  LD.E R5, desc[UR6][R10.64] ;  /* 0x000000060a057980 */ /* 0x004ea8000c101900 */
[----:B---3--:R-:W2:Y:S04]  /*453e0*/  LD.E.64 R6, desc[UR4][R6.64] ;  /* 0x0000000406067980 */ /* 0x008ea8000c101b00 */
[----:B------:R-:W3:Y:S01]  /*453f0*/  LDL.64 R10, [R0+0x8] ;  /* 0x00000800000a7983 */ /* 0x000ee20000100a00 */
[----:B------:R-:W-:Y:S05]  /*45400*/  WARPSYNC.ALL ;  /* 0x0000000000007948 */ /* 0x000fea0003800000 */
[----:B------:R-:W-:-:S02]  /*45410*/  R2UR UR4, R2 ;  /* 0x00000000020472ca */ /* 0x000fc400000e0000 */
[C---:B------:R-:W-:Y:S02]  /*45420*/  R2UR UR5, R3.reuse ;  /* 0x00000000030572ca */ /* 0x040fe400000e0000 */
[----:B------:R-:W-:Y:S02]  /*45430*/  R2UR UR6, R2 ;  /* 0x00000000020672ca */ /* 0x000fe400000e0000 */
[----:B------:R-:W-:-:S09]  /*45440*/  R2UR UR7, R3 ;  /* 0x00000000030772ca */ /* 0x000fd200000e0000 */
[----:B---3--:R0:W-:Y:S04]  /*45450*/  ST.E desc[UR4][R10.64], RZ ;  /* 0x000000ff0a007985 */ /* 0x0081e8000c101904 */
[----:B----4-:R-:W3:Y:S01]  /*45460*/  LD.E.64 R14, desc[UR6][R12.64] ;  /* 0x000000060c0e7980 */ /* 0x010ee2000c101b00 */
[----:B--2---:R-:W-:Y:S01]  /*45470*/  IMAD R6, R5, 0x200, R6 ;  /* 0x0000020005067824 */ /* 0x004fe200078e0206 */
[----:B------:R-:W-:Y:S01]  /*45480*/  R2UR UR7, R7 ;  /* 0x00000000070772ca */ /* 0x000fe200000e0000 */
[----:B------:R-:W-:Y:S01]  /*45490*/  WARPGROUP.ARRIVE ;  /* 0x00000000000079c5 */ /* 0x000fe20000000000 */
[----:B------:R-:W-:Y:S01]  /*454a0*/  R2UR UR8, R2 ;  /* 0x00000000020872ca */ /* 0x000fe200000e0000 */
[----:B------:R-:W-:Y:S01]  /*454b0*/  IMAD.MOV.U32 R5, RZ, RZ, 0x1 ;  /* 0x00000001ff057424 */ /* 0x000fe200078e00ff */
[----:B------:R-:W-:-:S02]  /*454c0*/  R2UR UR6, R6 ;  /* 0x00000000060672ca */ /* 0x000fc400000e0000 */
        /* <DEDUP_REMOVED lines=55> */
[----:B------:R-:W-:-:S13]  /*45840*/  R2UR UR5, R3 ;  /* 0x00000000030572ca */ /* 0x000fda00000e0000 */
[----:B--2---:R-:W2:Y:S04]  /*45850*/  LD.E R12, desc[UR4][R6.64] ;  /* 0x00000004060c7980 */ /* 0x004ea8000c101900 */
[----:B------:R-:W3:Y:S01]  /*45860*/  LDL.64 R6, [R0+0x30] ;  /* 0x0000300000067983 */ /* 0x000ee20000100a00 */
[----:B------:R-:W-:Y:S01]  /*45870*/  BSSY B1, `(.L_x_4151) ;  /* 0x0000008000017945 */ /* 0x000fe20003800000 */
[----:B--2---:R-:W-:-:S04]  /*45880*/  LEA.HI R13, R12, R12, RZ, 0x1 ;  /* 0x0000000c0c0d7211 */ /* 0x004fc800078f08ff */
[----:B------:R-:W-:-:S05]  /*45890*/  LOP3.LUT R13, R13, 0xfffffffe, RZ, 0xc0, !PT ;  /* 0xfffffffe0d0d7812 */ /* 0x000fca00078ec0ff */
[----:B------:R-:W-:Y:S01]  /*458a0*/  IMAD.IADD R13, R12, 0x1, -R13 ;  /* 0x000000010c0d7824 */ /* 0x000fe200078e0a0d */
[----:B---3--:R-:W-:-:S04]  /*458b0*/  MOV R12, R6 ;  /* 0x00000006000c7202 */ /* 0x008fc80000000f00 */
[----:B------:R-:W-:-:S04]  /*458c0*/  SHF.L.U32 R13, R13, 0x1f, RZ ;  /* 0x0000001f0d0d7819 */ /* 0x000fc800000006ff */
[----:B------:R-:W1:Y:S02]  /*458d0*/  SYNCS.PHASECHK.TRANS64.TRYWAIT P0, [R12+URZ+0x38810], R13 ;  /* 0x0388100d0c0075a7 */ /* 0x000e64000800017f */
[----:B01----:R-:W-:Y:S05]  /*458e0*/  @!P0 BRA `(.L_x_4152) ;  /* 0x000000ec00708947 */ /* 0x003fea0003800000 */
.L_x_4175:
[----:B------:R-:W-:Y:S05]  /*458f0*/  BSYNC B1 ;  /* 0x0000000000017941 */ /* 0x000fea0003800000 */
.L_x_4151:
[----:B------:R-:W0:Y:S01]  /*45900*/  LDL.64 R6, [R0+0x40] ;  /* 0x0000400000067983 */ /* 0x000e220000100a00 */
[----:B------:R-:W-:Y:S02]  /*45910*/  R2UR UR4, R2 ;  /* 0x00000000020472ca */ /* 0x000fe400000e0000 */
[----:B------:R-:W-:Y:S01]  /*45920*/  R2UR UR5, R3 ;  /* 0x00000000030572ca */ /* 0x000fe200000e0000 */
[----:B------:R-:W2:-:S12]  /*45930*/  LDL.64 R10, [R0] ;  /* 0x00000000000a7983 */ /* 0x000e980000100a00 */
[----:B0-----:R-:W3:Y:S01]  /*45940*/  LD.E R12, desc[UR4][R6.64+0x1c] ;  /* 0x00001c04060c7980 */ /* 0x001ee2000c101900 */
[----:B------:R-:W-:Y:S02]  /*45950*/  R2UR UR6, R2 ;  /* 0x00000000020672ca */ /* 0x000fe400000e0000 */
[----:B------:R-:W-:Y:S01]  /*45960*/  R2UR UR7, R3 ;  /* 0x00000000030772ca */ /* 0x000fe200000e0000 */
[----:B--2---:R0:W5:Y:S01]  /*45970*/  LD.E R14, desc[UR4][R10.64] ;  /* 0x000000040a0e7980 */ /* 0x004162000c101900 */
[----:B------:R-:W-:Y:S11]  /*45980*/  BSSY B1, `(.L_x_4153) ;  /* 0x0000006000017945 */ /* 0x000ff60003800000 */
[----:B------:R0:W5:Y:S01]  /*45990*/  LD.E R15, desc[UR6][R10.64+0x4] ;  /* 0x000004060a0f7980 */ /* 0x000162000c101900 */
[----:B---3--:R-:W-:-:S04]  /*459a0*/  LOP3.LUT R12, R12, 0x1, RZ, 0xfc, !PT ;  /* 0x000000010c0c7812 */ /* 0x008fc800078efcff */
[----:B------:R-:W-:-:S13]  /*459b0*/  ISETP.NE.AND P0, PT, R12, 0x3, PT ;  /* 0x000000030c00780c */ /* 0x000fda0003f05270 */
[----:B0-----:R-:W-:Y:S05]  /*459c0*/  @!P0 BRA `(.L_x_4154) ;  /* 0x0000000000048947 */ /* 0x001fea0003800000 */
[----:B------:R-:W-:Y:S01]  /*459d0*/  BPT.TRAP 0x1 ;  /* 0x000000040000795c */ /* 0x000fe20000300000 */
.L_x_4154:
[----:B------:R-:W-:Y:S05]  /*459e0*/  BSYNC B1 ;  /* 0x0000000000017941 */ /* 0x000fea0003800000 */
.L_x_4153:
        /* <DEDUP_REMOVED lines=17> */
.L_x_4156:
[----:B------:R-:W-:Y:S05]  /*45b00*/  BSYNC B1 ;  /* 0x0000000000017941 */ /* 0x000fea0003800000 */
.L_x_4155:
        /* <DEDUP_REMOVED lines=10> */
.L_x_4158:
[----:B------:R-:W-:Y:S05]  /*45bb0*/  BSYNC B1 ;  /* 0x0000000000017941 */ /* 0x000fea0003800000 */
.L_x_4157:
        /* <DEDUP_REMOVED lines=303> */
[----:B------:R-:W-:Y:S01]  /*46eb0*/  R2UR UR9, R3 ;  /* 0x00000000030972ca */ /* 0x000fe200000e0000 */
        /* <DEDUP_REMOVED lines=275> */
[----:B--2---:R-:W2:Y:S01]  /*47ff0*/  LD.E.64 R6, desc[UR4][R6.64] ;  /* 0x0000000406067980 */ /* 0x004ea2000c101b00 */
[----:B------:R-:W-:Y:S02]  /*48000*/  R2UR UR4, R2 ;  /* 0x00000000020472ca */ /* 0x000fe400000e0000 */
[----:B------:R-:W-:-:S13]  /*48010*/  R2UR UR5, R3 ;  /* 0x00000000030572ca */ /* 0x000fda00000e0000 */
[----:B------:R-:W3:Y:S01]  /*48020*/  LD.E R5, desc[UR4][R8.64+0x24] ;  /* 0x0000240408057980 */ /* 0x000ee2000c101900 */
        /* <DEDUP_REMOVED lines=11> */
[----:B------:R-:W4:Y:S04]  /*480e0*/  LD.E R18, desc[UR10][R8.64+0xc] ;  /* 0x00000c0a08127980 */ /* 0x000f28000c101900 */
[----:B------:R-:W4:Y:S06]  /*480f0*/  LD.E R19, desc[UR8][R8.64+0x10] ;  /* 0x0000100808137980 */ /* 0x000f2c000c101900 */
[----:B------:R-:W4:Y:S04]  /*48100*/  LD.E R20, desc[UR12][R8.64+0x14] ;  /* 0x0000140c08147980 */ /* 0x000f28000c101900 */
[----:B--2---:R-:W2:Y:S01]  /*48110*/  LD.E R15, desc[UR4][R6.64] ;  /* 0x00000004060f7980 */ /* 0x004ea2000c101900 */
[----:B------:R-:W-:-:S02]  /*48120*/  R2UR UR4, R2 ;  /* 0x00000000020472ca */ /* 0x000fc400000e0000 */
[----:B------:R-:W-:-:S13]  /*48130*/  R2UR UR5, R3 ;  /* 0x00000000030572ca */ /* 0x000fda00000e0000 */
[----:B------:R-:W2:Y:S01]  /*48140*/  LD.E R60, desc[UR4][R8.64] ;  /* 0x00000004083c7980 */ /* 0x000ea2000c101900 */
[----:B------:R-:W-:Y:S02]  /*48150*/  R2UR UR4, R2 ;  /* 0x00000000020472ca */ /* 0x000fe400000e0000 */
[----:B------:R-:W-:Y:S02]  /*48160*/  R2UR UR5, R3 ;  /* 0x00000000030572ca */ /* 0x000fe400000e0000 */
[----:B---3--:R-:W-:-:S11]  /*48170*/  ISETP.NE.AND P1, PT, R5, 0x1, PT ;  /* 0x000000010500780c */ /* 0x008fd60003f25270 */
[----:B------:R1:W3:Y:S02]  /*48180*/  LD.E R56, desc[UR4][R56.64] ;  /* 0x0000000438387980 */ /* 0x0002e4000c101900 */
[C---:B------:R-:W-:Y:S02]  /*48190*/  @P1 R2UR UR4, R2.reuse ;  /* 0x00000000020412ca */ /* 0x040fe400000e0000 */
[C---:B------:R-:W-:Y:S02]  /*481a0*/  @P1 R2UR UR5, R3.reuse ;  /* 0x00000000030512ca */ /* 0x040fe400000e0000 */
[----:B------:R-:W-:Y:S02]  /*481b0*/  @P1 R2UR UR6, R2 ;  /* 0x00000000020612ca */ /* 0x000fe400000e0000 */
[----:B------:R-:W-:-:S09]  /*481c0*/  @P1 R2UR UR7, R3 ;  /* 0x00000000030712ca */ /* 0x000fd200000e0000 */
[----:B------:R-:W3:Y:S04]  /*481d0*/  @P1 LD.E R59, desc[UR4][R8.64+0x28] ;  /* 0x00002804083b1980 */ /* 0x000ee8000c101900 */
[----:B------:R-:W3:Y:S01]  /*481e0*/  @P1 LD.E R58, desc[UR6][R8.64+0x2c] ;  /* 0x00002c06083a1980 */ /* 0x000ee2000c101900 */
[C---:B------:R-:W-:Y:S02]  /*481f0*/  R2UR UR4, R2.reuse ;  /* 0x00000000020472ca */ /* 0x040fe400000e0000 */
[C---:B------:R-:W-:Y:S02]  /*48200*/  R2UR UR5, R3.reuse ;  /* 0x00000000030572ca */ /* 0x040fe400000e0000 */
[----:B------:R-:W-:Y:S02]  /*48210*/  R2UR UR6, R2 ;  /* 0x00000000020672ca */ /* 0x000fe400000e0000 */
[----:B------:R-:W-:-:S09]  /*48220*/  R2UR UR7, R3 ;  /* 0x00000000030772ca */ /* 0x000fd200000e0000 */
[----:B------:R-:W3:Y:S04]  /*48230*/  LD.E R6, desc[UR4][R8.64+0x8] ;  /* 0x0000080408067980 */ /* 0x000ee8000c101900 */
[----:B------:R-:W3:Y:S01]  /*48240*/  LD.E R7, desc[UR6][R8.64+0x4] ;  /* 0x0000040608077980 */ /* 0x000ee2000c101900 */
[----:B----4-:R-:W-:Y:S01]  /*48250*/  ISETP.GE.AND P2, PT, R10, 0x1, PT ;  /* 0x000000010a00780c */ /* 0x010fe20003f46270 */
[----:B------:R-:W-:Y:S01]  /*48260*/  BSSY B1, `(.L_x_4160) ;  /* 0x000008b000017945 */ /* 0x000fe20003800000 */
        /* <DEDUP_REMOVED lines=12> */
[----:B------:R-:W-:Y:S01]  /*48330*/  SHF.R.S32.HI R43, RZ, 0x1f, R60 ;  /* 0x0000001fff2b7819 */ /* 0x000fe2000001143c */
[----:B------:R-:W-:-:S03]  /*48340*/  FMUL.FTZ R39, R41, R15 ;  /* 0x0000000f29277220 */ /* 0x000fc60000410000 */
[-C--:B------:R-:W-:Y:S01]  /*48350*/  LEA.HI R36, R43, R60.reuse, RZ, 0x7 ;  /* 0x0000003c2b247211 */ /* 0x080fe200078f38ff */
[-C--:B------:R-:W-:Y:S01]  /*48360*/  FMUL.FTZ R41, R45, R15.reuse ;  /* 0x0000000f2d297220 */ /* 0x080fe20000410000 */
[-C--:B0-----:R-:W-:Y:S02]  /*48370*/  FMUL.FTZ R12, R27, R15.reuse ;  /* 0x0000000f1b0c7220 */ /* 0x081fe40000410000 */
[----:B------:R-:W-:Y:S01]  /*48380*/  LOP3.LUT R45, R36, 0xffffff80, RZ, 0xc0, !PT ;  /* 0xffffff80242d7812 */ /* 0x000fe200078ec0ff */
[-C--:B------:R-:W-:Y:S01]  /*48390*/  FMUL.FTZ R27, R38, R15.reuse ;  /* 0x0000000f261b7220 */ /* 0x080fe20000410000 */
[-C--:B------:R-:W-:Y:S01]  /*483a0*/  FMUL.FTZ R38, R40, R15.reuse ;  /* 0x0000000f28267220 */ /* 0x080fe20000410000 */
[-C--:B------:R-:W-:Y:S02]  /*483b0*/  FMUL.FTZ R40, R44, R15.reuse ;  /* 0x0000000f2c287220 */ /* 0x080fe40000410000 */
[----:B------:R-:W-:Y:S02]  /*483c0*/  IMAD.IADD R44, R60, 0x1, -R45 ;  /* 0x000000013c2c7824 */ /* 0x000fe400078e0a2d */
[-C--:B------:R-:W-:Y:S01]  /*483d0*/  FMUL.FTZ R36, R47, R15.reuse ;  /* 0x0000000f2f247220 */ /* 0x080fe20000410000 */
[----:B------:R-:W-:Y:S01]  /*483e0*/  FMUL.FTZ R21, R34, R15 ;  /* 0x0000000f22157220 */ /* 0x000fe20000410000 */
[----:B------:R-:W-:-:S02]  /*483f0*/  LEA.HI R43, R43, R60, RZ, 0x2 ;  /* 0x0000003c2b2b7211 */ /* 0x000fc400078f10ff */
[----:B------:R-:W-:Y:S01]  /*48400*/  SHF.R.S32.HI R47, RZ, 0x1f, R44 ;  /* 0x0000001fff2f7819 */ /* 0x000fe2000001142c */
[-C--:B------:R-:W-:Y:S01]  /*48410*/  FMUL.FTZ R34, R46, R15.reuse ;  /* 0x0000000f2e227220 */ /* 0x080fe20000410000 */
[----:B-1----:R-:W-:Y:S02]  /*48420*/  LOP3.LUT R57, R43, 0xfffffffc, RZ, 0xc0, !PT ;  /* 0xfffffffc2b397812 */ /* 0x002fe400078ec0ff */
[-C--:B------:R-:W-:Y:S01]  /*48430*/  LEA.HI R46, R47, R44.reuse, RZ, 0x2 ;  /* 0x0000002c2f2e7211 */ /* 0x080fe200078f10ff */
[-C--:B------:R-:W-:Y:S01]  /*48440*/  FMUL.FTZ R45, R48, R15.reuse ;  /* 0x0000000f302d7220 */ /* 0x080fe20000410000 */
[-C--:B------:R-:W-:Y:S01]  /*48450*/  FMUL.FTZ R14, R31, R15.reuse ;  /* 0x0000000f1f0e7220 */ /* 0x080fe20000410000 */
[-C--:B------:R-:W-:Y:S01]  /*48460*/  FMUL.FTZ R31, R42, R15.reuse ;  /* 0x0000000f2a1f7220 */ /* 0x080fe20000410000 */
[--C-:B------:R-:W-:Y:S02]  /*48470*/  SHF.R.S32.HI R43, RZ, 0x2, R46.reuse ;  /* 0x00000002ff2b7819 */ /* 0x100fe4000001142e */
[----:B------:R-:W-:Y:S01]  /*48480*/  SHF.R.S32.HI R48, RZ, 0x1f, R46 ;  /* 0x0000001fff307819 */ /* 0x000fe2000001142e */
[----:B------:R-:W-:Y:S01]  /*48490*/  IMAD.IADD R57, R60, 0x1, -R57 ;  /* 0x000000013c397824 */ /* 0x000fe200078e0a39 */
[----:B------:R-:W-:Y:S01]  /*484a0*/  LEA.HI R42, R47, R44, RZ, 0x5 ;  /* 0x0000002c2f2a7211 */ /* 0x000fe200078f28ff */
[----:B------:R-:W-:Y:S01]  /*484b0*/  FMUL.FTZ R47, R49, R15 ;  /* 0x0000000f312f7220 */ /* 0x000fe20000410000 */
[----:B------:R-:W-:-:S02]  /*484c0*/  LEA.HI R48, R48, R43, RZ, 0x3 ;  /* 0x0000002b30307211 */ /* 0x000fc400078f18ff */
[----:B------:R-:W-:Y:S02]  /*484d0*/  SHF.R.S32.HI R49, RZ, 0x5, R42 ;  /* 0x00000005ff317819 */ /* 0x000fe4000001142a */
[----:B------:R-:W-:Y:S02]  /*484e0*/  LEA.HI R42, R57, R57, RZ, 0x1 ;  /* 0x00000039392a7211 */ /* 0x000fe400078f08ff */
[----:B------:R-:W-:Y:S01]  /*484f0*/  LOP3.LUT R48, R48, 0xfffffff8, RZ, 0xc0, !PT ;  /* 0xfffffff830307812 */ /* 0x000fe200078ec0ff */
[----:B---3--:R-:W-:Y:S01]  /*48500*/  IMAD R49, R56, 0x4, R49 ;  /* 0x0000000438317824 */ /* 0x008fe200078e0231 */
[----:B------:R-:W-:-:S03]  /*48510*/  LOP3.LUT R56, R42, 0x1ffffffe, RZ, 0xc0, !PT ;  /* 0x1ffffffe2a387812 */ /* 0x000fc600078ec0ff */
[----:B------:R-:W-:Y:S02]  /*48520*/  IMAD.IADD R48, R43, 0x1, -R48 ;  /* 0x000000012b307824 */ /* 0x000fe400078e0a30 */
[----:B------:R-:W-:Y:S02]  /*48530*/  IMAD.IADD R56, R57, 0x1, -R56 ;  /* 0x0000000139387824 */ /* 0x000fe400078e0a38 */
[----:B------:R-:W-:-:S04]  /*48540*/  IMAD.U32 R49, R49, 0x10, R48 ;  /* 0x0000001031317824 */ /* 0x000fc800078e0030 */
[----:B------:R-:W-:-:S04]  /*48550*/  IMAD R56, R56, 0x8, R49 ;  /* 0x0000000838387824 */ /* 0x000fc800078e0231 */
[----:B------:R-:W-:-:S05]  /*48560*/  @P1 IMAD.HI.U32 R59, R56, R59, RZ ;  /* 0x0000003b383b1227 */ /* 0x000fca00078e00ff */
        /* <DEDUP_REMOVED lines=17> */
[----:B------:R-:W2:Y:S01]  /*48680*/  MUFU.TANH R24, R24 ;  /* 0x0000001800187308 */ /* 0x000ea20000002400 */
[----:B------:R-:W-:-:S07]  /*48690*/  LOP3.LUT R15, RZ, R18, RZ, 0x33, !PT ;  /* 0x00000012ff0f7212 */ /* 0x000fce00078e33ff */
        /* <DEDUP_REMOVED lines=32> */
[----:B------:R-:W-:Y:S01]  /*488a0*/  IMAD.IADD R48, R48, 0x1, R15 ;  /* 0x0000000130307824 */ /* 0x000fe200078e020f */
[----:B0-----:R-:W-:Y:S01]  /*488b0*/  VIADDMNMX R51, R59, R55, R50, PT ;  /* 0x000000373b337246 */ /* 0x001fe20003800132 */
[----:B------:R-:W-:-:S02]  /*488c0*/  IMAD.IADD R54, R20, 0x1, -R57 ;  /* 0x0000000114367824 */ /* 0x000fc400078e0a39 */
[----:B------:R-:W-:Y:S01]  /*488d0*/  IMAD.IADD R4, R48, 0x1, R59 ;  /* 0x0000000130047824 */ /* 0x000fe200078e023b */
[----:B--234-:R-:W-:Y:S06]  /*488e0*/  @!P2 BRA `(.L_x_4161) ;  /* 0x000000000088a947 */ /* 0x01cfec0003800000 */
        /* <DEDUP_REMOVED lines=16> */
.L_x_4165:
[----:B------:R-:W-:Y:S05]  /*489f0*/  BSYNC B3 ;  /* 0x0000000000037941 */ /* 0x000fea0003800000 */
.L_x_4164:
[----:B------:R-:W-:Y:S01]  /*48a00*/  LOP3.LUT R15, RZ, R15, RZ, 0x33, !PT ;  /* 0x0000000fff0f7212 */ /* 0x000fe200078e33ff */
[----:B------:R-:W-:Y:S06]  /*48a10*/  BRA `(.L_x_4166) ;  /* 0x0000000000287947 */ /* 0x000fec0003800000 */
.L_x_4163:
        /* <DEDUP_REMOVED lines=10> */
.L_x_4166:
[----:B------:R-:W-:Y:S05]  /*48ac0*/  BSYNC B2 ;  /* 0x0000000000027941 */ /* 0x000fea0003800000 */
.L_x_4162:
[----:B------:R-:W-:-:S04]  /*48ad0*/  IMAD R18, R10, R15, -R57 ;  /* 0x0000000f0a127224 */ /* 0x000fc800078e0a39 */
[----:B------:R-:W-:-:S05]  /*48ae0*/  IMAD R15, R49, -0x2, R18 ;  /* 0xfffffffe310f7824 */ /* 0x000fca00078e0212 */
[----:B------:R-:W-:Y:S02]  /*48af0*/  VIMNMX R4, R4, R15, !PT ;  /* 0x0000000f04047248 */ /* 0x000fe40007fe0100 */
[----:B------:R-:W-:-:S07]  /*48b00*/  VIADDMNMX R51, R15, R10, R51, PT ;  /* 0x0000000a0f337246 */ /* 0x000fce0003800133 */
.L_x_4161:
[----:B------:R-:W-:Y:S05]  /*48b10*/  BSYNC B1 ;  /* 0x0000000000017941 */ /* 0x000fea0003800000 */
.L_x_4160:
[C---:B------:R-:W-:Y:S01]  /*48b20*/  ISETP.GE.AND P1, PT, R54.reuse, 0x2, PT ;  /* 0x000000023600780c */ /* 0x040fe20003f26270 */
[----:B------:R-:W-:Y:S01]  /*48b30*/  BSSY B1, `(.L_x_4167) ;  /* 0x0000072000017945 */ /* 0x000fe20003800000 */
[----:B------:R-:W-:Y:S02]  /*48b40*/  ISETP.GE.AND P5, PT, R54, 0xa, PT ;  /* 0x0000000a3600780c */ /* 0x000fe40003fa6270 */
        /* <DEDUP_REMOVED lines=67> */
[----:B-1----:R-:W-:Y:S02]  /*48f80*/  FSEL R45, R11, -INF , !P6 ;  /* 0xff8000000b2d7808 */ /* 0x002fe40007000000 */
[----:B------:R-:W-:-:S04]  /*48f90*/  ISETP.GE.AND P6, PT, R54, 0x3a, PT ;  /* 0x0000003a3600780c */ /* 0x000fc80003fc6270 */
[----:B------:R-:W-:Y:S02]  /*48fa0*/  P2R R54, PR, RZ, 0x40 ;  /* 0x00000040ff367803 */ /* 0x000fe40000000000 */
[----:B------:R-:W-:-:S04]  /*48fb0*/  ISETP.GT.AND P6, PT, R4, 0x39, !P6 ;  /* 0x000000390400780c */ /* 0x000fc800077c4270 */
[----:B------:R-:W-:Y:S02]  /*48fc0*/  ISETP.LT.OR P6, PT, R51, 0x3a, P6 ;  /* 0x0000003a3300780c */ /* 0x000fe400037c1670 */
[----:B------:R-:W0:Y:S02]  /*48fd0*/  SHFL.IDX PT, R51, R56, 0x1, 0x1c1f ;  /* 0x003c1f0038337f89 */ /* 0x000e2400000e0000 */
[----:B------:R-:W-:Y:S02]  /*48fe0*/  FSEL R11, R53, -INF , !P6 ;  /* 0xff800000350b7808 */ /* 0x000fe40007000000 */
[----:B------:R-:W-:Y:S02]  /*48ff0*/  ISETP.GE.AND P6, PT, R10, 0x1, PT ;  /* 0x000000010a00780c */ /* 0x000fe40003fc6270 */
[----:B0-----:R-:W-:Y:S01]  /*49000*/  VIADDMNMX R47, R51, R55, R50, PT ;  /* 0x00000037332f7246 */ /* 0x001fe20003800132 */
        /* <DEDUP_REMOVED lines=18> */
.L_x_4172:
[----:B------:R-:W-:Y:S05]  /*49130*/  BSYNC B3 ;  /* 0x0000000000037941 */ /* 0x000fea0003800000 */
.L_x_4171:
[----:B------:R-:W-:Y:S01]  /*49140*/  LOP3.LUT R7, RZ, R7, RZ, 0x33, !PT ;  /* 0x00000007ff077212 */ /* 0x000fe200078e33ff */
[----:B------:R-:W-:Y:S06]  /*49150*/  BRA `(.L_x_4173) ;  /* 0x0000000000287947 */ /* 0x000fec0003800000 */
.L_x_4170:
        /* <DEDUP_REMOVED lines=10> */
.L_x_4173:
[----:B------:R-:W-:Y:S05]  /*49200*/  BSYNC B2 ;  /* 0x0000000000027941 */ /* 0x000fea0003800000 */
.L_x_4169:
[----:B------:R-:W-:-:S04]  /*49210*/  IMAD R4, R10, R7, -R57 ;  /* 0x000000070a047224 */ /* 0x000fc800078e0a39 */
[----:B------:R-:W-:-:S05]  /*49220*/  IMAD R49, R49, -0x2, R4 ;  /* 0xfffffffe31317824 */ /* 0x000fca00078e0204 */
[----:B------:R-:W-:Y:S02]  /*49230*/  VIADDMNMX R47, R49, R10, R47, PT ;  /* 0x0000000a312f7246 */ /* 0x000fe4000380012f */
[----:B------:R-:W-:-:S07]  /*49240*/  VIMNMX R20, R20, R49, !PT ;  /* 0x0000003114147248 */ /* 0x000fce0007fe0100 */
.L_x_4168:
[----:B------:R-:W-:Y:S05]  /*49250*/  BSYNC B1 ;  /* 0x0000000000017941 */ /* 0x000fea0003800000 */
.L_x_4167:
        /* <DEDUP_REMOVED lines=43> */
[----:B------:R-:W2:Y:S01]  /*49510*/  LDL.64 R4, [R0+0x70] ;  /* 0x0000700000047983 */ /* 0x000ea20000100a00 */
        /* <DEDUP_REMOVED lines=18> */
[C---:B------:R-:W-:Y:S02]  /*49640*/  ISETP.LT.OR P4, PT, R47.reuse, 0x32, P4 ;  /* 0x000000322f00780c */ /* 0x040fe40002781670 */
        /* <DEDUP_REMOVED lines=46> */
[----:B0-----:R-:W2:Y:S04]  /*49930*/  LDL.64 R4, [R0+0x70] ;  /* 0x0000700000047983 */ /* 0x001ea80000100a00 */
[----:B--2---:R-:W2:Y:S04]  /*49940*/  LD.E R10, desc[UR6][R4.64+0x20] ;  /* 0x00002006040a7980 */ /* 0x004ea8000c101900 */
[----:B------:R-:W2:Y:S04]  /*49950*/  LD.E R51, desc[UR4][R4.64] ;  /* 0x0000000404337980 */ /* 0x000ea8000c101900 */
[----:B------:R-:W3:Y:S01]  /*49960*/  LD.E R53, desc[UR4][R4.64+0x4] ;  /* 0x0000040404357980 */ /* 0x000ee2000c101900 */
[C---:B--2---:R-:W-:Y:S01]  /*49970*/  FMUL.FTZ R20, R51.reuse, R10 ;  /* 0x0000000a33147220 */ /* 0x044fe20000410000 */
[----:B------:R-:W-:-:S04]  /*49980*/  FSETP.NEU.FTZ.AND P1, PT, R51, -INF , PT ;  /* 0xff8000003300780b */ /* 0x000fc80003f3d000 */
[----:B------:R-:W-:Y:S02]  /*49990*/  FSEL R9, R20, RZ, P1 ;  /* 0x000000ff14097208 */ /* 0x000fe40000800000 */
[----:B---3--:R-:W-:-:S03]  /*499a0*/  FSETP.NEU.FTZ.AND P1, PT, R53, -INF , PT ;  /* 0xff8000003500780b */ /* 0x008fc60003f3d000 */
[-CC-:B------:R-:W-:Y:S01]  /*499b0*/  FFMA.FTZ R182, R15, R10.reuse, -R9.reuse ;  /* 0x0000000a0fb67223 */ /* 0x180fe20000010809 */
[----:B------:R-:W-:Y:S01]  /*499c0*/  FMUL.FTZ R15, R10, R53 ;  /* 0x000000350a0f7220 */ /* 0x000fe20000410000 */
[----:B------:R-:W-:-:S04]  /*499d0*/  FFMA.FTZ R168, R45, R10, -R9 ;  /* 0x0000000a2da87223 */ /* 0x000fc80000010809 */
[----:B------:R-:W-:Y:S01]  /*499e0*/  FSEL R15, R15, RZ, P1 ;  /* 0x000000ff0f0f7208 */ /* 0x000fe20000800000 */
[-CC-:B------:R-:W-:Y:S01]  /*499f0*/  FFMA.FTZ R45, R24, R10.reuse, -R9.reuse ;  /* 0x0000000a182d7223 */ /* 0x180fe20000010809 */
[----:B------:R-:W-:-:S03]  /*49a00*/  FFMA.FTZ R170, R26, R10, -R9 ;  /* 0x0000000a1aaa7223 */ /* 0x000fc60000010809 */
[-CC-:B------:R-:W-:Y:S01]  /*49a10*/  FFMA.FTZ R169, R7, R10.reuse, -R15.reuse ;  /* 0x0000000a07a97223 */ /* 0x180fe2000001080f */
[-CC-:B------:R-:W-:Y:S01]  /*49a20*/  FFMA.FTZ R12, R12, R10.reuse, -R15.reuse ;  /* 0x0000000a0c0c7223 */ /* 0x180fe2000001080f */
[-C--:B------:R-:W-:Y:S01]  /*49a30*/  FFMA.FTZ R171, R13, R10.reuse, -R15 ;  /* 0x0000000a0dab7223 */ /* 0x080fe2000001080f */
[----:B------:R-:W-:Y:S01]  /*49a40*/  MUFU.EX2 R168, R168 ;  /* 0x000000a800a87308 */ /* 0x000fe20000000800 */
[-C--:B------:R-:W-:Y:S01]  /*49a50*/  FFMA.FTZ R47, R28, R10.reuse, -R9 ;  /* 0x0000000a1c2f7223 */ /* 0x080fe20000010809 */
[----:B------:R-:W-:-:S06]  /*49a60*/  FFMA.FTZ R14, R14, R10, -R15 ;  /* 0x0000000a0e0e7223 */ /* 0x000fcc000001080f */
[----:B------:R-:W0:Y:S01]  /*49a70*/  MUFU.EX2 R45, R45 ;  /* 0x0000002d002d7308 */ /* 0x000e220000000800 */
[-C--:B------:R-:W-:Y:S01]  /*49a80*/  FFMA.FTZ R172, R30, R10.reuse, -R9 ;  /* 0x0000000a1eac7223 */ /* 0x080fe20000010809 */
[----:B------:R-:W-:-:S06]  /*49a90*/  FFMA.FTZ R173, R21, R10, -R15 ;  /* 0x0000000a15ad7223 */ /* 0x000fcc000001080f */
[----:B------:R-:W-:Y:S08]  /*49aa0*/  MUFU.EX2 R169, R169 ;  /* 0x000000a900a97308 */ /* 0x000ff00000000800 */
[----:B------:R-:W1:Y:S01]  /*49ab0*/  MUFU.EX2 R12, R12 ;  /* 0x0000000c000c7308 */ /* 0x000e620000000800 */
[----:B------:R-:W-:-:S07]  /*49ac0*/  FFMA.FTZ R49, R32, R10, -R9 ;  /* 0x0000000a20317223 */ /* 0x000fce0000010809 */
[----:B------:R-:W2:Y:S08]  /*49ad0*/  MUFU.EX2 R170, R170 ;  /* 0x000000aa00aa7308 */ /* 0x000eb00000000800 */
[----:B------:R-:W3:Y:S01]  /*49ae0*/  MUFU.EX2 R171, R171 ;  /* 0x000000ab00ab7308 */ /* 0x000ee20000000800 */
[-C--:B------:R-:W-:Y:S01]  /*49af0*/  FFMA.FTZ R25, R25, R10.reuse, -R15 ;  /* 0x0000000a19197223 */ /* 0x080fe2000001080f */
[----:B------:R-:W-:-:S06]  /*49b00*/  FFMA.FTZ R174, R35, R10, -R9 ;  /* 0x0000000a23ae7223 */ /* 0x000fcc0000010809 */
[----:B------:R-:W4:Y:S01]  /*49b10*/  MUFU.EX2 R47, R47 ;  /* 0x0000002f002f7308 */ /* 0x000f220000000800 */
[----:B------:R-:W-:-:S07]  /*49b20*/  FFMA.FTZ R27, R27, R10, -R15 ;  /* 0x0000000a1b1b7223 */ /* 0x000fce000001080f */
[----:B------:R-:W5:Y:S01]  /*49b30*/  MUFU.EX2 R14, R14 ;  /* 0x0000000e000e7308 */ /* 0x000f620000000800 */
[----:B------:R-:W-:Y:S01]  /*49b40*/  FFMA.FTZ R180, R18, R10, -R9 ;  /* 0x0000000a12b47223 */ /* 0x000fe20000010809 */
[----:B0-----:R-:W-:-:S06]  /*49b50*/  FADD.FTZ R7, R168, R45 ;  /* 0x0000002da8077221 */ /* 0x001fcc0000010000 */
[----:B------:R-:W0:Y:S01]  /*49b60*/  MUFU.EX2 R172, R172 ;  /* 0x000000ac00ac7308 */ /* 0x000e220000000800 */
[----:B------:R-:W-:Y:S01]  /*49b70*/  FFMA.FTZ R35, R37, R10, -R9 ;  /* 0x0000000a25237223 */ /* 0x000fe20000010809 */
[----:B-1----:R-:W-:-:S06]  /*49b80*/  FADD.FTZ R26, R169, R12 ;  /* 0x0000000ca91a7221 */ /* 0x002fcc0000010000 */
[----:B------:R-:W1:Y:S01]  /*49b90*/  MUFU.EX2 R173, R173 ;  /* 0x000000ad00ad7308 */ /* 0x000e620000000800 */
[----:B------:R-:W-:Y:S01]  /*49ba0*/  FFMA.FTZ R29, R29, R10, -R15 ;  /* 0x0000000a1d1d7223 */ /* 0x000fe2000001080f */
[----:B--2---:R-:W-:-:S06]  /*49bb0*/  FADD.FTZ R28, R170, R7 ;  /* 0x00000007aa1c7221 */ /* 0x004fcc0000010000 */
[----:B------:R-:W2:Y:S01]  /*49bc0*/  MUFU.EX2 R49, R49 ;  /* 0x0000003100317308 */ /* 0x000ea20000000800 */
[----:B------:R-:W-:Y:S01]  /*49bd0*/  FFMA.FTZ R176, R38, R10, -R9 ;  /* 0x0000000a26b07223 */ /* 0x000fe20000010809 */
[----:B---3--:R-:W-:-:S06]  /*49be0*/  FADD.FTZ R7, R171, R26 ;  /* 0x0000001aab077221 */ /* 0x008fcc0000010000 */
[----:B------:R-:W3:Y:S01]  /*49bf0*/  MUFU.EX2 R18, R25 ;  /* 0x0000001900127308 */ /* 0x000ee20000000800 */
[-C--:B------:R-:W-:Y:S01]  /*49c00*/  FFMA.FTZ R37, R39, R10.reuse, -R9 ;  /* 0x0000000a27257223 */ /* 0x080fe20000010809 */
[-C--:B------:R-:W-:Y:S01]  /*49c10*/  FFMA.FTZ R31, R31, R10.reuse, -R15 ;  /* 0x0000000a1f1f7223 */ /* 0x080fe2000001080f */
[-CC-:B------:R-:W-:Y:S01]  /*49c20*/  FFMA.FTZ R178, R40, R10.reuse, -R9.reuse ;  /* 0x0000000a28b27223 */ /* 0x180fe20000010809 */
[----:B------:R-:W-:-:S04]  /*49c30*/  FFMA.FTZ R39, R41, R10, -R9 ;  /* 0x0000000a29277223 */ /* 0x000fc80000010809 */
[----:B------:R-:W3:Y:S01]  /*49c40*/  MUFU.EX2 R174, R174 ;  /* 0x000000ae00ae7308 */ /* 0x000ee20000000800 */
[-CC-:B------:R-:W-:Y:S01]  /*49c50*/  FFMA.FTZ R19, R19, R10.reuse, -R9.reuse ;  /* 0x0000000a13137223 */ /* 0x180fe20000010809 */
[----:B------:R-:W-:Y:S01]  /*49c60*/  FFMA.FTZ R11, R11, R10, -R9 ;  /* 0x0000000a0b0b7223 */ /* 0x000fe20000010809 */
[----:B----4-:R-:W-:-:S05]  /*49c70*/  FADD.FTZ R9, R47, R28 ;  /* 0x0000001c2f097221 */ /* 0x010fca0000010000 */
[----:B------:R-:W4:Y:S01]  /*49c80*/  MUFU.EX2 R27, R27 ;  /* 0x0000001b001b7308 */ /* 0x000f220000000800 */
[----:B-----5:R-:W-:Y:S01]  /*49c90*/  FADD.FTZ R26, R14, R7 ;  /* 0x000000070e1a7221 */ /* 0x020fe20000010000 */
[----:B------:R-:W-:Y:S01]  /*49ca0*/  FFMA.FTZ R33, R33, R10, -R15 ;  /* 0x0000000a21217223 */ /* 0x000fe2000001080f */
[----:B0-----:R-:W-:-:S05]  /*49cb0*/  FADD.FTZ R28, R172, R9 ;  /* 0x00000009ac1c7221 */ /* 0x001fca0000010000 */
[----:B------:R-:W0:Y:S01]  /*49cc0*/  MUFU.EX2 R35, R35 ;  /* 0x0000002300237308 */ /* 0x000e220000000800 */
[----:B-1----:R-:W-:Y:S01]  /*49cd0*/  FADD.FTZ R7, R173, R26 ;  /* 0x0000001aad077221 */ /* 0x002fe20000010000 */
[----:B------:R-:W-:-:S06]  /*49ce0*/  FFMA.FTZ R34, R34, R10, -R15 ;  /* 0x0000000a22227223 */ /* 0x000fcc000001080f */
[----:B------:R-:W1:Y:S01]  /*49cf0*/  MUFU.EX2 R20, R29 ;  /* 0x0000001d00147308 */ /* 0x000e620000000800 */
[----:B--2---:R-:W-:Y:S01]  /*49d00*/  FADD.FTZ R9, R49, R28 ;  /* 0x0000001c31097221 */ /* 0x004fe20000010000 */
[----:B---3--:R-:W-:-:S06]  /*49d10*/  FADD.FTZ R26, R18, R7 ;  /* 0x00000007121a7221 */ /* 0x008fcc0000010000 */
[----:B------:R-:W2:Y:S08]  /*49d20*/  MUFU.EX2 R176, R176 ;  /* 0x000000b000b07308 */ /* 0x000eb00000000800 */
[----:B------:R-:W3:Y:S01]  /*49d30*/  MUFU.EX2 R31, R31 ;  /* 0x0000001f001f7308 */ /* 0x000ee20000000800 */
[----:B------:R-:W-:Y:S01]  /*49d40*/  FFMA.FTZ R36, R36, R10, -R15 ;  /* 0x0000000a24247223 */ /* 0x000fe2000001080f */
[----:B------:R-:W-:-:S06]  /*49d50*/  FADD.FTZ R28, R174, R9 ;  /* 0x00000009ae1c7221 */ /* 0x000fcc0000010000 */
[----:B------:R-:W5:Y:S01]  /*49d60*/  MUFU.EX2 R37, R37 ;  /* 0x0000002500257308 */ /* 0x000f620000000800 */
[----:B----4-:R-:W-:Y:S01]  /*49d70*/  FADD.FTZ R7, R27, R26 ;  /* 0x0000001a1b077221 */ /* 0x010fe20000010000 */
[----:B------:R-:W-:-:S06]  /*49d80*/  FFMA.FTZ R42, R42, R10, -R15 ;  /* 0x0000000a2a2a7223 */ /* 0x000fcc000001080f */
[----:B------:R-:W4:Y:S01]  /*49d90*/  MUFU.EX2 R24, R33 ;  /* 0x0000002100187308 */ /* 0x000f220000000800 */
[----:B0-----:R-:W-:Y:S01]  /*49da0*/  FADD.FTZ R9, R35, R28 ;  /* 0x0000001c23097221 */ /* 0x001fe20000010000 */
[----:B-1----:R-:W-:-:S06]  /*49db0*/  FADD.FTZ R26, R20, R7 ;  /* 0x00000007141a7221 */ /* 0x002fcc0000010000 */
[----:B------:R-:W0:Y:S01]  /*49dc0*/  MUFU.EX2 R178, R178 ;  /* 0x000000b200b27308 */ /* 0x000e220000000800 */
[----:B------:R-:W-:-:S07]  /*49dd0*/  FFMA.FTZ R43, R43, R10, -R15 ;  /* 0x0000000a2b2b7223 */ /* 0x000fce000001080f */
[----:B------:R-:W1:Y:S01]  /*49de0*/  MUFU.EX2 R34, R34 ;  /* 0x0000002200227308 */ /* 0x000e620000000800 */
[----:B--2---:R-:W-:Y:S01]  /*49df0*/  FADD.FTZ R28, R176, R9 ;  /* 0x00000009b01c7221 */ /* 0x004fe20000010000 */
[----:B---3--:R-:W-:-:S06]  /*49e00*/  FADD.FTZ R7, R31, R26 ;  /* 0x0000001a1f077221 */ /* 0x008fcc0000010000 */
[----:B------:R-:W2:Y:S08]  /*49e10*/  MUFU.EX2 R39, R39 ;  /* 0x0000002700277308 */ /* 0x000eb00000000800 */
[----:B------:R-:W3:Y:S01]  /*49e20*/  MUFU.EX2 R179, R36 ;  /* 0x0000002400b37308 */ /* 0x000ee20000000800 */
[----:B------:R-:W-:Y:S01]  /*49e30*/  FFMA.FTZ R6, R6, R10, -R15 ;  /* 0x0000000a06067223 */ /* 0x000fe2000001080f */
[----:B-----5:R-:W-:-:S06]  /*49e40*/  FADD.FTZ R9, R37, R28 ;  /* 0x0000001c25097221 */ /* 0x020fcc0000010000 */
[----:B------:R-:W5:Y:S01]  /*49e50*/  MUFU.EX2 R180, R180 ;  /* 0x000000b400b47308 */ /* 0x000f620000000800 */
[----:B----4-:R-:W-:-:S07]  /*49e60*/  FADD.FTZ R7, R24, R7 ;  /* 0x0000000718077221 */ /* 0x010fce0000010000 */
[----:B------:R-:W4:Y:S01]  /*49e70*/  MUFU.EX2 R42, R42 ;  /* 0x0000002a002a7308 */ /* 0x000f220000000800 */
[----:B------:R-:W-:Y:S01]  /*49e80*/  FFMA.FTZ R8, R8, R10, -R15 ;  /* 0x0000000a08087223 */ /* 0x000fe2000001080f */
[----:B0-----:R-:W-:-:S06]  /*49e90*/  FADD.FTZ R26, R178, R9 ;  /* 0x00000009b21a7221 */ /* 0x001fcc0000010000 */
[----:B------:R-:W0:Y:S01]  /*49ea0*/  MUFU.EX2 R19, R19 ;  /* 0x0000001300137308 */ /* 0x000e220000000800 */
[----:B-1----:R-:W-:-:S07]  /*49eb0*/  FADD.FTZ R28, R34, R7 ;  /* 0x00000007221c7221 */ /* 0x002fce0000010000 */
[----:B------:R-:W1:Y:S01]  /*49ec0*/  MUFU.EX2 R43, R43 ;  /* 0x0000002b002b7308 */ /* 0x000e620000000800 */
[----:B--2---:R-:W-:Y:S01]  /*49ed0*/  FADD.FTZ R7, R39, R26 ;  /* 0x0000001a27077221 */ /* 0x004fe20000010000 */
[----:B---3--:R-:W-:-:S06]  /*49ee0*/  FADD.FTZ R9, R179, R28 ;  /* 0x0000001cb3097221 */ /* 0x008fcc0000010000 */
[----:B------:R-:W2:Y:S08]  /*49ef0*/  MUFU.EX2 R182, R182 ;  /* 0x000000b600b67308 */ /* 0x000eb00000000800 */
[----:B------:R2:W3:Y:S01]  /*49f00*/  MUFU.EX2 R183, R6 ;  /* 0x0000000600b77308 */ /* 0x0004e20000000800 */
[----:B-----5:R-:W-:Y:S01]  /*49f10*/  FADD.FTZ R26, R180, R7 ;  /* 0x00000007b41a7221 */ /* 0x020fe20000010000 */
[----:B----4-:R-:W-:-:S06]  /*49f20*/  FADD.FTZ R28, R42, R9 ;  /* 0x000000092a1c7221 */ /* 0x010fcc0000010000 */
[----:B------:R-:W4:Y:S08]  /*49f30*/  MUFU.EX2 R11, R11 ;  /* 0x0000000b000b7308 */ /* 0x000f300000000800 */
[----:B------:R-:W5:Y:S01]  /*49f40*/  MUFU.EX2 R10, R8 ;  /* 0x00000008000a7308 */ /* 0x000f620000000800 */
[----:B0-----:R-:W-:Y:S01]  /*49f50*/  FADD.FTZ R7, R19, R26 ;  /* 0x0000001a13077221 */ /* 0x001fe20000010000 */
[----:B-1----:R-:W-:-:S03]  /*49f60*/  FADD.FTZ R28, R43, R28 ;  /* 0x0000001c2b1c7221 */ /* 0x002fc60000010000 */
[----:B--2---:R-:W-:Y:S01]  /*49f70*/  FADD.FTZ R6, R182, R7 ;  /* 0x00000007b6067221 */ /* 0x004fe20000010000 */
[----:B---3--:R-:W-:-:S03]  /*49f80*/  FADD.FTZ R7, R183, R28 ;  /* 0x0000001cb7077221 */ /* 0x008fc60000010000 */
[----:B----4-:R-:W-:Y:S01]  /*49f90*/  FADD.FTZ R13, R11, R6 ;  /* 0x000000060b0d7221 */ /* 0x010fe20000010000 */
[----:B-----5:R-:W-:-:S04]  /*49fa0*/  FADD.FTZ R15, R10, R7 ;  /* 0x000000070a0f7221 */ /* 0x020fc80000010000 */
[----:B------:R-:W-:Y:S04]  /*49fb0*/  ST.E desc[UR4][R4.64+0x10], R13 ;  /* 0x0000100d04007985 */ /* 0x000fe8000c101904 */
[----:B------:R0:W-:Y:S04]  /*49fc0*/  ST.E desc[UR6][R4.64+0x14], R15 ;  /* 0x0000140f04007985 */ /* 0x0001e8000c101906 */
[----:B------:R-:W2:Y:S01]  /*49fd0*/  LDL.64 R8, [R0+0x80] ;  /* 0x0000800000087983 */ /* 0x000ea20000100a00 */
[----:B------:R-:W-:Y:S06]  /*49fe0*/  BAR.SYNC.DEFER_BLOCKING 0xf, 0x100 ;  /* 0x03c4000000007b1d */ /* 0x000fec0000010000 */
[----:B0-----:R-:W3:Y:S04]  /*49ff0*/  LDL.64 R4, [R0+0x88] ;  /* 0x0000880000047983 */ /* 0x001ee80000100a00 */
[----:B--2---:R-:W2:Y:S04]  /*4a000*/  LD.E.64 R8, desc[UR4][R8.64+0x10] ;  /* 0x0000100408087980 */ /* 0x004ea8000c101b00 */
[----:B--2---:R-:W2:Y:S04]  /*4a010*/  LD.E.64 R6, desc[UR6][R8.64+0x8] ;  /* 0x0000080608067980 */ /* 0x004ea8000c101b00 */
[----:B------:R-:W4:Y:S01]  /*4a020*/  LD.E.64 R8, desc[UR4][R8.64] ;  /* 0x0000000408087980 */ /* 0x000f22000c101b00 */
[----:B--2---:R-:W-:-:S03]  /*4a030*/  MOV R28, R6 ;  /* 0x00000006001c7202 */ /* 0x004fc60000000f00 */
[----:B------:R-:W2:Y:S02]  /*4a040*/  LDL.64 R6, [R0] ;  /* 0x0000000000067983 */ /* 0x000ea40000100a00 */
[--C-:B----4-:R-:W-:Y:S02]  /*4a050*/  IMAD R26, R8, 0x2, R28.reuse ;  /* 0x00000002081a7824 */ /* 0x110fe400078e021c */
[C---:B------:R-:W-:Y:S02]  /*4a060*/  IMAD R13, R9.reuse, 0x2, R28 ;  /* 0x00000002090d7824 */ /* 0x040fe400078e021c */
[----:B------:R-:W-:Y:S02]  /*4a070*/  IMAD R15, R9, 0x2, R26 ;  /* 0x00000002090f7824 */ /* 0x000fe400078e021a */
[----:B------:R-:W4:Y:S01]  /*4a080*/  LDL.64 R8, [R0+0x90] ;  /* 0x0000900000087983 */ /* 0x000f220000100a00 */
[----:B------:R-:W-:Y:S02]  /*4a090*/  R2UR UR28, R2 ;  /* 0x00000000021c72ca */ /* 0x000fe400000e0000 */
[----:B------:R-:W-:-:S02]  /*4a0a0*/  R2UR UR29, R3 ;  /* 0x00000000031d72ca */ /* 0x000fc400000e0000 */
        /* <DEDUP_REMOVED lines=19> */
[----:B------:R1:W-:Y:S04]  /*4a1e0*/  STSM.16.M88.4 [R15], R180 ;  /* 0x000000b40f007844 */ /* 0x0003e80000000200 */
[----:B---3--:R-:W3:Y:S01]  /*4a1f0*/  LD.E R19, desc[UR4][R4.64] ;  /* 0x0000000404137980 */ /* 0x008ee2000c101900 */
[----:B------:R-:W-:-:S02]  /*4a200*/  R2UR UR10, R2 ;  /* 0x00000000020a72ca */ /* 0x000fc400000e0000 */
[----:B------:R-:W-:Y:S01]  /*4a210*/  R2UR UR11, R3 ;  /* 0x00000000030b72ca */ /* 0x000fe200000e0000 */
[----:B------:R-:W5:Y:S04]  /*4a220*/  LD.E R21, desc[UR6][R4.64+0x4] ;  /* 0x0000040604157980 */ /* 0x000f68000c101900 */
[----:B0-----:R-:W5:Y:S04]  /*4a230*/  LD.E R13, desc[UR4][R4.64+0x14] ;  /* 0x00001404040d7980 */ /* 0x001f68000c101900 */
[----:B-1----:R-:W5:Y:S01]  /*4a240*/  LD.E R15, desc[UR6][R4.64+0x18] ;  /* 0x00001806040f7980 */ /* 0x002f62000c101900 */
[----:B------:R-:W-:-:S02]  /*4a250*/  R2UR UR12, R2 ;  /* 0x00000000020c72ca */ /* 0x000fc400000e0000 */
[C---:B------:R-:W-:Y:S01]  /*4a260*/  R2UR UR13, R3.reuse ;  /* 0x00000000030d72ca */ /* 0x040fe200000e0000 */
[----:B------:R-:W5:Y:S01]  /*4a270*/  LD.E R25, desc[UR8][R4.64+0x8] ;  /* 0x0000080804197980 */ /* 0x000f62000c101900 */
[C---:B------:R-:W-:Y:S02]  /*4a280*/  R2UR UR14, R2.reuse ;  /* 0x00000000020e72ca */ /* 0x040fe400000e0000 */
[C---:B------:R-:W-:Y:S01]  /*4a290*/  R2UR UR15, R3.reuse ;  /* 0x00000000030f72ca */ /* 0x040fe200000e0000 */
[----:B------:R-:W5:Y:S01]  /*4a2a0*/  LD.E R27, desc[UR10][R4.64+0xc] ;  /* 0x00000c0a041b7980 */ /* 0x000f62000c101900 */
[C---:B------:R-:W-:Y:S02]  /*4a2b0*/  R2UR UR16, R2.reuse ;  /* 0x00000000021072ca */ /* 0x040fe400000e0000 */
[----:B------:R-:W-:Y:S01]  /*4a2c0*/  R2UR UR17, R3 ;  /* 0x00000000031172ca */ /* 0x000fe200000e0000 */
        /* <DEDUP_REMOVED lines=13> */
[----:B------:R-:W-:Y:S02]  /*4a3a0*/  R2UR UR26, R2 ;  /* 0x00000000021a72ca */ /* 0x000fe400000e0000 */
        /* <DEDUP_REMOVED lines=34> */
[----:B----4-:R-:W2:Y:S04]  /*4a5d0*/  LD.E.64 R6, desc[UR4][R8.64] ;  /* 0x0000000408067980 */ /* 0x010ea8000c101b00 */
[----:B------:R-:W4:Y:S04]  /*4a5e0*/  LD.E R9, desc[UR28][R4.64+0xac] ;  /* 0x0000ac1c04097980 */ /* 0x000f28000c101900 */
[----:B---3--:R0:W-:Y:S04]  /*4a5f0*/  ST.E desc[UR8][R4.64], R19 ;  /* 0x0000001304007985 */ /* 0x0081e8000c101908 */
[----:B-----5:R1:W-:Y:S04]  /*4a600*/  ST.E desc[UR4][R4.64+0x14], R13 ;  /* 0x0000140d04007985 */ /* 0x0203e8000c101904 */
[----:B------:R3:W-:Y:S04]  /*4a610*/  ST.E desc[UR6][R4.64+0x18], R15 ;  /* 0x0000180f04007985 */ /* 0x0007e8000c101906 */
[----:B0-----:R-:W5:Y:S04]  /*4a620*/  LD.E R19, desc[UR6][R4.64+0xb8] ;  /* 0x0000b80604137980 */ /* 0x001f68000c101900 */
[----:B-1----:R-:W2:Y:S04]  /*4a630*/  LD.E R13, desc[UR6][R4.64+0xb0] ;  /* 0x0000b006040d7980 */ /* 0x002ea8000c101900 */
[----:B---3--:R-:W3:Y:S04]  /*4a640*/  LD.E R15, desc[UR6][R4.64+0xb4] ;  /* 0x0000b406040f7980 */ /* 0x008ee8000c101900 */
[----:B----4-:R0:W-:Y:S04]  /*4a650*/  ST.E desc[UR4][R4.64+0xac], R9 ;  /* 0x0000ac0904007985 */ /* 0x0101e8000c101904 */
[----:B0-----:R-:W4:Y:S04]  /*4a660*/  LD.E R9, desc[UR6][R4.64+0xbc] ;  /* 0x0000bc0604097980 */ /* 0x001f28000c101900 */
[----:B-----5:R0:W-:Y:S04]  /*4a670*/  ST.E desc[UR4][R4.64+0xb8], R19 ;  /* 0x0000b81304007985 */ /* 0x0201e8000c101904 */
[----:B--2---:R1:W-:Y:S04]  /*4a680*/  ST.E desc[UR4][R4.64+0xb0], R13 ;  /* 0x0000b00d04007985 */ /* 0x0043e8000c101904 */
[----:B---3--:R2:W-:Y:S04]  /*4a690*/  ST.E desc[UR4][R4.64+0xb4], R15 ;  /* 0x0000b40f04007985 */ /* 0x0085e8000c101904 */
[----:B0-----:R-:W3:Y:S04]  /*4a6a0*/  LD.E R19, desc[UR6][R4.64+0xc8] ;  /* 0x0000c80604137980 */ /* 0x001ee8000c101900 */
[----:B-1----:R-:W5:Y:S04]  /*4a6b0*/  LD.E R13, desc[UR6][R4.64+0xc0] ;  /* 0x0000c006040d7980 */ /* 0x002f68000c101900 */
[----:B--2---:R-:W2:Y:S04]  /*4a6c0*/  LD.E R15, desc[UR6][R4.64+0xc4] ;  /* 0x0000c406040f7980 */ /* 0x004ea8000c101900 */
[----:B----4-:R0:W-:Y:S04]  /*4a6d0*/  ST.E desc[UR4][R4.64+0xbc], R9 ;  /* 0x0000bc0904007985 */ /* 0x0101e8000c101904 */
[----:B0-----:R-:W4:Y:S04]  /*4a6e0*/  LD.E R9, desc[UR6][R4.64+0xcc] ;  /* 0x0000cc0604097980 */ /* 0x001f28000c101900 */
[----:B---3--:R0:W-:Y:S04]  /*4a6f0*/  ST.E desc[UR4][R4.64+0xc8], R19 ;  /* 0x0000c81304007985 */ /* 0x0081e8000c101904 */
[----:B-----5:R1:W-:Y:S04]  /*4a700*/  ST.E desc[UR4][R4.64+0xc0], R13 ;  /* 0x0000c00d04007985 */ /* 0x0203e8000c101904 */
[----:B--2---:R2:W-:Y:S04]  /*4a710*/  ST.E desc[UR4][R4.64+0xc4], R15 ;  /* 0x0000c40f04007985 */ /* 0x0045e8000c101904 */
        /* <DEDUP_REMOVED lines=93> */
[----:B-----5:R0:W-:Y:S04]  /*4acf0*/  ST.E desc[UR4][R4.64+0x130], R13 ;  /* 0x0001300d04007985 */ /* 0x0201e8000c101904 */
[----:B--2---:R1:W-:Y:S04]  /*4ad00*/  ST.E desc[UR4][R4.64+0x134], R15 ;  /* 0x0001340f04007985 */ /* 0x0043e8000c101904 */
[----:B---3--:R2:W-:Y:S04]  /*4ad10*/  ST.E desc[UR4][R4.64+0x138], R19 ;  /* 0x0001381304007985 */ /* 0x0085e8000c101904 */
[----:B----4-:R3:W-:Y:S04]  /*4ad20*/  ST.E desc[UR4][R4.64+0x13c], R9 ;  /* 0x00013c0904007985 */ /* 0x0107e8000c101904 */
[----:B0-----:R-:W4:Y:S04]  /*4ad30*/  LD.E R13, desc[UR6][R4.64+0x140] ;  /* 0x00014006040d7980 */ /* 0x001f28000c101900 */
[----:B----4-:R0:W-:Y:S04]  /*4ad40*/  ST.E desc[UR4][R4.64+0x140], R13 ;  /* 0x0001400d04007985 */ /* 0x0101e8000c101904 */
[----:B-1----:R-:W4:Y:S04]  /*4ad50*/  LD.E R15, desc[UR6][R4.64+0x144] ;  /* 0x00014406040f7980 */ /* 0x002f28000c101900 */
[----:B----4-:R1:W-:Y:S04]  /*4ad60*/  ST.E desc[UR4][R4.64+0x144], R15 ;  /* 0x0001440f04007985 */ /* 0x0103e8000c101904 */
[----:B--2---:R-:W2:Y:S04]  /*4ad70*/  LD.E R19, desc[UR6][R4.64+0x148] ;  /* 0x0001480604137980 */ /* 0x004ea8000c101900 */
[----:B--2---:R2:W-:Y:S04]  /*4ad80*/  ST.E desc[UR4][R4.64+0x148], R19 ;  /* 0x0001481304007985 */ /* 0x0045e8000c101904 */
[----:B---3--:R-:W3:Y:S04]  /*4ad90*/  LD.E R9, desc[UR6][R4.64+0x14c] ;  /* 0x00014c0604097980 */ /* 0x008ee8000c101900 */
[----:B---3--:R3:W-:Y:S04]  /*4ada0*/  ST.E desc[UR4][R4.64+0x14c], R9 ;  /* 0x00014c0904007985 */ /* 0x0087e8000c101904 */
        /* <DEDUP_REMOVED lines=81> */
[----:B----4-:R-:W-:Y:S04]  /*4b2c0*/  ST.E desc[UR4][R4.64+0x1f0], R13 ;  /* 0x0001f00d04007985 */ /* 0x010fe8000c101904 */
[----:B-1----:R-:W4:Y:S04]  /*4b2d0*/  LD.E R15, desc[UR6][R4.64+0x1f4] ;  /* 0x0001f406040f7980 */ /* 0x002f28000c101900 */
[----:B----4-:R-:W-:Y:S04]  /*4b2e0*/  ST.E desc[UR4][R4.64+0x1f4], R15 ;  /* 0x0001f40f04007985 */ /* 0x010fe8000c101904 */
[----:B--2---:R-:W2:Y:S01]  /*4b2f0*/  LD.E R19, desc[UR6][R4.64+0x1f8] ;  /* 0x0001f80604137980 */ /* 0x004ea2000c101900 */
[----:B------:R-:W-:-:S03]  /*4b300*/  IMAD R6, R11, 0x1000, R6 ;  /* 0x000010000b067824 */ /* 0x000fc600078e0206 */
[----:B--2---:R-:W-:Y:S04]  /*4b310*/  ST.E desc[UR4][R4.64+0x1f8], R19 ;  /* 0x0001f81304007985 */ /* 0x004fe8000c101904 */
[----:B------:R-:W2:Y:S01]  /*4b320*/  LD.E R21, desc[UR6][R4.64+0x1fc] ;  /* 0x0001fc0604157980 */ /* 0x000ea2000c101900 */
        /* <DEDUP_REMOVED lines=50> */
[----:B---3--:R-:W-:-:S03]  /*4b650*/  IMAD.MOV.U32 R9, RZ, RZ, R7 ;  /* 0x000000ffff097224 */ /* 0x008fc600078e0007 */
[----:B------:R-:W-:Y:S02]  /*4b660*/  R2UR UR6, R8 ;  /* 0x00000000080672ca */ /* 0x000fe400000e0000 */
[----:B------:R-:W-:Y:S01]  /*4b670*/  R2UR UR7, R9 ;  /* 0x00000000090772ca */ /* 0x000fe200000e0000 */
[----:B------:R-:W-:-:S04]  /*4b680*/  WARPGROUP.DEPBAR.LE gsb0, 0x0 ;  /* 0x00008000000079c5 */ /* 0x000fc80000010000 */
        /* <DEDUP_REMOVED lines=1148> */
[C---:B------:R-:W-:Y:S01]  /*4fe50*/  R2UR UR5, R3.reuse ;  /* 0x00000000030572ca */ /* 0x040fe200000e0000 */
[----:B------:R-:W-:Y:S01]  /*4fe60*/  ST.E desc[UR6][R4.64+0x4], R25 ;  /* 0x0000041904007985 */ /* 0x000fe2000c101906 */
[C---:B------:R-:W-:Y:S02]  /*4fe70*/  R2UR UR6, R2.reuse ;  /* 0x00000000020672ca */ /* 0x040fe400000e0000 */
[C---:B------:R-:W-:Y:S01]  /*4fe80*/  R2UR UR7, R3.reuse ;  /* 0x00000000030772ca */ /* 0x040fe200000e0000 */
[----:B------:R-:W-:Y:S01]  /*4fe90*/  ST.E desc[UR8][R4.64+0x8], R26 ;  /* 0x0000081a04007985 */ /* 0x000fe2000c101908 */
[----:B------:R-:W-:Y:S02]  /*4fea0*/  R2UR UR8, R2 ;  /* 0x00000000020872ca */ /* 0x000fe400000e0000 */
[----:B------:R-:W-:-:S05]  /*4feb0*/  R2UR UR9, R3 ;  /* 0x00000000030972ca */ /* 0x000fca00000e0000 */
        /* <DEDUP_REMOVED lines=1142> */
.L_x_4174:
[----:B------:R-:W-:Y:S01]  /*54620*/  MOV R0, 0x11fc0 ;  /* 0x00011fc000007802 */ /* 0x000fe20000000f00 */
[----:B------:R-:W-:-:S04]  /*54630*/  IMAD.MOV.U32 R3, RZ, RZ, 0x0 ;  /* 0x00000000ff037424 */ /* 0x000fc800078e00ff */
[----:B-1----:R-:W-:-:S04]  /*54640*/  IMAD.MOV.U32 R2, RZ, RZ, R0 ;  /* 0x000000ffff027224 */ /* 0x002fc800078e0000 */
[----:B0-----:R-:W-:Y:S05]  /*54650*/  RET.REL.NODEC R2 `(_ZN7cutlass13device_kernelIN5flash11enable_sm90INS1_16FlashAttnFwdSm90INS1_25CollectiveMainloopFwdSm90ILi2EN4cute5tupleIJNS5_1CILi1EEES8_S8_EEENS6_IJNS7_ILi64EEESA_SA_EEELi512ENS_10bfloat16_tEfNS_4arch4Sm90ELb0ELb1ELb1ELb1ELb0ELb1ELb1ELb0ELb0ELb1ELb1ELb0EEENS1_21CollectiveEpilogueFwdINS6_IJSA_NS7_ILi512EEESA_EEES9_SC_SE_Li256ELb1ELb1ELb1ELb0EEENS1_36VarlenDynamicPersistentTileSchedulerILi64ELi64ELi256ELi128ELb1ELb1ELb1ELb1ELb0ELb1EEEEEEEEEvNT_6ParamsE) ;  /* 0xfffffab802687950 */ /* 0x001fea0003c3ffff */
.L_x_4150:
[----:B0-----:R0:W1:Y:S02]  /*54660*/  SYNCS.PHASECHK.TRANS64.TRYWAIT P0, [R12+URZ], R13 ;  /* 0x0000000d0c0075a7 */ /* 0x001064000800017f */
[----:B-1----:R-:W-:Y:S05]  /*54670*/  @!P0 NANOSLEEP.SYNCS 0x989680 ;  /* 0x009896800000895d */ /* 0x002fea0003900000 */
[----:B------:R-:W1:Y:S02]  /*54680*/  @!P0 SYNCS.PHASECHK.TRANS64 P0, [R12+URZ], R13 ;  /* 0x0000000d0c0085a7 */ /* 0x000e64000800007f */
[----:B-1----:R-:W-:Y:S05]  /*54690*/  @!P0 BRA `(.L_x_4150) ;  /* 0xfffffffc00f08947 */ /* 0x002fea000383ffff */
[----:B------:R-:W-:Y:S05]  /*546a0*/  BRA `(.L_x_4149) ;  /* 0xffffff0c00287947 */ /* 0x000fea000383ffff */
.L_x_4152:
[----:B0-----:R0:W1:Y:S02]  /*546b0*/  SYNCS.PHASECHK.TRANS64.TRYWAIT P0, [R12+URZ+0x38810], R13 ;  /* 0x0388100d0c0075a7 */ /* 0x001064000800017f */
[----:B-1----:R-:W-:Y:S05]  /*546c0*/  @!P0 NANOSLEEP.SYNCS 0x989680 ;  /* 0x009896800000895d */ /* 0x002fea0003900000 */
[----:B------:R-:W1:Y:S02]  /*546d0*/  @!P0 SYNCS.PHASECHK.TRANS64 P0, [R12+URZ+0x38810], R13 ;  /* 0x0388100d0c0085a7 */ /* 0x000e64000800007f */
[----:B-1----:R-:W-:Y:S05]  /*546e0*/  @!P0 BRA `(.L_x_4152) ;  /* 0xfffffffc00f08947 */ /* 0x002fea000383ffff */
[----:B------:R-:W-:Y:S05]  /*546f0*/  BRA `(.L_x_4175) ;  /* 0xffffff10007c7947 */ /* 0x000fea000383ffff */
.L_x_4159:
[----:B0-----:R0:W1:Y:S02]  /*54700*/  SYNCS.PHASECHK.TRANS64.TRYWAIT P0, [R12+URZ], R13 ;  /* 0x0000000d0c0075a7 */ /* 0x001064000800017f */
[----:B-1----:R-:W-:Y:S05]  /*54710*/  @!P0 NANOSLEEP.SYNCS 0x989680 ;  /* 0x009896800000895d */ /* 0x002fea0003900000 */
[----:B------:R-:W1:Y:S02]  /*54720*/  @!P0 SYNCS.PHASECHK.TRANS64 P0, [R12+URZ], R13 ;  /* 0x0000000d0c0085a7 */ /* 0x000e64000800007f */
[----:B-1----:R-:W-:Y:S05]  /*54730*/  @!P0 BRA `(.L_x_4159) ;  /* 0xfffffffc00f08947 */ /* 0x002fea000383ffff */
[----:B------:R-:W-:Y:S05]  /*54740*/  BRA `(.L_x_4158) ;  /* 0xffffff1400187947 */ /* 0x000fea000383ffff */
.L_x_4176:
        /* <DEDUP_REMOVED lines=11> */
.L_x_6051:


//--------------------- .text._ZN7cutlass13device_kernelIN5flash11enable_sm90INS1_16FlashAttnFwdSm90INS1_25CollectiveMainloopFwdSm90ILi2EN4cute5tupleIJNS5_1CILi1EEES8_S8_EEENS6_IJNS7_ILi64EEESA_SA_EEELi512ENS_10bfloat16_tEfNS_4arch4Sm90ELb1ELb0ELb1ELb0ELb0ELb0ELb0ELb0ELb0ELb1ELb1ELb0EEENS1_21CollectiveEpilogueFwdINS6_IJSA_NS7_ILi512EEESA_EEES9_SC_SE_Li256ELb0ELb1ELb1ELb0EEENS1_19SingleTileSchedulerILb0ELb1ELb1ELi64EEEEEEEEEvNT_6ParamsE --------------------------
	.section	.text._ZN7cutlass13device_kernelIN5flash11enable_sm90INS1_16FlashAttnFwdSm90INS1_25CollectiveMainloopFwdSm90ILi2EN4cute5tupleIJNS5_1CILi1EEES8_S8_EEENS6_IJNS7_ILi64EEESA_SA_EEELi512ENS_10bfloat16_tEfNS_4arch4Sm90ELb1ELb0ELb1ELb0ELb0ELb0ELb0ELb0ELb0ELb1ELb1ELb0EEENS1_21CollectiveEpilogueFwdINS6_IJSA_NS7_ILi512EEESA_EEES9_SC_SE_Li256ELb0ELb1ELb1ELb0EEENS1_19SingleTileSchedulerILb0ELb1ELb1ELi64EEEEEEEEEvNT_6ParamsE,"ax",@progbits
	.align	128
.text._ZN7cutlass13device_kernelIN5flash11enable_sm90INS1_16FlashAttnFwdSm90INS1_25CollectiveMainloopFwdSm90ILi2EN4cute5tupleIJNS5_1CILi1EEES8_S8_EEENS6_IJNS7_ILi64EEESA_SA_EEELi512ENS_10bfloat16_tEfNS_4arch4Sm90ELb1ELb0ELb1ELb0ELb0ELb0ELb0ELb0ELb0ELb1ELb1ELb0EEENS1_21CollectiveEpilogueFwdINS6_IJSA_NS7_ILi512EEESA_EEES9_SC_SE_Li256ELb0ELb1ELb1ELb0EEENS1_19SingleTileSchedulerILb0ELb1ELb1ELi64EEEEEEEEEvNT_6ParamsE:
        .type           _ZN7cutlass13device_kernelIN5flash11enable_sm90INS1_16FlashAttnFwdSm90INS1_25CollectiveMainloopFwdSm90ILi2EN4cute5tupleIJNS5_1CILi1EEES8_S8_EEENS6_IJNS7_ILi64EEESA_SA_EEELi512ENS_10bfloat16_tEfNS_4arch4Sm90ELb1ELb0ELb1ELb0ELb0ELb0ELb0ELb0ELb0ELb1ELb1ELb0EEENS1_21CollectiveEpilogueFwdINS6_IJSA_NS7_ILi512EEESA_EEES9_SC_SE_Li256ELb0ELb1ELb1ELb0EEENS1_19SingleTileSchedulerILb0ELb1ELb1ELi64EEEEEEEEEvNT_6ParamsE,@function
        .size           _ZN7cutlass13device_kernelIN5flash11enable_sm90INS1_16FlashAttnFwdSm90INS1_25CollectiveMainloopFwdSm90ILi2EN4cute5tupleIJNS5_1CILi1EEES8_S8_EEENS6_IJNS7_ILi64EEESA_SA_EEELi512ENS_10bfloat16_tEfNS_4arch4Sm90ELb1ELb0ELb1ELb0ELb0ELb0ELb0ELb0ELb0ELb1ELb1ELb0EEENS1_21CollectiveEpilogueFwdINS6_IJSA_NS7_ILi512EEESA_EEES9_SC_SE_Li256ELb0ELb1ELb1ELb0EEENS1_19SingleTileSchedulerILb0ELb1ELb1ELi64EEEEEEEEEvNT_6ParamsE,(.L_x_6053 - _ZN7cutlass13device_kernelIN5flash11enable_sm90INS1_16FlashAttnFwdSm90INS1_25CollectiveMainloopFwdSm90ILi2EN4cute5tupleIJNS5_1CILi1EEES8_S8_EEENS6_IJNS7_ILi64EEESA_SA_EEELi512ENS_10bfloat16_tEfNS_4arch4Sm90ELb1ELb0ELb1ELb0ELb0ELb0ELb0ELb0ELb0ELb1ELb1ELb0EEENS1_21CollectiveEpilogueFwdINS6_IJSA_NS7_ILi512EEESA_EEES9_SC_SE_Li256ELb0ELb1ELb1ELb0EEENS1_19SingleTileSchedulerILb0ELb1ELb1ELi64EEEEEEEEEvNT_6ParamsE)
        .other          _ZN7cutlass13device_kernelIN5flash11enable_sm90INS1_16FlashAttnFwdSm90INS1_25CollectiveMainloopFwdSm90ILi2EN4cute5tupleIJNS5_1CILi1EEES8_S8_EEENS6_IJNS7_ILi64EEESA_SA_EEELi512ENS_10bfloat16_tEfNS_4arch4Sm90ELb1ELb0ELb1ELb0ELb0ELb0ELb0ELb0ELb0ELb1ELb1ELb0EEENS1_21CollectiveEpilogueFwdINS6_IJSA_NS7_ILi512EEESA_EEES9_SC_SE_Li256ELb0ELb1ELb1ELb0EEENS1_19SingleTileSchedulerILb0ELb1ELb1ELi64EEEEEEEEEvNT_6ParamsE,@"STO_CUDA_ENTRY STV_DEFAULT"
_ZN7cutlass13device_kernelIN5flash11enable_sm90INS1_16FlashAttnFwdSm90INS1_25CollectiveMainloopFwdSm90ILi2EN4cute5tupleIJNS5_1CILi1EEES8_S8_EEENS6_IJNS7_ILi64EEESA_SA_EEELi512ENS_10bfloat16_tEfNS_4arch4Sm90ELb1ELb0ELb1ELb0ELb0ELb0ELb0ELb0ELb0ELb1ELb1ELb0EEENS1_21CollectiveEpilogueFwdINS6_IJSA_NS7_ILi512EEESA_EEES9_SC_SE_Li256ELb0ELb1ELb1ELb0EEENS1_19SingleTileSchedulerILb0ELb1ELb1ELi64EEEEEEEEEvNT_6ParamsE:
        /* <DEDUP_REMOVED lines=18> */
.L_x_4178:
[----:B------:R-:W-:Y:S05]  /*0120*/  BSYNC B0 ;  /* 0x0000000000007941 */ /* 0x000fea0003800000 */
.L_x_4177:
        /* <DEDUP_REMOVED lines=37> */
.L_x_4179:
        /* <DEDUP_REMOVED lines=22> */
.L_x_4180:
        /* <DEDUP_REMOVED lines=18> */
.L_x_4181:
        /* <DEDUP_REMOVED lines=22> */
.L_x_4182:
        /* <DEDUP_REMOVED lines=22> */
.L_x_4183:
        /* <DEDUP_REMOVED lines=8> */
.L_x_4186:
        /* <DEDUP_REMOVED lines=24> */
[----:B------:R-:W-:Y:S01]  /*0ac0*/  ULDC UR37, c[0x0][0x424] ;  /* 0x0001090000257ab9 */ /* 0x000fe20000000800 */
[----:B------:R-:W-:Y:S01]  /*0ad0*/  UISETP.NE.U32.AND UP0, UPT, UR4, URZ, UPT ;  /* 0x0000003f0400728c */ /* 0x000fe2000bf05070 */
[----:B------:R-:W0:Y:S01]  /*0ae0*/  S2UR UR7, SR_CTAID.X ;  /* 0x00000000000779c3 */ /* 0x000e220000002500 */
[----:B------:R-:W-:Y:S01]  /*0af0*/  ULDC UR10, c[0x0][0x2f0] ;  /* 0x0000bc00000a7ab9 */ /* 0x000fe20000000800 */
[----:B------:R-:W-:Y:S01]  /*0b00*/  VIADD R16, R2, 0xffffff80 ;  /* 0xffffff8002107836 */ /* 0x000fe20000000000 */
[----:B------:R-:W-:-:S04]  /*0b10*/  UISETP.NE.AND.EX UP0, UPT, UR5, URZ, UPT, UP0 ;  /* 0x0000003f0500728c */ /* 0x000fc8000bf05300 */
[----:B------:R-:W-:Y:S02]  /*0b20*/  USEL UR37, UR37, 0x1, UP0 ;  /* 0x0000000125257887 */ /* 0x000fe40008000000 */
[----:B------:R-:W-:Y:S02]  /*0b30*/  UISETP.NE.AND UP0, UPT, UR11, 0x1, UPT ;  /* 0x000000010b00788c */ /* 0x000fe4000bf05270 */
[----:B------:R-:W-:-:S04]  /*0b40*/  UIMAD UR4, UR37, UR10, 0x3f ;  /* 0x0000003f250474a4 */ /* 0x000fc8000f8e020a */
[----:B------:R-:W-:Y:S01]  /*0b50*/  PLOP3.LUT P0, PT, PT, PT, UP0, 0x80, 0x0 ;  /* 0x000000000000781c */ /* 0x000fe20003f0f008 */
[----:B------:R-:W-:-:S04]  /*0b60*/  USHF.R.S32.HI UR5, URZ, 0x1f, UR4 ;  /* 0x0000001f3f057899 */ /* 0x000fc80008011404 */
[----:B------:R-:W-:-:S04]  /*0b70*/  ULEA.HI UR5, UR5, UR4, URZ, 0x6 ;  /* 0x0000000405057291 */ /* 0x000fc8000f8f303f */
[----:B------:R-:W-:-:S04]  /*0b80*/  USHF.R.S32.HI UR6, URZ, 0x6, UR5 ;  /* 0x000000063f067899 */ /* 0x000fc80008011405 */
[----:B0-----:R-:W-:Y:S08]  /*0b90*/  @!P0 BRA `(.L_x_4188) ;  /* 0x0000002000408947 */ /* 0x001ff00003800000 */
[----:B------:R-:W-:Y:S01]  /*0ba0*/  ULDC UR4, c[0x0][0x448] ;  /* 0x0001120000047ab9 */ /* 0x000fe20000000800 */
[----:B------:R-:W-:Y:S01]  /*0bb0*/  ULEA UR7, UR7, 0x3f, 0x6 ;  /* 0x0000003f07077891 */ /* 0x000fe2000f8e303f */
[----:B------:R-:W-:Y:S01]  /*0bc0*/  PLOP3.LUT P0, PT, PT, PT, PT, 0x80, 0x0 ;  /* 0x000000000000781c */ /* 0x000fe20003f0f070 */
[----:B------:R-:W-:Y:S01]  /*0bd0*/  UISETP.NE.AND UP0, UPT, UR4, 0x1, UPT ;  /* 0x000000010400788c */ /* 0x000fe2000bf05270 */
[----:B------:R-:W-:Y:S01]  /*0be0*/  IMAD.MOV.U32 R3, RZ, RZ, RZ ;  /* 0x000000ffff037224 */ /* 0x000fe200078e00ff */
[----:B------:R-:W-:Y:S01]  /*0bf0*/  ULDC UR8, c[0x0][0x288] ;  /* 0x0000a20000087ab9 */ /* 0x000fe20000000800 */
[----:B------:R-:W-:Y:S01]  /*0c00*/  USHF.R.U32.HI UR11, URZ, 0x10, UR9 ;  /* 0x000000103f0b7899 */ /* 0x000fe20008011609 */
[----:B------:R-:W-:Y:S01]  /*0c10*/  MOV R6, RZ ;  /* 0x000000ff00067202 */ /* 0x000fe20000000f00 */
[----:B------:R-:W-:Y:S01]  /*0c20*/  UIADD3 UR8, -UR8, 0x40, URZ ;  /* 0x0000004008087890 */ /* 0x000fe2000fffe13f */
[----:B------:R-:W-:Y:S01]  /*0c30*/  IMAD.MOV.U32 R5, RZ, RZ, RZ ;  /* 0x000000ffff057224 */ /* 0x000fe200078e00ff */
[----:B------:R-:W-:Y:S01]  /*0c40*/  ULOP3.LUT UR9, UR9, 0xffff, URZ, 0xc0, !UPT ;  /* 0x0000ffff09097892 */ /* 0x000fe2000f8ec03f */
[----:B------:R-:W-:Y:S01]  /*0c50*/  CS2R R150, SRZ ;  /* 0x0000000000967805 */ /* 0x000fe2000001ff00 */
[----:B------:R-:W-:Y:S01]  /*0c60*/  UIMAD UR8, UR37, UR10, UR8 ;  /* 0x0000000a250872a4 */ /* 0x000fe2000f8e0208 */
[----:B------:R-:W-:Y:S01]  /*0c70*/  CS2R R148, SRZ ;  /* 0x0000000000947805 */ /* 0x000fe2000001ff00 */
[----:B------:R-:W-:Y:S01]  /*0c80*/  @UP0 ULDC UR4, c[0x0][0x44c] ;  /* 0x0001130000040ab9 */ /* 0x000fe20000000800 */
[----:B------:R-:W-:Y:S01]  /*0c90*/  @UP0 ULDC UR12, c[0x0][0x450] ;  /* 0x00011400000c0ab9 */ /* 0x000fe20000000800 */
[----:B------:R-:W-:Y:S01]  /*0ca0*/  UIMAD.WIDE.U32 UR4, UR7, UR4, URZ ;  /* 0x00000004070472a5 */ /* 0x000fe2000f8e003f */
[----:B------:R-:W-:-:S02]  /*0cb0*/  CS2R R146, SRZ ;  /* 0x0000000000927805 */ /* 0x000fc4000001ff00 */
[----:B------:R-:W-:Y:S02]  /*0cc0*/  CS2R R144, SRZ ;  /* 0x0000000000907805 */ /* 0x000fe4000001ff00 */
[----:B------:R-:W-:Y:S01]  /*0cd0*/  CS2R R142, SRZ ;  /* 0x00000000008e7805 */ /* 0x000fe2000001ff00 */
[----:B------:R-:W-:Y:S01]  /*0ce0*/  @UP0 USHF.R.U32.HI UR7, URZ, UR12, UR5 ;  /* 0x0000000c3f070299 */ /* 0x000fe20008011605 */
[----:B------:R-:W-:Y:S02]  /*0cf0*/  CS2R R140, SRZ ;  /* 0x00000000008c7805 */ /* 0x000fe4000001ff00 */
[----:B------:R-:W-:Y:S02]  /*0d00*/  CS2R R138, SRZ ;  /* 0x00000000008a7805 */ /* 0x000fe4000001ff00 */
[----:B------:R-:W-:Y:S01]  /*0d10*/  CS2R R136, SRZ ;  /* 0x0000000000887805 */ /* 0x000fe2000001ff00 */
[----:B------:R-:W-:Y:S01]  /*0d20*/  UIADD3 UR7, UR8, UR7, URZ ;  /* 0x0000000708077290 */ /* 0x000fe2000fffe03f */
[----:B------:R-:W-:-:S02]  /*0d30*/  CS2R R134, SRZ ;  /* 0x0000000000867805 */ /* 0x000fc4000001ff00 */
[----:B------:R-:W-:Y:S02]  /*0d40*/  CS2R R132, SRZ ;  /* 0x0000000000847805 */ /* 0x000fe4000001ff00 */
[----:B------:R-:W-:Y:S01]  /*0d50*/  CS2R R130, SRZ ;  /* 0x0000000000827805 */ /* 0x000fe2000001ff00 */
[----:B------:R-:W-:Y:S01]  /*0d60*/  USHF.R.S32.HI UR4, URZ, 0x1f, UR7 ;  /* 0x0000001f3f047899 */ /* 0x000fe20008011407 */
[----:B------:R-:W-:Y:S02]  /*0d70*/  CS2R R128, SRZ ;  /* 0x0000000000807805 */ /* 0x000fe4000001ff00 */
[----:B------:R-:W-:Y:S02]  /*0d80*/  CS2R R126, SRZ ;  /* 0x00000000007e7805 */ /* 0x000fe4000001ff00 */
[----:B------:R-:W-:Y:S01]  /*0d90*/  CS2R R124, SRZ ;  /* 0x00000000007c7805 */ /* 0x000fe2000001ff00 */
[----:B------:R-:W-:Y:S01]  /*0da0*/  ULEA.HI UR4, UR4, UR7, URZ, 0x6 ;  /* 0x0000000704047291 */ /* 0x000fe2000f8f303f */
[----:B------:R-:W-:-:S02]  /*0db0*/  CS2R R122, SRZ ;  /* 0x00000000007a7805 */ /* 0x000fc4000001ff00 */
[----:B------:R-:W-:Y:S02]  /*0dc0*/  CS2R R120, SRZ ;  /* 0x0000000000787805 */ /* 0x000fe4000001ff00 */
[----:B------:R-:W-:Y:S01]  /*0dd0*/  CS2R R118, SRZ ;  /* 0x0000000000767805 */ /* 0x000fe2000001ff00 */
[----:B------:R-:W-:Y:S01]  /*0de0*/  USHF.R.S32.HI UR4, URZ, 0x6, UR4 ;  /* 0x000000063f047899 */ /* 0x000fe20008011404 */
[----:B------:R-:W-:Y:S02]  /*0df0*/  CS2R R116, SRZ ;  /* 0x0000000000747805 */ /* 0x000fe4000001ff00 */
[----:B------:R-:W-:Y:S02]  /*0e00*/  CS2R R114, SRZ ;  /* 0x0000000000727805 */ /* 0x000fe4000001ff00 */
[----:B------:R-:W-:Y:S01]  /*0e10*/  CS2R R112, SRZ ;  /* 0x0000000000707805 */ /* 0x000fe2000001ff00 */
[----:B------:R-:W-:Y:S01]  /*0e20*/  UISETP.LT.AND UP0, UPT, UR6, UR4, UPT ;  /* 0x000000040600728c */ /* 0x000fe2000bf01270 */
[----:B------:R-:W-:-:S02]  /*0e30*/  CS2R R110, SRZ ;  /* 0x00000000006e7805 */ /* 0x000fc4000001ff00 */
[----:B------:R-:W-:Y:S02]  /*0e40*/  CS2R R108, SRZ ;  /* 0x00000000006c7805 */ /* 0x000fe4000001ff00 */
[----:B------:R-:W-:Y:S01]  /*0e50*/  CS2R R106, SRZ ;  /* 0x00000000006a7805 */ /* 0x000fe2000001ff00 */
[----:B------:R-:W-:Y:S01]  /*0e60*/  USEL UR6, UR6, UR4, UP0 ;  /* 0x0000000406067287 */ /* 0x000fe20008000000 */
[----:B------:R-:W-:Y:S01]  /*0e70*/  CS2R R104, SRZ ;  /* 0x0000000000687805 */ /* 0x000fe2000001ff00 */
[----:B------:R-:W-:Y:S01]  /*0e80*/  UISETP.NE.AND UP0, UPT, UR11, URZ, UPT ;  /* 0x0000003f0b00728c */ /* 0x000fe2000bf05270 */
[----:B------:R-:W-:Y:S01]  /*0e90*/  CS2R R102, SRZ ;  /* 0x0000000000667805 */ /* 0x000fe2000001ff00 */
[----:B------:R-:W-:Y:S01]  /*0ea0*/  UISETP.GE.AND UP1, UPT, UR6, 0x1, UPT ;  /* 0x000000010600788c */ /* 0x000fe2000bf26270 */
[----:B------:R-:W-:Y:S02]  /*0eb0*/  CS2R R100, SRZ ;  /* 0x0000000000647805 */ /* 0x000fe4000001ff00 */
[----:B------:R-:W-:-:S02]  /*0ec0*/  CS2R R98, SRZ ;  /* 0x0000000000627805 */ /* 0x000fc4000001ff00 */
[----:B------:R-:W-:Y:S02]  /*0ed0*/  CS2R R96, SRZ ;  /* 0x0000000000607805 */ /* 0x000fe4000001ff00 */
[----:B------:R-:W-:Y:S02]  /*0ee0*/  CS2R R94, SRZ ;  /* 0x00000000005e7805 */ /* 0x000fe4000001ff00 */
[----:B------:R-:W-:Y:S02]  /*0ef0*/  CS2R R92, SRZ ;  /* 0x00000000005c7805 */ /* 0x000fe4000001ff00 */
[----:B------:R-:W-:Y:S02]  /*0f00*/  PLOP3.LUT P1, PT, PT, PT, UP1, 0x80, 0x0 ;  /* 0x000000000000781c */ /* 0x000fe40003f2f018 */
[----:B------:R-:W-:Y:S02]  /*0f10*/  CS2R R90, SRZ ;  /* 0x00000000005a7805 */ /* 0x000fe4000001ff00 */
[----:B------:R-:W-:Y:S01]  /*0f20*/  CS2R R88, SRZ ;  /* 0x0000000000587805 */ /* 0x000fe2000001ff00 */
[----:B------:R-:W-:Y:S01]  /*0f30*/  @!UP0 ULDC UR11, c[0x0][0x9f0] ;  /* 0x00027c00000b8ab9 */ /* 0x000fe20000000800 */
        /* <DEDUP_REMOVED lines=30> */
[----:B------:R-:W-:Y:S01]  /*1120*/  IMAD.U32 R8, RZ, RZ, UR4 ;  /* 0x00000004ff087e24 */ /* 0x000fe2000f8e00ff */
[----:B------:R-:W-:Y:S01]  /*1130*/  IABS R4, R4 ;  /* 0x0000000400047213 */ /* 0x000fe20000000000 */
[----:B------:R-:W0:Y:S01]  /*1140*/  I2F.RP R0, R7 ;  /* 0x0000000700007306 */ /* 0x000e220000209400 */
[----:B------:R-:W-:-:S03]  /*1150*/  ULOP3.LUT UR4, UR4, UR11, URZ, 0x3c, !UPT ;  /* 0x0000000b04047292 */ /* 0x000fc6000f8e3c3f */
[----:B------:R-:W-:-:S03]  /*1160*/  IMAD.MOV R4, RZ, RZ, -R4 ;  /* 0x000000ffff047224 */ /* 0x000fc600078e0a04 */
[----:B------:R-:W-:Y:S01]  /*1170*/  ISETP.LE.AND P3, PT, RZ, UR4, PT ;  /* 0x00000004ff007c0c */ /* 0x000fe2000bf63270 */
[----:B0-----:R-:W0:Y:S02]  /*1180*/  MUFU.RCP R0, R0 ;  /* 0x0000000000007308 */ /* 0x001e240000001000 */
[----:B0-----:R-:W-:Y:S02]  /*1190*/  IADD3 R2, R0, 0xffffffe, RZ ;  /* 0x0ffffffe00027810 */ /* 0x001fe40007ffe0ff */
[----:B------:R-:W-:-:S04]  /*11a0*/  IABS R0, R8 ;  /* 0x0000000800007213 */ /* 0x000fc80000000000 */
[----:B------:R0:W1:Y:S02]  /*11b0*/  F2I.FTZ.U32.TRUNC.NTZ R3, R2 ;  /* 0x0000000200037305 */ /* 0x000064000021f000 */
[----:B0-----:R-:W-:Y:S01]  /*11c0*/  MOV R2, RZ ;  /* 0x000000ff00027202 */ /* 0x001fe20000000f00 */
        /* <DEDUP_REMOVED lines=11> */
[----:B------:R-:W-:-:S05]  /*1280*/  @P1 IADD3 R3, R3, 0x1, RZ ;  /* 0x0000000103031810 */ /* 0x000fca0007ffe0ff */
[----:B------:R-:W-:Y:S01]  /*1290*/  @!P3 IMAD.MOV R3, RZ, RZ, -R3 ;  /* 0x000000ffff03b224 */ /* 0x000fe200078e0a03 */
[----:B------:R-:W-:-:S07]  /*12a0*/  @!P2 LOP3.LUT R3, RZ, UR11, RZ, 0x33, !PT ;  /* 0x0000000bff03ac12 */ /* 0x000fce000f8e33ff */
.L_x_4189:
        /* <DEDUP_REMOVED lines=32> */
[----:B------:R-:W-:Y:S02]  /*14b0*/  UIADD3 UR6, UR4, -UR6, URZ ;  /* 0x8000000604067290 */ /* 0x000fe4000fffe03f */
[----:B------:R-:W-:Y:S02]  /*14c0*/  ULOP3.LUT UR4, UR42, 0x1, URZ, 0xfc, !UPT ;  /* 0x000000012a047892 */ /* 0x000fe4000f8efc3f */
[----:B------:R-:W-:Y:S01]  /*14d0*/  ULEA UR6, UR6, UR5, 0xf ;  /* 0x0000000506067291 */ /* 0x000fe2000f8e783f */
[----:B------:R-:W-:Y:S01]  /*14e0*/  IMAD R4, R4, 0x10, R7 ;  /* 0x0000001004047824 */ /* 0x000fe200078e0207 */
[----:B------:R-:W-:-:S02]  /*14f0*/  UISETP.NE.AND UP0, UPT, UR4, 0x3, UPT ;  /* 0x000000030400788c */ /* 0x000fc4000bf05270 */
[----:B------:R-:W-:-:S04]  /*1500*/  UIADD3 UR6, UR6, 0x400, URZ ;  /* 0x0000040006067890 */ /* 0x000fc8000fffe03f */
[----:B------:R-:W-:Y:S01]  /*1510*/  PLOP3.LUT P0, PT, PT, PT, UP0, 0x80, 0x0 ;  /* 0x000000000000781c */ /* 0x000fe20003f0f008 */
[----:B------:R-:W-:-:S04]  /*1520*/  USHF.R.U32.HI UR6, URZ, 0x4, UR6 ;  /* 0x000000043f067899 */ /* 0x000fc80008011606 */
[----:B------:R-:W-:-:S04]  /*1530*/  ULOP3.LUT UR6, UR6, 0x3fff, URZ, 0xc0, !UPT ;  /* 0x00003fff06067892 */ /* 0x000fc8000f8ec03f */
[----:B------:R-:W-:-:S04]  /*1540*/  ULOP3.LUT UR6, UR6, 0x2000000, URZ, 0xfc, !UPT ;  /* 0x0200000006067892 */ /* 0x000fc8000f8efc3f */
[----:B------:R-:W-:Y:S08]  /*1550*/  @!P0 BRA `(.L_x_4191) ;  /* 0x0000000000048947 */ /* 0x000ff00003800000 */
[----:B------:R-:W-:Y:S01]  /*1560*/  BPT.TRAP 0x1 ;  /* 0x000000040000795c */ /* 0x000fe20000300000 */
.L_x_4191:
[----:B------:R-:W-:-:S04]  /*1570*/  SHF.L.U32 R2, RZ, 0x1f, RZ ;  /* 0x0000001fff027819 */ /* 0x000fc800000006ff */
[----:B------:R-:W0:Y:S02]  /*1580*/  SYNCS.PHASECHK.TRANS64.TRYWAIT P1, [UR5+0x28c50], R2 ;  /* 0x028c5002ff0075a7 */ /* 0x000e240008020145 */
[----:B0-----:R-:W-:Y:S05]  /*1590*/  @!P1 BRA `(.L_x_4192) ;  /* 0x000000f800209947 */ /* 0x001fea0003800000 */
.L_x_4334:
[----:B------:R-:W-:Y:S01]  /*15a0*/  BAR.SYNC.DEFER_BLOCKING 0xe, 0x100 ;  /* 0x0384000000007b1d */ /* 0x000fe20000010000 */
[----:B------:R-:W-:Y:S01]  /*15b0*/  UIADD3 UR4, UR5, 0x26800, URZ ;  /* 0x0002680005047890 */ /* 0x000fe2000fffe03f */
[----:B------:R-:W-:Y:S01]  /*15c0*/  IADD3 R3, R3, -0x2, RZ ;  /* 0xfffffffe03037810 */ /* 0x000fe20007ffe0ff */
[----:B------:R-:W-:Y:S01]  /*15d0*/  UIADD3 UR14, UR6, 0x80, URZ ;  /* 0x00000080060e7890 */ /* 0x000fe2000fffe03f */
[----:B0-----:R-:W-:Y:S01]  /*15e0*/  IMAD.U32 R2, RZ, RZ, UR5 ;  /* 0x00000005ff027e24 */ /* 0x001fe2000f8e00ff */
[----:B------:R-:W-:Y:S01]  /*15f0*/  USHF.R.U32.HI UR4, URZ, 0x4, UR4 ;  /* 0x000000043f047899 */ /* 0x000fe20008011604 */
[----:B------:R-:W-:Y:S01]  /*1600*/  ISETP.GE.AND P1, PT, R3, R0, PT ;  /* 0x000000000300720c */ /* 0x000fe20003f26270 */
[----:B------:R-:W-:Y:S01]  /*1610*/  UMOV UR9, 0x40000040 ;  /* 0x4000004000097882 */ /* 0x000fe20000000000 */
[----:B------:R-:W-:Y:S01]  /*1620*/  UMOV UR10, UR6 ;  /* 0x00000006000a7c82 */ /* 0x000fe20008000000 */
[----:B------:R-:W-:Y:S01]  /*1630*/  ULOP3.LUT UR4, UR4, 0x3fff, URZ, 0xc0, !UPT ;  /* 0x00003fff04047892 */ /* 0x000fe2000f8ec03f */
[----:B------:R-:W0:Y:S01]  /*1640*/  S2R R5, SR_TID.X ;  /* 0x0000000000057919 */ /* 0x000e220000002100 */
[----:B------:R-:W-:Y:S01]  /*1650*/  UMOV UR11, 0x40000040 ;  /* 0x40000040000b7882 */ /* 0x000fe20000000000 */
[----:B------:R-:W-:Y:S01]  /*1660*/  UMOV UR13, 0x40000040 ;  /* 0x40000040000d7882 */ /* 0x000fe20000000000 */
[----:B------:R-:W-:Y:S01]  /*1670*/  ULOP3.LUT UR4, UR4, 0x10000, URZ, 0xfc, !UPT ;  /* 0x0001000004047892 */ /* 0x000fe2000f8efc3f */
[----:B------:R-:W-:Y:S01]  /*1680*/  UMOV UR15, 0x40000040 ;  /* 0x40000040000f7882 */ /* 0x000fe20000000000 */
[----:B------:R-:W-:-:S02]  /*1690*/  UIADD3 UR18, UR6, 0x100, URZ ;  /* 0x0000010006127890 */ /* 0x000fc4000fffe03f */
[----:B------:R-:W-:-:S03]  /*16a0*/  UIADD3 UR12, UR4, 0x2, URZ ;  /* 0x00000002040c7890 */ /* 0x000fc6000fffe03f */
        /* <DEDUP_REMOVED lines=32> */
.L_x_4198:
[----:B------:R-:W-:Y:S01]  /*18b0*/  BAR.SYNC.DEFER_BLOCKING 0xe, 0x100 ;  /* 0x0384000000007b1d */ /* 0x000fe20000010000 */
[----:B------:R-:W-:Y:S01]  /*18c0*/  IMAD.U32 R5, RZ, RZ, UR4 ;  /* 0x00000004ff057e24 */ /* 0x000fe2000f8e00ff */
[----:B------:R-:W-:Y:S01]  /*18d0*/  UIADD3 UR4, UR4, 0x1, URZ ;  /* 0x0000000104047890 */ /* 0x000fe2000fffe03f */
[----:B------:R-:W-:Y:S02]  /*18e0*/  ISETP.GT.AND P3, PT, R3, R0, PT ;  /* 0x000000000300720c */ /* 0x000fe40003f64270 */
[----:B01----:R-:W-:Y:S01]  /*18f0*/  IMAD R2, R5, 0x40, R4 ;  /* 0x0000004005027824 */ /* 0x003fe200078e0204 */
[----:B------:R-:W-:Y:S01]  /*1900*/  UISETP.NE.AND UP0, UPT, UR4, 0x2, UPT ;  /* 0x000000020400788c */ /* 0x000fe2000bf05270 */
[----:B------:R-:W-:-:S03]  /*1910*/  IADD3 R3, R3, -0x1, RZ ;  /* 0xffffffff03037810 */ /* 0x000fc60007ffe0ff */
        /* <DEDUP_REMOVED lines=136> */
.L_x_4194:
[----:B------:R-:W-:Y:S01]  /*21a0*/  ULEA UR7, UR4, UR5, 0x3 ;  /* 0x0000000504077291 */ /* 0x000fe2000f8e183f */
[----:B------:R-:W-:-:S08]  /*21b0*/  SHF.L.U32 R2, R7, 0x1f, RZ ;  /* 0x0000001f07027819 */ /* 0x000fd000000006ff */
[----:B------:R0:W1:Y:S01]  /*21c0*/  SYNCS.PHASECHK.TRANS64.TRYWAIT P1, [UR7+0x28c50], R2 ;  /* 0x028c5002ff0075a7 */ /* 0x0000620008020147 */
[----:B------:R-:W-:Y:S05]  /*21d0*/  @!P0 BRA `(.L_x_4195) ;  /* 0x0000000000048947 */ /* 0x000fea0003800000 */
[----:B------:R-:W-:Y:S01]  /*21e0*/  BPT.TRAP 0x1 ;  /* 0x000000040000795c */ /* 0x000fe20000300000 */
.L_x_4195:
[----:B-1----:R-:W-:Y:S05]  /*21f0*/  @P1 BRA `(.L_x_4196) ;  /* 0x0000000000081947 */ /* 0x002fea0003800000 */
[----:B------:R-:W1:Y:S02]  /*2200*/  SYNCS.PHASECHK.TRANS64.TRYWAIT P1, [UR7+0x28c50], R2 ;  /* 0x028c5002ff0075a7 */ /* 0x000e640008020147 */
[----:B-1----:R-:W-:Y:S05]  /*2210*/  @!P1 BRA `(.L_x_4197) ;  /* 0x000000ec00189947 */ /* 0x002fea0003800000 */
.L_x_4196:
        /* <DEDUP_REMOVED lines=30> */
.L_x_4193:
[----:B------:R-:W-:Y:S01]  /*2400*/  BAR.SYNC.DEFER_BLOCKING 0xe, 0x100 ;  /* 0x0384000000007b1d */ /* 0x000fe20000010000 */
[----:B------:R-:W-:Y:S01]  /*2410*/  VIADD R4, R4, UR4 ;  /* 0x0000000404047c36 */ /* 0x000fe20008000000 */
[----:B------:R-:W-:Y:S01]  /*2420*/  PLOP3.LUT P0, PT, PT, PT, PT, 0x8, 0x0 ;  /* 0x000000000000781c */ /* 0x000fe20003f0e170 */
[----:B------:R-:W-:Y:S01]  /*2430*/  IMAD.MOV.U32 R5, RZ, RZ, RZ ;  /* 0x000000ffff057224 */ /* 0x000fe200078e00ff */
[----:B------:R-:W-:Y:S02]  /*2440*/  MOV R6, RZ ;  /* 0x000000ff00067202 */ /* 0x000fe40000000f00 */
[----:B------:R-:W-:-:S05]  /*2450*/  LEA R4, R4, UR5, 0x2 ;  /* 0x0000000504047c11 */ /* 0x000fca000f8e10ff */
[----:B01----:R-:W0:Y:S04]  /*2460*/  LDS R2, [R4+0x28800] ;  /* 0x0288000004027984 */ /* 0x003e280000000800 */
        /* <DEDUP_REMOVED lines=131> */
.L_x_4188:
[----:B------:R-:W-:Y:S01]  /*2ca0*/  ULDC UR4, c[0x0][0x448] ;  /* 0x0001120000047ab9 */ /* 0x000fe20000000800 */
[----:B------:R-:W-:Y:S02]  /*2cb0*/  ULEA UR7, UR7, 0x3f, 0x6 ;  /* 0x0000003f07077891 */ /* 0x000fe4000f8e303f */
[----:B------:R-:W-:Y:S01]  /*2cc0*/  UISETP.NE.AND UP0, UPT, UR4, 0x1, UPT ;  /* 0x000000010400788c */ /* 0x000fe2000bf05270 */
[----:B------:R-:W-:Y:S01]  /*2cd0*/  ULDC UR8, c[0x0][0x288] ;  /* 0x0000a20000087ab9 */ /* 0x000fe20000000800 */
[----:B------:R-:W-:Y:S02]  /*2ce0*/  ULOP3.LUT UR40, UR9, 0xffff, URZ, 0xc0, !UPT ;  /* 0x0000ffff09287892 */ /* 0x000fe4000f8ec03f */
[----:B------:R-:W-:-:S04]  /*2cf0*/  UIADD3 UR8, -UR8, 0x40, URZ ;  /* 0x0000004008087890 */ /* 0x000fc8000fffe13f */
[----:B------:R-:W-:-:S03]  /*2d00*/  UIMAD UR8, UR37, UR10, UR8 ;  /* 0x0000000a250872a4 */ /* 0x000fc6000f8e0208 */
[----:B------:R-:W-:Y:S01]  /*2d10*/  @UP0 ULDC UR4, c[0x0][0x44c] ;  /* 0x0001130000040ab9 */ /* 0x000fe20000000800 */
[----:B------:R-:W-:Y:S01]  /*2d20*/  @UP0 ULDC UR11, c[0x0][0x450] ;  /* 0x00011400000b0ab9 */ /* 0x000fe20000000800 */
[----:B------:R-:W-:-:S04]  /*2d30*/  UIMAD.WIDE.U32 UR4, UR7, UR4, URZ ;  /* 0x00000004070472a5 */ /* 0x000fc8000f8e003f */
[----:B------:R-:W-:Y:S02]  /*2d40*/  @UP0 USHF.R.U32.HI UR7, URZ, UR11, UR5 ;  /* 0x0000000b3f070299 */ /* 0x000fe40008011605 */
[----:B------:R-:W-:Y:S02]  /*2d50*/  USHF.R.U32.HI UR11, URZ, 0x10, UR9 ;  /* 0x000000103f0b7899 */ /* 0x000fe40008011609 */
[----:B------:R-:W-:Y:S02]  /*2d60*/  UIADD3 UR7, UR8, UR7, URZ ;  /* 0x0000000708077290 */ /* 0x000fe4000fffe03f */
[----:B------:R-:W-:Y:S02]  /*2d70*/  UISETP.NE.AND UP1, UPT, UR11, URZ, UPT ;  /* 0x0000003f0b00728c */ /* 0x000fe4000bf25270 */
[----:B------:R-:W-:-:S04]  /*2d80*/  USHF.R.S32.HI UR4, URZ, 0x1f, UR7 ;  /* 0x0000001f3f047899 */ /* 0x000fc80008011407 */
[----:B------:R-:W-:-:S04]  /*2d90*/  ULEA.HI UR4, UR4, UR7, URZ, 0x6 ;  /* 0x0000000704047291 */ /* 0x000fc8000f8f303f */
[----:B------:R-:W-:Y:S01]  /*2da0*/  USHF.R.S32.HI UR4, URZ, 0x6, UR4 ;  /* 0x000000063f047899 */ /* 0x000fe20008011404 */
[----:B------:R-:W-:-:S03]  /*2db0*/  @!UP1 ULDC UR11, c[0x0][0x9f0] ;  /* 0x00027c00000b9ab9 */ /* 0x000fc60000000800 */
[----:B------:R-:W-:-:S04]  /*2dc0*/  UISETP.LT.AND UP0, UPT, UR6, UR4, UPT ;  /* 0x000000040600728c */ /* 0x000fc8000bf01270 */
[----:B------:R-:W-:-:S03]  /*2dd0*/  USEL UR10, UR6, UR4, UP0 ;  /* 0x00000004060a7287 */ /* 0x000fc60008000000 */
[----:B------:R-:W-:Y:S01]  /*2de0*/  UMOV UR4, URZ ;  /* 0x0000003f00047c82 */ /* 0x000fe20008000000 */
[----:B------:R-:W-:-:S06]  /*2df0*/  UISETP.GE.AND UP0, UPT, UR10, 0x1, UPT ;  /* 0x000000010a00788c */ /* 0x000fcc000bf06270 */
[----:B------:R-:W-:-:S13]  /*2e00*/  PLOP3.LUT P0, PT, PT, PT, UP0, 0x80, 0x0 ;  /* 0x000000000000781c */ /* 0x000fda0003f0f008 */
[----:B------:R-:W-:Y:S05]  /*2e10*/  @!P0 BRA `(.L_x_4199) ;  /* 0x0000000000848947 */ /* 0x000fea0003800000 */
[----:B------:R-:W-:Y:S01]  /*2e20*/  IMAD.U32 R3, RZ, RZ, UR11 ;  /* 0x0000000bff037e24 */ /* 0x000fe2000f8e00ff */
[----:B------:R-:W-:Y:S01]  /*2e30*/  UIADD3 UR6, UR11, -0x1, UR10 ;  /* 0xffffffff0b067890 */ /* 0x000fe2000fffe00a */
[----:B------:R-:W-:-:S03]  /*2e40*/  UMOV UR4, URZ ;  /* 0x0000003f00047c82 */ /* 0x000fc60008000000 */
[-C--:B------:R-:W-:Y:S02]  /*2e50*/  IABS R0, R3.reuse ;  /* 0x0000000300007213 */ /* 0x080fe40000000000 */
[----:B------:R-:W-:Y:S01]  /*2e60*/  MOV R4, UR6 ;  /* 0x0000000600047c02 */ /* 0x000fe20008000f00 */
[----:B------:R-:W-:Y:S01]  /*2e70*/  ULOP3.LUT UR6, UR6, UR11, URZ, 0x3c, !UPT ;  /* 0x0000000b06067292 */ /* 0x000fe2000f8e3c3f */
[----:B------:R-:W-:Y:S02]  /*2e80*/  R2UR UR9, R0 ;  /* 0x00000000000972ca */ /* 0x000fe400000e0000 */
[----:B------:R-:W-:Y:S02]  /*2e90*/  IABS R4, R4 ;  /* 0x0000000400047213 */ /* 0x000fe40000000000 */
[----:B------:R-:W-:-:S03]  /*2ea0*/  IABS R5, R3 ;  /* 0x0000000300057213 */ /* 0x000fc60000000000 */
        /* <DEDUP_REMOVED lines=24> */
.L_x_4199:
[----:B------:R-:W-:Y:S01]  /*3030*/  UIMAD UR40, UR40, UR4, URZ ;  /* 0x00000004282872a4 */ /* 0x000fe2000f8e023f */
[----:B------:R-:W-:Y:S01]  /*3040*/  IMAD.U32 R0, RZ, RZ, UR10 ;  /* 0x0000000aff007e24 */ /* 0x000fe2000f8e00ff */
[----:B------:R-:W-:Y:S01]  /*3050*/  MOV R3, UR4 ;  /* 0x0000000400037c02 */ /* 0x000fe20008000f00 */
[----:B------:R-:W-:Y:S01]  /*3060*/  IMAD.MOV.U32 R6, RZ, RZ, RZ ;  /* 0x000000ffff067224 */ /* 0x000fe200078e00ff */
[----:B------:R-:W-:Y:S01]  /*3070*/  PLOP3.LUT P0, PT, PT, PT, PT, 0x80, 0x0 ;  /* 0x000000000000781c */ /* 0x000fe20003f0f070 */
[----:B------:R-:W-:Y:S01]  /*3080*/  IMAD.MOV.U32 R5, RZ, RZ, RZ ;  /* 0x000000ffff057224 */ /* 0x000fe200078e00ff */
[----:B------:R-:W-:Y:S02]  /*3090*/  VIADDMNMX R0, R3, UR40, R0, PT ;  /* 0x0000002803007c46 */ /* 0x000fe4000b800100 */
[----:B------:R-:W-:Y:S02]  /*30a0*/  CS2R R150, SRZ ;  /* 0x0000000000967805 */ /* 0x000fe4000001ff00 */
        /* <DEDUP_REMOVED lines=92> */
[----:B------:R-:W-:Y:S01]  /*3670*/  MOV R5, UR5 ;  /* 0x0000000500057c02 */ /* 0x000fe20008000f00 */
[----:B------:R-:W-:Y:S01]  /*3680*/  ULDC.64 UR4, c[0x4][0x98] ;  /* 0x0100260000047ab9 */ /* 0x000fe20000000a00 */
[----:B------:R-:W-:Y:S01]  /*3690*/  MOV R10, UR6 ;  /* 0x00000006000a7c02 */ /* 0x000fe20008000f00 */
[----:B------:R-:W-:Y:S01]  /*36a0*/  IMAD.U32 R6, RZ, RZ, UR4 ;  /* 0x00000004ff067e24 */ /* 0x000fe2000f8e00ff */
[----:B------:R-:W-:Y:S01]  /*36b0*/  MOV R12, 0x1 ;  /* 0x00000001000c7802 */ /* 0x000fe20000000f00 */
[----:B------:R-:W-:-:S02]  /*36c0*/  IMAD.U32 R7, RZ, RZ, UR5 ;  /* 0x00000005ff077e24 */ /* 0x000fc4000f8e00ff */
[----:B------:R-:W-:Y:S02]  /*36d0*/  IMAD.U32 R11, RZ, RZ, UR7 ;  /* 0x00000007ff0b7e24 */ /* 0x000fe4000f8e00ff */
[----:B------:R-:W-:Y:S02]  /*36e0*/  IMAD.MOV.U32 R8, RZ, RZ, 0x70 ;  /* 0x00000070ff087424 */ /* 0x000fe400078e00ff */
[----:B0-----:R-:W-:-:S07]  /*36f0*/  IMAD.MOV.U32 R13, RZ, RZ, RZ ;  /* 0x000000ffff0d7224 */ /* 0x001fce00078e00ff */
[----:B------:R-:W-:-:S07]  /*3700*/  LEPC R20, `(.L_x_4200) ;  /* 0x000000001014794e */ /* 0x000fce0000000000 */
[----:B-1----:R-:W-:Y:S05]  /*3710*/  CALL.ABS.NOINC R2 ;  /* 0x0000000002007343 */ /* 0x002fea0003c00000 */
.L_x_4200:
        /* <DEDUP_REMOVED lines=11> */
.L_x_4335:
[----:B------:R-:W-:Y:S01]  /*37d0*/  ULOP3.LUT UR4, UR42, 0x1, URZ, 0xfc, !UPT ;  /* 0x000000012a047892 */ /* 0x000fe2000f8efc3f */
[----:B0-----:R-:W-:Y:S02]  /*37e0*/  LOP3.LUT R0, R5, 0x7ffffffc, RZ, 0xc0, !PT ;  /* 0x7ffffffc05007812 */ /* 0x001fe400078ec0ff */
[----:B------:R-:W-:Y:S02]  /*37f0*/  LEA.HI R7, R7, R6, RZ, 0x3 ;  /* 0x0000000607077211 */ /* 0x000fe400078f18ff */
[----:B------:R-:W-:Y:S01]  /*3800*/  IADD3 R2, -R2, R19, RZ ;  /* 0x0000001302027210 */ /* 0x000fe20007ffe1ff */
[----:B------:R-:W-:Y:S01]  /*3810*/  IMAD.U32 R5, RZ, RZ, UR4 ;  /* 0x00000004ff057e24 */ /* 0x000fe2000f8e00ff */
[----:B------:R-:W-:Y:S01]  /*3820*/  LOP3.LUT R7, R7, 0xfffffff8, RZ, 0xc0, !PT ;  /* 0xfffffff807077812 */ /* 0x000fe200078ec0ff */
[----:B------:R-:W-:Y:S01]  /*3830*/  IMAD.IADD R0, R3, 0x1, -R0 ;  /* 0x0000000103007824 */ /* 0x000fe200078e0a00 */
[----:B------:R-:W-:Y:S02]  /*3840*/  LEA.HI R3, R4, R3, RZ, 0x5 ;  /* 0x0000000304037211 */ /* 0x000fe400078f28ff */
[----:B------:R-:W-:Y:S01]  /*3850*/  ISETP.NE.AND P0, PT, R5, 0x3, PT ;  /* 0x000000030500780c */ /* 0x000fe20003f05270 */
[----:B------:R-:W-:Y:S01]  /*3860*/  IMAD.SHL.U32 R11, R0, 0x2, RZ ;  /* 0x00000002000b7824 */ /* 0x000fe200078e00ff */
[----:B------:R-:W-:-:S02]  /*3870*/  IADD3 R7, R6, -R7, RZ ;  /* 0x8000000706077210 */ /* 0x000fc40007ffe0ff */
[----:B------:R-:W-:Y:S01]  /*3880*/  SHF.R.S32.HI R0, RZ, 0x5, R3 ;  /* 0x00000005ff007819 */ /* 0x000fe20000011403 */
[----:B------:R-:W-:-:S03]  /*3890*/  IMAD R2, R2, 0x100, R11 ;  /* 0x0000010002027824 */ /* 0x000fc600078e020b */
[----:B------:R-:W-:-:S05]  /*38a0*/  LEA R0, R0, R7, 0x4 ;  /* 0x0000000700007211 */ /* 0x000fca00078e20ff */
[----:B------:R-:W-:Y:S05]  /*38b0*/  @!P0 BRA `(.L_x_4202) ;  /* 0x0000000000048947 */ /* 0x000fea0003800000 */
[----:B------:R-:W-:Y:S01]  /*38c0*/  BPT.TRAP 0x1 ;  /* 0x000000040000795c */ /* 0x000fe20000300000 */
.L_x_4202:
[----:B------:R0:W1:Y:S01]  /*38d0*/  SYNCS.PHASECHK.TRANS64.TRYWAIT P2, [UR39+0x28c30], R13 ;  /* 0x028c300dff0075a7 */ /* 0x0000620008040167 */
[----:B------:R-:W-:Y:S05]  /*38e0*/  @!P0 BRA `(.L_x_4203) ;  /* 0x0000000000048947 */ /* 0x000fea0003800000 */
[----:B------:R-:W-:Y:S01]  /*38f0*/  BPT.TRAP 0x1 ;  /* 0x000000040000795c */ /* 0x000fe20000300000 */
.L_x_4203:
[----:B------:R-:W2:Y:S02]  /*3900*/  S2R R3, SR_TID.X ;  /* 0x0000000000037919 */ /* 0x000ea40000002100 */
[----:B--2---:R-:W-:-:S04]  /*3910*/  LOP3.LUT R3, R3, 0x7f, RZ, 0xc0, !PT ;  /* 0x0000007f03037812 */ /* 0x004fc800078ec0ff */
[----:B------:R-:W-:Y:S01]  /*3920*/  ISETP.NE.AND P1, PT, R3, RZ, PT ;  /* 0x000000ff0300720c */ /* 0x000fe20003f25270 */
[----:B-1----:R-:W-:-:S12]  /*3930*/  @P2 BRA `(.L_x_4204) ;  /* 0x0000000000082947 */ /* 0x002fd80003800000 */
[----:B------:R-:W1:Y:S02]  /*3940*/  SYNCS.PHASECHK.TRANS64.TRYWAIT P2, [UR39+0x28c30], R13 ;  /* 0x028c300dff0075a7 */ /* 0x000e640008040167 */
[----:B-1----:R-:W-:Y:S05]  /*3950*/  @!P2 BRA `(.L_x_4205) ;  /* 0x000000d40078a947 */ /* 0x002fea0003800000 */
.L_x_4204:
[----:B------:R-:W-:Y:S05]  /*3960*/  WARPSYNC.ALL ;  /* 0x0000000000007948 */ /* 0x000fea0003800000 */
[----:B------:R-:W-:Y:S01]  /*3970*/  UIADD3 UR4, UR39, 0x20400, URZ ;  /* 0x0002040027047890 */ /* 0x000fe2000fffe03f */
[----:B------:R-:W-:Y:S01]  /*3980*/  WARPGROUP.ARRIVE ;  /* 0x00000000000079c5 */ /* 0x000fe20000000000 */
[----:B------:R-:W-:-:S05]  /*3990*/  UIADD3 UR5, UR39, 0x22400, URZ ;  /* 0x0002240027057890 */ /* 0x000fca000fffe03f */
[----:B------:R-:W2:Y:S01]  /*39a0*/  S2R R5, SR_CTAID.X ;  /* 0x0000000000057919 */ /* 0x000ea20000002500 */
[----:B------:R-:W-:Y:S01]  /*39b0*/  USHF.R.U32.HI UR4, URZ, 0x4, UR4 ;  /* 0x000000043f047899 */ /* 0x000fe20008011604 */
[----:B------:R-:W-:Y:S01]  /*39c0*/  LEA.HI R3, R17, R16, RZ, 0x2 ;  /* 0x0000001011037211 */ /* 0x000fe200078f10ff */
[----:B------:R-:W-:Y:S02]  /*39d0*/  USHF.R.U32.HI UR5, URZ, 0x4, UR5 ;  /* 0x000000043f057899 */ /* 0x000fe40008011605 */
[----:B------:R-:W-:Y:S01]  /*39e0*/  ULOP3.LUT UR4, UR4, 0x3fff, URZ, 0xc0, !UPT ;  /* 0x00003fff04047892 */ /* 0x000fe2000f8ec03f */
[----:B------:R-:W-:Y:S01]  /*39f0*/  LOP3.LUT R3, R3, 0xfffffffc, RZ, 0xc0, !PT ;  /* 0xfffffffc03037812 */ /* 0x000fe200078ec0ff */
[----:B------:R-:W-:Y:S02]  /*3a00*/  ULOP3.LUT UR5, UR5, 0x3fff, URZ, 0xc0, !UPT ;  /* 0x00003fff05057892 */ /* 0x000fe4000f8ec03f */
[----:B------:R-:W-:Y:S02]  /*3a10*/  ULOP3.LUT UR4, UR4, 0x10000, URZ, 0xfc, !UPT ;  /* 0x0001000004047892 */ /* 0x000fe4000f8efc3f */
[----:B------:R-:W-:Y:S01]  /*3a20*/  ULOP3.LUT UR24, UR5, 0x10000, URZ, 0xfc, !UPT ;  /* 0x0001000005187892 */ /* 0x000fe2000f8efc3f */
[----:B------:R-:W-:Y:S01]  /*3a30*/  IMAD.IADD R3, R16, 0x1, -R3 ;  /* 0x0000000110037824 */ /* 0x000fe200078e0a03 */
[----:B------:R-:W-:Y:S01]  /*3a40*/  UMOV UR9, 0x40000040 ;  /* 0x4000004000097882 */ /* 0x000fe20000000000 */
[----:B------:R-:W-:Y:S01]  /*3a50*/  UMOV UR11, 0x40000040 ;  /* 0x40000040000b7882 */ /* 0x000fe20000000000 */
[----:B------:R-:W-:-:S02]  /*3a60*/  UIADD3 UR12, UR4, 0x2, URZ ;  /* 0x00000002040c7890 */ /* 0x000fc4000fffe03f */
[----:B------:R-:W-:Y:S01]  /*3a70*/  UMOV UR8, UR4 ;  /* 0x0000000400087c82 */ /* 0x000fe20008000000 */
[----:B------:R-:W-:Y:S01]  /*3a80*/  UMOV UR10, UR24 ;  /* 0x00000018000a7c82 */ /* 0x000fe20008000000 */
[----:B------:R-:W-:Y:S01]  /*3a90*/  UIADD3 UR14, UR24, 0x2, URZ ;  /* 0x00000002180e7890 */ /* 0x000fe2000fffe03f */
[----:B------:R-:W-:Y:S01]  /*3aa0*/  HGMMA.64x64x16.F32.BF16 R24, gdesc[UR8], RZ, !UPT, gsb0 ;  /* 0x00e00000081879f0 */ /* 0x000fe2000c0018ff */
[----:B------:R-:W-:Y:S01]  /*3ab0*/  UMOV UR13, 0x40000040 ;  /* 0x40000040000d7882 */ /* 0x000fe20000000000 */
[----:B------:R-:W-:Y:S01]  /*3ac0*/  UMOV UR15, 0x40000040 ;  /* 0x40000040000f7882 */ /* 0x000fe20000000000 */
[----:B------:R-:W-:Y:S01]  /*3ad0*/  UIADD3 UR16, UR4, 0x4, URZ ;  /* 0x0000000404107890 */ /* 0x000fe2000fffe03f */
[C---:B-1----:R-:W-:Y:S01]  /*3ae0*/  LEA.HI R4, R3.reuse, R3, RZ, 0x1 ;  /* 0x0000000303047211 */ /* 0x042fe200078f08ff */
[----:B------:R-:W-:Y:S01]  /*3af0*/  UIADD3 UR18, UR24, 0x4, URZ ;  /* 0x0000000418127890 */ /* 0x000fe2000fffe03f */
[----:B------:R-:W-:Y:S01]  /*3b00*/  UMOV UR17, 0x40000040 ;  /* 0x4000004000117882 */ /* 0x000fe20000000000 */
[----:B------:R-:W-:Y:S01]  /*3b10*/  UMOV UR19, 0x40000040 ;  /* 0x4000004000137882 */ /* 0x000fe20000000000 */
[----:B------:R-:W-:Y:S01]  /*3b20*/  UIADD3 UR20, UR4, 0x6, URZ ;  /* 0x0000000604147890 */ /* 0x000fe2000fffe03f */
[----:B------:R-:W-:Y:S01]  /*3b30*/  LOP3.LUT R4, R4, 0x1ffffffe, RZ, 0xc0, !PT ;  /* 0x1ffffffe04047812 */ /* 0x000fe200078ec0ff */
[----:B------:R-:W-:Y:S01]  /*3b40*/  UIADD3 UR22, UR24, 0x6, URZ ;  /* 0x0000000618167890 */ /* 0x000fe2000fffe03f */
[----:B------:R-:W-:Y:S01]  /*3b50*/  UMOV UR21, 0x40000040 ;  /* 0x4000004000157882 */ /* 0x000fe20000000000 */
[----:B------:R-:W-:Y:S01]  /*3b60*/  UMOV UR23, 0x40000040 ;  /* 0x4000004000177882 */ /* 0x000fe20000000000 */
[----:B------:R-:W-:Y:S01]  /*3b70*/  ULDC UR4, c[0x0][0x448] ;  /* 0x0001120000047ab9 */ /* 0x000fe20000000800 */
[----:B------:R-:W-:Y:S01]  /*3b80*/  IMAD.IADD R4, R3, 0x1, -R4 ;  /* 0x0000000103047824 */ /* 0x000fe200078e0a04 */
[----:B------:R-:W-:Y:S01]  /*3b90*/  UISETP.NE.AND UP0, UPT, UR4, 0x1, UPT ;  /* 0x000000010400788c */ /* 0x000fe2000bf05270 */
[----:B--2---:R-:W-:Y:S01]  /*3ba0*/  LEA R3, R5, R0, 0x6 ;  /* 0x0000000005037211 */ /* 0x004fe200078e30ff */
[----:B------:R-:W-:Y:S01]  /*3bb0*/  ULDC UR7, c[0x0][0x9d8] ;  /* 0x0002760000077ab9 */ /* 0x000fe20000000800 */
[----:B------:R-:W-:Y:S01]  /*3bc0*/  ULDC UR10, c[0x0][0x2f0] ;  /* 0x0000bc00000a7ab9 */ /* 0x000fe20000000800 */
[----:B------:R-:W-:-:S02]  /*3bd0*/  ULDC UR6, c[0x0][0x288] ;  /* 0x0000a20000067ab9 */ /* 0x000fc40000000800 */
[----:B------:R-:W-:Y:S01]  /*3be0*/  PLOP3.LUT P2, PT, PT, PT, UP0, 0x80, 0x0 ;  /* 0x000000000000781c */ /* 0x000fe20003f4f008 */
[----:B------:R-:W-:Y:S01]  /*3bf0*/  IMAD R12, R4, 0x8, R3 ;  /* 0x00000008040c7824 */ /* 0x000fe200078e0203 */
[----:B------:R-:W-:-:S03]  /*3c00*/  MOV R8, UR6 ;  /* 0x0000000600087c02 */ /* 0x000fc60008000f00 */
[----:B------:R-:W-:Y:S01]  /*3c10*/  @UP0 ULDC UR4, c[0x0][0x44c] ;  /* 0x0001130000040ab9 */ /* 0x000fe20000000800 */
[----:B------:R-:W-:-:S07]  /*3c20*/  IMAD.MOV.U32 R3, RZ, RZ, R12 ;  /* 0x000000ffff037224 */ /* 0x000fce00078e000c */
[----:B------:R-:W-:Y:S01]  /*3c30*/  @P2 IMAD.HI.U32 R4, R12, UR4, RZ ;  /* 0x000000040c042c27 */ /* 0x000fe2000f8e00ff */
[----:B------:R-:W-:-:S04]  /*3c40*/  @UP0 ULDC UR4, c[0x0][0x450] ;  /* 0x0001140000040ab9 */ /* 0x000fc80000000800 */
[----:B------:R-:W-:Y:S01]  /*3c50*/  @P2 SHF.R.U32.HI R3, RZ, UR4, R4 ;  /* 0x00000004ff032c19 */ /* 0x000fe20008011604 */
[----:B------:R-:W-:Y:S02]  /*3c60*/  UMOV UR4, 0xffffffc0 ;  /* 0xffffffc000047882 */ /* 0x000fe40000000000 */
[----:B------:R-:W-:Y:S02]  /*3c70*/  UIMAD UR4, UR41, UR4, 0x40 ;  /* 0x00000040290474a4 */ /* 0x000fe4000f8e0204 */
[----:B------:R-:W1:Y:S02]  /*3c80*/  SHFL.IDX PT, R6, R3, 0x1, 0x1c1f ;  /* 0x003c1f0003067f89 */ /* 0x000e6400000e0000 */
[----:B------:R-:W-:Y:S02]  /*3c90*/  UIADD3 UR5, UR4, 0x1, URZ ;  /* 0x0000000104057890 */ /* 0x000fe4000fffe03f */
[----:B------:R-:W-:Y:S01]  /*3ca0*/  UIMAD UR4, UR37, UR10, UR4 ;  /* 0x0000000a250472a4 */ /* 0x000fe2000f8e0204 */
[----:B------:R-:W2:Y:S01]  /*3cb0*/  SHFL.IDX PT, R3, R3, RZ, 0x1c1f ;  /* 0x001c1fff03037589 */ /* 0x000ea200000e0000 */
[----:B------:R-:W-:-:S04]  /*3cc0*/  UIMAD UR5, UR37, UR10, UR5 ;  /* 0x0000000a250572a4 */ /* 0x000fc8000f8e0205 */
[----:B------:R-:W-:Y:S02]  /*3cd0*/  IADD3 R4, -R11, UR4, RZ ;  /* 0x000000040b047c10 */ /* 0x000fe4000fffe1ff */
[----:B------:R-:W-:-:S04]  /*3ce0*/  IADD3 R5, -R8, UR5, -R11 ;  /* 0x0000000508057c10 */ /* 0x000fc8000fffe90b */
[----:B-1----:R-:W-:-:S04]  /*3cf0*/  VIADDMNMX R6, R6, R5, R4, PT ;  /* 0x0000000506067246 */ /* 0x002fc80003800104 */
[C---:B------:R-:W-:Y:S01]  /*3d00*/  ISETP.GT.AND P3, PT, R6.reuse, RZ, PT ;  /* 0x000000ff0600720c */ /* 0x040fe20003f64270 */
[----:B------:R-:W-:Y:S02]  /*3d10*/  WARPGROUP.DEPBAR.LE gsb0, 0x0 ;  /* 0x00008000000079c5 */ /* 0x000fe40000010000 */
[----:B------:R-:W-:Y:S01]  /*3d20*/  WARPGROUP.ARRIVE ;  /* 0x00000000000079c5 */ /* 0x000fe20000000000 */
[C---:B------:R-:W-:Y:S02]  /*3d30*/  ISETP.GT.AND P4, PT, R6.reuse, 0x1, PT ;  /* 0x000000010600780c */ /* 0x040fe40003f84270 */
[----:B------:R-:W-:Y:S02]  /*3d40*/  ISETP.GT.AND P5, PT, R6, 0x8, PT ;  /* 0x000000080600780c */ /* 0x000fe40003fa4270 */
[----:B--2---:R-:W-:Y:S01]  /*3d50*/  VIADDMNMX R5, R3, R5, R4, PT ;  /* 0x0000000503057246 */ /* 0x004fe20003800104 */
[----:B------:R-:W-:Y:S03]  /*3d60*/  HGMMA.64x64x16.F32.BF16 R24, gdesc[UR12], R24, gsb0 ;  /* 0x00e000000c1879f0 */ /* 0x000fe60008001818 */
[----:B------:R-:W-:Y:S01]  /*3d70*/  ISETP.GT.AND P6, PT, R5, 0x20, PT ;  /* 0x000000200500780c */ /* 0x000fe20003fc4270 */
[----:B------:R-:W-:-:S02]  /*3d80*/  WARPGROUP.DEPBAR.LE gsb0, 0x0 ;  /* 0x00008000000079c5 */ /* 0x000fc40000010000 */
        /* <DEDUP_REMOVED lines=29> */
[----:B-1----:R-:W-:Y:S01]  /*3f60*/  FSEL R26, R26, -INF , P3 ;  /* 0xff8000001a1a7808 */ /* 0x002fe20001800000 */
[----:B------:R-:W-:Y:S01]  /*3f70*/  FMUL.FTZ R32, R32, UR7 ;  /* 0x0000000720207c20 */ /* 0x000fe20008410000 */
[----:B------:R-:W-:Y:S01]  /*3f80*/  ISETP.GT.AND P3, PT, R6, 0x9, PT ;  /* 0x000000090600780c */ /* 0x000fe20003f64270 */
[----:B------:R-:W-:Y:S01]  /*3f90*/  FMUL.FTZ R33, R33, UR7 ;  /* 0x0000000721217c20 */ /* 0x000fe20008410000 */
[----:B------:R-:W-:Y:S01]  /*3fa0*/  FMUL.FTZ R36, R36, UR7 ;  /* 0x0000000724247c20 */ /* 0x000fe20008410000 */
[----:B------:R-:W-:Y:S01]  /*3fb0*/  FMUL.FTZ R37, R37, UR7 ;  /* 0x0000000725257c20 */ /* 0x000fe20008410000 */
[----:B------:R-:W-:Y:S01]  /*3fc0*/  FMUL.FTZ R40, R40, UR7 ;  /* 0x0000000728287c20 */ /* 0x000fe20008410000 */
[----:B------:R-:W1:Y:S01]  /*3fd0*/  MUFU.TANH R31, R31 ;  /* 0x0000001f001f7308 */ /* 0x000e620000002400 */
[----:B--2---:R-:W-:Y:S01]  /*3fe0*/  FSEL R27, R27, -INF , P4 ;  /* 0xff8000001b1b7808 */ /* 0x004fe20002000000 */
[----:B------:R-:W-:Y:S01]  /*3ff0*/  FMUL.FTZ R41, R41, UR7 ;  /* 0x0000000729297c20 */ /* 0x000fe20008410000 */
[----:B------:R-:W-:Y:S01]  /*4000*/  ISETP.GT.AND P4, PT, R6, 0x10, PT ;  /* 0x000000100600780c */ /* 0x000fe20003f84270 */
[----:B------:R-:W-:Y:S01]  /*4010*/  FMUL.FTZ R44, R44, UR7 ;  /* 0x000000072c2c7c20 */ /* 0x000fe20008410000 */
[----:B------:R-:W-:Y:S01]  /*4020*/  FMNMX.FTZ R7, R26, R27, !PT ;  /* 0x0000001b1a077209 */ /* 0x000fe20007810000 */
[----:B------:R-:W-:Y:S01]  /*4030*/  FMUL.FTZ R45, R45, UR7 ;  /* 0x000000072d2d7c20 */ /* 0x000fe20008410000 */
[----:B------:R-:W-:Y:S01]  /*4040*/  FMUL.FTZ R48, R48, UR7 ;  /* 0x0000000730307c20 */ /* 0x000fe20008410000 */
[----:B------:R-:W2:Y:S01]  /*4050*/  MUFU.TANH R34, R34 ;  /* 0x0000002200227308 */ /* 0x000ea20000002400 */
[----:B---3--:R-:W-:Y:S01]  /*4060*/  FSEL R30, R30, -INF , P5 ;  /* 0xff8000001e1e7808 */ /* 0x008fe20002800000 */
[----:B------:R-:W-:Y:S01]  /*4070*/  FMUL.FTZ R49, R49, UR7 ;  /* 0x0000000731317c20 */ /* 0x000fe20008410000 */
[----:B------:R-:W-:Y:S01]  /*4080*/  ISETP.GT.AND P5, PT, R5, 0x8, PT ;  /* 0x000000080500780c */ /* 0x000fe20003fa4270 */
[----:B------:R-:W-:Y:S01]  /*4090*/  FMUL.FTZ R52, R52, UR7 ;  /* 0x0000000734347c20 */ /* 0x000fe20008410000 */
[----:B------:R-:W-:Y:S01]  /*40a0*/  FMNMX.FTZ R8, R30, R7, !PT ;  /* 0x000000071e087209 */ /* 0x000fe20007810000 */
[----:B------:R-:W-:Y:S01]  /*40b0*/  FMUL.FTZ R53, R53, UR7 ;  /* 0x0000000735357c20 */ /* 0x000fe20008410000 */
[----:B------:R-:W-:Y:S01]  /*40c0*/  ULDC UR7, c[0x0][0x988] ;  /* 0x0002620000077ab9 */ /* 0x000fe20000000800 */
[----:B------:R-:W3:Y:S01]  /*40d0*/  MUFU.TANH R35, R35 ;  /* 0x0000002300237308 */ /* 0x000ee20000002400 */
[----:B-1----:R-:W-:-:S02]  /*40e0*/  FSEL R31, R31, -INF , P3 ;  /* 0xff8000001f1f7808 */ /* 0x002fc40001800000 */
[----:B------:R-:W-:Y:S02]  /*40f0*/  ISETP.GT.AND P3, PT, R6, 0x11, PT ;  /* 0x000000110600780c */ /* 0x000fe40003f64270 */
[----:B------:R-:W-:-:S03]  /*4100*/  FMNMX.FTZ R7, R31, R8, !PT ;  /* 0x000000081f077209 */ /* 0x000fc60007810000 */
[----:B------:R-:W1:Y:S01]  /*4110*/  MUFU.TANH R38, R38 ;  /* 0x0000002600267308 */ /* 0x000e620000002400 */
[----:B--2---:R-:W-:Y:S02]  /*4120*/  FSEL R34, R34, -INF , P4 ;  /* 0xff80000022227808 */ /* 0x004fe40002000000 */
[----:B------:R-:W-:Y:S02]  /*4130*/  ISETP.GT.AND P4, PT, R6, 0x18, PT ;  /* 0x000000180600780c */ /* 0x000fe40003f84270 */
[----:B------:R-:W-:-:S03]  /*4140*/  FMNMX.FTZ R8, R34, R7, !PT ;  /* 0x0000000722087209 */ /* 0x000fc60007810000 */
[----:B------:R-:W2:Y:S01]  /*4150*/  MUFU.TANH R39, R39 ;  /* 0x0000002700277308 */ /* 0x000ea20000002400 */
[----:B---3--:R-:W-:Y:S02]  /*4160*/  FSEL R35, R35, -INF , P3 ;  /* 0xff80000023237808 */ /* 0x008fe40001800000 */
[----:B------:R-:W-:Y:S02]  /*4170*/  ISETP.GT.AND P3, PT, R6, 0x19, PT ;  /* 0x000000190600780c */ /* 0x000fe40003f64270 */
[----:B------:R-:W-:-:S03]  /*4180*/  FMNMX.FTZ R7, R35, R8, !PT ;  /* 0x0000000823077209 */ /* 0x000fc60007810000 */
[----:B------:R-:W3:Y:S01]  /*4190*/  MUFU.TANH R42, R42 ;  /* 0x0000002a002a7308 */ /* 0x000ee20000002400 */
[----:B-1----:R-:W-:Y:S02]  /*41a0*/  FSEL R38, R38, -INF , P4 ;  /* 0xff80000026267808 */ /* 0x002fe40002000000 */
        /* <DEDUP_REMOVED lines=36> */
[----:B------:R-:W-:Y:S02]  /*43f0*/  ISETP.GT.AND P3, PT, R5, RZ, PT ;  /* 0x000000ff0500720c */ /* 0x000fe40003f64270 */
[----:B------:R-:W-:-:S03]  /*4400*/  FMNMX.FTZ R6, R55, R6, !PT ;  /* 0x0000000637067209 */ /* 0x000fc60007810000 */
[----:B------:R-:W-:Y:S02]  /*4410*/  MUFU.TANH R28, R28 ;  /* 0x0000001c001c7308 */ /* 0x000fe40000002400 */
[----:B------:R-:W1:Y:S06]  /*4420*/  SHFL.BFLY PT, R7, R6, 0x2, 0x1f ;  /* 0x0c401f0006077f89 */ /* 0x000e6c00000e0000 */
[----:B------:R-:W-:Y:S08]  /*4430*/  MUFU.TANH R29, R29 ;  /* 0x0000001d001d7308 */ /* 0x000ff00000002400 */
[----:B------:R-:W4:Y:S08]  /*4440*/  MUFU.TANH R10, R32 ;  /* 0x00000020000a7308 */ /* 0x000f300000002400 */
[----:B------:R-:W-:Y:S01]  /*4450*/  MUFU.TANH R33, R33 ;  /* 0x0000002100217308 */ /* 0x000fe20000002400 */
[----:B-1----:R-:W-:-:S02]  /*4460*/  FMNMX.FTZ R8, R6, R7, !PT ;  /* 0x0000000706087209 */ /* 0x002fc40007810000 */
[----:B--2---:R-:W-:Y:S02]  /*4470*/  FSEL R6, R24, -INF , P3 ;  /* 0xff80000018067808 */ /* 0x004fe40001800000 */
[----:B---3--:R-:W-:Y:S01]  /*4480*/  FSEL R7, R25, -INF , P4 ;  /* 0xff80000019077808 */ /* 0x008fe20002000000 */
[----:B------:R-:W1:Y:S02]  /*4490*/  SHFL.BFLY PT, R9, R8, 0x1, 0x1f ;  /* 0x0c201f0008097f89 */ /* 0x000e6400000e0000 */
[----:B------:R-:W2:Y:S01]  /*44a0*/  MUFU.TANH R15, R36 ;  /* 0x00000024000f7308 */ /* 0x000ea20000002400 */
[C---:B------:R-:W-:Y:S02]  /*44b0*/  ISETP.GT.AND P3, PT, R5.reuse, 0x9, PT ;  /* 0x000000090500780c */ /* 0x040fe40003f64270 */
[----:B------:R-:W-:Y:S02]  /*44c0*/  FMNMX.FTZ R3, R6, R7, !PT ;  /* 0x0000000706037209 */ /* 0x000fe40007810000 */
[----:B------:R-:W-:-:S03]  /*44d0*/  ISETP.GT.AND P4, PT, R5, 0x10, PT ;  /* 0x000000100500780c */ /* 0x000fc60003f84270 */
[----:B------:R-:W3:Y:S01]  /*44e0*/  MUFU.TANH R18, R37 ;  /* 0x0000002500127308 */ /* 0x000ee20000002400 */
[----:B----4-:R-:W-:Y:S02]  /*44f0*/  FSEL R10, R10, -INF , P4 ;  /* 0xff8000000a0a7808 */ /* 0x010fe40002000000 */
[----:B------:R-:W-:-:S05]  /*4500*/  ISETP.GT.AND P4, PT, R5, 0x18, PT ;  /* 0x000000180500780c */ /* 0x000fca0003f84270 */
[----:B------:R-:W4:Y:S01]  /*4510*/  MUFU.TANH R19, R40 ;  /* 0x0000002800137308 */ /* 0x000f220000002400 */
[----:B--2---:R-:W-:Y:S02]  /*4520*/  FSEL R15, R15, -INF , P4 ;  /* 0xff8000000f0f7808 */ /* 0x004fe40002000000 */
[----:B------:R-:W-:Y:S02]  /*4530*/  ISETP.GT.AND P4, PT, R5, 0x28, PT ;  /* 0x000000280500780c */ /* 0x000fe40003f84270 */
[----:B-1----:R-:W-:-:S03]  /*4540*/  FMNMX.FTZ R4, R8, R9, !PT ;  /* 0x0000000908047209 */ /* 0x002fc60007810000 */
[----:B------:R-:W1:Y:S01]  /*4550*/  MUFU.TANH R41, R41 ;  /* 0x0000002900297308 */ /* 0x000e620000002400 */
[----:B------:R-:W-:Y:S02]  /*4560*/  FSEL R8, R28, -INF , P5 ;  /* 0xff8000001c087808 */ /* 0x000fe40002800000 */
[----:B------:R-:W-:Y:S02]  /*4570*/  FSEL R9, R29, -INF , P3 ;  /* 0xff8000001d097808 */ /* 0x000fe40001800000 */
[----:B------:R-:W-:Y:S02]  /*4580*/  FMNMX.FTZ R14, R8, R3, !PT ;  /* 0x00000003080e7209 */ /* 0x000fe40007810000 */
[----:B------:R-:W-:Y:S01]  /*4590*/  ISETP.GT.AND P3, PT, R5, 0x11, PT ;  /* 0x000000110500780c */ /* 0x000fe20003f64270 */
[----:B------:R-:W2:Y:S01]  /*45a0*/  MUFU.TANH R21, R44 ;  /* 0x0000002c00157308 */ /* 0x000ea20000002400 */
[----:B------:R-:W-:Y:S02]  /*45b0*/  FMNMX.FTZ R3, R9, R14, !PT ;  /* 0x0000000e09037209 */ /* 0x000fe40007810000 */
[----:B------:R-:W-:-:S02]  /*45c0*/  FSEL R14, R33, -INF , P3 ;  /* 0xff800000210e7808 */ /* 0x000fc40001800000 */
[----:B------:R-:W-:Y:S02]  /*45d0*/  FMNMX.FTZ R3, R10, R3, !PT ;  /* 0x000000030a037209 */ /* 0x000fe40007810000 */
[----:B------:R-:W-:Y:S01]  /*45e0*/  ISETP.GT.AND P3, PT, R5, 0x19, PT ;  /* 0x000000190500780c */ /* 0x000fe20003f64270 */
[----:B------:R-:W5:Y:S01]  /*45f0*/  MUFU.TANH R45, R45 ;  /* 0x0000002d002d7308 */ /* 0x000f620000002400 */
[----:B------:R-:W-:Y:S02]  /*4600*/  FMNMX.FTZ R20, R14, R3, !PT ;  /* 0x000000030e147209 */ /* 0x000fe40007810000 */
[----:B---3--:R-:W-:Y:S02]  /*4610*/  FSEL R18, R18, -INF , P3 ;  /* 0xff80000012127808 */ /* 0x008fe40001800000 */
[----:B------:R-:W-:Y:S02]  /*4620*/  FMNMX.FTZ R3, R15, R20, !PT ;  /* 0x000000140f037209 */ /* 0x000fe40007810000 */
[----:B------:R-:W-:Y:S01]  /*4630*/  ISETP.GT.AND P5, PT, R5, 0x21, PT ;  /* 0x000000210500780c */ /* 0x000fe20003fa4270 */
[----:B------:R-:W3:Y:S01]  /*4640*/  MUFU.TANH R23, R48 ;  /* 0x0000003000177308 */ /* 0x000ee20000002400 */
[----:B----4-:R-:W-:-:S02]  /*4650*/  FSEL R19, R19, -INF , P6 ;  /* 0xff80000013137808 */ /* 0x010fc40003000000 */
[----:B------:R-:W-:Y:S02]  /*4660*/  FMNMX.FTZ R22, R18, R3, !PT ;  /* 0x0000000312167209 */ /* 0x000fe40007810000 */
[----:B-1----:R-:W-:Y:S02]  /*4670*/  FSEL R20, R41, -INF , P5 ;  /* 0xff80000029147808 */ /* 0x002fe40002800000 */
[----:B------:R-:W-:Y:S01]  /*4680*/  FMNMX.FTZ R3, R19, R22, !PT ;  /* 0x0000001613037209 */ /* 0x000fe20007810000 */
[----:B------:R-:W1:Y:S01]  /*4690*/  MUFU.TANH R49, R49 ;  /* 0x0000003100317308 */ /* 0x000e620000002400 */
[C---:B------:R-:W-:Y:S01]  /*46a0*/  FMUL.FTZ R22, R4.reuse, UR7 ;  /* 0x0000000704167c20 */ /* 0x040fe20008410000 */
[----:B------:R-:W-:Y:S02]  /*46b0*/  FSETP.NEU.FTZ.AND P5, PT, R4, -INF , PT ;  /* 0xff8000000400780b */ /* 0x000fe40003fbd000 */
[----:B------:R-:W-:Y:S02]  /*46c0*/  ISETP.GT.AND P3, PT, R5, 0x29, PT ;  /* 0x000000290500780c */ /* 0x000fe40003f64270 */
[----:B--2---:R-:W-:-:S02]  /*46d0*/  FSEL R21, R21, -INF , P4 ;  /* 0xff80000015157808 */ /* 0x004fc40002000000 */
[----:B------:R-:W2:Y:S01]  /*46e0*/  MUFU.TANH R25, R52 ;  /* 0x0000003400197308 */ /* 0x000ea20000002400 */
[----:B------:R-:W-:Y:S02]  /*46f0*/  FMNMX.FTZ R24, R20, R3, !PT ;  /* 0x0000000314187209 */ /* 0x000fe40007810000 */
[----:B------:R-:W-:Y:S02]  /*4700*/  FSEL R29, R22, RZ, P5 ;  /* 0x000000ff161d7208 */ /* 0x000fe40002800000 */
[----:B------:R-:W-:Y:S02]  /*4710*/  ISETP.GT.AND P6, PT, R5, 0x30, PT ;  /* 0x000000300500780c */ /* 0x000fe40003fc4270 */
[----:B-----5:R-:W-:Y:S01]  /*4720*/  FSEL R22, R45, -INF , P3 ;  /* 0xff8000002d167808 */ /* 0x020fe20001800000 */
[----:B------:R-:W4:Y:S01]  /*4730*/  MUFU.TANH R53, R53 ;  /* 0x0000003500357308 */ /* 0x000f220000002400 */
[----:B------:R-:W-:Y:S01]  /*4740*/  FMNMX.FTZ R3, R21, R24, !PT ;  /* 0x0000001815037209 */ /* 0x000fe20007810000 */
[--C-:B------:R-:W-:Y:S01]  /*4750*/  FFMA.FTZ R32, R26, UR7, -R29.reuse ;  /* 0x000000071a207c23 */ /* 0x100fe2000801081d */
[----:B------:R-:W-:Y:S01]  /*4760*/  ISETP.GT.AND P3, PT, R5, 0x31, PT ;  /* 0x000000310500780c */ /* 0x000fe20003f64270 */
[--C-:B------:R-:W-:Y:S01]  /*4770*/  FFMA.FTZ R27, R27, UR7, -R29.reuse ;  /* 0x000000071b1b7c23 */ /* 0x100fe2000801081d */
[----:B---3--:R-:W-:Y:S01]  /*4780*/  FSEL R23, R23, -INF , P6 ;  /* 0xff80000017177808 */ /* 0x008fe20003000000 */
[--C-:B------:R-:W-:Y:S01]  /*4790*/  FFMA.FTZ R30, R30, UR7, -R29.reuse ;  /* 0x000000071e1e7c23 */ /* 0x100fe2000801081d */
[----:B------:R-:W-:Y:S01]  /*47a0*/  FMNMX.FTZ R26, R22, R3, !PT ;  /* 0x00000003161a7209 */ /* 0x000fe20007810000 */
[----:B------:R-:W-:Y:S01]  /*47b0*/  MUFU.EX2 R161, R27 ;  /* 0x0000001b00a17308 */ /* 0x000fe20000000800 */
[----:B------:R-:W-:Y:S01]  /*47c0*/  ISETP.GT.AND P4, PT, R5, 0x38, PT ;  /* 0x000000380500780c */ /* 0x000fe20003f84270 */
[--C-:B------:R-:W-:Y:S01]  /*47d0*/  FFMA.FTZ R31, R31, UR7, -R29.reuse ;  /* 0x000000071f1f7c23 */ /* 0x100fe2000801081d */
[----:B-1----:R-:W-:Y:S01]  /*47e0*/  FSEL R24, R49, -INF , P3 ;  /* 0xff80000031187808 */ /* 0x002fe20001800000 */
[--C-:B------:R-:W-:Y:S01]  /*47f0*/  FFMA.FTZ R34, R34, UR7, -R29.reuse ;  /* 0x0000000722227c23 */ /* 0x100fe2000801081d */
[----:B------:R-:W-:Y:S01]  /*4800*/  FMNMX.FTZ R3, R23, R26, !PT ;  /* 0x0000001a17037209 */ /* 0x000fe20007810000 */
[--C-:B------:R-:W-:Y:S01]  /*4810*/  FFMA.FTZ R35, R35, UR7, -R29.reuse ;  /* 0x0000000723237c23 */ /* 0x100fe2000801081d */
[----:B------:R-:W-:Y:S01]  /*4820*/  ISETP.GT.AND P3, PT, R5, 0x39, PT ;  /* 0x000000390500780c */ /* 0x000fe20003f64270 */
[----:B------:R-:W-:Y:S01]  /*4830*/  MUFU.EX2 R32, R32 ;  /* 0x0000002000207308 */ /* 0x000fe20000000800 */
[----:B--2---:R-:W-:Y:S01]  /*4840*/  FSEL R25, R25, -INF , P4 ;  /* 0xff80000019197808 */ /* 0x004fe20002000000 */
[--C-:B------:R-:W-:Y:S01]  /*4850*/  FFMA.FTZ R38, R38, UR7, -R29.reuse ;  /* 0x0000000726267c23 */ /* 0x100fe2000801081d */
[----:B------:R-:W-:Y:S01]  /*4860*/  FMNMX.FTZ R28, R24, R3, !PT ;  /* 0x00000003181c7209 */ /* 0x000fe20007810000 */
[--C-:B------:R-:W-:Y:S01]  /*4870*/  FFMA.FTZ R39, R39, UR7, -R29.reuse ;  /* 0x0000000727277c23 */ /* 0x100fe2000801081d */
[----:B----4-:R-:W-:Y:S01]  /*4880*/  FSEL R26, R53, -INF , P3 ;  /* 0xff800000351a7808 */ /* 0x010fe20001800000 */
        /* <DEDUP_REMOVED lines=10> */
[----:B------:R-:W1:Y:S01]  /*4930*/  SHFL.BFLY PT, R28, R3, 0x2, 0x1f ;  /* 0x0c401f00031c7f89 */ /* 0x000e6200000e0000 */
[----:B------:R-:W-:Y:S01]  /*4940*/  MUFU.EX2 R163, R31 ;  /* 0x0000001f00a37308 */ /* 0x000fe20000000800 */
[----:B------:R-:W-:-:S07]  /*4950*/  FFMA.FTZ R55, R55, UR7, -R29 ;  /* 0x0000000737377c23 */ /* 0x000fce000801081d */
[----:B------:R-:W-:Y:S08]  /*4960*/  MUFU.EX2 R34, R34 ;  /* 0x0000002200227308 */ /* 0x000ff00000000800 */
[----:B------:R-:W2:Y:S01]  /*4970*/  MUFU.EX2 R35, R35 ;  /* 0x0000002300237308 */ /* 0x000ea20000000800 */
[----:B-1----:R-:W-:-:S07]  /*4980*/  FMNMX.FTZ R28, R3, R28, !PT ;  /* 0x0000001c031c7209 */ /* 0x002fce0007810000 */
[----:B------:R-:W-:Y:S01]  /*4990*/  MUFU.EX2 R38, R38 ;  /* 0x0000002600267308 */ /* 0x000fe20000000800 */
[----:B------:R-:W1:Y:S07]  /*49a0*/  SHFL.BFLY PT, R3, R28, 0x1, 0x1f ;  /* 0x0c201f001c037f89 */ /* 0x000e6e00000e0000 */
[----:B------:R-:W3:Y:S01]  /*49b0*/  MUFU.EX2 R39, R39 ;  /* 0x0000002700277308 */ /* 0x000ee20000000800 */
[----:B--2---:R-:W-:-:S07]  /*49c0*/  F2FP.BF16.F32.PACK_AB R157, R35, R34 ;  /* 0x00000022239d723e */ /* 0x004fce00000010ff */
[----:B------:R-:W-:Y:S08]  /*49d0*/  MUFU.EX2 R42, R42 ;  /* 0x0000002a002a7308 */ /* 0x000ff00000000800 */
[----:B------:R-:W-:Y:S01]  /*49e0*/  MUFU.EX2 R43, R43 ;  /* 0x0000002b002b7308 */ /* 0x000fe20000000800 */
[----:B---3--:R-:W-:Y:S02]  /*49f0*/  F2FP.BF16.F32.PACK_AB R159, R39, R38 ;  /* 0x00000026279f723e */ /* 0x008fe400000010ff */
[----:B-1----:R-:W-:-:S04]  /*4a00*/  FMNMX.FTZ R3, R28, R3, !PT ;  /* 0x000000031c037209 */ /* 0x002fc80007810000 */
[C---:B------:R-:W-:Y:S01]  /*4a10*/  FSETP.NEU.FTZ.AND P3, PT, R3.reuse, -INF , PT ;  /* 0xff8000000300780b */ /* 0x040fe20003f7d000 */
[----:B------:R-:W-:Y:S01]  /*4a20*/  FMUL.FTZ R5, R3, UR7 ;  /* 0x0000000703057c20 */ /* 0x000fe20008410000 */
[----:B------:R-:W-:Y:S04]  /*4a30*/  MUFU.EX2 R46, R46 ;  /* 0x0000002e002e7308 */ /* 0x000fe80000000800 */
[----:B------:R-:W-:Y:S02]  /*4a40*/  FSEL R27, R5, RZ, P3 ;  /* 0x000000ff051b7208 */ /* 0x000fe40001800000 */
[-C--:B------:R-:W-:Y:S02]  /*4a50*/  LEA.HI R5, R17, R16.reuse, RZ, 0x4 ;  /* 0x0000001011057211 */ /* 0x080fe400078f20ff */
[----:B------:R-:W1:Y:S01]  /*4a60*/  MUFU.EX2 R47, R47 ;  /* 0x0000002f002f7308 */ /* 0x000e620000000800 */
[--C-:B------:R-:W-:Y:S01]  /*4a70*/  FFMA.FTZ R28, R7, UR7, -R27.reuse ;  /* 0x00000007071c7c23 */ /* 0x100fe2000801081b */
[----:B------:R-:W-:Y:S01]  /*4a80*/  LOP3.LUT R7, R5, 0xfffffff0, RZ, 0xc0, !PT ;  /* 0xfffffff005077812 */ /* 0x000fe200078ec0ff */
[--C-:B------:R-:W-:Y:S01]  /*4a90*/  FFMA.FTZ R6, R6, UR7, -R27.reuse ;  /* 0x0000000706067c23 */ /* 0x100fe2000801081b */
[--C-:B------:R-:W-:Y:S01]  /*4aa0*/  FFMA.FTZ R8, R8, UR7, -R27.reuse ;  /* 0x0000000708087c23 */ /* 0x100fe2000801081b */
[--C-:B------:R-:W-:Y:S01]  /*4ab0*/  FFMA.FTZ R10, R10, UR7, -R27.reuse ;  /* 0x000000070a0a7c23 */ /* 0x100fe2000801081b */
[----:B------:R-:W-:Y:S01]  /*4ac0*/  FFMA.FTZ R14, R14, UR7, -R27 ;  /* 0x000000070e0e7c23 */ /* 0x000fe2000801081b */
[----:B------:R-:W-:Y:S01]  /*4ad0*/  IMAD.IADD R7, R16, 0x1, -R7 ;  /* 0x0000000110077824 */ /* 0x000fe200078e0a07 */
[----:B------:R2:W-:Y:S01]  /*4ae0*/  MUFU.EX2 R160, R6 ;  /* 0x0000000600a07308 */ /* 0x0005e20000000800 */
[--C-:B------:R-:W-:Y:S01]  /*4af0*/  FFMA.FTZ R9, R9, UR7, -R27.reuse ;  /* 0x0000000709097c23 */ /* 0x100fe2000801081b */
[--C-:B------:R-:W-:Y:S01]  /*4b00*/  FFMA.FTZ R15, R15, UR7, -R27.reuse ;  /* 0x000000070f0f7c23 */ /* 0x100fe2000801081b */
[--C-:B------:R-:W-:Y:S01]  /*4b10*/  FFMA.FTZ R18, R18, UR7, -R27.reuse ;  /* 0x0000000712127c23 */ /* 0x100fe2000801081b */
[--C-:B------:R-:W-:Y:S01]  /*4b20*/  FFMA.FTZ R19, R19, UR7, -R27.reuse ;  /* 0x0000000713137c23 */ /* 0x100fe2000801081b */
[----:B------:R-:W-:Y:S01]  /*4b30*/  LEA.HI R16, R17, R16, RZ, 0x5 ;  /* 0x0000001011107211 */ /* 0x000fe200078f28ff */
[--C-:B------:R-:W-:Y:S01]  /*4b40*/  FFMA.FTZ R20, R20, UR7, -R27.reuse ;  /* 0x0000000714147c23 */ /* 0x100fe2000801081b */
[----:B------:R-:W-:Y:S01]  /*4b50*/  FFMA.FTZ R21, R21, UR7, -R27 ;  /* 0x0000000715157c23 */ /* 0x000fe2000801081b */
[----:B------:R3:W-:Y:S01]  /*4b60*/  MUFU.EX2 R162, R8 ;  /* 0x0000000800a27308 */ /* 0x0007e20000000800 */
[----:B--2---:R-:W-:Y:S01]  /*4b70*/  SHF.R.S32.HI R6, RZ, 0x1f, R7 ;  /* 0x0000001fff067819 */ /* 0x004fe20000011407 */
[--C-:B------:R-:W-:Y:S01]  /*4b80*/  FFMA.FTZ R22, R22, UR7, -R27.reuse ;  /* 0x0000000716167c23 */ /* 0x100fe2000801081b */
[----:B------:R-:W-:Y:S01]  /*4b90*/  SHF.L.U32 R16, R16, 0x5, RZ ;  /* 0x0000000510107819 */ /* 0x000fe200000006ff */
[--C-:B------:R-:W-:Y:S01]  /*4ba0*/  FFMA.FTZ R23, R23, UR7, -R27.reuse ;  /* 0x0000000717177c23 */ /* 0x100fe2000801081b */
[----:B------:R-:W-:Y:S01]  /*4bb0*/  LEA.HI R6, R6, R7, RZ, 0x3 ;  /* 0x0000000706067211 */ /* 0x000fe200078f18ff */
[----:B------:R-:W-:Y:S01]  /*4bc0*/  FFMA.FTZ R24, R24, UR7, -R27 ;  /* 0x0000000718187c23 */ /* 0x000fe2000801081b */
[----:B------:R-:W-:Y:S01]  /*4bd0*/  LOP3.LUT R17, R16, 0x7ffffc00, RZ, 0xc0, !PT ;  /* 0x7ffffc0010117812 */ /* 0x000fe200078ec0ff */
[----:B------:R2:W-:Y:S01]  /*4be0*/  MUFU.EX2 R156, R10 ;  /* 0x0000000a009c7308 */ /* 0x0005e20000000800 */
[C---:B---3--:R-:W-:Y:S01]  /*4bf0*/  LOP3.LUT R8, R6.reuse, 0xfffffff8, RZ, 0xc0, !PT ;  /* 0xfffffff806087812 */ /* 0x048fe200078ec0ff */
[----:B------:R-:W-:-:S02]  /*4c00*/  IMAD.SHL.U32 R6, R6, 0x40, RZ ;  /* 0x0000004006067824 */ /* 0x000fc400078e00ff */
[--C-:B------:R-:W-:Y:S01]  /*4c10*/  FFMA.FTZ R25, R25, UR7, -R27.reuse ;  /* 0x0000000719197c23 */ /* 0x100fe2000801081b */
[----:B------:R-:W-:Y:S01]  /*4c20*/  FFMA.FTZ R26, R26, UR7, -R27 ;  /* 0x000000071a1a7c23 */ /* 0x000fe2000801081b */
[----:B-1----:R-:W-:Y:S01]  /*4c30*/  F2FP.BF16.F32.PACK_AB R155, R47, R46 ;  /* 0x0000002e2f9b723e */ /* 0x002fe200000010ff */
[----:B------:R-:W-:Y:S01]  /*4c40*/  IMAD.IADD R8, R7, 0x1, -R8 ;  /* 0x0000000107087824 */ /* 0x000fe200078e0a08 */
[----:B------:R-:W-:Y:S01]  /*4c50*/  SHF.R.S32.HI R7, RZ, 0x4, R5 ;  /* 0x00000004ff077819 */ /* 0x000fe20000011405 */
[----:B------:R-:W1:Y:S01]  /*4c60*/  MUFU.EX2 R29, R28 ;  /* 0x0000001c001d7308 */ /* 0x000e620000000800 */
[----:B------:R-:W-:Y:S02]  /*4c70*/  F2FP.BF16.F32.PACK_AB R153, R43, R42 ;  /* 0x0000002a2b99723e */ /* 0x000fe400000010ff */
[----:B------:R-:W-:Y:S01]  /*4c80*/  SHF.L.U32 R5, R8, 0x6, RZ ;  /* 0x0000000608057819 */ /* 0x000fe200000006ff */
[----:B--2---:R-:W-:Y:S02]  /*4c90*/  IMAD.SHL.U32 R10, R7, 0x8, RZ ;  /* 0x00000008070a7824 */ /* 0x004fe400078e00ff */
[----:B------:R-:W-:Y:S01]  /*4ca0*/  FADD.FTZ R7, R32, R161 ;  /* 0x000000a120077221 */ /* 0x000fe20000010000 */
[----:B------:R-:W-:-:S02]  /*4cb0*/  LOP3.LUT P3, RZ, R8, 0x4, RZ, 0xc0, !PT ;  /* 0x0000000408ff7812 */ /* 0x000fc4000786c0ff */
[----:B------:R-:W-:Y:S01]  /*4cc0*/  LOP3.LUT R5, R5, 0x1c0, RZ, 0xc0, !PT ;  /* 0x000001c005057812 */ /* 0x000fe200078ec0ff */
[----:B------:R2:W-:Y:S01]  /*4cd0*/  MUFU.EX2 R31, R14 ;  /* 0x0000000e001f7308 */ /* 0x0005e20000000800 */
[----:B------:R-:W-:Y:S01]  /*4ce0*/  LOP3.LUT P4, RZ, R8, 0x2, RZ, 0xc0, !PT ;  /* 0x0000000208ff7812 */ /* 0x000fe2000788c0ff */
[----:B------:R-:W-:Y:S01]  /*4cf0*/  FADD.FTZ R8, R30, R7 ;  /* 0x000000071e087221 */ /* 0x000fe20000010000 */
[----:B------:R-:W-:Y:S02]  /*4d00*/  LOP3.LUT R10, R5, 0x8, R10, 0xf8, !PT ;  /* 0x00000008050a7812 */ /* 0x000fe400078ef80a */
[----:B------:R-:W-:Y:S01]  /*4d10*/  SHF.R.U32.HI R5, RZ, 0x3, R5 ;  /* 0x00000003ff057819 */ /* 0x000fe20000011605 */
[----:B------:R-:W-:Y:S01]  /*4d20*/  FADD.FTZ R7, R163, R8 ;  /* 0x00000008a3077221 */ /* 0x000fe20000010000 */
[----:B------:R-:W-:Y:S01]  /*4d30*/  LOP3.LUT R8, R6, 0x7ffffe00, RZ, 0xc0, !PT ;  /* 0x7ffffe0006087812 */ /* 0x000fe200078ec0ff */
[----:B------:R-:W3:Y:S01]  /*4d40*/  MUFU.EX2 R9, R9 ;  /* 0x0000000900097308 */ /* 0x000ee20000000800 */
[----:B--2---:R-:W-:Y:S01]  /*4d50*/  IMAD.U32 R14, RZ, RZ, UR39 ;  /* 0x00000027ff0e7e24 */ /* 0x004fe2000f8e00ff */
[----:B------:R-:W-:Y:S01]  /*4d60*/  LOP3.LUT R10, R10, R5, RZ, 0x3c, !PT ;  /* 0x000000050a0a7212 */ /* 0x000fe200078e3cff */
[----:B------:R-:W-:Y:S01]  /*4d70*/  FADD.FTZ R6, R34, R7 ;  /* 0x0000000722067221 */ /* 0x000fe20000010000 */
[----:B------:R-:W-:Y:S01]  /*4d80*/  F2FP.BF16.F32.PACK_AB R161, R161, R32 ;  /* 0x00000020a1a1723e */ /* 0x000fe200000010ff */
[----:B------:R-:W-:Y:S01]  /*4d90*/  @!P1 VIADD R5, R14, 0x28c40 ;  /* 0x00028c400e059836 */ /* 0x000fe20000000000 */
[----:B------:R-:W-:Y:S01]  /*4da0*/  IADD3 R10, R10, R8, R17 ;  /* 0x000000080a0a7210 */ /* 0x000fe20007ffe011 */
[----:B------:R-:W-:Y:S01]  /*4db0*/  FADD.FTZ R7, R35, R6 ;  /* 0x0000000623077221 */ /* 0x000fe20000010000 */
[----:B------:R-:W2:Y:S01]  /*4dc0*/  MUFU.EX2 R15, R15 ;  /* 0x0000000f000f7308 */ /* 0x000ea20000000800 */
[----:B------:R-:W-:-:S02]  /*4dd0*/  F2FP.BF16.F32.PACK_AB R163, R163, R30 ;  /* 0x0000001ea3a3723e */ /* 0x000fc400000010ff */
[----:B------:R-:W-:Y:S01]  /*4de0*/  @!P1 PRMT R5, RZ, 0x654, R5 ;  /* 0x00000654ff059816 */ /* 0x000fe20000000005 */
[----:B------:R-:W-:Y:S01]  /*4df0*/  FADD.FTZ R8, R38, R7 ;  /* 0x0000000726087221 */ /* 0x000fe20000010000 */
[----:B------:R-:W-:Y:S02]  /*4e00*/  LEA R10, R10, UR39, 0x1 ;  /* 0x000000270a0a7c11 */ /* 0x000fe4000f8e08ff */
[----:B------:R1:W-:Y:S01]  /*4e10*/  @!P1 SYNCS.ARRIVE.TRANS64.RED.A1T0 RZ, [R5+URZ], RZ ;  /* 0x000000ff05ff99a7 */ /* 0x0003e2000810043f */
[----:B------:R-:W4:Y:S01]  /*4e20*/  MUFU.EX2 R18, R18 ;  /* 0x0000001200127308 */ /* 0x000f220000000800 */
[----:B------:R-:W-:-:S04]  /*4e30*/  FADD.FTZ R7, R39, R8 ;  /* 0x0000000827077221 */ /* 0x000fc80000010000 */
[----:B------:R-:W-:Y:S01]  /*4e40*/  FADD.FTZ R8, R42, R7 ;  /* 0x000000072a087221 */ /* 0x000fe20000010000 */
[----:B------:R-:W-:Y:S01]  /*4e50*/  MOV R7, 0xffffffc0 ;  /* 0xffffffc000077802 */ /* 0x000fe20000000f00 */
[----:B-1----:R-:W-:Y:S01]  /*4e60*/  FADD.FTZ R5, R160, R29 ;  /* 0x0000001da0057221 */ /* 0x002fe20000010000 */
[----:B------:R-:W-:Y:S01]  /*4e70*/  MUFU.EX2 R19, R19 ;  /* 0x0000001300137308 */ /* 0x000fe20000000800 */
[----:B------:R-:W-:Y:S01]  /*4e80*/  FADD.FTZ R17, R43, R8 ;  /* 0x000000082b117221 */ /* 0x000fe20000010000 */
[----:B------:R-:W-:Y:S02]  /*4e90*/  VIADD R8, R10, 0x26800 ;  /* 0x000268000a087836 */ /* 0x000fe40000000000 */
[----:B------:R-:W-:Y:S01]  /*4ea0*/  FADD.FTZ R6, R162, R5 ;  /* 0x00000005a2067221 */ /* 0x000fe20000010000 */
[----:B---3--:R-:W-:Y:S01]  /*4eb0*/  F2FP.BF16.F32.PACK_AB R162, R9, R162 ;  /* 0x000000a209a2723e */ /* 0x008fe200000010ff */
[----:B------:R-:W-:Y:S01]  /*4ec0*/  FADD.FTZ R16, R46, R17 ;  /* 0x000000112e107221 */ /* 0x000fe20000010000 */
[----:B------:R-:W-:Y:S01]  /*4ed0*/  SEL R7, R7, 0x40, P3 ;  /* 0x0000004007077807 */ /* 0x000fe20001800000 */
[----:B------:R-:W-:Y:S01]  /*4ee0*/  FADD.FTZ R5, R9, R6 ;  /* 0x0000000609057221 */ /* 0x000fe20000010000 */
[----:B------:R-:W1:Y:S01]  /*4ef0*/  MUFU.EX2 R20, R20 ;  /* 0x0000001400147308 */ /* 0x000e620000000800 */
[----:B------:R-:W-:Y:S01]  /*4f00*/  FADD.FTZ R47, R47, R16 ;  /* 0x000000102f2f7221 */ /* 0x000fe20000010000 */
[----:B------:R-:W-:-:S02]  /*4f10*/  VIADD R9, R10, 0x26820 ;  /* 0x000268200a097836 */ /* 0x000fc40000000000 */
[----:B------:R-:W-:Y:S01]  /*4f20*/  FADD.FTZ R6, R156, R5 ;  /* 0x000000059c067221 */ /* 0x000fe20000010000 */
[C---:B------:R-:W-:Y:S01]  /*4f30*/  @P4 IADD3 R9, R8.reuse, -0x20, RZ ;  /* 0xffffffe008094810 */ /* 0x040fe20007ffe0ff */
[----:B------:R-:W-:Y:S01]  /*4f40*/  IMAD.IADD R8, R8, 0x1, R7 ;  /* 0x0000000108087824 */ /* 0x000fe200078e0207 */
[----:B------:R-:W-:Y:S01]  /*4f50*/  F2FP.BF16.F32.PACK_AB R160, R29, R160 ;  /* 0x000000a01da0723e */ /* 0x000fe200000010ff */
[C---:B------:R-:W-:Y:S01]  /*4f60*/  FADD.FTZ R6, R31.reuse, R6 ;  /* 0x000000061f067221 */ /* 0x040fe20000010000 */
[----:B------:R-:W3:Y:S01]  /*4f70*/  MUFU.EX2 R21, R21 ;  /* 0x0000001500157308 */ /* 0x000ee20000000800 */
[----:B------:R-:W-:Y:S01]  /*4f80*/  BAR.SYNC.DEFER_BLOCKING 0xf, 0x100 ;  /* 0x03c4000000007b1d */ /* 0x000fe20000010000 */
[----:B------:R-:W-:Y:S01]  /*4f90*/  F2FP.BF16.F32.PACK_AB R156, R31, R156 ;  /* 0x0000009c1f9c723e */ /* 0x000fe200000010ff */
[----:B--2---:R-:W-:Y:S01]  /*4fa0*/  FADD.FTZ R5, R15, R6 ;  /* 0x000000060f057221 */ /* 0x004fe20000010000 */
[----:B----4-:R-:W-:Y:S01]  /*4fb0*/  F2FP.BF16.F32.PACK_AB R158, R18, R15 ;  /* 0x0000000f129e723e */ /* 0x010fe200000010ff */
[----:B------:R-:W-:-:S02]  /*4fc0*/  IMAD.IADD R7, R7, 0x1, R9 ;  /* 0x0000000107077824 */ /* 0x000fc400078e0209 */
[----:B------:R-:W-:Y:S01]  /*4fd0*/  FADD.FTZ R6, R18, R5 ;  /* 0x0000000512067221 */ /* 0x000fe20000010000 */
[----:B------:R-:W2:Y:S01]  /*4fe0*/  MUFU.EX2 R22, R22 ;  /* 0x0000001600167308 */ /* 0x000ea20000000800 */
[----:B-1----:R-:W-:Y:S02]  /*4ff0*/  F2FP.BF16.F32.PACK_AB R152, R20, R19 ;  /* 0x000000131498723e */ /* 0x002fe400000010ff */
[----:B------:R-:W-:-:S04]  /*5000*/  FADD.FTZ R5, R19, R6 ;  /* 0x0000000613057221 */ /* 0x000fc80000010000 */
[----:B------:R-:W-:Y:S01]  /*5010*/  FADD.FTZ R6, R20, R5 ;  /* 0x0000000514067221 */ /* 0x000fe20000010000 */
[----:B------:R-:W-:Y:S03]  /*5020*/  MUFU.EX2 R50, R50 ;  /* 0x0000003200327308 */ /* 0x000fe60000000800 */
[----:B---3--:R-:W-:-:S05]  /*5030*/  FADD.FTZ R5, R21, R6 ;  /* 0x0000000615057221 */ /* 0x008fca0000010000 */
[----:B------:R-:W1:Y:S01]  /*5040*/  MUFU.EX2 R51, R51 ;  /* 0x0000003300337308 */ /* 0x000e620000000800 */
[C---:B--2---:R-:W-:Y:S01]  /*5050*/  F2FP.BF16.F32.PACK_AB R154, R22.reuse, R21 ;  /* 0x00000015169a723e */ /* 0x044fe200000010ff */
[----:B------:R-:W-:Y:S01]  /*5060*/  FADD.FTZ R22, R22, R5 ;  /* 0x0000000516167221 */ /* 0x000fe20000010000 */
[----:B------:R2:W-:Y:S04]  /*5070*/  STSM.16.M88.4 [R10+0x26800], R160 ;  /* 0x026800a00a007844 */ /* 0x0005e80000000200 */
[----:B------:R2:W-:Y:S01]  /*5080*/  STSM.16.M88.4 [R9], R156 ;  /* 0x0000009c09007844 */ /* 0x0005e20000000200 */
[----:B------:R-:W-:Y:S03]  /*5090*/  MUFU.EX2 R23, R23 ;  /* 0x0000001700177308 */ /* 0x000fe60000000800 */
[----:B------:R2:W-:Y:S05]  /*50a0*/  STSM.16.M88.4 [R8], R152 ;  /* 0x0000009808007844 */ /* 0x0005ea0000000200 */
        /* <DEDUP_REMOVED lines=9> */
[----:B------:R-:W3:Y:S01]  /*5140*/  MUFU.EX2 R25, R25 ;  /* 0x0000001900197308 */ /* 0x000ee20000000800 */
[----:B-1----:R-:W-:-:S07]  /*5150*/  FADD.FTZ R6, R54, R51 ;  /* 0x0000003336067221 */ /* 0x002fce0000010000 */
[----:B------:R-:W1:Y:S01]  /*5160*/  MUFU.EX2 R26, R26 ;  /* 0x0000001a001a7308 */ /* 0x000e620000000800 */
[C---:B----4-:R-:W-:Y:S01]  /*5170*/  F2FP.BF16.F32.PACK_AB R167, R55.reuse, R54 ;  /* 0x0000003637a7723e */ /* 0x050fe200000010ff */
[----:B------:R-:W-:Y:S01]  /*5180*/  FADD.FTZ R6, R55, R6 ;  /* 0x0000000637067221 */ /* 0x000fe20000010000 */
[----:B---3--:R-:W-:Y:S01]  /*5190*/  FADD.FTZ R5, R25, R24 ;  /* 0x0000001819057221 */ /* 0x008fe20000010000 */
[----:B-1----:R-:W-:-:S03]  /*51a0*/  F2FP.BF16.F32.PACK_AB R166, R26, R25 ;  /* 0x000000191aa6723e */ /* 0x002fc600000010ff */
[----:B------:R-:W-:Y:S02]  /*51b0*/  FADD.FTZ R5, R26, R5 ;  /* 0x000000051a057221 */ /* 0x000fe40000010000 */
[----:B------:R2:W-:Y:S01]  /*51c0*/  STSM.16.M88.4 [R7], R164 ;  /* 0x000000a407007844 */ /* 0x0005e20000000200 */
[----:B------:R-:W-:Y:S05]  /*51d0*/  @!P0 BRA `(.L_x_4206) ;  /* 0x0000000000048947 */ /* 0x000fea0003800000 */
[----:B------:R-:W-:Y:S01]  /*51e0*/  BPT.TRAP 0x1 ;  /* 0x000000040000795c */ /* 0x000fe20000300000 */
.L_x_4206:
[----:B------:R1:W3:Y:S01]  /*51f0*/  SYNCS.PHASECHK.TRANS64.TRYWAIT P3, [UR39+0x28c50], R13 ;  /* 0x028c500dff0075a7 */ /* 0x0002e20008060167 */
[----:B------:R-:W-:Y:S05]  /*5200*/  @!P0 BRA `(.L_x_4207) ;  /* 0x0000000000048947 */ /* 0x000fea0003800000 */
[----:B------:R-:W-:Y:S01]  /*5210*/  BPT.TRAP 0x1 ;  /* 0x000000040000795c */ /* 0x000fe20000300000 */
.L_x_4207:
[----:B---3--:R-:W-:Y:S05]  /*5220*/  @P3 BRA `(.L_x_4208) ;  /* 0x0000000000083947 */ /* 0x008fea0003800000 */
[----:B------:R-:W3:Y:S02]  /*5230*/  SYNCS.PHASECHK.TRANS64.TRYWAIT P3, [UR39+0x28c50], R13 ;  /* 0x028c500dff0075a7 */ /* 0x000ee40008060167 */
[----:B---3--:R-:W-:Y:S05]  /*5240*/  @!P3 BRA `(.L_x_4209) ;  /* 0x000000bc0054b947 */ /* 0x008fea0003800000 */
.L_x_4208:
[----:B------:R-:W-:Y:S01]  /*5250*/  WARPGROUP.ARRIVE ;  /* 0x00000000000079c5 */ /* 0x000fe20000000000 */
[----:B------:R-:W-:Y:S01]  /*5260*/  UMOV UR14, UR38 ;  /* 0x00000026000e7c82 */ /* 0x000fe20008000000 */
[----:B------:R-:W-:Y:S01]  /*5270*/  UMOV UR15, 0x40000040 ;  /* 0x40000040000f7882 */ /* 0x000fe20000000000 */
[----:B------:R-:W-:Y:S01]  /*5280*/  UIADD3 UR4, UR38, 0x80, URZ ;  /* 0x0000008026047890 */ /* 0x000fe2000fffe03f */
[----:B---3--:R-:W-:Y:S01]  /*5290*/  @!P1 IADD3 R14, R14, 0x28c60, RZ ;  /* 0x00028c600e0e9810 */ /* 0x008fe20007ffe0ff */
[----:B------:R-:W-:Y:S01]  /*52a0*/  UIMAD UR10, UR37, UR10, -UR6 ;  /* 0x0000000a250a72a4 */ /* 0x000fe2000f8e0a06 */
[----:B------:R-:W-:Y:S01]  /*52b0*/  HGMMA.64x256x16.F32.BF16 R24, R160, gdesc[UR12].tnspB, RZ, !UPT, gsb0 ;  /* 0x43e0000ca0187df0 */ /* 0x000fe2000c0018ff */
[----:B------:R-:W-:Y:S01]  /*52c0*/  UMOV UR15, 0x40000040 ;  /* 0x40000040000f7882 */ /* 0x000fe20000000000 */
[----:B------:R-:W-:Y:S01]  /*52d0*/  UIADD3 UR41, UR41, -0x2, URZ ;  /* 0xfffffffe29297890 */ /* 0x000fe2000fffe03f */
[----:B------:R-:W-:Y:S01]  /*52e0*/  @!P1 PRMT R14, RZ, 0x654, R14 ;  /* 0x00000654ff0e9816 */ /* 0x000fe2000000000e */
[----:B------:R-:W-:Y:S01]  /*52f0*/  UMOV UR14, UR4 ;  /* 0x00000004000e7c82 */ /* 0x000fe20008000000 */
[----:B------:R-:W-:Y:S01]  /*5300*/  UIADD3 UR4, UR38, 0x100, URZ ;  /* 0x0000010026047890 */ /* 0x000fe2000fffe03f */
[----:B------:R-:W-:-:S02]  /*5310*/  WARPGROUP.DEPBAR.LE gsb0, 0x0 ;  /* 0x00008000000079c5 */ /* 0x000fc40000010000 */
[----:B------:R-:W-:-:S15]  /*5320*/  WARPGROUP.ARRIVE ;  /* 0x00000000000079c5 */ /* 0x000fde0000000000 */
[----:B------:R-:W-:-:S05]  /*5330*/  NOP ;  /* 0x0000000000007918 */ /* 0x000fca0000000000 */
        /* <DEDUP_REMOVED lines=10> */
[----:B------:R-:W3:Y:S02]  /*53e0*/  S2UR UR4, SR_CTAID.X ;  /* 0x00000000000479c3 */ /* 0x000ee40000002500 */
[----:B---3--:R-:W-:-:S03]  /*53f0*/  USHF.L.U32 UR11, UR4, 0x6, URZ ;  /* 0x00000006040b7899 */ /* 0x008fc6000800063f */
[----:B------:R-:W-:Y:S02]  /*5400*/  @UP0 ULDC UR4, c[0x0][0x44c] ;  /* 0x0001130000040ab9 */ /* 0x000fe40000000800 */
[----:B------:R-:W-:Y:S02]  /*5410*/  UIMAD.WIDE.U32 UR4, UR11, UR4, URZ ;  /* 0x000000040b0472a5 */ /* 0x000fe4000f8e003f */
[----:B------:R-:W-:Y:S01]  /*5420*/  UMOV UR6, UR11 ;  /* 0x0000000b00067c82 */ /* 0x000fe20008000000 */
[----:B------:R-:W-:Y:S02]  /*5430*/  WARPGROUP.DEPBAR.LE gsb0, 0x0 ;  /* 0x00008000000079c5 */ /* 0x000fe40000010000 */
[----:B------:R-:W-:-:S13]  /*5440*/  WARPGROUP.ARRIVE ;  /* 0x00000000000079c5 */ /* 0x000fda0000000000 */
[----:B------:R-:W-:Y:S01]  /*5450*/  HGMMA.64x256x16.F32.BF16 R24, R164, gdesc[UR12].tnspB, R24, gsb0 ;  /* 0x43e0000ca4187df0 */ /* 0x000fe20008001818 */
[----:B------:R-:W-:Y:S02]  /*5460*/  @UP0 ULDC UR14, c[0x0][0x450] ;  /* 0x00011400000e0ab9 */ /* 0x000fe40000000800 */
[----:B------:R-:W-:-:S03]  /*5470*/  @UP0 USHF.R.U32.HI UR6, URZ, UR14, UR5 ;  /* 0x0000000e3f060299 */ /* 0x000fc60008011605 */
[----:B------:R-:W-:Y:S01]  /*5480*/  UMOV UR5, URZ ;  /* 0x0000003f00057c82 */ /* 0x000fe20008000000 */
[----:B------:R-:W-:-:S04]  /*5490*/  UIADD3 UR6, UR10, UR6, URZ ;  /* 0x000000060a067290 */ /* 0x000fc8000fffe03f */
[----:B------:R-:W-:-:S04]  /*54a0*/  USHF.R.S32.HI UR4, URZ, 0x1f, UR6 ;  /* 0x0000001f3f047899 */ /* 0x000fc80008011406 */
[----:B------:R-:W-:-:S04]  /*54b0*/  ULEA.HI UR4, UR4, UR6, URZ, 0x6 ;  /* 0x0000000604047291 */ /* 0x000fc8000f8f303f */
[----:B------:R-:W-:-:S04]  /*54c0*/  USHF.R.S32.HI UR4, URZ, 0x6, UR4 ;  /* 0x000000063f047899 */ /* 0x000fc80008011404 */
[----:B------:R-:W-:-:S04]  /*54d0*/  UISETP.LT.AND UP1, UPT, UR40, UR4, UPT ;  /* 0x000000042800728c */ /* 0x000fc8000bf21270 */
[----:B------:R-:W-:-:S03]  /*54e0*/  USEL UR25, UR40, UR4, !UP1 ;  /* 0x0000000428197287 */ /* 0x000fc6000c800000 */
[----:B------:R-:W-:Y:S01]  /*54f0*/  UMOV UR4, URZ ;  /* 0x0000003f00047c82 */ /* 0x000fe20008000000 */
[----:B------:R-:W-:-:S06]  /*5500*/  UISETP.GE.AND UP1, UPT, UR41, UR25, UPT ;  /* 0x000000192900728c */ /* 0x000fcc000bf26270 */
[----:B------:R-:W-:Y:S01]  /*5510*/  PLOP3.LUT P3, PT, PT, PT, UP1, 0x80, 0x0 ;  /* 0x000000000000781c */ /* 0x000fe20003f6f018 */
[----:B------:R-:W-:Y:S02]  /*5520*/  WARPGROUP.DEPBAR.LE gsb0, 0x0 ;  /* 0x00008000000079c5 */ /* 0x000fe40000010000 */
[----:B------:R-:W-:Y:S01]  /*5530*/  @!PT LDS RZ, [RZ] ;  /* 0x00000000fffff984 */ /* 0x000fe20000000800 */
[----:B------:R-:W-:Y:S01]  /*5540*/  @!PT LDS RZ, [RZ] ;  /* 0x00000000fffff984 */ /* 0x000fe20000000800 */
[----:B------:R-:W-:Y:S01]  /*5550*/  @!PT LDS RZ, [RZ] ;  /* 0x00000000fffff984 */ /* 0x000fe20000000800 */
[----:B------:R-:W-:Y:S01]  /*5560*/  @!PT LDS RZ, [RZ] ;  /* 0x00000000fffff984 */ /* 0x000fe20000000800 */
[----:B------:R3:W-:Y:S06]  /*5570*/  MEMBAR.ALL.CTA ;  /* 0x0000000000007992 */ /* 0x0007ec0000008000 */
[----:B---3--:R-:W3:Y:S02]  /*5580*/  FENCE.VIEW.ASYNC.S ;  /* 0x00000000000073c6 */ /* 0x008ee40000000000 */
[----:B---3--:R-:W-:Y:S01]  /*5590*/  NOP ;  /* 0x0000000000007918 */ /* 0x008fe20000000000 */
[----:B------:R-:W-:Y:S06]  /*55a0*/  BAR.ARV 0xe, 0x100 ;  /* 0x0384000000007b1d */ /* 0x000fec0000002000 */
[----:B------:R3:W-:Y:S01]  /*55b0*/  @!P1 SYNCS.ARRIVE.TRANS64.RED.A1T0 RZ, [R14+URZ], RZ ;  /* 0x000000ff0eff99a7 */ /* 0x0007e2000810043f */
[----:B------:R-:W-:Y:S05]  /*55c0*/  @!P3 BRA `(.L_x_4210) ;  /* 0x00000020008cb947 */ /* 0x000fea0003800000 */
[----:B---3--:R-:W-:Y:S01]  /*55d0*/  IMAD.MOV.U32 R14, RZ, RZ, R4 ;  /* 0x000000ffff0e7224 */ /* 0x008fe200078e0004 */
[----:B------:R-:W-:Y:S01]  /*55e0*/  UMOV UR5, URZ ;  /* 0x0000003f00057c82 */ /* 0x000fe20008000000 */
[----:B------:R-:W-:Y:S01]  /*55f0*/  IMAD.MOV.U32 R15, RZ, RZ, R3 ;  /* 0x000000ffff0f7224 */ /* 0x000fe200078e0003 */
[----:B------:R-:W-:Y:S01]  /*5600*/  UMOV UR6, URZ ;  /* 0x0000003f00067c82 */ /* 0x000fe20008000000 */
[----:B------:R-:W-:Y:S01]  /*5610*/  ULDC UR27, c[0x0][0x288] ;  /* 0x0000a200001b7ab9 */ /* 0x000fe20000000800 */
[----:B------:R-:W-:Y:S01]  /*5620*/  ULDC UR28, c[0x0][0x2f0] ;  /* 0x0000bc00001c7ab9 */ /* 0x000fe20000000800 */
[----:B------:R-:W-:Y:S01]  /*5630*/  ULDC UR29, c[0x0][0x9d8] ;  /* 0x00027600001d7ab9 */ /* 0x000fe20000000800 */
[----:B------:R-:W-:-:S05]  /*5640*/  ULDC UR26, c[0x0][0x988] ;  /* 0x00026200001a7ab9 */ /* 0x000fca0000000800 */
.L_x_4219:
[----:B------:R-:W-:-:S04]  /*5650*/  UIADD3 UR4, UR6, 0x1, URZ ;  /* 0x0000000106047890 */ /* 0x000fc8000fffe03f */
[----:B------:R-:W-:-:S04]  /*5660*/  UISETP.NE.AND UP1, UPT, UR4, 0x2, UPT ;  /* 0x000000020400788c */ /* 0x000fc8000bf25270 */
[----:B------:R-:W-:Y:S02]  /*5670*/  USEL UR7, URZ, 0x1, UP1 ;  /* 0x000000013f077887 */ /* 0x000fe40008800000 */
[----:B------:R-:W-:Y:S02]  /*5680*/  USEL UR4, UR4, URZ, UP1 ;  /* 0x0000003f04047287 */ /* 0x000fe40008800000 */
[----:B------:R-:W-:Y:S01]  /*5690*/  ULOP3.LUT UR5, UR5, UR7, URZ, 0x3c, !UPT ;  /* 0x0000000705057292 */ /* 0x000fe2000f8e3c3f */
[----:B------:R-:W-:Y:S11]  /*56a0*/  @!P0 BRA `(.L_x_4211) ;  /* 0x0000000000048947 */ /* 0x000ff60003800000 */
[----:B------:R-:W-:Y:S01]  /*56b0*/  BPT.TRAP 0x1 ;  /* 0x000000040000795c */ /* 0x000fe20000300000 */
.L_x_4211:
[----:B------:R-:W-:Y:S01]  /*56c0*/  ULEA UR30, UR4, UR39, 0x3 ;  /* 0x00000027041e7291 */ /* 0x000fe2000f8e183f */
[----:B01----:R-:W-:-:S04]  /*56d0*/  MOV R13, UR5 ;  /* 0x00000005000d7c02 */ /* 0x003fc80008000f00 */
[----:B------:R-:W-:-:S04]  /*56e0*/  SHF.L.U32 R13, R13, 0x1f, RZ ;  /* 0x0000001f0d0d7819 */ /* 0x000fc800000006ff */
[----:B------:R0:W1:Y:S01]  /*56f0*/  SYNCS.PHASECHK.TRANS64.TRYWAIT P3, [UR30+0x28c30], R13 ;  /* 0x028c300dff0075a7 */ /* 0x000062000806015e */
[----:B------:R-:W-:Y:S05]  /*5700*/  @!P0 BRA `(.L_x_4212) ;  /* 0x0000000000048947 */ /* 0x000fea0003800000 */
[----:B------:R-:W-:Y:S01]  /*5710*/  BPT.TRAP 0x1 ;  /* 0x000000040000795c */ /* 0x000fe20000300000 */
.L_x_4212:
[----:B-1----:R-:W-:Y:S05]  /*5720*/  @P3 BRA `(.L_x_4213) ;  /* 0x0000000000083947 */ /* 0x002fea0003800000 */
[----:B------:R-:W1:Y:S02]  /*5730*/  SYNCS.PHASECHK.TRANS64.TRYWAIT P3, [UR30+0x28c30], R13 ;  /* 0x028c300dff0075a7 */ /* 0x000e64000806015e */
[----:B-1----:R-:W-:Y:S05]  /*5740*/  @!P3 BRA `(.L_x_4214) ;  /* 0x000000b80028b947 */ /* 0x002fea0003800000 */
.L_x_4213:
[----:B------:R-:W-:Y:S01]  /*5750*/  ULEA UR10, UR4, UR24, 0x9 ;  /* 0x00000018040a7291 */ /* 0x000fe2000f8e483f */
[----:B--2---:R-:W-:Y:S01]  /*5760*/  WARPGROUP.ARRIVE ;  /* 0x00000000000079c5 */ /* 0x004fe20000000000 */
[----:B------:R-:W-:Y:S01]  /*5770*/  UMOV UR11, 0x40000040 ;  /* 0x40000040000b7882 */ /* 0x000fe20000000000 */
[----:B------:R-:W-:Y:S01]  /*5780*/  UMOV UR15, 0x40000040 ;  /* 0x40000040000f7882 */ /* 0x000fe20000000000 */
[----:B------:R-:W-:Y:S01]  /*5790*/  UIADD3 UR14, UR10, 0x2, URZ ;  /* 0x000000020a0e7890 */ /* 0x000fe2000fffe03f */
[----:B------:R-:W-:Y:S01]  /*57a0*/  IMAD.MOV.U32 R3, RZ, RZ, R12 ;  /* 0x000000ffff037224 */ /* 0x000fe200078e000c */
[----:B------:R-:W-:Y:S01]  /*57b0*/  UIADD3 UR18, UR10, 0x4, URZ ;  /* 0x000000040a127890 */ /* 0x000fe2000fffe03f */
[----:B------:R-:W-:Y:S01]  /*57c0*/  IMAD.U32 R22, RZ, RZ, UR28 ;  /* 0x0000001cff167e24 */ /* 0x000fe2000f8e00ff */
[----:B------:R-:W-:Y:S01]  /*57d0*/  UMOV UR19, 0x40000040 ;  /* 0x4000004000137882 */ /* 0x000fe20000000000 */
[----:B------:R-:W-:Y:S01]  /*57e0*/  HGMMA.64x64x16.F32.BF16 R152, gdesc[UR8], RZ, !UPT, gsb0 ;  /* 0x00e00000089879f0 */ /* 0x000fe2000c0018ff */
[----:B------:R-:W-:Y:S01]  /*57f0*/  UIADD3 UR22, UR10, 0x6, URZ ;  /* 0x000000060a167890 */ /* 0x000fe2000fffe03f */
[----:B------:R-:W-:Y:S01]  /*5800*/  UMOV UR23, 0x40000040 ;  /* 0x4000004000177882 */ /* 0x000fe20000000000 */
[----:B------:R-:W-:-:S02]  /*5810*/  @UP0 ULDC UR7, c[0x0][0x44c] ;  /* 0x0001130000070ab9 */ /* 0x000fc40000000800 */
[----:B-1----:R-:W-:Y:S01]  /*5820*/  @P2 IMAD.HI.U32 R4, R12, UR7, RZ ;  /* 0x000000070c042c27 */ /* 0x002fe2000f8e00ff */
[----:B------:R-:W-:-:S04]  /*5830*/  @UP0 ULDC UR7, c[0x0][0x450] ;  /* 0x0001140000070ab9 */ /* 0x000fc80000000800 */
[----:B------:R-:W-:Y:S01]  /*5840*/  @P2 SHF.R.U32.HI R3, RZ, UR7, R4 ;  /* 0x00000007ff032c19 */ /* 0x000fe20008011604 */
[----:B------:R-:W-:Y:S02]  /*5850*/  UMOV UR7, 0xffffffc0 ;  /* 0xffffffc000077882 */ /* 0x000fe40000000000 */
[----:B------:R-:W-:Y:S02]  /*5860*/  UIMAD UR7, UR41, UR7, 0x1 ;  /* 0x00000001290774a4 */ /* 0x000fe4000f8e0207 */
[----:B------:R-:W1:Y:S01]  /*5870*/  SHFL.IDX PT, R16, R3, RZ, 0x1c1f ;  /* 0x001c1fff03107589 */ /* 0x000e6200000e0000 */
        /* <DEDUP_REMOVED lines=13> */
[----:B------:R-:W-:Y:S01]  /*5950*/  IADD3 R161, -R11, UR7, RZ ;  /* 0x000000070ba17c10 */ /* 0x000fe2000fffe1ff */
[----:B------:R-:W2:Y:S01]  /*5960*/  MUFU.TANH R20, R152 ;  /* 0x0000009800147308 */ /* 0x000ea20000002400 */
[----:B------:R-:W-:Y:S01]  /*5970*/  FMUL.FTZ R156, R156, UR29 ;  /* 0x0000001d9c9c7c20 */ /* 0x000fe20008410000 */
[----:B------:R-:W-:Y:S01]  /*5980*/  FMUL.FTZ R160, R160, UR29 ;  /* 0x0000001da0a07c20 */ /* 0x000fe20008410000 */
[----:B------:R-:W-:Y:S01]  /*5990*/  FMUL.FTZ R157, R157, UR29 ;  /* 0x0000001d9d9d7c20 */ /* 0x000fe20008410000 */
[----:B------:R-:W-:-:S02]  /*59a0*/  IMAD R161, R22, UR37, R161 ;  /* 0x0000002516a17c24 */ /* 0x000fc4000f8e02a1 */
        /* <DEDUP_REMOVED lines=12> */
[----:B------:R-:W-:Y:S01]  /*5a70*/  FMUL.FTZ R158, R158, UR29 ;  /* 0x0000001d9e9e7c20 */ /* 0x000fe20008410000 */
[----:B------:R-:W-:Y:S01]  /*5a80*/  FMUL.FTZ R159, R159, UR29 ;  /* 0x0000001d9f9f7c20 */ /* 0x000fe20008410000 */
[----:B------:R-:W-:Y:S01]  /*5a90*/  FMUL.FTZ R162, R162, UR29 ;  /* 0x0000001da2a27c20 */ /* 0x000fe20008410000 */
[----:B------:R-:W-:Y:S01]  /*5aa0*/  FMUL.FTZ R163, R163, UR29 ;  /* 0x0000001da3a37c20 */ /* 0x000fe20008410000 */
[----:B------:R-:W-:Y:S01]  /*5ab0*/  FMUL.FTZ R166, R166, UR29 ;  /* 0x0000001da6a67c20 */ /* 0x000fe20008410000 */
[----:B------:R-:W-:Y:S01]  /*5ac0*/  FMUL.FTZ R167, R167, UR29 ;  /* 0x0000001da7a77c20 */ /* 0x000fe20008410000 */
[----:B------:R-:W-:Y:S01]  /*5ad0*/  FMUL.FTZ R170, R170, UR29 ;  /* 0x0000001daaaa7c20 */ /* 0x000fe20008410000 */
[----:B------:R1:W-:Y:S01]  /*5ae0*/  MUFU.TANH R18, R160 ;  /* 0x000000a000127308 */ /* 0x0003e20000002400 */
        /* <DEDUP_REMOVED lines=8> */
[----:B-1----:R-:W-:Y:S01]  /*5b70*/  IADD3 R160, R16, -UR27, R161 ;  /* 0x8000001b10a07c10 */ /* 0x002fe2000fffe0a1 */
[----:B------:R-:W-:-:S03]  /*5b80*/  UMOV UR7, UR26 ;  /* 0x0000001a00077c82 */ /* 0x000fc60008000000 */
[C---:B------:R-:W-:Y:S02]  /*5b90*/  ISETP.GT.AND P3, PT, R160.reuse, RZ, PT ;  /* 0x000000ffa000720c */ /* 0x040fe40003f64270 */
[----:B------:R-:W-:Y:S01]  /*5ba0*/  ISETP.GT.AND P4, PT, R160, 0x1, PT ;  /* 0x00000001a000780c */ /* 0x000fe20003f84270 */
[----:B------:R4:W1:Y:S01]  /*5bb0*/  MUFU.TANH R23, R4 ;  /* 0x0000000400177308 */ /* 0x0008620000002400 */
[----:B--2---:R-:W-:Y:S02]  /*5bc0*/  FSEL R20, R20, -INF , P3 ;  /* 0xff80000014147808 */ /* 0x004fe40001800000 */
[----:B------:R-:W-:Y:S02]  /*5bd0*/  ISETP.GT.AND P3, PT, R160, 0x8, PT ;  /* 0x00000008a000780c */ /* 0x000fe40003f64270 */
[----:B---3--:R-:W-:Y:S02]  /*5be0*/  FSEL R16, R153, -INF , P4 ;  /* 0xff80000099107808 */ /* 0x008fe40002000000 */
[----:B------:R-:W-:Y:S01]  /*5bf0*/  FMNMX.FTZ R17, R20, R15, !PT ;  /* 0x0000000f14117209 */ /* 0x000fe20007810000 */
[----:B------:R-:W2:Y:S01]  /*5c00*/  MUFU.TANH R164, R164 ;  /* 0x000000a400a47308 */ /* 0x000ea20000002400 */
[----:B------:R-:W-:-:S02]  /*5c10*/  ISETP.GT.AND P4, PT, R160, 0x9, PT ;  /* 0x00000009a000780c */ /* 0x000fc40003f84270 */
[----:B----4-:R-:W-:Y:S02]  /*5c20*/  FSEL R4, R156, -INF , P3 ;  /* 0xff8000009c047808 */ /* 0x010fe40001800000 */
[----:B------:R-:W-:Y:S02]  /*5c30*/  FMNMX.FTZ R19, R16, R17, !PT ;  /* 0x0000001110137209 */ /* 0x000fe40007810000 */
[----:B------:R-:W-:Y:S01]  /*5c40*/  ISETP.GT.AND P3, PT, R160, 0x10, PT ;  /* 0x00000010a000780c */ /* 0x000fe20003f64270 */
[----:B------:R-:W3:Y:S01]  /*5c50*/  MUFU.TANH R165, R165 ;  /* 0x000000a500a57308 */ /* 0x000ee20000002400 */
[----:B-----5:R-:W-:Y:S02]  /*5c60*/  FSEL R17, R157, -INF , P4 ;  /* 0xff8000009d117808 */ /* 0x020fe40002000000 */
[----:B------:R-:W-:Y:S02]  /*5c70*/  FMNMX.FTZ R22, R4, R19, !PT ;  /* 0x0000001304167209 */ /* 0x000fe40007810000 */
[----:B------:R-:W-:-:S02]  /*5c80*/  ISETP.GT.AND P4, PT, R160, 0x11, PT ;  /* 0x00000011a000780c */ /* 0x000fc40003f84270 */
[----:B------:R-:W-:Y:S01]  /*5c90*/  FSEL R18, R18, -INF , P3 ;  /* 0xff80000012127808 */ /* 0x000fe20001800000 */
[----:B------:R-:W4:Y:S01]  /*5ca0*/  MUFU.TANH R168, R168 ;  /* 0x000000a800a87308 */ /* 0x000f220000002400 */
[----:B------:R-:W-:Y:S02]  /*5cb0*/  FMNMX.FTZ R21, R17, R22, !PT ;  /* 0x0000001611157209 */ /* 0x000fe40007810000 */
[----:B------:R-:W-:Y:S02]  /*5cc0*/  ISETP.GT.AND P3, PT, R160, 0x18, PT ;  /* 0x00000018a000780c */ /* 0x000fe40003f64270 */
[----:B-1----:R-:W-:Y:S02]  /*5cd0*/  FSEL R19, R23, -INF , P4 ;  /* 0xff80000017137808 */ /* 0x002fe40002000000 */
[----:B------:R-:W-:Y:S01]  /*5ce0*/  FMNMX.FTZ R22, R18, R21, !PT ;  /* 0x0000001512167209 */ /* 0x000fe20007810000 */
[----:B------:R-:W1:Y:S01]  /*5cf0*/  MUFU.TANH R169, R169 ;  /* 0x000000a900a97308 */ /* 0x000e620000002400 */
[----:B------:R-:W-:-:S02]  /*5d00*/  ISETP.GT.AND P4, PT, R160, 0x19, PT ;  /* 0x00000019a000780c */ /* 0x000fc40003f84270 */
[----:B--2---:R-:W-:Y:S02]  /*5d10*/  FSEL R21, R164, -INF , P3 ;  /* 0xff800000a4157808 */ /* 0x004fe40001800000 */
[----:B------:R-:W-:Y:S02]  /*5d20*/  FMNMX.FTZ R152, R19, R22, !PT ;  /* 0x0000001613987209 */ /* 0x000fe40007810000 */
[C---:B------:R-:W-:Y:S01]  /*5d30*/  ISETP.GT.AND P3, PT, R160.reuse, 0x20, PT ;  /* 0x00000020a000780c */ /* 0x040fe20003f64270 */
[----:B------:R-:W2:Y:S01]  /*5d40*/  MUFU.TANH R172, R172 ;  /* 0x000000ac00ac7308 */ /* 0x000ea20000002400 */
[----:B---3--:R-:W-:Y:S02]  /*5d50*/  FSEL R22, R165, -INF , P4 ;  /* 0xff800000a5167808 */ /* 0x008fe40002000000 */
[----:B------:R-:W-:Y:S02]  /*5d60*/  FMNMX.FTZ R153, R21, R152, !PT ;  /* 0x0000009815997209 */ /* 0x000fe40007810000 */
[----:B------:R-:W-:-:S02]  /*5d70*/  ISETP.GT.AND P4, PT, R160, 0x21, PT ;  /* 0x00000021a000780c */ /* 0x000fc40003f84270 */
[----:B----4-:R-:W-:Y:S01]  /*5d80*/  FSEL R23, R168, -INF , P3 ;  /* 0xff800000a8177808 */ /* 0x010fe20001800000 */
[----:B------:R-:W3:Y:S01]  /*5d90*/  MUFU.TANH R173, R173 ;  /* 0x000000ad00ad7308 */ /* 0x000ee20000002400 */
[----:B------:R-:W-:Y:S02]  /*5da0*/  FMNMX.FTZ R156, R22, R153, !PT ;  /* 0x00000099169c7209 */ /* 0x000fe40007810000 */
[C---:B------:R-:W-:Y:S02]  /*5db0*/  ISETP.GT.AND P3, PT, R160.reuse, 0x28, PT ;  /* 0x00000028a000780c */ /* 0x040fe40003f64270 */
[----:B-1----:R-:W-:Y:S02]  /*5dc0*/  FSEL R152, R169, -INF , P4 ;  /* 0xff800000a9987808 */ /* 0x002fe40002000000 */
[----:B------:R-:W-:Y:S01]  /*5dd0*/  FMNMX.FTZ R157, R23, R156, !PT ;  /* 0x0000009c179d7209 */ /* 0x000fe20007810000 */
[----:B------:R-:W1:Y:S01]  /*5de0*/  MUFU.TANH R176, R176 ;  /* 0x000000b000b07308 */ /* 0x000e620000002400 */
[----:B------:R-:W-:-:S02]  /*5df0*/  ISETP.GT.AND P4, PT, R160, 0x29, PT ;  /* 0x00000029a000780c */ /* 0x000fc40003f84270 */
[----:B--2---:R-:W-:Y:S02]  /*5e00*/  FSEL R153, R172, -INF , P3 ;  /* 0xff800000ac997808 */ /* 0x004fe40001800000 */
[----:B------:R-:W-:Y:S02]  /*5e10*/  FMNMX.FTZ R164, R152, R157, !PT ;  /* 0x0000009d98a47209 */ /* 0x000fe40007810000 */
[----:B------:R-:W-:Y:S01]  /*5e20*/  ISETP.GT.AND P3, PT, R160, 0x30, PT ;  /* 0x00000030a000780c */ /* 0x000fe20003f64270 */
[----:B------:R-:W2:Y:S01]  /*5e30*/  MUFU.TANH R177, R177 ;  /* 0x000000b100b17308 */ /* 0x000ea20000002400 */
[----:B---3--:R-:W-:Y:S02]  /*5e40*/  FSEL R156, R173, -INF , P4 ;  /* 0xff800000ad9c7808 */ /* 0x008fe40002000000 */
[----:B------:R-:W-:Y:S01]  /*5e50*/  FMNMX.FTZ R157, R153, R164, !PT ;  /* 0x000000a4999d7209 */ /* 0x000fe20007810000 */
[----:B------:R-:W-:Y:S01]  /*5e60*/  FMUL.FTZ R164, R154, UR29 ;  /* 0x0000001d9aa47c20 */ /* 0x000fe20008410000 */
[----:B------:R-:W-:-:S02]  /*5e70*/  ISETP.GT.AND P4, PT, R160, 0x31, PT ;  /* 0x00000031a000780c */ /* 0x000fc40003f84270 */
[----:B------:R-:W-:Y:S01]  /*5e80*/  FMNMX.FTZ R165, R156, R157, !PT ;  /* 0x0000009d9ca57209 */ /* 0x000fe20007810000 */
[----:B------:R-:W3:Y:S01]  /*5e90*/  MUFU.TANH R180, R180 ;  /* 0x000000b400b47308 */ /* 0x000ee20000002400 */
[----:B-1----:R-:W-:Y:S02]  /*5ea0*/  FSEL R154, R176, -INF , P3 ;  /* 0xff800000b09a7808 */ /* 0x002fe40001800000 */
[----:B------:R-:W-:Y:S02]  /*5eb0*/  ISETP.GT.AND P3, PT, R160, 0x38, PT ;  /* 0x00000038a000780c */ /* 0x000fe40003f64270 */
[----:B------:R-:W-:Y:S01]  /*5ec0*/  FMNMX.FTZ R168, R154, R165, !PT ;  /* 0x000000a59aa87209 */ /* 0x000fe20007810000 */
[----:B------:R-:W-:Y:S02]  /*5ed0*/  FMUL.FTZ R165, R155, UR29 ;  /* 0x0000001d9ba57c20 */ /* 0x000fe40008410000 */
[----:B------:R-:W1:Y:S01]  /*5ee0*/  MUFU.TANH R181, R181 ;  /* 0x000000b500b57308 */ /* 0x000e620000002400 */
[----:B--2---:R-:W-:-:S02]  /*5ef0*/  FSEL R157, R177, -INF , P4 ;  /* 0xff800000b19d7808 */ /* 0x004fc40002000000 */
[----:B------:R-:W-:Y:S02]  /*5f00*/  ISETP.GT.AND P4, PT, R160, 0x39, PT ;  /* 0x00000039a000780c */ /* 0x000fe40003f84270 */
[----:B------:R-:W-:-:S03]  /*5f10*/  FMNMX.FTZ R168, R157, R168, !PT ;  /* 0x000000a89da87209 */ /* 0x000fc60007810000 */
[----:B------:R2:W4:Y:S01]  /*5f20*/  MUFU.TANH R172, R164 ;  /* 0x000000a400ac7308 */ /* 0x0005220000002400 */
[----:B---3--:R-:W-:-:S04]  /*5f30*/  FSEL R155, R180, -INF , P3 ;  /* 0xff800000b49b7808 */ /* 0x008fc80001800000 */
[----:B------:R-:W-:-:S03]  /*5f40*/  FMNMX.FTZ R169, R155, R168, !PT ;  /* 0x000000a89ba97209 */ /* 0x000fc60007810000 */
[----:B------:R-:W3:Y:S01]  /*5f50*/  MUFU.TANH R176, R165 ;  /* 0x000000a500b07308 */ /* 0x000ee20000002400 */
[----:B-1----:R-:W-:Y:S01]  /*5f60*/  FSEL R160, R181, -INF , P4 ;  /* 0xff800000b5a07808 */ /* 0x002fe20002000000 */
[----:B--2---:R-:W1:Y:S03]  /*5f70*/  SHFL.IDX PT, R164, R3, 0x1, 0x1c1f ;  /* 0x003c1f0003a47f89 */ /* 0x004e6600000e0000 */
[----:B------:R-:W-:-:S03]  /*5f80*/  FMNMX.FTZ R169, R160, R169, !PT ;  /* 0x000000a9a0a97209 */ /* 0x000fc60007810000 */
[----:B------:R-:W2:Y:S02]  /*5f90*/  MUFU.TANH R177, R158 ;  /* 0x0000009e00b17308 */ /* 0x000ea40000002400 */
[----:B------:R-:W5:Y:S06]  /*5fa0*/  SHFL.BFLY PT, R168, R169, 0x2, 0x1f ;  /* 0x0c401f00a9a87f89 */ /* 0x000f6c00000e0000 */
[----:B------:R4:W0:Y:S08]  /*5fb0*/  MUFU.TANH R180, R159 ;  /* 0x0000009f00b47308 */ /* 0x0008300000002400 */
[----:B------:R-:W0:Y:S01]  /*5fc0*/  MUFU.TANH R181, R162 ;  /* 0x000000a200b57308 */ /* 0x000e220000002400 */
[----:B-1----:R-:W-:-:S04]  /*5fd0*/  IADD3 R173, R164, -UR27, R161 ;  /* 0x8000001ba4ad7c10 */ /* 0x002fc8000fffe0a1 */
[C---:B------:R-:W-:Y:S02]  /*5fe0*/  ISETP.GT.AND P3, PT, R173.reuse, RZ, PT ;  /* 0x000000ffad00720c */ /* 0x040fe40003f64270 */
[----:B------:R-:W-:Y:S01]  /*5ff0*/  ISETP.GT.AND P4, PT, R173, 0x1, PT ;  /* 0x00000001ad00780c */ /* 0x000fe20003f84270 */
[----:B------:R2:W-:Y:S01]  /*6000*/  MUFU.TANH R184, R163 ;  /* 0x000000a300b87308 */ /* 0x0005e20000002400 */
[----:B-----5:R-:W-:Y:S02]  /*6010*/  FMNMX.FTZ R168, R169, R168, !PT ;  /* 0x000000a8a9a87209 */ /* 0x020fe40007810000 */
[----:B----4-:R-:W-:Y:S02]  /*6020*/  FSEL R159, R172, -INF , P3 ;  /* 0xff800000ac9f7808 */ /* 0x010fe40001800000 */
[----:B------:R-:W-:Y:S01]  /*6030*/  ISETP.GT.AND P3, PT, R173, 0x8, PT ;  /* 0x00000008ad00780c */ /* 0x000fe20003f64270 */
[----:B------:R-:W1:Y:S01]  /*6040*/  SHFL.BFLY PT, R165, R168, 0x1, 0x1f ;  /* 0x0c201f00a8a57f89 */ /* 0x000e6200000e0000 */
[----:B---3--:R-:W-:Y:S01]  /*6050*/  FSEL R158, R176, -INF , P4 ;  /* 0xff800000b09e7808 */ /* 0x008fe20002000000 */
[----:B------:R-:W3:Y:S01]  /*6060*/  MUFU.TANH R166, R166 ;  /* 0x000000a600a67308 */ /* 0x000ee20000002400 */
[----:B------:R-:W-:-:S02]  /*6070*/  FMNMX.FTZ R161, R159, R14, !PT ;  /* 0x0000000e9fa17209 */ /* 0x000fc40007810000 */
[----:B------:R-:W-:Y:S02]  /*6080*/  ISETP.GT.AND P4, PT, R173, 0x9, PT ;  /* 0x00000009ad00780c */ /* 0x000fe40003f84270 */
[----:B--2---:R-:W-:Y:S02]  /*6090*/  FSEL R163, R177, -INF , P3 ;  /* 0xff800000b1a37808 */ /* 0x004fe40001800000 */
[----:B------:R-:W-:Y:S01]  /*60a0*/  FMNMX.FTZ R162, R158, R161, !PT ;  /* 0x000000a19ea27209 */ /* 0x000fe20007810000 */
[----:B------:R0:W2:Y:S01]  /*60b0*/  MUFU.TANH R185, R167 ;  /* 0x000000a700b97308 */ /* 0x0000a20000002400 */
[----:B------:R-:W-:Y:S02]  /*60c0*/  ISETP.GT.AND P3, PT, R173, 0x10, PT ;  /* 0x00000010ad00780c */ /* 0x000fe40003f64270 */
[----:B------:R-:W-:Y:S02]  /*60d0*/  FMNMX.FTZ R162, R163, R162, !PT ;  /* 0x000000a2a3a27209 */ /* 0x000fe40007810000 */
[----:B------:R-:W-:-:S02]  /*60e0*/  ISETP.GT.AND P6, PT, R173, 0x20, PT ;  /* 0x00000020ad00780c */ /* 0x000fc40003fc4270 */
[C---:B------:R-:W-:Y:S01]  /*60f0*/  ISETP.GT.AND P5, PT, R173.reuse, 0x29, PT ;  /* 0x00000029ad00780c */ /* 0x040fe20003fa4270 */
[----:B------:R-:W4:Y:S01]  /*6100*/  MUFU.TANH R186, R170 ;  /* 0x000000aa00ba7308 */ /* 0x000f220000002400 */
[----:B0-----:R-:W-:Y:S02]  /*6110*/  FSEL R167, R180, -INF , P4 ;  /* 0xff800000b4a77808 */ /* 0x001fe40002000000 */
[----:B------:R-:W-:Y:S02]  /*6120*/  ISETP.GT.AND P4, PT, R173, 0x11, PT ;  /* 0x00000011ad00780c */ /* 0x000fe40003f84270 */
[----:B------:R-:W-:Y:S02]  /*6130*/  FMNMX.FTZ R161, R167, R162, !PT ;  /* 0x000000a2a7a17209 */ /* 0x000fe40007810000 */
[----:B-1----:R-:W-:Y:S01]  /*6140*/  FMNMX.FTZ R3, R168, R165, !PT ;  /* 0x000000a5a8037209 */ /* 0x002fe20007810000 */
[----:B------:R0:W1:Y:S01]  /*6150*/  MUFU.TANH R164, R171 ;  /* 0x000000ab00a47308 */ /* 0x0000620000002400 */
[----:B------:R-:W-:-:S02]  /*6160*/  FSEL R168, R181, -INF , P3 ;  /* 0xff800000b5a87808 */ /* 0x000fc40001800000 */
[----:B------:R-:W-:Y:S02]  /*6170*/  ISETP.GT.AND P3, PT, R173, 0x18, PT ;  /* 0x00000018ad00780c */ /* 0x000fe40003f64270 */
[----:B------:R-:W-:Y:S02]  /*6180*/  FMNMX.FTZ R162, R168, R161, !PT ;  /* 0x000000a1a8a27209 */ /* 0x000fe40007810000 */
[----:B---3--:R-:W-:Y:S01]  /*6190*/  FSEL R169, R166, -INF , P3 ;  /* 0xff800000a6a97808 */ /* 0x008fe20001800000 */
[----:B------:R-:W3:Y:S01]  /*61a0*/  MUFU.TANH R174, R174 ;  /* 0x000000ae00ae7308 */ /* 0x000ee20000002400 */
[----:B0-----:R-:W-:Y:S01]  /*61b0*/  FSEL R171, R184, -INF , P4 ;  /* 0xff800000b8ab7808 */ /* 0x001fe20002000000 */
[----:B------:R-:W-:Y:S01]  /*61c0*/  FMUL.FTZ R166, R3, UR7 ;  /* 0x0000000703a67c20 */ /* 0x000fe20008410000 */
[----:B------:R-:W-:Y:S02]  /*61d0*/  ISETP.GT.AND P4, PT, R173, 0x19, PT ;  /* 0x00000019ad00780c */ /* 0x000fe40003f84270 */
[----:B------:R-:W-:-:S02]  /*61e0*/  FMNMX.FTZ R162, R171, R162, !PT ;  /* 0x000000a2aba27209 */ /* 0x000fc40007810000 */
[----:B--2---:R-:W-:Y:S01]  /*61f0*/  FSEL R170, R185, -INF , P4 ;  /* 0xff800000b9aa7808 */ /* 0x004fe20002000000 */
[----:B------:R0:W2:Y:S01]  /*6200*/  MUFU.TANH R172, R175 ;  /* 0x000000af00ac7308 */ /* 0x0000a20000002400 */
[----:B------:R-:W-:Y:S02]  /*6210*/  FMNMX.FTZ R165, R169, R162, !PT ;  /* 0x000000a2a9a57209 */ /* 0x000fe40007810000 */
[C---:B------:R-:W-:Y:S02]  /*6220*/  ISETP.GT.AND P3, PT, R173.reuse, 0x21, PT ;  /* 0x00000021ad00780c */ /* 0x040fe40003f64270 */
[----:B----4-:R-:W-:Y:S02]  /*6230*/  FSEL R161, R186, -INF , P6 ;  /* 0xff800000baa17808 */ /* 0x010fe40003000000 */
[----:B------:R-:W-:Y:S01]  /*6240*/  FMNMX.FTZ R162, R170, R165, !PT ;  /* 0x000000a5aaa27209 */ /* 0x000fe20007810000 */
[----:B------:R-:W4:Y:S01]  /*6250*/  MUFU.TANH R178, R178 ;  /* 0x000000b200b27308 */ /* 0x000f220000002400 */
[----:B------:R-:W-:-:S02]  /*6260*/  ISETP.GT.AND P4, PT, R173, 0x28, PT ;  /* 0x00000028ad00780c */ /* 0x000fc40003f84270 */
[----:B-1----:R-:W-:Y:S02]  /*6270*/  FSEL R164, R164, -INF , P3 ;  /* 0xff800000a4a47808 */ /* 0x002fe40001800000 */
[----:B------:R-:W-:Y:S02]  /*6280*/  FMNMX.FTZ R165, R161, R162, !PT ;  /* 0x000000a2a1a57209 */ /* 0x000fe40007810000 */
[----:B---3--:R-:W-:Y:S01]  /*6290*/  FSEL R162, R174, -INF , P4 ;  /* 0xff800000aea27808 */ /* 0x008fe20002000000 */
[----:B------:R-:W1:Y:S01]  /*62a0*/  MUFU.TANH R179, R179 ;  /* 0x000000b300b37308 */ /* 0x000e620000002400 */
[----:B0-----:R-:W-:Y:S02]  /*62b0*/  FMNMX.FTZ R175, R164, R165, !PT ;  /* 0x000000a5a4af7209 */ /* 0x001fe40007810000 */
[----:B------:R-:W-:Y:S02]  /*62c0*/  FSETP.NEU.FTZ.AND P3, PT, R3, -INF , PT ;  /* 0xff8000000300780b */ /* 0x000fe40003f7d000 */
[----:B--2---:R-:W-:-:S02]  /*62d0*/  FSEL R165, R172, -INF , P5 ;  /* 0xff800000aca57808 */ /* 0x004fc40002800000 */
[C---:B------:R-:W-:Y:S01]  /*62e0*/  ISETP.GT.AND P6, PT, R173.reuse, 0x30, PT ;  /* 0x00000030ad00780c */ /* 0x040fe20003fc4270 */
[----:B------:R-:W0:Y:S01]  /*62f0*/  MUFU.TANH R182, R182 ;  /* 0x000000b600b67308 */ /* 0x000e220000002400 */
[----:B------:R-:W-:Y:S02]  /*6300*/  FMNMX.FTZ R172, R162, R175, !PT ;  /* 0x000000afa2ac7209 */ /* 0x000fe40007810000 */
[----:B------:R-:W-:Y:S02]  /*6310*/  FSEL R185, R166, RZ, P3 ;  /* 0x000000ffa6b97208 */ /* 0x000fe40001800000 */
[----:B------:R-:W-:Y:S02]  /*6320*/  ISETP.GT.AND P4, PT, R173, 0x31, PT ;  /* 0x00000031ad00780c */ /* 0x000fe40003f84270 */
[----:B----4-:R-:W-:Y:S01]  /*6330*/  FSEL R166, R178, -INF , P6 ;  /* 0xff800000b2a67808 */ /* 0x010fe20003000000 */
[----:B------:R-:W2:Y:S01]  /*6340*/  MUFU.TANH R183, R183 ;  /* 0x000000b700b77308 */ /* 0x000ea20000002400 */
[----:B------:R-:W-:Y:S01]  /*6350*/  FMNMX.FTZ R175, R165, R172, !PT ;  /* 0x000000aca5af7209 */ /* 0x000fe20007810000 */
[--C-:B------:R-:W-:Y:S01]  /*6360*/  FFMA.FTZ R176, R20, UR7, -R185.reuse ;  /* 0x0000000714b07c23 */ /* 0x100fe200080108b9 */
[----:B------:R-:W-:Y:S01]  /*6370*/  ISETP.GT.AND P5, PT, R173, 0x38, PT ;  /* 0x00000038ad00780c */ /* 0x000fe20003fa4270 */
[--C-:B------:R-:W-:Y:S01]  /*6380*/  FFMA.FTZ R178, R16, UR7, -R185.reuse ;  /* 0x0000000710b27c23 */ /* 0x100fe200080108b9 */
[----:B-1----:R-:W-:Y:S01]  /*6390*/  FSEL R20, R179, -INF , P4 ;  /* 0xff800000b3147808 */ /* 0x002fe20002000000 */
[--C-:B------:R-:W-:Y:S01]  /*63a0*/  FFMA.FTZ R179, R154, UR7, -R185.reuse ;  /* 0x000000079ab37c23 */ /* 0x100fe200080108b9 */
[----:B------:R-:W-:Y:S01]  /*63b0*/  FMNMX.FTZ R175, R166, R175, !PT ;  /* 0x000000afa6af7209 */ /* 0x000fe20007810000 */
[----:B------:R1:W-:Y:S01]  /*63c0*/  MUFU.EX2 R172, R176 ;  /* 0x000000b000ac7308 */ /* 0x0003e20000000800 */
[----:B------:R-:W-:Y:S01]  /*63d0*/  ISETP.GT.AND P4, PT, R173, 0x39, PT ;  /* 0x00000039ad00780c */ /* 0x000fe20003f84270 */
[--C-:B------:R-:W-:Y:S01]  /*63e0*/  FFMA.FTZ R17, R17, UR7, -R185.reuse ;  /* 0x0000000711117c23 */ /* 0x100fe200080108b9 */
[----:B0-----:R-:W-:Y:S01]  /*63f0*/  FSEL R173, R182, -INF , P5 ;  /* 0xff800000b6ad7808 */ /* 0x001fe20002800000 */
[--C-:B------:R-:W-:Y:S01]  /*6400*/  FFMA.FTZ R18, R18, UR7, -R185.reuse ;  /* 0x0000000712127c23 */ /* 0x100fe200080108b9 */
[----:B------:R-:W-:Y:S01]  /*6410*/  FMNMX.FTZ R174, R20, R175, !PT ;  /* 0x000000af14ae7209 */ /* 0x000fe20007810000 */
[--C-:B------:R-:W-:Y:S01]  /*6420*/  FFMA.FTZ R157, R157, UR7, -R185.reuse ;  /* 0x000000079d9d7c23 */ /* 0x100fe200080108b9 */
[--C-:B------:R-:W-:Y:S01]  /*6430*/  FFMA.FTZ R182, R160, UR7, -R185.reuse ;  /* 0x00000007a0b67c23 */ /* 0x100fe200080108b9 */
[----:B------:R0:W-:Y:S01]  /*6440*/  MUFU.EX2 R175, R178 ;  /* 0x000000b200af7308 */ /* 0x0001e20000000800 */
[----:B--2---:R-:W-:Y:S01]  /*6450*/  FSEL R16, R183, -INF , P4 ;  /* 0xff800000b7107808 */ /* 0x004fe20002000000 */
[--C-:B-1----:R-:W-:Y:S01]  /*6460*/  FFMA.FTZ R176, R152, UR7, -R185.reuse ;  /* 0x0000000798b07c23 */ /* 0x102fe200080108b9 */
[----:B------:R-:W-:Y:S01]  /*6470*/  FMNMX.FTZ R177, R173, R174, !PT ;  /* 0x000000aeadb17209 */ /* 0x000fe20007810000 */
[--C-:B------:R-:W-:Y:S01]  /*6480*/  FFMA.FTZ R174, R4, UR7, -R185.reuse ;  /* 0x0000000704ae7c23 */ /* 0x100fe200080108b9 */
[--C-:B------:R-:W-:Y:S01]  /*6490*/  FFMA.FTZ R19, R19, UR7, -R185.reuse ;  /* 0x0000000713137c23 */ /* 0x100fe200080108b9 */
[--C-:B------:R-:W-:Y:S01]  /*64a0*/  FFMA.FTZ R21, R21, UR7, -R185.reuse ;  /* 0x0000000715157c23 */ /* 0x100fe200080108b9 */
[----:B------:R-:W-:Y:S01]  /*64b0*/  FMNMX.FTZ R177, R16, R177, !PT ;  /* 0x000000b110b17209 */ /* 0x000fe20007810000 */
[----:B------:R-:W-:Y:S01]  /*64c0*/  MUFU.EX2 R17, R17 ;  /* 0x0000001100117308 */ /* 0x000fe20000000800 */
[--C-:B0-----:R-:W-:Y:S01]  /*64d0*/  FFMA.FTZ R178, R156, UR7, -R185.reuse ;  /* 0x000000079cb27c23 */ /* 0x101fe200080108b9 */
[--C-:B------:R-:W-:Y:S01]  /*64e0*/  FFMA.FTZ R22, R22, UR7, -R185.reuse ;  /* 0x0000000716167c23 */ /* 0x100fe200080108b9 */
[--C-:B------:R-:W-:Y:S01]  /*64f0*/  FFMA.FTZ R23, R23, UR7, -R185.reuse ;  /* 0x0000000717177c23 */ /* 0x100fe200080108b9 */
[----:B------:R-:W0:Y:S04]  /*6500*/  SHFL.BFLY PT, R4, R177, 0x2, 0x1f ;  /* 0x0c401f00b1047f89 */ /* 0x000e2800000e0000 */
[----:B------:R-:W-:Y:S08]  /*6510*/  MUFU.EX2 R174, R174 ;  /* 0x000000ae00ae7308 */ /* 0x000ff00000000800 */
[----:B------:R-:W-:Y:S08]  /*6520*/  MUFU.EX2 R18, R18 ;  /* 0x0000001200127308 */ /* 0x000ff00000000800 */
[----:B------:R-:W-:Y:S01]  /*6530*/  MUFU.EX2 R19, R19 ;  /* 0x0000001300137308 */ /* 0x000fe20000000800 */
[----:B0-----:R-:W-:Y:S01]  /*6540*/  FMNMX.FTZ R180, R177, R4, !PT ;  /* 0x00000004b1b47209 */ /* 0x001fe20007810000 */
[----:B------:R-:W-:-:S06]  /*6550*/  FFMA.FTZ R177, R153, UR7, -R185 ;  /* 0x0000000799b17c23 */ /* 0x000fcc00080108b9 */
[----:B------:R-:W-:Y:S01]  /*6560*/  MUFU.EX2 R21, R21 ;  /* 0x0000001500157308 */ /* 0x000fe20000000800 */
[----:B------:R-:W0:Y:S07]  /*6570*/  SHFL.BFLY PT, R181, R180, 0x1, 0x1f ;  /* 0x0c201f00b4b57f89 */ /* 0x000e2e00000e0000 */
[----:B------:R-:W-:Y:S08]  /*6580*/  MUFU.EX2 R22, R22 ;  /* 0x0000001600167308 */ /* 0x000ff00000000800 */
[----:B------:R-:W-:Y:S08]  /*6590*/  MUFU.EX2 R23, R23 ;  /* 0x0000001700177308 */ /* 0x000ff00000000800 */
[----:B------:R-:W-:Y:S01]  /*65a0*/  MUFU.EX2 R176, R176 ;  /* 0x000000b000b07308 */ /* 0x000fe20000000800 */
[----:B0-----:R-:W-:Y:S01]  /*65b0*/  FMNMX.FTZ R4, R180, R181, !PT ;  /* 0x000000b5b4047209 */ /* 0x001fe20007810000 */
[----:B------:R-:W-:-:S03]  /*65c0*/  FFMA.FTZ R181, R155, UR7, -R185 ;  /* 0x000000079bb57c23 */ /* 0x000fc600080108b9 */
[C---:B------:R-:W-:Y:S01]  /*65d0*/  FSETP.NEU.FTZ.AND P4, PT, R4.reuse, -INF , PT ;  /* 0xff8000000400780b */ /* 0x040fe20003f9d000 */
[C---:B------:R-:W-:Y:S02]  /*65e0*/  FMUL.FTZ R152, R4.reuse, UR7 ;  /* 0x0000000704987c20 */ /* 0x040fe40008410000 */
[----:B------:R-:W-:Y:S01]  /*65f0*/  MUFU.EX2 R180, R157 ;  /* 0x0000009d00b47308 */ /* 0x000fe20000000800 */
[----:B------:R-:W-:Y:S02]  /*6600*/  FSEL R153, R4, RZ, P4 ;  /* 0x000000ff04997208 */ /* 0x000fe40002000000 */
[----:B------:R-:W-:Y:S02]  /*6610*/  FSEL R154, R152, RZ, P4 ;  /* 0x000000ff989a7208 */ /* 0x000fe40002000000 */
[----:B------:R-:W-:Y:S01]  /*6620*/  FSEL R152, R3, RZ, P3 ;  /* 0x000000ff03987208 */ /* 0x000fe20001800000 */
[----:B------:R-:W-:Y:S01]  /*6630*/  FADD.FTZ R153, -R153, R14 ;  /* 0x0000000e99997221 */ /* 0x000fe20000010100 */
[----:B------:R-:W-:Y:S01]  /*6640*/  MOV R14, UR30 ;  /* 0x0000001e000e7c02 */ /* 0x000fe20008000f00 */
[--C-:B------:R-:W-:Y:S01]  /*6650*/  FFMA.FTZ R159, R159, UR7, -R154.reuse ;  /* 0x000000079f9f7c23 */ /* 0x100fe2000801089a */
[--C-:B------:R-:W-:Y:S01]  /*6660*/  FFMA.FTZ R158, R158, UR7, -R154.reuse ;  /* 0x000000079e9e7c23 */ /* 0x100fe2000801089a */
[----:B------:R-:W-:Y:S01]  /*6670*/  FADD.FTZ R152, -R152, R15 ;  /* 0x0000000f98987221 */ /* 0x000fe20000010100 */
[----:B------:R-:W-:Y:S01]  /*6680*/  FMUL.FTZ R153, R153, UR7 ;  /* 0x0000000799997c20 */ /* 0x000fe20008410000 */
[----:B------:R0:W-:Y:S01]  /*6690*/  MUFU.EX2 R156, R159 ;  /* 0x0000009f009c7308 */ /* 0x0001e20000000800 */
[----:B------:R-:W-:Y:S01]  /*66a0*/  FFMA.FTZ R163, R163, UR7, -R154 ;  /* 0x00000007a3a37c23 */ /* 0x000fe2000801089a */
[----:B------:R-:W-:Y:S01]  /*66b0*/  FMUL.FTZ R15, R152, UR7 ;  /* 0x00000007980f7c20 */ /* 0x000fe20008410000 */
[----:B------:R-:W-:-:S02]  /*66c0*/  @!P1 VIADD R152, R14, 0x28c40 ;  /* 0x00028c400e989836 */ /* 0x000fc40000000000 */
[--C-:B------:R-:W-:Y:S01]  /*66d0*/  FFMA.FTZ R167, R167, UR7, -R154.reuse ;  /* 0x00000007a7a77c23 */ /* 0x100fe2000801089a */
[--C-:B------:R-:W-:Y:S01]  /*66e0*/  FFMA.FTZ R168, R168, UR7, -R154.reuse ;  /* 0x00000007a8a87c23 */ /* 0x100fe2000801089a */
[--C-:B------:R-:W-:Y:S01]  /*66f0*/  FFMA.FTZ R171, R171, UR7, -R154.reuse ;  /* 0x00000007abab7c23 */ /* 0x100fe2000801089a */
[----:B------:R-:W-:Y:S01]  /*6700*/  ISETP.NE.AND P3, PT, R2, RZ, PT ;  /* 0x000000ff0200720c */ /* 0x000fe20003f65270 */
[----:B------:R-:W1:Y:S01]  /*6710*/  MUFU.EX2 R15, R15 ;  /* 0x0000000f000f7308 */ /* 0x000e620000000800 */
[----:B0-----:R-:W-:Y:S01]  /*6720*/  FFMA.FTZ R159, R169, UR7, -R154 ;  /* 0x00000007a99f7c23 */ /* 0x001fe2000801089a */
[----:B------:R-:W-:Y:S01]  /*6730*/  @!P1 PRMT R152, RZ, 0x654, R152 ;  /* 0x00000654ff989816 */ /* 0x000fe20000000098 */
[--C-:B------:R-:W-:Y:S01]  /*6740*/  FFMA.FTZ R170, R170, UR7, -R154.reuse ;  /* 0x00000007aaaa7c23 */ /* 0x100fe2000801089a */
[--C-:B------:R-:W-:Y:S01]  /*6750*/  FFMA.FTZ R161, R161, UR7, -R154.reuse ;  /* 0x00000007a1a17c23 */ /* 0x100fe2000801089a */
[--C-:B------:R-:W-:Y:S01]  /*6760*/  FFMA.FTZ R164, R164, UR7, -R154.reuse ;  /* 0x00000007a4a47c23 */ /* 0x100fe2000801089a */
[----:B------:R1:W-:Y:S01]  /*6770*/  @!P1 SYNCS.ARRIVE.TRANS64.RED.A1T0 RZ, [R152+URZ], RZ ;  /* 0x000000ff98ff99a7 */ /* 0x0003e2000810043f */
[--C-:B------:R-:W-:Y:S01]  /*6780*/  FFMA.FTZ R162, R162, UR7, -R154.reuse ;  /* 0x00000007a2a27c23 */ /* 0x100fe2000801089a */
[----:B------:R0:W2:Y:S01]  /*6790*/  MUFU.EX2 R169, R153 ;  /* 0x0000009900a97308 */ /* 0x0000a20000000800 */
[--C-:B------:R-:W-:Y:S01]  /*67a0*/  FFMA.FTZ R165, R165, UR7, -R154.reuse ;  /* 0x00000007a5a57c23 */ /* 0x100fe2000801089a */
[--C-:B------:R-:W-:Y:S01]  /*67b0*/  FFMA.FTZ R20, R20, UR7, -R154.reuse ;  /* 0x0000000714147c23 */ /* 0x100fe2000801089a */
[--C-:B------:R-:W-:Y:S01]  /*67c0*/  FFMA.FTZ R173, R173, UR7, -R154.reuse ;  /* 0x00000007adad7c23 */ /* 0x100fe2000801089a */
[----:B------:R-:W-:-:S04]  /*67d0*/  FFMA.FTZ R16, R16, UR7, -R154 ;  /* 0x0000000710107c23 */ /* 0x000fc8000801089a */
[----:B------:R3:W4:Y:S01]  /*67e0*/  MUFU.EX2 R155, R158 ;  /* 0x0000009e009b7308 */ /* 0x0007220000000800 */
[----:B-1----:R-:W-:Y:S01]  /*67f0*/  FFMA.FTZ R152, R15, R5, R172 ;  /* 0x000000050f987223 */ /* 0x002fe200000100ac */
[-C--:B------:R-:W-:Y:S01]  /*6800*/  FMUL.FTZ R24, R24, R15.reuse ;  /* 0x0000000f18187220 */ /* 0x080fe20000410000 */
[-C--:B------:R-:W-:Y:S01]  /*6810*/  FMUL.FTZ R25, R25, R15.reuse ;  /* 0x0000000f19197220 */ /* 0x080fe20000410000 */
[-C--:B------:R-:W-:Y:S01]  /*6820*/  FMUL.FTZ R28, R28, R15.reuse ;  /* 0x0000000f1c1c7220 */ /* 0x080fe20000410000 */
[----:B0-----:R-:W-:Y:S01]  /*6830*/  FADD.FTZ R153, R175, R152 ;  /* 0x00000098af997221 */ /* 0x001fe20000010000 */
[-C--:B------:R-:W-:Y:S01]  /*6840*/  FMUL.FTZ R29, R29, R15.reuse ;  /* 0x0000000f1d1d7220 */ /* 0x080fe20000410000 */
[-C--:B------:R-:W-:Y:S01]  /*6850*/  FMUL.FTZ R32, R32, R15.reuse ;  /* 0x0000000f20207220 */ /* 0x080fe20000410000 */
[----:B------:R-:W0:Y:S01]  /*6860*/  MUFU.EX2 R163, R163 ;  /* 0x000000a300a37308 */ /* 0x000e220000000800 */
[----:B--2---:R-:W-:Y:S01]  /*6870*/  FFMA.FTZ R6, R169, R6, R156 ;  /* 0x00000006a9067223 */ /* 0x004fe2000001009c */
[----:B---3--:R-:W-:Y:S01]  /*6880*/  FADD.FTZ R158, R174, R153 ;  /* 0x00000099ae9e7221 */ /* 0x008fe20000010000 */
[-C--:B------:R-:W-:Y:S01]  /*6890*/  FMUL.FTZ R33, R33, R15.reuse ;  /* 0x0000000f21217220 */ /* 0x080fe20000410000 */
[-C--:B------:R-:W-:Y:S01]  /*68a0*/  FMUL.FTZ R36, R36, R15.reuse ;  /* 0x0000000f24247220 */ /* 0x080fe20000410000 */
[-C--:B------:R-:W-:Y:S01]  /*68b0*/  FMUL.FTZ R37, R37, R15.reuse ;  /* 0x0000000f25257220 */ /* 0x080fe20000410000 */
[-C--:B------:R-:W-:Y:S01]  /*68c0*/  FMUL.FTZ R40, R40, R15.reuse ;  /* 0x0000000f28287220 */ /* 0x080fe20000410000 */
[-C--:B------:R-:W-:Y:S01]  /*68d0*/  FMUL.FTZ R41, R41, R15.reuse ;  /* 0x0000000f29297220 */ /* 0x080fe20000410000 */
[----:B------:R1:W2:Y:S01]  /*68e0*/  MUFU.EX2 R160, R167 ;  /* 0x000000a700a07308 */ /* 0x0002a20000000800 */
        /* <DEDUP_REMOVED lines=9> */
[----:B-1----:R-:W-:-:S02]  /*6980*/  IMAD.U32 R167, RZ, RZ, UR6 ;  /* 0x00000006ffa77e24 */ /* 0x002fc4000f8e00ff */
[-C--:B------:R-:W-:Y:S01]  /*6990*/  FMUL.FTZ R56, R56, R15.reuse ;  /* 0x0000000f38387220 */ /* 0x080fe20000410000 */
[-C--:B------:R-:W-:Y:S01]  /*69a0*/  FMUL.FTZ R57, R57, R15.reuse ;  /* 0x0000000f39397220 */ /* 0x080fe20000410000 */
[-C--:B------:R-:W-:Y:S01]  /*69b0*/  FMUL.FTZ R60, R60, R15.reuse ;  /* 0x0000000f3c3c7220 */ /* 0x080fe20000410000 */
[-C--:B------:R-:W-:Y:S01]  /*69c0*/  FMUL.FTZ R61, R61, R15.reuse ;  /* 0x0000000f3d3d7220 */ /* 0x080fe20000410000 */
[----:B------:R-:W-:Y:S01]  /*69d0*/  @!P3 LEA R5, R167, R0, 0x6 ;  /* 0x00000000a705b211 */ /* 0x000fe200078e30ff */
[----:B------:R0:W1:Y:S01]  /*69e0*/  MUFU.EX2 R184, R171 ;  /* 0x000000ab00b87308 */ /* 0x0000620000000800 */
[----:B--2---:R-:W-:Y:S01]  /*69f0*/  FADD.FTZ R152, R160, R153 ;  /* 0x00000099a0987221 */ /* 0x004fe20000010000 */
[-C--:B------:R-:W-:Y:S01]  /*6a00*/  FMUL.FTZ R64, R64, R15.reuse ;  /* 0x0000000f40407220 */ /* 0x080fe20000410000 */
[----:B------:R-:W-:Y:S01]  /*6a10*/  @!P3 LEA R6, R5, UR39, 0x2 ;  /* 0x000000270506bc11 */ /* 0x000fe2000f8e10ff */
[----:B------:R-:W-:Y:S01]  /*6a20*/  FFMA.FTZ R5, R166, UR7, -R154 ;  /* 0x00000007a6057c23 */ /* 0x000fe2000801089a */
[-C--:B------:R-:W-:Y:S01]  /*6a30*/  FMUL.FTZ R65, R65, R15.reuse ;  /* 0x0000000f41417220 */ /* 0x080fe20000410000 */
[-C--:B------:R-:W-:Y:S01]  /*6a40*/  FMUL.FTZ R68, R68, R15.reuse ;  /* 0x0000000f44447220 */ /* 0x080fe20000410000 */
[-C--:B------:R-:W-:Y:S01]  /*6a50*/  FMUL.FTZ R69, R69, R15.reuse ;  /* 0x0000000f45457220 */ /* 0x080fe20000410000 */
[----:B------:R-:W2:Y:S01]  /*6a60*/  MUFU.EX2 R159, R159 ;  /* 0x0000009f009f7308 */ /* 0x000ea20000000800 */
[----:B0-----:R-:W-:Y:S01]  /*6a70*/  FADD.FTZ R171, R17, R158 ;  /* 0x0000009e11ab7221 */ /* 0x001fe20000010000 */
[----:B---3--:R-:W-:Y:S01]  /*6a80*/  FADD.FTZ R153, R157, R152 ;  /* 0x000000989d997221 */ /* 0x008fe20000010000 */
[----:B------:R-:W-:Y:S01]  /*6a90*/  @!P3 STS [R6+0x28800], R15 ;  /* 0x0288000f0600b388 */ /* 0x000fe20000000800 */
[-C--:B------:R-:W-:Y:S01]  /*6aa0*/  FMUL.FTZ R72, R72, R15.reuse ;  /* 0x0000000f48487220 */ /* 0x080fe20000410000 */
[----:B------:R-:W-:Y:S01]  /*6ab0*/  FADD.FTZ R158, R18, R171 ;  /* 0x000000ab129e7221 */ /* 0x000fe20000010000 */
[----:B------:R-:W-:Y:S01]  /*6ac0*/  FMUL.FTZ R73, R73, R15 ;  /* 0x0000000f49497220 */ /* 0x000fe20000410000 */
[----:B------:R0:W-:Y:S01]  /*6ad0*/  @!P3 STS [R6+0x28820], R169 ;  /* 0x028820a90600b388 */ /* 0x0001e20000000800 */
[----:B------:R-:W3:Y:S01]  /*6ae0*/  MUFU.EX2 R170, R170 ;  /* 0x000000aa00aa7308 */ /* 0x000ee20000000800 */
[----:B------:R-:W-:Y:S01]  /*6af0*/  FADD.FTZ R158, R19, R158 ;  /* 0x0000009e139e7221 */ /* 0x000fe20000010000 */
[C---:B-1----:R-:W-:Y:S01]  /*6b00*/  FADD.FTZ R152, R184.reuse, R153 ;  /* 0x00000099b8987221 */ /* 0x042fe20000010000 */
[----:B------:R-:W-:Y:S01]  /*6b10*/  F2FP.BF16.F32.PACK_AB R157, R184, R157 ;  /* 0x0000009db89d723e */ /* 0x000fe200000010ff */
[-C--:B------:R-:W-:Y:S01]  /*6b20*/  FMUL.FTZ R76, R76, R15.reuse ;  /* 0x0000000f4c4c7220 */ /* 0x080fe20000410000 */
[----:B------:R-:W-:Y:S01]  /*6b30*/  FADD.FTZ R153, R21, R158 ;  /* 0x0000009e15997221 */ /* 0x000fe20000010000 */
[-C--:B------:R-:W-:Y:S01]  /*6b40*/  FMUL.FTZ R77, R77, R15.reuse ;  /* 0x0000000f4d4d7220 */ /* 0x080fe20000410000 */
[-C--:B------:R-:W-:Y:S01]  /*6b50*/  FMUL.FTZ R80, R80, R15.reuse ;  /* 0x0000000f50507220 */ /* 0x080fe20000410000 */
[----:B------:R-:W1:Y:S01]  /*6b60*/  MUFU.EX2 R161, R161 ;  /* 0x000000a100a17308 */ /* 0x000e620000000800 */
[----:B------:R-:W-:Y:S01]  /*6b70*/  FADD.FTZ R154, R22, R153 ;  /* 0x00000099169a7221 */ /* 0x000fe20000010000 */
[----:B------:R-:W-:Y:S01]  /*6b80*/  F2FP.BF16.F32.PACK_AB R153, R155, R156 ;  /* 0x0000009c9b99723e */ /* 0x000fe200000010ff */
[-C--:B------:R-:W-:Y:S01]  /*6b90*/  FMUL.FTZ R81, R81, R15.reuse ;  /* 0x0000000f51517220 */ /* 0x080fe20000410000 */
[----:B------:R-:W-:Y:S01]  /*6ba0*/  F2FP.BF16.F32.PACK_AB R156, R19, R18 ;  /* 0x00000012139c723e */ /* 0x000fe200000010ff */
[----:B------:R-:W-:Y:S01]  /*6bb0*/  FMUL.FTZ R84, R84, R15 ;  /* 0x0000000f54547220 */ /* 0x000fe20000410000 */
[----:B------:R-:W-:Y:S01]  /*6bc0*/  F2FP.BF16.F32.PACK_AB R155, R160, R163 ;  /* 0x000000a3a09b723e */ /* 0x000fe200000010ff */
[----:B------:R-:W-:Y:S01]  /*6bd0*/  FMUL.FTZ R85, R85, R15 ;  /* 0x0000000f55557220 */ /* 0x000fe20000410000 */
[----:B------:R-:W4:Y:S01]  /*6be0*/  MUFU.EX2 R164, R164 ;  /* 0x000000a400a47308 */ /* 0x000f220000000800 */
[----:B------:R-:W-:Y:S01]  /*6bf0*/  F2FP.BF16.F32.PACK_AB R160, R176, R23 ;  /* 0x00000017b0a0723e */ /* 0x000fe200000010ff */
[-C--:B------:R-:W-:Y:S01]  /*6c00*/  FMUL.FTZ R88, R88, R15.reuse ;  /* 0x0000000f58587220 */ /* 0x080fe20000410000 */
[-C--:B------:R-:W-:Y:S01]  /*6c10*/  FMUL.FTZ R89, R89, R15.reuse ;  /* 0x0000000f59597220 */ /* 0x080fe20000410000 */
[-C--:B------:R-:W-:Y:S01]  /*6c20*/  FMUL.FTZ R92, R92, R15.reuse ;  /* 0x0000000f5c5c7220 */ /* 0x080fe20000410000 */
[-C--:B------:R-:W-:Y:S01]  /*6c30*/  FMUL.FTZ R93, R93, R15.reuse ;  /* 0x0000000f5d5d7220 */ /* 0x080fe20000410000 */
[-C--:B------:R-:W-:Y:S01]  /*6c40*/  FMUL.FTZ R96, R96, R15.reuse ;  /* 0x0000000f60607220 */ /* 0x080fe20000410000 */
[-C--:B------:R-:W-:Y:S01]  /*6c50*/  FMUL.FTZ R97, R97, R15.reuse ;  /* 0x0000000f61617220 */ /* 0x080fe20000410000 */
[----:B------:R-:W5:Y:S01]  /*6c60*/  MUFU.EX2 R177, R177 ;  /* 0x000000b100b17308 */ /* 0x000f620000000800 */
        /* <DEDUP_REMOVED lines=15> */
[----:B------:R2:W5:Y:S01]  /*6d60*/  MUFU.EX2 R166, R165 ;  /* 0x000000a500a67308 */ /* 0x0005620000000800 */
[-C--:B------:R-:W-:Y:S01]  /*6d70*/  FMUL.FTZ R128, R128, R15.reuse ;  /* 0x0000000f80807220 */ /* 0x080fe20000410000 */
[-C--:B------:R-:W-:Y:S01]  /*6d80*/  FMUL.FTZ R129, R129, R15.reuse ;  /* 0x0000000f81817220 */ /* 0x080fe20000410000 */
[-C--:B------:R-:W-:Y:S01]  /*6d90*/  FMUL.FTZ R132, R132, R15.reuse ;  /* 0x0000000f84847220 */ /* 0x080fe20000410000 */
[-C--:B------:R-:W-:Y:S01]  /*6da0*/  FMUL.FTZ R133, R133, R15.reuse ;  /* 0x0000000f85857220 */ /* 0x080fe20000410000 */
[-C--:B------:R-:W-:Y:S01]  /*6db0*/  FMUL.FTZ R136, R136, R15.reuse ;  /* 0x0000000f88887220 */ /* 0x080fe20000410000 */
[-C--:B------:R-:W-:Y:S01]  /*6dc0*/  FMUL.FTZ R137, R137, R15.reuse ;  /* 0x0000000f89897220 */ /* 0x080fe20000410000 */
[-C--:B------:R-:W-:Y:S01]  /*6dd0*/  FMUL.FTZ R140, R140, R15.reuse ;  /* 0x0000000f8c8c7220 */ /* 0x080fe20000410000 */
[----:B------:R-:W5:Y:S01]  /*6de0*/  MUFU.EX2 R178, R178 ;  /* 0x000000b200b27308 */ /* 0x000f620000000800 */
[----:B--2---:R-:W-:Y:S01]  /*6df0*/  FADD.FTZ R165, R159, R152 ;  /* 0x000000989fa57221 */ /* 0x004fe20000010000 */
[----:B------:R-:W-:Y:S01]  /*6e00*/  F2FP.BF16.F32.PACK_AB R152, R175, R172 ;  /* 0x000000acaf98723e */ /* 0x000fe200000010ff */
[----:B------:R-:W-:Y:S01]  /*6e10*/  FMUL.FTZ R141, R141, R15 ;  /* 0x0000000f8d8d7220 */ /* 0x000fe20000410000 */
[C---:B---3--:R-:W-:Y:S01]  /*6e20*/  F2FP.BF16.F32.PACK_AB R159, R170.reuse, R159 ;  /* 0x0000009faa9f723e */ /* 0x048fe200000010ff */
[----:B------:R-:W-:Y:S01]  /*6e30*/  FADD.FTZ R158, R170, R165 ;  /* 0x000000a5aa9e7221 */ /* 0x000fe20000010000 */
[----:B------:R-:W-:Y:S01]  /*6e40*/  FADD.FTZ R165, R23, R154 ;  /* 0x0000009a17a57221 */ /* 0x000fe20000010000 */
[----:B------:R-:W-:Y:S01]  /*6e50*/  F2FP.BF16.F32.PACK_AB R154, R17, R174 ;  /* 0x000000ae119a723e */ /* 0x000fe200000010ff */
[----:B------:R-:W-:Y:S01]  /*6e60*/  BAR.SYNC.DEFER_BLOCKING 0xf, 0x100 ;  /* 0x03c4000000007b1d */ /* 0x000fe20000010000 */
[----:B-1----:R-:W-:Y:S01]  /*6e70*/  FADD.FTZ R17, R161, R158 ;  /* 0x0000009ea1117221 */ /* 0x002fe20000010000 */
[----:B0-----:R-:W-:Y:S01]  /*6e80*/  FADD.FTZ R6, R176, R165 ;  /* 0x000000a5b0067221 */ /* 0x001fe20000010000 */
[----:B----4-:R-:W-:Y:S01]  /*6e90*/  F2FP.BF16.F32.PACK_AB R161, R164, R161 ;  /* 0x000000a1a4a1723e */ /* 0x010fe200000010ff */
[----:B------:R-:W-:Y:S01]  /*6ea0*/  FMUL.FTZ R144, R144, R15 ;  /* 0x0000000f90907220 */ /* 0x000fe20000410000 */
[----:B------:R-:W-:Y:S01]  /*6eb0*/  FADD.FTZ R158, R164, R17 ;  /* 0x00000011a49e7221 */ /* 0x000fe20000010000 */
[----:B------:R-:W0:Y:S01]  /*6ec0*/  MUFU.EX2 R179, R179 ;  /* 0x000000b300b37308 */ /* 0x000e220000000800 */
[----:B-----5:R-:W-:Y:S01]  /*6ed0*/  FADD.FTZ R17, R177, R6 ;  /* 0x00000006b1117221 */ /* 0x020fe20000010000 */
[----:B------:R-:W-:Y:S01]  /*6ee0*/  F2FP.BF16.F32.PACK_AB R163, R166, R167 ;  /* 0x000000a7a6a3723e */ /* 0x000fe200000010ff */
[----:B------:R-:W-:Y:S01]  /*6ef0*/  FADD.FTZ R19, R167, R158 ;  /* 0x0000009ea7137221 */ /* 0x000fe20000010000 */
[----:B------:R-:W-:Y:S01]  /*6f00*/  F2FP.BF16.F32.PACK_AB R158, R22, R21 ;  /* 0x00000015169e723e */ /* 0x000fe200000010ff */
[C---:B------:R-:W-:Y:S01]  /*6f10*/  FADD.FTZ R6, R178.reuse, R17 ;  /* 0x00000011b2067221 */ /* 0x040fe20000010000 */
[----:B------:R-:W-:Y:S01]  /*6f20*/  F2FP.BF16.F32.PACK_AB R162, R178, R177 ;  /* 0x000000b1b2a2723e */ /* 0x000fe200000010ff */
[----:B------:R-:W-:Y:S01]  /*6f30*/  FADD.FTZ R18, R166, R19 ;  /* 0x00000013a6127221 */ /* 0x000fe20000010000 */
[----:B------:R-:W1:Y:S01]  /*6f40*/  MUFU.EX2 R5, R5 ;  /* 0x0000000500057308 */ /* 0x000e620000000800 */
[-C--:B------:R-:W-:Y:S01]  /*6f50*/  FMUL.FTZ R145, R145, R15.reuse ;  /* 0x0000000f91917220 */ /* 0x080fe20000410000 */
[-C--:B------:R-:W-:Y:S01]  /*6f60*/  FMUL.FTZ R148, R148, R15.reuse ;  /* 0x0000000f94947220 */ /* 0x080fe20000410000 */
[----:B------:R-:W-:Y:S01]  /*6f70*/  FMUL.FTZ R149, R149, R15 ;  /* 0x0000000f95957220 */ /* 0x000fe20000410000 */
[-C--:B------:R-:W-:Y:S01]  /*6f80*/  FMUL.FTZ R26, R26, R169.reuse ;  /* 0x000000a91a1a7220 */ /* 0x080fe20000410000 */
[-C--:B------:R-:W-:Y:S01]  /*6f90*/  FMUL.FTZ R27, R27, R169.reuse ;  /* 0x000000a91b1b7220 */ /* 0x080fe20000410000 */
[-C--:B------:R-:W-:Y:S01]  /*6fa0*/  FMUL.FTZ R30, R30, R169.reuse ;  /* 0x000000a91e1e7220 */ /* 0x080fe20000410000 */
[----:B------:R-:W-:Y:S01]  /*6fb0*/  FMUL.FTZ R31, R31, R169 ;  /* 0x000000a91f1f7220 */ /* 0x000fe20000410000 */
[----:B------:R-:W2:Y:S01]  /*6fc0*/  MUFU.EX2 R181, R181 ;  /* 0x000000b500b57308 */ /* 0x000ea20000000800 */
[----:B0-----:R-:W-:Y:S01]  /*6fd0*/  FADD.FTZ R17, R179, R6 ;  /* 0x00000006b3117221 */ /* 0x001fe20000010000 */
[----:B------:R-:W-:Y:S01]  /*6fe0*/  F2FP.BF16.F32.PACK_AB R164, R180, R179 ;  /* 0x000000b3b4a4723e */ /* 0x000fe200000010ff */
[----:B------:R0:W-:Y:S01]  /*6ff0*/  STSM.16.M88.4 [R10+0x26800], R152 ;  /* 0x026800980a007844 */ /* 0x0001e20000000200 */
[-C--:B------:R-:W-:Y:S01]  /*7000*/  FMUL.FTZ R34, R34, R169.reuse ;  /* 0x000000a922227220 */ /* 0x080fe20000410000 */
[----:B------:R-:W-:Y:S01]  /*7010*/  FADD.FTZ R6, R180, R17 ;  /* 0x00000011b4067221 */ /* 0x000fe20000010000 */
[-C--:B------:R-:W-:Y:S01]  /*7020*/  FMUL.FTZ R35, R35, R169.reuse ;  /* 0x000000a923237220 */ /* 0x080fe20000410000 */
[----:B------:R0:W-:Y:S01]  /*7030*/  STSM.16.M88.4 [R9], R156 ;  /* 0x0000009c09007844 */ /* 0x0001e20000000200 */
[----:B------:R-:W3:Y:S01]  /*7040*/  MUFU.EX2 R182, R182 ;  /* 0x000000b600b67308 */ /* 0x000ee20000000800 */
[----:B-1----:R-:W-:Y:S01]  /*7050*/  FADD.FTZ R19, R5, R18 ;  /* 0x0000001205137221 */ /* 0x002fe20000010000 */
[-C--:B------:R-:W-:Y:S01]  /*7060*/  FMUL.FTZ R38, R38, R169.reuse ;  /* 0x000000a926267220 */ /* 0x080fe20000410000 */
[----:B------:R0:W-:Y:S01]  /*7070*/  STSM.16.M88.4 [R8], R160 ;  /* 0x000000a008007844 */ /* 0x0001e20000000200 */
        /* <DEDUP_REMOVED lines=13> */
[----:B---3--:R-:W-:Y:S01]  /*7150*/  F2FP.BF16.F32.PACK_AB R166, R182, R181 ;  /* 0x000000b5b6a6723e */ /* 0x008fe200000010ff */
[-C--:B------:R-:W-:Y:S01]  /*7160*/  FMUL.FTZ R59, R59, R169.reuse ;  /* 0x000000a93b3b7220 */ /* 0x080fe20000410000 */
        /* <DEDUP_REMOVED lines=8> */
[----:B------:R-:W-:Y:S01]  /*71f0*/  FADD.FTZ R5, R182, R17 ;  /* 0x00000011b6057221 */ /* 0x000fe20000010000 */
        /* <DEDUP_REMOVED lines=10> */
[-C--:B------:R-:W-:Y:S01]  /*72a0*/  FMUL.FTZ R90, R90, R169.reuse ;  /* 0x000000a95a5a7220 */ /* 0x080fe20000410000 */
[-C--:B------:R-:W-:Y:S01]  /*72b0*/  FMUL.FTZ R91, R91, R169.reuse ;  /* 0x000000a95b5b7220 */ /* 0x080fe20000410000 */
[----:B------:R-:W-:Y:S01]  /*72c0*/  FMUL.FTZ R94, R94, R169 ;  /* 0x000000a95e5e7220 */ /* 0x000fe20000410000 */
[C---:B---3--:R-:W-:Y:S01]  /*72d0*/  F2FP.BF16.F32.PACK_AB R167, R16.reuse, R173 ;  /* 0x000000ad10a7723e */ /* 0x048fe200000010ff */
        /* <DEDUP_REMOVED lines=31> */
[----:B0-----:R-:W-:Y:S06]  /*74d0*/  @!P0 BRA `(.L_x_4215) ;  /* 0x0000000000048947 */ /* 0x001fec0003800000 */
[----:B------:R-:W-:Y:S01]  /*74e0*/  BPT.TRAP 0x1 ;  /* 0x000000040000795c */ /* 0x000fe20000300000 */
.L_x_4215:
[----:B------:R0:W1:Y:S01]  /*74f0*/  SYNCS.PHASECHK.TRANS64.TRYWAIT P3, [UR30+0x28c50], R13 ;  /* 0x028c500dff0075a7 */ /* 0x000062000806015e */
[----:B------:R-:W-:Y:S05]  /*7500*/  @!P0 BRA `(.L_x_4216) ;  /* 0x0000000000048947 */ /* 0x000fea0003800000 */
[----:B------:R-:W-:Y:S01]  /*7510*/  BPT.TRAP 0x1 ;  /* 0x000000040000795c */ /* 0x000fe20000300000 */
.L_x_4216:
[----:B-1----:R-:W-:Y:S05]  /*7520*/  @P3 BRA `(.L_x_4217) ;  /* 0x0000000000083947 */ /* 0x002fea0003800000 */
[----:B------:R-:W1:Y:S02]  /*7530*/  SYNCS.PHASECHK.TRANS64.TRYWAIT P3, [UR30+0x28c50], R13 ;  /* 0x028c500dff0075a7 */ /* 0x000e64000806015e */
[----:B-1----:R-:W-:Y:S05]  /*7540*/  @!P3 BRA `(.L_x_4218) ;  /* 0x0000009800c0b947 */ /* 0x002fea0003800000 */
.L_x_4217:
[----:B------:R-:W-:Y:S01]  /*7550*/  ULEA UR6, UR4, UR38, 0xc ;  /* 0x0000002604067291 */ /* 0x000fe2000f8e603f */
[----:B------:R-:W-:Y:S01]  /*7560*/  WARPGROUP.ARRIVE ;  /* 0x00000000000079c5 */ /* 0x000fe20000000000 */
[----:B------:R-:W-:Y:S01]  /*7570*/  UMOV UR11, 0x40000040 ;  /* 0x40000040000b7882 */ /* 0x000fe20000000000 */
[----:B------:R-:W-:Y:S01]  /*7580*/  UISETP.GT.AND UP1, UPT, UR41, UR25, UPT ;  /* 0x000000192900728c */ /* 0x000fe2000bf24270 */
[----:B-1----:R-:W-:Y:S01]  /*7590*/  @!P1 VIADD R14, R14, 0x28c60 ;  /* 0x00028c600e0e9836 */ /* 0x002fe20000000000 */
[----:B------:R-:W-:Y:S01]  /*75a0*/  UIADD3 UR41, UR41, -0x1, URZ ;  /* 0xffffffff29297890 */ /* 0x000fe2000fffe03f */
[----:B------:R-:W-:Y:S01]  /*75b0*/  MOV R15, R3 ;  /* 0x00000003000f7202 */ /* 0x000fe20000000f00 */
[----:B------:R-:W-:Y:S02]  /*75c0*/  UMOV UR10, UR6 ;  /* 0x00000006000a7c82 */ /* 0x000fe40008000000 */
[----:B------:R-:W-:Y:S01]  /*75d0*/  HGMMA.64x256x16.F32.BF16 R24, R152, gdesc[UR8].tnspB, R24, gsb0 ;  /* 0x43e0000898187df0 */ /* 0x000fe20008001818 */
[----:B------:R-:W-:Y:S01]  /*75e0*/  UIADD3 UR10, UR6, 0x80, URZ ;  /* 0x00000080060a7890 */ /* 0x000fe2000fffe03f */
[----:B------:R-:W-:Y:S01]  /*75f0*/  PLOP3.LUT P3, PT, PT, PT, UP1, 0x80, 0x0 ;  /* 0x000000000000781c */ /* 0x000fe20003f6f018 */
[----:B------:R-:W-:Y:S01]  /*7600*/  UMOV UR11, 0x40000040 ;  /* 0x40000040000b7882 */ /* 0x000fe20000000000 */
[----:B------:R-:W-:Y:S01]  /*7610*/  @!P1 PRMT R14, RZ, 0x654, R14 ;  /* 0x00000654ff0e9816 */ /* 0x000fe2000000000e */
[----:B------:R-:W-:-:S02]  /*7620*/  WARPGROUP.DEPBAR.LE gsb0, 0x0 ;  /* 0x00008000000079c5 */ /* 0x000fc40000010000 */
[----:B------:R-:W-:-:S15]  /*7630*/  WARPGROUP.ARRIVE ;  /* 0x00000000000079c5 */ /* 0x000fde0000000000 */
[----:B------:R-:W-:-:S06]  /*7640*/  NOP ;  /* 0x0000000000007918 */ /* 0x000fcc0000000000 */
        /* <DEDUP_REMOVED lines=25> */
[----:B-1----:R-:W-:Y:S01]  /*77e0*/  IMAD.MOV.U32 R14, RZ, RZ, R4 ;  /* 0x000000ffff0e7224 */ /* 0x002fe200078e0004 */
[----:B------:R-:W-:Y:S06]  /*77f0*/  @P3 BRA `(.L_x_4219) ;  /* 0xffffffdc00943947 */ /* 0x000fec000383ffff */
.L_x_4210:
[----:B------:R-:W-:-:S06]  /*7800*/  UISETP.GE.AND UP0, UPT, UR41, UR40, UPT ;  /* 0x000000282900728c */ /* 0x000fcc000bf06270 */
[----:B------:R-:W-:-:S13]  /*7810*/  PLOP3.LUT P2, PT, PT, PT, UP0, 0x80, 0x0 ;  /* 0x000000000000781c */ /* 0x000fda0003f4f008 */
[----:B------:R-:W-:Y:S05]  /*7820*/  @!P2 BRA `(.L_x_4220) ;  /* 0x0000001c002ca947 */ /* 0x000fea0003800000 */
[----:B01----:R-:W-:Y:S01]  /*7830*/  IMAD.MOV.U32 R13, RZ, RZ, R4 ;  /* 0x000000ffff0d7224 */ /* 0x003fe200078e0004 */
[----:B------:R-:W-:Y:S01]  /*7840*/  UMOV UR6, UR4 ;  /* 0x0000000400067c82 */ /* 0x000fe20008000000 */
[----:B------:R-:W-:Y:S01]  /*7850*/  IMAD.MOV.U32 R18, RZ, RZ, R3 ;  /* 0x000000ffff127224 */ /* 0x000fe200078e0003 */
[----:B------:R-:W-:Y:S01]  /*7860*/  ULDC UR25, c[0x0][0x9d8] ;  /* 0x0002760000197ab9 */ /* 0x000fe20000000800 */
[----:B------:R-:W-:-:S05]  /*7870*/  ULDC UR7, c[0x0][0x988] ;  /* 0x0002620000077ab9 */ /* 0x000fca0000000800 */
.L_x_4229:
[----:B------:R-:W-:-:S04]  /*7880*/  UIADD3 UR4, UR6, 0x1, URZ ;  /* 0x0000000106047890 */ /* 0x000fc8000fffe03f */
[----:B------:R-:W-:-:S04]  /*7890*/  UISETP.NE.AND UP0, UPT, UR4, 0x2, UPT ;  /* 0x000000020400788c */ /* 0x000fc8000bf05270 */
[----:B------:R-:W-:Y:S02]  /*78a0*/  USEL UR10, URZ, 0x1, UP0 ;  /* 0x000000013f0a7887 */ /* 0x000fe40008000000 */
[----:B------:R-:W-:Y:S02]  /*78b0*/  USEL UR4, UR4, URZ, UP0 ;  /* 0x0000003f04047287 */ /* 0x000fe40008000000 */
[----:B------:R-:W-:Y:S01]  /*78c0*/  ULOP3.LUT UR5, UR5, UR10, URZ, 0x3c, !UPT ;  /* 0x0000000a05057292 */ /* 0x000fe2000f8e3c3f */
[----:B-1--4-:R-:W-:Y:S11]  /*78d0*/  @!P0 BRA `(.L_x_4221) ;  /* 0x0000000000048947 */ /* 0x012ff60003800000 */
[----:B------:R-:W-:Y:S01]  /*78e0*/  BPT.TRAP 0x1 ;  /* 0x000000040000795c */ /* 0x000fe20000300000 */
.L_x_4221:
[----:B------:R-:W-:Y:S01]  /*78f0*/  ULEA UR26, UR4, UR39, 0x3 ;  /* 0x00000027041a7291 */ /* 0x000fe2000f8e183f */
[----:B------:R-:W-:-:S04]  /*7900*/  MOV R11, UR5 ;  /* 0x00000005000b7c02 */ /* 0x000fc80008000f00 */
[----:B------:R-:W-:-:S04]  /*7910*/  SHF.L.U32 R11, R11, 0x1f, RZ ;  /* 0x0000001f0b0b7819 */ /* 0x000fc800000006ff */
[----:B------:R0:W1:Y:S01]  /*7920*/  SYNCS.PHASECHK.TRANS64.TRYWAIT P2, [UR26+0x28c30], R11 ;  /* 0x028c300bff0075a7 */ /* 0x000062000804015a */
[----:B------:R-:W-:Y:S05]  /*7930*/  @!P0 BRA `(.L_x_4222) ;  /* 0x0000000000048947 */ /* 0x000fea0003800000 */
[----:B------:R-:W-:Y:S01]  /*7940*/  BPT.TRAP 0x1 ;  /* 0x000000040000795c */ /* 0x000fe20000300000 */
.L_x_4222:
[----:B-1----:R-:W-:Y:S05]  /*7950*/  @P2 BRA `(.L_x_4223) ;  /* 0x0000000000082947 */ /* 0x002fea0003800000 */
[----:B------:R-:W1:Y:S02]  /*7960*/  SYNCS.PHASECHK.TRANS64.TRYWAIT P2, [UR26+0x28c30], R11 ;  /* 0x028c300bff0075a7 */ /* 0x000e64000804015a */
[----:B-1----:R-:W-:Y:S05]  /*7970*/  @!P2 BRA `(.L_x_4224) ;  /* 0x0000009400c8a947 */ /* 0x002fea0003800000 */
.L_x_4223:
        /* <DEDUP_REMOVED lines=35> */
[----:B---3--:R-:W-:Y:S01]  /*7bb0*/  FMUL.FTZ R14, R155, UR25 ;  /* 0x000000199b0e7c20 */ /* 0x008fe20008410000 */
        /* <DEDUP_REMOVED lines=11> */
[----:B------:R-:W-:-:S05]  /*7c70*/  FMUL.FTZ R169, R179, UR25 ;  /* 0x00000019b3a97c20 */ /* 0x000fca0008410000 */
        /* <DEDUP_REMOVED lines=8> */
[----:B------:R-:W-:Y:S01]  /*7d00*/  FMUL.FTZ R158, R177, UR25 ;  /* 0x00000019b19e7c20 */ /* 0x000fe20008410000 */
[----:B------:R-:W-:-:S05]  /*7d10*/  IMAD.U32 R177, RZ, RZ, UR6 ;  /* 0x00000006ffb17e24 */ /* 0x000fca000f8e00ff */
        /* <DEDUP_REMOVED lines=16> */
[----:B-1----:R-:W-:Y:S01]  /*7e20*/  FMNMX.FTZ R3, R157, R162, !PT ;  /* 0x000000a29d037209 */ /* 0x002fe20007810000 */
[----:B------:R-:W-:Y:S01]  /*7e30*/  FMUL.FTZ R162, R163, UR25 ;  /* 0x00000019a3a27c20 */ /* 0x000fe20008410000 */
[----:B------:R-:W-:Y:S01]  /*7e40*/  FMUL.FTZ R163, R166, UR25 ;  /* 0x00000019a6a37c20 */ /* 0x000fe20008410000 */
[----:B------:R-:W-:Y:S01]  /*7e50*/  FMUL.FTZ R166, R171, UR25 ;  /* 0x00000019aba67c20 */ /* 0x000fe20008410000 */
[----:B------:R-:W-:-:S03]  /*7e60*/  FMUL.FTZ R171, R182, UR25 ;  /* 0x00000019b6ab7c20 */ /* 0x000fc60008410000 */
[----:B------:R-:W1:Y:S01]  /*7e70*/  MUFU.TANH R161, R161 ;  /* 0x000000a100a17308 */ /* 0x000e620000002400 */
[----:B--2---:R-:W-:-:S07]  /*7e80*/  FMNMX.FTZ R164, R158, R3, !PT ;  /* 0x000000039ea47209 */ /* 0x004fce0007810000 */
[----:B------:R-:W2:Y:S01]  /*7e90*/  MUFU.TANH R12, R12 ;  /* 0x0000000c000c7308 */ /* 0x000ea20000002400 */
[----:B---3--:R-:W-:-:S07]  /*7ea0*/  FMNMX.FTZ R164, R159, R164, !PT ;  /* 0x000000a49fa47209 */ /* 0x008fce0007810000 */
[----:B------:R-:W3:Y:S01]  /*7eb0*/  MUFU.TANH R14, R14 ;  /* 0x0000000e000e7308 */ /* 0x000ee20000002400 */
[----:B-1----:R-:W-:Y:S01]  /*7ec0*/  FMNMX.FTZ R3, R161, R164, !PT ;  /* 0x000000a4a1037209 */ /* 0x002fe20007810000 */
[----:B------:R-:W-:Y:S01]  /*7ed0*/  FMUL.FTZ R164, R167, UR25 ;  /* 0x00000019a7a47c20 */ /* 0x000fe20008410000 */
[----:B------:R-:W-:-:S03]  /*7ee0*/  FMUL.FTZ R167, R174, UR25 ;  /* 0x00000019aea77c20 */ /* 0x000fc60008410000 */
        /* <DEDUP_REMOVED lines=15> */
[----:B------:R-:W0:Y:S08]  /*7fe0*/  MUFU.TANH R164, R164 ;  /* 0x000000a400a47308 */ /* 0x000e300000002400 */
[----:B------:R-:W4:Y:S01]  /*7ff0*/  MUFU.TANH R165, R165 ;  /* 0x000000a500a57308 */ /* 0x000f220000002400 */
[----:B--2---:R-:W-:-:S02]  /*8000*/  FMNMX.FTZ R3, R174, R175, !PT ;  /* 0x000000afae037209 */ /* 0x004fc40007810000 */
[----:B-1----:R-:W-:-:S03]  /*8010*/  FMNMX.FTZ R174, R162, R173, !PT ;  /* 0x000000ada2ae7209 */ /* 0x002fc60007810000 */
[----:B------:R-:W-:Y:S02]  /*8020*/  FMUL.FTZ R184, R3, UR7 ;  /* 0x0000000703b87c20 */ /* 0x000fe40008410000 */
[----:B------:R-:W1:Y:S01]  /*8030*/  MUFU.TANH R166, R166 ;  /* 0x000000a600a67308 */ /* 0x000e620000002400 */
[----:B---3--:R-:W-:Y:S01]  /*8040*/  FMNMX.FTZ R173, R163, R174, !PT ;  /* 0x000000aea3ad7209 */ /* 0x008fe20007810000 */
[----:B------:R-:W-:Y:S01]  /*8050*/  FADD.FTZ R18, -R3, R18 ;  /* 0x0000001203127221 */ /* 0x000fe20000010100 */
[--C-:B------:R-:W-:Y:S01]  /*8060*/  FFMA.FTZ R176, R152, UR7, -R184.reuse ;  /* 0x0000000798b07c23 */ /* 0x100fe200080108b8 */
[--C-:B------:R-:W-:Y:S01]  /*8070*/  FFMA.FTZ R17, R17, UR7, -R184.reuse ;  /* 0x0000000711117c23 */ /* 0x100fe200080108b8 */
[----:B0-----:R-:W-:Y:S01]  /*8080*/  FMNMX.FTZ R174, R164, R173, !PT ;  /* 0x000000ada4ae7209 */ /* 0x001fe20007810000 */
[----:B------:R-:W-:Y:S01]  /*8090*/  FMUL.FTZ R18, R18, UR7 ;  /* 0x0000000712127c20 */ /* 0x000fe20008410000 */
[--C-:B------:R-:W-:Y:S01]  /*80a0*/  FFMA.FTZ R19, R19, UR7, -R184.reuse ;  /* 0x0000000713137c23 */ /* 0x100fe200080108b8 */
[----:B------:R-:W0:Y:S01]  /*80b0*/  MUFU.TANH R167, R167 ;  /* 0x000000a700a77308 */ /* 0x000e220000002400 */
[----:B----4-:R-:W-:Y:S01]  /*80c0*/  FMNMX.FTZ R173, R165, R174, !PT ;  /* 0x000000aea5ad7209 */ /* 0x010fe20007810000 */
[--C-:B------:R-:W-:Y:S01]  /*80d0*/  FFMA.FTZ R20, R20, UR7, -R184.reuse ;  /* 0x0000000714147c23 */ /* 0x100fe200080108b8 */
[--C-:B------:R-:W-:Y:S01]  /*80e0*/  FFMA.FTZ R21, R21, UR7, -R184.reuse ;  /* 0x0000000715157c23 */ /* 0x100fe200080108b8 */
[--C-:B------:R-:W-:Y:S01]  /*80f0*/  FFMA.FTZ R22, R22, UR7, -R184.reuse ;  /* 0x0000000716167c23 */ /* 0x100fe200080108b8 */
[--C-:B------:R-:W-:Y:S01]  /*8100*/  FFMA.FTZ R23, R23, UR7, -R184.reuse ;  /* 0x0000000717177c23 */ /* 0x100fe200080108b8 */
[--C-:B------:R-:W-:Y:S01]  /*8110*/  FFMA.FTZ R153, R153, UR7, -R184.reuse ;  /* 0x0000000799997c23 */ /* 0x100fe200080108b8 */
[--C-:B------:R-:W-:Y:S01]  /*8120*/  FFMA.FTZ R178, R154, UR7, -R184.reuse ;  /* 0x000000079ab27c23 */ /* 0x100fe200080108b8 */
[----:B------:R-:W2:Y:S01]  /*8130*/  MUFU.TANH R168, R168 ;  /* 0x000000a800a87308 */ /* 0x000ea20000002400 */
[----:B-1----:R-:W-:Y:S01]  /*8140*/  FMNMX.FTZ R174, R166, R173, !PT ;  /* 0x000000ada6ae7209 */ /* 0x002fe20007810000 */
[--C-:B------:R-:W-:Y:S01]  /*8150*/  FFMA.FTZ R155, R155, UR7, -R184.reuse ;  /* 0x000000079b9b7c23 */ /* 0x100fe200080108b8 */
[--C-:B------:R-:W-:Y:S01]  /*8160*/  FFMA.FTZ R180, R156, UR7, -R184.reuse ;  /* 0x000000079cb47c23 */ /* 0x100fe200080108b8 */
[--C-:B------:R-:W-:Y:S01]  /*8170*/  FFMA.FTZ R157, R157, UR7, -R184.reuse ;  /* 0x000000079d9d7c23 */ /* 0x100fe200080108b8 */
[--C-:B------:R-:W-:Y:S01]  /*8180*/  FFMA.FTZ R182, R158, UR7, -R184.reuse ;  /* 0x000000079eb67c23 */ /* 0x100fe200080108b8 */
[----:B------:R-:W-:Y:S01]  /*8190*/  FFMA.FTZ R159, R159, UR7, -R184 ;  /* 0x000000079f9f7c23 */ /* 0x000fe200080108b8 */
[----:B------:R-:W-:Y:S01]  /*81a0*/  @!P2 IMAD R154, R177, 0x40, R0 ;  /* 0x00000040b19aa824 */ /* 0x000fe200078e0200 */
[----:B------:R-:W1:Y:S01]  /*81b0*/  MUFU.TANH R170, R170 ;  /* 0x000000aa00aa7308 */ /* 0x000e620000002400 */
[----:B0-----:R-:W-:Y:S01]  /*81c0*/  FMNMX.FTZ R173, R167, R174, !PT ;  /* 0x000000aea7ad7209 */ /* 0x001fe20007810000 */
[--C-:B------:R-:W-:Y:S01]  /*81d0*/  FFMA.FTZ R174, R4, UR7, -R184.reuse ;  /* 0x0000000704ae7c23 */ /* 0x100fe200080108b8 */
[----:B------:R-:W-:Y:S01]  /*81e0*/  FFMA.FTZ R184, R161, UR7, -R184 ;  /* 0x00000007a1b87c23 */ /* 0x000fe200080108b8 */
[----:B------:R-:W-:-:S04]  /*81f0*/  @!P2 LEA R154, R154, UR39, 0x2 ;  /* 0x000000279a9aac11 */ /* 0x000fc8000f8e10ff */
[----:B------:R-:W0:Y:S01]  /*8200*/  MUFU.TANH R169, R169 ;  /* 0x000000a900a97308 */ /* 0x000e220000002400 */
[----:B--2---:R-:W-:-:S07]  /*8210*/  FMNMX.FTZ R173, R168, R173, !PT ;  /* 0x000000ada8ad7209 */ /* 0x004fce0007810000 */
[----:B------:R-:W2:Y:S01]  /*8220*/  MUFU.TANH R171, R171 ;  /* 0x000000ab00ab7308 */ /* 0x000ea20000002400 */
[----:B-1----:R-:W-:-:S07]  /*8230*/  FMNMX.FTZ R4, R170, R173, !PT ;  /* 0x000000adaa047209 */ /* 0x002fce0007810000 */
[----:B------:R-:W1:Y:S01]  /*8240*/  MUFU.TANH R172, R172 ;  /* 0x000000ac00ac7308 */ /* 0x000e620000002400 */
[----:B0-----:R-:W-:-:S07]  /*8250*/  FMNMX.FTZ R4, R169, R4, !PT ;  /* 0x00000004a9047209 */ /* 0x001fce0007810000 */
[----:B------:R-:W0:Y:S01]  /*8260*/  MUFU.EX2 R18, R18 ;  /* 0x0000001200127308 */ /* 0x000e220000000800 */
[----:B--2---:R-:W-:-:S07]  /*8270*/  FMNMX.FTZ R173, R171, R4, !PT ;  /* 0x00000004abad7209 */ /* 0x004fce0007810000 */
[----:B------:R-:W2:Y:S01]  /*8280*/  MUFU.EX2 R17, R17 ;  /* 0x0000001100117308 */ /* 0x000ea20000000800 */
[----:B-1----:R-:W-:-:S05]  /*8290*/  FMNMX.FTZ R173, R172, R173, !PT ;  /* 0x000000adacad7209 */ /* 0x002fca0007810000 */
[----:B------:R-:W1:Y:S02]  /*82a0*/  SHFL.BFLY PT, R4, R173, 0x2, 0x1f ;  /* 0x0c401f00ad047f89 */ /* 0x000e6400000e0000 */
[----:B------:R-:W3:Y:S01]  /*82b0*/  MUFU.EX2 R174, R174 ;  /* 0x000000ae00ae7308 */ /* 0x000ee20000000800 */
[-C--:B0-----:R-:W-:Y:S01]  /*82c0*/  FMUL.FTZ R24, R24, R18.reuse ;  /* 0x0000001218187220 */ /* 0x081fe20000410000 */
[-C--:B------:R-:W-:Y:S01]  /*82d0*/  FMUL.FTZ R25, R25, R18.reuse ;  /* 0x0000001219197220 */ /* 0x080fe20000410000 */
[-C--:B------:R-:W-:Y:S01]  /*82e0*/  FMUL.FTZ R28, R28, R18.reuse ;  /* 0x000000121c1c7220 */ /* 0x080fe20000410000 */
[-C--:B------:R-:W-:Y:S01]  /*82f0*/  FMUL.FTZ R29, R29, R18.reuse ;  /* 0x000000121d1d7220 */ /* 0x080fe20000410000 */
[-C--:B------:R-:W-:Y:S01]  /*8300*/  FMUL.FTZ R32, R32, R18.reuse ;  /* 0x0000001220207220 */ /* 0x080fe20000410000 */
[-C--:B------:R-:W-:Y:S01]  /*8310*/  FMUL.FTZ R33, R33, R18.reuse ;  /* 0x0000001221217220 */ /* 0x080fe20000410000 */
[-C--:B------:R-:W-:Y:S01]  /*8320*/  FMUL.FTZ R36, R36, R18.reuse ;  /* 0x0000001224247220 */ /* 0x080fe20000410000 */
[----:B------:R-:W0:Y:S01]  /*8330*/  MUFU.EX2 R19, R19 ;  /* 0x0000001300137308 */ /* 0x000e220000000800 */
        /* <DEDUP_REMOVED lines=12> */
[----:B------:R-:W-:Y:S01]  /*8400*/  FMUL.FTZ R57, R57, R18 ;  /* 0x0000001239397220 */ /* 0x000fe20000410000 */
[----:B-1----:R-:W-:Y:S01]  /*8410*/  FMNMX.FTZ R152, R173, R4, !PT ;  /* 0x00000004ad987209 */ /* 0x002fe20007810000 */
[-C--:B------:R-:W-:Y:S01]  /*8420*/  FMUL.FTZ R60, R60, R18.reuse ;  /* 0x000000123c3c7220 */ /* 0x080fe20000410000 */
[----:B------:R-:W1:Y:S01]  /*8430*/  MUFU.EX2 R21, R21 ;  /* 0x0000001500157308 */ /* 0x000e620000000800 */
[-C--:B------:R-:W-:Y:S01]  /*8440*/  FMUL.FTZ R61, R61, R18.reuse ;  /* 0x000000123d3d7220 */ /* 0x080fe20000410000 */
[-C--:B------:R-:W-:Y:S01]  /*8450*/  FMUL.FTZ R64, R64, R18.reuse ;  /* 0x0000001240407220 */ /* 0x080fe20000410000 */
[----:B------:R-:W4:Y:S01]  /*8460*/  SHFL.BFLY PT, R173, R152, 0x1, 0x1f ;  /* 0x0c201f0098ad7f89 */ /* 0x000f2200000e0000 */
        /* <DEDUP_REMOVED lines=23> */
[----:B----4-:R-:W-:Y:S01]  /*85e0*/  FMNMX.FTZ R4, R152, R173, !PT ;  /* 0x000000ad98047209 */ /* 0x010fe20007810000 */
[-C--:B------:R-:W-:Y:S01]  /*85f0*/  FMUL.FTZ R105, R105, R18.reuse ;  /* 0x0000001269697220 */ /* 0x080fe20000410000 */
[----:B------:R-:W-:Y:S01]  /*8600*/  @!P1 IADD3 R152, R190, 0x28c40, RZ ;  /* 0x00028c40be989810 */ /* 0x000fe20007ffe0ff */
[-C--:B------:R-:W-:Y:S01]  /*8610*/  FMUL.FTZ R108, R108, R18.reuse ;  /* 0x000000126c6c7220 */ /* 0x080fe20000410000 */
[-C--:B------:R-:W-:Y:S01]  /*8620*/  FMUL.FTZ R109, R109, R18.reuse ;  /* 0x000000126d6d7220 */ /* 0x080fe20000410000 */
[C---:B------:R-:W-:Y:S01]  /*8630*/  FADD.FTZ R13, -R4.reuse, R13 ;  /* 0x0000000d040d7221 */ /* 0x040fe20000010100 */
[----:B------:R-:W-:Y:S01]  /*8640*/  FMUL.FTZ R175, R4, UR7 ;  /* 0x0000000704af7c20 */ /* 0x000fe20008410000 */
[----:B------:R-:W-:Y:S01]  /*8650*/  @!P1 PRMT R152, RZ, 0x654, R152 ;  /* 0x00000654ff989816 */ /* 0x000fe20000000098 */
[----:B------:R-:W-:Y:S01]  /*8660*/  MUFU.EX2 R153, R153 ;  /* 0x0000009900997308 */ /* 0x000fe20000000800 */
[----:B------:R-:W-:Y:S01]  /*8670*/  FMUL.FTZ R13, R13, UR7 ;  /* 0x000000070d0d7c20 */ /* 0x000fe20008410000 */
[--C-:B------:R-:W-:Y:S01]  /*8680*/  FFMA.FTZ R12, R12, UR7, -R175.reuse ;  /* 0x000000070c0c7c23 */ /* 0x100fe200080108af */
[--C-:B------:R-:W-:Y:S01]  /*8690*/  FFMA.FTZ R161, R14, UR7, -R175.reuse ;  /* 0x000000070ea17c23 */ /* 0x100fe200080108af */
[--C-:B------:R-:W-:Y:S01]  /*86a0*/  FFMA.FTZ R14, R15, UR7, -R175.reuse ;  /* 0x000000070f0e7c23 */ /* 0x100fe200080108af */
[--C-:B------:R-:W-:Y:S01]  /*86b0*/  FFMA.FTZ R15, R16, UR7, -R175.reuse ;  /* 0x00000007100f7c23 */ /* 0x100fe200080108af */
[--C-:B------:R-:W-:Y:S01]  /*86c0*/  FFMA.FTZ R16, R160, UR7, -R175.reuse ;  /* 0x00000007a0107c23 */ /* 0x100fe200080108af */
[----:B------:R3:W-:Y:S01]  /*86d0*/  @!P1 SYNCS.ARRIVE.TRANS64.RED.A1T0 RZ, [R152+URZ], RZ ;  /* 0x000000ff98ff99a7 */ /* 0x0007e2000810043f */
[----:B------:R-:W4:Y:S01]  /*86e0*/  MUFU.EX2 R13, R13 ;  /* 0x0000000d000d7308 */ /* 0x000f220000000800 */
[--C-:B------:R-:W-:Y:S01]  /*86f0*/  FFMA.FTZ R173, R162, UR7, -R175.reuse ;  /* 0x00000007a2ad7c23 */ /* 0x100fe200080108af */
[--C-:B------:R-:W-:Y:S01]  /*8700*/  FFMA.FTZ R163, R163, UR7, -R175.reuse ;  /* 0x00000007a3a37c23 */ /* 0x100fe200080108af */
[--C-:B------:R-:W-:Y:S01]  /*8710*/  FFMA.FTZ R164, R164, UR7, -R175.reuse ;  /* 0x00000007a4a47c23 */ /* 0x100fe200080108af */
[--C-:B------:R-:W-:Y:S01]  /*8720*/  FFMA.FTZ R165, R165, UR7, -R175.reuse ;  /* 0x00000007a5a57c23 */ /* 0x100fe200080108af */
[--C-:B------:R-:W-:Y:S01]  /*8730*/  FFMA.FTZ R166, R166, UR7, -R175.reuse ;  /* 0x00000007a6a67c23 */ /* 0x100fe200080108af */
[----:B------:R-:W-:Y:S01]  /*8740*/  FFMA.FTZ R167, R167, UR7, -R175 ;  /* 0x00000007a7a77c23 */ /* 0x000fe200080108af */
[----:B---3--:R-:W-:Y:S01]  /*8750*/  FADD.FTZ R152, R174, R5 ;  /* 0x00000005ae987221 */ /* 0x008fe20000010000 */
[----:B------:R-:W3:Y:S01]  /*8760*/  MUFU.EX2 R12, R12 ;  /* 0x0000000c000c7308 */ /* 0x000ee20000000800 */
[--C-:B------:R-:W-:Y:S01]  /*8770*/  FFMA.FTZ R168, R168, UR7, -R175.reuse ;  /* 0x00000007a8a87c23 */ /* 0x100fe200080108af */
[--C-:B------:R-:W-:Y:S01]  /*8780*/  FFMA.FTZ R170, R170, UR7, -R175.reuse ;  /* 0x00000007aaaa7c23 */ /* 0x100fe200080108af */
[----:B0-----:R-:W-:Y:S01]  /*8790*/  FADD.FTZ R5, R19, R152 ;  /* 0x0000009813057221 */ /* 0x001fe20000010000 */
[--C-:B------:R-:W-:Y:S01]  /*87a0*/  FFMA.FTZ R169, R169, UR7, -R175.reuse ;  /* 0x00000007a9a97c23 */ /* 0x100fe200080108af */
[--C-:B------:R-:W-:Y:S01]  /*87b0*/  FFMA.FTZ R171, R171, UR7, -R175.reuse ;  /* 0x00000007abab7c23 */ /* 0x100fe200080108af */
[----:B------:R-:W-:Y:S01]  /*87c0*/  FFMA.FTZ R172, R172, UR7, -R175 ;  /* 0x00000007acac7c23 */ /* 0x000fe200080108af */
[----:B--2---:R-:W-:Y:S01]  /*87d0*/  FADD.FTZ R152, R20, R5 ;  /* 0x0000000514987221 */ /* 0x004fe20000010000 */
[----:B------:R-:W0:Y:S01]  /*87e0*/  MUFU.EX2 R161, R161 ;  /* 0x000000a100a17308 */ /* 0x000e220000000800 */
[----:B------:R-:W-:Y:S01]  /*87f0*/  @!P2 STS [R154+0x28800], R18 ;  /* 0x028800129a00a388 */ /* 0x000fe20000000800 */
[-C--:B------:R-:W-:Y:S01]  /*8800*/  FMUL.FTZ R112, R112, R18.reuse ;  /* 0x0000001270707220 */ /* 0x080fe20000410000 */
[----:B-1----:R-:W-:Y:S01]  /*8810*/  FADD.FTZ R175, R21, R152 ;  /* 0x0000009815af7221 */ /* 0x002fe20000010000 */
[-C--:B------:R-:W-:Y:S01]  /*8820*/  FMUL.FTZ R113, R113, R18.reuse ;  /* 0x0000001271717220 */ /* 0x080fe20000410000 */
[----:B----4-:R1:W-:Y:S01]  /*8830*/  @!P2 STS [R154+0x28820], R13 ;  /* 0x0288200d9a00a388 */ /* 0x0103e20000000800 */
[----:B------:R-:W-:Y:S01]  /*8840*/  FMUL.FTZ R116, R116, R18 ;  /* 0x0000001274747220 */ /* 0x000fe20000410000 */
[----:B------:R-:W-:Y:S01]  /*8850*/  FADD.FTZ R152, R22, R175 ;  /* 0x000000af16987221 */ /* 0x000fe20000010000 */
[----:B------:R-:W2:Y:S01]  /*8860*/  MUFU.EX2 R14, R14 ;  /* 0x0000000e000e7308 */ /* 0x000ea20000000800 */
[----:B---3--:R-:W-:Y:S01]  /*8870*/  FFMA.FTZ R6, R13, R6, R12 ;  /* 0x000000060d067223 */ /* 0x008fe2000001000c */
[-C--:B------:R-:W-:Y:S01]  /*8880*/  FMUL.FTZ R117, R117, R18.reuse ;  /* 0x0000001275757220 */ /* 0x080fe20000410000 */
[----:B------:R-:W-:Y:S01]  /*8890*/  FADD.FTZ R175, R23, R152 ;  /* 0x0000009817af7221 */ /* 0x000fe20000010000 */
[-C--:B------:R-:W-:Y:S01]  /*88a0*/  FMUL.FTZ R120, R120, R18.reuse ;  /* 0x0000001278787220 */ /* 0x080fe20000410000 */
[-C--:B------:R-:W-:Y:S01]  /*88b0*/  FMUL.FTZ R121, R121, R18.reuse ;  /* 0x0000001279797220 */ /* 0x080fe20000410000 */
[-C--:B------:R-:W-:Y:S01]  /*88c0*/  FMUL.FTZ R124, R124, R18.reuse ;  /* 0x000000127c7c7220 */ /* 0x080fe20000410000 */
[----:B------:R-:W-:Y:S01]  /*88d0*/  FADD.FTZ R152, R176, R175 ;  /* 0x000000afb0987221 */ /* 0x000fe20000010000 */
[----:B------:R-:W3:Y:S01]  /*88e0*/  MUFU.EX2 R15, R15 ;  /* 0x0000000f000f7308 */ /* 0x000ee20000000800 */
[----:B0-----:R-:W-:Y:S01]  /*88f0*/  FADD.FTZ R5, R161, R6 ;  /* 0x00000006a1057221 */ /* 0x001fe20000010000 */
[-C--:B------:R-:W-:Y:S01]  /*8900*/  FMUL.FTZ R125, R125, R18.reuse ;  /* 0x000000127d7d7220 */ /* 0x080fe20000410000 */
[----:B------:R-:W-:Y:S01]  /*8910*/  FADD.FTZ R175, R153, R152 ;  /* 0x0000009899af7221 */ /* 0x000fe20000010000 */
        /* <DEDUP_REMOVED lines=15> */
[----:B------:R-:W-:Y:S01]  /*8a10*/  FMUL.FTZ R149, R149, R18 ;  /* 0x0000001295957220 */ /* 0x000fe20000410000 */
[----:B-1----:R-:W-:Y:S01]  /*8a20*/  F2FP.BF16.F32.PACK_AB R154, R20, R19 ;  /* 0x00000013149a723e */ /* 0x002fe200000010ff */
[----:B------:R-:W-:Y:S01]  /*8a30*/  FMUL.FTZ R26, R26, R13 ;  /* 0x0000000d1a1a7220 */ /* 0x000fe20000410000 */
[----:B------:R-:W-:Y:S01]  /*8a40*/  F2FP.BF16.F32.PACK_AB R156, R22, R21 ;  /* 0x00000015169c723e */ /* 0x000fe200000010ff */
[----:B------:R-:W-:Y:S01]  /*8a50*/  FMUL.FTZ R27, R27, R13 ;  /* 0x0000000d1b1b7220 */ /* 0x000fe20000410000 */
[----:B------:R-:W1:Y:S01]  /*8a60*/  MUFU.EX2 R163, R163 ;  /* 0x000000a300a37308 */ /* 0x000e620000000800 */
[----:B0-----:R-:W-:Y:S01]  /*8a70*/  FADD.FTZ R6, R16, R5 ;  /* 0x0000000510067221 */ /* 0x001fe20000010000 */
        /* <DEDUP_REMOVED lines=23> */
[C---:B0-----:R-:W-:Y:S01]  /*8bf0*/  FADD.FTZ R152, R178.reuse, R175 ;  /* 0x000000afb2987221 */ /* 0x041fe20000010000 */
[----:B------:R-:W-:Y:S01]  /*8c00*/  F2FP.BF16.F32.PACK_AB R160, R178, R153 ;  /* 0x00000099b2a0723e */ /* 0x000fe200000010ff */
[-C--:B------:R-:W-:Y:S01]  /*8c10*/  FMUL.FTZ R63, R63, R13.reuse ;  /* 0x0000000d3f3f7220 */ /* 0x080fe20000410000 */
[----:B------:R-:W-:Y:S01]  /*8c20*/  F2FP.BF16.F32.PACK_AB R153, R161, R12 ;  /* 0x0000000ca199723e */ /* 0x000fe200000010ff */
        /* <DEDUP_REMOVED lines=31> */
[----:B------:R-:W-:Y:S01]  /*8e20*/  F2FP.BF16.F32.PACK_AB R155, R15, R14 ;  /* 0x0000000e0f9b723e */ /* 0x000fe200000010ff */
[----:B------:R-:W-:Y:S01]  /*8e30*/  BAR.SYNC.DEFER_BLOCKING 0xf, 0x100 ;  /* 0x03c4000000007b1d */ /* 0x000fe20000010000 */
[-C--:B------:R-:W-:Y:S01]  /*8e40*/  FMUL.FTZ R107, R107, R13.reuse ;  /* 0x0000000d6b6b7220 */ /* 0x080fe20000410000 */
[-C--:B------:R-:W-:Y:S01]  /*8e50*/  FMUL.FTZ R110, R110, R13.reuse ;  /* 0x0000000d6e6e7220 */ /* 0x080fe20000410000 */
[----:B------:R-:W-:Y:S01]  /*8e60*/  FMUL.FTZ R111, R111, R13 ;  /* 0x0000000d6f6f7220 */ /* 0x000fe20000410000 */
[C---:B-1----:R-:W-:Y:S01]  /*8e70*/  FADD.FTZ R6, R188.reuse, R5 ;  /* 0x00000005bc067221 */ /* 0x042fe20000010000 */
[----:B------:R-:W-:Y:S01]  /*8e80*/  F2FP.BF16.F32.PACK_AB R161, R188, R165 ;  /* 0x000000a5bca1723e */ /* 0x000fe200000010ff */
[----:B------:R-:W1:Y:S01]  /*8e90*/  MUFU.EX2 R167, R167 ;  /* 0x000000a700a77308 */ /* 0x000e620000000800 */
[-C--:B------:R-:W-:Y:S01]  /*8ea0*/  FMUL.FTZ R114, R114, R13.reuse ;  /* 0x0000000d72727220 */ /* 0x080fe20000410000 */
[-C--:B------:R-:W-:Y:S01]  /*8eb0*/  FMUL.FTZ R115, R115, R13.reuse ;  /* 0x0000000d73737220 */ /* 0x080fe20000410000 */
[-C--:B------:R-:W-:Y:S01]  /*8ec0*/  FMUL.FTZ R118, R118, R13.reuse ;  /* 0x0000000d76767220 */ /* 0x080fe20000410000 */
[-C--:B------:R-:W-:Y:S01]  /*8ed0*/  FMUL.FTZ R119, R119, R13.reuse ;  /* 0x0000000d77777220 */ /* 0x080fe20000410000 */
[-C--:B------:R-:W-:Y:S01]  /*8ee0*/  FMUL.FTZ R122, R122, R13.reuse ;  /* 0x0000000d7a7a7220 */ /* 0x080fe20000410000 */
[----:B0-----:R-:W-:Y:S01]  /*8ef0*/  FADD.FTZ R17, R157, R18 ;  /* 0x000000129d117221 */ /* 0x001fe20000010000 */
        /* <DEDUP_REMOVED lines=11> */
[----:B------:R1:W-:Y:S01]  /*8fb0*/  STSM.16.M88.4 [R10+0x26800], R152 ;  /* 0x026800980a007844 */ /* 0x0003e20000000200 */
        /* <DEDUP_REMOVED lines=9> */
[----:B------:R-:W-:Y:S01]  /*9050*/  F2FP.BF16.F32.PACK_AB R157, R173, R16 ;  /* 0x00000010ad9d723e */ /* 0x000fe200000010ff */
[----:B------:R-:W-:-:S03]  /*9060*/  FMUL.FTZ R151, R151, R13 ;  /* 0x0000000d97977220 */ /* 0x000fc60000410000 */
[----:B------:R-:W0:Y:S01]  /*9070*/  MUFU.EX2 R170, R170 ;  /* 0x000000aa00aa7308 */ /* 0x000e220000000800 */
[----:B--2---:R-:W-:-:S07]  /*9080*/  FADD.FTZ R5, R168, R5 ;  /* 0x00000005a8057221 */ /* 0x004fce0000010000 */
[----:B------:R-:W2:Y:S01]  /*9090*/  MUFU.EX2 R184, R184 ;  /* 0x000000b800b87308 */ /* 0x000ea20000000800 */
[----:B---3--:R-:W-:-:S07]  /*90a0*/  FADD.FTZ R17, R159, R6 ;  /* 0x000000069f117221 */ /* 0x008fce0000010000 */
[----:B------:R-:W3:Y:S01]  /*90b0*/  MUFU.EX2 R169, R169 ;  /* 0x000000a900a97308 */ /* 0x000ee20000000800 */
[----:B0-----:R-:W-:-:S07]  /*90c0*/  FADD.FTZ R6, R170, R5 ;  /* 0x00000005aa067221 */ /* 0x001fce0000010000 */
[----:B------:R-:W0:Y:S01]  /*90d0*/  MUFU.EX2 R171, R171 ;  /* 0x000000ab00ab7308 */ /* 0x000e220000000800 */
[C---:B--2---:R-:W-:Y:S01]  /*90e0*/  F2FP.BF16.F32.PACK_AB R166, R184.reuse, R159 ;  /* 0x0000009fb8a6723e */ /* 0x044fe200000010ff */
[----:B------:R-:W-:Y:S01]  /*90f0*/  FADD.FTZ R5, R184, R17 ;  /* 0x00000011b8057221 */ /* 0x000fe20000010000 */
[----:B------:R-:W-:Y:S02]  /*9100*/  F2FP.BF16.F32.PACK_AB R159, R186, R163 ;  /* 0x000000a3ba9f723e */ /* 0x000fe400000010ff */
[----:B------:R-:W-:-:S03]  /*9110*/  F2FP.BF16.F32.PACK_AB R163, R168, R167 ;  /* 0x000000a7a8a3723e */ /* 0x000fc600000010ff */
[----:B------:R-:W2:Y:S01]  /*9120*/  MUFU.EX2 R172, R172 ;  /* 0x000000ac00ac7308 */ /* 0x000ea20000000800 */
[C---:B---3--:R-:W-:Y:S01]  /*9130*/  FADD.FTZ R6, R169.reuse, R6 ;  /* 0x00000006a9067221 */ /* 0x048fe20000010000 */
[----:B------:R-:W-:Y:S01]  /*9140*/  F2FP.BF16.F32.PACK_AB R165, R169, R170 ;  /* 0x000000aaa9a5723e */ /* 0x000fe200000010ff */
[----:B------:R1:W-:Y:S04]  /*9150*/  STSM.16.M88.4 [R9], R156 ;  /* 0x0000009c09007844 */ /* 0x0003e80000000200 */
[----:B------:R1:W-:Y:S01]  /*9160*/  STSM.16.M88.4 [R8], R160 ;  /* 0x000000a008007844 */ /* 0x0003e20000000200 */
[----:B0-----:R-:W-:Y:S01]  /*9170*/  FADD.FTZ R15, R171, R6 ;  /* 0x00000006ab0f7221 */ /* 0x001fe20000010000 */
[----:B--2---:R-:W-:-:S03]  /*9180*/  F2FP.BF16.F32.PACK_AB R167, R172, R171 ;  /* 0x000000abaca7723e */ /* 0x004fc600000010ff */
[----:B------:R-:W-:Y:S02]  /*9190*/  FADD.FTZ R6, R172, R15 ;  /* 0x0000000fac067221 */ /* 0x000fe40000010000 */
[----:B------:R1:W-:Y:S01]  /*91a0*/  STSM.16.M88.4 [R7], R164 ;  /* 0x000000a407007844 */ /* 0x0003e20000000200 */
[----:B------:R-:W-:Y:S05]  /*91b0*/  @!P0 BRA `(.L_x_4225) ;  /* 0x0000000000048947 */ /* 0x000fea0003800000 */
[----:B------:R-:W-:Y:S01]  /*91c0*/  BPT.TRAP 0x1 ;  /* 0x000000040000795c */ /* 0x000fe20000300000 */
.L_x_4225:
[----:B------:R0:W2:Y:S01]  /*91d0*/  SYNCS.PHASECHK.TRANS64.TRYWAIT P2, [UR26+0x28c50], R11 ;  /* 0x028c500bff0075a7 */ /* 0x0000a2000804015a */
[----:B------:R-:W-:Y:S05]  /*91e0*/  @!P0 BRA `(.L_x_4226) ;  /* 0x0000000000048947 */ /* 0x000fea0003800000 */
[----:B------:R-:W-:Y:S01]  /*91f0*/  BPT.TRAP 0x1 ;  /* 0x000000040000795c */ /* 0x000fe20000300000 */
.L_x_4226:
[----:B--2---:R-:W-:Y:S05]  /*9200*/  @P2 BRA `(.L_x_4227) ;  /* 0x0000000000082947 */ /* 0x004fea0003800000 */
[----:B------:R-:W2:Y:S02]  /*9210*/  SYNCS.PHASECHK.TRANS64.TRYWAIT P2, [UR26+0x28c50], R11 ;  /* 0x028c500bff0075a7 */ /* 0x000ea4000804015a */
[----:B--2---:R-:W-:Y:S05]  /*9220*/  @!P2 BRA `(.L_x_4228) ;  /* 0x0000007c00b4a947 */ /* 0x004fea0003800000 */
.L_x_4227:
[----:B------:R-:W-:Y:S01]  /*9230*/  ULEA UR6, UR4, UR38, 0xc ;  /* 0x0000002604067291 */ /* 0x000fe2000f8e603f */
[----:B------:R-:W-:Y:S01]  /*9240*/  WARPGROUP.ARRIVE ;  /* 0x00000000000079c5 */ /* 0x000fe20000000000 */
[----:B------:R-:W-:Y:S01]  /*9250*/  UMOV UR11, 0x40000040 ;  /* 0x40000040000b7882 */ /* 0x000fe20000000000 */
[----:B------:R-:W-:Y:S01]  /*9260*/  UISETP.GT.AND UP0, UPT, UR41, UR40, UPT ;  /* 0x000000282900728c */ /* 0x000fe2000bf04270 */
[----:B0-2---:R-:W-:Y:S01]  /*9270*/  @!P1 VIADD R11, R190, 0x28c60 ;  /* 0x00028c60be0b9836 */ /* 0x005fe20000000000 */
[----:B------:R-:W-:Y:S01]  /*9280*/  UIADD3 UR41, UR41, -0x1, URZ ;  /* 0xffffffff29297890 */ /* 0x000fe2000fffe03f */
[----:B------:R-:W-:Y:S01]  /*9290*/  MOV R13, R4 ;  /* 0x00000004000d7202 */ /* 0x000fe20000000f00 */
[----:B------:R-:W-:Y:S01]  /*92a0*/  UMOV UR10, UR6 ;  /* 0x00000006000a7c82 */ /* 0x000fe20008000000 */
[----:B------:R-:W-:Y:S01]  /*92b0*/  IMAD.MOV.U32 R18, RZ, RZ, R3 ;  /* 0x000000ffff127224 */ /* 0x000fe200078e0003 */
        /* <DEDUP_REMOVED lines=34> */
.L_x_4220:
[----:B-12---:R-:W1:Y:S01]  /*94e0*/  SHFL.BFLY PT, R8, R5, 0x2, 0x1f ;  /* 0x0c401f0005087f89 */ /* 0x006e6200000e0000 */
[----:B------:R-:W-:Y:S08]  /*94f0*/  BAR.ARV 0x8, 0x100 ;  /* 0x0204000000007b1d */ /* 0x000ff00000002000 */
[----:B------:R-:W-:Y:S01]  /*9500*/  BAR.SYNC.DEFER_BLOCKING 0xf, 0x100 ;  /* 0x03c4000000007b1d */ /* 0x000fe20000010000 */
[----:B------:R-:W-:-:S02]  /*9510*/  ISETP.NE.AND P0, PT, R2, RZ, PT ;  /* 0x000000ff0200720c */ /* 0x000fc40003f05270 */
[----:B------:R-:W-:-:S03]  /*9520*/  MOV R2, RZ ;  /* 0x000000ff00027202 */ /* 0x000fc60000000f00 */
[----:B------:R-:W2:Y:S01]  /*9530*/  SHFL.BFLY PT, R9, R6, 0x2, 0x1f ;  /* 0x0c401f0006097f89 */ /* 0x000ea200000e0000 */
[----:B-1----:R-:W-:Y:S01]  /*9540*/  FADD.FTZ R8, R8, R5 ;  /* 0x0000000508087221 */ /* 0x002fe20000010000 */
[----:B------:R-:W-:-:S04]  /*9550*/  IMAD.U32 R5, RZ, RZ, UR4 ;  /* 0x00000004ff057e24 */ /* 0x000fc8000f8e00ff */
[----:B------:R-:W4:Y:S01]  /*9560*/  SHFL.BFLY PT, R7, R8, 0x1, 0x1f ;  /* 0x0c201f0008077f89 */ /* 0x000f2200000e0000 */
[----:B------:R-:W-:Y:S01]  /*9570*/  IMAD R0, R5, 0x40, R0 ;  /* 0x0000004005007824 */ /* 0x000fe200078e0200 */
[----:B------:R-:W-:-:S04]  /*9580*/  MOV R5, 0xff800000 ;  /* 0xff80000000057802 */ /* 0x000fc80000000f00 */
[----:B------:R-:W-:Y:S01]  /*9590*/  @!P0 LEA R0, R0, UR39, 0x2 ;  /* 0x0000002700008c11 */ /* 0x000fe2000f8e10ff */
[----:B--2---:R-:W-:Y:S01]  /*95a0*/  FADD.FTZ R9, R9, R6 ;  /* 0x0000000609097221 */ /* 0x004fe20000010000 */
[----:B------:R-:W-:-:S04]  /*95b0*/  IMAD.MOV.U32 R6, RZ, RZ, -0x800000 ;  /* 0xff800000ff067424 */ /* 0x000fc800078e00ff */
[----:B------:R-:W1:Y:S01]  /*95c0*/  SHFL.BFLY PT, R10, R9, 0x1, 0x1f ;  /* 0x0c201f00090a7f89 */ /* 0x000e6200000e0000 */
[----:B----4-:R-:W-:Y:S01]  /*95d0*/  FADD.FTZ R11, R8, R7 ;  /* 0x00000007080b7221 */ /* 0x010fe20000010000 */
[----:B------:R-:W-:-:S04]  /*95e0*/  IMAD.MOV.U32 R7, RZ, RZ, RZ ;  /* 0x000000ffff077224 */ /* 0x000fc800078e00ff */
[----:B------:R-:W-:-:S13]  /*95f0*/  FSETP.NE.FTZ.AND P1, PT, R11, RZ, PT ;  /* 0x000000ff0b00720b */ /* 0x000fda0003f35000 */
[----:B------:R-:W2:Y:S01]  /*9600*/  @P1 MUFU.RCP R7, R11 ;  /* 0x0000000b00071308 */ /* 0x000ea20000001000 */
[----:B-1----:R-:W-:-:S05]  /*9610*/  FADD.FTZ R10, R9, R10 ;  /* 0x0000000a090a7221 */ /* 0x002fca0000010000 */
[----:B------:R-:W-:Y:S02]  /*9620*/  FSETP.NE.FTZ.AND P2, PT, R10, RZ, PT ;  /* 0x000000ff0a00720b */ /* 0x000fe40003f55000 */
[----:B------:R-:W-:Y:S01]  /*9630*/  @P1 MUFU.LG2 R8, R11 ;  /* 0x0000000b00081308 */ /* 0x000fe20000000c00 */
[----:B--2---:R-:W-:Y:S01]  /*9640*/  @!P0 STS [R0+0x28800], R7 ;  /* 0x0288000700008388 */ /* 0x004fe20000000800 */
[-C--:B------:R-:W-:Y:S01]  /*9650*/  FMUL.FTZ R24, R24, R7.reuse ;  /* 0x0000000718187220 */ /* 0x080fe20000410000 */
[----:B------:R-:W-:-:S08]  /*9660*/  FMUL.FTZ R25, R25, R7 ;  /* 0x0000000719197220 */ /* 0x000fd00000410000 */
[----:B------:R-:W1:Y:S01]  /*9670*/  @P2 MUFU.RCP R2, R10 ;  /* 0x0000000a00022308 */ /* 0x000e620000001000 */
[-C--:B------:R-:W-:Y:S01]  /*9680*/  FMUL.FTZ R28, R28, R7.reuse ;  /* 0x000000071c1c7220 */ /* 0x080fe20000410000 */
[-C--:B------:R-:W-:Y:S01]  /*9690*/  FMUL.FTZ R29, R29, R7.reuse ;  /* 0x000000071d1d7220 */ /* 0x080fe20000410000 */
[-C--:B------:R-:W-:Y:S01]  /*96a0*/  FMUL.FTZ R32, R32, R7.reuse ;  /* 0x0000000720207220 */ /* 0x080fe20000410000 */
[-C--:B------:R-:W-:Y:S01]  /*96b0*/  FMUL.FTZ R33, R33, R7.reuse ;  /* 0x0000000721217220 */ /* 0x080fe20000410000 */
[-C--:B------:R-:W-:Y:S01]  /*96c0*/  FMUL.FTZ R36, R36, R7.reuse ;  /* 0x0000000724247220 */ /* 0x080fe20000410000 */
[-C--:B------:R-:W-:Y:S01]  /*96d0*/  FMUL.FTZ R37, R37, R7.reuse ;  /* 0x0000000725257220 */ /* 0x080fe20000410000 */
[-C--:B------:R-:W-:Y:S01]  /*96e0*/  FMUL.FTZ R40, R40, R7.reuse ;  /* 0x0000000728287220 */ /* 0x080fe20000410000 */
[----:B------:R2:W4:Y:S01]  /*96f0*/  @P2 MUFU.LG2 R9, R10 ;  /* 0x0000000a00092308 */ /* 0x0005220000000c00 */
        /* <DEDUP_REMOVED lines=8> */
[----:B-1----:R1:W-:Y:S01]  /*9780*/  @!P0 STS [R0+0x28820], R2 ;  /* 0x0288200200008388 */ /* 0x0023e20000000800 */
[----:B--2---:R-:W-:-:S02]  /*9790*/  IMAD.U32 R10, RZ, RZ, UR7 ;  /* 0x00000007ff0a7e24 */ /* 0x004fc4000f8e00ff */
        /* <DEDUP_REMOVED lines=8> */
[----:B-1----:R-:W-:Y:S01]  /*9820*/  MOV R0, UR7 ;  /* 0x0000000700007c02 */ /* 0x002fe20008000f00 */
        /* <DEDUP_REMOVED lines=39> */
[----:B------:R-:W-:Y:S01]  /*9aa0*/  @P1 FMUL.FTZ R0, R0, 0.69314718246459960938 ;  /* 0x3f31721800001820 */ /* 0x000fe20000410000 */
[----:B------:R-:W-:Y:S01]  /*9ab0*/  @P2 FMUL.FTZ R10, R10, 0.69314718246459960938 ;  /* 0x3f3172180a0a2820 */ /* 0x000fe20000410000 */
[----:B------:R-:W-:Y:S01]  /*9ac0*/  @P1 FMUL.FTZ R7, R8, 0.69314718246459960938 ;  /* 0x3f31721808071820 */ /* 0x000fe20000410000 */
[----:B----4-:R-:W-:Y:S01]  /*9ad0*/  @P2 FMUL.FTZ R9, R9, 0.69314718246459960938 ;  /* 0x3f31721809092820 */ /* 0x010fe20000410000 */
        /* <DEDUP_REMOVED lines=68> */
.L_x_4190:
[----:B------:R-:W-:Y:S05]  /*9f20*/  @P0 BRA `(.L_x_4230) ;  /* 0x0000002000f80947 */ /* 0x000fea0003800000 */
[----:B------:R-:W1:Y:S01]  /*9f30*/  S2R R0, SR_TID.X ;  /* 0x0000000000007919 */ /* 0x000e620000002100 */
[----:B------:R-:W2:Y:S01]  /*9f40*/  S2UR UR5, SR_CgaCtaId ;  /* 0x00000000000579c3 */ /* 0x000ea20000008800 */
[----:B------:R-:W-:Y:S01]  /*9f50*/  UMOV UR4, 0x400 ;  /* 0x0000040000047882 */ /* 0x000fe20000000000 */
[----:B------:R-:W-:-:S06]  /*9f60*/  IMAD R2, RZ, RZ, -UR36 ;  /* 0x80000024ff027e24 */ /* 0x000fcc000f8e02ff */
[----:B------:R-:W-:Y:S08]  /*9f70*/  BAR.SYNC.DEFER_BLOCKING 0x1, 0x100 ;  /* 0x0044000000007b1d */ /* 0x000ff00000010000 */
[----:B------:R-:W4:Y:S08]  /*9f80*/  S2UR UR6, SR_CTAID.Y ;  /* 0x00000000000679c3 */ /* 0x000f300000002600 */
[----:B------:R-:W4:Y:S01]  /*9f90*/  LDC R3, c[0x0][0xc50] ;  /* 0x00031400ff037b82 */ /* 0x000f220000000800 */
[----:B--2---:R-:W-:-:S07]  /*9fa0*/  ULEA UR4, UR5, UR4, 0x18 ;  /* 0x0000000405047291 */ /* 0x004fce000f8ec03f */
[----:B------:R-:W2:Y:S01]  /*9fb0*/  LDC R7, c[0x0][0xbe8] ;  /* 0x0002fa00ff077b82 */ /* 0x000ea20000000800 */
[----:B------:R-:W-:Y:S01]  /*9fc0*/  UIADD3 UR4, UR4, 0x28c20, URZ ;  /* 0x00028c2004047890 */ /* 0x000fe2000fffe03f */
[----:B-1----:R-:W-:-:S03]  /*9fd0*/  VIADD R18, R0, 0xffffff80 ;  /* 0xffffff8000127836 */ /* 0x002fc60000000000 */
[----:B------:R-:W-:Y:S02]  /*9fe0*/  UPRMT UR4, URZ, 0x654, UR4 ;  /* 0x000006543f047896 */ /* 0x000fe40008000004 */
[----:B------:R-:W-:-:S04]  /*9ff0*/  SHF.R.S32.HI R21, RZ, 0x1f, R18 ;  /* 0x0000001fff157819 */ /* 0x000fc80000011412 */
[----:B------:R-:W-:Y:S01]  /*a000*/  LEA.HI R4, R21, R18, RZ, 0x7 ;  /* 0x0000001215047211 */ /* 0x000fe200078f38ff */
[----:B----4-:R-:W-:Y:S01]  /*a010*/  IMAD R2, R3, R2, UR6 ;  /* 0x0000000603027e24 */ /* 0x010fe2000f8e0202 */
[----:B------:R-:W-:Y:S01]  /*a020*/  USHF.R.S32.HI UR6, URZ, 0x1f, UR36 ;  /* 0x0000001f3f067899 */ /* 0x000fe20008011424 */
[----:B------:R-:W-:Y:S01]  /*a030*/  SYNCS.ARRIVE.TRANS64.RED.A1T0 RZ, [UR4], RZ ;  /* 0x000000ffffff79a7 */ /* 0x000fe20008100404 */
[----:B------:R-:W-:Y:S02]  /*a040*/  SHF.R.S32.HI R0, RZ, 0x7, R4 ;  /* 0x00000007ff007819 */ /* 0x000fe40000011404 */
[----:B------:R-:W-:Y:S02]  /*a050*/  LOP3.LUT R9, R4, 0xffffff80, RZ, 0xc0, !PT ;  /* 0xffffff8004097812 */ /* 0x000fe400078ec0ff */
[----:B------:R-:W-:Y:S01]  /*a060*/  SHF.R.S32.HI R3, RZ, 0x1f, R2 ;  /* 0x0000001fff037819 */ /* 0x000fe20000011402 */
[----:B------:R-:W1:Y:S01]  /*a070*/  SHFL.IDX PT, R10, R0, RZ, 0x1f ;  /* 0x00001fff000a7589 */ /* 0x000e6200000e0000 */
[----:B------:R-:W-:-:S02]  /*a080*/  IADD3 R8, R18, -R9, RZ ;  /* 0x8000000912087210 */ /* 0x000fc40007ffe0ff */
[----:B--2---:R-:W-:Y:S02]  /*a090*/  ISETP.NE.AND P1, PT, R7, 0x1, PT ;  /* 0x000000010700780c */ /* 0x004fe40003f25270 */
[----:B------:R-:W-:-:S04]  /*a0a0*/  SHF.R.S32.HI R155, RZ, 0x1f, R8 ;  /* 0x0000001fff9b7819 */ /* 0x000fc80000011408 */
[----:B------:R-:W-:-:S04]  /*a0b0*/  LEA.HI R9, R155, R8, RZ, 0x2 ;  /* 0x000000089b097211 */ /* 0x000fc800078f10ff */
[----:B------:R-:W-:Y:S02]  /*a0c0*/  SHF.R.S32.HI R154, RZ, 0x2, R9 ;  /* 0x00000002ff9a7819 */ /* 0x000fe40000011409 */
[----:B-1----:R-:W-:-:S13]  /*a0d0*/  ISETP.NE.AND P0, PT, R10, RZ, PT ;  /* 0x000000ff0a00720c */ /* 0x002fda0003f05270 */
[----:B------:R-:W-:Y:S05]  /*a0e0*/  @P0 BRA `(.L_x_4231) ;  /* 0x0000000400440947 */ /* 0x000fea0003800000 */
[----:B------:R-:W1:Y:S01]  /*a0f0*/  LDC R19, c[0x0][0xbe8] ;  /* 0x0002fa00ff137b82 */ /* 0x000e620000000800 */
[----:B------:R-:W-:Y:S01]  /*a100*/  LOP3.LUT R11, R4, 0xffffff80, RZ, 0xc0, !PT ;  /* 0xffffff80040b7812 */ /* 0x000fe200078ec0ff */
[----:B------:R-:W2:Y:S01]  /*a110*/  S2R R23, SR_CTAID.X ;  /* 0x0000000000177919 */ /* 0x000ea20000002500 */
[----:B------:R-:W-:Y:S01]  /*a120*/  LEA.HI R10, R21, R18, RZ, 0x2 ;  /* 0x00000012150a7211 */ /* 0x000fe200078f10ff */
[----:B------:R-:W-:Y:S02]  /*a130*/  ULDC.64 UR4, c[0x0][0xbd0] ;  /* 0x0002f40000047ab9 */ /* 0x000fe40000000a00 */
[----:B------:R-:W-:Y:S01]  /*a140*/  IMAD.IADD R20, R18, 0x1, -R11 ;  /* 0x0000000112147824 */ /* 0x000fe200078e0a0b */
[----:B------:R-:W-:Y:S01]  /*a150*/  LOP3.LUT R17, R10, 0xfffffffc, RZ, 0xc0, !PT ;  /* 0xfffffffc0a117812 */ /* 0x000fe200078ec0ff */
[----:B------:R-:W4:Y:S01]  /*a160*/  S2UR UR7, SR_CTAID.Z ;  /* 0x00000000000779c3 */ /* 0x000f220000002700 */
[----:B------:R-:W-:Y:S02]  /*a170*/  UIMAD.WIDE.U32 UR8, UR36, UR4, URZ ;  /* 0x00000004240872a5 */ /* 0x000fe4000f8e003f */
[----:B------:R-:W-:Y:S01]  /*a180*/  SHF.R.S32.HI R11, RZ, 0x1f, R20 ;  /* 0x0000001fff0b7819 */ /* 0x000fe20000011414 */
[----:B------:R-:W-:Y:S01]  /*a190*/  IMAD.IADD R10, R18, 0x1, -R17 ;  /* 0x00000001120a7824 */ /* 0x000fe200078e0a11 */
[----:B------:R-:W-:-:S02]  /*a1a0*/  UIMAD UR4, UR6, UR4, URZ ;  /* 0x00000004060472a4 */ /* 0x000fc4000f8e023f */
[C---:B------:R-:W-:Y:S01]  /*a1b0*/  LEA.HI R22, R11.reuse, R20, RZ, 0x2 ;  /* 0x000000140b167211 */ /* 0x040fe200078f10ff */
[----:B---3--:R-:W3:Y:S01]  /*a1c0*/  LDC.64 R14, c[0x0][0xbd8] ;  /* 0x0002f600ff0e7b82 */ /* 0x008ee20000000a00 */
[----:B------:R-:W-:Y:S01]  /*a1d0*/  LEA.HI R12, R10, R10, RZ, 0x1 ;  /* 0x0000000a0a0c7211 */ /* 0x000fe200078f08ff */
[----:B------:R-:W-:Y:S01]  /*a1e0*/  UIMAD UR4, UR36, UR5, UR4 ;  /* 0x00000005240472a4 */ /* 0x000fe2000f8e0204 */
[--C-:B------:R-:W-:Y:S02]  /*a1f0*/  SHF.R.S32.HI R4, RZ, 0x2, R22.reuse ;  /* 0x00000002ff047819 */ /* 0x100fe40000011416 */
[----:B0-----:R-:W-:Y:S01]  /*a200*/  SHF.R.S32.HI R13, RZ, 0x1f, R22 ;  /* 0x0000001fff0d7819 */ /* 0x001fe20000011416 */
[----:B------:R-:W-:Y:S01]  /*a210*/  UIADD3 UR4, UR9, UR4, URZ ;  /* 0x0000000409047290 */ /* 0x000fe2000fffe03f */
[----:B------:R-:W-:Y:S02]  /*a220*/  LEA.HI R11, R11, R20, RZ, 0x5 ;  /* 0x000000140b0b7211 */ /* 0x000fe400078f28ff */
[----:B-1----:R-:W-:-:S02]  /*a230*/  ISETP.NE.AND P0, PT, R19, 0x1, PT ;  /* 0x000000011300780c */ /* 0x002fc40003f05270 */
[----:B------:R-:W-:Y:S02]  /*a240*/  LEA.HI R13, R13, R4, RZ, 0x3 ;  /* 0x000000040d0d7211 */ /* 0x000fe400078f18ff */
[----:B------:R-:W-:Y:S02]  /*a250*/  LOP3.LUT R153, R12, 0x1ffffffe, RZ, 0xc0, !PT ;  /* 0x1ffffffe0c997812 */ /* 0x000fe400078ec0ff */
[----:B------:R-:W-:Y:S01]  /*a260*/  LOP3.LUT R13, R13, 0xfffffff8, RZ, 0xc0, !PT ;  /* 0xfffffff80d0d7812 */ /* 0x000fe200078ec0ff */
[----:B----4-:R-:W-:Y:S01]  /*a270*/  USHF.R.S32.HI UR5, URZ, 0x1f, UR7 ;  /* 0x0000001f3f057899 */ /* 0x010fe20008011407 */
[----:B------:R-:W-:Y:S01]  /*a280*/  SHF.R.S32.HI R11, RZ, 0x5, R11 ;  /* 0x00000005ff0b7819 */ /* 0x000fe2000001140b */
[----:B------:R-:W-:Y:S01]  /*a290*/  IMAD.IADD R153, R10, 0x1, -R153 ;  /* 0x000000010a997824 */ /* 0x000fe200078e0a99 */
[----:B------:R-:W-:Y:S02]  /*a2a0*/  IADD3 R4, R4, -R13, RZ ;  /* 0x8000000d04047210 */ /* 0x000fe40007ffe0ff */
[----:B------:R-:W-:Y:S01]  /*a2b0*/  MOV R10, UR8 ;  /* 0x00000008000a7c02 */ /* 0x000fe20008000f00 */
[----:B------:R-:W0:Y:S02]  /*a2c0*/  @P0 LDC R13, c[0x0][0xbec] ;  /* 0x0002fb00ff0d0b82 */ /* 0x000e240000000800 */
[----:B------:R-:W-:-:S02]  /*a2d0*/  IMAD R152, R11, 0x10, R4 ;  /* 0x000000100b987824 */ /* 0x000fc400078e0204 */
[C---:B---3--:R-:W-:Y:S02]  /*a2e0*/  IMAD R12, R14.reuse, UR5, RZ ;  /* 0x000000050e0c7c24 */ /* 0x048fe4000f8e02ff */
[----:B------:R-:W-:Y:S02]  /*a2f0*/  IMAD R4, R153, 0x8, R152 ;  /* 0x0000000899047824 */ /* 0x000fe400078e0298 */
[----:B------:R-:W1:Y:S01]  /*a300*/  @P0 LDC R17, c[0x0][0xbf0] ;  /* 0x0002fc00ff110b82 */ /* 0x000e620000000800 */
[----:B------:R-:W-:Y:S01]  /*a310*/  IMAD.U32 R11, RZ, RZ, UR9 ;  /* 0x00000009ff0b7e24 */ /* 0x000fe2000f8e00ff */
[----:B------:R-:W-:Y:S01]  /*a320*/  MOV R11, UR4 ;  /* 0x00000004000b7c02 */ /* 0x000fe20008000f00 */
[----:B--2---:R-:W-:Y:S01]  /*a330*/  IMAD R4, R23, 0x40, R4 ;  /* 0x0000004017047824 */ /* 0x004fe200078e0204 */
[----:B------:R-:W-:Y:S01]  /*a340*/  ULDC.64 UR4, c[0x0][0xbe0] ;  /* 0x0002f80000047ab9 */ /* 0x000fe20000000a00 */
[----:B------:R-:W-:Y:S02]  /*a350*/  IMAD R15, R15, UR7, R12 ;  /* 0x000000070f0f7c24 */ /* 0x000fe4000f8e020c */
[----:B------:R-:W-:-:S04]  /*a360*/  IMAD.WIDE.U32 R10, R14, UR7, R10 ;  /* 0x000000070e0a7c25 */ /* 0x000fc8000f8e000a */
[----:B------:R-:W-:Y:S01]  /*a370*/  IMAD R23, R23, 0x40, R152 ;  /* 0x0000004017177824 */ /* 0x000fe200078e0298 */
[----:B------:R-:W-:Y:S01]  /*a380*/  IADD3 R11, R11, R15, RZ ;  /* 0x0000000f0b0b7210 */ /* 0x000fe20007ffe0ff */
[----:B0-----:R-:W-:-:S04]  /*a390*/  @P0 IMAD.HI.U32 R12, R4, R13, RZ ;  /* 0x0000000d040c0227 */ /* 0x001fc800078e00ff */
[----:B------:R-:W-:Y:S02]  /*a3a0*/  IMAD.MOV.U32 R13, RZ, RZ, R4 ;  /* 0x000000ffff0d7224 */ /* 0x000fe400078e0004 */
[----:B------:R-:W-:Y:S01]  /*a3b0*/  IMAD.WIDE.U32 R10, R2, UR4, R10 ;  /* 0x00000004020a7c25 */ /* 0x000fe2000f8e000a */
[----:B-1----:R-:W-:-:S03]  /*a3c0*/  @P0 SHF.R.U32.HI R13, RZ, R17, R12 ;  /* 0x00000011ff0d0219 */ /* 0x002fc6000001160c */
[----:B------:R-:W-:Y:S01]  /*a3d0*/  IMAD R17, R3, UR4, RZ ;  /* 0x0000000403117c24 */ /* 0x000fe2000f8e02ff */
[----:B------:R-:W-:Y:S01]  /*a3e0*/  IADD3 R10, P0, R13, R10, RZ ;  /* 0x0000000a0d0a7210 */ /* 0x000fe20007f1e0ff */
[----:B------:R-:W-:Y:S02]  /*a3f0*/  IMAD.MOV R15, RZ, RZ, -R13 ;  /* 0x000000ffff0f7224 */ /* 0x000fe400078e0a0d */
[----:B------:R-:W-:Y:S01]  /*a400*/  IMAD R12, R2, UR5, R17 ;  /* 0x00000005020c7c24 */ /* 0x000fe2000f8e0211 */
[----:B------:R-:W-:Y:S01]  /*a410*/  SHF.R.S32.HI R17, RZ, 0x1f, R13 ;  /* 0x0000001fff117819 */ /* 0x000fe2000001140d */
[----:B------:R-:W-:Y:S01]  /*a420*/  IMAD R15, R19, R15, R4 ;  /* 0x0000000f130f7224 */ /* 0x000fe200078e0204 */
[----:B------:R-:W-:Y:S01]  /*a430*/  ULDC.64 UR4, c[0x0][0xbc8] ;  /* 0x0002f20000047ab9 */ /* 0x000fe20000000a00 */
[----:B------:R-:W-:Y:S02]  /*a440*/  LOP3.LUT R13, R22, 0x7ffffffc, RZ, 0xc0, !PT ;  /* 0x7ffffffc160d7812 */ /* 0x000fe400078ec0ff */
[----:B------:R-:W-:-:S02]  /*a450*/  IADD3.X R11, R17, R11, R12, P0, !PT ;  /* 0x0000000b110b7210 */ /* 0x000fc400007fe40c */
[----:B------:R-:W-:Y:S01]  /*a460*/  SHF.R.S32.HI R4, RZ, 0x1f, R15 ;  /* 0x0000001fff047819 */ /* 0x000fe2000001140f */
[----:B------:R-:W-:Y:S02]  /*a470*/  IMAD.IADD R20, R20, 0x1, -R13 ;  /* 0x0000000114147824 */ /* 0x000fe400078e0a0d */
[----:B------:R-:W-:-:S04]  /*a480*/  IMAD.WIDE.U32 R10, R15, UR4, R10 ;  /* 0x000000040f0a7c25 */ /* 0x000fc8000f8e000a */
[----:B------:R-:W-:-:S04]  /*a490*/  IMAD R4, R4, UR4, RZ ;  /* 0x0000000404047c24 */ /* 0x000fc8000f8e02ff */
[----:B------:R-:W-:Y:S01]  /*a4a0*/  IMAD R15, R15, UR5, R4 ;  /* 0x000000050f0f7c24 */ /* 0x000fe2000f8e0204 */
[----:B------:R-:W-:Y:S01]  /*a4b0*/  ULDC.64 UR4, c[0x0][0xba8] ;  /* 0x0002ea0000047ab9 */ /* 0x000fe20000000a00 */
[-C--:B------:R-:W-:Y:S02]  /*a4c0*/  LEA.HI R4, R0, R0.reuse, RZ, 0x1 ;  /* 0x0000000000047211 */ /* 0x080fe400078f08ff */
[----:B------:R-:W-:Y:S01]  /*a4d0*/  IMAD.IADD R11, R11, 0x1, R15 ;  /* 0x000000010b0b7824 */ /* 0x000fe200078e020f */
[----:B------:R-:W-:Y:S01]  /*a4e0*/  LEA R16, P0, R10, UR4, 0x2 ;  /* 0x000000040a107c11 */ /* 0x000fe2000f8010ff */
[----:B------:R-:W-:Y:S01]  /*a4f0*/  ULDC UR4, c[0x0][0xa88] ;  /* 0x0002a20000047ab9 */ /* 0x000fe20000000800 */
[----:B------:R-:W-:Y:S01]  /*a500*/  LOP3.LUT R15, R4, 0xfffffe, RZ, 0xc0, !PT ;  /* 0x00fffffe040f7812 */ /* 0x000fe200078ec0ff */
[----:B------:R-:W-:Y:S01]  /*a510*/  IMAD R4, R19, UR4, RZ ;  /* 0x0000000413047c24 */ /* 0x000fe2000f8e02ff */
[----:B------:R-:W-:Y:S01]  /*a520*/  LEA.HI.X R17, R10, UR5, R11, 0x2, P0 ;  /* 0x000000050a117c11 */ /* 0x000fe200080f140b */
[----:B------:R-:W-:Y:S01]  /*a530*/  SHFL.IDX PT, R12, R16, 0x1, 0x1c1f ;  /* 0x003c1f00100c7f89 */ /* 0x000fe200000e0000 */
[----:B------:R-:W-:Y:S01]  /*a540*/  IADD3 R14, -R15, R0, RZ ;  /* 0x000000000f0e7210 */ /* 0x000fe20007ffe1ff */
[----:B------:R-:W-:-:S02]  /*a550*/  IMAD.SHL.U32 R15, R20, 0x2, RZ ;  /* 0x00000002140f7824 */ /* 0x000fc400078e00ff */
[----:B------:R-:W-:Y:S01]  /*a560*/  SHFL.IDX PT, R10, R16, RZ, 0x1c1f ;  /* 0x001c1fff100a7589 */ /* 0x000fe200000e0000 */
[----:B------:R-:W-:-:S03]  /*a570*/  LEA R14, -R14, RZ, 0x8 ;  /* 0x000000ff0e0e7211 */ /* 0x000fc600078e41ff */
        /* <DEDUP_REMOVED lines=8> */
.L_x_4231:
[----:B---3--:R-:W1:Y:S01]  /*a600*/  S2R R14, SR_CTAID.X ;  /* 0x00000000000e7919 */ /* 0x008e620000002500 */
[----:B------:R-:W3:Y:S01]  /*a610*/  S2UR UR7, SR_CTAID.Z ;  /* 0x00000000000779c3 */ /* 0x000ee20000002700 */
[----:B------:R-:W-:Y:S01]  /*a620*/  LEA.HI R21, R21, R18, RZ, 0x2 ;  /* 0x0000001215157211 */ /* 0x000fe200078f10ff */
[----:B------:R-:W-:Y:S01]  /*a630*/  ULDC.64 UR8, c[0x0][0xb38] ;  /* 0x0002ce0000087ab9 */ /* 0x000fe20000000a00 */
[----:B--2---:R-:W-:Y:S01]  /*a640*/  SHF.R.S32.HI R5, RZ, 0x1f, R9 ;  /* 0x0000001fff057819 */ /* 0x004fe20000011409 */
[----:B------:R-:W-:Y:S01]  /*a650*/  UIMAD UR6, UR6, UR8, URZ ;  /* 0x00000008060672a4 */ /* 0x000fe2000f8e023f */
[----:B------:R-:W-:Y:S01]  /*a660*/  LOP3.LUT R21, R21, 0xfffffffc, RZ, 0xc0, !PT ;  /* 0xfffffffc15157812 */ /* 0x000fe200078ec0ff */
[----:B------:R-:W-:Y:S01]  /*a670*/  UIMAD.WIDE.U32 UR4, UR36, UR8, URZ ;  /* 0x00000008240472a5 */ /* 0x000fe2000f8e003f */
[----:B------:R-:W-:Y:S01]  /*a680*/  LEA.HI R5, R5, R154, RZ, 0x3 ;  /* 0x0000009a05057211 */ /* 0x000fe200078f18ff */
[----:B0-----:R-:W0:Y:S01]  /*a690*/  LDC.64 R12, c[0x0][0xb40] ;  /* 0x0002d000ff0c7b82 */ /* 0x001e220000000a00 */
[----:B------:R-:W-:Y:S01]  /*a6a0*/  IADD3 R21, R18, -R21, RZ ;  /* 0x8000001512157210 */ /* 0x000fe20007ffe0ff */
[----:B------:R-:W-:Y:S01]  /*a6b0*/  UIMAD UR6, UR36, UR9, UR6 ;  /* 0x00000009240672a4 */ /* 0x000fe2000f8e0206 */
[----:B------:R-:W-:Y:S01]  /*a6c0*/  LOP3.LUT R5, R5, 0xfffffff8, RZ, 0xc0, !PT ;  /* 0xfffffff805057812 */ /* 0x000fe200078ec0ff */
[----:B------:R-:W-:Y:S01]  /*a6d0*/  BSSY B0, `(.L_x_4232) ;  /* 0x00000fc000007945 */ /* 0x000fe20003800000 */
[----:B------:R-:W-:Y:S01]  /*a6e0*/  LEA.HI R4, R21, R21, RZ, 0x1 ;  /* 0x0000001515047211 */ /* 0x000fe200078f08ff */
[----:B------:R-:W-:Y:S01]  /*a6f0*/  UIADD3 UR6, UR5, UR6, URZ ;  /* 0x0000000605067290 */ /* 0x000fe2000fffe03f */
[----:B------:R-:W-:Y:S01]  /*a700*/  LEA.HI R155, R155, R8, RZ, 0x5 ;  /* 0x000000089b9b7211 */ /* 0x000fe200078f28ff */
[----:B------:R-:W2:Y:S01]  /*a710*/  @P1 LDC R10, c[0x0][0xbec] ;  /* 0x0002fb00ff0a1b82 */ /* 0x000ea20000000800 */
[----:B------:R-:W-:Y:S01]  /*a720*/  IMAD.IADD R154, R154, 0x1, -R5 ;  /* 0x000000019a9a7824 */ /* 0x000fe200078e0a05 */
[----:B------:R-:W-:-:S02]  /*a730*/  LOP3.LUT R4, R4, 0x1ffffffe, RZ, 0xc0, !PT ;  /* 0x1ffffffe04047812 */ /* 0x000fc400078ec0ff */
[----:B------:R-:W-:Y:S02]  /*a740*/  SHF.R.S32.HI R155, RZ, 0x5, R155 ;  /* 0x00000005ff9b7819 */ /* 0x000fe4000001149b */
[----:B------:R-:W-:Y:S01]  /*a750*/  MOV R5, UR5 ;  /* 0x0000000500057c02 */ /* 0x000fe20008000f00 */
[----:B------:R-:W-:Y:S01]  /*a760*/  IMAD.IADD R4, R21, 0x1, -R4 ;  /* 0x0000000115047824 */ /* 0x000fe200078e0a04 */
[----:B------:R-:W4:Y:S01]  /*a770*/  @P1 LDC R17, c[0x0][0xbf0] ;  /* 0x0002fc00ff111b82 */ /* 0x000f220000000800 */
[----:B------:R-:W-:Y:S01]  /*a780*/  LEA R155, R155, R154, 0x4 ;  /* 0x0000009a9b9b7211 */ /* 0x000fe200078e20ff */
[----:B---3--:R-:W-:Y:S01]  /*a790*/  USHF.R.S32.HI UR8, URZ, 0x1f, UR7 ;  /* 0x0000001f3f087899 */ /* 0x008fe20008011407 */
[----:B------:R-:W-:Y:S01]  /*a7a0*/  IMAD.U32 R5, RZ, RZ, UR6 ;  /* 0x00000006ff057e24 */ /* 0x000fe2000f8e00ff */
[----:B------:R-:W-:Y:S02]  /*a7b0*/  LOP3.LUT R9, R9, 0x7ffffffc, RZ, 0xc0, !PT ;  /* 0x7ffffffc09097812 */ /* 0x000fe400078ec0ff */
[----:B------:R-:W-:-:S02]  /*a7c0*/  IMAD R11, R4, 0x8, R155 ;  /* 0x00000008040b7824 */ /* 0x000fc400078e029b */
[----:B------:R-:W-:Y:S01]  /*a7d0*/  IMAD.U32 R4, RZ, RZ, UR4 ;  /* 0x00000004ff047e24 */ /* 0x000fe2000f8e00ff */
[----:B------:R-:W-:Y:S01]  /*a7e0*/  ULDC.64 UR4, c[0x0][0xb48] ;  /* 0x0002d20000047ab9 */ /* 0x000fe20000000a00 */
[----:B0-----:R-:W-:Y:S02]  /*a7f0*/  IMAD R6, R12, UR8, RZ ;  /* 0x000000080c067c24 */ /* 0x001fe4000f8e02ff */
[----:B-1----:R-:W-:Y:S02]  /*a800*/  IMAD R15, R14, 0x40, R11 ;  /* 0x000000400e0f7824 */ /* 0x002fe400078e020b */
[----:B------:R-:W-:Y:S02]  /*a810*/  IMAD R13, R13, UR7, R6 ;  /* 0x000000070d0d7c24 */ /* 0x000fe4000f8e0206 */
[----:B--2---:R-:W-:Y:S01]  /*a820*/  @P1 IMAD.HI.U32 R10, R15, R10, RZ ;  /* 0x0000000a0f0a1227 */ /* 0x004fe200078e00ff */
[----:B------:R-:W-:-:S03]  /*a830*/  MOV R11, R15 ;  /* 0x0000000f000b7202 */ /* 0x000fc60000000f00 */
[----:B------:R-:W-:-:S04]  /*a840*/  IMAD.WIDE.U32 R4, R12, UR7, R4 ;  /* 0x000000070c047c25 */ /* 0x000fc8000f8e0004 */
[----:B------:R-:W-:Y:S01]  /*a850*/  IMAD R3, R3, UR4, RZ ;  /* 0x0000000403037c24 */ /* 0x000fe2000f8e02ff */
[----:B----4-:R-:W-:Y:S01]  /*a860*/  @P1 SHF.R.U32.HI R11, RZ, R17, R10 ;  /* 0x00000011ff0b1219 */ /* 0x010fe2000001160a */
[----:B------:R-:W-:Y:S02]  /*a870*/  IMAD.IADD R5, R5, 0x1, R13 ;  /* 0x0000000105057824 */ /* 0x000fe400078e020d */
[C---:B------:R-:W-:Y:S01]  /*a880*/  IMAD R13, R2.reuse, UR5, R3 ;  /* 0x00000005020d7c24 */ /* 0x040fe2000f8e0203 */
[----:B------:R-:W-:Y:S01]  /*a890*/  SHF.R.S32.HI R6, RZ, 0x1f, R11 ;  /* 0x0000001fff067819 */ /* 0x000fe2000001140b */
[----:B------:R-:W-:Y:S01]  /*a8a0*/  IMAD.WIDE.U32 R2, R2, UR4, R4 ;  /* 0x0000000402027c25 */ /* 0x000fe2000f8e0004 */
[----:B------:R-:W-:-:S03]  /*a8b0*/  ULDC.64 UR4, c[0x0][0xb30] ;  /* 0x0002cc0000047ab9 */ /* 0x000fc60000000a00 */
[----:B------:R-:W-:Y:S01]  /*a8c0*/  IMAD.MOV R10, RZ, RZ, -R11 ;  /* 0x000000ffff0a7224 */ /* 0x000fe200078e0a0b */
[----:B------:R-:W-:Y:S01]  /*a8d0*/  IADD3 R3, R3, R13, RZ ;  /* 0x0000000d03037210 */ /* 0x000fe20007ffe0ff */
[----:B------:R-:W-:Y:S02]  /*a8e0*/  IMAD R6, R6, UR4, RZ ;  /* 0x0000000406067c24 */ /* 0x000fe4000f8e02ff */
[----:B------:R-:W-:Y:S02]  /*a8f0*/  IMAD R5, R7, R10, R15 ;  /* 0x0000000a07057224 */ /* 0x000fe400078e020f */
[C---:B------:R-:W-:Y:S01]  /*a900*/  IMAD R13, R11.reuse, UR5, R6 ;  /* 0x000000050b0d7c24 */ /* 0x040fe2000f8e0206 */
[----:B------:R-:W-:Y:S01]  /*a910*/  LEA.HI R6, R0, R0, RZ, 0x1 ;  /* 0x0000000000067211 */ /* 0x000fe200078f08ff */
[----:B------:R-:W-:Y:S01]  /*a920*/  IMAD.WIDE.U32 R2, R11, UR4, R2 ;  /* 0x000000040b027c25 */ /* 0x000fe2000f8e0002 */
[----:B------:R-:W-:Y:S01]  /*a930*/  SHF.R.S32.HI R4, RZ, 0x1f, R5 ;  /* 0x0000001fff047819 */ /* 0x000fe20000011405 */
[----:B------:R-:W-:-:S02]  /*a940*/  ULDC.64 UR4, c[0x0][0xb28] ;  /* 0x0002ca0000047ab9 */ /* 0x000fc40000000a00 */
        /* <DEDUP_REMOVED lines=8> */
[----:B------:R-:W-:Y:S01]  /*a9d0*/  LOP3.LUT R11, R6, 0xfffffe, RZ, 0xc0, !PT ;  /* 0x00fffffe060b7812 */ /* 0x000fe200078ec0ff */
[----:B------:R-:W-:Y:S01]  /*a9e0*/  IMAD R6, R7, UR4, RZ ;  /* 0x0000000407067c24 */ /* 0x000fe2000f8e02ff */
[----:B------:R-:W-:Y:S02]  /*a9f0*/  LEA R7, R14, R155, 0x6 ;  /* 0x0000009b0e077211 */ /* 0x000fe400078e30ff */
[----:B------:R-:W-:Y:S01]  /*aa00*/  LEA.HI.X R5, R2, UR5, R5, 0x2, P0 ;  /* 0x0000000502057c11 */ /* 0x000fe200080f1405 */
[----:B------:R-:W-:Y:S01]  /*aa10*/  IMAD.IADD R11, R0, 0x1, -R11 ;  /* 0x00000001000b7824 */ /* 0x000fe200078e0a0b */
[----:B------:R-:W-:Y:S01]  /*aa20*/  ISETP.GE.AND P0, PT, R7, R6, PT ;  /* 0x000000060700720c */ /* 0x000fe20003f06270 */
[----:B------:R-:W-:Y:S01]  /*aa30*/  IMAD.IADD R0, R8, 0x1, -R9 ;  /* 0x0000000108007824 */ /* 0x000fe200078e0a09 */
[----:B------:R0:W1:Y:S04]  /*aa40*/  SHFL.IDX PT, R2, R4, RZ, 0x1c1f ;  /* 0x001c1fff04027589 */ /* 0x00006800000e0000 */
[----:B------:R-:W-:Y:S01]  /*aa50*/  LEA R0, R11, R0, 0x7 ;  /* 0x000000000b007211 */ /* 0x000fe200078e38ff */
[----:B------:R0:W2:Y:S04]  /*aa60*/  SHFL.IDX PT, R3, R5, RZ, 0x1c1f ;  /* 0x001c1fff05037589 */ /* 0x0000a800000e0000 */
[----:B------:R-:W-:-:S02]  /*aa70*/  IMAD.SHL.U32 R0, R0, 0x2, RZ ;  /* 0x0000000200007824 */ /* 0x000fc400078e00ff */
[----:B------:R-:W-:Y:S05]  /*aa80*/  @P0 BRA `(.L_x_4233) ;  /* 0x0000000c00000947 */ /* 0x000fea0003800000 */
[C---:B------:R-:W-:Y:S01]  /*aa90*/  VIADD R9, R0.reuse, 0x8 ;  /* 0x0000000800097836 */ /* 0x040fe20000000000 */
[----:B------:R-:W-:Y:S01]  /*aaa0*/  ULDC UR4, c[0x0][0xac8] ;  /* 0x0002b20000047ab9 */ /* 0x000fe20000000800 */
[C---:B------:R-:W-:Y:S01]  /*aab0*/  IADD3 R11, R0.reuse, 0x10, RZ ;  /* 0x00000010000b7810 */ /* 0x040fe20007ffe0ff */
        /* <DEDUP_REMOVED lines=11> */
[----:B------:R-:W-:-:S02]  /*ab70*/  ISETP.GE.AND P0, PT, R16, UR4, PT ;  /* 0x0000000410007c0c */ /* 0x000fc4000bf06270 */
[----:B------:R-:W-:Y:S02]  /*ab80*/  ISETP.GE.AND P1, PT, R17, UR4, PT ;  /* 0x0000000411007c0c */ /* 0x000fe4000bf26270 */
[----:B------:R-:W-:Y:S02]  /*ab90*/  @!P2 LEA.HI R8, R0, R0, RZ, 0x1 ;  /* 0x000000000008a211 */ /* 0x000fe400078f08ff */
[----:B------:R-:W-:Y:S02]  /*aba0*/  @!P3 LEA.HI R10, R9, R9, RZ, 0x1 ;  /* 0x00000009090ab211 */ /* 0x000fe400078f08ff */
[----:B------:R-:W-:Y:S02]  /*abb0*/  @!P4 LEA.HI R12, R11, R11, RZ, 0x1 ;  /* 0x0000000b0b0cc211 */ /* 0x000fe400078f08ff */
[----:B------:R-:W-:Y:S02]  /*abc0*/  @!P5 LEA.HI R14, R13, R13, RZ, 0x1 ;  /* 0x0000000d0d0ed211 */ /* 0x000fe400078f08ff */
[----:B------:R-:W-:-:S02]  /*abd0*/  @!P2 LOP3.LUT R9, R8, 0xfffffffe, RZ, 0xc0, !PT ;  /* 0xfffffffe0809a812 */ /* 0x000fc400078ec0ff */
[----:B------:R-:W-:Y:S02]  /*abe0*/  @!P3 LOP3.LUT R11, R10, 0xfffffffe, RZ, 0xc0, !PT ;  /* 0xfffffffe0a0bb812 */ /* 0x000fe400078ec0ff */
        /* <DEDUP_REMOVED lines=16> */
[----:B-1----:R-:W-:Y:S01]  /*acf0*/  VIADD R24, R0, 0x60 ;  /* 0x0000006000187836 */ /* 0x002fe20000000000 */
[----:B------:R-:W-:Y:S02]  /*ad00*/  @!P0 LEA.HI R16, R16, R16, RZ, 0x1 ;  /* 0x0000001010108211 */ /* 0x000fe400078f08ff */
[----:B------:R-:W-:-:S02]  /*ad10*/  @!P1 LEA.HI R17, R17, R17, RZ, 0x1 ;  /* 0x0000001111119211 */ /* 0x000fc400078f08ff */
[----:B------:R-:W-:Y:S02]  /*ad20*/  @!P0 LOP3.LUT R9, R16, 0xfffffffe, RZ, 0xc0, !PT ;  /* 0xfffffffe10098812 */ /* 0x000fe400078ec0ff */
[----:B--2---:R-:W-:Y:S02]  /*ad30*/  @!P1 LOP3.LUT R11, R17, 0xfffffffe, RZ, 0xc0, !PT ;  /* 0xfffffffe110b9812 */ /* 0x004fe400078ec0ff */
        /* <DEDUP_REMOVED lines=8> */
[----:B---3--:R-:W-:Y:S01]  /*adc0*/  @!P2 LOP3.LUT R13, R18, 0xfffffffe, RZ, 0xc0, !PT ;  /* 0xfffffffe120da812 */ /* 0x008fe200078ec0ff */
[----:B------:R2:W-:Y:S01]  /*add0*/  @!P1 ST.E.64 desc[UR44][R10.64], R44 ;  /* 0x0000002c0a009985 */ /* 0x0005e2000c101b2c */
[----:B------:R-:W-:Y:S01]  /*ade0*/  @!P3 LOP3.LUT R19, R19, 0xfffffffe, RZ, 0xc0, !PT ;  /* 0xfffffffe1313b812 */ /* 0x000fe200078ec0ff */
[----:B------:R-:W-:Y:S01]  /*adf0*/  VIADD R18, R0, 0x68 ;  /* 0x0000006800127836 */ /* 0x000fe20000000000 */
[----:B----4-:R-:W-:Y:S01]  /*ae00*/  @!P4 LOP3.LUT R15, R20, 0xfffffffe, RZ, 0xc0, !PT ;  /* 0xfffffffe140fc812 */ /* 0x010fe200078ec0ff */
[C---:B------:R-:W-:Y:S01]  /*ae10*/  VIADD R20, R0.reuse, 0x78 ;  /* 0x0000007800147836 */ /* 0x040fe20000000000 */
[----:B------:R-:W-:Y:S02]  /*ae20*/  @!P5 LOP3.LUT R21, R21, 0xfffffffe, RZ, 0xc0, !PT ;  /* 0xfffffffe1515d812 */ /* 0x000fe400078ec0ff */
[----:B------:R-:W-:Y:S02]  /*ae30*/  IADD3 R23, R0, 0x58, RZ ;  /* 0x0000005800177810 */ /* 0x000fe40007ffe0ff */
[----:B------:R-:W-:Y:S01]  /*ae40*/  @!P6 LOP3.LUT R17, R22, 0xfffffffe, RZ, 0xc0, !PT ;  /* 0xfffffffe1611e812 */ /* 0x000fe200078ec0ff */
[----:B-1----:R-:W-:Y:S01]  /*ae50*/  @!P2 IMAD.WIDE R8, R13, 0x4, R2 ;  /* 0x000000040d08a825 */ /* 0x002fe200078e0202 */
[----:B------:R-:W-:-:S02]  /*ae60*/  ISETP.GE.AND P1, PT, R23, UR4, PT ;  /* 0x0000000417007c0c */ /* 0x000fc4000bf26270 */
[----:B------:R-:W-:Y:S01]  /*ae70*/  ISETP.GE.AND P0, PT, R24, UR4, PT ;  /* 0x0000000418007c0c */ /* 0x000fe2000bf06270 */
[--C-:B--2---:R-:W-:Y:S01]  /*ae80*/  @!P3 IMAD.WIDE R10, R19, 0x4, R2.reuse ;  /* 0x00000004130ab825 */ /* 0x104fe200078e0202 */
[----:B------:R1:W-:Y:S01]  /*ae90*/  @!P2 ST.E.64 desc[UR44][R8.64], R48 ;  /* 0x000000300800a985 */ /* 0x0003e2000c101b2c */
[C---:B------:R-:W-:Y:S02]  /*aea0*/  IADD3 R19, R0.reuse, 0x70, RZ ;  /* 0x0000007000137810 */ /* 0x040fe40007ffe0ff */
[--C-:B------:R-:W-:Y:S01]  /*aeb0*/  @!P4 IMAD.WIDE R12, R15, 0x4, R2.reuse ;  /* 0x000000040f0cc825 */ /* 0x100fe200078e0202 */
[----:B------:R2:W-:Y:S01]  /*aec0*/  @!P3 ST.E.64 desc[UR44][R10.64], R52 ;  /* 0x000000340a00b985 */ /* 0x0005e2000c101b2c */
[----:B------:R-:W-:Y:S02]  /*aed0*/  IADD3 R22, R0, 0x88, RZ ;  /* 0x0000008800167810 */ /* 0x000fe40007ffe0ff */
        /* <DEDUP_REMOVED lines=12> */
[----:B------:R-:W-:Y:S02]  /*afa0*/  @!P0 LEA.HI R24, R24, R24, RZ, 0x1 ;  /* 0x0000001818188211 */ /* 0x000fe400078f08ff */
[----:B-1----:R-:W-:Y:S01]  /*afb0*/  @!P1 LOP3.LUT R9, R23, 0xfffffffe, RZ, 0xc0, !PT ;  /* 0xfffffffe17099812 */ /* 0x002fe200078ec0ff */
[----:B------:R-:W-:Y:S01]  /*afc0*/  VIADD R23, R0, 0x90 ;  /* 0x0000009000177836 */ /* 0x000fe20000000000 */
[----:B--2---:R-:W-:Y:S01]  /*afd0*/  @!P0 LOP3.LUT R11, R24, 0xfffffffe, RZ, 0xc0, !PT ;  /* 0xfffffffe180b8812 */ /* 0x004fe200078ec0ff */
        /* <DEDUP_REMOVED lines=9> */
[----:B---3--:R-:W-:Y:S01]  /*b070*/  @!P2 LOP3.LUT R13, R18, 0xfffffffe, RZ, 0xc0, !PT ;  /* 0xfffffffe120da812 */ /* 0x008fe200078ec0ff */
[----:B------:R2:W-:Y:S01]  /*b080*/  @!P0 ST.E.64 desc[UR44][R10.64], R72 ;  /* 0x000000480a008985 */ /* 0x0005e2000c101b2c */
[----:B------:R-:W-:Y:S02]  /*b090*/  @!P6 LOP3.LUT R19, R19, 0xfffffffe, RZ, 0xc0, !PT ;  /* 0xfffffffe1313e812 */ /* 0x000fe400078ec0ff */
[----:B----4-:R-:W-:Y:S01]  /*b0a0*/  @!P5 LOP3.LUT R15, R20, 0xfffffffe, RZ, 0xc0, !PT ;  /* 0xfffffffe140fd812 */ /* 0x010fe200078ec0ff */
[----:B------:R-:W-:Y:S01]  /*b0b0*/  VIADD R20, R0, 0xb0 ;  /* 0x000000b000147836 */ /* 0x000fe20000000000 */
[----:B------:R-:W-:-:S02]  /*b0c0*/  @!P4 LOP3.LUT R21, R21, 0xfffffffe, RZ, 0xc0, !PT ;  /* 0xfffffffe1515c812 */ /* 0x000fc400078ec0ff */
[----:B-----5:R-:W-:Y:S01]  /*b0d0*/  @!P3 LOP3.LUT R17, R22, 0xfffffffe, RZ, 0xc0, !PT ;  /* 0xfffffffe1611b812 */ /* 0x020fe200078ec0ff */
[C---:B------:R-:W-:Y:S01]  /*b0e0*/  VIADD R22, R0.reuse, 0xc0 ;  /* 0x000000c000167836 */ /* 0x040fe20000000000 */
[----:B------:R-:W-:Y:S01]  /*b0f0*/  ISETP.GE.AND P0, PT, R23, UR4, PT ;  /* 0x0000000417007c0c */ /* 0x000fe2000bf06270 */
[--C-:B-1----:R-:W-:Y:S01]  /*b100*/  @!P2 IMAD.WIDE R8, R13, 0x4, R2.reuse ;  /* 0x000000040d08a825 */ /* 0x102fe200078e0202 */
[----:B------:R-:W-:Y:S02]  /*b110*/  IADD3 R18, R0, 0xa0, RZ ;  /* 0x000000a000127810 */ /* 0x000fe40007ffe0ff */
[----:B------:R-:W-:Y:S01]  /*b120*/  ISETP.GE.AND P1, PT, R24, UR4, PT ;  /* 0x0000000418007c0c */ /* 0x000fe2000bf26270 */
[--C-:B--2---:R-:W-:Y:S01]  /*b130*/  @!P6 IMAD.WIDE R10, R19, 0x4, R2.reuse ;  /* 0x00000004130ae825 */ /* 0x104fe200078e0202 */
[----:B------:R1:W-:Y:S01]  /*b140*/  @!P2 ST.E.64 desc[UR44][R8.64], R76 ;  /* 0x0000004c0800a985 */ /* 0x0003e2000c101b2c */
[----:B------:R-:W-:Y:S02]  /*b150*/  ISETP.GE.AND P2, PT, R18, UR4, PT ;  /* 0x0000000412007c0c */ /* 0x000fe4000bf46270 */
[----:B------:R-:W-:Y:S01]  /*b160*/  @!P5 IMAD.WIDE R12, R15, 0x4, R2 ;  /* 0x000000040f0cd825 */ /* 0x000fe200078e0202 */
[----:B------:R2:W-:Y:S01]  /*b170*/  @!P6 ST.E.64 desc[UR44][R10.64], R80 ;  /* 0x000000500a00e985 */ /* 0x0005e2000c101b2c */
[----:B------:R-:W-:-:S02]  /*b180*/  ISETP.GE.AND P6, PT, R22, UR4, PT ;  /* 0x0000000416007c0c */ /* 0x000fc4000bfc6270 */
[--C-:B------:R-:W-:Y:S01]  /*b190*/  @!P4 IMAD.WIDE R14, R21, 0x4, R2.reuse ;  /* 0x00000004150ec825 */ /* 0x100fe200078e0202 */
[----:B------:R3:W-:Y:S01]  /*b1a0*/  @!P5 ST.E.64 desc[UR44][R12.64], R84 ;  /* 0x000000540c00d985 */ /* 0x0007e2000c101b2c */
[----:B------:R-:W-:Y:S02]  /*b1b0*/  IADD3 R21, R0, 0xb8, RZ ;  /* 0x000000b800157810 */ /* 0x000fe40007ffe0ff */
[----:B------:R-:W-:Y:S01]  /*b1c0*/  @!P3 IMAD.WIDE R16, R17, 0x4, R2 ;  /* 0x000000041110b825 */ /* 0x000fe200078e0202 */
[----:B------:R4:W-:Y:S01]  /*b1d0*/  @!P4 ST.E.64 desc[UR44][R14.64], R88 ;  /* 0x000000580e00c985 */ /* 0x0009e2000c101b2c */
[----:B------:R-:W-:Y:S02]  /*b1e0*/  ISETP.GE.AND P4, PT, R20, UR4, PT ;  /* 0x0000000414007c0c */ /* 0x000fe4000bf86270 */
[----:B------:R-:W-:Y:S01]  /*b1f0*/  VIADD R19, R0, 0xa8 ;  /* 0x000000a800137836 */ /* 0x000fe20000000000 */
[----:B------:R5:W-:Y:S01]  /*b200*/  @!P3 ST.E.64 desc[UR44][R16.64], R92 ;  /* 0x0000005c1000b985 */ /* 0x000be2000c101b2c */
[----:B------:R-:W-:-:S02]  /*b210*/  ISETP.GE.AND P5, PT, R21, UR4, PT ;  /* 0x0000000415007c0c */ /* 0x000fc4000bfa6270 */
[----:B------:R-:W-:Y:S02]  /*b220*/  @!P0 LEA.HI R23, R23, R23, RZ, 0x1 ;  /* 0x0000001717178211 */ /* 0x000fe400078f08ff */
[----:B------:R-:W-:Y:S02]  /*b230*/  ISETP.GE.AND P3, PT, R19, UR4, PT ;  /* 0x0000000413007c0c */ /* 0x000fe4000bf66270 */
[----:B------:R-:W-:Y:S02]  /*b240*/  @!P1 LEA.HI R24, R24, R24, RZ, 0x1 ;  /* 0x0000001818189211 */ /* 0x000fe400078f08ff */
[----:B-1----:R-:W-:Y:S02]  /*b250*/  @!P0 LOP3.LUT R9, R23, 0xfffffffe, RZ, 0xc0, !PT ;  /* 0xfffffffe17098812 */ /* 0x002fe400078ec0ff */
[----:B------:R-:W-:Y:S02]  /*b260*/  @!P2 LEA.HI R18, R18, R18, RZ, 0x1 ;  /* 0x000000121212a211 */ /* 0x000fe400078f08ff */
[----:B--2---:R-:W-:Y:S01]  /*b270*/  @!P1 LOP3.LUT R11, R24, 0xfffffffe, RZ, 0xc0, !PT ;  /* 0xfffffffe180b9812 */ /* 0x004fe200078ec0ff */
[----:B------:R-:W-:Y:S01]  /*b280*/  @!P0 IMAD.WIDE R8, R9, 0x4, R2 ;  /* 0x0000000409088825 */ /* 0x000fe200078e0202 */
[----:B------:R-:W-:-:S02]  /*b290*/  @!P4 LEA.HI R20, R20, R20, RZ, 0x1 ;  /* 0x000000141414c211 */ /* 0x000fc400078f08ff */
[----:B---3--:R-:W-:Y:S01]  /*b2a0*/  @!P2 LOP3.LUT R13, R18, 0xfffffffe, RZ, 0xc0, !PT ;  /* 0xfffffffe120da812 */ /* 0x008fe200078ec0ff */
        /* <DEDUP_REMOVED lines=9> */
[----:B----4-:R-:W-:Y:S01]  /*b340*/  @!P4 LOP3.LUT R15, R20, 0xfffffffe, RZ, 0xc0, !PT ;  /* 0xfffffffe140fc812 */ /* 0x010fe200078ec0ff */
[----:B------:R3:W-:Y:S01]  /*b350*/  @!P2 ST.E.64 desc[UR44][R12.64], R104 ;  /* 0x000000680c00a985 */ /* 0x0007e2000c101b2c */
[----:B------:R-:W-:Y:S01]  /*b360*/  @!P5 LOP3.LUT R21, R21, 0xfffffffe, RZ, 0xc0, !PT ;  /* 0xfffffffe1515d812 */ /* 0x000fe200078ec0ff */
[----:B------:R-:W-:Y:S01]  /*b370*/  VIADD R20, R0, 0xd8 ;  /* 0x000000d800147836 */ /* 0x000fe20000000000 */
[----:B-----5:R-:W-:-:S02]  /*b380*/  @!P6 LOP3.LUT R17, R22, 0xfffffffe, RZ, 0xc0, !PT ;  /* 0xfffffffe1611e812 */ /* 0x020fc400078ec0ff */
        /* <DEDUP_REMOVED lines=9> */
[----:B---3--:R-:W-:-:S02]  /*b420*/  IADD3 R12, R0, 0xe8, RZ ;  /* 0x000000e8000c7810 */ /* 0x008fc40007ffe0ff */
[----:B------:R-:W-:Y:S01]  /*b430*/  @!P6 IMAD.WIDE R16, R17, 0x4, R2 ;  /* 0x000000041110e825 */ /* 0x000fe200078e0202 */
[----:B------:R3:W-:Y:S01]  /*b440*/  @!P5 ST.E.64 desc[UR44][R14.64], R116 ;  /* 0x000000740e00d985 */ /* 0x0007e2000c101b2c */
[----:B------:R-:W-:Y:S02]  /*b450*/  ISETP.GE.AND P4, PT, R12, UR4, PT ;  /* 0x000000040c007c0c */ /* 0x000fe4000bf86270 */
[C---:B------:R-:W-:Y:S01]  /*b460*/  VIADD R21, R0.reuse, 0xe0 ;  /* 0x000000e000157836 */ /* 0x040fe20000000000 */
[----:B------:R4:W-:Y:S01]  /*b470*/  @!P6 ST.E.64 desc[UR44][R16.64], R120 ;  /* 0x000000781000e985 */ /* 0x0009e2000c101b2c */
[----:B------:R-:W-:Y:S01]  /*b480*/  VIADD R13, R0, 0xf0 ;  /* 0x000000f0000d7836 */ /* 0x000fe20000000000 */
[----:B------:R-:W-:Y:S01]  /*b490*/  @!P0 LEA.HI R18, R18, R18, RZ, 0x1 ;  /* 0x0000001212128211 */ /* 0x000fe200078f08ff */
[----:B-1----:R-:W-:Y:S01]  /*b4a0*/  VIADD R9, R0, 0xf8 ;  /* 0x000000f800097836 */ /* 0x002fe20000000000 */
[----:B------:R-:W-:Y:S02]  /*b4b0*/  ISETP.GE.AND P3, PT, R21, UR4, PT ;  /* 0x0000000415007c0c */ /* 0x000fe4000bf66270 */
[----:B------:R-:W-:-:S02]  /*b4c0*/  ISETP.GE.AND P5, PT, R13, UR4, PT ;  /* 0x000000040d007c0c */ /* 0x000fc4000bfa6270 */
[----:B------:R-:W-:Y:S02]  /*b4d0*/  ISETP.GE.AND P6, PT, R9, UR4, PT ;  /* 0x0000000409007c0c */ /* 0x000fe4000bfc6270 */
[----:B------:R-:W-:Y:S02]  /*b4e0*/  @!P1 LEA.HI R19, R19, R19, RZ, 0x1 ;  /* 0x0000001313139211 */ /* 0x000fe400078f08ff */
[----:B------:R-:W-:Y:S02]  /*b4f0*/  @!P2 LEA.HI R20, R20, R20, RZ, 0x1 ;  /* 0x000000141414a211 */ /* 0x000fe400078f08ff */
[----:B------:R-:W-:Y:S02]  /*b500*/  @!P4 LEA.HI R12, R12, R12, RZ, 0x1 ;  /* 0x0000000c0c0cc211 */ /* 0x000fe400078f08ff */
[----:B--2---:R-:W-:Y:S02]  /*b510*/  @!P1 LOP3.LUT R11, R19, 0xfffffffe, RZ, 0xc0, !PT ;  /* 0xfffffffe130b9812 */ /* 0x004fe400078ec0ff */
[----:B------:R-:W-:-:S02]  /*b520*/  @!P3 LEA.HI R21, R21, R21, RZ, 0x1 ;  /* 0x000000151515b211 */ /* 0x000fc400078f08ff */
[----:B------:R-:W-:Y:S02]  /*b530*/  @!P5 LEA.HI R8, R13, R13, RZ, 0x1 ;  /* 0x0000000d0d08d211 */ /* 0x000fe400078f08ff */
[----:B------:R-:W-:Y:S02]  /*b540*/  @!P6 LEA.HI R10, R9, R9, RZ, 0x1 ;  /* 0x00000009090ae211 */ /* 0x000fe400078f08ff */
[----:B------:R-:W-:Y:S02]  /*b550*/  @!P0 LOP3.LUT R9, R18, 0xfffffffe, RZ, 0xc0, !PT ;  /* 0xfffffffe12098812 */ /* 0x000fe400078ec0ff */
[----:B------:R-:W-:Y:S02]  /*b560*/  @!P2 LOP3.LUT R13, R20, 0xfffffffe, RZ, 0xc0, !PT ;  /* 0xfffffffe140da812 */ /* 0x000fe400078ec0ff */
[----:B---3--:R-:W-:Y:S02]  /*b570*/  @!P3 LOP3.LUT R15, R21, 0xfffffffe, RZ, 0xc0, !PT ;  /* 0xfffffffe150fb812 */ /* 0x008fe400078ec0ff */
[----:B----4-:R-:W-:Y:S01]  /*b580*/  @!P4 LOP3.LUT R17, R12, 0xfffffffe, RZ, 0xc0, !PT ;  /* 0xfffffffe0c11c812 */ /* 0x010fe200078ec0ff */
[----:B------:R-:W-:Y:S01]  /*b590*/  @!P2 IMAD.WIDE R12, R13, 0x4, R2 ;  /* 0x000000040d0ca825 */ /* 0x000fe200078e0202 */
[----:B------:R-:W-:-:S02]  /*b5a0*/  @!P5 LOP3.LUT R19, R8, 0xfffffffe, RZ, 0xc0, !PT ;  /* 0xfffffffe0813d812 */ /* 0x000fc400078ec0ff */
        /* <DEDUP_REMOVED lines=14> */
.L_x_4233:
[----:B------:R-:W-:Y:S05]  /*b690*/  BSYNC B0 ;  /* 0x0000000000007941 */ /* 0x000fea0003800000 */
.L_x_4232:
[----:B------:R-:W-:Y:S01]  /*b6a0*/  IADD3 R7, R7, 0x8, RZ ;  /* 0x0000000807077810 */ /* 0x000fe20007ffe0ff */
[----:B--23--:R2:W3:Y:S03]  /*b6b0*/  SHFL.IDX PT, R3, R5, 0x1, 0x1c1f ;  /* 0x003c1f0005037f89 */ /* 0x00c4e600000e0000 */
[----:B------:R-:W-:Y:S01]  /*b6c0*/  ISETP.GE.AND P0, PT, R7, R6, PT ;  /* 0x000000060700720c */ /* 0x000fe20003f06270 */
[----:B-1----:R2:W1:-:S12]  /*b6d0*/  SHFL.IDX PT, R2, R4, 0x1, 0x1c1f ;  /* 0x003c1f0004027f89 */ /* 0x00245800000e0000 */
[----:B--2---:R-:W-:Y:S05]  /*b6e0*/  @P0 BRA `(.L_x_4187) ;  /* 0x0000005400c40947 */ /* 0x004fea0003800000 */
[C---:B0-----:R-:W-:Y:S01]  /*b6f0*/  VIADD R5, R0.reuse, 0x8 ;  /* 0x0000000800057836 */ /* 0x041fe20000000000 */
        /* <DEDUP_REMOVED lines=8> */
[C---:B------:R-:W-:Y:S01]  /*b780*/  IADD3 R10, R0.reuse, 0x18, RZ ;  /* 0x00000018000a7810 */ /* 0x040fe20007ffe0ff */
[C---:B------:R-:W-:Y:S01]  /*b790*/  VIADD R15, R0.reuse, 0x40 ;  /* 0x00000040000f7836 */ /* 0x040fe20000000000 */
[----:B------:R-:W-:Y:S01]  /*b7a0*/  ISETP.GE.AND P6, PT, R11, UR4, PT ;  /* 0x000000040b007c0c */ /* 0x000fe2000bfc6270 */
[----:B------:R-:W-:Y:S01]  /*b7b0*/  VIADD R18, R0, 0x50 ;  /* 0x0000005000127836 */ /* 0x000fe20000000000 */
[----:B------:R-:W-:Y:S01]  /*b7c0*/  ISETP.GE.AND P5, PT, R10, UR4, PT ;  /* 0x000000040a007c0c */ /* 0x000fe2000bfa6270 */
        /* <DEDUP_REMOVED lines=9> */
[----:B-1-3--:R-:W-:Y:S01]  /*b860*/  @!P0 IMAD.WIDE R4, R5, 0x4, R2 ;  /* 0x0000000405048825 */ /* 0x00afe200078e0202 */
[----:B------:R-:W-:-:S02]  /*b870*/  IADD3 R16, R0, 0x48, RZ ;  /* 0x0000004800107810 */ /* 0x000fc40007ffe0ff */
[----:B------:R-:W-:Y:S01]  /*b880*/  ISETP.GE.AND P3, PT, R15, UR4, PT ;  /* 0x000000040f007c0c */ /* 0x000fe2000bf66270 */
[--C-:B------:R-:W-:Y:S01]  /*b890*/  @!P1 IMAD.WIDE R6, R7, 0x4, R2.reuse ;  /* 0x0000000407069825 */ /* 0x100fe200078e0202 */
[----:B------:R0:W-:Y:S01]  /*b8a0*/  @!P0 ST.E.64 desc[UR44][R4.64], R26 ;  /* 0x0000001a04008985 */ /* 0x0001e2000c101b2c */
[----:B------:R-:W-:Y:S02]  /*b8b0*/  ISETP.GE.AND P0, PT, R12, UR4, PT ;  /* 0x000000040c007c0c */ /* 0x000fe4000bf06270 */
[----:B------:R-:W-:Y:S01]  /*b8c0*/  @!P2 IMAD.WIDE R8, R9, 0x4, R2 ;  /* 0x000000040908a825 */ /* 0x000fe200078e0202 */
[----:B------:R1:W-:Y:S01]  /*b8d0*/  @!P1 ST.E.64 desc[UR44][R6.64], R30 ;  /* 0x0000001e06009985 */ /* 0x0003e2000c101b2c */
[----:B------:R-:W-:Y:S02]  /*b8e0*/  ISETP.GE.AND P1, PT, R13, UR4, PT ;  /* 0x000000040d007c0c */ /* 0x000fe4000bf26270 */
[----:B------:R-:W-:Y:S01]  /*b8f0*/  ISETP.GE.AND P4, PT, R16, UR4, PT ;  /* 0x0000000410007c0c */ /* 0x000fe2000bf86270 */
        /* <DEDUP_REMOVED lines=16> */
[----:B------:R-:W-:Y:S02]  /*ba00*/  @!P1 LOP3.LUT R13, R13, 0xfffffffe, RZ, 0xc0, !PT ;  /* 0xfffffffe0d0d9812 */ /* 0x000fe400078ec0ff */
[----:B------:R-:W-:-:S02]  /*ba10*/  @!P2 LOP3.LUT R11, R14, 0xfffffffe, RZ, 0xc0, !PT ;  /* 0xfffffffe0e0ba812 */ /* 0x000fc400078ec0ff */
[----:B------:R-:W-:Y:S02]  /*ba20*/  @!P3 LOP3.LUT R15, R15, 0xfffffffe, RZ, 0xc0, !PT ;  /* 0xfffffffe0f0fb812 */ /* 0x000fe400078ec0ff */
[----:B------:R-:W-:Y:S01]  /*ba30*/  @!P4 LOP3.LUT R17, R16, 0xfffffffe, RZ, 0xc0, !PT ;  /* 0xfffffffe1011c812 */ /* 0x000fe200078ec0ff */
        /* <DEDUP_REMOVED lines=9> */
[----:B------:R1:W-:Y:S03]  /*bad0*/  @!P1 ST.E.64 desc[UR44][R6.64], R50 ;  /* 0x0000003206009985 */ /* 0x0003e6000c101b2c */
        /* <DEDUP_REMOVED lines=8> */
[----:B------:R-:W-:Y:S02]  /*bb60*/  ISETP.GE.AND P4, PT, R14, UR4, PT ;  /* 0x000000040e007c0c */ /* 0x000fe4000bf86270 */
[----:B------:R-:W-:Y:S02]  /*bb70*/  ISETP.GE.AND P1, PT, R17, UR4, PT ;  /* 0x0000000411007c0c */ /* 0x000fe4000bf26270 */
[----:B------:R-:W-:Y:S02]  /*bb80*/  ISETP.GE.AND P3, PT, R15, UR4, PT ;  /* 0x000000040f007c0c */ /* 0x000fe4000bf66270 */
[----:B------:R-:W-:Y:S02]  /*bb90*/  @!P5 LEA.HI R18, R18, R18, RZ, 0x1 ;  /* 0x000000121212d211 */ /* 0x000fe400078f08ff */
[----:B------:R-:W-:-:S02]  /*bba0*/  @!P6 LEA.HI R19, R19, R19, RZ, 0x1 ;  /* 0x000000131313e211 */ /* 0x000fc400078f08ff */
        /* <DEDUP_REMOVED lines=58> */
[C---:B------:R-:W-:Y:S01]  /*bf50*/  VIADD R16, R0.reuse, 0xe0 ;  /* 0x000000e000107836 */ /* 0x040fe20000000000 */
[----:B------:R-:W-:Y:S02]  /*bf60*/  @!P2 LOP3.LUT R17, R17, 0xfffffffe, RZ, 0xc0, !PT ;  /* 0xfffffffe1111a812 */ /* 0x000fe400078ec0ff */
[----:B------:R-:W-:Y:S02]  /*bf70*/  IADD3 R18, R0, 0xc0, RZ ;  /* 0x000000c000127810 */ /* 0x000fe40007ffe0ff */
[----:B----4-:R-:W-:Y:S01]  /*bf80*/  @!P1 LOP3.LUT R13, R20, 0xfffffffe, RZ, 0xc0, !PT ;  /* 0xfffffffe140d9812 */ /* 0x010fe200078ec0ff */
[----:B0-----:R-:W-:Y:S01]  /*bf90*/  @!P0 IMAD.WIDE R4, R9, 0x4, R2 ;  /* 0x0000000409048825 */ /* 0x001fe200078e0202 */
[----:B------:R-:W-:-:S02]  /*bfa0*/  ISETP.GE.AND P5, PT, R18, UR4, PT ;  /* 0x0000000412007c0c */ /* 0x000fc4000bfa6270 */
[----:B------:R-:W-:Y:S01]  /*bfb0*/  ISETP.GE.AND P6, PT, R19, UR4, PT ;  /* 0x0000000413007c0c */ /* 0x000fe2000bfc6270 */
[--C-:B-1----:R-:W-:Y:S01]  /*bfc0*/  @!P4 IMAD.WIDE R6, R15, 0x4, R2.reuse ;  /* 0x000000040f06c825 */ /* 0x102fe200078e0202 */
        /* <DEDUP_REMOVED lines=13> */
[----:B------:R-:W-:Y:S01]  /*c0a0*/  ISETP.GE.AND P1, PT, R15, UR4, PT ;  /* 0x000000040f007c0c */ /* 0x000fe2000bf26270 */
[----:B------:R-:W-:Y:S01]  /*c0b0*/  VIADD R0, R0, 0xf8 ;  /* 0x000000f800007836 */ /* 0x000fe20000000000 */
[----:B------:R-:W-:Y:S02]  /*c0c0*/  ISETP.GE.AND P4, PT, R20, UR4, PT ;  /* 0x0000000414007c0c */ /* 0x000fe4000bf86270 */
[----:B------:R-:W-:-:S02]  /*c0d0*/  ISETP.GE.AND P3, PT, R17, UR4, PT ;  /* 0x0000000411007c0c */ /* 0x000fc4000bf66270 */
[----:B------:R-:W-:Y:S02]  /*c0e0*/  @!P5 LEA.HI R18, R18, R18, RZ, 0x1 ;  /* 0x000000121212d211 */ /* 0x000fe400078f08ff */
[----:B------:R-:W-:Y:S02]  /*c0f0*/  @!P6 LEA.HI R19, R19, R19, RZ, 0x1 ;  /* 0x000000131313e211 */ /* 0x000fe400078f08ff */
[----:B0-----:R-:W-:Y:S02]  /*c100*/  @!P5 LOP3.LUT R5, R18, 0xfffffffe, RZ, 0xc0, !PT ;  /* 0xfffffffe1205d812 */ /* 0x001fe400078ec0ff */
        /* <DEDUP_REMOVED lines=12> */
[----:B---3--:R-:W-:-:S02]  /*c1d0*/  @!P2 LOP3.LUT R11, R16, 0xfffffffe, RZ, 0xc0, !PT ;  /* 0xfffffffe100ba812 */ /* 0x008fc400078ec0ff */
        /* <DEDUP_REMOVED lines=19> */
.L_x_4230:
        /* <DEDUP_REMOVED lines=21> */
[----:B------:R-:W-:Y:S01]  /*c460*/  UIADD3 UR6, UR5, UR6, URZ ;  /* 0x0000000605067290 */ /* 0x000fe2000fffe03f */
[----:B------:R-:W-:Y:S01]  /*c470*/  MOV R2, UR4 ;  /* 0x0000000400027c02 */ /* 0x000fe20008000f00 */
[----:B------:R-:W-:Y:S01]  /*c480*/  IMAD.U32 R3, RZ, RZ, UR5 ;  /* 0x00000005ff037e24 */ /* 0x000fe2000f8e00ff */
[----:B------:R-:W4:Y:S01]  /*c490*/  @P0 LDC R7, c[0x0][0xbec] ;  /* 0x0002fb00ff070b82 */ /* 0x000f220000000800 */
[----:B------:R-:W-:Y:S02]  /*c4a0*/  ULDC.64 UR4, c[0x0][0xbe0] ;  /* 0x0002f80000047ab9 */ /* 0x000fe40000000a00 */
[----:B------:R-:W-:-:S05]  /*c4b0*/  IMAD.U32 R3, RZ, RZ, UR6 ;  /* 0x00000006ff037e24 */ /* 0x000fca000f8e00ff */
[----:B------:R-:W5:Y:S01]  /*c4c0*/  @P0 LDC R9, c[0x0][0xbf0] ;  /* 0x0002fc00ff090b82 */ /* 0x000f620000000800 */
[----:B-1----:R-:W-:-:S07]  /*c4d0*/  USHF.R.S32.HI UR8, URZ, 0x1f, UR7 ;  /* 0x0000001f3f087899 */ /* 0x002fce0008011407 */
[----:B------:R-:W1:Y:S01]  /*c4e0*/  S2UR UR10, SR_CTAID.Y ;  /* 0x00000000000a79c3 */ /* 0x000e620000002600 */
[C---:B--2---:R-:W-:Y:S02]  /*c4f0*/  IMAD R12, R10.reuse, UR8, RZ ;  /* 0x000000080a0c7c24 */ /* 0x044fe4000f8e02ff */
[----:B------:R-:W-:-:S04]  /*c500*/  IMAD.WIDE.U32 R2, R10, UR7, R2 ;  /* 0x000000070a027c25 */ /* 0x000fc8000f8e0002 */
[----:B------:R-:W-:Y:S01]  /*c510*/  IMAD R11, R11, UR7, R12 ;  /* 0x000000070b0b7c24 */ /* 0x000fe2000f8e020c */
[----:B------:R-:W1:Y:S01]  /*c520*/  LDC R8, c[0x0][0xc50] ;  /* 0x00031400ff087b82 */ /* 0x000e620000000800 */
[----:B----4-:R-:W-:Y:S01]  /*c530*/  @P0 IMAD.HI.U32 R4, R0, R7, RZ ;  /* 0x0000000700040227 */ /* 0x010fe200078e00ff */
[----:B------:R-:W-:-:S03]  /*c540*/  IADD3 R7, RZ, -UR36, RZ ;  /* 0x80000024ff077c10 */ /* 0x000fc6000fffe0ff */
[----:B------:R-:W-:Y:S01]  /*c550*/  IMAD.IADD R3, R11, 0x1, R3 ;  /* 0x000000010b037824 */ /* 0x000fe200078e0203 */
[----:B-----5:R-:W-:Y:S01]  /*c560*/  @P0 SHF.R.U32.HI R5, RZ, R9, R4 ;  /* 0x00000009ff050219 */ /* 0x020fe20000011604 */
[----:B-1----:R-:W-:-:S04]  /*c570*/  IMAD R9, R8, R7, UR10 ;  /* 0x0000000a08097e24 */ /* 0x002fc8000f8e0207 */
        /* <DEDUP_REMOVED lines=14> */
[----:B------:R-:W-:-:S04]  /*c660*/  ULDC.64 UR4, c[0x0][0xba8] ;  /* 0x0002ea0000047ab9 */ /* 0x000fc80000000a00 */
[----:B------:R-:W-:Y:S02]  /*c670*/  IADD3 R3, R3, R5, RZ ;  /* 0x0000000503037210 */ /* 0x000fe40007ffe0ff */
[----:B------:R-:W-:-:S04]  /*c680*/  LEA R4, P0, R2, UR4, 0x2 ;  /* 0x0000000402047c11 */ /* 0x000fc8000f8010ff */
[----:B------:R-:W-:Y:S01]  /*c690*/  LEA.HI.X R5, R2, UR5, R3, 0x2, P0 ;  /* 0x0000000502057c11 */ /* 0x000fe200080f1403 */
[----:B------:R-:W-:-:S05]  /*c6a0*/  IMAD.MOV.U32 R3, RZ, RZ, -0x800000 ;  /* 0xff800000ff037424 */ /* 0x000fca00078e00ff */
[----:B------:R4:W-:Y:S01]  /*c6b0*/  STG.E desc[UR44][R4.64], R3 ;  /* 0x0000000304007986 */ /* 0x0009e2000c10192c */
[----:B------:R-:W-:Y:S05]  /*c6c0*/  BRA `(.L_x_4187) ;  /* 0x0000004400cc7947 */ /* 0x000fea0003800000 */
.L_x_4185:
        /* <DEDUP_REMOVED lines=18> */
.L_x_4234:
[----:B------:R-:W-:Y:S01]  /*c7f0*/  ULDC UR40, c[0x0][0xc50] ;  /* 0x0003140000287ab9 */ /* 0x000fe20000000800 */
[----:B------:R-:W-:Y:S01]  /*c800*/  UMOV UR36, UR6 ;  /* 0x0000000600247c82 */ /* 0x000fe20008000000 */
[----:B------:R-:W-:-:S11]  /*c810*/  UISETP.NE.AND UP0, UPT, UR40, 0x1, UPT ;  /* 0x000000012800788c */ /* 0x000fd6000bf05270 */
[----:B------:R-:W-:Y:S01]  /*c820*/  @UP0 ULDC UR4, c[0x0][0xc54] ;  /* 0x0003150000040ab9 */ /* 0x000fe20000000800 */
[----:B------:R-:W-:Y:S01]  /*c830*/  @UP0 ULDC UR7, c[0x0][0xc58] ;  /* 0x0003160000070ab9 */ /* 0x000fe20000000800 */
[----:B------:R-:W-:-:S04]  /*c840*/  UIMAD.WIDE.U32 UR4, UR6, UR4, URZ ;  /* 0x00000004060472a5 */ /* 0x000fc8000f8e003f */
[----:B------:R-:W-:-:S12]  /*c850*/  @UP0 USHF.R.U32.HI UR36, URZ, UR7, UR5 ;  /* 0x000000073f240299 */ /* 0x000fd80008011605 */
.L_x_4235:
        /* <DEDUP_REMOVED lines=8> */
[----:B------:R-:W-:Y:S01]  /*c8e0*/  ULDC UR7, c[0x0][0x448] ;  /* 0x0001120000077ab9 */ /* 0x000fe20000000800 */
[----:B------:R-:W-:Y:S01]  /*c8f0*/  ULDC.64 UR4, c[0x0][0x418] ;  /* 0x0001060000047ab9 */ /* 0x000fe20000000a00 */
[----:B------:R-:W-:Y:S02]  /*c900*/  UISETP.NE.AND UP1, UPT, UR7, 0x1, UPT ;  /* 0x000000010700788c */ /* 0x000fe4000bf25270 */
[----:B------:R-:W-:Y:S01]  /*c910*/  UISETP.NE.U32.AND UP0, UPT, UR4, URZ, UPT ;  /* 0x0000003f0400728c */ /* 0x000fe2000bf05070 */
[----:B------:R-:W-:Y:S02]  /*c920*/  ULDC UR7, c[0x0][0x424] ;  /* 0x0001090000077ab9 */ /* 0x000fe40000000800 */
[----:B------:R-:W-:Y:S01]  /*c930*/  ULDC UR4, c[0x0][0x288] ;  /* 0x0000a20000047ab9 */ /* 0x000fe20000000800 */
[----:B------:R-:W-:Y:S02]  /*c940*/  UISETP.NE.AND.EX UP0, UPT, UR5, URZ, UPT, UP0 ;  /* 0x0000003f0500728c */ /* 0x000fe4000bf05300 */
[----:B------:R-:W-:-:S02]  /*c950*/  UIADD3 UR9, -UR4, 0x40, URZ ;  /* 0x0000004004097890 */ /* 0x000fc4000fffe13f */
[----:B------:R-:W-:Y:S01]  /*c960*/  USEL UR7, UR7, 0x1, UP0 ;  /* 0x0000000107077887 */ /* 0x000fe20008000000 */
[----:B------:R-:W-:Y:S01]  /*c970*/  @UP1 ULDC UR4, c[0x0][0x44c] ;  /* 0x0001130000041ab9 */ /* 0x000fe20000000800 */
[----:B------:R-:W-:Y:S01]  /*c980*/  ULDC UR8, c[0x0][0x2f0] ;  /* 0x0000bc0000087ab9 */ /* 0x000fe20000000800 */
[----:B------:R-:W-:Y:S01]  /*c990*/  @UP1 ULDC UR10, c[0x0][0x450] ;  /* 0x00011400000a1ab9 */ /* 0x000fe20000000800 */
[----:B------:R-:W-:Y:S02]  /*c9a0*/  UIMAD UR9, UR7, UR8, UR9 ;  /* 0x00000008070972a4 */ /* 0x000fe4000f8e0209 */
[----:B------:R-:W-:Y:S01]  /*c9b0*/  UIMAD UR7, UR7, UR8, 0x3f ;  /* 0x0000003f070774a4 */ /* 0x000fe2000f8e0208 */
[----:B------:R-:W-:Y:S01]  /*c9c0*/  UMOV UR43, URZ ;  /* 0x0000003f002b7c82 */ /* 0x000fe20008000000 */
[----:B0-----:R-:W-:-:S04]  /*c9d0*/  ULEA UR6, UR6, 0x3f, 0x6 ;  /* 0x0000003f06067891 */ /* 0x001fc8000f8e303f */
[----:B------:R-:W-:-:S04]  /*c9e0*/  UIMAD.WIDE.U32 UR4, UR6, UR4, URZ ;  /* 0x00000004060472a5 */ /* 0x000fc8000f8e003f */
[----:B------:R-:W-:Y:S02]  /*c9f0*/  @UP1 USHF.R.U32.HI UR6, URZ, UR10, UR5 ;  /* 0x0000000a3f061299 */ /* 0x000fe40008011605 */
[----:B------:R-:W-:Y:S02]  /*ca00*/  USHF.R.S32.HI UR5, URZ, 0x1f, UR7 ;  /* 0x0000001f3f057899 */ /* 0x000fe40008011407 */
[----:B------:R-:W-:Y:S02]  /*ca10*/  UIADD3 UR6, UR9, UR6, URZ ;  /* 0x0000000609067290 */ /* 0x000fe4000fffe03f */
[----:B------:R-:W-:Y:S02]  /*ca20*/  ULEA.HI UR5, UR5, UR7, URZ, 0x6 ;  /* 0x0000000705057291 */ /* 0x000fe4000f8f303f */
[----:B------:R-:W-:Y:S02]  /*ca30*/  USHF.R.S32.HI UR4, URZ, 0x1f, UR6 ;  /* 0x0000001f3f047899 */ /* 0x000fe40008011406 */
[----:B------:R-:W-:-:S02]  /*ca40*/  USHF.R.S32.HI UR5, URZ, 0x6, UR5 ;  /* 0x000000063f057899 */ /* 0x000fc40008011405 */
[----:B------:R-:W-:Y:S02]  /*ca50*/  ULEA.HI UR4, UR4, UR6, URZ, 0x6 ;  /* 0x0000000604047291 */ /* 0x000fe4000f8f303f */
[----:B------:R-:W-:Y:S02]  /*ca60*/  USHF.R.U32.HI UR10, URZ, 0x10, UR40 ;  /* 0x000000103f0a7899 */ /* 0x000fe40008011628 */
[----:B------:R-:W-:Y:S02]  /*ca70*/  USHF.R.S32.HI UR4, URZ, 0x6, UR4 ;  /* 0x000000063f047899 */ /* 0x000fe40008011404 */
[----:B------:R-:W-:Y:S02]  /*ca80*/  ULOP3.LUT UR40, UR40, 0xffff, URZ, 0xc0, !UPT ;  /* 0x0000ffff28287892 */ /* 0x000fe4000f8ec03f */
[----:B------:R-:W-:-:S04]  /*ca90*/  UISETP.LT.AND UP0, UPT, UR5, UR4, UPT ;  /* 0x000000040500728c */ /* 0x000fc8000bf01270 */
[----:B------:R-:W-:Y:S02]  /*caa0*/  USEL UR41, UR5, UR4, UP0 ;  /* 0x0000000405297287 */ /* 0x000fe40008000000 */
[----:B------:R-:W-:Y:S02]  /*cab0*/  UISETP.NE.AND UP0, UPT, UR10, URZ, UPT ;  /* 0x0000003f0a00728c */ /* 0x000fe4000bf05270 */
[----:B------:R-:W-:-:S06]  /*cac0*/  UISETP.GE.AND UP1, UPT, UR41, 0x1, UPT ;  /* 0x000000012900788c */ /* 0x000fcc000bf26270 */
[----:B------:R-:W-:-:S03]  /*cad0*/  PLOP3.LUT P0, PT, PT, PT, UP1, 0x80, 0x0 ;  /* 0x000000000000781c */ /* 0x000fc60003f0f018 */
[----:B------:R-:W-:-:S10]  /*cae0*/  @!UP0 ULDC UR10, c[0x0][0x9f0] ;  /* 0x00027c00000a8ab9 */ /* 0x000fd40000000800 */
[----:B------:R-:W-:Y:S05]  /*caf0*/  @!P0 BRA `(.L_x_4237) ;  /* 0x0000000000848947 */ /* 0x000fea0003800000 */
[----:B------:R-:W-:Y:S01]  /*cb00*/  IMAD.U32 R4, RZ, RZ, UR10 ;  /* 0x0000000aff047e24 */ /* 0x000fe2000f8e00ff */
[----:B------:R-:W-:Y:S01]  /*cb10*/  UIADD3 UR6, UR10, -0x1, UR41 ;  /* 0xffffffff0a067890 */ /* 0x000fe2000fffe029 */
[----:B------:R-:W-:-:S03]  /*cb20*/  UMOV UR4, URZ ;  /* 0x0000003f00047c82 */ /* 0x000fc60008000000 */
        /* <DEDUP_REMOVED lines=8> */
[----:B0-----:R-:W-:-:S02]  /*cbb0*/  IADD3 R3, R2, 0xffffffe, RZ ;  /* 0x0ffffffe02037810 */ /* 0x001fc40007ffe0ff */
[----:B------:R-:W-:Y:S02]  /*cbc0*/  IABS R2, R4 ;  /* 0x0000000400027213 */ /* 0x000fe40000000000 */
[----:B------:R-:W-:Y:S02]  /*cbd0*/  MOV R4, R5 ;  /* 0x0000000500047202 */ /* 0x000fe40000000f00 */
[----:B------:R-:W0:Y:S01]  /*cbe0*/  F2I.FTZ.U32.TRUNC.NTZ R3, R3 ;  /* 0x0000000300037305 */ /* 0x000e22000021f000 */
[----:B------:R-:W-:Y:S02]  /*cbf0*/  R2UR UR8, R2 ;  /* 0x00000000020872ca */ /* 0x000fe400000e0000 */
        /* <DEDUP_REMOVED lines=17> */
.L_x_4237:
[----:B------:R-:W-:Y:S01]  /*cd10*/  UIMAD UR39, UR40, UR43, URZ ;  /* 0x0000002b282772a4 */ /* 0x000fe2000f8e023f */
[----:B------:R-:W-:Y:S01]  /*cd20*/  IMAD.U32 R2, RZ, RZ, UR41 ;  /* 0x00000029ff027e24 */ /* 0x000fe2000f8e00ff */
[----:B------:R-:W-:Y:S01]  /*cd30*/  MOV R6, RZ ;  /* 0x000000ff00067202 */ /* 0x000fe20000000f00 */
[----:B------:R-:W-:-:S03]  /*cd40*/  IMAD.MOV.U32 R9, RZ, RZ, 0x1 ;  /* 0x00000001ff097424 */ /* 0x000fc600078e00ff */
        /* <DEDUP_REMOVED lines=20> */
[----:B------:R-:W-:Y:S01]  /*ce90*/  MOV R10, UR4 ;  /* 0x00000004000a7c02 */ /* 0x000fe20008000f00 */
[----:B------:R-:W-:Y:S01]  /*cea0*/  IMAD.U32 R7, RZ, RZ, UR9 ;  /* 0x00000009ff077e24 */ /* 0x000fe2000f8e00ff */
[----:B------:R-:W-:Y:S01]  /*ceb0*/  MOV R12, 0x1 ;  /* 0x00000001000c7802 */ /* 0x000fe20000000f00 */
[----:B------:R-:W-:-:S02]  /*cec0*/  IMAD.U32 R11, RZ, RZ, UR5 ;  /* 0x00000005ff0b7e24 */ /* 0x000fc4000f8e00ff */
[----:B------:R-:W-:Y:S02]  /*ced0*/  IMAD.MOV.U32 R8, RZ, RZ, 0x70 ;  /* 0x00000070ff087424 */ /* 0x000fe400078e00ff */
[----:B------:R-:W-:-:S07]  /*cee0*/  IMAD.MOV.U32 R13, RZ, RZ, RZ ;  /* 0x000000ffff0d7224 */ /* 0x000fce00078e00ff */
[----:B------:R-:W-:-:S07]  /*cef0*/  LEPC R20, `(.L_x_4238) ;  /* 0x000000001014794e */ /* 0x000fce0000000000 */
[----:B0-----:R-:W-:Y:S05]  /*cf00*/  CALL.ABS.NOINC R2 ;  /* 0x0000000002007343 */ /* 0x001fea0003c00000 */
.L_x_4238:
        /* <DEDUP_REMOVED lines=20> */
.L_x_4240:
[----:B------:R0:W1:Y:S01]  /*d050*/  LDC.64 R2, c[0x4][R16] ;  /* 0x0100000010027b82 */ /* 0x0000620000000a00 */
[----:B------:R-:W-:Y:S01]  /*d060*/  ULDC.64 UR6, c[0x4][0x90] ;  /* 0x0100240000067ab9 */ /* 0x000fe20000000a00 */
[----:B------:R-:W-:Y:S01]  /*d070*/  ULDC.64 UR8, c[0x4][0x98] ;  /* 0x0100260000087ab9 */ /* 0x000fe20000000a00 */
[----:B------:R-:W-:Y:S01]  /*d080*/  ULDC.64 UR4, c[0x4][0x18] ;  /* 0x0100060000047ab9 */ /* 0x000fe20000000a00 */
        /* <DEDUP_REMOVED lines=11> */
.L_x_4239:
        /* <DEDUP_REMOVED lines=17> */
.L_x_4337:
        /* <DEDUP_REMOVED lines=8> */
.L_x_4340:
[----:B------:R-:W-:Y:S05]  /*d2d0*/  @!P6 BRA `(.L_x_4242) ;  /* 0x0000000000d4e947 */ /* 0x000fea0003800000 */
[----:B------:R-:W-:Y:S01]  /*d2e0*/  MOV R16, R17 ;  /* 0x0000001100107202 */ /* 0x000fe20000000f00 */
[----:B------:R-:W-:Y:S06]  /*d2f0*/  @!P1 BRA `(.L_x_4244) ;  /* 0x0000000000509947 */ /* 0x000fec0003800000 */
[----:B------:R-:W-:Y:S01]  /*d300*/  IMAD.MOV.U32 R8, RZ, RZ, R0 ;  /* 0x000000ffff087224 */ /* 0x000fe200078e0000 */
[----:B------:R-:W-:Y:S01]  /*d310*/  ULDC.64 UR4, c[0x0][0x428] ;  /* 0x00010a0000047ab9 */ /* 0x000fe20000000a00 */
[----:B------:R-:W0:Y:S01]  /*d320*/  LDC R0, c[0x0][0x43c] ;  /* 0x00010f00ff007b82 */ /* 0x000e220000000800 */
[----:B------:R-:W-:Y:S02]  /*d330*/  IMAD R6, R18, UR4, RZ ;  /* 0x0000000412067c24 */ /* 0x000fe4000f8e02ff */
[----:B------:R-:W-:Y:S02]  /*d340*/  IMAD.MOV.U32 R7, RZ, RZ, R8 ;  /* 0x000000ffff077224 */ /* 0x000fe400078e0008 */
[----:B------:R-:W-:Y:S01]  /*d350*/  IMAD R9, R17, UR5, R6 ;  /* 0x0000000511097c24 */ /* 0x000fe2000f8e0206 */
[----:B0-----:R-:W-:-:S13]  /*d360*/  ISETP.NE.AND P0, PT, R0, 0x1, PT ;  /* 0x000000010000780c */ /* 0x001fda0003f05270 */
[----:B------:R-:W0:Y:S02]  /*d370*/  @P0 LDC.64 R4, c[0x0][0x440] ;  /* 0x00011000ff040b82 */ /* 0x000e240000000a00 */
[----:B0-----:R-:W-:-:S05]  /*d380*/  @P0 IMAD.HI.U32 R4, R8, R4, RZ ;  /* 0x0000000408040227 */ /* 0x001fca00078e00ff */
[----:B------:R-:W-:-:S04]  /*d390*/  @P0 SHF.R.U32.HI R7, RZ, R5, R4 ;  /* 0x00000005ff070219 */ /* 0x000fc80000011604 */
[----:B------:R-:W-:Y:S02]  /*d3a0*/  SHF.R.S32.HI R5, RZ, 0x1f, R7 ;  /* 0x0000001fff057819 */ /* 0x000fe40000011407 */
[----:B------:R-:W-:-:S05]  /*d3b0*/  MOV R4, R7 ;  /* 0x0000000700047202 */ /* 0x000fca0000000f00 */
        /* <DEDUP_REMOVED lines=8> */
.L_x_4244:
[----:B------:R-:W-:Y:S01]  /*d440*/  MOV R0, 0x1 ;  /* 0x0000000100007802 */ /* 0x000fe20000000f00 */
[----:B0-----:R-:W0:Y:S03]  /*d450*/  S2R R8, SR_TID.X ;  /* 0x0000000000087919 */ /* 0x001e260000002100 */
[----:B------:R-:W-:-:S04]  /*d460*/  SHF.L.U32 R0, R0, 0x1f, RZ ;  /* 0x0000001f00007819 */ /* 0x000fc800000006ff */
[----:B------:R-:W1:Y:S01]  /*d470*/  SYNCS.PHASECHK.TRANS64.TRYWAIT P0, [UR38+0x28c40], R0 ;  /* 0x028c4000ff0075a7 */ /* 0x000e620008000166 */
[----:B0-----:R-:W-:-:S04]  /*d480*/  LOP3.LUT R2, R8, 0x7f, RZ, 0xc0, !PT ;  /* 0x0000007f08027812 */ /* 0x001fc800078ec0ff */
[----:B------:R-:W-:Y:S01]  /*d490*/  ISETP.NE.AND P1, PT, R2, RZ, PT ;  /* 0x000000ff0200720c */ /* 0x000fe20003f25270 */
[----:B-1----:R-:W-:-:S12]  /*d4a0*/  @!P0 BRA `(.L_x_4245) ;  /* 0x0000003c00688947 */ /* 0x002fd80003800000 */
.L_x_4341:
[----:B------:R-:W-:Y:S05]  /*d4b0*/  @P1 BRA `(.L_x_4246) ;  /* 0x0000000000181947 */ /* 0x000fea0003800000 */
[----:B------:R-:W1:Y:S01]  /*d4c0*/  S2R R2, SR_TID.X ;  /* 0x0000000000027919 */ /* 0x000e620000002100 */
[----:B0-----:R-:W-:-:S04]  /*d4d0*/  IMAD.MOV.U32 R0, RZ, RZ, 0x2000 ;  /* 0x00002000ff007424 */ /* 0x001fc800078e00ff */
[----:B------:R2:W-:Y:S01]  /*d4e0*/  SYNCS.ARRIVE.TRANS64 RZ, [UR38+0x28c30], R0 ;  /* 0x028c3000ffff79a7 */ /* 0x0005e20008000026 */
[----:B-1----:R-:W-:-:S13]  /*d4f0*/  LOP3.LUT P0, RZ, R2, 0x1f, RZ, 0xc0, !PT ;  /* 0x0000001f02ff7812 */ /* 0x002fda000780c0ff */
[----:B--2---:R-:W-:Y:S05]  /*d500*/  @!P0 BRA `(.L_x_4246) ;  /* 0x0000000000048947 */ /* 0x004fea0003800000 */
[----:B------:R-:W-:Y:S01]  /*d510*/  BPT.TRAP 0x1 ;  /* 0x000000040000795c */ /* 0x000fe20000300000 */
.L_x_4246:
        /* <DEDUP_REMOVED lines=17> */
.L_x_4242:
        /* <DEDUP_REMOVED lines=22> */
.L_x_4247:
[----:B------:R-:W0:Y:S01]  /*d790*/  LDC R4, c[0x0][0x448] ;  /* 0x00011200ff047b82 */ /* 0x000e220000000800 */
[----:B------:R-:W1:Y:S01]  /*d7a0*/  S2R R13, SR_TID.X ;  /* 0x00000000000d7919 */ /* 0x000e620000002100 */
[----:B------:R-:W-:Y:S01]  /*d7b0*/  USHF.R.S32.HI UR6, URZ, 0x1f, UR36 ;  /* 0x0000001f3f067899 */ /* 0x000fe20008011424 */
[----:B------:R-:W-:Y:S01]  /*d7c0*/  ULDC.64 UR8, c[0x0][0x2d8] ;  /* 0x0000b60000087ab9 */ /* 0x000fe20000000a00 */
[----:B------:R-:W2:Y:S02]  /*d7d0*/  S2R R14, SR_CTAID.Z ;  /* 0x00000000000e7919 */ /* 0x000ea40000002700 */
[----:B------:R-:W-:Y:S02]  /*d7e0*/  UIMAD UR6, UR6, UR8, URZ ;  /* 0x00000008060672a4 */ /* 0x000fe4000f8e023f */
[----:B------:R-:W3:Y:S01]  /*d7f0*/  LDC.64 R2, c[0x0][0x2e0] ;  /* 0x0000b800ff027b82 */ /* 0x000ee20000000a00 */
[----:B------:R-:W4:Y:S01]  /*d800*/  S2R R10, SR_CTAID.X ;  /* 0x00000000000a7919 */ /* 0x000f220000002500 */
[----:B------:R-:W-:-:S02]  /*d810*/  UIMAD.WIDE.U32 UR4, UR36, UR8, URZ ;  /* 0x00000008240472a5 */ /* 0x000fc4000f8e003f */
[----:B------:R-:W-:-:S04]  /*d820*/  UIMAD UR6, UR36, UR9, UR6 ;  /* 0x00000009240672a4 */ /* 0x000fc8000f8e0206 */
[----:B------:R-:W-:Y:S01]  /*d830*/  UIADD3 UR5, UR5, UR6, URZ ;  /* 0x0000000605057290 */ /* 0x000fe2000fffe03f */
[----:B0-----:R-:W-:Y:S02]  /*d840*/  ISETP.NE.AND P0, PT, R4, 0x1, PT ;  /* 0x000000010400780c */ /* 0x001fe40003f05270 */
[C---:B-1----:R-:W-:Y:S01]  /*d850*/  LOP3.LUT R12, R13.reuse, 0x7f, RZ, 0xc0, !PT ;  /* 0x0000007f0d0c7812 */ /* 0x042fe200078ec0ff */
[----:B------:R-:W-:-:S10]  /*d860*/  IMAD.SHL.U32 R0, R13, 0x10, RZ ;  /* 0x000000100d007824 */ /* 0x000fd400078e00ff */
[----:B------:R-:W0:Y:S01]  /*d870*/  @P0 LDC R5, c[0x0][0x44c] ;  /* 0x00011300ff050b82 */ /* 0x000e220000000800 */
[----:B------:R-:W-:Y:S02]  /*d880*/  SHF.R.U32.HI R7, RZ, 0x3, R12 ;  /* 0x00000003ff077819 */ /* 0x000fe4000001160c */
[----:B--2---:R-:W-:Y:S02]  /*d890*/  SHF.R.S32.HI R11, RZ, 0x1f, R14 ;  /* 0x0000001fff0b7819 */ /* 0x004fe4000001140e */
[----:B------:R-:W-:-:S03]  /*d8a0*/  LOP3.LUT R9, R7, 0x70, R0, 0xf8, !PT ;  /* 0x0000007007097812 */ /* 0x000fc600078ef800 */
[----:B------:R-:W1:Y:S01]  /*d8b0*/  @P0 LDC R6, c[0x0][0x450] ;  /* 0x00011400ff060b82 */ /* 0x000e620000000800 */
[----:B---3--:R-:W-:Y:S01]  /*d8c0*/  IMAD R8, R11, R2, RZ ;  /* 0x000000020b087224 */ /* 0x008fe200078e02ff */
[----:B----4-:R-:W-:-:S03]  /*d8d0*/  LEA R0, R10, R9, 0x6 ;  /* 0x000000090a007211 */ /* 0x010fc600078e30ff */
[----:B------:R-:W-:Y:S02]  /*d8e0*/  IMAD R9, R14, R3, R8 ;  /* 0x000000030e097224 */ /* 0x000fe400078e0208 */
[----:B0-----:R-:W-:-:S04]  /*d8f0*/  @P0 IMAD.HI.U32 R3, R0, R5, RZ ;  /* 0x0000000500030227 */ /* 0x001fc800078e00ff */
[----:B------:R-:W-:Y:S01]  /*d900*/  IMAD.MOV.U32 R5, RZ, RZ, R0 ;  /* 0x000000ffff057224 */ /* 0x000fe200078e0000 */
[----:B-1----:R-:W-:Y:S01]  /*d910*/  @P0 SHF.R.U32.HI R5, RZ, R6, R3 ;  /* 0x00000006ff050219 */ /* 0x002fe20000011603 */
[----:B------:R-:W-:Y:S01]  /*d920*/  IMAD.WIDE.U32 R2, R14, R2, UR4 ;  /* 0x000000040e027e25 */ /* 0x000fe2000f8e0002 */
[----:B------:R-:W-:Y:S02]  /*d930*/  ULDC.64 UR4, c[0x0][0x2d0] ;  /* 0x0000b40000047ab9 */ /* 0x000fe40000000a00 */
[----:B------:R-:W-:Y:S01]  /*d940*/  SHF.R.S32.HI R6, RZ, 0x1f, R5 ;  /* 0x0000001fff067819 */ /* 0x000fe20000011405 */
[----:B------:R-:W-:Y:S01]  /*d950*/  IMAD.IADD R3, R3, 0x1, R9 ;  /* 0x0000000103037824 */ /* 0x000fe200078e0209 */
[----:B------:R-:W-:-:S03]  /*d960*/  IADD3 R9, -R5, RZ, RZ ;  /* 0x000000ff05097210 */ /* 0x000fc60007ffe1ff */
[----:B------:R-:W-:Y:S02]  /*d970*/  IMAD R6, R6, UR4, RZ ;  /* 0x0000000406067c24 */ /* 0x000fe4000f8e02ff */
[----:B------:R-:W-:Y:S02]  /*d980*/  IMAD R0, R4, R9, R0 ;  /* 0x0000000904007224 */ /* 0x000fe400078e0200 */
[C---:B------:R-:W-:Y:S02]  /*d990*/  IMAD R9, R5.reuse, UR5, R6 ;  /* 0x0000000505097c24 */ /* 0x040fe4000f8e0206 */
[----:B------:R-:W-:Y:S01]  /*d9a0*/  IMAD.WIDE.U32 R2, R5, UR4, R2 ;  /* 0x0000000405027c25 */ /* 0x000fe2000f8e0002 */
[----:B------:R-:W-:Y:S01]  /*d9b0*/  SHF.R.S32.HI R5, RZ, 0x1f, R0 ;  /* 0x0000001fff057819 */ /* 0x000fe20000011400 */
[----:B------:R-:W-:Y:S02]  /*d9c0*/  ULDC.64 UR4, c[0x0][0x2c8] ;  /* 0x0000b20000047ab9 */ /* 0x000fe40000000a00 */
[----:B------:R-:W-:-:S02]  /*d9d0*/  IMAD.IADD R3, R3, 0x1, R9 ;  /* 0x0000000103037824 */ /* 0x000fc400078e0209 */
[----:B------:R-:W-:Y:S02]  /*d9e0*/  IMAD R5, R5, UR4, RZ ;  /* 0x0000000405057c24 */ /* 0x000fe4000f8e02ff */
[----:B------:R-:W-:-:S04]  /*d9f0*/  IMAD.WIDE.U32 R2, R0, UR4, R2 ;  /* 0x0000000400027c25 */ /* 0x000fc8000f8e0002 */
[----:B------:R-:W-:Y:S01]  /*da00*/  IMAD R5, R0, UR5, R5 ;  /* 0x0000000500057c24 */ /* 0x000fe2000f8e0205 */
[----:B------:R-:W-:Y:S02]  /*da10*/  ULDC.64 UR4, c[0x0][0x280] ;  /* 0x0000a00000047ab9 */ /* 0x000fe40000000a00 */
[----:B------:R-:W-:Y:S01]  /*da20*/  LEA R0, P0, R2, UR4, 0x1 ;  /* 0x0000000402007c11 */ /* 0x000fe2000f8008ff */
[----:B------:R-:W-:Y:S01]  /*da30*/  IMAD.IADD R3, R3, 0x1, R5 ;  /* 0x0000000103037824 */ /* 0x000fe200078e0205 */
[----:B------:R-:W-:Y:S01]  /*da40*/  ULDC UR4, c[0x0][0x2b8] ;  /* 0x0000ae0000047ab9 */ /* 0x000fe20000000800 */
[----:B------:R-:W-:-:S03]  /*da50*/  IMAD.SHL.U32 R5, R12, 0x8, RZ ;  /* 0x000000080c057824 */ /* 0x000fc600078e00ff */
[----:B------:R-:W-:Y:S02]  /*da60*/  LEA.HI.X R6, R2, UR5, R3, 0x1, P0 ;  /* 0x0000000502067c11 */ /* 0x000fe400080f0c03 */
[----:B------:R-:W-:-:S04]  /*da70*/  SHF.L.U32 R2, R13, 0x3, RZ ;  /* 0x000000030d027819 */ /* 0x000fc800000006ff */
        /* <DEDUP_REMOVED lines=12> */
[----:B------:R-:W-:-:S03]  /*db40*/  VIADD R11, R7, 0x10 ;  /* 0x00000010070b7836 */ /* 0x000fc60000000000 */
[----:B------:R-:W-:-:S13]  /*db50*/  ISETP.GE.AND P1, PT, R7, R4, PT ;  /* 0x000000040700720c */ /* 0x000fda0003f26270 */
[----:B------:R-:W-:Y:S02]  /*db60*/  @!P1 LEA R9, R5, UR38, 0x1 ;  /* 0x0000002605099c11 */ /* 0x000fe4000f8e08ff */
[----:B0-----:R-:W-:-:S04]  /*db70*/  @!P1 LEA R14, P2, R8, R14, 0x1 ;  /* 0x0000000e080e9211 */ /* 0x001fc800078408ff */
[----:B-1----:R-:W-:Y:S01]  /*db80*/  @!P1 IADD3.X R3, RZ, R2, RZ, P2, !PT ;  /* 0x00000002ff039210 */ /* 0x002fe200017fe4ff */
        /* <DEDUP_REMOVED lines=16> */
[----:B0-----:R-:W-:-:S04]  /*dc90*/  @!P1 LEA R14, P2, R8, R14, 0x1 ;  /* 0x0000000e080e9211 */ /* 0x001fc800078408ff */
[----:B-1----:R-:W-:Y:S01]  /*dca0*/  @!P1 IADD3.X R3, RZ, R2, RZ, P2, !PT ;  /* 0x00000002ff039210 */ /* 0x002fe200017fe4ff */
[----:B------:R-:W-:Y:S02]  /*dcb0*/  @!P1 IMAD.MOV.U32 R2, RZ, RZ, R14 ;  /* 0x000000ffff029224 */ /* 0x000fe400078e000e */
[----:B------:R0:W1:Y:S04]  /*dcc0*/  SHFL.IDX PT, R14, R0, 0x3, 0x181f ;  /* 0x00781f00000e7f89 */ /* 0x00006800000e0000 */
[----:B--2---:R0:W-:Y:S02]  /*dcd0*/  @!P1 LDGSTS.E.BYPASS.LTC128B.128 [R9+0x21400], desc[UR44][R2.64], !P0 ;  /* 0x2140000002099fae */ /* 0x0041e4000c101d6c */
.L_x_4350:
[----:B------:R-:W-:-:S05]  /*dce0*/  VIADD R7, R7, 0x30 ;  /* 0x0000003007077836 */ /* 0x000fca0000000000 */
[----:B------:R-:W-:Y:S01]  /*dcf0*/  ISETP.GE.AND P1, PT, R7, R4, PT ;  /* 0x000000040700720c */ /* 0x000fe20003f26270 */
[----:B------:R-:W-:-:S05]  /*dd00*/  IMAD.MOV.U32 R4, RZ, RZ, 0x1 ;  /* 0x00000001ff047424 */ /* 0x000fca00078e00ff */
[----:B------:R-:W-:-:S07]  /*dd10*/  SHF.L.U32 R4, R4, 0x1f, RZ ;  /* 0x0000001f04047819 */ /* 0x000fce00000006ff */
[----:B01----:R-:W-:Y:S02]  /*dd20*/  @!P1 LEA R2, P2, R8, R14, 0x1 ;  /* 0x0000000e08029211 */ /* 0x003fe400078408ff */
[----:B------:R-:W-:Y:S02]  /*dd30*/  @!P1 LEA R5, R5, UR38, 0x1 ;  /* 0x0000002605059c11 */ /* 0x000fe4000f8e08ff */
[----:B------:R-:W-:-:S05]  /*dd40*/  @!P1 IADD3.X R3, RZ, R6, RZ, P2, !PT ;  /* 0x00000006ff039210 */ /* 0x000fca00017fe4ff */
        /* <DEDUP_REMOVED lines=11> */
.L_x_4351:
[----:B------:R-:W-:Y:S01]  /*de00*/  ISETP.NE.AND P0, PT, R19, RZ, PT ;  /* 0x000000ff1300720c */ /* 0x000fe20003f05270 */
[----:B------:R-:W-:Y:S01]  /*de10*/  BSSY B0, `(.L_x_4250) ;  /* 0x000007f000007945 */ /* 0x000fe20003800000 */
[----:B------:R-:W-:-:S11]  /*de20*/  IMAD.MOV.U32 R0, RZ, RZ, 0x1 ;  /* 0x00000001ff007424 */ /* 0x000fd600078e00ff */
[----:B------:R-:W-:Y:S05]  /*de30*/  @!P0 BRA `(.L_x_4251) ;  /* 0x0000000400f08947 */ /* 0x000fea0003800000 */
[----:B------:R-:W1:Y:S01]  /*de40*/  SYNCS.PHASECHK.TRANS64.TRYWAIT P0, [UR38+0x28c60], R4 ;  /* 0x028c6004ff0075a7 */ /* 0x000e620008000166 */
[----:B------:R-:W2:Y:S02]  /*de50*/  S2R R2, SR_TID.X ;  /* 0x0000000000027919 */ /* 0x000ea40000002100 */
[----:B--2---:R-:W-:-:S04]  /*de60*/  LOP3.LUT R2, R2, 0x7f, RZ, 0xc0, !PT ;  /* 0x0000007f02027812 */ /* 0x004fc800078ec0ff */
[----:B------:R-:W-:Y:S01]  /*de70*/  ISETP.NE.AND P1, PT, R2, RZ, PT ;  /* 0x000000ff0200720c */ /* 0x000fe20003f25270 */
[----:B-1----:R-:W-:-:S12]  /*de80*/  @!P0 BRA `(.L_x_4252) ;  /* 0x00000038004c8947 */ /* 0x002fd80003800000 */
.L_x_4352:
[----:B------:R-:W-:Y:S04]  /*de90*/  BSSY B1, `(.L_x_4253) ;  /* 0x0000008000017945 */ /* 0x000fe80003800000 */
[----:B------:R-:W-:Y:S05]  /*dea0*/  @P1 BRA `(.L_x_4254) ;  /* 0x0000000000181947 */ /* 0x000fea0003800000 */
[----:B0-----:R-:W0:Y:S01]  /*deb0*/  S2R R3, SR_TID.X ;  /* 0x0000000000037919 */ /* 0x001e220000002100 */
[----:B------:R-:W-:-:S04]  /*dec0*/  MOV R2, 0x10000 ;  /* 0x0001000000027802 */ /* 0x000fc80000000f00 */
[----:B------:R1:W-:Y:S01]  /*ded0*/  SYNCS.ARRIVE.TRANS64 RZ, [UR38+0x28c50], R2 ;  /* 0x028c5002ffff79a7 */ /* 0x0003e20008000026 */
[----:B0-----:R-:W-:-:S13]  /*dee0*/  LOP3.LUT P0, RZ, R3, 0x1f, RZ, 0xc0, !PT ;  /* 0x0000001f03ff7812 */ /* 0x001fda000780c0ff */
[----:B-1----:R-:W-:Y:S05]  /*def0*/  @!P0 BRA `(.L_x_4254) ;  /* 0x0000000000048947 */ /* 0x002fea0003800000 */
[----:B------:R-:W-:Y:S01]  /*df00*/  BPT.TRAP 0x1 ;  /* 0x000000040000795c */ /* 0x000fe20000300000 */
.L_x_4254:
[----:B------:R-:W-:Y:S05]  /*df10*/  BSYNC B1 ;  /* 0x0000000000017941 */ /* 0x000fea0003800000 */
.L_x_4253:
        /* <DEDUP_REMOVED lines=11> */
.L_x_4255:
        /* <DEDUP_REMOVED lines=13> */
.L_x_4256:
        /* <DEDUP_REMOVED lines=13> */
.L_x_4257:
        /* <DEDUP_REMOVED lines=13> */
.L_x_4258:
        /* <DEDUP_REMOVED lines=13> */
.L_x_4259:
        /* <DEDUP_REMOVED lines=13> */
.L_x_4260:
        /* <DEDUP_REMOVED lines=13> */
.L_x_4261:
        /* <DEDUP_REMOVED lines=13> */
.L_x_4262:
        /* <DEDUP_REMOVED lines=8> */
.L_x_4251:
[----:B------:R-:W-:Y:S05]  /*e600*/  BSYNC B0 ;  /* 0x0000000000007941 */ /* 0x000fea0003800000 */
.L_x_4250:
[----:B0-----:R-:W2:Y:S01]  /*e610*/  LDL.LU R3, [R1+0x8] ;  /* 0x0000080001037983 */ /* 0x001ea20000300800 */
[----:B------:R-:W-:Y:S01]  /*e620*/  MOV R9, RZ ;  /* 0x000000ff00097202 */ /* 0x000fe20000000f00 */
[----:B------:R-:W-:Y:S02]  /*e630*/  IMAD.MOV.U32 R6, RZ, RZ, 0x1 ;  /* 0x00000001ff067424 */ /* 0x000fe400078e00ff */
[----:B--2---:R-:W-:-:S05]  /*e640*/  VIADD R7, R3, 0xfffffffe ;  /* 0xfffffffe03077836 */ /* 0x004fca0000000000 */
        /* <DEDUP_REMOVED lines=17> */
[----:B------:R-:W-:Y:S01]  /*e760*/  IMAD.MOV.U32 R0, RZ, RZ, 0x1 ;  /* 0x00000001ff007424 */ /* 0x000fe200078e00ff */
[----:B------:R-:W-:-:S04]  /*e770*/  MOV R11, UR5 ;  /* 0x00000005000b7c02 */ /* 0x000fc80008000f00 */
[----:B------:R-:W-:-:S07]  /*e780*/  LOP3.LUT R11, R11, 0x1, RZ, 0xc0, !PT ;  /* 0x000000010b0b7812 */ /* 0x000fce00078ec0ff */
[----:B------:R-:W-:Y:S05]  /*e790*/  @!P0 BRA `(.L_x_4263) ;  /* 0x0000001400e88947 */ /* 0x000fea0003800000 */
[----:B------:R-:W-:Y:S01]  /*e7a0*/  R2UR UR4, R11 ;  /* 0x000000000b0472ca */ /* 0x000fe200000e0000 */
[----:B------:R-:W-:Y:S01]  /*e7b0*/  BSSY B0, `(.L_x_4263) ;  /* 0x0000178000007945 */ /* 0x000fe20003800000 */
[----:B------:R-:W-:-:S11]  /*e7c0*/  MOV R0, 0x1 ;  /* 0x0000000100007802 */ /* 0x000fd60000000f00 */
[----:B------:R-:W-:-:S06]  /*e7d0*/  UIADD3 UR4, UR5, -UR4, URZ ;  /* 0x8000000405047290 */ /* 0x000fcc000fffe03f */
[----:B------:R-:W-:-:S07]  /*e7e0*/  IMAD.U32 R8, RZ, RZ, UR4 ;  /* 0x00000004ff087e24 */ /* 0x000fce000f8e00ff */
.L_x_4304:
[----:B------:R-:W-:Y:S01]  /*e7f0*/  ISETP.NE.AND P0, PT, R19, RZ, PT ;  /* 0x000000ff1300720c */ /* 0x000fe20003f05270 */
[----:B------:R-:W-:Y:S01]  /*e800*/  VIADD R8, R8, 0xfffffffe ;  /* 0xfffffffe08087836 */ /* 0x000fe20000000000 */
[----:B------:R-:W-:Y:S04]  /*e810*/  BSSY B1, `(.L_x_4264) ;  /* 0x00000b6000017945 */ /* 0x000fe80003800000 */
[----:B------:R-:W-:-:S07]  /*e820*/  ISETP.NE.AND P1, PT, R8, RZ, PT ;  /* 0x000000ff0800720c */ /* 0x000fce0003f25270 */
[----:B0-----:R-:W-:Y:S06]  /*e830*/  @!P0 BRA `(.L_x_4265) ;  /* 0x0000000800cc8947 */ /* 0x001fec0003800000 */
[----:B------:R-:W2:Y:S01]  /*e840*/  LDL R2, [R1] ;  /* 0x0000000001027983 */ /* 0x000ea20000100800 */
[----:B------:R-:W-:Y:S02]  /*e850*/  MOV R13, R7 ;  /* 0x00000007000d7202 */ /* 0x000fe40000000f00 */
        /* <DEDUP_REMOVED lines=21> */
.L_x_4266:
[----:B------:R-:W1:Y:S01]  /*e9b0*/  S2R R2, SR_TID.X ;  /* 0x0000000000027919 */ /* 0x000e620000002100 */
[----:B------:R-:W-:Y:S01]  /*e9c0*/  BSSY B2, `(.L_x_4267) ;  /* 0x0000006000027945 */ /* 0x000fe20003800000 */
[----:B-1----:R-:W-:Y:S02]  /*e9d0*/  LOP3.LUT R3, R2, 0x7f, RZ, 0xc0, !PT ;  /* 0x0000007f02037812 */ /* 0x002fe400078ec0ff */
[----:B------:R-:W-:Y:S02]  /*e9e0*/  SHF.L.U32 R2, R0, 0x1f, RZ ;  /* 0x0000001f00027819 */ /* 0x000fe400000006ff */
[----:B------:R-:W-:Y:S02]  /*e9f0*/  ISETP.NE.AND P2, PT, R3, RZ, PT ;  /* 0x000000ff0300720c */ /* 0x000fe40003f45270 */
[----:B------:R-:W1:Y:S02]  /*ea00*/  SYNCS.PHASECHK.TRANS64.TRYWAIT P0, [UR38+0x28c48], R2 ;  /* 0x028c4802ff0075a7 */ /* 0x000e640008000166 */
[----:B-1----:R-:W-:Y:S09]  /*ea10*/  @!P0 BRA `(.L_x_4268) ;  /* 0x0000002c00808947 */ /* 0x002ff20003800000 */
.L_x_4353:
[----:B------:R-:W-:Y:S05]  /*ea20*/  BSYNC B2 ;  /* 0x0000000000027941 */ /* 0x000fea0003800000 */
.L_x_4267:
[----:B------:R-:W-:Y:S04]  /*ea30*/  BSSY B2, `(.L_x_4269) ;  /* 0x0000007000027945 */ /* 0x000fe80003800000 */
[----:B------:R-:W-:Y:S05]  /*ea40*/  @P2 BRA `(.L_x_4270) ;  /* 0x0000000000142947 */ /* 0x000fea0003800000 */
[----:B------:R-:W-:Y:S01]  /*ea50*/  ISETP.NE.AND P0, PT, R10, RZ, PT ;  /* 0x000000ff0a00720c */ /* 0x000fe20003f05270 */
[----:B-1----:R-:W-:-:S04]  /*ea60*/  IMAD.MOV.U32 R3, RZ, RZ, 0x2000 ;  /* 0x00002000ff037424 */ /* 0x002fc800078e00ff */
[----:B------:R2:W-:Y:S08]  /*ea70*/  SYNCS.ARRIVE.TRANS64 RZ, [UR38+0x28c38], R3 ;  /* 0x028c3803ffff79a7 */ /* 0x0005f00008000026 */
[----:B--2---:R-:W-:Y:S05]  /*ea80*/  @!P0 BRA `(.L_x_4270) ;  /* 0x0000000000048947 */ /* 0x004fea0003800000 */
[----:B------:R-:W-:Y:S01]  /*ea90*/  BPT.TRAP 0x1 ;  /* 0x000000040000795c */ /* 0x000fe20000300000 */
.L_x_4270:
[----:B------:R-:W-:Y:S05]  /*eaa0*/  BSYNC B2 ;  /* 0x0000000000027941 */ /* 0x000fea0003800000 */
.L_x_4269:
        /* <DEDUP_REMOVED lines=11> */
.L_x_4271:
        /* <DEDUP_REMOVED lines=10> */
.L_x_4354:
[----:B------:R-:W-:Y:S05]  /*ec00*/  BSYNC B2 ;  /* 0x0000000000027941 */ /* 0x000fea0003800000 */
.L_x_4272:
[----:B------:R-:W-:Y:S01]  /*ec10*/  BSSY B2, `(.L_x_4274) ;  /* 0x0000009000027945 */ /* 0x000fe20003800000 */
[----:B01----:R-:W-:Y:S01]  /*ec20*/  IMAD.MOV.U32 R2, RZ, RZ, 0x0 ;  /* 0x00000000ff027424 */ /* 0x003fe200078e00ff */
[----:B------:R-:W-:Y:S02]  /*ec30*/  MOV R3, 0x14f00000 ;  /* 0x14f0000000037802 */ /* 0x000fe40000000f00 */
[----:B------:R-:W-:Y:S05]  /*ec40*/  @P2 BRA `(.L_x_4275) ;  /* 0x0000000000142947 */ /* 0x000fea0003800000 */
[----:B------:R-:W-:Y:S01]  /*ec50*/  ISETP.NE.AND P0, PT, R10, RZ, PT ;  /* 0x000000ff0a00720c */ /* 0x000fe20003f05270 */
[----:B------:R-:W-:-:S04]  /*ec60*/  IMAD.MOV.U32 R12, RZ, RZ, 0x10000 ;  /* 0x00010000ff0c7424 */ /* 0x000fc800078e00ff */
[----:B------:R0:W-:Y:S08]  /*ec70*/  SYNCS.ARRIVE.TRANS64 RZ, [UR38+0x28c58], R12 ;  /* 0x028c580cffff79a7 */ /* 0x0001f00008000026 */
[----:B0-----:R-:W-:Y:S05]  /*ec80*/  @!P0 BRA `(.L_x_4275) ;  /* 0x0000000000048947 */ /* 0x001fea0003800000 */
[----:B------:R-:W-:Y:S01]  /*ec90*/  BPT.TRAP 0x1 ;  /* 0x000000040000795c */ /* 0x000fe20000300000 */
.L_x_4275:
[----:B------:R-:W-:Y:S05]  /*eca0*/  BSYNC B2 ;  /* 0x0000000000027941 */ /* 0x000fea0003800000 */
.L_x_4274:
        /* <DEDUP_REMOVED lines=9> */
.L_x_4276:
        /* <DEDUP_REMOVED lines=13> */
.L_x_4277:
        /* <DEDUP_REMOVED lines=13> */
.L_x_4278:
        /* <DEDUP_REMOVED lines=13> */
.L_x_4279:
        /* <DEDUP_REMOVED lines=13> */
.L_x_4280:
        /* <DEDUP_REMOVED lines=13> */
.L_x_4281:
        /* <DEDUP_REMOVED lines=13> */
.L_x_4282:
        /* <DEDUP_REMOVED lines=13> */
.L_x_4283:
        /* <DEDUP_REMOVED lines=8> */
.L_x_4265:
[----:B------:R-:W-:Y:S05]  /*f370*/  BSYNC B1 ;  /* 0x0000000000017941 */ /* 0x000fea0003800000 */
.L_x_4264:
        /* <DEDUP_REMOVED lines=25> */
[----:B------:R-:W-:-:S05]  /*f510*/  IADD3 R3, -R13, RZ, RZ ;  /* 0x000000ff0d037210 */ /* 0x000fca0007ffe1ff */
[----:B------:R-:W-:-:S07]  /*f520*/  IMAD R12, R14, R3, R12 ;  /* 0x000000030e0c7224 */ /* 0x000fce00078e020c */
.L_x_4286:
[----:B------:R-:W1:Y:S01]  /*f530*/  S2R R2, SR_TID.X ;  /* 0x0000000000027919 */ /* 0x000e620000002100 */
[----:B------:R-:W-:Y:S01]  /*f540*/  BSSY B2, `(.L_x_4287) ;  /* 0x0000006000027945 */ /* 0x000fe20003800000 */
[----:B-1----:R-:W-:Y:S02]  /*f550*/  LOP3.LUT R3, R2, 0x7f, RZ, 0xc0, !PT ;  /* 0x0000007f02037812 */ /* 0x002fe400078ec0ff */
[----:B------:R-:W-:Y:S02]  /*f560*/  SHF.L.U32 R2, R0, 0x1f, RZ ;  /* 0x0000001f00027819 */ /* 0x000fe400000006ff */
[----:B------:R-:W-:Y:S02]  /*f570*/  ISETP.NE.AND P2, PT, R3, RZ, PT ;  /* 0x000000ff0300720c */ /* 0x000fe40003f45270 */
[----:B------:R-:W1:Y:S02]  /*f580*/  SYNCS.PHASECHK.TRANS64.TRYWAIT P0, [UR38+0x28c40], R2 ;  /* 0x028c4002ff0075a7 */ /* 0x000e640008000166 */
[----:B-1----:R-:W-:Y:S09]  /*f590*/  @!P0 BRA `(.L_x_4288) ;  /* 0x0000002000d08947 */ /* 0x002ff20003800000 */
.L_x_4355:
[----:B------:R-:W-:Y:S05]  /*f5a0*/  BSYNC B2 ;  /* 0x0000000000027941 */ /* 0x000fea0003800000 */
.L_x_4287:
[----:B------:R-:W-:Y:S04]  /*f5b0*/  BSSY B2, `(.L_x_4289) ;  /* 0x0000007000027945 */ /* 0x000fe80003800000 */
[----:B------:R-:W-:Y:S05]  /*f5c0*/  @P2 BRA `(.L_x_4290) ;  /* 0x0000000000142947 */ /* 0x000fea0003800000 */
[----:B------:R-:W-:Y:S01]  /*f5d0*/  ISETP.NE.AND P0, PT, R10, RZ, PT ;  /* 0x000000ff0a00720c */ /* 0x000fe20003f05270 */
[----:B-1----:R-:W-:-:S04]  /*f5e0*/  IMAD.MOV.U32 R3, RZ, RZ, 0x2000 ;  /* 0x00002000ff037424 */ /* 0x002fc800078e00ff */
[----:B------:R2:W-:Y:S08]  /*f5f0*/  SYNCS.ARRIVE.TRANS64 RZ, [UR38+0x28c30], R3 ;  /* 0x028c3003ffff79a7 */ /* 0x0005f00008000026 */
[----:B--2---:R-:W-:Y:S05]  /*f600*/  @!P0 BRA `(.L_x_4290) ;  /* 0x0000000000048947 */ /* 0x004fea0003800000 */
[----:B------:R-:W-:Y:S01]  /*f610*/  BPT.TRAP 0x1 ;  /* 0x000000040000795c */ /* 0x000fe20000300000 */
.L_x_4290:
[----:B------:R-:W-:Y:S05]  /*f620*/  BSYNC B2 ;  /* 0x0000000000027941 */ /* 0x000fea0003800000 */
.L_x_4289:
[----:B0-----:R-:W-:Y:S01]  /*f630*/  IMAD.MOV.U32 R4, RZ, RZ, RZ ;  /* 0x000000ffff047224 */ /* 0x001fe200078e00ff */
        /* <DEDUP_REMOVED lines=10> */
.L_x_4291:
        /* <DEDUP_REMOVED lines=11> */
.L_x_4356:
[----:B------:R-:W-:Y:S05]  /*f790*/  BSYNC B2 ;  /* 0x0000000000027941 */ /* 0x000fea0003800000 */
.L_x_4292:
        /* <DEDUP_REMOVED lines=9> */
.L_x_4295:
[----:B------:R-:W-:Y:S05]  /*f830*/  BSYNC B2 ;  /* 0x0000000000027941 */ /* 0x000fea0003800000 */
.L_x_4294:
        /* <DEDUP_REMOVED lines=9> */
.L_x_4296:
        /* <DEDUP_REMOVED lines=13> */
.L_x_4297:
        /* <DEDUP_REMOVED lines=13> */
.L_x_4298:
        /* <DEDUP_REMOVED lines=13> */
.L_x_4299:
        /* <DEDUP_REMOVED lines=13> */
.L_x_4300:
        /* <DEDUP_REMOVED lines=13> */
.L_x_4301:
        /* <DEDUP_REMOVED lines=13> */
.L_x_4302:
        /* <DEDUP_REMOVED lines=13> */
.L_x_4303:
        /* <DEDUP_REMOVED lines=8> */
.L_x_4285:
[----:B------:R-:W-:Y:S05]  /*ff00*/  BSYNC B1 ;  /* 0x0000000000017941 */ /* 0x000fea0003800000 */
.L_x_4284:
[----:B------:R-:W-:Y:S01]  /*ff10*/  VIADD R7, R7, 0xfffffffe ;  /* 0xfffffffe07077836 */ /* 0x000fe20000000000 */
[----:B------:R-:W-:Y:S06]  /*ff20*/  @P1 BRA `(.L_x_4304) ;  /* 0xffffffe800301947 */ /* 0x000fec000383ffff */
[----:B------:R-:W-:Y:S05]  /*ff30*/  BSYNC B0 ;  /* 0x0000000000007941 */ /* 0x000fea0003800000 */
.L_x_4263:
        /* <DEDUP_REMOVED lines=17> */
[----:B------:R-:W-:Y:S02]  /*10050*/  SHF.R.S32.HI R3, RZ, 0x1f, R5 ;  /* 0x0000001fff037819 */ /* 0x000fe40000011405 */
        /* <DEDUP_REMOVED lines=9> */
.L_x_4307:
[----:B------:R-:W2:Y:S01]  /*100f0*/  S2R R2, SR_TID.X ;  /* 0x0000000000027919 */ /* 0x000ea20000002100 */
[----:B------:R-:W-:Y:S01]  /*10100*/  BSSY B1, `(.L_x_4308) ;  /* 0x0000006000017945 */ /* 0x000fe20003800000 */
[----:B--2---:R-:W-:Y:S02]  /*10110*/  LOP3.LUT R3, R2, 0x7f, RZ, 0xc0, !PT ;  /* 0x0000007f02037812 */ /* 0x004fe400078ec0ff */
[----:B------:R-:W-:Y:S02]  /*10120*/  SHF.L.U32 R2, R0, 0x1f, RZ ;  /* 0x0000001f00027819 */ /* 0x000fe400000006ff */
[----:B------:R-:W-:Y:S02]  /*10130*/  ISETP.NE.AND P1, PT, R3, RZ, PT ;  /* 0x000000ff0300720c */ /* 0x000fe40003f25270 */
[----:B------:R-:W2:Y:S02]  /*10140*/  SYNCS.PHASECHK.TRANS64.TRYWAIT P0, [UR38+0x28c48], R2 ;  /* 0x028c4802ff0075a7 */ /* 0x000ea40008000166 */
[----:B--2---:R-:W-:Y:S09]  /*10150*/  @!P0 BRA `(.L_x_4309) ;  /* 0x0000001800108947 */ /* 0x004ff20003800000 */
.L_x_4357:
[----:B------:R-:W-:Y:S05]  /*10160*/  BSYNC B1 ;  /* 0x0000000000017941 */ /* 0x000fea0003800000 */
.L_x_4308:
[----:B------:R-:W-:Y:S04]  /*10170*/  BSSY B1, `(.L_x_4310) ;  /* 0x0000007000017945 */ /* 0x000fe80003800000 */
[----:B------:R-:W-:Y:S05]  /*10180*/  @P1 BRA `(.L_x_4311) ;  /* 0x0000000000141947 */ /* 0x000fea0003800000 */
[----:B------:R-:W-:Y:S02]  /*10190*/  ISETP.NE.AND P0, PT, R10, RZ, PT ;  /* 0x000000ff0a00720c */ /* 0x000fe40003f05270 */
[----:B--2---:R-:W-:-:S04]  /*101a0*/  MOV R3, 0x2000 ;  /* 0x0000200000037802 */ /* 0x004fc80000000f00 */
[----:B------:R3:W-:Y:S07]  /*101b0*/  SYNCS.ARRIVE.TRANS64 RZ, [UR38+0x28c38], R3 ;  /* 0x028c3803ffff79a7 */ /* 0x0007ee0008000026 */
[----:B------:R-:W-:Y:S05]  /*101c0*/  @!P0 BRA `(.L_x_4311) ;  /* 0x0000000000048947 */ /* 0x000fea0003800000 */
[----:B------:R-:W-:Y:S01]  /*101d0*/  BPT.TRAP 0x1 ;  /* 0x000000040000795c */ /* 0x000fe20000300000 */
.L_x_4311:
[----:B------:R-:W-:Y:S05]  /*101e0*/  BSYNC B1 ;  /* 0x0000000000017941 */ /* 0x000fea0003800000 */
.L_x_4310:
        /* <DEDUP_REMOVED lines=11> */
.L_x_4312:
[----:B------:R-:W-:-:S13]  /*102a0*/  @P0 ELECT P2, URZ, PT ;  /* 0x00000000003f082f */ /* 0x000fda0003840000 */
[----:B-----5:R-:W-:Y:S01]  /*102b0*/  @P2 R2UR UR13, R16 ;  /* 0x00000000100d22ca */ /* 0x020fe200000e0000 */
[----:B------:R-:W-:Y:S01]  /*102c0*/  UMOV UR12, UR36 ;  /* 0x00000024000c7c82 */ /* 0x000fe20008000000 */
[----:B------:R-:W-:Y:S02]  /*102d0*/  @P2 R2UR UR11, R7 ;  /* 0x00000000070b22ca */ /* 0x000fe400000e0000 */
[----:B------:R-:W-:Y:S02]  /*102e0*/  @P2 PLOP3.LUT P0, PT, P2, PT, PT, 0x8, 0x0 ;  /* 0x000000000000281c */ /* 0x000fe4000170e170 */
[----:B------:R-:W-:-:S09]  /*102f0*/  PLOP3.LUT P2, PT, PT, PT, PT, 0x8, 0x0 ;  /* 0x000000000000781c */ /* 0x000fd20003f4e170 */
[----:B------:R4:W-:Y:S02]  /*10300*/  UTMALDG.4D [UR8], [UR4], desc[UR6] ;  /* 0x00000608040075b4 */ /* 0x0009e40008019000 */
[----:B----4-:R-:W-:Y:S05]  /*10310*/  @P0 BRA.U.ANY `(.L_x_4312) ;  /* 0xfffffffd00e00947 */ /* 0x010fea000393ffff */
[----:B------:R-:W4:Y:S01]  /*10320*/  SYNCS.PHASECHK.TRANS64.TRYWAIT P0, [UR38+0x28c68], R2 ;  /* 0x028c6802ff0075a7 */ /* 0x000f220008000166 */
[----:B------:R-:W-:Y:S04]  /*10330*/  BSSY B1, `(.L_x_4313) ;  /* 0x0000002000017945 */ /* 0x000fe80003800000 */
[----:B----4-:R-:W-:Y:S05]  /*10340*/  @!P0 BRA `(.L_x_4314) ;  /* 0x0000001400ac8947 */ /* 0x010fea0003800000 */
.L_x_4358:
[----:B------:R-:W-:Y:S05]  /*10350*/  BSYNC B1 ;  /* 0x0000000000017941 */ /* 0x000fea0003800000 */
.L_x_4313:
[----:B------:R-:W-:Y:S01]  /*10360*/  BSSY B1, `(.L_x_4315) ;  /* 0x0000009000017945 */ /* 0x000fe20003800000 */
[----:B--2---:R-:W-:Y:S01]  /*10370*/  MOV R2, 0x0 ;  /* 0x0000000000027802 */ /* 0x004fe20000000f00 */
[----:B---3--:R-:W-:Y:S02]  /*10380*/  IMAD.MOV.U32 R3, RZ, RZ, 0x14f00000 ;  /* 0x14f00000ff037424 */ /* 0x008fe400078e00ff */
[----:B------:R-:W-:Y:S05]  /*10390*/  @P1 BRA `(.L_x_4316) ;  /* 0x0000000000141947 */ /* 0x000fea0003800000 */
[----:B------:R-:W-:Y:S01]  /*103a0*/  ISETP.NE.AND P0, PT, R10, RZ, PT ;  /* 0x000000ff0a00720c */ /* 0x000fe20003f05270 */
[----:B0-----:R-:W-:-:S04]  /*103b0*/  IMAD.MOV.U32 R5, RZ, RZ, 0x10000 ;  /* 0x00010000ff057424 */ /* 0x001fc800078e00ff */
[----:B------:R2:W-:Y:S08]  /*103c0*/  SYNCS.ARRIVE.TRANS64 RZ, [UR38+0x28c58], R5 ;  /* 0x028c5805ffff79a7 */ /* 0x0005f00008000026 */
[----:B--2---:R-:W-:Y:S05]  /*103d0*/  @!P0 BRA `(.L_x_4316) ;  /* 0x0000000000048947 */ /* 0x004fea0003800000 */
[----:B------:R-:W-:Y:S01]  /*103e0*/  BPT.TRAP 0x1 ;  /* 0x000000040000795c */ /* 0x000fe20000300000 */
.L_x_4316:
[----:B------:R-:W-:Y:S05]  /*103f0*/  BSYNC B1 ;  /* 0x0000000000017941 */ /* 0x000fea0003800000 */
.L_x_4315:
        /* <DEDUP_REMOVED lines=9> */
.L_x_4317:
        /* <DEDUP_REMOVED lines=13> */
.L_x_4318:
        /* <DEDUP_REMOVED lines=13> */
.L_x_4319:
        /* <DEDUP_REMOVED lines=13> */
.L_x_4320:
        /* <DEDUP_REMOVED lines=13> */
.L_x_4321:
        /* <DEDUP_REMOVED lines=13> */
.L_x_4322:
        /* <DEDUP_REMOVED lines=13> */
.L_x_4323:
        /* <DEDUP_REMOVED lines=13> */
.L_x_4324:
        /* <DEDUP_REMOVED lines=8> */
.L_x_4306:
[----:B------:R-:W-:Y:S05]  /*10ac0*/  BSYNC B0 ;  /* 0x0000000000007941 */ /* 0x000fea0003800000 */
.L_x_4305:
[----:B------:R-:W-:Y:S01]  /*10ad0*/  LOP3.LUT R0, R0, 0x1, RZ, 0x3c, !PT ;  /* 0x0000000100007812 */ /* 0x000fe200078e3cff */
[----:B------:R-:W-:Y:S01]  /*10ae0*/  IMAD.MOV.U32 R9, RZ, RZ, RZ ;  /* 0x000000ffff097224 */ /* 0x000fe200078e00ff */
[----:B------:R-:W-:-:S07]  /*10af0*/  MOV R6, RZ ;  /* 0x000000ff00067202 */ /* 0x000fce0000000f00 */
.L_x_4236:
[----:B------:R-:W2:Y:S01]  /*10b00*/  S2R R3, SR_CgaCtaId ;  /* 0x0000000000037919 */ /* 0x000ea20000008800 */
[----:B------:R-:W-:Y:S02]  /*10b10*/  MOV R2, 0x400 ;  /* 0x0000040000027802 */ /* 0x000fe40000000f00 */
[----:B------:R-:W-:Y:S02]  /*10b20*/  SHF.L.U32 R9, R9, 0x1f, RZ ;  /* 0x0000001f09097819 */ /* 0x000fe400000006ff */
[----:B--2---:R-:W-:-:S04]  /*10b30*/  LEA R2, R3, R2, 0x18 ;  /* 0x0000000203027211 */ /* 0x004fc800078ec0ff */
[----:B------:R-:W2:Y:S02]  /*10b40*/  SYNCS.PHASECHK.TRANS64.TRYWAIT P0, [R2+URZ+0x28c20], R9 ;  /* 0x028c2009020075a7 */ /* 0x000ea4000800017f */
[----:B--2---:R-:W-:Y:S05]  /*10b50*/  @!P0 BRA `(.L_x_4325) ;  /* 0x0000000c00c08947 */ /* 0x004fea0003800000 */
.L_x_4359:
[----:B------:R-:W-:-:S03]  /*10b60*/  UMOV UR4, 0xffffffff ;  /* 0xffffffff00047882 */ /* 0x000fc60000000000 */
[----:B------:R-:W-:Y:S05]  /*10b70*/  BRA.DIV UR4, `(.L_x_4326) ;  /* 0x0000000e04cc7947 */ /* 0x000fea000b800000 */
[----:B------:R-:W3:Y:S02]  /*10b80*/  S2R R3, SR_TID.X ;  /* 0x0000000000037919 */ /* 0x000ee40000002100 */
[----:B---3--:R-:W-:-:S04]  /*10b90*/  SHF.R.U32.HI R3, RZ, 0x5, R3 ;  /* 0x00000005ff037819 */ /* 0x008fc80000011603 */
[----:B------:R-:W-:-:S05]  /*10ba0*/  LOP3.LUT R3, R3, 0x3, RZ, 0xc0, !PT ;  /* 0x0000000303037812 */ /* 0x000fca00078ec0ff */
[----:B------:R3:W4:Y:S02]  /*10bb0*/  SHFL.IDX PT, R14, R3, RZ, 0x1f ;  /* 0x00001fff030e7589 */ /* 0x00072400000e0000 */
.L_x_4362:
[----:B----4-:R-:W-:-:S13]  /*10bc0*/  ISETP.NE.AND P0, PT, R14, RZ, PT ;  /* 0x000000ff0e00720c */ /* 0x010fda0003f05270 */
[----:B------:R-:W-:Y:S05]  /*10bd0*/  @P0 BRA `(.L_x_4187) ;  /* 0x0000000000880947 */ /* 0x000fea0003800000 */
[----:B------:R-:W-:-:S03]  /*10be0*/  UMOV UR4, 0xffffffff ;  /* 0xffffffff00047882 */ /* 0x000fc60000000000 */
[----:B------:R-:W-:Y:S05]  /*10bf0*/  BRA.DIV UR4, `(.L_x_4327) ;  /* 0x0000000e04e07947 */ /* 0x000fea000b800000 */
[----:B------:R-:W-:-:S13]  /*10c00*/  ELECT P6, URZ, PT ;  /* 0x00000000003f782f */ /* 0x000fda00038c0000 */
.L_x_4365:
[----:B------:R-:W-:Y:S05]  /*10c10*/  @!P6 BRA `(.L_x_4187) ;  /* 0x000000000078e947 */ /* 0x000fea0003800000 */
[----:B------:R-:W-:-:S06]  /*10c20*/  ULOP3.LUT UR4, UR42, 0x2, URZ, 0xfc, !UPT ;  /* 0x000000022a047892 */ /* 0x000fcc000f8efc3f */
[----:B---3--:R-:W-:-:S05]  /*10c30*/  IMAD.U32 R3, RZ, RZ, UR4 ;  /* 0x00000004ff037e24 */ /* 0x008fca000f8e00ff */
[----:B------:R-:W-:-:S13]  /*10c40*/  ISETP.NE.AND P2, PT, R3, 0x3, PT ;  /* 0x000000030300780c */ /* 0x000fda0003f45270 */
[----:B------:R-:W-:Y:S05]  /*10c50*/  @!P2 BRA `(.L_x_4328) ;  /* 0x000000000004a947 */ /* 0x000fea0003800000 */
[----:B------:R-:W-:Y:S01]  /*10c60*/  BPT.TRAP 0x1 ;  /* 0x000000040000795c */ /* 0x000fe20000300000 */
.L_x_4328:
[----:B------:R-:W-:Y:S01]  /*10c70*/  IADD3 R8, R2, 0x28c40, RZ ;  /* 0x00028c4002087810 */ /* 0x000fe20007ffe0ff */
[----:B------:R-:W-:Y:S01]  /*10c80*/  VIADD R3, R6, 0x1 ;  /* 0x0000000106037836 */ /* 0x000fe20000000000 */
[----:B------:R-:W-:-:S03]  /*10c90*/  SHF.L.U32 R4, R0, 0x1f, RZ ;  /* 0x0000001f00047819 */ /* 0x000fc600000006ff */
[----:B------:R-:W-:Y:S01]  /*10ca0*/  IMAD R7, R6, 0x8, R8 ;  /* 0x0000000806077824 */ /* 0x000fe200078e0208 */
[----:B------:R-:W-:-:S03]  /*10cb0*/  ISETP.NE.AND P1, PT, R3, 0x2, PT ;  /* 0x000000020300780c */ /* 0x000fc60003f25270 */
[----:B------:R-:W3:Y:S01]  /*10cc0*/  SYNCS.PHASECHK.TRANS64.TRYWAIT P0, [R7+URZ], R4 ;  /* 0x00000004070075a7 */ /* 0x000ee2000800017f */
[----:B0-----:R-:W-:Y:S02]  /*10cd0*/  SEL R5, RZ, 0x1, P1 ;  /* 0x00000001ff057807 */ /* 0x001fe40000800000 */
[----:B------:R-:W-:Y:S02]  /*10ce0*/  SEL R3, R3, RZ, P1 ;  /* 0x000000ff03037207 */ /* 0x000fe40000800000 */
[----:B------:R-:W-:Y:S02]  /*10cf0*/  LOP3.LUT R0, R0, R5, RZ, 0x3c, !PT ;  /* 0x0000000500007212 */ /* 0x000fe400078e3cff */
[----:B------:R-:W-:Y:S02]  /*10d00*/  LEA R5, R3, R8, 0x3 ;  /* 0x0000000803057211 */ /* 0x000fe400078e18ff */
[----:B------:R-:W-:Y:S01]  /*10d10*/  SHF.L.U32 R0, R0, 0x1f, RZ ;  /* 0x0000001f00007819 */ /* 0x000fe200000006ff */
[----:B---3--:R-:W-:Y:S06]  /*10d20*/  @!P0 BRA `(.L_x_4329) ;  /* 0x0000000c00b48947 */ /* 0x008fec0003800000 */
.L_x_4366:
[----:B------:R-:W3:Y:S02]  /*10d30*/  SYNCS.PHASECHK.TRANS64.TRYWAIT P0, [R5+URZ], R0 ;  /* 0x00000000050075a7 */ /* 0x000ee4000800017f */
[----:B---3--:R-:W-:Y:S05]  /*10d40*/  @!P0 BRA `(.L_x_4330) ;  /* 0x0000000c00c08947 */ /* 0x008fea0003800000 */
.L_x_4367:
[----:B------:R-:W-:Y:S05]  /*10d50*/  @!P2 BRA `(.L_x_4331) ;  /* 0x000000000004a947 */ /* 0x000fea0003800000 */
[----:B------:R-:W-:Y:S01]  /*10d60*/  BPT.TRAP 0x1 ;  /* 0x000000040000795c */ /* 0x000fe20000300000 */
.L_x_4331:
[----:B--2---:R-:W-:-:S04]  /*10d70*/  VIADD R2, R2, 0x28c60 ;  /* 0x00028c6002027836 */ /* 0x004fc80000000000 */
[----:B---3--:R-:W-:-:S04]  /*10d80*/  IMAD R5, R6, 0x8, R2 ;  /* 0x0000000806057824 */ /* 0x008fc800078e0202 */
[----:B------:R-:W2:Y:S02]  /*10d90*/  SYNCS.PHASECHK.TRANS64.TRYWAIT P0, [R5+URZ], R4 ;  /* 0x00000004050075a7 */ /* 0x000ea4000800017f */
[----:B--2---:R-:W-:Y:S05]  /*10da0*/  @!P0 BRA `(.L_x_4332) ;  /* 0x0000000c00bc8947 */ /* 0x004fea0003800000 */
.L_x_4368:
[----:B------:R-:W-:-:S07]  /*10db0*/  LEA R3, R3, R2, 0x3 ;  /* 0x0000000203037211 */ /* 0x000fce00078e18ff */
.L_x_4333:
[----:B---3--:R3:W4:Y:S02]  /*10dc0*/  SYNCS.PHASECHK.TRANS64.TRYWAIT P0, [R3+URZ], R0 ;  /* 0x00000000030075a7 */ /* 0x008724000800017f */
[----:B----4-:R-:W-:Y:S05]  /*10dd0*/  @!P0 NANOSLEEP.SYNCS 0x989680 ;  /* 0x009896800000895d */ /* 0x010fea0003900000 */
[----:B------:R-:W4:Y:S02]  /*10de0*/  @!P0 SYNCS.PHASECHK.TRANS64 P0, [R3+URZ], R0 ;  /* 0x00000000030085a7 */ /* 0x000f24000800007f */
[----:B----4-:R-:W-:Y:S05]  /*10df0*/  @!P0 BRA `(.L_x_4333) ;  /* 0xfffffffc00f08947 */ /* 0x010fea000383ffff */
.L_x_4187:
[----:B------:R-:W-:Y:S05]  /*10e00*/  BSYNC B6 ;  /* 0x0000000000067941 */ /* 0x000fea0003800000 */
.L_x_4184:
[----:B------:R-:W-:Y:S05]  /*10e10*/  EXIT ;  /* 0x000000000000794d */ /* 0x000fea0003800000 */
.L_x_4192:
[----:B0-----:R-:W-:-:S04]  /*10e20*/  IMAD.U32 R5, RZ, RZ, UR5 ;  /* 0x00000005ff057e24 */ /* 0x001fc8000f8e00ff */
[----:B------:R0:W1:Y:S03]  /*10e30*/  SYNCS.PHASECHK.TRANS64.TRYWAIT P1, [R5+URZ+0x28c50], R2 ;  /* 0x028c5002050075a7 */ /* 0x000066000802017f */
[----:B-1----:R-:W-:Y:S05]  /*10e40*/  @!P1 NANOSLEEP.SYNCS 0x989680 ;  /* 0x009896800000995d */ /* 0x002fea0003900000 */
[----:B------:R-:W1:Y:S02]  /*10e50*/  @!P1 SYNCS.PHASECHK.TRANS64 P1, [R5+URZ+0x28c50], R2 ;  /* 0x028c5002050095a7 */ /* 0x000e64000802007f */
[----:B-1----:R-:W-:Y:S05]  /*10e60*/  @!P1 BRA `(.L_x_4192) ;  /* 0xfffffffc00ec9947 */ /* 0x002fea000383ffff */
[----:B------:R-:W-:Y:S05]  /*10e70*/  BRA `(.L_x_4334) ;  /* 0xffffff0400c87947 */ /* 0x000fea000383ffff */
.L_x_4197:
[----:B-1----:R-:W-:-:S04]  /*10e80*/  IMAD.U32 R5, RZ, RZ, UR7 ;  /* 0x00000007ff057e24 */ /* 0x002fc8000f8e00ff */
[----:B------:R1:W2:Y:S03]  /*10e90*/  SYNCS.PHASECHK.TRANS64.TRYWAIT P1, [R5+URZ+0x28c50], R2 ;  /* 0x028c5002050075a7 */ /* 0x0002a6000802017f */
[----:B--2---:R-:W-:Y:S05]  /*10ea0*/  @!P1 NANOSLEEP.SYNCS 0x989680 ;  /* 0x009896800000995d */ /* 0x004fea0003900000 */
[----:B------:R-:W2:Y:S02]  /*10eb0*/  @!P1 SYNCS.PHASECHK.TRANS64 P1, [R5+URZ+0x28c50], R2 ;  /* 0x028c5002050095a7 */ /* 0x000ea4000802007f */
[----:B--2---:R-:W-:Y:S05]  /*10ec0*/  @!P1 BRA `(.L_x_4197) ;  /* 0xfffffffc00ec9947 */ /* 0x004fea000383ffff */
[----:B------:R-:W-:Y:S05]  /*10ed0*/  BRA `(.L_x_4196) ;  /* 0xffffff1000d07947 */ /* 0x000fea000383ffff */
.L_x_4201:
[----:B0-----:R-:W-:-:S04]  /*10ee0*/  MOV R0, UR39 ;  /* 0x0000002700007c02 */ /* 0x001fc80008000f00 */
[----:B------:R0:W1:Y:S03]  /*10ef0*/  SYNCS.PHASECHK.TRANS64.TRYWAIT P0, [R0+URZ+0x28c00], R13 ;  /* 0x028c000d000075a7 */ /* 0x000066000800017f */
[----:B-1----:R-:W-:Y:S05]  /*10f00*/  @!P0 NANOSLEEP.SYNCS 0x989680 ;  /* 0x009896800000895d */ /* 0x002fea0003900000 */
[----:B------:R-:W1:Y:S02]  /*10f10*/  @!P0 SYNCS.PHASECHK.TRANS64 P0, [R0+URZ+0x28c00], R13 ;  /* 0x028c000d000085a7 */ /* 0x000e64000800007f */
[----:B-1----:R-:W-:Y:S05]  /*10f20*/  @!P0 BRA `(.L_x_4201) ;  /* 0xfffffffc00ec8947 */ /* 0x002fea000383ffff */
[----:B------:R-:W-:Y:S05]  /*10f30*/  BRA `(.L_x_4335) ;  /* 0xffffff2800247947 */ /* 0x000fea000383ffff */
.L_x_4205:
[----:B-1----:R-:W-:-:S04]  /*10f40*/  IMAD.U32 R4, RZ, RZ, UR39 ;  /* 0x00000027ff047e24 */ /* 0x002fc8000f8e00ff */
[----:B------:R1:W2:Y:S03]  /*10f50*/  SYNCS.PHASECHK.TRANS64.TRYWAIT P2, [R4+URZ+0x28c30], R13 ;  /* 0x028c300d040075a7 */ /* 0x0002a6000804017f */
[----:B--2---:R-:W-:Y:S05]  /*10f60*/  @!P2 NANOSLEEP.SYNCS 0x989680 ;  /* 0x009896800000a95d */ /* 0x004fea0003900000 */
[----:B------:R-:W2:Y:S02]  /*10f70*/  @!P2 SYNCS.PHASECHK.TRANS64 P2, [R4+URZ+0x28c30], R13 ;  /* 0x028c300d0400a5a7 */ /* 0x000ea4000804007f */
[----:B--2---:R-:W-:Y:S05]  /*10f80*/  @!P2 BRA `(.L_x_4205) ;  /* 0xfffffffc00eca947 */ /* 0x004fea000383ffff */
[----:B------:R-:W-:Y:S05]  /*10f90*/  BRA `(.L_x_4204) ;  /* 0xffffff2800707947 */ /* 0x000fea000383ffff */
.L_x_4209:
[----:B---3--:R3:W4:Y:S02]  /*10fa0*/  SYNCS.PHASECHK.TRANS64.TRYWAIT P3, [R14+URZ+0x28c50], R13 ;  /* 0x028c500d0e0075a7 */ /* 0x008724000806017f */
[----:B----4-:R-:W-:Y:S05]  /*10fb0*/  @!P3 NANOSLEEP.SYNCS 0x989680 ;  /* 0x009896800000b95d */ /* 0x010fea0003900000 */
[----:B------:R-:W4:Y:S02]  /*10fc0*/  @!P3 SYNCS.PHASECHK.TRANS64 P3, [R14+URZ+0x28c50], R13 ;  /* 0x028c500d0e00b5a7 */ /* 0x000f24000806007f */
[----:B----4-:R-:W-:Y:S05]  /*10fd0*/  @!P3 BRA `(.L_x_4209) ;  /* 0xfffffffc00f0b947 */ /* 0x010fea000383ffff */
[----:B------:R-:W-:Y:S05]  /*10fe0*/  BRA `(.L_x_4208) ;  /* 0xffffff4000987947 */ /* 0x000fea000383ffff */
.L_x_4214:
[----:B-1----:R-:W-:-:S04]  /*10ff0*/  IMAD.U32 R4, RZ, RZ, UR30 ;  /* 0x0000001eff047e24 */ /* 0x002fc8000f8e00ff */
[----:B------:R1:W3:Y:S03]  /*11000*/  SYNCS.PHASECHK.TRANS64.TRYWAIT P3, [R4+URZ+0x28c30], R13 ;  /* 0x028c300d040075a7 */ /* 0x0002e6000806017f */
[----:B---3--:R-:W-:Y:S05]  /*11010*/  @!P3 NANOSLEEP.SYNCS 0x989680 ;  /* 0x009896800000b95d */ /* 0x008fea0003900000 */
[----:B------:R-:W3:Y:S02]  /*11020*/  @!P3 SYNCS.PHASECHK.TRANS64 P3, [R4+URZ+0x28c30], R13 ;  /* 0x028c300d0400b5a7 */ /* 0x000ee4000806007f */
[----:B---3--:R-:W-:Y:S05]  /*11030*/  @!P3 BRA `(.L_x_4214) ;  /* 0xfffffffc00ecb947 */ /* 0x008fea000383ffff */
[----:B------:R-:W-:Y:S05]  /*11040*/  BRA `(.L_x_4213) ;  /* 0xffffff4400c07947 */ /* 0x000fea000383ffff */
.L_x_4218:
[----:B-1----:R1:W2:Y:S02]  /*11050*/  SYNCS.PHASECHK.TRANS64.TRYWAIT P3, [R14+URZ+0x28c50], R13 ;  /* 0x028c500d0e0075a7 */ /* 0x0022a4000806017f */
[----:B--2---:R-:W-:Y:S05]  /*11060*/  @!P3 NANOSLEEP.SYNCS 0x989680 ;  /* 0x009896800000b95d */ /* 0x004fea0003900000 */
[----:B------:R-:W2:Y:S02]  /*11070*/  @!P3 SYNCS.PHASECHK.TRANS64 P3, [R14+URZ+0x28c50], R13 ;  /* 0x028c500d0e00b5a7 */ /* 0x000ea4000806007f */
[----:B--2---:R-:W-:Y:S05]  /*11080*/  @!P3 BRA `(.L_x_4218) ;  /* 0xfffffffc00f0b947 */ /* 0x004fea000383ffff */
[----:B------:R-:W-:Y:S05]  /*11090*/  BRA `(.L_x_4217) ;  /* 0xffffff64002c7947 */ /* 0x000fea000383ffff */
.L_x_4224:
[----:B-1----:R-:W-:-:S04]  /*110a0*/  MOV R4, UR26 ;  /* 0x0000001a00047c02 */ /* 0x002fc80008000f00 */
[----:B------:R1:W4:Y:S03]  /*110b0*/  SYNCS.PHASECHK.TRANS64.TRYWAIT P2, [R4+URZ+0x28c30], R11 ;  /* 0x028c300b040075a7 */ /* 0x000326000804017f */
[----:B----4-:R-:W-:Y:S05]  /*110c0*/  @!P2 NANOSLEEP.SYNCS 0x989680 ;  /* 0x009896800000a95d */ /* 0x010fea0003900000 */
[----:B------:R-:W4:Y:S02]  /*110d0*/  @!P2 SYNCS.PHASECHK.TRANS64 P2, [R4+URZ+0x28c30], R11 ;  /* 0x028c300b0400a5a7 */ /* 0x000f24000804007f */
[----:B----4-:R-:W-:Y:S05]  /*110e0*/  @!P2 BRA `(.L_x_4224) ;  /* 0xfffffffc00eca947 */ /* 0x010fea000383ffff */
[----:B------:R-:W-:Y:S05]  /*110f0*/  BRA `(.L_x_4223) ;  /* 0xffffff6800207947 */ /* 0x000fea000383ffff */
.L_x_4228:
[----:B--2---:R2:W3:Y:S02]  /*11100*/  SYNCS.PHASECHK.TRANS64.TRYWAIT P2, [R190+URZ+0x28c50], R11 ;  /* 0x028c500bbe0075a7 */ /* 0x0044e4000804017f */
[----:B---3--:R-:W-:Y:S05]  /*11110*/  @!P2 NANOSLEEP.SYNCS 0x989680 ;  /* 0x009896800000a95d */ /* 0x008fea0003900000 */
[----:B------:R-:W3:Y:S02]  /*11120*/  @!P2 SYNCS.PHASECHK.TRANS64 P2, [R190+URZ+0x28c50], R11 ;  /* 0x028c500bbe00a5a7 */ /* 0x000ee4000804007f */
[----:B---3--:R-:W-:Y:S05]  /*11130*/  @!P2 BRA `(.L_x_4228) ;  /* 0xfffffffc00f0a947 */ /* 0x008fea000383ffff */
[----:B------:R-:W-:Y:S05]  /*11140*/  BRA `(.L_x_4227) ;  /* 0xffffff8000387947 */ /* 0x000fea000383ffff */
.L_x_4241:
[----:B------:R-:W-:Y:S01]  /*11150*/  IMAD.MOV.U32 R13, RZ, RZ, R19 ;  /* 0x000000ffff0d7224 */ /* 0x000fe200078e0013 */
[----:B------:R-:W-:Y:S01]  /*11160*/  MOV R11, 0x1f ;  /* 0x0000001f000b7802 */ /* 0x000fe20000000f00 */
[----:B------:R-:W-:Y:S02]  /*11170*/  IMAD.MOV.U32 R12, RZ, RZ, RZ ;  /* 0x000000ffff0c7224 */ /* 0x000fe400078e00ff */
[----:B------:R-:W-:-:S07]  /*11180*/  IMAD.MOV.U32 R15, RZ, RZ, -0x1 ;  /* 0xffffffffff0f7424 */ /* 0x000fce00078e00ff */
[----:B------:R-:W-:Y:S05]  /*11190*/  WARPSYNC.COLLECTIVE R15, `(.L_x_4336) ;  /* 0x000000000f087348 */ /* 0x000fea0003c00000 */
[----:B------:R0:W1:Y:S02]  /*111a0*/  SHFL.IDX P6, R14, R13, R12, R11 ;  /* 0x0000000c0d0e7389 */ /* 0x00006400000c000b */
[----:B01----:R-:W-:Y:S01]  /*111b0*/  ENDCOLLECTIVE ;  /* 0x000000000000791b */ /* 0x003fe20003800000 */
.L_x_4336:
[----:B------:R-:W-:Y:S05]  /*111c0*/  BRA `(.L_x_4337) ;  /* 0xffffffc000207947 */ /* 0x000fea000383ffff */
.L_x_4243:
[----:B------:R-:W-:Y:S01]  /*111d0*/  BSSY B0, `(.L_x_4338) ;  /* 0x0000006000007945 */ /* 0x000fe20003800000 */
[----:B------:R-:W-:-:S07]  /*111e0*/  IMAD.MOV.U32 R15, RZ, RZ, -0x1 ;  /* 0xffffffffff0f7424 */ /* 0x000fce00078e00ff */
[----:B------:R-:W-:Y:S05]  /*111f0*/  WARPSYNC.COLLECTIVE R15, `(.L_x_4339) ;  /* 0x000000000f0c7348 */ /* 0x000fea0003c00000 */
[----:B------:R-:W-:Y:S02]  /*11200*/  ELECT P6, UR62, PT ;  /* 0x00000000003e782f */ /* 0x000fe400038c0000 */
[----:B------:R-:W-:Y:S01]  /*11210*/  MOV R14, UR62 ;  /* 0x0000003e000e7c02 */ /* 0x000fe20008000f00 */
[----:B------:R-:W-:Y:S10]  /*11220*/  ENDCOLLECTIVE ;  /* 0x000000000000791b */ /* 0x000ff40003800000 */
.L_x_4339:
[----:B------:R-:W-:Y:S05]  /*11230*/  BSYNC B0 ;  /* 0x0000000000007941 */ /* 0x000fea0003800000 */
.L_x_4338:
[----:B------:R-:W-:Y:S05]  /*11240*/  BRA `(.L_x_4340) ;  /* 0xffffffc000207947 */ /* 0x000fea000383ffff */
.L_x_4245:
[----:B0-----:R-:W-:-:S04]  /*11250*/  MOV R3, UR38 ;  /* 0x0000002600037c02 */ /* 0x001fc80008000f00 */
[----:B------:R0:W1:Y:S03]  /*11260*/  SYNCS.PHASECHK.TRANS64.TRYWAIT P0, [R3+URZ+0x28c40], R0 ;  /* 0x028c4000030075a7 */ /* 0x000066000800017f */
[----:B-1----:R-:W-:Y:S05]  /*11270*/  @!P0 NANOSLEEP.SYNCS 0x989680 ;  /* 0x009896800000895d */ /* 0x002fea0003900000 */
[----:B------:R-:W1:Y:S02]  /*11280*/  @!P0 SYNCS.PHASECHK.TRANS64 P0, [R3+URZ+0x28c40], R0 ;  /* 0x028c4000030085a7 */ /* 0x000e64000800007f */
[----:B-1----:R-:W-:Y:S05]  /*11290*/  @!P0 BRA `(.L_x_4245) ;  /* 0xfffffffc00ec8947 */ /* 0x002fea000383ffff */
[----:B------:R-:W-:Y:S05]  /*112a0*/  BRA `(.L_x_4341) ;  /* 0xffffffc000807947 */ /* 0x000fea000383ffff */
.L_x_4248:
[----:B------:R-:W-:Y:S01]  /*112b0*/  IMAD.MOV.U32 R13, RZ, RZ, R6 ;  /* 0x000000ffff0d7224 */ /* 0x000fe200078e0006 */
[----:B------:R-:W-:Y:S01]  /*112c0*/  MOV R12, RZ ;  /* 0x000000ff000c7202 */ /* 0x000fe20000000f00 */
[----:B------:R-:W-:Y:S02]  /*112d0*/  IMAD.MOV.U32 R11, RZ, RZ, 0x181f ;  /* 0x0000181fff0b7424 */ /* 0x000fe400078e00ff */
[----:B------:R-:W-:Y:S02]  /*112e0*/  IMAD.MOV.U32 R15, RZ, RZ, -0x1 ;  /* 0xffffffffff0f7424 */ /* 0x000fe400078e00ff */
[----:B------:R-:W-:-:S07]  /*112f0*/  IMAD R7, R10, 0x40, R7 ;  /* 0x000000400a077824 */ /* 0x000fce00078e0207 */
[----:B------:R-:W-:Y:S05]  /*11300*/  WARPSYNC.COLLECTIVE R15, `(.L_x_4342) ;  /* 0x000000000f087348 */ /* 0x000fea0003c00000 */
[----:B------:R0:W1:Y:S02]  /*11310*/  SHFL.IDX P6, R14, R13, R12, R11 ;  /* 0x0000000c0d0e7389 */ /* 0x00006400000c000b */
[----:B01----:R-:W-:Y:S01]  /*11320*/  ENDCOLLECTIVE ;  /* 0x000000000000791b */ /* 0x003fe20003800000 */
.L_x_4342:
[----:B------:R-:W-:Y:S02]  /*11330*/  VIADD R21, R7, 0x10 ;  /* 0x0000001007157836 */ /* 0x000fe40000000000 */
[----:B------:R-:W-:Y:S01]  /*11340*/  IMAD.MOV.U32 R13, RZ, RZ, R0 ;  /* 0x000000ffff0d7224 */ /* 0x000fe200078e0000 */
[----:B------:R-:W-:-:S07]  /*11350*/  MOV R2, R14 ;  /* 0x0000000e00027202 */ /* 0x000fce0000000f00 */
[----:B------:R-:W-:Y:S05]  /*11360*/  WARPSYNC.COLLECTIVE R15, `(.L_x_4343) ;  /* 0x000000000f087348 */ /* 0x000fea0003c00000 */
[----:B------:R0:W1:Y:S02]  /*11370*/  SHFL.IDX P6, R14, R13, R12, R11 ;  /* 0x0000000c0d0e7389 */ /* 0x00006400000c000b */
[----:B01----:R-:W-:Y:S01]  /*11380*/  ENDCOLLECTIVE ;  /* 0x000000000000791b */ /* 0x003fe20003800000 */
.L_x_4343:
[----:B------:R-:W-:Y:S02]  /*11390*/  ULDC UR4, c[0x0][0x288] ;  /* 0x0000a20000047ab9 */ /* 0x000fe40000000800 */
[----:B------:R-:W-:-:S05]  /*113a0*/  IMAD R4, R4, UR4, RZ ;  /* 0x0000000404047c24 */ /* 0x000fca000f8e02ff */
[----:B------:R-:W-:Y:S01]  /*113b0*/  ISETP.GE.AND P1, PT, R7, R4, PT ;  /* 0x000000040700720c */ /* 0x000fe20003f26270 */
[----:B------:R-:W-:Y:S01]  /*113c0*/  IMAD.MOV.U32 R13, RZ, RZ, R6 ;  /* 0x000000ffff0d7224 */ /* 0x000fe200078e0006 */
[----:B------:R-:W-:-:S11]  /*113d0*/  MOV R12, 0x1 ;  /* 0x00000001000c7802 */ /* 0x000fd60000000f00 */
[----:B------:R-:W-:Y:S02]  /*113e0*/  @!P1 LEA R9, R5, UR38, 0x1 ;  /* 0x0000002605099c11 */ /* 0x000fe4000f8e08ff */
[----:B------:R-:W-:-:S05]  /*113f0*/  @!P1 LEA R14, P2, R8, R14, 0x1 ;  /* 0x0000000e080e9211 */ /* 0x000fca00078408ff */
[----:B------:R-:W-:Y:S01]  /*11400*/  @!P1 IMAD.X R3, RZ, RZ, R2, P2 ;  /* 0x000000ffff039224 */ /* 0x000fe200010e0602 */
[----:B------:R-:W-:-:S07]  /*11410*/  @!P1 MOV R2, R14 ;  /* 0x0000000e00029202 */ /* 0x000fce0000000f00 */
[----:B------:R-:W-:Y:S05]  /*11420*/  WARPSYNC.COLLECTIVE R15, `(.L_x_4344) ;  /* 0x000000000f087348 */ /* 0x000fea0003c00000 */
[----:B------:R0:W1:Y:S02]  /*11430*/  SHFL.IDX P6, R14, R13, R12, R11 ;  /* 0x0000000c0d0e7389 */ /* 0x00006400000c000b */
[----:B01----:R-:W-:Y:S01]  /*11440*/  ENDCOLLECTIVE ;  /* 0x000000000000791b */ /* 0x003fe20003800000 */
.L_x_4344:
[----:B------:R-:W-:Y:S01]  /*11450*/  @!PT LDS RZ, [RZ] ;  /* 0x00000000fffff984 */ /* 0x000fe20000000800 */
[----:B------:R-:W-:Y:S01]  /*11460*/  @!PT LDS RZ, [RZ] ;  /* 0x00000000fffff984 */ /* 0x000fe20000000800 */
[----:B------:R-:W-:Y:S01]  /*11470*/  @!PT LDS RZ, [RZ] ;  /* 0x00000000fffff984 */ /* 0x000fe20000000800 */
[----:B------:R0:W-:Y:S01]  /*11480*/  @!P1 LDGSTS.E.BYPASS.LTC128B.128 [R9+0x20400], desc[UR44][R2.64], !P0 ;  /* 0x2040000002099fae */ /* 0x0001e2000c101d6c */
[----:B------:R-:W-:Y:S01]  /*11490*/  ISETP.GE.AND P1, PT, R21, R4, PT ;  /* 0x000000041500720c */ /* 0x000fe20003f26270 */
[----:B------:R-:W-:Y:S02]  /*114a0*/  IMAD.MOV.U32 R13, RZ, RZ, R0 ;  /* 0x000000ffff0d7224 */ /* 0x000fe400078e0000 */
[----:B0-----:R-:W-:-:S10]  /*114b0*/  VIADD R9, R7, 0x20 ;  /* 0x0000002007097836 */ /* 0x001fd40000000000 */
[----:B------:R-:W-:Y:S01]  /*114c0*/  @!P1 LEA R21, R5, UR38, 0x1 ;  /* 0x0000002605159c11 */ /* 0x000fe2000f8e08ff */
[----:B------:R-:W-:-:S07]  /*114d0*/  IMAD.MOV.U32 R2, RZ, RZ, R14 ;  /* 0x000000ffff027224 */ /* 0x000fce00078e000e */
[----:B------:R-:W-:Y:S05]  /*114e0*/  WARPSYNC.COLLECTIVE R15, `(.L_x_4345) ;  /* 0x000000000f087348 */ /* 0x000fea0003c00000 */
[----:B------:R0:W1:Y:S02]  /*114f0*/  SHFL.IDX P6, R14, R13, R12, R11 ;  /* 0x0000000c0d0e7389 */ /* 0x00006400000c000b */
[----:B01----:R-:W-:Y:S01]  /*11500*/  ENDCOLLECTIVE ;  /* 0x000000000000791b */ /* 0x003fe20003800000 */
.L_x_4345:
        /* <DEDUP_REMOVED lines=8> */
.L_x_4346:
        /* <DEDUP_REMOVED lines=11> */
.L_x_4347:
        /* <DEDUP_REMOVED lines=8> */
.L_x_4348:
        /* <DEDUP_REMOVED lines=9> */
.L_x_4349:
[----:B------:R-:W-:Y:S05]  /*11750*/  BRA `(.L_x_4350) ;  /* 0xffffffc400607947 */ /* 0x000fea000383ffff */
.L_x_4249:
[----:B0-----:R-:W-:-:S04]  /*11760*/  IMAD.U32 R3, RZ, RZ, UR38 ;  /* 0x00000026ff037e24 */ /* 0x001fc8000f8e00ff */
[----:B------:R0:W1:Y:S03]  /*11770*/  SYNCS.PHASECHK.TRANS64.TRYWAIT P0, [R3+URZ+0x28c20], R4 ;  /* 0x028c2004030075a7 */ /* 0x000066000800017f */
[----:B-1----:R-:W-:Y:S05]  /*11780*/  @!P0 NANOSLEEP.SYNCS 0x989680 ;  /* 0x009896800000895d */ /* 0x002fea0003900000 */
[----:B------:R-:W1:Y:S02]  /*11790*/  @!P0 SYNCS.PHASECHK.TRANS64 P0, [R3+URZ+0x28c20], R4 ;  /* 0x028c2004030085a7 */ /* 0x000e64000800007f */
[----:B-1----:R-:W-:Y:S05]  /*117a0*/  @!P0 BRA `(.L_x_4249) ;  /* 0xfffffffc00ec8947 */ /* 0x002fea000383ffff */
[----:B------:R-:W-:Y:S05]  /*117b0*/  BRA `(.L_x_4351) ;  /* 0xffffffc400907947 */ /* 0x000fea000383ffff */
.L_x_4252:
[----:B0-----:R-:W-:-:S04]  /*117c0*/  IMAD.U32 R3, RZ, RZ, UR38 ;  /* 0x00000026ff037e24 */ /* 0x001fc8000f8e00ff */
[----:B------:R0:W1:Y:S03]  /*117d0*/  SYNCS.PHASECHK.TRANS64.TRYWAIT P0, [R3+URZ+0x28c60], R4 ;  /* 0x028c6004030075a7 */ /* 0x000066000800017f */
[----:B-1----:R-:W-:Y:S05]  /*117e0*/  @!P0 NANOSLEEP.SYNCS 0x989680 ;  /* 0x009896800000895d */ /* 0x002fea0003900000 */
[----:B------:R-:W1:Y:S02]  /*117f0*/  @!P0 SYNCS.PHASECHK.TRANS64 P0, [R3+URZ+0x28c60], R4 ;  /* 0x028c6004030085a7 */ /* 0x000e64000800007f */
[----:B-1----:R-:W-:Y:S05]  /*11800*/  @!P0 BRA `(.L_x_4252) ;  /* 0xfffffffc00ec8947 */ /* 0x002fea000383ffff */
[----:B------:R-:W-:Y:S05]  /*11810*/  BRA `(.L_x_4352) ;  /* 0xffffffc4009c7947 */ /* 0x000fea000383ffff */
.L_x_4268:
[----:B-1----:R-:W-:-:S04]  /*11820*/  MOV R3, UR38 ;  /* 0x0000002600037c02 */ /* 0x002fc80008000f00 */
[----:B------:R1:W2:Y:S03]  /*11830*/  SYNCS.PHASECHK.TRANS64.TRYWAIT P0, [R3+URZ+0x28c48], R2 ;  /* 0x028c4802030075a7 */ /* 0x0002a6000800017f */
[----:B--2---:R-:W-:Y:S05]  /*11840*/  @!P0 NANOSLEEP.SYNCS 0x989680 ;  /* 0x009896800000895d */ /* 0x004fea0003900000 */
[----:B------:R-:W2:Y:S02]  /*11850*/  @!P0 SYNCS.PHASECHK.TRANS64 P0, [R3+URZ+0x28c48], R2 ;  /* 0x028c4802030085a7 */ /* 0x000ea4000800007f */
[----:B--2---:R-:W-:Y:S05]  /*11860*/  @!P0 BRA `(.L_x_4268) ;  /* 0xfffffffc00ec8947 */ /* 0x004fea000383ffff */
[----:B------:R-:W-:Y:S05]  /*11870*/  BRA `(.L_x_4353) ;  /* 0xffffffd000687947 */ /* 0x000fea000383ffff */
.L_x_4273:
[----:B01----:R-:W-:-:S04]  /*11880*/  IMAD.U32 R3, RZ, RZ, UR38 ;  /* 0x00000026ff037e24 */ /* 0x003fc8000f8e00ff */
[----:B------:R0:W1:Y:S03]  /*11890*/  SYNCS.PHASECHK.TRANS64.TRYWAIT P0, [R3+URZ+0x28c68], R2 ;  /* 0x028c6802030075a7 */ /* 0x000066000800017f */
[----:B-1----:R-:W-:Y:S05]  /*118a0*/  @!P0 NANOSLEEP.SYNCS 0x989680 ;  /* 0x009896800000895d */ /* 0x002fea0003900000 */
[----:B------:R-:W1:Y:S02]  /*118b0*/  @!P0 SYNCS.PHASECHK.TRANS64 P0, [R3+URZ+0x28c68], R2 ;  /* 0x028c6802030085a7 */ /* 0x000e64000800007f */
[----:B-1----:R-:W-:Y:S05]  /*118c0*/  @!P0 BRA `(.L_x_4273) ;  /* 0xfffffffc00ec8947 */ /* 0x002fea000383ffff */
[----:B------:R-:W-:Y:S05]  /*118d0*/  BRA `(.L_x_4354) ;  /* 0xffffffd000c87947 */ /* 0x000fea000383ffff */
.L_x_4288:
[----:B-1----:R-:W-:-:S04]  /*118e0*/  IMAD.U32 R3, RZ, RZ, UR38 ;  /* 0x00000026ff037e24 */ /* 0x002fc8000f8e00ff */
[----:B------:R1:W2:Y:S03]  /*118f0*/  SYNCS.PHASECHK.TRANS64.TRYWAIT P0, [R3+URZ+0x28c40], R2 ;  /* 0x028c4002030075a7 */ /* 0x0002a6000800017f */
[----:B--2---:R-:W-:Y:S05]  /*11900*/  @!P0 NANOSLEEP.SYNCS 0x989680 ;  /* 0x009896800000895d */ /* 0x004fea0003900000 */
[----:B------:R-:W2:Y:S02]  /*11910*/  @!P0 SYNCS.PHASECHK.TRANS64 P0, [R3+URZ+0x28c40], R2 ;  /* 0x028c4002030085a7 */ /* 0x000ea4000800007f */
[----:B--2---:R-:W-:Y:S05]  /*11920*/  @!P0 BRA `(.L_x_4288) ;  /* 0xfffffffc00ec8947 */ /* 0x004fea000383ffff */
[----:B------:R-:W-:Y:S05]  /*11930*/  BRA `(.L_x_4355) ;  /* 0xffffffdc00187947 */ /* 0x000fea000383ffff */
.L_x_4293:
[----:B01----:R-:W-:-:S04]  /*11940*/  MOV R3, UR38 ;  /* 0x0000002600037c02 */ /* 0x003fc80008000f00 */
[----:B------:R0:W1:Y:S03]  /*11950*/  SYNCS.PHASECHK.TRANS64.TRYWAIT P0, [R3+URZ+0x28c60], R2 ;  /* 0x028c6002030075a7 */ /* 0x000066000800017f */
[----:B-1----:R-:W-:Y:S05]  /*11960*/  @!P0 NANOSLEEP.SYNCS 0x989680 ;  /* 0x009896800000895d */ /* 0x002fea0003900000 */
[----:B------:R-:W1:Y:S02]  /*11970*/  @!P0 SYNCS.PHASECHK.TRANS64 P0, [R3+URZ+0x28c60], R2 ;  /* 0x028c6002030085a7 */ /* 0x000e64000800007f */
[----:B-1----:R-:W-:Y:S05]  /*11980*/  @!P0 BRA `(.L_x_4293) ;  /* 0xfffffffc00ec8947 */ /* 0x002fea000383ffff */
[----:B------:R-:W-:Y:S05]  /*11990*/  BRA `(.L_x_4356) ;  /* 0xffffffdc007c7947 */ /* 0x000fea000383ffff */
.L_x_4309:
[----:B--2---:R-:W-:-:S04]  /*119a0*/  IMAD.U32 R3, RZ, RZ, UR38 ;  /* 0x00000026ff037e24 */ /* 0x004fc8000f8e00ff */
[----:B------:R2:W3:Y:S03]  /*119b0*/  SYNCS.PHASECHK.TRANS64.TRYWAIT P0, [R3+URZ+0x28c48], R2 ;  /* 0x028c4802030075a7 */ /* 0x0004e6000800017f */
[----:B---3--:R-:W-:Y:S05]  /*119c0*/  @!P0 NANOSLEEP.SYNCS 0x989680 ;  /* 0x009896800000895d */ /* 0x008fea0003900000 */
[----:B------:R-:W3:Y:S02]  /*119d0*/  @!P0 SYNCS.PHASECHK.TRANS64 P0, [R3+URZ+0x28c48], R2 ;  /* 0x028c4802030085a7 */ /* 0x000ee4000800007f */
[----:B---3--:R-:W-:Y:S05]  /*119e0*/  @!P0 BRA `(.L_x_4309) ;  /* 0xfffffffc00ec8947 */ /* 0x008fea000383ffff */
[----:B------:R-:W-:Y:S05]  /*119f0*/  BRA `(.L_x_4357) ;  /* 0xffffffe400d87947 */ /* 0x000fea000383ffff */
.L_x_4314:
[----:B--23--:R-:W-:-:S04]  /*11a00*/  IMAD.U32 R3, RZ, RZ, UR38 ;  /* 0x00000026ff037e24 */ /* 0x00cfc8000f8e00ff */
[----:B------:R2:W3:Y:S03]  /*11a10*/  SYNCS.PHASECHK.TRANS64.TRYWAIT P0, [R3+URZ+0x28c68], R2 ;  /* 0x028c6802030075a7 */ /* 0x0004e6000800017f */
[----:B---3--:R-:W-:Y:S05]  /*11a20*/  @!P0 NANOSLEEP.SYNCS 0x989680 ;  /* 0x009896800000895d */ /* 0x008fea0003900000 */
[----:B------:R-:W3:Y:S02]  /*11a30*/  @!P0 SYNCS.PHASECHK.TRANS64 P0, [R3+URZ+0x28c68], R2 ;  /* 0x028c6802030085a7 */ /* 0x000ee4000800007f */
[----:B---3--:R-:W-:Y:S05]  /*11a40*/  @!P0 BRA `(.L_x_4314) ;  /* 0xfffffffc00ec8947 */ /* 0x008fea000383ffff */
[----:B------:R-:W-:Y:S05]  /*11a50*/  BRA `(.L_x_4358) ;  /* 0xffffffe8003c7947 */ /* 0x000fea000383ffff */
.L_x_4325:
[----:B--2---:R2:W3:Y:S02]  /*11a60*/  SYNCS.PHASECHK.TRANS64.TRYWAIT P0, [R2+URZ+0x28c20], R9 ;  /* 0x028c2009020075a7 */ /* 0x0044e4000800017f */
[----:B---3--:R-:W-:Y:S05]  /*11a70*/  @!P0 NANOSLEEP.SYNCS 0x989680 ;  /* 0x009896800000895d */ /* 0x008fea0003900000 */
[----:B------:R-:W3:Y:S02]  /*11a80*/  @!P0 SYNCS.PHASECHK.TRANS64 P0, [R2+URZ+0x28c20], R9 ;  /* 0x028c2009020085a7 */ /* 0x000ee4000800007f */
[----:B---3--:R-:W-:Y:S05]  /*11a90*/  @!P0 BRA `(.L_x_4325) ;  /* 0xfffffffc00f08947 */ /* 0x008fea000383ffff */
[----:B------:R-:W-:Y:S05]  /*11aa0*/  BRA `(.L_x_4359) ;  /* 0xfffffff0002c7947 */ /* 0x000fea000383ffff */
.L_x_4326:
        /* <DEDUP_REMOVED lines=11> */
.L_x_4361:
[----:B------:R-:W-:Y:S05]  /*11b60*/  BSYNC B0 ;  /* 0x0000000000007941 */ /* 0x000fea0003800000 */
.L_x_4360:
[----:B------:R-:W-:Y:S05]  /*11b70*/  BRA `(.L_x_4362) ;  /* 0xfffffff000107947 */ /* 0x000fea000383ffff */
.L_x_4327:
[----:B------:R-:W-:Y:S01]  /*11b80*/  BSSY B0, `(.L_x_4363) ;  /* 0x0000006000007945 */ /* 0x000fe20003800000 */
[----:B------:R-:W-:-:S07]  /*11b90*/  IMAD.MOV.U32 R15, RZ, RZ, -0x1 ;  /* 0xffffffffff0f7424 */ /* 0x000fce00078e00ff */
[----:B0123--:R-:W-:Y:S05]  /*11ba0*/  WARPSYNC.COLLECTIVE R15, `(.L_x_4364) ;  /* 0x000000000f0c7348 */ /* 0x00ffea0003c00000 */
[----:B------:R-:W-:Y:S02]  /*11bb0*/  ELECT P6, UR62, PT ;  /* 0x00000000003e782f */ /* 0x000fe400038c0000 */
[----:B------:R-:W-:Y:S01]  /*11bc0*/  MOV R14, UR62 ;  /* 0x0000003e000e7c02 */ /* 0x000fe20008000f00 */
[----:B0123--:R-:W-:Y:S10]  /*11bd0*/  ENDCOLLECTIVE ;  /* 0x000000000000791b */ /* 0x00fff40003800000 */
.L_x_4364:
[----:B------:R-:W-:Y:S05]  /*11be0*/  BSYNC B0 ;  /* 0x0000000000007941 */ /* 0x000fea0003800000 */
.L_x_4363:
[----:B------:R-:W-:Y:S05]  /*11bf0*/  BRA `(.L_x_4365) ;  /* 0xfffffff000047947 */ /* 0x000fea000383ffff */
.L_x_4329:
[----:B0-----:R0:W3:Y:S02]  /*11c00*/  SYNCS.PHASECHK.TRANS64.TRYWAIT P0, [R7+URZ], R4 ;  /* 0x00000004070075a7 */ /* 0x0010e4000800017f */
[----:B---3--:R-:W-:Y:S05]  /*11c10*/  @!P0 NANOSLEEP.SYNCS 0x989680 ;  /* 0x009896800000895d */ /* 0x008fea0003900000 */
[----:B------:R-:W3:Y:S02]  /*11c20*/  @!P0 SYNCS.PHASECHK.TRANS64 P0, [R7+URZ], R4 ;  /* 0x00000004070085a7 */ /* 0x000ee4000800007f */
[----:B---3--:R-:W-:Y:S05]  /*11c30*/  @!P0 BRA `(.L_x_4329) ;  /* 0xfffffffc00f08947 */ /* 0x008fea000383ffff */
[----:B------:R-:W-:Y:S05]  /*11c40*/  BRA `(.L_x_4366) ;  /* 0xfffffff000387947 */ /* 0x000fea000383ffff */
.L_x_4330:
[----:B---3--:R3:W4:Y:S02]  /*11c50*/  SYNCS.PHASECHK.TRANS64.TRYWAIT P0, [R5+URZ], R0 ;  /* 0x00000000050075a7 */ /* 0x008724000800017f */
[----:B----4-:R-:W-:Y:S05]  /*11c60*/  @!P0 NANOSLEEP.SYNCS 0x989680 ;  /* 0x009896800000895d */ /* 0x010fea0003900000 */
[----:B------:R-:W4:Y:S02]  /*11c70*/  @!P0 SYNCS.PHASECHK.TRANS64 P0, [R5+URZ], R0 ;  /* 0x00000000050085a7 */ /* 0x000f24000800007f */
[----:B----4-:R-:W-:Y:S05]  /*11c80*/  @!P0 BRA `(.L_x_4330) ;  /* 0xfffffffc00f08947 */ /* 0x010fea000383ffff */
[----:B------:R-:W-:Y:S05]  /*11c90*/  BRA `(.L_x_4367) ;  /* 0xfffffff0002c7947 */ /* 0x000fea000383ffff */
.L_x_4332:
[----:B--2---:R2:W3:Y:S02]  /*11ca0*/  SYNCS.PHASECHK.TRANS64.TRYWAIT P0, [R5+URZ], R4 ;  /* 0x00000004050075a7 */ /* 0x0044e4000800017f */
[----:B---3--:R-:W-:Y:S05]  /*11cb0*/  @!P0 NANOSLEEP.SYNCS 0x989680 ;  /* 0x009896800000895d */ /* 0x008fea0003900000 */
[----:B------:R-:W3:Y:S02]  /*11cc0*/  @!P0 SYNCS.PHASECHK.TRANS64 P0, [R5+URZ], R4 ;  /* 0x00000004050085a7 */ /* 0x000ee4000800007f */
[----:B---3--:R-:W-:Y:S05]  /*11cd0*/  @!P0 BRA `(.L_x_4332) ;  /* 0xfffffffc00f08947 */ /* 0x008fea000383ffff */
[----:B------:R-:W-:Y:S05]  /*11ce0*/  BRA `(.L_x_4368) ;  /* 0xfffffff000307947 */ /* 0x000fea000383ffff */
.L_x_4369:
        /* <DEDUP_REMOVED lines=9> */
.L_x_6053:


//--------------------- .text._ZN7cutlass13device_kernelIN5flash11enable_sm90INS1_16FlashAttnFwdSm90INS1_25CollectiveMainloopFwdSm90ILi2EN4cute5tupleIJNS5_1CILi1EEES8_S8_EEENS6_IJNS7_ILi64EEESA_SA_EEELi512ENS_10bfloat16_tEfNS_4arch4Sm90ELb1ELb0ELb1ELb0ELb0ELb0ELb1ELb0ELb0ELb1ELb1ELb0EEENS1_21CollectiveEpilogueFwdINS6_IJSA_NS7_ILi512EEESA_EEES9_SC_SE_Li256ELb0ELb1ELb1ELb0EEENS1_19SingleTileSchedulerILb0ELb1ELb1ELi64EEEEEEEEEvNT_6ParamsE --------------------------
	.section	.text._ZN7cutlass13device_kernelIN5flash11enable_sm90INS1_16FlashAttnFwdSm90INS1_25CollectiveMainloopFwdSm90ILi2EN4cute5tupleIJNS5_1CILi1EEES8_S8_EEENS6_IJNS7_ILi64EEESA_SA_EEELi512ENS_10bfloat16_tEfNS_4arch4Sm90ELb1ELb0ELb1ELb0ELb0ELb0ELb1ELb0ELb0ELb1ELb1ELb0EEENS1_21CollectiveEpilogueFwdINS6_IJSA_NS7_ILi512EEESA_EEES9_SC_SE_Li256ELb0ELb1ELb1ELb0EEENS1_19SingleTileSchedulerILb0ELb1ELb1ELi64EEEEEEEEEvNT_6ParamsE,"ax",@progbits
	.align	128
.text._ZN7cutlass13device_kernelIN5flash11enable_sm90INS1_16FlashAttnFwdSm90INS1_25CollectiveMainloopFwdSm90ILi2EN4cute5tupleIJNS5_1CILi1EEES8_S8_EEENS6_IJNS7_ILi64EEESA_SA_EEELi512ENS_10bfloat16_tEfNS_4arch4Sm90ELb1ELb0ELb1ELb0ELb0ELb0ELb1ELb0ELb0ELb1ELb1ELb0EEENS1_21CollectiveEpilogueFwdINS6_IJSA_NS7_ILi512EEESA_EEES9_SC_SE_Li256ELb0ELb1ELb1ELb0EEENS1_19SingleTileSchedulerILb0ELb1ELb1ELi64EEEEEEEEEvNT_6ParamsE:
        .type           _ZN7cutlass13device_kernelIN5flash11enable_sm90INS1_16FlashAttnFwdSm90INS1_25CollectiveMainloopFwdSm90ILi2EN4cute5tupleIJNS5_1CILi1EEES8_S8_EEENS6_IJNS7_ILi64EEESA_SA_EEELi512ENS_10bfloat16_tEfNS_4arch4Sm90ELb1ELb0ELb1ELb0ELb0ELb0ELb1ELb0ELb0ELb1ELb1ELb0EEENS1_21CollectiveEpilogueFwdINS6_IJSA_NS7_ILi512EEESA_EEES9_SC_SE_Li256ELb0ELb1ELb1ELb0EEENS1_19SingleTileSchedulerILb0ELb1ELb1ELi64EEEEEEEEEvNT_6ParamsE,@function
        .size           _ZN7cutlass13device_kernelIN5flash11enable_sm90INS1_16FlashAttnFwdSm90INS1_25CollectiveMainloopFwdSm90ILi2EN4cute5tupleIJNS5_1CILi1EEES8_S8_EEENS6_IJNS7_ILi64EEESA_SA_EEELi512ENS_10bfloat16_tEfNS_4arch4Sm90ELb1ELb0ELb1ELb0ELb0ELb0ELb1ELb0ELb0ELb1ELb1ELb0EEENS1_21CollectiveEpilogueFwdINS6_IJSA_NS7_ILi512EEESA_EEES9_SC_SE_Li256ELb0ELb1ELb1ELb0EEENS1_19SingleTileSchedulerILb0ELb1ELb1ELi64EEEEEEEEEvNT_6ParamsE,(.L_x_6054 - _ZN7cutlass13device_kernelIN5flash11enable_sm90INS1_16FlashAttnFwdSm90INS1_25CollectiveMainloopFwdSm90ILi2EN4cute5tupleIJNS5_1CILi1EEES8_S8_EEENS6_IJNS7_ILi64EEESA_SA_EEELi512ENS_10bfloat16_tEfNS_4arch4Sm90ELb1ELb0ELb1ELb0ELb0ELb0ELb1ELb0ELb0ELb1ELb1ELb0EEENS1_21CollectiveEpilogueFwdINS6_IJSA_NS7_ILi512EEESA_EEES9_SC_SE_Li256ELb0ELb1ELb1ELb0EEENS1_19SingleTileSchedulerILb0ELb1ELb1ELi64EEEEEEEEEvNT_6ParamsE)
        .other          _ZN7cutlass13device_kernelIN5flash11enable_sm90INS1_16FlashAttnFwdSm90INS1_25CollectiveMainloopFwdSm90ILi2EN4cute5tupleIJNS5_1CILi1EEES8_S8_EEENS6_IJNS7_ILi64EEESA_SA_EEELi512ENS_10bfloat16_tEfNS_4arch4Sm90ELb1ELb0ELb1ELb0ELb0ELb0ELb1ELb0ELb0ELb1ELb1ELb0EEENS1_21CollectiveEpilogueFwdINS6_IJSA_NS7_ILi512EEESA_EEES9_SC_SE_Li256ELb0ELb1ELb1ELb0EEENS1_19SingleTileSchedulerILb0ELb1ELb1ELi64EEEEEEEEEvNT_6ParamsE,@"STO_CUDA_ENTRY STV_DEFAULT"
_ZN7cutlass13device_kernelIN5flash11enable_sm90INS1_16FlashAttnFwdSm90INS1_25CollectiveMainloopFwdSm90ILi2EN4cute5tupleIJNS5_1CILi1EEES8_S8_EEENS6_IJNS7_ILi64EEESA_SA_EEELi512ENS_10bfloat16_tEfNS_4arch4Sm90ELb1ELb0ELb1ELb0ELb0ELb0ELb1ELb0ELb0ELb1ELb1ELb0EEENS1_21CollectiveEpilogueFwdINS6_IJSA_NS7_ILi512EEESA_EEES9_SC_SE_Li256ELb0ELb1ELb1ELb0EEENS1_19SingleTileSchedulerILb0ELb1ELb1ELi64EEEEEEEEEvNT_6ParamsE:
        /* <DEDUP_REMOVED lines=18> */
.L_x_4371:
[----:B------:R-:W-:Y:S05]  /*0120*/  BSYNC B0 ;  /* 0x0000000000007941 */ /* 0x000fea0003800000 */
.L_x_4370:
        /* <DEDUP_REMOVED lines=39> */
.L_x_4372:
        /* <DEDUP_REMOVED lines=22> */
.L_x_4373:
        /* <DEDUP_REMOVED lines=18> */
.L_x_4374:
        /* <DEDUP_REMOVED lines=22> */
.L_x_4375:
        /* <DEDUP_REMOVED lines=22> */
.L_x_4376:
        /* <DEDUP_REMOVED lines=9> */
.L_x_4379:
        /* <DEDUP_REMOVED lines=25> */
[----:B0-----:R-:W0:Y:S01]  /*0b00*/  LDC.64 R2, c[0x0][0x418] ;  /* 0x00010600ff027b82 */ /* 0x001e220000000a00 */
[----:B------:R-:W-:Y:S01]  /*0b10*/  UISETP.NE.AND UP0, UPT, UR10, 0x1, UPT ;  /* 0x000000010a00788c */ /* 0x000fe2000bf05270 */
[----:B------:R-:W-:-:S06]  /*0b20*/  VIADD R23, R11, 0xffffff80 ;  /* 0xffffff800b177836 */ /* 0x000fcc0000000000 */
[----:B------:R-:W1:Y:S08]  /*0b30*/  LDC R192, c[0x0][0x424] ;  /* 0x00010900ffc07b82 */ /* 0x000e700000000800 */
[----:B------:R-:W2:Y:S08]  /*0b40*/  LDC R7, c[0x0][0x2f0] ;  /* 0x0000bc00ff077b82 */ /* 0x000eb00000000800 */
[----:B------:R-:W3:Y:S01]  /*0b50*/  S2UR UR60, SR_CTAID.X ;  /* 0x00000000003c79c3 */ /* 0x000ee20000002500 */
[----:B0-----:R-:W-:-:S04]  /*0b60*/  ISETP.NE.U32.AND P0, PT, R2, RZ, PT ;  /* 0x000000ff0200720c */ /* 0x001fc80003f05070 */
[----:B------:R-:W-:-:S04]  /*0b70*/  ISETP.NE.AND.EX P0, PT, R3, RZ, PT, P0 ;  /* 0x000000ff0300720c */ /* 0x000fc80003f05300 */
[----:B-1----:R-:W-:Y:S02]  /*0b80*/  SEL R192, R192, 0x1, P0 ;  /* 0x00000001c0c07807 */ /* 0x002fe40000000000 */
[----:B------:R-:W-:-:S03]  /*0b90*/  PLOP3.LUT P0, PT, PT, PT, UP0, 0x80, 0x0 ;  /* 0x000000000000781c */ /* 0x000fc60003f0f008 */
[----:B--2---:R-:W-:-:S05]  /*0ba0*/  IMAD R0, R192, R7, 0x3f ;  /* 0x0000003fc0007424 */ /* 0x004fca00078e0207 */
[----:B------:R-:W-:Y:S01]  /*0bb0*/  SHF.R.S32.HI R3, RZ, 0x1f, R0 ;  /* 0x0000001fff037819 */ /* 0x000fe20000011400 */
[----:B---3--:R-:W-:-:S03]  /*0bc0*/  USHF.L.U32 UR60, UR60, 0x6, URZ ;  /* 0x000000063c3c7899 */ /* 0x008fc6000800063f */
[----:B------:R-:W-:-:S04]  /*0bd0*/  LEA.HI R3, R3, R0, RZ, 0x6 ;  /* 0x0000000003037211 */ /* 0x000fc800078f30ff */
[----:B------:R-:W-:Y:S01]  /*0be0*/  SHF.R.S32.HI R3, RZ, 0x6, R3 ;  /* 0x00000006ff037819 */ /* 0x000fe20000011403 */
[----:B------:R-:W-:Y:S06]  /*0bf0*/  @!P0 BRA `(.L_x_4381) ;  /* 0x0000001c00f48947 */ /* 0x000fec0003800000 */
[----:B------:R-:W0:Y:S01]  /*0c00*/  LDC R5, c[0x0][0x288] ;  /* 0x0000a200ff057b82 */ /* 0x000e220000000800 */
[----:B------:R-:W-:Y:S01]  /*0c10*/  ULDC UR5, c[0x0][0x448] ;  /* 0x0001120000057ab9 */ /* 0x000fe20000000800 */
[----:B------:R-:W-:Y:S01]  /*0c20*/  UIADD3 UR60, UR60, 0x3f, URZ ;  /* 0x0000003f3c3c7890 */ /* 0x000fe2000fffe03f */
[----:B------:R-:W-:Y:S01]  /*0c30*/  R2UR UR8, R3 ;  /* 0x00000000030872ca */ /* 0x000fe200000e0000 */
[----:B------:R-:W-:Y:S01]  /*0c40*/  UISETP.NE.AND UP0, UPT, UR5, 0x1, UPT ;  /* 0x000000010500788c */ /* 0x000fe2000bf05270 */
[----:B------:R-:W-:Y:S01]  /*0c50*/  PLOP3.LUT P0, PT, PT, PT, PT, 0x80, 0x0 ;  /* 0x000000000000781c */ /* 0x000fe20003f0f070 */
[----:B------:R-:W-:Y:S01]  /*0c60*/  USHF.R.U32.HI UR9, URZ, 0x10, UR4 ;  /* 0x000000103f097899 */ /* 0x000fe20008011604 */
[----:B------:R-:W-:Y:S01]  /*0c70*/  CS2R R2, SRZ ;  /* 0x0000000000027805 */ /* 0x000fe2000001ff00 */
[----:B------:R-:W-:Y:S01]  /*0c80*/  ULOP3.LUT UR6, UR4, 0xffff, URZ, 0xc0, !UPT ;  /* 0x0000ffff04067892 */ /* 0x000fe2000f8ec03f */
[----:B------:R-:W-:Y:S01]  /*0c90*/  IMAD.MOV.U32 R4, RZ, RZ, RZ ;  /* 0x000000ffff047224 */ /* 0x000fe200078e00ff */
[----:B------:R-:W-:-:S02]  /*0ca0*/  CS2R R150, SRZ ;  /* 0x0000000000967805 */ /* 0x000fc4000001ff00 */
[----:B------:R-:W-:Y:S02]  /*0cb0*/  CS2R R148, SRZ ;  /* 0x0000000000947805 */ /* 0x000fe4000001ff00 */
[----:B------:R-:W-:Y:S02]  /*0cc0*/  CS2R R146, SRZ ;  /* 0x0000000000927805 */ /* 0x000fe4000001ff00 */
[----:B------:R-:W-:Y:S02]  /*0cd0*/  CS2R R144, SRZ ;  /* 0x0000000000907805 */ /* 0x000fe4000001ff00 */
        /* <DEDUP_REMOVED lines=10> */
[----:B0-----:R-:W-:Y:S02]  /*0d80*/  IADD3 R5, -R5, 0x40, RZ ;  /* 0x0000004005057810 */ /* 0x001fe40007ffe1ff */
[----:B------:R-:W-:-:S02]  /*0d90*/  CS2R R130, SRZ ;  /* 0x0000000000827805 */ /* 0x000fc4000001ff00 */
[----:B------:R-:W-:Y:S02]  /*0da0*/  CS2R R128, SRZ ;  /* 0x0000000000807805 */ /* 0x000fe4000001ff00 */
[----:B------:R-:W-:Y:S02]  /*0db0*/  CS2R R126, SRZ ;  /* 0x00000000007e7805 */ /* 0x000fe4000001ff00 */
[----:B------:R-:W-:Y:S01]  /*0dc0*/  CS2R R124, SRZ ;  /* 0x00000000007c7805 */ /* 0x000fe2000001ff00 */
[----:B------:R-:W-:Y:S01]  /*0dd0*/  IMAD R5, R192, R7, R5 ;  /* 0x00000007c0057224 */ /* 0x000fe200078e0205 */
[----:B------:R-:W-:Y:S02]  /*0de0*/  CS2R R122, SRZ ;  /* 0x00000000007a7805 */ /* 0x000fe4000001ff00 */
        /* <DEDUP_REMOVED lines=16> */
[----:B------:R-:W-:Y:S01]  /*0ef0*/  UIADD3 UR60, UR7, UR60, URZ ;  /* 0x0000003c073c7290 */ /* 0x000fe2000fffe03f */
[----:B------:R-:W-:Y:S02]  /*0f00*/  CS2R R90, SRZ ;  /* 0x00000000005a7805 */ /* 0x000fe4000001ff00 */
[----:B------:R-:W-:Y:S02]  /*0f10*/  CS2R R88, SRZ ;  /* 0x0000000000587805 */ /* 0x000fe4000001ff00 */
[----:B------:R-:W-:Y:S01]  /*0f20*/  CS2R R86, SRZ ;  /* 0x0000000000567805 */ /* 0x000fe2000001ff00 */
[----:B------:R-:W-:Y:S01]  /*0f30*/  USHF.R.S32.HI UR4, URZ, 0x1f, UR60 ;  /* 0x0000001f3f047899 */ /* 0x000fe2000801143c */
[----:B------:R-:W-:-:S02]  /*0f40*/  CS2R R84, SRZ ;  /* 0x0000000000547805 */ /* 0x000fc4000001ff00 */
[----:B------:R-:W-:Y:S02]  /*0f50*/  CS2R R82, SRZ ;  /* 0x0000000000527805 */ /* 0x000fe4000001ff00 */
[----:B------:R-:W-:Y:S01]  /*0f60*/  CS2R R80, SRZ ;  /* 0x0000000000507805 */ /* 0x000fe2000001ff00 */
[----:B------:R-:W-:Y:S01]  /*0f70*/  ULEA.HI UR4, UR4, UR60, URZ, 0x6 ;  /* 0x0000003c04047291 */ /* 0x000fe2000f8f303f */
[----:B------:R-:W-:Y:S02]  /*0f80*/  CS2R R78, SRZ ;  /* 0x00000000004e7805 */ /* 0x000fe4000001ff00 */
[----:B------:R-:W-:Y:S02]  /*0f90*/  CS2R R76, SRZ ;  /* 0x00000000004c7805 */ /* 0x000fe4000001ff00 */
[----:B------:R-:W-:Y:S01]  /*0fa0*/  CS2R R74, SRZ ;  /* 0x00000000004a7805 */ /* 0x000fe2000001ff00 */
[----:B------:R-:W-:Y:S01]  /*0fb0*/  USHF.R.S32.HI UR4, URZ, 0x6, UR4 ;  /* 0x000000063f047899 */ /* 0x000fe20008011404 */
[----:B------:R-:W-:-:S02]  /*0fc0*/  CS2R R72, SRZ ;  /* 0x0000000000487805 */ /* 0x000fc4000001ff00 */
[----:B------:R-:W-:Y:S02]  /*0fd0*/  CS2R R70, SRZ ;  /* 0x0000000000467805 */ /* 0x000fe4000001ff00 */
[----:B------:R-:W-:Y:S01]  /*0fe0*/  CS2R R68, SRZ ;  /* 0x0000000000447805 */ /* 0x000fe2000001ff00 */
[----:B------:R-:W-:Y:S01]  /*0ff0*/  UISETP.LT.AND UP0, UPT, UR8, UR4, UPT ;  /* 0x000000040800728c */ /* 0x000fe2000bf01270 */
[----:B------:R-:W-:Y:S02]  /*1000*/  CS2R R66, SRZ ;  /* 0x0000000000427805 */ /* 0x000fe4000001ff00 */
[----:B------:R-:W-:Y:S02]  /*1010*/  CS2R R64, SRZ ;  /* 0x0000000000407805 */ /* 0x000fe4000001ff00 */
[----:B------:R-:W-:Y:S01]  /*1020*/  CS2R R62, SRZ ;  /* 0x00000000003e7805 */ /* 0x000fe2000001ff00 */
[----:B------:R-:W-:Y:S01]  /*1030*/  USEL UR5, UR8, UR4, UP0 ;  /* 0x0000000408057287 */ /* 0x000fe20008000000 */
[----:B------:R-:W-:Y:S01]  /*1040*/  CS2R R60, SRZ ;  /* 0x00000000003c7805 */ /* 0x000fe2000001ff00 */
[----:B------:R-:W-:Y:S01]  /*1050*/  UISETP.NE.AND UP0, UPT, UR9, URZ, UPT ;  /* 0x0000003f0900728c */ /* 0x000fe2000bf05270 */
[----:B------:R-:W-:Y:S01]  /*1060*/  CS2R R58, SRZ ;  /* 0x00000000003a7805 */ /* 0x000fe2000001ff00 */
[----:B------:R-:W-:Y:S01]  /*1070*/  UISETP.GE.AND UP1, UPT, UR5, 0x1, UPT ;  /* 0x000000010500788c */ /* 0x000fe2000bf26270 */
[----:B------:R-:W-:-:S02]  /*1080*/  CS2R R56, SRZ ;  /* 0x0000000000387805 */ /* 0x000fc4000001ff00 */
[----:B------:R-:W-:Y:S02]  /*1090*/  CS2R R54, SRZ ;  /* 0x0000000000367805 */ /* 0x000fe4000001ff00 */
[----:B------:R-:W-:Y:S02]  /*10a0*/  CS2R R52, SRZ ;  /* 0x0000000000347805 */ /* 0x000fe4000001ff00 */
[----:B------:R-:W-:Y:S02]  /*10b0*/  CS2R R50, SRZ ;  /* 0x0000000000327805 */ /* 0x000fe4000001ff00 */
[----:B------:R-:W-:Y:S02]  /*10c0*/  CS2R R48, SRZ ;  /* 0x0000000000307805 */ /* 0x000fe4000001ff00 */
[----:B------:R-:W-:Y:S02]  /*10d0*/  PLOP3.LUT P1, PT, PT, PT, UP1, 0x80, 0x0 ;  /* 0x000000000000781c */ /* 0x000fe40003f2f018 */
[----:B------:R-:W-:-:S02]  /*10e0*/  CS2R R46, SRZ ;  /* 0x00000000002e7805 */ /* 0x000fc4000001ff00 */
[----:B------:R-:W-:Y:S01]  /*10f0*/  CS2R R44, SRZ ;  /* 0x00000000002c7805 */ /* 0x000fe2000001ff00 */
[----:B------:R-:W-:Y:S01]  /*1100*/  @!UP0 ULDC UR9, c[0x0][0xae8] ;  /* 0x0002ba0000098ab9 */ /* 0x000fe20000000800 */
[----:B------:R-:W-:Y:S02]  /*1110*/  CS2R R42, SRZ ;  /* 0x00000000002a7805 */ /* 0x000fe4000001ff00 */
[----:B------:R-:W-:Y:S02]  /*1120*/  CS2R R40, SRZ ;  /* 0x0000000000287805 */ /* 0x000fe4000001ff00 */
[----:B------:R-:W-:Y:S01]  /*1130*/  CS2R R38, SRZ ;  /* 0x0000000000267805 */ /* 0x000fe2000001ff00 */
[----:B------:R-:W-:Y:S02]  /*1140*/  IMAD.MOV.U32 R37, RZ, RZ, RZ ;  /* 0x000000ffff257224 */ /* 0x000fe400078e00ff */
[----:B------:R-:W-:Y:S05]  /*1150*/  @!P1 BRA `(.L_x_4382) ;  /* 0x0000000000749947 */ /* 0x000fea0003800000 */
[----:B------:R-:W-:Y:S01]  /*1160*/  IMAD.U32 R5, RZ, RZ, UR9 ;  /* 0x00000009ff057e24 */ /* 0x000fe2000f8e00ff */
[----:B------:R-:W-:-:S04]  /*1170*/  UIADD3 UR4, UR9, -0x1, UR5 ;  /* 0xffffffff09047890 */ /* 0x000fc8000fffe005 */
[-C--:B------:R-:W-:Y:S02]  /*1180*/  IABS R3, R5.reuse ;  /* 0x0000000500037213 */ /* 0x080fe40000000000 */
[----:B------:R-:W-:Y:S01]  /*1190*/  IABS R9, R5 ;  /* 0x0000000500097213 */ /* 0x000fe20000000000 */
[----:B------:R-:W-:Y:S01]  /*11a0*/  IMAD.U32 R8, RZ, RZ, UR4 ;  /* 0x00000004ff087e24 */ /* 0x000fe2000f8e00ff */
[----:B------:R-:W0:Y:S01]  /*11b0*/  I2F.RP R0, R3 ;  /* 0x0000000300007306 */ /* 0x000e220000209400 */
[----:B------:R-:W-:Y:S02]  /*11c0*/  ULOP3.LUT UR4, UR4, UR9, URZ, 0x3c, !UPT ;  /* 0x0000000904047292 */ /* 0x000fe4000f8e3c3f */
[----:B------:R-:W-:-:S04]  /*11d0*/  IMAD.MOV R9, RZ, RZ, -R9 ;  /* 0x000000ffff097224 */ /* 0x000fc800078e0a09 */
[----:B------:R-:W-:Y:S01]  /*11e0*/  ISETP.LE.AND P3, PT, RZ, UR4, PT ;  /* 0x00000004ff007c0c */ /* 0x000fe2000bf63270 */
[----:B0-----:R-:W0:Y:S02]  /*11f0*/  MUFU.RCP R0, R0 ;  /* 0x0000000000007308 */ /* 0x001e240000001000 */
        /* <DEDUP_REMOVED lines=16> */
[----:B------:R-:W-:-:S04]  /*1300*/  IMAD.MOV.U32 R3, RZ, RZ, R7 ;  /* 0x000000ffff037224 */ /* 0x000fc800078e0007 */
[----:B------:R-:W-:Y:S01]  /*1310*/  @!P3 IMAD.MOV R3, RZ, RZ, -R3 ;  /* 0x000000ffff03b224 */ /* 0x000fe200078e0a03 */
[----:B------:R-:W-:-:S07]  /*1320*/  @!P2 LOP3.LUT R3, RZ, UR9, RZ, 0x33, !PT ;  /* 0x00000009ff03ac12 */ /* 0x000fce000f8e33ff */
.L_x_4382:
        /* <DEDUP_REMOVED lines=12> */
[----:B------:R-:W0:Y:S08]  /*13f0*/  S2UR UR7, SR_CgaCtaId ;  /* 0x00000000000779c3 */ /* 0x000e300000008800 */
[----:B------:R-:W-:Y:S01]  /*1400*/  BAR.SYNC.DEFER_BLOCKING 0xe, 0x100 ;  /* 0x0384000000007b1d */ /* 0x000fe20000010000 */
[----:B------:R-:W-:Y:S01]  /*1410*/  LOP3.LUT R5, R11, 0x7f, RZ, 0xc0, !PT ;  /* 0x0000007f0b057812 */ /* 0x000fe200078ec0ff */
[----:B------:R-:W-:Y:S01]  /*1420*/  VIADD R3, R3, 0xfffffffe ;  /* 0xfffffffe03037836 */ /* 0x000fe20000000000 */
[----:B------:R-:W-:-:S02]  /*1430*/  LEA.HI R2, R2, R23, RZ, 0x7 ;  /* 0x0000001702027211 */ /* 0x000fc400078f38ff */
[----:B------:R-:W-:Y:S01]  /*1440*/  ISETP.NE.AND P1, PT, R5, RZ, PT ;  /* 0x000000ff0500720c */ /* 0x000fe20003f25270 */
[----:B------:R-:W-:Y:S01]  /*1450*/  UMOV UR9, 0x40000040 ;  /* 0x4000004000097882 */ /* 0x000fe20000000000 */
[----:B------:R-:W-:Y:S01]  /*1460*/  SHF.R.S32.HI R4, RZ, 0x7, R2 ;  /* 0x00000007ff047819 */ /* 0x000fe20000011402 */
[----:B------:R-:W-:Y:S01]  /*1470*/  UMOV UR11, 0x40000040 ;  /* 0x40000040000b7882 */ /* 0x000fe20000000000 */
[----:B------:R-:W-:Y:S01]  /*1480*/  UMOV UR13, 0x40000040 ;  /* 0x40000040000d7882 */ /* 0x000fe20000000000 */
[----:B------:R-:W-:Y:S01]  /*1490*/  UMOV UR15, 0x40000040 ;  /* 0x40000040000f7882 */ /* 0x000fe20000000000 */
[----:B------:R-:W-:Y:S01]  /*14a0*/  UMOV UR17, 0x40000040 ;  /* 0x4000004000117882 */ /* 0x000fe20000000000 */
[----:B------:R-:W-:Y:S01]  /*14b0*/  UMOV UR19, 0x40000040 ;  /* 0x4000004000137882 */ /* 0x000fe20000000000 */
[----:B------:R-:W1:Y:S01]  /*14c0*/  SHFL.IDX PT, R4, R4, RZ, 0x1f ;  /* 0x00001fff04047589 */ /* 0x000e6200000e0000 */
[----:B------:R-:W-:Y:S01]  /*14d0*/  UMOV UR21, 0x40000040 ;  /* 0x4000004000157882 */ /* 0x000fe20000000000 */
[----:B------:R-:W-:Y:S01]  /*14e0*/  UMOV UR23, 0x40000040 ;  /* 0x4000004000177882 */ /* 0x000fe20000000000 */
[----:B------:R-:W-:-:S02]  /*14f0*/  LOP3.LUT R2, R2, 0xffffff80, RZ, 0xc0, !PT ;  /* 0xffffff8002027812 */ /* 0x000fc400078ec0ff */
[----:B------:R-:W-:-:S03]  /*1500*/  ISETP.GE.AND P0, PT, R3, R0, PT ;  /* 0x000000000300720c */ /* 0x000fc60003f06270 */
[----:B------:R-:W-:Y:S01]  /*1510*/  IMAD.IADD R2, R23, 0x1, -R2 ;  /* 0x0000000117027824 */ /* 0x000fe200078e0a02 */
[----:B------:R-:W-:-:S04]  /*1520*/  WARPGROUP.ARRIVE ;  /* 0x00000000000079c5 */ /* 0x000fc80000000000 */
[----:B------:R-:W-:Y:S02]  /*1530*/  SHF.R.S32.HI R5, RZ, 0x1f, R2 ;  /* 0x0000001fff057819 */ /* 0x000fe40000011402 */
[----:B-1----:R-:W-:Y:S02]  /*1540*/  R2UR UR4, R4 ;  /* 0x00000000040472ca */ /* 0x002fe400000e0000 */
[CC--:B------:R-:W-:Y:S02]  /*1550*/  LEA.HI R4, R5.reuse, R2.reuse, RZ, 0x2 ;  /* 0x0000000205047211 */ /* 0x0c0fe400078f10ff */
[----:B------:R-:W-:Y:S02]  /*1560*/  LEA.HI R2, R5, R2, RZ, 0x5 ;  /* 0x0000000205027211 */ /* 0x000fe400078f28ff */
[----:B------:R-:W-:Y:S02]  /*1570*/  SHF.R.S32.HI R7, RZ, 0x1f, R4 ;  /* 0x0000001fff077819 */ /* 0x000fe40000011404 */
[----:B------:R-:W-:-:S05]  /*1580*/  SHF.R.S32.HI R2, RZ, 0x5, R2 ;  /* 0x00000005ff027819 */ /* 0x000fca0000011402 */
[----:B------:R-:W-:-:S04]  /*1590*/  ULEA.HI UR5, UR4, UR4, URZ, 0x1 ;  /* 0x0000000404057291 */ /* 0x000fc8000f8f083f */
[----:B------:R-:W-:-:S03]  /*15a0*/  ULOP3.LUT UR6, UR5, 0x1fffe, URZ, 0xc0, !UPT ;  /* 0x0001fffe05067892 */ /* 0x000fc6000f8ec03f */
[----:B------:R-:W-:Y:S01]  /*15b0*/  UMOV UR5, 0x400 ;  /* 0x0000040000057882 */ /* 0x000fe20000000000 */
[----:B------:R-:W-:Y:S02]  /*15c0*/  UIADD3 UR6, UR4, -UR6, URZ ;  /* 0x8000000604067290 */ /* 0x000fe4000fffe03f */
[----:B0-----:R-:W-:-:S04]  /*15d0*/  ULEA UR5, UR7, UR5, 0x18 ;  /* 0x0000000507057291 */ /* 0x001fc8000f8ec03f */
        /* <DEDUP_REMOVED lines=43> */
.L_x_4385:
        /* <DEDUP_REMOVED lines=170> */
.L_x_4384:
[----:B------:R-:W-:Y:S01]  /*2330*/  BAR.SYNC.DEFER_BLOCKING 0xe, 0x100 ;  /* 0x0384000000007b1d */ /* 0x000fe20000010000 */
[----:B------:R-:W-:Y:S01]  /*2340*/  VIADD R2, R2, UR4 ;  /* 0x0000000402027c36 */ /* 0x000fe20008000000 */
[----:B------:R-:W-:Y:S01]  /*2350*/  PLOP3.LUT P0, PT, PT, PT, PT, 0x8, 0x0 ;  /* 0x000000000000781c */ /* 0x000fe20003f0e170 */
[----:B-1----:R-:W-:-:S03]  /*2360*/  IMAD.MOV.U32 R4, RZ, RZ, RZ ;  /* 0x000000ffff047224 */ /* 0x002fc600078e00ff */
[----:B------:R-:W-:-:S05]  /*2370*/  LEA R2, R2, UR5, 0x2 ;  /* 0x0000000502027c11 */ /* 0x000fca000f8e10ff */
[----:B------:R-:W1:Y:S04]  /*2380*/  LDS R3, [R2+0x38400] ;  /* 0x0384000002037984 */ /* 0x000e680000000800 */
[----:B------:R2:W3:Y:S02]  /*2390*/  LDS R0, [R2+0x38420] ;  /* 0x0384200002007984 */ /* 0x0004e40000000800 */
[----:B--2---:R-:W-:Y:S01]  /*23a0*/  MOV R2, RZ ;  /* 0x000000ff00027202 */ /* 0x004fe20000000f00 */
        /* <DEDUP_REMOVED lines=130> */
.L_x_4381:
[----:B------:R-:W0:Y:S01]  /*2bd0*/  LDC R0, c[0x0][0x448] ;  /* 0x00011200ff007b82 */ /* 0x000e220000000800 */
[----:B------:R-:W-:Y:S02]  /*2be0*/  UIADD3 UR5, UR60, 0x3f, URZ ;  /* 0x0000003f3c057890 */ /* 0x000fe4000fffe03f */
[----:B------:R-:W-:Y:S02]  /*2bf0*/  USHF.R.U32.HI UR10, URZ, 0x10, UR4 ;  /* 0x000000103f0a7899 */ /* 0x000fe40008011604 */
[----:B------:R-:W-:Y:S02]  /*2c00*/  ULOP3.LUT UR8, UR4, 0xffff, URZ, 0xc0, !UPT ;  /* 0x0000ffff04087892 */ /* 0x000fe4000f8ec03f */
[----:B------:R-:W-:Y:S01]  /*2c10*/  UISETP.NE.AND UP0, UPT, UR10, URZ, UPT ;  /* 0x0000003f0a00728c */ /* 0x000fe2000bf05270 */
[----:B------:R-:W1:Y:S01]  /*2c20*/  LDC R2, c[0x0][0x288] ;  /* 0x0000a200ff027b82 */ /* 0x000e620000000800 */
[----:B------:R-:W-:-:S09]  /*2c30*/  UMOV UR4, URZ ;  /* 0x0000003f00047c82 */ /* 0x000fd20008000000 */
[----:B------:R-:W-:Y:S01]  /*2c40*/  @!UP0 ULDC UR10, c[0x0][0xae8] ;  /* 0x0002ba00000a8ab9 */ /* 0x000fe20000000800 */
[----:B0-----:R-:W-:Y:S02]  /*2c50*/  ISETP.NE.AND P0, PT, R0, 0x1, PT ;  /* 0x000000010000780c */ /* 0x001fe40003f05270 */
[----:B-1----:R-:W-:-:S11]  /*2c60*/  IADD3 R4, -R2, 0x40, RZ ;  /* 0x0000004002047810 */ /* 0x002fd60007ffe1ff */
[----:B------:R-:W0:Y:S01]  /*2c70*/  @P0 LDC R0, c[0x0][0x44c] ;  /* 0x00011300ff000b82 */ /* 0x000e220000000800 */
[----:B------:R-:W-:-:S07]  /*2c80*/  IMAD R7, R192, R7, R4 ;  /* 0x00000007c0077224 */ /* 0x000fce00078e0204 */
[----:B------:R-:W1:Y:S01]  /*2c90*/  @P0 LDC R5, c[0x0][0x450] ;  /* 0x00011400ff050b82 */ /* 0x000e620000000800 */
[----:B0-----:R-:W-:-:S04]  /*2ca0*/  @P0 IMAD.HI.U32 R2, R0, UR5, RZ ;  /* 0x0000000500020c27 */ /* 0x001fc8000f8e00ff */
[----:B------:R-:W-:Y:S01]  /*2cb0*/  IMAD.U32 R0, RZ, RZ, UR5 ;  /* 0x00000005ff007e24 */ /* 0x000fe2000f8e00ff */
[----:B-1----:R-:W-:-:S05]  /*2cc0*/  @P0 SHF.R.U32.HI R0, RZ, R5, R2 ;  /* 0x00000005ff000219 */ /* 0x002fca0000011602 */
[----:B------:R-:W-:-:S05]  /*2cd0*/  IMAD.IADD R0, R7, 0x1, R0 ;  /* 0x0000000107007824 */ /* 0x000fca00078e0200 */
[----:B------:R-:W-:-:S04]  /*2ce0*/  SHF.R.S32.HI R5, RZ, 0x1f, R0 ;  /* 0x0000001fff057819 */ /* 0x000fc80000011400 */
[----:B------:R-:W-:-:S04]  /*2cf0*/  LEA.HI R5, R5, R0, RZ, 0x6 ;  /* 0x0000000005057211 */ /* 0x000fc800078f30ff */
[----:B------:R-:W-:-:S04]  /*2d00*/  SHF.R.S32.HI R0, RZ, 0x6, R5 ;  /* 0x00000006ff007819 */ /* 0x000fc80000011405 */
[----:B------:R-:W-:-:S04]  /*2d10*/  VIMNMX R22, R3, R0, PT ;  /* 0x0000000003167248 */ /* 0x000fc80003fe0100 */
[----:B------:R-:W-:-:S13]  /*2d20*/  ISETP.GE.AND P0, PT, R22, 0x1, PT ;  /* 0x000000011600780c */ /* 0x000fda0003f06270 */
[----:B------:R-:W-:Y:S05]  /*2d30*/  @!P0 BRA `(.L_x_4386) ;  /* 0x0000000000808947 */ /* 0x000fea0003800000 */
[----:B------:R-:W-:Y:S01]  /*2d40*/  IMAD.U32 R5, RZ, RZ, UR10 ;  /* 0x0000000aff057e24 */ /* 0x000fe2000f8e00ff */
[----:B------:R-:W-:-:S04]  /*2d50*/  UMOV UR4, URZ ;  /* 0x0000003f00047c82 */ /* 0x000fc80008000000 */
[----:B------:R-:W-:-:S04]  /*2d60*/  IABS R0, R5 ;  /* 0x0000000500007213 */ /* 0x000fc80000000000 */
[----:B------:R-:W-:Y:S02]  /*2d70*/  R2UR UR9, R0 ;  /* 0x00000000000972ca */ /* 0x000fe400000e0000 */
[----:B------:R-:W-:Y:S02]  /*2d80*/  IADD3 R0, R5, -0x1, R22 ;  /* 0xffffffff05007810 */ /* 0x000fe40007ffe016 */
[----:B------:R-:W-:Y:S02]  /*2d90*/  IABS R5, R5 ;  /* 0x0000000500057213 */ /* 0x000fe40000000000 */
[----:B------:R-:W-:-:S04]  /*2da0*/  IABS R4, R0 ;  /* 0x0000000000047213 */ /* 0x000fc80000000000 */
[----:B------:R-:W-:-:S03]  /*2db0*/  R2UR UR7, R4 ;  /* 0x00000000040772ca */ /* 0x000fc600000e0000 */
        /* <DEDUP_REMOVED lines=11> */
[----:B------:R-:W-:Y:S01]  /*2e70*/  UIMAD UR4, UR5, UR6, UR7 ;  /* 0x00000006050472a4 */ /* 0x000fe2000f8e0207 */
[----:B------:R-:W-:-:S03]  /*2e80*/  R2UR UR6, R0 ;  /* 0x00000000000672ca */ /* 0x000fc600000e0000 */
[----:B------:R-:W-:-:S11]  /*2e90*/  UISETP.GT.U32.AND UP1, UPT, UR9, UR4, UPT ;  /* 0x000000040900728c */ /* 0x000fd6000bf24070 */
[----:B------:R-:W-:Y:S02]  /*2ea0*/  @!UP1 UIADD3 UR4, UR4, -UR9, URZ ;  /* 0x8000000904049290 */ /* 0x000fe4000fffe03f */
[----:B------:R-:W-:Y:S02]  /*2eb0*/  @!UP1 UIADD3 UR5, UR5, 0x1, URZ ;  /* 0x0000000105059890 */ /* 0x000fe4000fffe03f */
[----:B------:R-:W-:Y:S02]  /*2ec0*/  UISETP.GE.U32.AND UP0, UPT, UR4, UR9, UPT ;  /* 0x000000090400728c */ /* 0x000fe4000bf06070 */
[----:B------:R-:W-:-:S04]  /*2ed0*/  ULOP3.LUT UR4, UR6, UR10, URZ, 0x3c, !UPT ;  /* 0x0000000a06047292 */ /* 0x000fc8000f8e3c3f */
[----:B------:R-:W-:-:S05]  /*2ee0*/  UISETP.GE.AND UP1, UPT, UR4, URZ, UPT ;  /* 0x0000003f0400728c */ /* 0x000fca000bf26270 */
[----:B------:R-:W-:Y:S02]  /*2ef0*/  @UP0 UIADD3 UR5, UR5, 0x1, URZ ;  /* 0x0000000105050890 */ /* 0x000fe4000fffe03f */
[----:B------:R-:W-:-:S05]  /*2f00*/  UISETP.NE.AND UP0, UPT, UR10, URZ, UPT ;  /* 0x0000003f0a00728c */ /* 0x000fca000bf05270 */
[----:B------:R-:W-:Y:S02]  /*2f10*/  UMOV UR4, UR5 ;  /* 0x0000000500047c82 */ /* 0x000fe40008000000 */
[----:B------:R-:W-:-:S04]  /*2f20*/  @!UP1 UIADD3 UR4, -UR4, URZ, URZ ;  /* 0x0000003f04049290 */ /* 0x000fc8000fffe13f */
[----:B------:R-:W-:-:S12]  /*2f30*/  @!UP0 ULOP3.LUT UR4, URZ, UR10, URZ, 0x33, !UPT ;  /* 0x0000000a3f048292 */ /* 0x000fd8000f8e333f */
.L_x_4386:
[----:B------:R-:W-:Y:S02]  /*2f40*/  UIMAD UR5, UR8, UR4, URZ ;  /* 0x00000004080572a4 */ /* 0x000fe4000f8e023f */
[----:B------:R-:W-:Y:S01]  /*2f50*/  IMAD.U32 R3, RZ, RZ, UR4 ;  /* 0x00000004ff037e24 */ /* 0x000fe2000f8e00ff */
[----:B------:R-:W-:Y:S01]  /*2f60*/  PLOP3.LUT P0, PT, PT, PT, PT, 0x80, 0x0 ;  /* 0x000000000000781c */ /* 0x000fe20003f0f070 */
[----:B------:R-:W-:Y:S01]  /*2f70*/  IMAD.MOV.U32 R4, RZ, RZ, RZ ;  /* 0x000000ffff047224 */ /* 0x000fe200078e00ff */
[----:B------:R-:W-:Y:S01]  /*2f80*/  CS2R R150, SRZ ;  /* 0x0000000000967805 */ /* 0x000fe2000001ff00 */
[----:B------:R-:W-:Y:S01]  /*2f90*/  IMAD.MOV.U32 R2, RZ, RZ, RZ ;  /* 0x000000ffff027224 */ /* 0x000fe200078e00ff */
[----:B------:R-:W-:Y:S01]  /*2fa0*/  VIADDMNMX R22, R3, UR5, R22, PT ;  /* 0x0000000503167c46 */ /* 0x000fe2000b800116 */
[----:B------:R-:W-:Y:S01]  /*2fb0*/  IMAD.U32 R194, RZ, RZ, UR5 ;  /* 0x00000005ffc27e24 */ /* 0x000fe2000f8e00ff */
[----:B------:R-:W-:Y:S02]  /*2fc0*/  CS2R R148, SRZ ;  /* 0x0000000000947805 */ /* 0x000fe4000001ff00 */
[----:B------:R-:W-:-:S02]  /*2fd0*/  CS2R R146, SRZ ;  /* 0x0000000000927805 */ /* 0x000fc4000001ff00 */
[----:B------:R-:W-:Y:S02]  /*2fe0*/  ISETP.GT.AND P1, PT, R22, UR5, PT ;  /* 0x0000000516007c0c */ /* 0x000fe4000bf24270 */
        /* <DEDUP_REMOVED lines=70> */
[----:B------:R-:W-:Y:S01]  /*3450*/  LOP3.LUT R3, R2, 0x1fffe, RZ, 0xc0, !PT ;  /* 0x0001fffe02037812 */ /* 0x000fe200078ec0ff */
[----:B------:R-:W-:-:S04]  /*3460*/  VIADD R2, R195, 0x36400 ;  /* 0x00036400c3027836 */ /* 0x000fc80000000000 */
[----:B------:R-:W-:Y:S01]  /*3470*/  IMAD.IADD R0, R0, 0x1, -R3 ;  /* 0x0000000100007824 */ /* 0x000fe200078e0a03 */
[----:B------:R-:W-:-:S03]  /*3480*/  LOP3.LUT P0, RZ, R2, 0x3ff, RZ, 0xc0, !PT ;  /* 0x000003ff02ff7812 */ /* 0x000fc6000780c0ff */
[----:B------:R-:W-:-:S04]  /*3490*/  IMAD R0, R0, 0x8000, R195 ;  /* 0x0000800000007824 */ /* 0x000fc800078e02c3 */
        /* <DEDUP_REMOVED lines=21> */
.L_x_4387:
        /* <DEDUP_REMOVED lines=11> */
.L_x_4526:
[----:B------:R-:W2:Y:S01]  /*36a0*/  LDL R0, [R1+0x30] ;  /* 0x0000300001007983 */ /* 0x000ea20000100800 */
[----:B------:R-:W-:Y:S01]  /*36b0*/  LEA.HI R7, R7, R6, RZ, 0x3 ;  /* 0x0000000607077211 */ /* 0x000fe200078f18ff */
[----:B------:R-:W-:-:S03]  /*36c0*/  IMAD.IADD R2, R17, 0x1, -R2 ;  /* 0x0000000111027824 */ /* 0x000fc600078e0a02 */
[----:B------:R-:W-:-:S05]  /*36d0*/  LOP3.LUT R7, R7, 0xfffffff8, RZ, 0xc0, !PT ;  /* 0xfffffff807077812 */ /* 0x000fca00078ec0ff */
[----:B------:R-:W-:Y:S01]  /*36e0*/  IMAD.IADD R6, R6, 0x1, -R7 ;  /* 0x0000000106067824 */ /* 0x000fe200078e0a07 */
[----:B--2---:R-:W-:Y:S02]  /*36f0*/  R2UR UR4, R0 ;  /* 0x00000000000472ca */ /* 0x004fe400000e0000 */
[----:B------:R-:W-:-:S05]  /*3700*/  LOP3.LUT R0, R5, 0x7ffffffc, RZ, 0xc0, !PT ;  /* 0x7ffffffc05007812 */ /* 0x000fca00078ec0ff */
[----:B------:R-:W-:Y:S01]  /*3710*/  IMAD.IADD R0, R3, 0x1, -R0 ;  /* 0x0000000103007824 */ /* 0x000fe200078e0a00 */
[----:B------:R-:W-:-:S03]  /*3720*/  LEA.HI R3, R4, R3, RZ, 0x5 ;  /* 0x0000000304037211 */ /* 0x000fc600078f28ff */
[----:B------:R-:W-:Y:S01]  /*3730*/  IMAD.SHL.U32 R193, R0, 0x2, RZ ;  /* 0x0000000200c17824 */ /* 0x000fe200078e00ff */
[----:B------:R-:W-:Y:S01]  /*3740*/  SHF.R.S32.HI R3, RZ, 0x5, R3 ;  /* 0x00000005ff037819 */ /* 0x000fe20000011403 */
[----:B------:R-:W-:Y:S02]  /*3750*/  ULOP3.LUT UR4, UR4, 0x1, URZ, 0xfc, !UPT ;  /* 0x0000000104047892 */ /* 0x000fe4000f8efc3f */
[----:B------:R-:W-:Y:S02]  /*3760*/  IMAD R191, R2, 0x100, R193 ;  /* 0x0000010002bf7824 */ /* 0x000fe400078e02c1 */
[----:B------:R-:W-:Y:S02]  /*3770*/  IMAD R189, R3, 0x10, R6 ;  /* 0x0000001003bd7824 */ /* 0x000fe400078e0206 */
[----:B------:R-:W-:-:S05]  /*3780*/  IMAD.U32 R5, RZ, RZ, UR4 ;  /* 0x00000004ff057e24 */ /* 0x000fca000f8e00ff */
[----:B------:R-:W-:-:S13]  /*3790*/  ISETP.NE.AND P0, PT, R5, 0x3, PT ;  /* 0x000000030500780c */ /* 0x000fda0003f05270 */
[----:B------:R-:W-:Y:S05]  /*37a0*/  @!P0 BRA `(.L_x_4389) ;  /* 0x0000000000048947 */ /* 0x000fea0003800000 */
[----:B------:R-:W-:Y:S01]  /*37b0*/  BPT.TRAP 0x1 ;  /* 0x000000040000795c */ /* 0x000fe20000300000 */
.L_x_4389:
[----:B------:R1:W2:Y:S01]  /*37c0*/  SYNCS.PHASECHK.TRANS64.TRYWAIT P1, [R195+URZ+0x38830], R10 ;  /* 0x0388300ac30075a7 */ /* 0x0002a2000802017f */
[----:B------:R-:W-:Y:S05]  /*37d0*/  @!P0 BRA `(.L_x_4390) ;  /* 0x0000000000048947 */ /* 0x000fea0003800000 */
[----:B------:R-:W-:Y:S01]  /*37e0*/  BPT.TRAP 0x1 ;  /* 0x000000040000795c */ /* 0x000fe20000300000 */
.L_x_4390:
[----:B--2---:R-:W-:Y:S05]  /*37f0*/  @P1 BRA `(.L_x_4391) ;  /* 0x0000000000081947 */ /* 0x004fea0003800000 */
[----:B------:R-:W2:Y:S02]  /*3800*/  SYNCS.PHASECHK.TRANS64.TRYWAIT P1, [R195+URZ+0x38830], R10 ;  /* 0x0388300ac30075a7 */ /* 0x000ea4000802017f */
[----:B--2---:R-:W-:Y:S05]  /*3810*/  @!P1 BRA `(.L_x_4392) ;  /* 0x00000124003c9947 */ /* 0x004fea0003800000 */
.L_x_4391:
[----:B------:R-:W-:Y:S05]  /*3820*/  WARPSYNC.ALL ;  /* 0x0000000000007948 */ /* 0x000fea0003800000 */
[C---:B------:R-:W-:Y:S01]  /*3830*/  VIADD R0, R195.reuse, 0x20400 ;  /* 0x00020400c3007836 */ /* 0x040fe20000000000 */
[----:B------:R-:W-:Y:S01]  /*3840*/  IADD3 R2, R195, 0x22400, RZ ;  /* 0x00022400c3027810 */ /* 0x000fe20007ffe0ff */
[----:B------:R-:W-:Y:S01]  /*3850*/  WARPGROUP.ARRIVE ;  /* 0x00000000000079c5 */ /* 0x000fe20000000000 */
        /* <DEDUP_REMOVED lines=27> */
[----:B------:R-:W-:Y:S02]  /*3a10*/  VIADD R0, R0, 0x6 ;  /* 0x0000000600007836 */ /* 0x000fe40000000000 */
[----:B------:R-:W-:-:S03]  /*3a20*/  IMAD.U32 R5, RZ, RZ, UR9 ;  /* 0x00000009ff057e24 */ /* 0x000fc6000f8e00ff */
        /* <DEDUP_REMOVED lines=11> */
[----:B------:R-:W-:Y:S02]  /*3ae0*/  UMOV UR9, 0x40000040 ;  /* 0x4000004000097882 */ /* 0x000fe40000000000 */
[----:B------:R-:W-:-:S06]  /*3af0*/  IMAD.U32 R3, RZ, RZ, UR9 ;  /* 0x00000009ff037e24 */ /* 0x000fcc000f8e00ff */
        /* <DEDUP_REMOVED lines=19> */
.L_x_4527:
[----:B------:R-:W-:Y:S05]  /*3c30*/  @!P0 BRA `(.L_x_4394) ;  /* 0x0000000000048947 */ /* 0x000fea0003800000 */
[----:B------:R-:W-:Y:S01]  /*3c40*/  BPT.TRAP 0x1 ;  /* 0x000000040000795c */ /* 0x000fe20000300000 */
.L_x_4394:
[----:B------:R4:W0:Y:S01]  /*3c50*/  SYNCS.PHASECHK.TRANS64.TRYWAIT P1, [R195+URZ+0x38850], R10 ;  /* 0x0388500ac30075a7 */ /* 0x000822000802017f */
[----:B------:R-:W-:Y:S05]  /*3c60*/  @!P0 BRA `(.L_x_4395) ;  /* 0x0000000000048947 */ /* 0x000fea0003800000 */
[----:B------:R-:W-:Y:S01]  /*3c70*/  BPT.TRAP 0x1 ;  /* 0x000000040000795c */ /* 0x000fe20000300000 */
.L_x_4395:
        /* <DEDUP_REMOVED lines=11> */
.L_x_4396:
[----:B------:R-:W-:Y:S01]  /*3d30*/  R2UR UR4, R0 ;  /* 0x00000000000472ca */ /* 0x000fe200000e0000 */
[----:B------:R-:W-:Y:S01]  /*3d40*/  WARPGROUP.ARRIVE ;  /* 0x00000000000079c5 */ /* 0x000fe20000000000 */
[----:B------:R-:W-:Y:S01]  /*3d50*/  R2UR UR6, R16 ;  /* 0x00000000100672ca */ /* 0x000fe200000e0000 */
        /* <DEDUP_REMOVED lines=9> */
[----:B------:R-:W-:Y:S01]  /*3df0*/  VIADD R12, R0, 0x4 ;  /* 0x00000004000c7836 */ /* 0x000fe20000000000 */
[----:B------:R-:W-:Y:S01]  /*3e00*/  UMOV UR8, UR4 ;  /* 0x0000000400087c82 */ /* 0x000fe20008000000 */
[----:B------:R-:W-:Y:S01]  /*3e10*/  VIADD R13, R16, 0x4 ;  /* 0x00000004100d7836 */ /* 0x000fe20000000000 */
[----:B------:R-:W-:Y:S01]  /*3e20*/  UMOV UR4, UR8 ;  /* 0x0000000800047c82 */ /* 0x000fe20008000000 */
[----:B------:R-:W-:Y:S01]  /*3e30*/  IMAD.U32 R8, RZ, RZ, UR8 ;  /* 0x00000008ff087e24 */ /* 0x000fe2000f8e00ff */
[----:B------:R-:W-:Y:S01]  /*3e40*/  HGMMA.64x64x16.F32.BF16 R24, gdesc[UR4], R24, gsb0 ;  /* 0x00e00000041879f0 */ /* 0x000fe20008001818 */
[----:B------:R-:W-:Y:S01]  /*3e50*/  R2UR UR4, R10 ;  /* 0x000000000a0472ca */ /* 0x000fe200000e0000 */
[----:B------:R-:W-:Y:S01]  /*3e60*/  UMOV UR5, UR9 ;  /* 0x0000000900057c82 */ /* 0x000fe20008000000 */
[----:B------:R-:W-:Y:S01]  /*3e70*/  R2UR UR6, R11 ;  /* 0x000000000b0672ca */ /* 0x000fe200000e0000 */
[----:B------:R-:W-:Y:S01]  /*3e80*/  UMOV UR7, 0x40000040 ;  /* 0x4000004000077882 */ /* 0x000fe20000000000 */
[----:B------:R-:W-:Y:S01]  /*3e90*/  IMAD.U32 R11, RZ, RZ, UR9 ;  /* 0x00000009ff0b7e24 */ /* 0x000fe2000f8e00ff */
[----:B------:R-:W-:Y:S01]  /*3ea0*/  UMOV UR9, 0x40000040 ;  /* 0x4000004000097882 */ /* 0x000fe20000000000 */
[----:B------:R-:W-:Y:S01]  /*3eb0*/  VIADD R17, R0, 0x6 ;  /* 0x0000000600117836 */ /* 0x000fe20000000000 */
[----:B------:R-:W-:Y:S01]  /*3ec0*/  UMOV UR15, 0x40000040 ;  /* 0x40000040000f7882 */ /* 0x000fe20000000000 */
[----:B------:R-:W-:Y:S01]  /*3ed0*/  VIADD R18, R16, 0x6 ;  /* 0x0000000610127836 */ /* 0x000fe20000000000 */
        /* <DEDUP_REMOVED lines=27> */
[----:B------:R-:W-:Y:S01]  /*4090*/  IADD3 R186, R189, UR60, RZ ;  /* 0x0000003cbdba7c10 */ /* 0x000fe2000fffe0ff */
[----:B------:R-:W-:Y:S01]  /*40a0*/  VIADD R196, R0, 0xe00 ;  /* 0x00000e0000c47836 */ /* 0x000fe20000000000 */
[----:B------:R-:W1:Y:S01]  /*40b0*/  S2R R70, SR_TID.X ;  /* 0x0000000000467919 */ /* 0x000e620000002100 */
[----:B------:R-:W-:Y:S01]  /*40c0*/  VIADD R213, R190, 0x80 ;  /* 0x00000080bed57836 */ /* 0x000fe20000000000 */
[----:B------:R-:W-:-:S02]  /*40d0*/  R2UR UR61, R194 ;  /* 0x00000000c23d72ca */ /* 0x000fc400000e0000 */
        /* <DEDUP_REMOVED lines=9> */
[----:B------:R-:W-:Y:S01]  /*4170*/  IMAD.U32 R13, RZ, RZ, UR9 ;  /* 0x00000009ff0d7e24 */ /* 0x000fe2000f8e00ff */
[----:B------:R-:W-:-:S08]  /*4180*/  UMOV UR9, 0x40000040 ;  /* 0x4000004000097882 */ /* 0x000fd00000000000 */
        /* <DEDUP_REMOVED lines=14> */
[----:B------:R-:W-:Y:S02]  /*4270*/  R2UR UR10, R18 ;  /* 0x00000000120a72ca */ /* 0x000fe400000e0000 */
[----:B------:R-:W-:Y:S02]  /*4280*/  IADD3 R18, R16, 0x202, RZ ;  /* 0x0000020210127810 */ /* 0x000fe40007ffe0ff */
        /* <DEDUP_REMOVED lines=47> */
[----:B------:R-:W-:Y:S01]  /*4580*/  ULDC UR6, c[0x0][0xad0] ;  /* 0x0002b40000067ab9 */ /* 0x000fe20000000800 */
[----:B------:R-:W-:Y:S01]  /*4590*/  UISETP.NE.AND UP0, UPT, UR7, 0x1, UPT ;  /* 0x000000010700788c */ /* 0x000fe2000bf05270 */
[----:B0-----:R-:W-:-:S10]  /*45a0*/  VIADD R19, R0, 0x800 ;  /* 0x0000080000137836 */ /* 0x001fd40000000000 */
[----:B------:R-:W-:Y:S01]  /*45b0*/  @UP0 ULDC UR7, c[0x0][0x44c] ;  /* 0x0001130000070ab9 */ /* 0x000fe20000000800 */
        /* <DEDUP_REMOVED lines=73> */
[----:B------:R-:W-:Y:S02]  /*4a50*/  IADD3 R17, R17, R18, R16 ;  /* 0x0000001211117210 */ /* 0x000fe40007ffe010 */
[----:B------:R-:W-:Y:S01]  /*4a60*/  IADD3 R18, R0, 0xa00, RZ ;  /* 0x00000a0000127810 */ /* 0x000fe20007ffe0ff */
        /* <DEDUP_REMOVED lines=106> */
[----:B------:R-:W-:Y:S02]  /*5110*/  IMAD.IADD R21, R60, 0x1, R21 ;  /* 0x000000013c157824 */ /* 0x000fe400078e0215 */
[----:B------:R-:W-:Y:S01]  /*5120*/  IMAD.MOV.U32 R57, RZ, RZ, 0x40 ;  /* 0x00000040ff397424 */ /* 0x000fe200078e00ff */
        /* <DEDUP_REMOVED lines=18> */
[----:B------:R-:W-:Y:S02]  /*5250*/  SEL R20, R57, 0x3e, P1 ;  /* 0x0000003e39147807 */ /* 0x000fe40000800000 */
[----:B------:R-:W-:Y:S02]  /*5260*/  PLOP3.LUT P1, PT, PT, PT, UP0, 0x80, 0x0 ;  /* 0x000000000000781c */ /* 0x000fe40003f2f008 */
        /* <DEDUP_REMOVED lines=10> */
[----:B------:R-:W-:-:S04]  /*5310*/  LEA.HI R20, R56, R23, RZ, 0x2 ;  /* 0x0000001738147211 */ /* 0x000fc800078f10ff */
[----:B------:R-:W-:-:S05]  /*5320*/  LOP3.LUT R20, R20, 0xfffffffc, RZ, 0xc0, !PT ;  /* 0xfffffffc14147812 */ /* 0x000fca00078ec0ff */
[----:B------:R-:W-:-:S05]  /*5330*/  IMAD.IADD R20, R23, 0x1, -R20 ;  /* 0x0000000117147824 */ /* 0x000fca00078e0a14 */
[----:B------:R-:W-:-:S04]  /*5340*/  LEA.HI R21, R20, R20, RZ, 0x1 ;  /* 0x0000001414157211 */ /* 0x000fc800078f08ff */
[----:B------:R-:W-:-:S05]  /*5350*/  LOP3.LUT R21, R21, 0x1ffffffe, RZ, 0xc0, !PT ;  /* 0x1ffffffe15157812 */ /* 0x000fca00078ec0ff */
[----:B------:R-:W-:-:S04]  /*5360*/  IMAD.IADD R21, R20, 0x1, -R21 ;  /* 0x0000000114157824 */ /* 0x000fc800078e0a15 */
[----:B------:R-:W-:-:S04]  /*5370*/  IMAD R186, R21, 0x8, R186 ;  /* 0x0000000815ba7824 */ /* 0x000fc800078e02ba */
[----:B------:R-:W-:Y:S01]  /*5380*/  @P1 IMAD.HI.U32 R21, R186, UR7, RZ ;  /* 0x00000007ba151c27 */ /* 0x000fe2000f8e00ff */
[----:B------:R-:W-:-:S03]  /*5390*/  @UP0 ULDC UR7, c[0x0][0x450] ;  /* 0x0001140000070ab9 */ /* 0x000fc60000000800 */
[----:B------:R-:W-:Y:S01]  /*53a0*/  IMAD.MOV.U32 R20, RZ, RZ, R186 ;  /* 0x000000ffff147224 */ /* 0x000fe200078e00ba */
[----:B------:R-:W-:Y:S01]  /*53b0*/  @P1 SHF.R.U32.HI R20, RZ, UR7, R21 ;  /* 0x00000007ff141c19 */ /* 0x000fe20008011615 */
[----:B------:R-:W-:Y:S01]  /*53c0*/  ULDC UR7, c[0x0][0x2f0] ;  /* 0x0000bc0000077ab9 */ /* 0x000fe20000000800 */
[----:B------:R-:W0:Y:S03]  /*53d0*/  LDC R21, c[0x0][0x288] ;  /* 0x0000a200ff157b82 */ /* 0x000e260000000800 */
[----:B------:R-:W1:Y:S04]  /*53e0*/  SHFL.IDX PT, R58, R20, RZ, 0x1c1f ;  /* 0x001c1fff143a7589 */ /* 0x000e6800000e0000 */
[----:B------:R-:W2:Y:S01]  /*53f0*/  SHFL.IDX PT, R20, R20, 0x1, 0x1c1f ;  /* 0x003c1f0014147f89 */ /* 0x000ea200000e0000 */
        /* <DEDUP_REMOVED lines=17> */
[----:B---3--:R-:W-:-:S02]  /*5510*/  IMAD R25, R22, -0x40, R57 ;  /* 0xffffffc016197824 */ /* 0x008fc400078e0239 */
[----:B------:R-:W-:Y:S01]  /*5520*/  FMUL.FTZ R45, R45, UR6 ;  /* 0x000000062d2d7c20 */ /* 0x000fe20008410000 */
[----:B------:R-:W-:Y:S01]  /*5530*/  FMUL.FTZ R48, R48, UR6 ;  /* 0x0000000630307c20 */ /* 0x000fe20008410000 */
[----:B------:R-:W-:Y:S01]  /*5540*/  FMUL.FTZ R49, R49, UR6 ;  /* 0x0000000631317c20 */ /* 0x000fe20008410000 */
[----:B------:R-:W-:Y:S01]  /*5550*/  FMUL.FTZ R52, R52, UR6 ;  /* 0x0000000634347c20 */ /* 0x000fe20008410000 */
[----:B------:R-:W-:Y:S01]  /*5560*/  FMUL.FTZ R53, R53, UR6 ;  /* 0x0000000635357c20 */ /* 0x000fe20008410000 */
[----:B------:R-:W-:Y:S01]  /*5570*/  FMUL.FTZ R26, R26, UR6 ;  /* 0x000000061a1a7c20 */ /* 0x000fe20008410000 */
[----:B------:R3:W5:Y:S01]  /*5580*/  MUFU.TANH R59, R24 ;  /* 0x00000018003b7308 */ /* 0x0007620000002400 */
[----:B----4-:R-:W-:Y:S02]  /*5590*/  VIADD R29, R25, 0x1 ;  /* 0x00000001191d7836 */ /* 0x010fe40000000000 */
[----:B------:R-:W-:Y:S01]  /*55a0*/  FMUL.FTZ R27, R27, UR6 ;  /* 0x000000061b1b7c20 */ /* 0x000fe20008410000 */
[----:B------:R-:W-:Y:S01]  /*55b0*/  FMUL.FTZ R30, R30, UR6 ;  /* 0x000000061e1e7c20 */ /* 0x000fe20008410000 */
[----:B------:R-:W-:Y:S01]  /*55c0*/  FMUL.FTZ R31, R31, UR6 ;  /* 0x000000061f1f7c20 */ /* 0x000fe20008410000 */
[----:B------:R-:W-:Y:S01]  /*55d0*/  FMUL.FTZ R34, R34, UR6 ;  /* 0x0000000622227c20 */ /* 0x000fe20008410000 */
[----:B------:R-:W-:Y:S01]  /*55e0*/  FMUL.FTZ R35, R35, UR6 ;  /* 0x0000000623237c20 */ /* 0x000fe20008410000 */
[----:B------:R-:W-:Y:S01]  /*55f0*/  FMUL.FTZ R38, R38, UR6 ;  /* 0x0000000626267c20 */ /* 0x000fe20008410000 */
[----:B------:R4:W5:Y:S01]  /*5600*/  MUFU.TANH R61, R28 ;  /* 0x0000001c003d7308 */ /* 0x0009620000002400 */
[----:B---3--:R-:W-:-:S02]  /*5610*/  IMAD R24, R192, UR7, R25 ;  /* 0x00000007c0187c24 */ /* 0x008fc4000f8e0219 */
[----:B------:R-:W-:Y:S01]  /*5620*/  FMUL.FTZ R39, R39, UR6 ;  /* 0x0000000627277c20 */ /* 0x000fe20008410000 */
[----:B------:R-:W-:Y:S01]  /*5630*/  FMUL.FTZ R42, R42, UR6 ;  /* 0x000000062a2a7c20 */ /* 0x000fe20008410000 */
[----:B------:R-:W-:Y:S01]  /*5640*/  FMUL.FTZ R43, R43, UR6 ;  /* 0x000000062b2b7c20 */ /* 0x000fe20008410000 */
[----:B------:R-:W-:Y:S02]  /*5650*/  IMAD.IADD R24, R24, 0x1, -R193 ;  /* 0x0000000118187824 */ /* 0x000fe400078e0ac1 */
[----:B------:R-:W-:Y:S01]  /*5660*/  FMUL.FTZ R46, R46, UR6 ;  /* 0x000000062e2e7c20 */ /* 0x000fe20008410000 */
[----:B------:R-:W-:Y:S01]  /*5670*/  FMUL.FTZ R47, R47, UR6 ;  /* 0x000000062f2f7c20 */ /* 0x000fe20008410000 */
[----:B------:R3:W3:Y:S01]  /*5680*/  MUFU.TANH R63, R32 ;  /* 0x00000020003f7308 */ /* 0x0006e20000002400 */
[----:B----4-:R-:W-:Y:S02]  /*5690*/  IMAD R28, R192, UR7, R29 ;  /* 0x00000007c01c7c24 */ /* 0x010fe4000f8e021d */
[----:B------:R-:W-:Y:S01]  /*56a0*/  FMUL.FTZ R50, R50, UR6 ;  /* 0x0000000632327c20 */ /* 0x000fe20008410000 */
[----:B------:R-:W-:Y:S01]  /*56b0*/  FMUL.FTZ R51, R51, UR6 ;  /* 0x0000000633337c20 */ /* 0x000fe20008410000 */
[----:B------:R-:W-:Y:S01]  /*56c0*/  FMUL.FTZ R54, R54, UR6 ;  /* 0x0000000636367c20 */ /* 0x000fe20008410000 */
[----:B------:R-:W-:Y:S01]  /*56d0*/  FMUL.FTZ R55, R55, UR6 ;  /* 0x0000000637377c20 */ /* 0x000fe20008410000 */
[----:B0-----:R-:W-:Y:S01]  /*56e0*/  IADD3 R25, R28, -R21, -R193 ;  /* 0x800000151c197210 */ /* 0x001fe20007ffe8c1 */
[----:B------:R-:W-:Y:S01]  /*56f0*/  ULDC UR6, c[0x0][0xa80] ;  /* 0x0002a00000067ab9 */ /* 0x000fe20000000800 */
[----:B------:R0:W4:Y:S01]  /*5700*/  MUFU.TANH R64, R33 ;  /* 0x0000002100407308 */ /* 0x0001220000002400 */
[----:B------:R-:W-:Y:S01]  /*5710*/  IMAD R21, R192, UR7, -R21 ;  /* 0x00000007c0157c24 */ /* 0x000fe2000f8e0a15 */
[----:B-1----:R-:W-:-:S02]  /*5720*/  VIADDMNMX R58, R58, R25, R24, PT ;  /* 0x000000193a3a7246 */ /* 0x002fc40003800118 */
[----:B--2---:R-:W-:Y:S02]  /*5730*/  VIADDMNMX R24, R20, R25, R24, PT ;  /* 0x0000001914187246 */ /* 0x004fe40003800118 */
[C---:B------:R-:W-:Y:S02]  /*5740*/  ISETP.GT.AND P2, PT, R58.reuse, RZ, PT ;  /* 0x000000ff3a00720c */ /* 0x040fe40003f44270 */
[C---:B------:R-:W-:Y:S01]  /*5750*/  ISETP.GT.AND P3, PT, R58.reuse, 0x1, PT ;  /* 0x000000013a00780c */ /* 0x040fe20003f64270 */
[----:B------:R-:W1:Y:S01]  /*5760*/  MUFU.TANH R65, R36 ;  /* 0x0000002400417308 */ /* 0x000e620000002400 */
[----:B------:R-:W-:Y:S02]  /*5770*/  ISETP.GT.AND P4, PT, R58, 0x8, PT ;  /* 0x000000083a00780c */ /* 0x000fe40003f84270 */
[----:B-----5:R-:W-:Y:S02]  /*5780*/  FSEL R28, R59, -INF , P2 ;  /* 0xff8000003b1c7808 */ /* 0x020fe40001000000 */
[----:B------:R-:W-:-:S02]  /*5790*/  FSEL R29, R60, -INF , P3 ;  /* 0xff8000003c1d7808 */ /* 0x000fc40001800000 */
[C---:B------:R-:W-:Y:S01]  /*57a0*/  ISETP.GT.AND P2, PT, R58.reuse, 0x9, PT ;  /* 0x000000093a00780c */ /* 0x040fe20003f44270 */
[----:B------:R2:W5:Y:S01]  /*57b0*/  MUFU.TANH R66, R37 ;  /* 0x0000002500427308 */ /* 0x0005620000002400 */
[----:B---3--:R-:W-:Y:S02]  /*57c0*/  FSEL R32, R61, -INF , P4 ;  /* 0xff8000003d207808 */ /* 0x008fe40002000000 */
[----:B------:R-:W-:Y:S02]  /*57d0*/  ISETP.GT.AND P3, PT, R58, 0x10, PT ;  /* 0x000000103a00780c */ /* 0x000fe40003f64270 */
[----:B0-----:R-:W-:Y:S02]  /*57e0*/  FSEL R33, R62, -INF , P2 ;  /* 0xff8000003e217808 */ /* 0x001fe40001000000 */
[----:B------:R-:W-:Y:S01]  /*57f0*/  ISETP.GT.AND P2, PT, R58, 0x11, PT ;  /* 0x000000113a00780c */ /* 0x000fe20003f44270 */
[----:B------:R0:W3:Y:S01]  /*5800*/  MUFU.TANH R67, R40 ;  /* 0x0000002800437308 */ /* 0x0000e20000002400 */
[----:B--2---:R-:W-:-:S02]  /*5810*/  FMNMX.FTZ R37, R28, R29, !PT ;  /* 0x0000001d1c257209 */ /* 0x004fc40007810000 */
[----:B------:R-:W-:Y:S02]  /*5820*/  FSEL R36, R63, -INF , P3 ;  /* 0xff8000003f247808 */ /* 0x000fe40001800000 */
[----:B------:R-:W-:Y:S02]  /*5830*/  ISETP.GT.AND P3, PT, R58, 0x18, PT ;  /* 0x000000183a00780c */ /* 0x000fe40003f64270 */
[----:B------:R-:W-:Y:S01]  /*5840*/  ISETP.GT.AND P4, PT, R24, 0x8, PT ;  /* 0x000000081800780c */ /* 0x000fe20003f84270 */
[----:B------:R2:W3:Y:S01]  /*5850*/  MUFU.TANH R68, R41 ;  /* 0x0000002900447308 */ /* 0x0004e20000002400 */
[----:B0-----:R-:W-:Y:S02]  /*5860*/  FMNMX.FTZ R40, R32, R37, !PT ;  /* 0x0000002520287209 */ /* 0x001fe40007810000 */
[----:B----4-:R-:W-:Y:S02]  /*5870*/  FSEL R37, R64, -INF , P2 ;  /* 0xff80000040257808 */ /* 0x010fe40001000000 */
[----:B------:R-:W-:-:S02]  /*5880*/  ISETP.GT.AND P2, PT, R58, 0x19, PT ;  /* 0x000000193a00780c */ /* 0x000fc40003f44270 */
[----:B------:R-:W-:Y:S01]  /*5890*/  ISETP.GT.AND P5, PT, R24, 0x28, PT ;  /* 0x000000281800780c */ /* 0x000fe20003fa4270 */
[----:B------:R0:W4:Y:S01]  /*58a0*/  MUFU.TANH R69, R44 ;  /* 0x0000002c00457308 */ /* 0x0001220000002400 */
[----:B--2---:R-:W-:Y:S02]  /*58b0*/  FMNMX.FTZ R41, R33, R40, !PT ;  /* 0x0000002821297209 */ /* 0x004fe40007810000 */
[----:B-1----:R-:W-:Y:S02]  /*58c0*/  FSEL R40, R65, -INF , P3 ;  /* 0xff80000041287808 */ /* 0x002fe40001800000 */
[----:B------:R-:W-:Y:S02]  /*58d0*/  ISETP.GT.AND P3, PT, R58, 0x20, PT ;  /* 0x000000203a00780c */ /* 0x000fe40003f64270 */
[----:B------:R-:W-:Y:S01]  /*58e0*/  R2UR UR7, R21 ;  /* 0x00000000150772ca */ /* 0x000fe200000e0000 */
[----:B------:R1:W2:Y:S01]  /*58f0*/  MUFU.TANH R61, R45 ;  /* 0x0000002d003d7308 */ /* 0x0002a20000002400 */
[----:B0-----:R-:W-:-:S02]  /*5900*/  FMNMX.FTZ R44, R36, R41, !PT ;  /* 0x00000029242c7209 */ /* 0x001fc40007810000 */
[----:B-----5:R-:W-:Y:S02]  /*5910*/  FSEL R41, R66, -INF , P2 ;  /* 0xff80000042297808 */ /* 0x020fe40001000000 */
[----:B------:R-:W-:-:S03]  /*5920*/  ISETP.GT.AND P2, PT, R58, 0x21, PT ;  /* 0x000000213a00780c */ /* 0x000fc60003f44270 */
[----:B------:R4:W0:Y:S01]  /*5930*/  MUFU.TANH R62, R48 ;  /* 0x00000030003e7308 */ /* 0x0008220000002400 */
[----:B-1----:R-:W-:Y:S02]  /*5940*/  FMNMX.FTZ R45, R37, R44, !PT ;  /* 0x0000002c252d7209 */ /* 0x002fe40007810000 */
[----:B---3--:R-:W-:Y:S02]  /*5950*/  FSEL R44, R67, -INF , P3 ;  /* 0xff800000432c7808 */ /* 0x008fe40001800000 */
[----:B------:R-:W-:Y:S02]  /*5960*/  FMNMX.FTZ R60, R40, R45, !PT ;  /* 0x0000002d283c7209 */ /* 0x000fe40007810000 */
[----:B------:R-:W-:Y:S01]  /*5970*/  ISETP.GT.AND P3, PT, R58, 0x28, PT ;  /* 0x000000283a00780c */ /* 0x000fe20003f64270 */
[----:B------:R2:W1:Y:S01]  /*5980*/  MUFU.TANH R63, R49 ;  /* 0x00000031003f7308 */ /* 0x0004620000002400 */
[----:B------:R-:W-:Y:S02]  /*5990*/  FMNMX.FTZ R59, R41, R60, !PT ;  /* 0x0000003c293b7209 */ /* 0x000fe40007810000 */
[----:B------:R-:W-:-:S02]  /*59a0*/  FSEL R45, R68, -INF , P2 ;  /* 0xff800000442d7808 */ /* 0x000fc40001000000 */
[----:B------:R-:W-:Y:S02]  /*59b0*/  FMNMX.FTZ R60, R44, R59, !PT ;  /* 0x0000003b2c3c7209 */ /* 0x000fe40007810000 */
[C---:B------:R-:W-:Y:S01]  /*59c0*/  ISETP.GT.AND P2, PT, R58.reuse, 0x29, PT ;  /* 0x000000293a00780c */ /* 0x040fe20003f44270 */
[----:B------:R0:W3:Y:S01]  /*59d0*/  MUFU.TANH R64, R52 ;  /* 0x0000003400407308 */ /* 0x0000e20000002400 */
[----:B----4-:R-:W-:Y:S02]  /*59e0*/  FSEL R48, R69, -INF , P3 ;  /* 0xff80000045307808 */ /* 0x010fe40001800000 */
[----:B------:R-:W-:Y:S02]  /*59f0*/  FMNMX.FTZ R59, R45, R60, !PT ;  /* 0x0000003c2d3b7209 */ /* 0x000fe40007810000 */
[----:B------:R-:W-:Y:S02]  /*5a00*/  ISETP.GT.AND P3, PT, R58, 0x30, PT ;  /* 0x000000303a00780c */ /* 0x000fe40003f64270 */
[----:B--2---:R-:W-:Y:S01]  /*5a10*/  FSEL R49, R61, -INF , P2 ;  /* 0xff8000003d317808 */ /* 0x004fe20001000000 */
[----:B------:R3:W2:Y:S01]  /*5a20*/  MUFU.TANH R65, R53 ;  /* 0x0000003500417308 */ /* 0x0006a20000002400 */
[----:B------:R-:W-:-:S02]  /*5a30*/  FMNMX.FTZ R60, R48, R59, !PT ;  /* 0x0000003b303c7209 */ /* 0x000fc40007810000 */
[----:B------:R-:W-:Y:S02]  /*5a40*/  ISETP.GT.AND P2, PT, R58, 0x31, PT ;  /* 0x000000313a00780c */ /* 0x000fe40003f44270 */
[----:B0-----:R-:W-:Y:S02]  /*5a50*/  FSEL R52, R62, -INF , P3 ;  /* 0xff8000003e347808 */ /* 0x001fe40001800000 */
[----:B------:R-:W-:Y:S01]  /*5a60*/  FMNMX.FTZ R61, R49, R60, !PT ;  /* 0x0000003c313d7209 */ /* 0x000fe20007810000 */
[----:B------:R-:W0:Y:S01]  /*5a70*/  MUFU.TANH R62, R26 ;  /* 0x0000001a003e7308 */ /* 0x000e220000002400 */
[----:B------:R-:W-:Y:S02]  /*5a80*/  ISETP.GT.AND P3, PT, R58, 0x38, PT ;  /* 0x000000383a00780c */ /* 0x000fe40003f64270 */
[----:B-1----:R-:W-:Y:S02]  /*5a90*/  FSEL R59, R63, -INF , P2 ;  /* 0xff8000003f3b7808 */ /* 0x002fe40001000000 */
[----:B------:R-:W-:-:S02]  /*5aa0*/  FMNMX.FTZ R60, R52, R61, !PT ;  /* 0x0000003d343c7209 */ /* 0x000fc40007810000 */
[----:B------:R-:W-:Y:S01]  /*5ab0*/  ISETP.GT.AND P2, PT, R58, 0x39, PT ;  /* 0x000000393a00780c */ /* 0x000fe20003f44270 */
[----:B------:R-:W1:Y:S01]  /*5ac0*/  MUFU.TANH R63, R27 ;  /* 0x0000001b003f7308 */ /* 0x000e620000002400 */
[----:B---3--:R-:W-:Y:S02]  /*5ad0*/  FSEL R53, R64, -INF , P3 ;  /* 0xff80000040357808 */ /* 0x008fe40001800000 */
[----:B------:R-:W-:Y:S02]  /*5ae0*/  FMNMX.FTZ R60, R59, R60, !PT ;  /* 0x0000003c3b3c7209 */ /* 0x000fe40007810000 */
[----:B--2---:R-:W-:Y:S02]  /*5af0*/  FSEL R58, R65, -INF , P2 ;  /* 0xff800000413a7808 */ /* 0x004fe40001000000 */
[----:B------:R-:W-:Y:S01]  /*5b00*/  FMNMX.FTZ R61, R53, R60, !PT ;  /* 0x0000003c353d7209 */ /* 0x000fe20007810000 */
[----:B------:R-:W2:Y:S01]  /*5b10*/  MUFU.TANH R30, R30 ;  /* 0x0000001e001e7308 */ /* 0x000ea20000002400 */
[----:B------:R-:W-:-:S02]  /*5b20*/  ISETP.GT.AND P2, PT, R24, RZ, PT ;  /* 0x000000ff1800720c */ /* 0x000fc40003f44270 */
[----:B------:R-:W-:Y:S02]  /*5b30*/  FMNMX.FTZ R61, R58, R61, !PT ;  /* 0x0000003d3a3d7209 */ /* 0x000fe40007810000 */
[----:B------:R-:W-:Y:S02]  /*5b40*/  ISETP.GT.AND P3, PT, R24, 0x1, PT ;  /* 0x000000011800780c */ /* 0x000fe40003f64270 */
[----:B0-----:R-:W-:Y:S01]  /*5b50*/  FSEL R20, R62, -INF , P2 ;  /* 0xff8000003e147808 */ /* 0x001fe20001000000 */
[----:B------:R-:W0:Y:S01]  /*5b60*/  SHFL.BFLY PT, R26, R61, 0x2, 0x1f ;  /* 0x0c401f003d1a7f89 */ /* 0x000e2200000e0000 */
[----:B------:R3:W4:Y:S01]  /*5b70*/  MUFU.TANH R60, R31 ;  /* 0x0000001f003c7308 */ /* 0x0007220000002400 */
[----:B-1----:R-:W-:Y:S02]  /*5b80*/  FSEL R25, R63, -INF , P3 ;  /* 0xff8000003f197808 */ /* 0x002fe40001800000 */
[C---:B------:R-:W-:Y:S02]  /*5b90*/  ISETP.GT.AND P2, PT, R24.reuse, 0x9, PT ;  /* 0x000000091800780c */ /* 0x040fe40003f44270 */
[----:B------:R-:W-:-:S03]  /*5ba0*/  ISETP.GT.AND P3, PT, R24, 0x10, PT ;  /* 0x000000101800780c */ /* 0x000fc60003f64270 */
[----:B------:R1:W5:Y:S01]  /*5bb0*/  MUFU.TANH R64, R34 ;  /* 0x0000002200407308 */ /* 0x0003620000002400 */
[----:B---3--:R-:W-:-:S07]  /*5bc0*/  FMNMX.FTZ R31, R20, R25, !PT ;  /* 0x00000019141f7209 */ /* 0x008fce0007810000 */
[----:B------:R3:W3:Y:S01]  /*5bd0*/  MUFU.TANH R65, R35 ;  /* 0x0000002300417308 */ /* 0x0006e20000002400 */
[----:B0-----:R-:W-:-:S07]  /*5be0*/  FMNMX.FTZ R26, R61, R26, !PT ;  /* 0x0000001a3d1a7209 */ /* 0x001fce0007810000 */
[----:B------:R0:W0:Y:S01]  /*5bf0*/  MUFU.TANH R66, R38 ;  /* 0x0000002600427308 */ /* 0x0000220000002400 */
[----:B------:R-:W2:Y:S07]  /*5c00*/  SHFL.BFLY PT, R27, R26, 0x1, 0x1f ;  /* 0x0c201f001a1b7f89 */ /* 0x000eae00000e0000 */
[----:B------:R0:W0:Y:S08]  /*5c10*/  MUFU.TANH R61, R39 ;  /* 0x00000027003d7308 */ /* 0x0000300000002400 */
[----:B------:R0:W0:Y:S08]  /*5c20*/  MUFU.TANH R67, R42 ;  /* 0x0000002a00437308 */ /* 0x0000300000002400 */
[----:B------:R0:W0:Y:S01]  /*5c30*/  MUFU.TANH R68, R43 ;  /* 0x0000002b00447308 */ /* 0x0000220000002400 */
[----:B--2---:R-:W-:-:S02]  /*5c40*/  FMNMX.FTZ R168, R26, R27, !PT ;  /* 0x0000001b1aa87209 */ /* 0x004fc40007810000 */
[----:B------:R-:W-:Y:S02]  /*5c50*/  FSEL R26, R30, -INF , P4 ;  /* 0xff8000001e1a7808 */ /* 0x000fe40002000000 */
[----:B----4-:R-:W-:-:S03]  /*5c60*/  FSEL R27, R60, -INF , P2 ;  /* 0xff8000003c1b7808 */ /* 0x010fc60001000000 */
[----:B------:R2:W4:Y:S01]  /*5c70*/  MUFU.TANH R69, R46 ;  /* 0x0000002e00457308 */ /* 0x0005220000002400 */
[----:B-1----:R-:W-:Y:S02]  /*5c80*/  FMNMX.FTZ R34, R26, R31, !PT ;  /* 0x0000001f1a227209 */ /* 0x002fe40007810000 */
[----:B------:R-:W-:Y:S02]  /*5c90*/  ISETP.GT.AND P2, PT, R24, 0x11, PT ;  /* 0x000000111800780c */ /* 0x000fe40003f44270 */
[----:B-----5:R-:W-:Y:S02]  /*5ca0*/  FSEL R30, R64, -INF , P3 ;  /* 0xff800000401e7808 */ /* 0x020fe40001800000 */
[----:B---3--:R-:W-:Y:S01]  /*5cb0*/  FMNMX.FTZ R35, R27, R34, !PT ;  /* 0x000000221b237209 */ /* 0x008fe20007810000 */
[----:B------:R1:W3:Y:S01]  /*5cc0*/  MUFU.TANH R62, R47 ;  /* 0x0000002f003e7308 */ /* 0x0002e20000002400 */
[----:B------:R-:W-:Y:S02]  /*5cd0*/  ISETP.GT.AND P3, PT, R24, 0x18, PT ;  /* 0x000000181800780c */ /* 0x000fe40003f64270 */
[----:B------:R-:W-:-:S02]  /*5ce0*/  FSEL R31, R65, -INF , P2 ;  /* 0xff800000411f7808 */ /* 0x000fc40001000000 */
[----:B0-----:R-:W-:Y:S02]  /*5cf0*/  FMNMX.FTZ R38, R30, R35, !PT ;  /* 0x000000231e267209 */ /* 0x001fe40007810000 */
[----:B------:R-:W-:Y:S01]  /*5d00*/  ISETP.GT.AND P4, PT, R24, 0x19, PT ;  /* 0x000000191800780c */ /* 0x000fe20003f84270 */
[----:B------:R0:W5:Y:S01]  /*5d10*/  MUFU.TANH R63, R50 ;  /* 0x00000032003f7308 */ /* 0x0001620000002400 */
[----:B------:R-:W-:Y:S02]  /*5d20*/  FSEL R34, R66, -INF , P3 ;  /* 0xff80000042227808 */ /* 0x000fe40001800000 */
[----:B------:R-:W-:Y:S02]  /*5d30*/  FMNMX.FTZ R39, R31, R38, !PT ;  /* 0x000000261f277209 */ /* 0x000fe40007810000 */
[----:B------:R-:W-:Y:S02]  /*5d40*/  ISETP.GT.AND P2, PT, R24, 0x20, PT ;  /* 0x000000201800780c */ /* 0x000fe40003f44270 */
[----:B------:R-:W-:Y:S01]  /*5d50*/  FSEL R35, R61, -INF , P4 ;  /* 0xff8000003d237808 */ /* 0x000fe20002000000 */
[----:B------:R-:W5:Y:S01]  /*5d60*/  MUFU.TANH R51, R51 ;  /* 0x0000003300337308 */ /* 0x000f620000002400 */
[----:B------:R-:W-:-:S02]  /*5d70*/  FMNMX.FTZ R42, R34, R39, !PT ;  /* 0x00000027222a7209 */ /* 0x000fc40007810000 */
[----:B------:R-:W-:Y:S02]  /*5d80*/  ISETP.GT.AND P3, PT, R24, 0x21, PT ;  /* 0x000000211800780c */ /* 0x000fe40003f64270 */
[----:B------:R-:W-:Y:S02]  /*5d90*/  FSEL R38, R67, -INF , P2 ;  /* 0xff80000043267808 */ /* 0x000fe40001000000 */
[----:B------:R-:W-:Y:S01]  /*5da0*/  FMNMX.FTZ R43, R35, R42, !PT ;  /* 0x0000002a232b7209 */ /* 0x000fe20007810000 */
[----:B------:R-:W5:Y:S01]  /*5db0*/  MUFU.TANH R54, R54 ;  /* 0x0000003600367308 */ /* 0x000f620000002400 */
[----:B------:R-:W-:Y:S02]  /*5dc0*/  FSEL R39, R68, -INF , P3 ;  /* 0xff80000044277808 */ /* 0x000fe40001800000 */
[----:B--2---:R-:W-:Y:S01]  /*5dd0*/  FMNMX.FTZ R46, R38, R43, !PT ;  /* 0x0000002b262e7209 */ /* 0x004fe20007810000 */
[C---:B------:R-:W-:Y:S01]  /*5de0*/  FMUL.FTZ R43, R168.reuse, UR6 ;  /* 0x00000006a82b7c20 */ /* 0x040fe20008410000 */
[----:B------:R-:W-:-:S02]  /*5df0*/  FSETP.NEU.FTZ.AND P3, PT, R168, -INF , PT ;  /* 0xff800000a800780b */ /* 0x000fc40003f7d000 */
[C---:B------:R-:W-:Y:S01]  /*5e00*/  ISETP.GT.AND P4, PT, R24.reuse, 0x29, PT ;  /* 0x000000291800780c */ /* 0x040fe20003f84270 */
[----:B------:R-:W2:Y:S01]  /*5e10*/  MUFU.TANH R55, R55 ;  /* 0x0000003700377308 */ /* 0x000ea20000002400 */
[----:B----4-:R-:W-:Y:S02]  /*5e20*/  FSEL R42, R69, -INF , P5 ;  /* 0xff800000452a7808 */ /* 0x010fe40002800000 */
[----:B-1----:R-:W-:Y:S02]  /*5e30*/  FMNMX.FTZ R47, R39, R46, !PT ;  /* 0x0000002e272f7209 */ /* 0x002fe40007810000 */
[----:B------:R-:W-:Y:S02]  /*5e40*/  FSEL R60, R43, RZ, P3 ;  /* 0x000000ff2b3c7208 */ /* 0x000fe40001800000 */
[----:B------:R-:W-:Y:S02]  /*5e50*/  ISETP.GT.AND P2, PT, R24, 0x30, PT ;  /* 0x000000301800780c */ /* 0x000fe40003f44270 */
[----:B---3--:R-:W-:Y:S01]  /*5e60*/  FSEL R43, R62, -INF , P4 ;  /* 0xff8000003e2b7808 */ /* 0x008fe20002000000 */
[--C-:B------:R-:W-:Y:S01]  /*5e70*/  FFMA.FTZ R170, R28, UR6, -R60.reuse ;  /* 0x000000061caa7c23 */ /* 0x100fe2000801083c */
[----:B0-----:R-:W-:Y:S01]  /*5e80*/  FMNMX.FTZ R50, R42, R47, !PT ;  /* 0x0000002f2a327209 */ /* 0x001fe20007810000 */
[--C-:B------:R-:W-:Y:S01]  /*5e90*/  FFMA.FTZ R171, R29, UR6, -R60.reuse ;  /* 0x000000061dab7c23 */ /* 0x100fe2000801083c */
[----:B------:R-:W-:Y:S01]  /*5ea0*/  ISETP.GT.AND P3, PT, R24, 0x31, PT ;  /* 0x000000311800780c */ /* 0x000fe20003f64270 */
[--C-:B------:R-:W-:Y:S01]  /*5eb0*/  FFMA.FTZ R173, R33, UR6, -R60.reuse ;  /* 0x0000000621ad7c23 */ /* 0x100fe2000801083c */
[----:B-----5:R-:W-:Y:S01]  /*5ec0*/  FSEL R46, R63, -INF , P2 ;  /* 0xff8000003f2e7808 */ /* 0x020fe20001000000 */
[--C-:B------:R-:W-:Y:S01]  /*5ed0*/  FFMA.FTZ R172, R32, UR6, -R60.reuse ;  /* 0x0000000620ac7c23 */ /* 0x100fe2000801083c */
[----:B------:R-:W-:Y:S01]  /*5ee0*/  FMNMX.FTZ R47, R43, R50, !PT ;  /* 0x000000322b2f7209 */ /* 0x000fe20007810000 */
[--C-:B------:R-:W-:Y:S01]  /*5ef0*/  FFMA.FTZ R174, R36, UR6, -R60.reuse ;  /* 0x0000000624ae7c23 */ /* 0x100fe2000801083c */
[----:B------:R-:W-:Y:S01]  /*5f00*/  FSEL R28, R51, -INF , P3 ;  /* 0xff800000331c7808 */ /* 0x000fe20001800000 */
[--C-:B------:R-:W-:Y:S01]  /*5f10*/  FFMA.FTZ R175, R37, UR6, -R60.reuse ;  /* 0x0000000625af7c23 */ /* 0x100fe2000801083c */
[----:B------:R-:W-:Y:S01]  /*5f20*/  ISETP.GT.AND P2, PT, R24, 0x38, PT ;  /* 0x000000381800780c */ /* 0x000fe20003f44270 */
[--C-:B------:R-:W-:Y:S01]  /*5f30*/  FFMA.FTZ R176, R40, UR6, -R60.reuse ;  /* 0x0000000628b07c23 */ /* 0x100fe2000801083c */
[----:B------:R-:W-:Y:S01]  /*5f40*/  FMNMX.FTZ R51, R46, R47, !PT ;  /* 0x0000002f2e337209 */ /* 0x000fe20007810000 */
[--C-:B------:R-:W-:Y:S01]  /*5f50*/  FFMA.FTZ R177, R41, UR6, -R60.reuse ;  /* 0x0000000629b17c23 */ /* 0x100fe2000801083c */
[----:B------:R-:W-:Y:S01]  /*5f60*/  ISETP.GT.AND P3, PT, R24, 0x39, PT ;  /* 0x000000391800780c */ /* 0x000fe20003f64270 */
[--C-:B------:R-:W-:Y:S01]  /*5f70*/  FFMA.FTZ R178, R44, UR6, -R60.reuse ;  /* 0x000000062cb27c23 */ /* 0x100fe2000801083c */
[----:B------:R-:W-:Y:S01]  /*5f80*/  FSEL R47, R54, -INF , P2 ;  /* 0xff800000362f7808 */ /* 0x000fe20001000000 */
[--C-:B------:R-:W-:Y:S01]  /*5f90*/  FFMA.FTZ R179, R45, UR6, -R60.reuse ;  /* 0x000000062db37c23 */ /* 0x100fe2000801083c */
[----:B------:R-:W-:Y:S01]  /*5fa0*/  FMNMX.FTZ R24, R28, R51, !PT ;  /* 0x000000331c187209 */ /* 0x000fe20007810000 */
[--C-:B------:R-:W-:Y:S01]  /*5fb0*/  FFMA.FTZ R180, R48, UR6, -R60.reuse ;  /* 0x0000000630b47c23 */ /* 0x100fe2000801083c */
[----:B--2---:R-:W-:Y:S01]  /*5fc0*/  FSEL R29, R55, -INF , P3 ;  /* 0xff800000371d7808 */ /* 0x004fe20001800000 */
[--C-:B------:R-:W-:Y:S01]  /*5fd0*/  FFMA.FTZ R181, R49, UR6, -R60.reuse ;  /* 0x0000000631b57c23 */ /* 0x100fe2000801083c */
[----:B------:R-:W-:Y:S01]  /*5fe0*/  FMNMX.FTZ R24, R47, R24, !PT ;  /* 0x000000182f187209 */ /* 0x000fe20007810000 */
[--C-:B------:R-:W-:Y:S01]  /*5ff0*/  FFMA.FTZ R182, R52, UR6, -R60.reuse ;  /* 0x0000000634b67c23 */ /* 0x100fe2000801083c */
[--C-:B------:R-:W-:Y:S01]  /*6000*/  FFMA.FTZ R197, R59, UR6, -R60.reuse ;  /* 0x000000063bc57c23 */ /* 0x100fe2000801083c */
[--C-:B------:R-:W-:Y:S01]  /*6010*/  FFMA.FTZ R183, R53, UR6, -R60.reuse ;  /* 0x0000000635b77c23 */ /* 0x100fe2000801083c */
[----:B------:R-:W-:Y:S01]  /*6020*/  FMNMX.FTZ R24, R29, R24, !PT ;  /* 0x000000181d187209 */ /* 0x000fe20007810000 */
[----:B------:R-:W-:Y:S01]  /*6030*/  FFMA.FTZ R200, R58, UR6, -R60 ;  /* 0x000000063ac87c23 */ /* 0x000fe2000801083c */
[----:B------:R-:W-:Y:S03]  /*6040*/  MUFU.EX2 R170, R170 ;  /* 0x000000aa00aa7308 */ /* 0x000fe60000000800 */
[----:B------:R-:W0:Y:S05]  /*6050*/  SHFL.BFLY PT, R33, R24, 0x2, 0x1f ;  /* 0x0c401f0018217f89 */ /* 0x000e2a00000e0000 */
[----:B------:R-:W1:Y:S08]  /*6060*/  MUFU.EX2 R171, R171 ;  /* 0x000000ab00ab7308 */ /* 0x000e700000000800 */
[----:B------:R-:W-:Y:S08]  /*6070*/  MUFU.EX2 R172, R172 ;  /* 0x000000ac00ac7308 */ /* 0x000ff00000000800 */
[----:B------:R-:W2:Y:S01]  /*6080*/  MUFU.EX2 R173, R173 ;  /* 0x000000ad00ad7308 */ /* 0x000ea20000000800 */
[----:B-1----:R-:W-:Y:S01]  /*6090*/  F2FP.BF16.F32.PACK_AB R152, R171, R170 ;  /* 0x000000aaab98723e */ /* 0x002fe200000010ff */
[----:B------:R-:W-:Y:S01]  /*60a0*/  FADD.FTZ R171, R170, R171 ;  /* 0x000000abaaab7221 */ /* 0x000fe20000010000 */
[----:B0-----:R-:W-:-:S05]  /*60b0*/  FMNMX.FTZ R33, R24, R33, !PT ;  /* 0x0000002118217209 */ /* 0x001fca0007810000 */
[----:B------:R-:W0:Y:S01]  /*60c0*/  SHFL.BFLY PT, R24, R33, 0x1, 0x1f ;  /* 0x0c201f0021187f89 */ /* 0x000e2200000e0000 */
[----:B------:R-:W-:Y:S08]  /*60d0*/  MUFU.EX2 R174, R174 ;  /* 0x000000ae00ae7308 */ /* 0x000ff00000000800 */
[----:B------:R-:W1:Y:S01]  /*60e0*/  MUFU.EX2 R175, R175 ;  /* 0x000000af00af7308 */ /* 0x000e620000000800 */
[----:B--2---:R-:W-:Y:S01]  /*60f0*/  F2FP.BF16.F32.PACK_AB R154, R173, R172 ;  /* 0x000000acad9a723e */ /* 0x004fe200000010ff */
[----:B------:R-:W-:-:S04]  /*6100*/  FADD.FTZ R172, R172, R171 ;  /* 0x000000abacac7221 */ /* 0x000fc80000010000 */
[----:B------:R-:W-:Y:S02]  /*6110*/  FADD.FTZ R173, R173, R172 ;  /* 0x000000acadad7221 */ /* 0x000fe40000010000 */
[----:B------:R-:W-:Y:S01]  /*6120*/  MUFU.EX2 R176, R176 ;  /* 0x000000b000b07308 */ /* 0x000fe20000000800 */
[----:B0-----:R-:W-:-:S07]  /*6130*/  FMNMX.FTZ R169, R33, R24, !PT ;  /* 0x0000001821a97209 */ /* 0x001fce0007810000 */
[----:B------:R-:W0:Y:S01]  /*6140*/  MUFU.EX2 R177, R177 ;  /* 0x000000b100b17308 */ /* 0x000e220000000800 */
[----:B-1----:R-:W-:Y:S01]  /*6150*/  F2FP.BF16.F32.PACK_AB R156, R175, R174 ;  /* 0x000000aeaf9c723e */ /* 0x002fe200000010ff */
[----:B------:R-:W-:Y:S01]  /*6160*/  FADD.FTZ R174, R174, R173 ;  /* 0x000000adaeae7221 */ /* 0x000fe20000010000 */
[C---:B------:R-:W-:Y:S01]  /*6170*/  FSETP.NEU.FTZ.AND P2, PT, R169.reuse, -INF , PT ;  /* 0xff800000a900780b */ /* 0x040fe20003f5d000 */
[----:B------:R-:W-:Y:S02]  /*6180*/  FMUL.FTZ R24, R169, UR6 ;  /* 0x00000006a9187c20 */ /* 0x000fe40008410000 */
[----:B------:R-:W-:Y:S02]  /*6190*/  FADD.FTZ R175, R175, R174 ;  /* 0x000000aeafaf7221 */ /* 0x000fe40000010000 */
[----:B------:R-:W-:Y:S01]  /*61a0*/  MUFU.EX2 R178, R178 ;  /* 0x000000b200b27308 */ /* 0x000fe20000000800 */
[----:B------:R-:W-:Y:S02]  /*61b0*/  FSEL R32, R24, RZ, P2 ;  /* 0x000000ff18207208 */ /* 0x000fe40001000000 */
[----:B------:R-:W-:-:S03]  /*61c0*/  ISETP.NE.AND P2, PT, R70, RZ, PT ;  /* 0x000000ff4600720c */ /* 0x000fc60003f45270 */
[--C-:B------:R-:W-:Y:S01]  /*61d0*/  FFMA.FTZ R198, R20, UR6, -R32.reuse ;  /* 0x0000000614c67c23 */ /* 0x100fe20008010820 */
[-C--:B------:R-:W-:Y:S01]  /*61e0*/  LEA.HI R20, R56, R23.reuse, RZ, 0x4 ;  /* 0x0000001738147211 */ /* 0x080fe200078f20ff */
[--C-:B------:R-:W-:Y:S01]  /*61f0*/  FFMA.FTZ R199, R25, UR6, -R32.reuse ;  /* 0x0000000619c77c23 */ /* 0x100fe20008010820 */
[--C-:B------:R-:W-:Y:S01]  /*6200*/  FFMA.FTZ R202, R27, UR6, -R32.reuse ;  /* 0x000000061bca7c23 */ /* 0x100fe20008010820 */
[--C-:B------:R-:W-:Y:S01]  /*6210*/  FFMA.FTZ R204, R31, UR6, -R32.reuse ;  /* 0x000000061fcc7c23 */ /* 0x100fe20008010820 */
[----:B------:R-:W-:Y:S01]  /*6220*/  LOP3.LUT R24, R20, 0xfffffff0, RZ, 0xc0, !PT ;  /* 0xfffffff014187812 */ /* 0x000fe200078ec0ff */
[--C-:B------:R-:W-:Y:S01]  /*6230*/  FFMA.FTZ R201, R26, UR6, -R32.reuse ;  /* 0x000000061ac97c23 */ /* 0x100fe20008010820 */
[----:B------:R-:W-:Y:S01]  /*6240*/  LEA.HI R56, R56, R23, RZ, 0x5 ;  /* 0x0000001738387211 */ /* 0x000fe200078f28ff */
[----:B------:R-:W-:Y:S01]  /*6250*/  FFMA.FTZ R203, R30, UR6, -R32 ;  /* 0x000000061ecb7c23 */ /* 0x000fe20008010820 */
[----:B------:R-:W-:Y:S01]  /*6260*/  SHF.R.U32.HI R31, RZ, 0x1, R20 ;  /* 0x00000001ff1f7819 */ /* 0x000fe20000011614 */
[----:B------:R-:W-:-:S02]  /*6270*/  IMAD.IADD R24, R23, 0x1, -R24 ;  /* 0x0000000117187824 */ /* 0x000fc400078e0a18 */
[--C-:B------:R-:W-:Y:S01]  /*6280*/  FFMA.FTZ R205, R34, UR6, -R32.reuse ;  /* 0x0000000622cd7c23 */ /* 0x100fe20008010820 */
[----:B------:R-:W-:Y:S02]  /*6290*/  IMAD.SHL.U32 R56, R56, 0x20, RZ ;  /* 0x0000002038387824 */ /* 0x000fe400078e00ff */
[----:B------:R-:W-:Y:S01]  /*62a0*/  FFMA.FTZ R206, R35, UR6, -R32 ;  /* 0x0000000623ce7c23 */ /* 0x000fe20008010820 */
[----:B------:R-:W-:Y:S01]  /*62b0*/  @!P2 VIADD R20, R195, 0x38840 ;  /* 0x00038840c314a836 */ /* 0x000fe20000000000 */
[----:B------:R-:W-:Y:S01]  /*62c0*/  SHF.R.S32.HI R25, RZ, 0x1f, R24 ;  /* 0x0000001fff197819 */ /* 0x000fe20000011418 */
[--C-:B------:R-:W-:Y:S01]  /*62d0*/  FFMA.FTZ R207, R38, UR6, -R32.reuse ;  /* 0x0000000626cf7c23 */ /* 0x100fe20008010820 */
[----:B------:R-:W-:Y:S01]  /*62e0*/  LOP3.LUT R56, R56, 0x7ffffc00, RZ, 0xc0, !PT ;  /* 0x7ffffc0038387812 */ /* 0x000fe200078ec0ff */
        /* <DEDUP_REMOVED lines=9> */
[----:B------:R-:W-:Y:S01]  /*6380*/  FFMA.FTZ R214, R29, UR6, -R32 ;  /* 0x000000061dd67c23 */ /* 0x000fe20008010820 */
[----:B------:R-:W-:Y:S01]  /*6390*/  IMAD.IADD R27, R24, 0x1, -R27 ;  /* 0x00000001181b7824 */ /* 0x000fe200078e0a1b */
[----:B------:R-:W-:Y:S01]  /*63a0*/  LOP3.LUT R25, R25, 0x7ffffe00, RZ, 0xc0, !PT ;  /* 0x7ffffe0019197812 */ /* 0x000fe200078ec0ff */
[----:B------:R-:W-:Y:S01]  /*63b0*/  MUFU.EX2 R198, R198 ;  /* 0x000000c600c67308 */ /* 0x000fe20000000800 */
[----:B0-----:R-:W-:Y:S01]  /*63c0*/  F2FP.BF16.F32.PACK_AB R158, R177, R176 ;  /* 0x000000b0b19e723e */ /* 0x001fe200000010ff */
[C---:B------:R-:W-:Y:S01]  /*63d0*/  IMAD.SHL.U32 R24, R27.reuse, 0x40, RZ ;  /* 0x000000401b187824 */ /* 0x040fe200078e00ff */
[C---:B------:R-:W-:Y:S01]  /*63e0*/  LOP3.LUT P4, RZ, R27.reuse, 0x2, RZ, 0xc0, !PT ;  /* 0x000000021bff7812 */ /* 0x040fe2000788c0ff */
[----:B------:R-:W-:Y:S01]  /*63f0*/  FADD.FTZ R176, R176, R175 ;  /* 0x000000afb0b07221 */ /* 0x000fe20000010000 */
[----:B------:R-:W-:Y:S01]  /*6400*/  LOP3.LUT P3, RZ, R27, 0x4, RZ, 0xc0, !PT ;  /* 0x000000041bff7812 */ /* 0x000fe2000786c0ff */
[----:B------:R-:W-:Y:S01]  /*6410*/  @!P2 VIADD R21, R195, 0x38860 ;  /* 0x00038860c315a836 */ /* 0x000fe20000000000 */
[----:B------:R-:W-:Y:S01]  /*6420*/  LOP3.LUT R24, R24, 0x1c0, RZ, 0xc0, !PT ;  /* 0x000001c018187812 */ /* 0x000fe200078ec0ff */
[----:B------:R-:W0:Y:S01]  /*6430*/  MUFU.EX2 R199, R199 ;  /* 0x000000c700c77308 */ /* 0x000e220000000800 */
[----:B------:R-:W-:Y:S01]  /*6440*/  SEL R57, R57, 0xffffffc0, !P3 ;  /* 0xffffffc039397807 */ /* 0x000fe20005800000 */
[----:B------:R-:W-:Y:S01]  /*6450*/  FADD.FTZ R177, R177, R176 ;  /* 0x000000b0b1b17221 */ /* 0x000fe20000010000 */
[----:B------:R-:W-:-:S02]  /*6460*/  LOP3.LUT R31, R24, 0x8, R31, 0xf8, !PT ;  /* 0x00000008181f7812 */ /* 0x000fc400078ef81f */
[----:B------:R-:W-:Y:S02]  /*6470*/  SHF.R.U32.HI R24, RZ, 0x3, R24 ;  /* 0x00000003ff187819 */ /* 0x000fe40000011618 */
[----:B------:R-:W-:Y:S01]  /*6480*/  @!P2 PRMT R21, RZ, 0x654, R21 ;  /* 0x00000654ff15a816 */ /* 0x000fe20000000015 */
[----:B------:R-:W-:Y:S01]  /*6490*/  MUFU.EX2 R201, R201 ;  /* 0x000000c900c97308 */ /* 0x000fe20000000800 */
[----:B------:R-:W-:-:S04]  /*64a0*/  LOP3.LUT R24, R31, R24, RZ, 0x3c, !PT ;  /* 0x000000181f187212 */ /* 0x000fc800078e3cff */
[----:B------:R-:W-:-:S03]  /*64b0*/  IADD3 R24, R24, R25, R56 ;  /* 0x0000001918187210 */ /* 0x000fc60007ffe038 */
[----:B------:R-:W1:Y:S01]  /*64c0*/  MUFU.EX2 R202, R202 ;  /* 0x000000ca00ca7308 */ /* 0x000e620000000800 */
[----:B0-----:R-:W-:Y:S01]  /*64d0*/  F2FP.BF16.F32.PACK_AB R153, R199, R198 ;  /* 0x000000c6c799723e */ /* 0x001fe200000010ff */
[----:B------:R-:W-:Y:S01]  /*64e0*/  IMAD R184, R24, 0x2, R195 ;  /* 0x0000000218b87824 */ /* 0x000fe200078e02c3 */
[----:B------:R-:W-:Y:S01]  /*64f0*/  @!P2 PRMT R24, RZ, 0x654, R20 ;  /* 0x00000654ff18a816 */ /* 0x000fe20000000014 */
[----:B------:R-:W-:Y:S02]  /*6500*/  FADD.FTZ R198, R198, R199 ;  /* 0x000000c7c6c67221 */ /* 0x000fe40000010000 */
[C---:B------:R-:W-:Y:S01]  /*6510*/  VIADD R187, R184.reuse, 0x36400 ;  /* 0x00036400b8bb7836 */ /* 0x040fe20000000000 */
[----:B------:R0:W-:Y:S01]  /*6520*/  @!P2 SYNCS.ARRIVE.TRANS64.RED.A1T0 RZ, [R24+URZ], RZ ;  /* 0x000000ff18ffa9a7 */ /* 0x0001e2000810043f */
[----:B------:R-:W-:Y:S01]  /*6530*/  MUFU.EX2 R203, R203 ;  /* 0x000000cb00cb7308 */ /* 0x000fe20000000800 */
[----:B------:R-:W-:Y:S02]  /*6540*/  VIADD R20, R184, 0x36420 ;  /* 0x00036420b8147836 */ /* 0x000fe40000000000 */
[----:B------:R-:W-:-:S02]  /*6550*/  @P4 VIADD R20, R187, 0xffffffe0 ;  /* 0xffffffe0bb144836 */ /* 0x000fc40000000000 */
[----:B------:R-:W-:Y:S02]  /*6560*/  IMAD.IADD R187, R187, 0x1, R57 ;  /* 0x00000001bbbb7824 */ /* 0x000fe400078e0239 */
[----:B------:R-:W-:Y:S01]  /*6570*/  IMAD.IADD R185, R57, 0x1, R20 ;  /* 0x0000000139b97824 */ /* 0x000fe200078e0214 */
[----:B------:R-:W2:Y:S01]  /*6580*/  MUFU.EX2 R204, R204 ;  /* 0x000000cc00cc7308 */ /* 0x000ea20000000800 */
[----:B-1----:R-:W-:Y:S01]  /*6590*/  F2FP.BF16.F32.PACK_AB R155, R202, R201 ;  /* 0x000000c9ca9b723e */ /* 0x002fe200000010ff */
[----:B------:R-:W-:Y:S01]  /*65a0*/  BAR.SYNC.DEFER_BLOCKING 0xf, 0x100 ;  /* 0x03c4000000007b1d */ /* 0x000fe20000010000 */
[----:B------:R-:W-:Y:S01]  /*65b0*/  FADD.FTZ R201, R201, R198 ;  /* 0x000000c6c9c97221 */ /* 0x000fe20000010000 */
[----:B------:R-:W-:-:S03]  /*65c0*/  VIADD R198, R22, 0xfffffffe ;  /* 0xfffffffe16c67836 */ /* 0x000fc60000000000 */
[----:B------:R-:W-:Y:S01]  /*65d0*/  FADD.FTZ R202, R202, R201 ;  /* 0x000000c9caca7221 */ /* 0x000fe20000010000 */
[----:B------:R-:W-:Y:S08]  /*65e0*/  MUFU.EX2 R205, R205 ;  /* 0x000000cd00cd7308 */ /* 0x000ff00000000800 */
[----:B------:R-:W1:Y:S01]  /*65f0*/  MUFU.EX2 R206, R206 ;  /* 0x000000ce00ce7308 */ /* 0x000e620000000800 */
[----:B--2---:R-:W-:Y:S01]  /*6600*/  F2FP.BF16.F32.PACK_AB R157, R204, R203 ;  /* 0x000000cbcc9d723e */ /* 0x004fe200000010ff */
[----:B------:R-:W-:-:S04]  /*6610*/  FADD.FTZ R203, R203, R202 ;  /* 0x000000cacbcb7221 */ /* 0x000fc80000010000 */
[----:B------:R-:W-:Y:S02]  /*6620*/  FADD.FTZ R204, R204, R203 ;  /* 0x000000cbcccc7221 */ /* 0x000fe40000010000 */
[----:B------:R-:W2:Y:S01]  /*6630*/  MUFU.EX2 R179, R179 ;  /* 0x000000b300b37308 */ /* 0x000ea20000000800 */
[----:B------:R3:W-:Y:S07]  /*6640*/  STSM.16.M88.4 [R184+0x36400], R152 ;  /* 0x03640098b8007844 */ /* 0x0007ee0000000200 */
[----:B------:R-:W-:Y:S01]  /*6650*/  MUFU.EX2 R180, R180 ;  /* 0x000000b400b47308 */ /* 0x000fe20000000800 */
[----:B-1----:R-:W-:Y:S01]  /*6660*/  F2FP.BF16.F32.PACK_AB R159, R206, R205 ;  /* 0x000000cdce9f723e */ /* 0x002fe200000010ff */
[----:B------:R-:W-:-:S04]  /*6670*/  FADD.FTZ R205, R205, R204 ;  /* 0x000000cccdcd7221 */ /* 0x000fc80000010000 */
[----:B------:R1:W-:Y:S01]  /*6680*/  STSM.16.M88.4 [R20], R156 ;  /* 0x0000009c14007844 */ /* 0x0003e20000000200 */
[----:B------:R-:W-:Y:S01]  /*6690*/  FADD.FTZ R206, R206, R205 ;  /* 0x000000cdcece7221 */ /* 0x000fe20000010000 */
[----:B------:R-:W4:Y:S01]  /*66a0*/  MUFU.EX2 R181, R181 ;  /* 0x000000b500b57308 */ /* 0x000f220000000800 */
[----:B--2---:R-:W-:Y:S01]  /*66b0*/  F2FP.BF16.F32.PACK_AB R160, R179, R178 ;  /* 0x000000b2b3a0723e */ /* 0x004fe200000010ff */
[----:B------:R-:W-:-:S04]  /*66c0*/  FADD.FTZ R178, R178, R177 ;  /* 0x000000b1b2b27221 */ /* 0x000fc80000010000 */
[----:B------:R-:W-:Y:S02]  /*66d0*/  FADD.FTZ R179, R179, R178 ;  /* 0x000000b2b3b37221 */ /* 0x000fe40000010000 */
[----:B------:R-:W-:Y:S08]  /*66e0*/  MUFU.EX2 R207, R207 ;  /* 0x000000cf00cf7308 */ /* 0x000ff00000000800 */
[----:B------:R-:W2:Y:S01]  /*66f0*/  MUFU.EX2 R208, R208 ;  /* 0x000000d000d07308 */ /* 0x000ea20000000800 */
[----:B----4-:R-:W-:Y:S01]  /*6700*/  F2FP.BF16.F32.PACK_AB R162, R181, R180 ;  /* 0x000000b4b5a2723e */ /* 0x010fe200000010ff */
[----:B------:R-:W-:-:S04]  /*6710*/  FADD.FTZ R180, R180, R179 ;  /* 0x000000b3b4b47221 */ /* 0x000fc80000010000 */
[----:B------:R-:W-:Y:S02]  /*6720*/  FADD.FTZ R181, R181, R180 ;  /* 0x000000b4b5b57221 */ /* 0x000fe40000010000 */
[----:B------:R-:W-:Y:S08]  /*6730*/  MUFU.EX2 R209, R209 ;  /* 0x000000d100d17308 */ /* 0x000ff00000000800 */
        /* <DEDUP_REMOVED lines=8> */
[----:B------:R1:W-:Y:S01]  /*67c0*/  STSM.16.M88.4 [R187], R160 ;  /* 0x000000a0bb007844 */ /* 0x0003e20000000200 */
[----:B------:R-:W-:Y:S01]  /*67d0*/  FADD.FTZ R210, R210, R209 ;  /* 0x000000d1d2d27221 */ /* 0x000fe20000010000 */
[----:B------:R-:W-:Y:S08]  /*67e0*/  MUFU.EX2 R183, R183 ;  /* 0x000000b700b77308 */ /* 0x000ff00000000800 */
[----:B------:R-:W4:Y:S01]  /*67f0*/  MUFU.EX2 R200, R200 ;  /* 0x000000c800c87308 */ /* 0x000f220000000800 */
[----:B--2---:R-:W-:Y:S01]  /*6800*/  F2FP.BF16.F32.PACK_AB R164, R197, R182 ;  /* 0x000000b6c5a4723e */ /* 0x004fe200000010ff */
[----:B------:R-:W-:-:S04]  /*6810*/  FADD.FTZ R182, R182, R181 ;  /* 0x000000b5b6b67221 */ /* 0x000fc80000010000 */
[----:B------:R-:W-:Y:S02]  /*6820*/  FADD.FTZ R182, R197, R182 ;  /* 0x000000b6c5b67221 */ /* 0x000fe40000010000 */
[----:B------:R-:W-:Y:S08]  /*6830*/  MUFU.EX2 R23, R23 ;  /* 0x0000001700177308 */ /* 0x000ff00000000800 */
[----:B------:R-:W2:Y:S01]  /*6840*/  MUFU.EX2 R212, R212 ;  /* 0x000000d400d47308 */ /* 0x000ea20000000800 */
[----:B----4-:R-:W-:-:S07]  /*6850*/  F2FP.BF16.F32.PACK_AB R166, R200, R183 ;  /* 0x000000b7c8a6723e */ /* 0x010fce00000010ff */
[----:B------:R-:W-:Y:S08]  /*6860*/  MUFU.EX2 R211, R211 ;  /* 0x000000d300d37308 */ /* 0x000ff00000000800 */
[----:B------:R-:W4:Y:S01]  /*6870*/  MUFU.EX2 R214, R214 ;  /* 0x000000d600d67308 */ /* 0x000f220000000800 */
[----:B--2---:R-:W-:Y:S01]  /*6880*/  F2FP.BF16.F32.PACK_AB R165, R212, R23 ;  /* 0x00000017d4a5723e */ /* 0x004fe200000010ff */
[----:B------:R-:W-:-:S04]  /*6890*/  FADD.FTZ R23, R23, R210 ;  /* 0x000000d217177221 */ /* 0x000fc80000010000 */
[----:B------:R-:W-:Y:S01]  /*68a0*/  FADD.FTZ R212, R212, R23 ;  /* 0x00000017d4d47221 */ /* 0x000fe20000010000 */
[----:B------:R-:W-:Y:S01]  /*68b0*/  IMAD.MOV.U32 R23, RZ, RZ, RZ ;  /* 0x000000ffff177224 */ /* 0x000fe200078e00ff */
[----:B----4-:R-:W-:Y:S02]  /*68c0*/  F2FP.BF16.F32.PACK_AB R167, R214, R211 ;  /* 0x000000d3d6a7723e */ /* 0x010fe400000010ff */
[----:B------:R-:W-:-:S03]  /*68d0*/  FADD.FTZ R211, R211, R212 ;  /* 0x000000d4d3d37221 */ /* 0x000fc60000010000 */
[----:B------:R1:W-:Y:S01]  /*68e0*/  STSM.16.M88.4 [R185], R164 ;  /* 0x000000a4b9007844 */ /* 0x0003e20000000200 */
[----:B0-----:R-:W-:Y:S01]  /*68f0*/  WARPGROUP.ARRIVE ;  /* 0x00000000000079c5 */ /* 0x001fe20000000000 */
[----:B------:R-:W-:-:S05]  /*6900*/  FADD.FTZ R22, R214, R211 ;  /* 0x000000d3d6167221 */ /* 0x000fca0000010000 */
[----:B------:R-:W-:Y:S01]  /*6910*/  HGMMA.64x256x16.F32.BF16 R24, R152, gdesc[UR8].tnspB, RZ, !UPT, gsb0 ;  /* 0x43e0000898187df0 */ /* 0x000fe2000c0018ff */
[----:B------:R-:W-:Y:S01]  /*6920*/  R2UR UR10, R213 ;  /* 0x00000000d50a72ca */ /* 0x000fe200000e0000 */
[----:B------:R-:W-:Y:S01]  /*6930*/  UMOV UR11, 0x40000040 ;  /* 0x40000040000b7882 */ /* 0x000fe20000000000 */
[C---:B------:R-:W-:Y:S01]  /*6940*/  VIADD R213, R190.reuse, 0x100 ;  /* 0x00000100bed57836 */ /* 0x040fe20000000000 */
[----:B------:R-:W-:Y:S02]  /*6950*/  WARPGROUP.DEPBAR.LE gsb0, 0x0 ;  /* 0x00008000000079c5 */ /* 0x000fe40000010000 */
[----:B------:R-:W-:Y:S01]  /*6960*/  WARPGROUP.ARRIVE ;  /* 0x00000000000079c5 */ /* 0x000fe20000000000 */
[----:B---3--:R-:W-:-:S15]  /*6970*/  VIADD R152, R190, 0x180 ;  /* 0x00000180be987836 */ /* 0x008fde0000000000 */
        /* <DEDUP_REMOVED lines=13> */
[----:B------:R-:W-:Y:S01]  /*6a50*/  HGMMA.64x256x16.F32.BF16 R24, R164, gdesc[UR8].tnspB, R24, gsb0 ;  /* 0x43e00008a4187df0 */ /* 0x000fe20008001818 */
[----:B------:R-:W-:Y:S02]  /*6a60*/  @UP0 ULDC UR10, c[0x0][0x44c] ;  /* 0x00011300000a0ab9 */ /* 0x000fe40000000800 */
[----:B------:R-:W-:-:S04]  /*6a70*/  UIMAD.WIDE.U32 UR10, UR60, UR10, URZ ;  /* 0x0000000a3c0a72a5 */ /* 0x000fc8000f8e003f */
[----:B------:R-:W-:-:S04]  /*6a80*/  @UP0 USHF.R.U32.HI UR60, URZ, UR14, UR11 ;  /* 0x0000000e3f3c0299 */ /* 0x000fc8000801160b */
[----:B------:R-:W-:-:S04]  /*6a90*/  UIADD3 UR60, UR7, UR60, URZ ;  /* 0x0000003c073c7290 */ /* 0x000fc8000fffe03f */
[----:B------:R-:W-:-:S04]  /*6aa0*/  USHF.R.S32.HI UR7, URZ, 0x1f, UR60 ;  /* 0x0000001f3f077899 */ /* 0x000fc8000801143c */
[----:B------:R-:W-:-:S04]  /*6ab0*/  ULEA.HI UR7, UR7, UR60, URZ, 0x6 ;  /* 0x0000003c07077291 */ /* 0x000fc8000f8f303f */
[----:B------:R-:W-:-:S04]  /*6ac0*/  USHF.R.S32.HI UR7, URZ, 0x6, UR7 ;  /* 0x000000063f077899 */ /* 0x000fc80008011407 */
[----:B------:R-:W-:-:S04]  /*6ad0*/  UISETP.LT.AND UP1, UPT, UR61, UR7, UPT ;  /* 0x000000073d00728c */ /* 0x000fc8000bf21270 */
[----:B------:R-:W-:-:S03]  /*6ae0*/  USEL UR10, UR61, UR7, !UP1 ;  /* 0x000000073d0a7287 */ /* 0x000fc6000c800000 */
[----:B------:R-:W-:-:S03]  /*6af0*/  UMOV UR61, URZ ;  /* 0x0000003f003d7c82 */ /* 0x000fc60008000000 */
[----:B------:R-:W-:Y:S01]  /*6b00*/  ISETP.GE.AND P3, PT, R198, UR10, PT ;  /* 0x0000000ac6007c0c */ /* 0x000fe2000bf66270 */
[----:B------:R-:W-:Y:S01]  /*6b10*/  IMAD.U32 R201, RZ, RZ, UR10 ;  /* 0x0000000affc97e24 */ /* 0x000fe2000f8e00ff */
        /* <DEDUP_REMOVED lines=9> */
[----:B------:R0:W-:Y:S02]  /*6bb0*/  @!P2 SYNCS.ARRIVE.TRANS64.RED.A1T0 RZ, [R21+URZ], RZ ;  /* 0x000000ff15ffa9a7 */ /* 0x0001e4000810043f */
[----:B0-----:R-:W-:-:S04]  /*6bc0*/  FADD.FTZ R21, R183, R182 ;  /* 0x000000b6b7157221 */ /* 0x001fc80000010000 */
[----:B------:R-:W-:Y:S01]  /*6bd0*/  FADD.FTZ R21, R200, R21 ;  /* 0x00000015c8157221 */ /* 0x000fe20000010000 */
[----:B-1----:R-:W-:Y:S06]  /*6be0*/  @!P3 BRA `(.L_x_4398) ;  /* 0x000000340090b947 */ /* 0x002fec0003800000 */
[----:B------:R-:W-:Y:S01]  /*6bf0*/  IMAD.MOV.U32 R199, RZ, RZ, R169 ;  /* 0x000000ffffc77224 */ /* 0x000fe200078e00a9 */
[----:B------:R-:W-:Y:S01]  /*6c00*/  UMOV UR61, URZ ;  /* 0x0000003f003d7c82 */ /* 0x000fe20008000000 */
[----:B------:R-:W-:Y:S01]  /*6c10*/  IMAD.MOV.U32 R200, RZ, RZ, R168 ;  /* 0x000000ffffc87224 */ /* 0x000fe200078e00a8 */
[----:B------:R-:W-:Y:S01]  /*6c20*/  ULDC UR60, c[0x0][0xad0] ;  /* 0x0002b400003c7ab9 */ /* 0x000fe20000000800 */
[----:B------:R-:W-:-:S07]  /*6c30*/  IMAD.MOV.U32 R202, RZ, RZ, RZ ;  /* 0x000000ffffca7224 */ /* 0x000fce00078e00ff */
.L_x_4407:
[----:B------:R-:W-:-:S05]  /*6c40*/  VIADD R23, R202, 0x1 ;  /* 0x00000001ca177836 */ /* 0x000fca0000000000 */
[----:B------:R-:W-:-:S04]  /*6c50*/  ISETP.NE.AND P3, PT, R23, 0x2, PT ;  /* 0x000000021700780c */ /* 0x000fc80003f65270 */
[----:B------:R-:W-:Y:S02]  /*6c60*/  SEL R152, RZ, 0x1, P3 ;  /* 0x00000001ff987807 */ /* 0x000fe40001800000 */
[----:B------:R-:W-:Y:S02]  /*6c70*/  SEL R23, R23, RZ, P3 ;  /* 0x000000ff17177207 */ /* 0x000fe40001800000 */
[----:B------:R-:W-:-:S13]  /*6c80*/  R2UR UR6, R152 ;  /* 0x00000000980672ca */ /* 0x000fda00000e0000 */
[----:B------:R-:W-:Y:S01]  /*6c90*/  ULOP3.LUT UR61, UR61, UR6, URZ, 0x3c, !UPT ;  /* 0x000000063d3d7292 */ /* 0x000fe2000f8e3c3f */
[----:B--2---:R-:W-:Y:S11]  /*6ca0*/  @!P0 BRA `(.L_x_4399) ;  /* 0x0000000000048947 */ /* 0x004ff60003800000 */
[----:B------:R-:W-:Y:S01]  /*6cb0*/  BPT.TRAP 0x1 ;  /* 0x000000040000795c */ /* 0x000fe20000300000 */
.L_x_4399:
[----:B------:R-:W-:Y:S02]  /*6cc0*/  IMAD.U32 R204, RZ, RZ, UR61 ;  /* 0x0000003dffcc7e24 */ /* 0x000fe4000f8e00ff */
[----:B------:R-:W-:-:S03]  /*6cd0*/  IMAD R197, R23, 0x8, R195 ;  /* 0x0000000817c57824 */ /* 0x000fc600078e02c3 */
[----:B------:R-:W-:-:S04]  /*6ce0*/  SHF.L.U32 R204, R204, 0x1f, RZ ;  /* 0x0000001fcccc7819 */ /* 0x000fc800000006ff */
[----:B------:R0:W1:Y:S01]  /*6cf0*/  SYNCS.PHASECHK.TRANS64.TRYWAIT P3, [R197+URZ+0x38830], R204 ;  /* 0x038830ccc50075a7 */ /* 0x000062000806017f */
[----:B------:R-:W-:Y:S05]  /*6d00*/  @!P0 BRA `(.L_x_4400) ;  /* 0x0000000000048947 */ /* 0x000fea0003800000 */
[----:B------:R-:W-:Y:S01]  /*6d10*/  BPT.TRAP 0x1 ;  /* 0x000000040000795c */ /* 0x000fe20000300000 */
.L_x_4400:
[----:B------:R-:W-:Y:S01]  /*6d20*/  IMAD R203, R23, 0x200, R188 ;  /* 0x0000020017cb7824 */ /* 0x000fe200078e02bc */
[----:B-1----:R-:W-:Y:S06]  /*6d30*/  @P3 BRA `(.L_x_4401) ;  /* 0x0000000000083947 */ /* 0x002fec0003800000 */
[----:B------:R-:W1:Y:S02]  /*6d40*/  SYNCS.PHASECHK.TRANS64.TRYWAIT P3, [R197+URZ+0x38830], R204 ;  /* 0x038830ccc50075a7 */ /* 0x000e64000806017f */
[----:B-1----:R-:W-:Y:S05]  /*6d50*/  @!P3 BRA `(.L_x_4402) ;  /* 0x000000f00028b947 */ /* 0x002fea0003800000 */
.L_x_4401:
        /* <DEDUP_REMOVED lines=22> */
[----:B------:R-:W-:Y:S02]  /*6ec0*/  R2UR UR6, R205 ;  /* 0x00000000cd0672ca */ /* 0x000fe400000e0000 */
[C---:B------:R-:W-:Y:S01]  /*6ed0*/  IADD3 R205, R203.reuse, 0x4, RZ ;  /* 0x00000004cbcd7810 */ /* 0x040fe20007ffe0ff */
[----:B------:R-:W-:Y:S01]  /*6ee0*/  VIADD R203, R203, 0x6 ;  /* 0x00000006cbcb7836 */ /* 0x000fe20000000000 */
[----:B------:R-:W-:Y:S02]  /*6ef0*/  R2UR UR56, R2 ;  /* 0x00000000023872ca */ /* 0x000fe400000e0000 */
[----:B------:R-:W-:Y:S02]  /*6f00*/  R2UR UR57, R3 ;  /* 0x00000000033972ca */ /* 0x000fe400000e0000 */
[----:B------:R-:W-:-:S05]  /*6f10*/  R2UR UR16, R206 ;  /* 0x00000000ce1072ca */ /* 0x000fca00000e0000 */
        /* <DEDUP_REMOVED lines=21> */
.L_x_4403:
[----:B------:R2:W3:Y:S01]  /*7070*/  SYNCS.PHASECHK.TRANS64.TRYWAIT P3, [R197+URZ+0x38850], R204 ;  /* 0x038850ccc50075a7 */ /* 0x0004e2000806017f */
[----:B------:R-:W-:Y:S05]  /*7080*/  @!P0 BRA `(.L_x_4404) ;  /* 0x0000000000048947 */ /* 0x000fea0003800000 */
[----:B------:R-:W-:Y:S01]  /*7090*/  BPT.TRAP 0x1 ;  /* 0x000000040000795c */ /* 0x000fe20000300000 */
.L_x_4404:
[----:B---3--:R-:W-:Y:S05]  /*70a0*/  @P3 BRA `(.L_x_4405) ;  /* 0x0000000000083947 */ /* 0x008fea0003800000 */
[----:B------:R-:W3:Y:S02]  /*70b0*/  SYNCS.PHASECHK.TRANS64.TRYWAIT P3, [R197+URZ+0x38850], R204 ;  /* 0x038850ccc50075a7 */ /* 0x000ee4000806017f */
[----:B---3--:R-:W-:Y:S05]  /*70c0*/  @!P3 BRA `(.L_x_4406) ;  /* 0x000000ec0060b947 */ /* 0x008fea0003800000 */
.L_x_4405:
        /* <DEDUP_REMOVED lines=36> */
[----:B------:R-:W-:-:S05]  /*7310*/  IMAD R220, R23, 0x1000, R190 ;  /* 0x0000100017dc7824 */ /* 0x000fca00078e02be */
[----:B------:R-:W-:Y:S01]  /*7320*/  IADD3 R221, R220, 0x80, RZ ;  /* 0x00000080dcdd7810 */ /* 0x000fe20007ffe0ff */
[----:B------:R-:W-:Y:S01]  /*7330*/  UMOV UR54, UR6 ;  /* 0x0000000600367c82 */ /* 0x000fe20008000000 */
[----:B------:R-:W-:Y:S01]  /*7340*/  R2UR UR6, R204 ;  /* 0x00000000cc0672ca */ /* 0x000fe200000e0000 */
[----:B------:R-:W-:-:S12]  /*7350*/  VIADD R204, R203, 0x6 ;  /* 0x00000006cbcc7836 */ /* 0x000fd80000000000 */
        /* <DEDUP_REMOVED lines=25> */
[----:B------:R-:W-:Y:S01]  /*74f0*/  R2UR UR52, R207 ;  /* 0x00000000cf3472ca */ /* 0x000fe200000e0000 */
[C---:B------:R-:W-:Y:S01]  /*7500*/  VIADD R207, R203.reuse, 0x800 ;  /* 0x00000800cbcf7836 */ /* 0x040fe20000000000 */
[----:B------:R-:W-:Y:S01]  /*7510*/  R2UR UR42, R204 ;  /* 0x00000000cc2a72ca */ /* 0x000fe200000e0000 */
[----:B------:R-:W-:-:S05]  /*7520*/  VIADD R204, R203, 0x602 ;  /* 0x00000602cbcc7836 */ /* 0x000fca0000000000 */
[----:B------:R-:W-:Y:S01]  /*7530*/  R2UR UR46, R204 ;  /* 0x00000000cc2e72ca */ /* 0x000fe200000e0000 */
[----:B------:R-:W-:-:S05]  /*7540*/  VIADD R204, R203, 0x604 ;  /* 0x00000604cbcc7836 */ /* 0x000fca0000000000 */
[----:B------:R-:W-:Y:S01]  /*7550*/  R2UR UR50, R204 ;  /* 0x00000000cc3272ca */ /* 0x000fe200000e0000 */
[----:B------:R-:W-:-:S05]  /*7560*/  VIADD R204, R203, 0x606 ;  /* 0x00000606cbcc7836 */ /* 0x000fca0000000000 */
[----:B------:R-:W-:Y:S02]  /*7570*/  R2UR UR54, R204 ;  /* 0x00000000cc3672ca */ /* 0x000fe400000e0000 */
[----:B------:R-:W0:Y:S02]  /*7580*/  SHFL.IDX PT, R204, R208, RZ, 0x1f ;  /* 0x00001fffd0cc7589 */ /* 0x000e2400000e0000 */
[----:B0-----:R-:W-:-:S04]  /*7590*/  ISETP.GT.AND P3, PT, R204, 0x7f, PT ;  /* 0x0000007fcc00780c */ /* 0x001fc80003f64270 */
        /* <DEDUP_REMOVED lines=19> */
[----:B------:R-:W-:Y:S01]  /*76d0*/  @UP0 ULDC UR6, c[0x0][0x44c] ;  /* 0x0001130000060ab9 */ /* 0x000fe20000000800 */
[----:B------:R-:W-:Y:S01]  /*76e0*/  ULDC UR7, c[0x0][0x288] ;  /* 0x0000a20000077ab9 */ /* 0x000fe20000000800 */
[----:B------:R-:W-:Y:S02]  /*76f0*/  WARPGROUP.DEPBAR.LE gsb0, 0x0 ;  /* 0x00008000000079c5 */ /* 0x000fe40000010000 */
[----:B------:R-:W-:-:S06]  /*7700*/  WARPGROUP.ARRIVE ;  /* 0x00000000000079c5 */ /* 0x000fcc0000000000 */
[----:B------:R-:W-:Y:S01]  /*7710*/  HGMMA.64x64x16.F32.BF16 R152, gdesc[UR8], R152, gsb0 ;  /* 0x00e00000089879f0 */ /* 0x000fe20008001898 */
[----:B------:R-:W-:Y:S01]  /*7720*/  ULDC UR11, c[0x0][0x2f0] ;  /* 0x0000bc00000b7ab9 */ /* 0x000fe20000000800 */
        /* <DEDUP_REMOVED lines=74> */
[--C-:B------:R-:W-:Y:S01]  /*7bd0*/  IMAD.IADD R209, R206, 0x1, R207.reuse ;  /* 0x00000001ced17824 */ /* 0x100fe200078e02cf */
[----:B------:R-:W-:Y:S01]  /*7be0*/  IADD3 R208, R18, R206, RZ ;  /* 0x000000ce12d07210 */ /* 0x000fe20007ffe0ff */
        /* <DEDUP_REMOVED lines=117> */
[----:B------:R-:W-:Y:S01]  /*8340*/  @P1 IMAD.HI.U32 R203, R186, UR6, RZ ;  /* 0x00000006bacb1c27 */ /* 0x000fe2000f8e00ff */
[----:B------:R-:W-:-:S03]  /*8350*/  @UP0 ULDC UR6, c[0x0][0x450] ;  /* 0x0001140000060ab9 */ /* 0x000fc60000000800 */
[----:B------:R-:W-:Y:S01]  /*8360*/  IMAD.MOV.U32 R206, RZ, RZ, R186 ;  /* 0x000000ffffce7224 */ /* 0x000fe200078e00ba */
[----:B------:R-:W-:Y:S01]  /*8370*/  @P1 SHF.R.U32.HI R206, RZ, UR6, R203 ;  /* 0x00000006ffce1c19 */ /* 0x000fe200080116cb */
[----:B------:R-:W-:-:S04]  /*8380*/  ULDC UR6, c[0x0][0xa80] ;  /* 0x0002a00000067ab9 */ /* 0x000fc80000000800 */
[----:B------:R-:W0:Y:S01]  /*8390*/  SHFL.IDX PT, R203, R206, RZ, 0x1c1f ;  /* 0x001c1fffcecb7589 */ /* 0x000e2200000e0000 */
        /* <DEDUP_REMOVED lines=16> */
[----:B------:R2:W3:Y:S01]  /*84a0*/  MUFU.TANH R205, R152 ;  /* 0x0000009800cd7308 */ /* 0x0004e20000002400 */
[----:B-1----:R-:W-:-:S02]  /*84b0*/  IMAD.MOV.U32 R153, RZ, RZ, -0x40 ;  /* 0xffffffc0ff997424 */ /* 0x002fc400078e00ff */
[----:B------:R-:W-:Y:S01]  /*84c0*/  FMUL.FTZ R181, R181, UR60 ;  /* 0x0000003cb5b57c20 */ /* 0x000fe20008410000 */
[----:B------:R-:W-:Y:S01]  /*84d0*/  FMUL.FTZ R155, R155, UR60 ;  /* 0x0000003c9b9b7c20 */ /* 0x000fe20008410000 */
[----:B------:R-:W-:Y:S01]  /*84e0*/  FMUL.FTZ R213, R167, UR60 ;  /* 0x0000003ca7d57c20 */ /* 0x000fe20008410000 */
[----:B------:R-:W-:Y:S01]  /*84f0*/  FMUL.FTZ R214, R170, UR60 ;  /* 0x0000003caad67c20 */ /* 0x000fe20008410000 */
[----:B------:R-:W-:Y:S01]  /*8500*/  FMUL.FTZ R171, R171, UR60 ;  /* 0x0000003cabab7c20 */ /* 0x000fe20008410000 */
[----:B------:R-:W-:Y:S01]  /*8510*/  FMUL.FTZ R174, R174, UR60 ;  /* 0x0000003caeae7c20 */ /* 0x000fe20008410000 */
[----:B------:R1:W-:Y:S01]  /*8520*/  MUFU.TANH R208, R157 ;  /* 0x0000009d00d07308 */ /* 0x0003e20000002400 */
[----:B--2---:R-:W-:Y:S02]  /*8530*/  IMAD R152, R198, R153, 0x1 ;  /* 0x00000001c6987424 */ /* 0x004fe400078e0299 */
[----:B------:R-:W-:Y:S01]  /*8540*/  FMUL.FTZ R153, R168, UR60 ;  /* 0x0000003ca8997c20 */ /* 0x000fe20008410000 */
[----:B------:R-:W-:Y:S01]  /*8550*/  FMUL.FTZ R175, R175, UR60 ;  /* 0x0000003cafaf7c20 */ /* 0x000fe20008410000 */
[----:B------:R-:W-:Y:S01]  /*8560*/  FMUL.FTZ R178, R178, UR60 ;  /* 0x0000003cb2b27c20 */ /* 0x000fe20008410000 */
[----:B------:R-:W-:Y:S01]  /*8570*/  FMUL.FTZ R179, R179, UR60 ;  /* 0x0000003cb3b37c20 */ /* 0x000fe20008410000 */
[----:B------:R-:W-:Y:S01]  /*8580*/  FMUL.FTZ R182, R182, UR60 ;  /* 0x0000003cb6b67c20 */ /* 0x000fe20008410000 */
[----:B------:R-:W-:Y:S01]  /*8590*/  FMUL.FTZ R183, R183, UR60 ;  /* 0x0000003cb7b77c20 */ /* 0x000fe20008410000 */
[----:B------:R2:W4:Y:S01]  /*85a0*/  MUFU.TANH R207, R156 ;  /* 0x0000009c00cf7308 */ /* 0x0005220000002400 */
[----:B-1----:R-:W-:-:S04]  /*85b0*/  IMAD.IADD R157, R152, 0x1, -R193 ;  /* 0x00000001989d7824 */ /* 0x002fc800078e0ac1 */
[----:B------:R-:W-:Y:S01]  /*85c0*/  IMAD R168, R192, UR11, R157 ;  /* 0x0000000bc0a87c24 */ /* 0x000fe2000f8e029d */
[----:B------:R-:W-:Y:S02]  /*85d0*/  UMOV UR11, 0x40000040 ;  /* 0x40000040000b7882 */ /* 0x000fe40000000000 */
[----:B------:R1:W5:Y:S01]  /*85e0*/  MUFU.TANH R209, R160 ;  /* 0x000000a000d17308 */ /* 0x0003620000002400 */
[----:B--2---:R-:W-:Y:S01]  /*85f0*/  FMUL.FTZ R156, R172, UR60 ;  /* 0x0000003cac9c7c20 */ /* 0x004fe20008410000 */
[----:B0-----:R-:W-:-:S04]  /*8600*/  IADD3 R152, R203, -UR7, R168 ;  /* 0x80000007cb987c10 */ /* 0x001fc8000fffe0a8 */
[C---:B------:R-:W-:Y:S02]  /*8610*/  ISETP.GT.AND P3, PT, R152.reuse, RZ, PT ;  /* 0x000000ff9800720c */ /* 0x040fe40003f64270 */
[C---:B------:R-:W-:Y:S01]  /*8620*/  ISETP.GT.AND P4, PT, R152.reuse, 0x1, PT ;  /* 0x000000019800780c */ /* 0x040fe20003f84270 */
[----:B------:R-:W0:Y:S01]  /*8630*/  MUFU.TANH R161, R161 ;  /* 0x000000a100a17308 */ /* 0x000e220000002400 */
[----:B---3--:R-:W-:Y:S02]  /*8640*/  FSEL R205, R205, -INF , P3 ;  /* 0xff800000cdcd7808 */ /* 0x008fe40001800000 */
[----:B------:R-:W-:Y:S02]  /*8650*/  ISETP.GT.AND P3, PT, R152, 0x8, PT ;  /* 0x000000089800780c */ /* 0x000fe40003f64270 */
[----:B------:R-:W-:Y:S02]  /*8660*/  FSEL R204, R204, -INF , P4 ;  /* 0xff800000cccc7808 */ /* 0x000fe40002000000 */
[----:B------:R-:W-:Y:S01]  /*8670*/  FMNMX.FTZ R157, R205, R200, !PT ;  /* 0x000000c8cd9d7209 */ /* 0x000fe20007810000 */
[----:B------:R-:W2:Y:S01]  /*8680*/  MUFU.TANH R164, R164 ;  /* 0x000000a400a47308 */ /* 0x000ea20000002400 */
[----:B------:R-:W-:-:S02]  /*8690*/  ISETP.GT.AND P4, PT, R152, 0x9, PT ;  /* 0x000000099800780c */ /* 0x000fc40003f84270 */
[----:B----4-:R-:W-:Y:S02]  /*86a0*/  FSEL R172, R207, -INF , P3 ;  /* 0xff800000cfac7808 */ /* 0x010fe40001800000 */
[----:B------:R-:W-:Y:S02]  /*86b0*/  FMNMX.FTZ R157, R204, R157, !PT ;  /* 0x0000009dcc9d7209 */ /* 0x000fe40007810000 */
[----:B------:R-:W-:Y:S01]  /*86c0*/  ISETP.GT.AND P3, PT, R152, 0x10, PT ;  /* 0x000000109800780c */ /* 0x000fe20003f64270 */
[----:B------:R3:W-:Y:S01]  /*86d0*/  MUFU.TANH R210, R153 ;  /* 0x0000009900d27308 */ /* 0x0007e20000002400 */
[----:B-1----:R-:W-:Y:S02]  /*86e0*/  FMNMX.FTZ R160, R172, R157, !PT ;  /* 0x0000009daca07209 */ /* 0x002fe40007810000 */
[----:B-----5:R-:W-:Y:S02]  /*86f0*/  FSEL R203, R209, -INF , P3 ;  /* 0xff800000d1cb7808 */ /* 0x020fe40001800000 */
[----:B------:R-:W-:-:S03]  /*8700*/  ISETP.GT.AND P3, PT, R152, 0x18, PT ;  /* 0x000000189800780c */ /* 0x000fc60003f64270 */
[----:B------:R-:W1:Y:S01]  /*8710*/  MUFU.TANH R165, R165 ;  /* 0x000000a500a57308 */ /* 0x000e620000002400 */
[----:B---3--:R-:W-:Y:S01]  /*8720*/  FMUL.FTZ R153, R173, UR60 ;  /* 0x0000003cad997c20 */ /* 0x008fe20008410000 */
[----:B------:R-:W-:Y:S02]  /*8730*/  FSEL R173, R208, -INF , P4 ;  /* 0xff800000d0ad7808 */ /* 0x000fe40002000000 */
[----:B------:R-:W-:Y:S02]  /*8740*/  ISETP.GT.AND P4, PT, R152, 0x11, PT ;  /* 0x000000119800780c */ /* 0x000fe40003f84270 */
[----:B------:R-:W-:Y:S02]  /*8750*/  FMNMX.FTZ R160, R173, R160, !PT ;  /* 0x000000a0ada07209 */ /* 0x000fe40007810000 */
[----:B------:R0:W3:Y:S02]  /*8760*/  MUFU.TANH R211, R169 ;  /* 0x000000a900d37308 */ /* 0x0000e40000002400 */
[----:B------:R-:W-:-:S06]  /*8770*/  FMNMX.FTZ R160, R203, R160, !PT ;  /* 0x000000a0cba07209 */ /* 0x000fcc0007810000 */
[----:B------:R4:W5:Y:S01]  /*8780*/  MUFU.TANH R212, R156 ;  /* 0x0000009c00d47308 */ /* 0x0009620000002400 */
[----:B0-----:R-:W-:Y:S02]  /*8790*/  FSEL R169, R161, -INF , P4 ;  /* 0xff800000a1a97808 */ /* 0x001fe40002000000 */
[----:B------:R-:W-:-:S05]  /*87a0*/  ISETP.GT.AND P4, PT, R152, 0x19, PT ;  /* 0x000000199800780c */ /* 0x000fca0003f84270 */
[----:B------:R0:W5:Y:S01]  /*87b0*/  MUFU.TANH R207, R153 ;  /* 0x0000009900cf7308 */ /* 0x0001620000002400 */
[----:B----4-:R-:W-:Y:S01]  /*87c0*/  FMUL.FTZ R156, R176, UR60 ;  /* 0x0000003cb09c7c20 */ /* 0x010fe20008410000 */
[----:B--2---:R-:W-:Y:S02]  /*87d0*/  FSEL R176, R164, -INF , P3 ;  /* 0xff800000a4b07808 */ /* 0x004fe40001800000 */
[C---:B------:R-:W-:Y:S02]  /*87e0*/  ISETP.GT.AND P3, PT, R152.reuse, 0x20, PT ;  /* 0x000000209800780c */ /* 0x040fe40003f64270 */
[----:B-1----:R-:W-:Y:S02]  /*87f0*/  FSEL R164, R165, -INF , P4 ;  /* 0xff800000a5a47808 */ /* 0x002fe40002000000 */
[----:B------:R1:W2:Y:S01]  /*8800*/  MUFU.TANH R157, R156 ;  /* 0x0000009c009d7308 */ /* 0x0002a20000002400 */
[----:B0-----:R-:W-:Y:S02]  /*8810*/  FMNMX.FTZ R153, R169, R160, !PT ;  /* 0x000000a0a9997209 */ /* 0x001fe40007810000 */
[----:B------:R-:W-:-:S02]  /*8820*/  ISETP.GT.AND P4, PT, R152, 0x21, PT ;  /* 0x000000219800780c */ /* 0x000fc40003f84270 */
[----:B------:R-:W-:Y:S02]  /*8830*/  FMNMX.FTZ R153, R176, R153, !PT ;  /* 0x00000099b0997209 */ /* 0x000fe40007810000 */
[----:B------:R-:W-:Y:S01]  /*8840*/  FSEL R165, R210, -INF , P3 ;  /* 0xff800000d2a57808 */ /* 0x000fe20001800000 */
[----:B------:R0:W4:Y:S01]  /*8850*/  MUFU.TANH R209, R177 ;  /* 0x000000b100d17308 */ /* 0x0001220000002400 */
[----:B-1----:R-:W-:Y:S02]  /*8860*/  FMNMX.FTZ R156, R164, R153, !PT ;  /* 0x00000099a49c7209 */ /* 0x002fe40007810000 */
[----:B------:R-:W-:Y:S02]  /*8870*/  ISETP.GT.AND P3, PT, R152, 0x28, PT ;  /* 0x000000289800780c */ /* 0x000fe40003f64270 */
[----:B---3--:R-:W-:Y:S01]  /*8880*/  FSEL R160, R211, -INF , P4 ;  /* 0xff800000d3a07808 */ /* 0x008fe20002000000 */
[----:B------:R-:W-:Y:S01]  /*8890*/  FMUL.FTZ R211, R166, UR60 ;  /* 0x0000003ca6d37c20 */ /* 0x000fe20008410000 */
[----:B------:R-:W-:Y:S01]  /*88a0*/  FMNMX.FTZ R153, R165, R156, !PT ;  /* 0x0000009ca5997209 */ /* 0x000fe20007810000 */
[----:B------:R1:W3:Y:S01]  /*88b0*/  MUFU.TANH R210, R180 ;  /* 0x000000b400d27308 */ /* 0x0002e20000002400 */
[----:B------:R-:W-:Y:S01]  /*88c0*/  ISETP.GT.AND P4, PT, R152, 0x29, PT ;  /* 0x000000299800780c */ /* 0x000fe20003f84270 */
[----:B0-----:R-:W-:Y:S01]  /*88d0*/  FMUL.FTZ R177, R154, UR60 ;  /* 0x0000003c9ab17c20 */ /* 0x001fe20008410000 */
[----:B-----5:R-:W-:-:S02]  /*88e0*/  FSEL R161, R212, -INF , P3 ;  /* 0xff800000d4a17808 */ /* 0x020fc40001800000 */
[----:B------:R-:W-:Y:S02]  /*88f0*/  FMNMX.FTZ R208, R160, R153, !PT ;  /* 0x00000099a0d07209 */ /* 0x000fe40007810000 */
[C---:B------:R-:W-:Y:S01]  /*8900*/  ISETP.GT.AND P3, PT, R152.reuse, 0x30, PT ;  /* 0x000000309800780c */ /* 0x040fe20003f64270 */
[----:B------:R-:W0:Y:S01]  /*8910*/  MUFU.TANH R181, R181 ;  /* 0x000000b500b57308 */ /* 0x000e220000002400 */
[----:B------:R-:W-:Y:S02]  /*8920*/  FSEL R156, R207, -INF , P4 ;  /* 0xff800000cf9c7808 */ /* 0x000fe40002000000 */
[----:B------:R-:W-:Y:S01]  /*8930*/  FMNMX.FTZ R153, R161, R208, !PT ;  /* 0x000000d0a1997209 */ /* 0x000fe20007810000 */
[----:B------:R-:W-:Y:S01]  /*8940*/  FMUL.FTZ R208, R159, UR60 ;  /* 0x0000003c9fd07c20 */ /* 0x000fe20008410000 */
[----:B------:R-:W-:Y:S01]  /*8950*/  ISETP.GT.AND P4, PT, R152, 0x31, PT ;  /* 0x000000319800780c */ /* 0x000fe20003f84270 */
[----:B------:R-:W5:Y:S01]  /*8960*/  SHFL.IDX PT, R159, R206, 0x1, 0x1c1f ;  /* 0x003c1f00ce9f7f89 */ /* 0x000f6200000e0000 */
[----:B--2---:R-:W-:Y:S01]  /*8970*/  FSEL R157, R157, -INF , P3 ;  /* 0xff8000009d9d7808 */ /* 0x004fe20001800000 */
[----:B------:R-:W2:Y:S01]  /*8980*/  MUFU.TANH R177, R177 ;  /* 0x000000b100b17308 */ /* 0x000ea20000002400 */
[----:B-1----:R-:W-:-:S02]  /*8990*/  FMNMX.FTZ R180, R156, R153, !PT ;  /* 0x000000999cb47209 */ /* 0x002fc40007810000 */
[----:B------:R-:W-:Y:S02]  /*89a0*/  ISETP.GT.AND P3, PT, R152, 0x38, PT ;  /* 0x000000389800780c */ /* 0x000fe40003f64270 */
[----:B----4-:R-:W-:Y:S01]  /*89b0*/  FSEL R154, R209, -INF , P4 ;  /* 0xff800000d19a7808 */ /* 0x010fe20002000000 */
[----:B------:R-:W-:Y:S01]  /*89c0*/  FMUL.FTZ R209, R162, UR60 ;  /* 0x0000003ca2d17c20 */ /* 0x000fe20008410000 */
[----:B------:R-:W-:Y:S01]  /*89d0*/  FMNMX.FTZ R207, R157, R180, !PT ;  /* 0x000000b49dcf7209 */ /* 0x000fe20007810000 */
[----:B------:R-:W1:Y:S01]  /*89e0*/  MUFU.TANH R155, R155 ;  /* 0x0000009b009b7308 */ /* 0x000e620000002400 */
[----:B------:R-:W-:Y:S02]  /*89f0*/  ISETP.GT.AND P4, PT, R152, 0x39, PT ;  /* 0x000000399800780c */ /* 0x000fe40003f84270 */
[----:B---3--:R-:W-:Y:S01]  /*8a00*/  FSEL R153, R210, -INF , P3 ;  /* 0xff800000d2997808 */ /* 0x008fe20001800000 */
[----:B------:R-:W-:Y:S01]  /*8a10*/  FMUL.FTZ R210, R163, UR60 ;  /* 0x0000003ca3d27c20 */ /* 0x000fe20008410000 */
[----:B------:R-:W-:Y:S01]  /*8a20*/  FMNMX.FTZ R180, R154, R207, !PT ;  /* 0x000000cf9ab47209 */ /* 0x000fe20007810000 */
[----:B------:R-:W-:Y:S01]  /*8a30*/  FMUL.FTZ R207, R158, UR60 ;  /* 0x0000003c9ecf7c20 */ /* 0x000fe20008410000 */
[----:B0-----:R-:W-:Y:S01]  /*8a40*/  FSEL R152, R181, -INF , P4 ;  /* 0xff800000b5987808 */ /* 0x001fe20002000000 */
[----:B------:R-:W-:Y:S01]  /*8a50*/  MUFU.TANH R208, R208 ;  /* 0x000000d000d07308 */ /* 0x000fe20000002400 */
[----:B------:R-:W-:-:S04]  /*8a60*/  FMNMX.FTZ R181, R153, R180, !PT ;  /* 0x000000b499b57209 */ /* 0x000fc80007810000 */
[----:B------:R-:W-:Y:S02]  /*8a70*/  FMNMX.FTZ R181, R152, R181, !PT ;  /* 0x000000b598b57209 */ /* 0x000fe40007810000 */
[----:B-----5:R-:W-:Y:S01]  /*8a80*/  IADD3 R162, R159, -UR7, R168 ;  /* 0x800000079fa27c10 */ /* 0x020fe2000fffe0a8 */
[----:B------:R-:W0:Y:S01]  /*8a90*/  MUFU.TANH R207, R207 ;  /* 0x000000cf00cf7308 */ /* 0x000e220000002400 */
[----:B------:R-:W-:Y:S01]  /*8aa0*/  R2UR UR7, R201 ;  /* 0x00000000c90772ca */ /* 0x000fe200000e0000 */
[----:B------:R-:W3:Y:S01]  /*8ab0*/  SHFL.BFLY PT, R158, R181, 0x2, 0x1f ;  /* 0x0c401f00b59e7f89 */ /* 0x000ee200000e0000 */
[C---:B------:R-:W-:Y:S02]  /*8ac0*/  ISETP.GT.AND P3, PT, R162.reuse, RZ, PT ;  /* 0x000000ffa200720c */ /* 0x040fe40003f64270 */
[C---:B------:R-:W-:Y:S02]  /*8ad0*/  ISETP.GT.AND P4, PT, R162.reuse, 0x1, PT ;  /* 0x00000001a200780c */ /* 0x040fe40003f84270 */
[----:B--2---:R-:W-:Y:S01]  /*8ae0*/  FSEL R166, R177, -INF , P3 ;  /* 0xff800000b1a67808 */ /* 0x004fe20001800000 */
[----:B------:R-:W2:Y:S01]  /*8af0*/  MUFU.TANH R209, R209 ;  /* 0x000000d100d17308 */ /* 0x000ea20000002400 */
[----:B------:R-:W-:-:S02]  /*8b00*/  ISETP.GT.AND P3, PT, R162, 0x8, PT ;  /* 0x00000008a200780c */ /* 0x000fc40003f64270 */
[----:B-1----:R-:W-:Y:S02]  /*8b10*/  FSEL R167, R155, -INF , P4 ;  /* 0xff8000009ba77808 */ /* 0x002fe40002000000 */
[C---:B------:R-:W-:Y:S02]  /*8b20*/  ISETP.GT.AND P4, PT, R162.reuse, 0x9, PT ;  /* 0x00000009a200780c */ /* 0x040fe40003f84270 */
[C---:B------:R-:W-:Y:S01]  /*8b30*/  ISETP.GT.AND P6, PT, R162.reuse, 0x20, PT ;  /* 0x00000020a200780c */ /* 0x040fe20003fc4270 */
[----:B------:R-:W1:Y:S01]  /*8b40*/  MUFU.TANH R210, R210 ;  /* 0x000000d200d27308 */ /* 0x000e620000002400 */
[----:B0-----:R-:W-:Y:S02]  /*8b50*/  FSEL R207, R207, -INF , P3 ;  /* 0xff800000cfcf7808 */ /* 0x001fe40001800000 */
[----:B------:R-:W-:Y:S02]  /*8b60*/  ISETP.GT.AND P3, PT, R162, 0x10, PT ;  /* 0x00000010a200780c */ /* 0x000fe40003f64270 */
[----:B------:R-:W-:-:S02]  /*8b70*/  FSEL R208, R208, -INF , P4 ;  /* 0xff800000d0d07808 */ /* 0x000fc40002000000 */
[----:B------:R-:W-:Y:S01]  /*8b80*/  ISETP.GT.AND P4, PT, R162, 0x11, PT ;  /* 0x00000011a200780c */ /* 0x000fe20003f84270 */
[----:B------:R-:W0:Y:S01]  /*8b90*/  MUFU.TANH R211, R211 ;  /* 0x000000d300d37308 */ /* 0x000e220000002400 */
[----:B--2---:R-:W-:Y:S02]  /*8ba0*/  FSEL R209, R209, -INF , P3 ;  /* 0xff800000d1d17808 */ /* 0x004fe40001800000 */
[----:B---3--:R-:W-:Y:S02]  /*8bb0*/  FMNMX.FTZ R163, R181, R158, !PT ;  /* 0x0000009eb5a37209 */ /* 0x008fe40007810000 */
[----:B------:R-:W-:Y:S02]  /*8bc0*/  FMNMX.FTZ R158, R166, R199, !PT ;  /* 0x000000c7a69e7209 */ /* 0x000fe40007810000 */
[----:B------:R-:W-:Y:S01]  /*8bd0*/  ISETP.GT.AND P3, PT, R162, 0x18, PT ;  /* 0x00000018a200780c */ /* 0x000fe20003f64270 */
[----:B------:R-:W2:Y:S01]  /*8be0*/  MUFU.TANH R213, R213 ;  /* 0x000000d500d57308 */ /* 0x000ea20000002400 */
[----:B------:R-:W-:Y:S01]  /*8bf0*/  FMNMX.FTZ R158, R167, R158, !PT ;  /* 0x0000009ea79e7209 */ /* 0x000fe20007810000 */
[----:B------:R-:W3:Y:S01]  /*8c00*/  SHFL.BFLY PT, R180, R163, 0x1, 0x1f ;  /* 0x0c201f00a3b47f89 */ /* 0x000ee200000e0000 */
[----:B-1----:R-:W-:-:S02]  /*8c10*/  FSEL R210, R210, -INF , P4 ;  /* 0xff800000d2d27808 */ /* 0x002fc40002000000 */
[----:B------:R-:W-:Y:S02]  /*8c20*/  FMNMX.FTZ R155, R207, R158, !PT ;  /* 0x0000009ecf9b7209 */ /* 0x000fe40007810000 */
[----:B------:R-:W-:Y:S01]  /*8c30*/  ISETP.GT.AND P4, PT, R162, 0x19, PT ;  /* 0x00000019a200780c */ /* 0x000fe20003f84270 */
[----:B------:R-:W1:Y:S01]  /*8c40*/  MUFU.TANH R214, R214 ;  /* 0x000000d600d67308 */ /* 0x000e620000002400 */
[----:B------:R-:W-:Y:S02]  /*8c50*/  FMNMX.FTZ R158, R208, R155, !PT ;  /* 0x0000009bd09e7209 */ /* 0x000fe40007810000 */
[----:B0-----:R-:W-:Y:S02]  /*8c60*/  FSEL R211, R211, -INF , P3 ;  /* 0xff800000d3d37808 */ /* 0x001fe40001800000 */
[----:B------:R-:W-:Y:S02]  /*8c70*/  FMNMX.FTZ R155, R209, R158, !PT ;  /* 0x0000009ed19b7209 */ /* 0x000fe40007810000 */
[----:B------:R-:W-:Y:S01]  /*8c80*/  ISETP.GT.AND P3, PT, R162, 0x21, PT ;  /* 0x00000021a200780c */ /* 0x000fe20003f64270 */
[----:B------:R-:W0:Y:S01]  /*8c90*/  MUFU.TANH R171, R171 ;  /* 0x000000ab00ab7308 */ /* 0x000e220000002400 */
[----:B------:R-:W-:-:S02]  /*8ca0*/  FMNMX.FTZ R158, R210, R155, !PT ;  /* 0x0000009bd29e7209 */ /* 0x000fc40007810000 */
[----:B--2---:R-:W-:Y:S02]  /*8cb0*/  FSEL R213, R213, -INF , P4 ;  /* 0xff800000d5d57808 */ /* 0x004fe40002000000 */
[----:B------:R-:W-:Y:S02]  /*8cc0*/  FMNMX.FTZ R158, R211, R158, !PT ;  /* 0x0000009ed39e7209 */ /* 0x000fe40007810000 */
[----:B------:R-:W-:Y:S01]  /*8cd0*/  ISETP.GT.AND P4, PT, R162, 0x28, PT ;  /* 0x00000028a200780c */ /* 0x000fe20003f84270 */
[----:B------:R-:W2:Y:S01]  /*8ce0*/  MUFU.TANH R174, R174 ;  /* 0x000000ae00ae7308 */ /* 0x000ea20000002400 */
[----:B-1----:R-:W-:Y:S02]  /*8cf0*/  FSEL R214, R214, -INF , P6 ;  /* 0xff800000d6d67808 */ /* 0x002fe40003000000 */
[----:B------:R-:W-:Y:S02]  /*8d00*/  FMNMX.FTZ R155, R213, R158, !PT ;  /* 0x0000009ed59b7209 */ /* 0x000fe40007810000 */
[----:B------:R-:W-:-:S02]  /*8d10*/  ISETP.GT.AND P5, PT, R162, 0x29, PT ;  /* 0x00000029a200780c */ /* 0x000fc40003fa4270 */
[----:B------:R-:W-:Y:S01]  /*8d20*/  FMNMX.FTZ R158, R214, R155, !PT ;  /* 0x0000009bd69e7209 */ /* 0x000fe20007810000 */
[----:B------:R-:W1:Y:S01]  /*8d30*/  MUFU.TANH R159, R175 ;  /* 0x000000af009f7308 */ /* 0x000e620000002400 */
[----:B0-----:R-:W-:Y:S02]  /*8d40*/  FSEL R215, R171, -INF , P3 ;  /* 0xff800000abd77808 */ /* 0x001fe40001800000 */
[----:B------:R-:W-:Y:S02]  /*8d50*/  ISETP.GT.AND P6, PT, R162, 0x30, PT ;  /* 0x00000030a200780c */ /* 0x000fe40003fc4270 */
[----:B------:R-:W-:Y:S02]  /*8d60*/  FMNMX.FTZ R155, R215, R158, !PT ;  /* 0x0000009ed79b7209 */ /* 0x000fe40007810000 */
[----:B---3--:R-:W-:Y:S01]  /*8d70*/  FMNMX.FTZ R168, R163, R180, !PT ;  /* 0x000000b4a3a87209 */ /* 0x008fe20007810000 */
[----:B------:R-:W0:Y:S01]  /*8d80*/  MUFU.TANH R178, R178 ;  /* 0x000000b200b27308 */ /* 0x000e220000002400 */
[----:B--2---:R-:W-:-:S02]  /*8d90*/  FSEL R212, R174, -INF , P4 ;  /* 0xff800000aed47808 */ /* 0x004fc40002000000 */
[----:B------:R-:W-:Y:S01]  /*8da0*/  ISETP.GT.AND P4, PT, R162, 0x31, PT ;  /* 0x00000031a200780c */ /* 0x000fe20003f84270 */
[----:B------:R-:W-:Y:S01]  /*8db0*/  FMUL.FTZ R206, R168, UR6 ;  /* 0x00000006a8ce7c20 */ /* 0x000fe20008410000 */
[----:B------:R-:W-:Y:S02]  /*8dc0*/  FMNMX.FTZ R158, R212, R155, !PT ;  /* 0x0000009bd49e7209 */ /* 0x000fe40007810000 */
[----:B------:R-:W-:Y:S01]  /*8dd0*/  FSETP.NEU.FTZ.AND P3, PT, R168, -INF , PT ;  /* 0xff800000a800780b */ /* 0x000fe20003f7d000 */
[----:B------:R-:W2:Y:S01]  /*8de0*/  MUFU.TANH R179, R179 ;  /* 0x000000b300b37308 */ /* 0x000ea20000002400 */
[----:B-1----:R-:W-:Y:S02]  /*8df0*/  FSEL R159, R159, -INF , P5 ;  /* 0xff8000009f9f7808 */ /* 0x002fe40002800000 */
[----:B------:R-:W-:Y:S02]  /*8e00*/  ISETP.GT.AND P5, PT, R162, 0x38, PT ;  /* 0x00000038a200780c */ /* 0x000fe40003fa4270 */
[----:B------:R-:W-:-:S02]  /*8e10*/  FMNMX.FTZ R174, R159, R158, !PT ;  /* 0x0000009e9fae7209 */ /* 0x000fc40007810000 */
[----:B------:R-:W-:Y:S01]  /*8e20*/  FSEL R206, R206, RZ, P3 ;  /* 0x000000ffcece7208 */ /* 0x000fe20001800000 */
[----:B------:R-:W1:Y:S01]  /*8e30*/  MUFU.TANH R182, R182 ;  /* 0x000000b600b67308 */ /* 0x000e620000002400 */
[----:B0-----:R-:W-:-:S03]  /*8e40*/  FSEL R155, R178, -INF , P6 ;  /* 0xff800000b29b7808 */ /* 0x001fc60003000000 */
[--C-:B------:R-:W-:Y:S01]  /*8e50*/  FFMA.FTZ R177, R164, UR6, -R206.reuse ;  /* 0x00000006a4b17c23 */ /* 0x100fe200080108ce */
[----:B------:R-:W-:Y:S01]  /*8e60*/  FMNMX.FTZ R163, R155, R174, !PT ;  /* 0x000000ae9ba37209 */ /* 0x000fe20007810000 */
[--C-:B------:R-:W-:Y:S01]  /*8e70*/  FFMA.FTZ R171, R204, UR6, -R206.reuse ;  /* 0x00000006ccab7c23 */ /* 0x100fe200080108ce */
[--C-:B------:R-:W-:Y:S01]  /*8e80*/  FFMA.FTZ R204, R152, UR6, -R206.reuse ;  /* 0x0000000698cc7c23 */ /* 0x100fe200080108ce */
[----:B------:R-:W0:Y:S01]  /*8e90*/  MUFU.TANH R183, R183 ;  /* 0x000000b700b77308 */ /* 0x000e220000002400 */
[----:B--2---:R-:W-:Y:S01]  /*8ea0*/  FSEL R158, R179, -INF , P4 ;  /* 0xff800000b39e7808 */ /* 0x004fe20002000000 */
[--C-:B------:R-:W-:Y:S01]  /*8eb0*/  FFMA.FTZ R181, R156, UR6, -R206.reuse ;  /* 0x000000069cb57c23 */ /* 0x100fe200080108ce */
[----:B------:R-:W-:Y:S01]  /*8ec0*/  ISETP.GT.AND P4, PT, R162, 0x39, PT ;  /* 0x00000039a200780c */ /* 0x000fe20003f84270 */
[--C-:B------:R-:W-:Y:S01]  /*8ed0*/  FFMA.FTZ R170, R205, UR6, -R206.reuse ;  /* 0x00000006cdaa7c23 */ /* 0x100fe200080108ce */
[----:B------:R-:W-:Y:S01]  /*8ee0*/  FMNMX.FTZ R175, R158, R163, !PT ;  /* 0x000000a39eaf7209 */ /* 0x000fe20007810000 */
[--C-:B------:R-:W-:Y:S01]  /*8ef0*/  FFMA.FTZ R172, R172, UR6, -R206.reuse ;  /* 0x00000006acac7c23 */ /* 0x100fe200080108ce */
[--C-:B------:R-:W-:Y:S01]  /*8f00*/  FFMA.FTZ R173, R173, UR6, -R206.reuse ;  /* 0x00000006adad7c23 */ /* 0x100fe200080108ce */
[--C-:B------:R-:W-:Y:S01]  /*8f10*/  FFMA.FTZ R176, R176, UR6, -R206.reuse ;  /* 0x00000006b0b07c23 */ /* 0x100fe200080108ce */
[----:B-1----:R-:W-:Y:S01]  /*8f20*/  FSEL R162, R182, -INF , P5 ;  /* 0xff800000b6a27808 */ /* 0x002fe20002800000 */
[--C-:B------:R-:W-:Y:S01]  /*8f30*/  FFMA.FTZ R180, R161, UR6, -R206.reuse ;  /* 0x00000006a1b47c23 */ /* 0x100fe200080108ce */
[--C-:B------:R-:W-:Y:S01]  /*8f40*/  FFMA.FTZ R182, R157, UR6, -R206.reuse ;  /* 0x000000069db67c23 */ /* 0x100fe200080108ce */
[----:B------:R-:W-:Y:S01]  /*8f50*/  MUFU.EX2 R170, R170 ;  /* 0x000000aa00aa7308 */ /* 0x000fe20000000800 */
[----:B------:R-:W-:Y:S01]  /*8f60*/  FMNMX.FTZ R174, R162, R175, !PT ;  /* 0x000000afa2ae7209 */ /* 0x000fe20007810000 */
[--C-:B------:R-:W-:Y:S01]  /*8f70*/  FFMA.FTZ R175, R169, UR6, -R206.reuse ;  /* 0x00000006a9af7c23 */ /* 0x100fe200080108ce */
[----:B0-----:R-:W-:Y:S01]  /*8f80*/  FSEL R163, R183, -INF , P4 ;  /* 0xff800000b7a37808 */ /* 0x001fe20002000000 */
[----:B------:R-:W-:-:S04]  /*8f90*/  FFMA.FTZ R183, R154, UR6, -R206 ;  /* 0x000000069ab77c23 */ /* 0x000fc800080108ce */
[----:B------:R-:W-:Y:S01]  /*8fa0*/  MUFU.EX2 R171, R171 ;  /* 0x000000ab00ab7308 */ /* 0x000fe20000000800 */
[----:B------:R-:W-:Y:S01]  /*8fb0*/  FMNMX.FTZ R178, R163, R174, !PT ;  /* 0x000000aea3b27209 */ /* 0x000fe20007810000 */
[--C-:B------:R-:W-:Y:S01]  /*8fc0*/  FFMA.FTZ R174, R203, UR6, -R206.reuse ;  /* 0x00000006cbae7c23 */ /* 0x100fe200080108ce */
[----:B------:R-:W-:-:S03]  /*8fd0*/  FFMA.FTZ R203, R153, UR6, -R206 ;  /* 0x0000000699cb7c23 */ /* 0x000fc600080108ce */
[----:B------:R-:W0:Y:S02]  /*8fe0*/  SHFL.BFLY PT, R179, R178, 0x2, 0x1f ;  /* 0x0c401f00b2b37f89 */ /* 0x000e2400000e0000 */
[----:B------:R-:W-:Y:S08]  /*8ff0*/  MUFU.EX2 R172, R172 ;  /* 0x000000ac00ac7308 */ /* 0x000ff00000000800 */
[----:B------:R-:W-:Y:S08]  /*9000*/  MUFU.EX2 R173, R173 ;  /* 0x000000ad00ad7308 */ /* 0x000ff00000000800 */
[----:B------:R-:W-:Y:S01]  /*9010*/  MUFU.EX2 R174, R174 ;  /* 0x000000ae00ae7308 */ /* 0x000fe20000000800 */
[----:B0-----:R-:W-:Y:S01]  /*9020*/  FMNMX.FTZ R164, R178, R179, !PT ;  /* 0x000000b3b2a47209 */ /* 0x001fe20007810000 */
[--C-:B------:R-:W-:Y:S01]  /*9030*/  FFMA.FTZ R179, R160, UR6, -R206.reuse ;  /* 0x00000006a0b37c23 */ /* 0x100fe200080108ce */
[----:B------:R-:W-:-:S05]  /*9040*/  FFMA.FTZ R178, R165, UR6, -R206 ;  /* 0x00000006a5b27c23 */ /* 0x000fca00080108ce */
[----:B------:R-:W-:Y:S01]  /*9050*/  MUFU.EX2 R175, R175 ;  /* 0x000000af00af7308 */ /* 0x000fe20000000800 */
[----:B------:R-:W0:Y:S07]  /*9060*/  SHFL.BFLY PT, R169, R164, 0x1, 0x1f ;  /* 0x0c201f00a4a97f89 */ /* 0x000e2e00000e0000 */
[----:B------:R-:W-:Y:S08]  /*9070*/  MUFU.EX2 R176, R176 ;  /* 0x000000b000b07308 */ /* 0x000ff00000000800 */
[----:B------:R-:W-:Y:S08]  /*9080*/  MUFU.EX2 R177, R177 ;  /* 0x000000b100b17308 */ /* 0x000ff00000000800 */
[----:B------:R-:W-:Y:S01]  /*9090*/  MUFU.EX2 R178, R178 ;  /* 0x000000b200b27308 */ /* 0x000fe20000000800 */
[----:B0-----:R-:W-:-:S04]  /*90a0*/  FMNMX.FTZ R169, R164, R169, !PT ;  /* 0x000000a9a4a97209 */ /* 0x001fc80007810000 */
[C---:B------:R-:W-:Y:S01]  /*90b0*/  FSETP.NEU.FTZ.AND P4, PT, R169.reuse, -INF , PT ;  /* 0xff800000a900780b */ /* 0x040fe20003f9d000 */
[C---:B------:R-:W-:Y:S02]  /*90c0*/  FMUL.FTZ R153, R169.reuse, UR6 ;  /* 0x00000006a9997c20 */ /* 0x040fe40008410000 */
[----:B------:R-:W-:Y:S01]  /*90d0*/  MUFU.EX2 R179, R179 ;  /* 0x000000b300b37308 */ /* 0x000fe20000000800 */
[----:B------:R-:W-:Y:S02]  /*90e0*/  FSEL R154, R169, RZ, P4 ;  /* 0x000000ffa99a7208 */ /* 0x000fe40002000000 */
[----:B------:R-:W-:Y:S02]  /*90f0*/  FSEL R152, R153, RZ, P4 ;  /* 0x000000ff99987208 */ /* 0x000fe40002000000 */
[----:B------:R-:W-:Y:S01]  /*9100*/  FSEL R153, R168, RZ, P3 ;  /* 0x000000ffa8997208 */ /* 0x000fe20001800000 */
[----:B------:R-:W-:Y:S01]  /*9110*/  FADD.FTZ R154, -R154, R199 ;  /* 0x000000c79a9a7221 */ /* 0x000fe20000010100 */
[----:B------:R-:W-:Y:S01]  /*9120*/  ISETP.NE.AND P3, PT, R191, RZ, PT ;  /* 0x000000ffbf00720c */ /* 0x000fe20003f65270 */
[--C-:B------:R-:W-:Y:S01]  /*9130*/  FFMA.FTZ R216, R213, UR6, -R152.reuse ;  /* 0x00000006d5d87c23 */ /* 0x100fe20008010898 */
[----:B------:R-:W-:Y:S01]  /*9140*/  FFMA.FTZ R205, R166, UR6, -R152 ;  /* 0x00000006a6cd7c23 */ /* 0x000fe20008010898 */
[----:B------:R-:W-:Y:S01]  /*9150*/  FADD.FTZ R153, -R153, R200 ;  /* 0x000000c899997221 */ /* 0x000fe20000010100 */
[----:B------:R-:W-:Y:S01]  /*9160*/  FMUL.FTZ R154, R154, UR6 ;  /* 0x000000069a9a7c20 */ /* 0x000fe20008410000 */
[--C-:B------:R-:W-:Y:S01]  /*9170*/  FFMA.FTZ R206, R167, UR6, -R152.reuse ;  /* 0x00000006a7ce7c23 */ /* 0x100fe20008010898 */
[----:B------:R-:W-:Y:S01]  /*9180*/  FFMA.FTZ R207, R207, UR6, -R152 ;  /* 0x00000006cfcf7c23 */ /* 0x000fe20008010898 */
[----:B------:R-:W-:Y:S01]  /*9190*/  FMUL.FTZ R219, R153, UR6 ;  /* 0x0000000699db7c20 */ /* 0x000fe20008410000 */
[----:B------:R-:W0:Y:S01]  /*91a0*/  MUFU.EX2 R218, R154 ;  /* 0x0000009a00da7308 */ /* 0x000e220000000800 */
[----:B------:R-:W-:-:S02]  /*91b0*/  @!P2 VIADD R153, R197, 0x38840 ;  /* 0x00038840c599a836 */ /* 0x000fc40000000000 */
[--C-:B------:R-:W-:Y:S01]  /*91c0*/  FFMA.FTZ R208, R208, UR6, -R152.reuse ;  /* 0x00000006d0d07c23 */ /* 0x100fe20008010898 */
[--C-:B------:R-:W-:Y:S01]  /*91d0*/  FFMA.FTZ R213, R214, UR6, -R152.reuse ;  /* 0x00000006d6d57c23 */ /* 0x100fe20008010898 */
[--C-:B------:R-:W-:Y:S01]  /*91e0*/  FFMA.FTZ R209, R209, UR6, -R152.reuse ;  /* 0x00000006d1d17c23 */ /* 0x100fe20008010898 */
[----:B------:R-:W-:Y:S01]  /*91f0*/  @!P3 IMAD R156, R202, 0x40, R189 ;  /* 0x00000040ca9cb824 */ /* 0x000fe200078e02bd */
[----:B------:R-:W-:Y:S01]  /*9200*/  @!P2 PRMT R153, RZ, 0x654, R153 ;  /* 0x00000654ff99a816 */ /* 0x000fe20000000099 */
[--C-:B------:R-:W-:Y:S01]  /*9210*/  FFMA.FTZ R210, R210, UR6, -R152.reuse ;  /* 0x00000006d2d27c23 */ /* 0x100fe20008010898 */
[----:B------:R-:W1:Y:S01]  /*9220*/  MUFU.EX2 R219, R219 ;  /* 0x000000db00db7308 */ /* 0x000e620000000800 */
[----:B------:R-:W-:Y:S02]  /*9230*/  @!P3 IMAD R160, R156, 0x4, R195 ;  /* 0x000000049ca0b824 */ /* 0x000fe400078e02c3 */
[--C-:B------:R-:W-:Y:S01]  /*9240*/  FFMA.FTZ R211, R211, UR6, -R152.reuse ;  /* 0x00000006d3d37c23 */ /* 0x100fe20008010898 */
[--C-:B------:R-:W-:Y:S01]  /*9250*/  FFMA.FTZ R214, R215, UR6, -R152.reuse ;  /* 0x00000006d7d67c23 */ /* 0x100fe20008010898 */
[--C-:B------:R-:W-:Y:S01]  /*9260*/  FFMA.FTZ R212, R212, UR6, -R152.reuse ;  /* 0x00000006d4d47c23 */ /* 0x100fe20008010898 */
[--C-:B------:R-:W-:Y:S01]  /*9270*/  FFMA.FTZ R215, R159, UR6, -R152.reuse ;  /* 0x000000069fd77c23 */ /* 0x100fe20008010898 */
[----:B------:R2:W-:Y:S01]  /*9280*/  @!P2 SYNCS.ARRIVE.TRANS64.RED.A1T0 RZ, [R153+URZ], RZ ;  /* 0x000000ff99ffa9a7 */ /* 0x0005e2000810043f */
[--C-:B------:R-:W-:Y:S01]  /*9290*/  FFMA.FTZ R199, R158, UR6, -R152.reuse ;  /* 0x000000069ec77c23 */ /* 0x100fe20008010898 */
[--C-:B------:R-:W-:Y:S01]  /*92a0*/  FFMA.FTZ R217, R163, UR6, -R152.reuse ;  /* 0x00000006a3d97c23 */ /* 0x100fe20008010898 */
[----:B0-----:R-:W-:Y:S01]  /*92b0*/  @!P3 STS [R160+0x38420], R218 ;  /* 0x038420daa000b388 */ /* 0x001fe20000000800 */
[--C-:B------:R-:W-:Y:S01]  /*92c0*/  FFMA.FTZ R155, R155, UR6, -R152.reuse ;  /* 0x000000069b9b7c23 */ /* 0x100fe20008010898 */
[----:B------:R-:W-:Y:S01]  /*92d0*/  FFMA.FTZ R162, R162, UR6, -R152 ;  /* 0x00000006a2a27c23 */ /* 0x000fe20008010898 */
[----:B------:R-:W-:Y:S01]  /*92e0*/  MUFU.EX2 R205, R205 ;  /* 0x000000cd00cd7308 */ /* 0x000fe20000000800 */
[----:B------:R-:W-:Y:S01]  /*92f0*/  F2FP.BF16.F32.PACK_AB R152, R171, R170 ;  /* 0x000000aaab98723e */ /* 0x000fe200000010ff */
[----:B------:R-:W-:Y:S01]  /*9300*/  FMUL.FTZ R26, R26, R218 ;  /* 0x000000da1a1a7220 */ /* 0x000fe20000410000 */
[----:B------:R-:W-:Y:S01]  /*9310*/  F2FP.BF16.F32.PACK_AB R154, R173, R172 ;  /* 0x000000acad9a723e */ /* 0x000fe200000010ff */
[----:B------:R-:W-:Y:S01]  /*9320*/  FMUL.FTZ R27, R27, R218 ;  /* 0x000000da1b1b7220 */ /* 0x000fe20000410000 */
[----:B-1----:R0:W-:Y:S01]  /*9330*/  @!P3 STS [R160+0x38400], R219 ;  /* 0x038400dba000b388 */ /* 0x0021e20000000800 */
[----:B------:R-:W-:Y:S01]  /*9340*/  F2FP.BF16.F32.PACK_AB R156, R175, R174 ;  /* 0x000000aeaf9c723e */ /* 0x000fe200000010ff */
[-C--:B------:R-:W-:Y:S01]  /*9350*/  FMUL.FTZ R24, R24, R219.reuse ;  /* 0x000000db18187220 */ /* 0x080fe20000410000 */
[----:B------:R-:W2:Y:S01]  /*9360*/  MUFU.EX2 R206, R206 ;  /* 0x000000ce00ce7308 */ /* 0x000ea20000000800 */
[----:B------:R-:W-:Y:S01]  /*9370*/  F2FP.BF16.F32.PACK_AB R158, R177, R176 ;  /* 0x000000b0b19e723e */ /* 0x000fe200000010ff */
[-C--:B------:R-:W-:Y:S01]  /*9380*/  FMUL.FTZ R25, R25, R219.reuse ;  /* 0x000000db19197220 */ /* 0x080fe20000410000 */
[-C--:B------:R-:W-:Y:S01]  /*9390*/  FMUL.FTZ R28, R28, R219.reuse ;  /* 0x000000db1c1c7220 */ /* 0x080fe20000410000 */
[-C--:B------:R-:W-:Y:S01]  /*93a0*/  FMUL.FTZ R29, R29, R219.reuse ;  /* 0x000000db1d1d7220 */ /* 0x080fe20000410000 */
[-C--:B------:R-:W-:Y:S01]  /*93b0*/  FMUL.FTZ R30, R30, R218.reuse ;  /* 0x000000da1e1e7220 */ /* 0x080fe20000410000 */
[----:B------:R-:W-:Y:S01]  /*93c0*/  FMUL.FTZ R31, R31, R218 ;  /* 0x000000da1f1f7220 */ /* 0x000fe20000410000 */
[----:B0-----:R-:W-:Y:S01]  /*93d0*/  F2FP.BF16.F32.PACK_AB R160, R179, R178 ;  /* 0x000000b2b3a0723e */ /* 0x001fe200000010ff */
        /* <DEDUP_REMOVED lines=8> */
[----:B------:R-:W-:Y:S01]  /*9460*/  MUFU.EX2 R208, R208 ;  /* 0x000000d000d07308 */ /* 0x000fe20000000800 */
[----:B--2---:R-:W-:Y:S01]  /*9470*/  F2FP.BF16.F32.PACK_AB R153, R206, R205 ;  /* 0x000000cdce99723e */ /* 0x004fe200000010ff */
        /* <DEDUP_REMOVED lines=127> */
[----:B0-----:R-:W-:Y:S01]  /*9c70*/  F2FP.BF16.F32.PACK_AB R155, R208, R207 ;  /* 0x000000cfd09b723e */ /* 0x001fe200000010ff */
[----:B------:R-:W-:Y:S01]  /*9c80*/  BAR.SYNC.DEFER_BLOCKING 0xf, 0x100 ;  /* 0x03c4000000007b1d */ /* 0x000fe20000010000 */
[----:B-1----:R-:W-:Y:S01]  /*9c90*/  F2FP.BF16.F32.PACK_AB R166, R204, R203 ;  /* 0x000000cbcca6723e */ /* 0x002fe200000010ff */
[-C--:B------:R-:W-:Y:S01]  /*9ca0*/  FMUL.FTZ R145, R145, R219.reuse ;  /* 0x000000db91917220 */ /* 0x080fe20000410000 */
[-C--:B------:R-:W-:Y:S01]  /*9cb0*/  FMUL.FTZ R146, R146, R218.reuse ;  /* 0x000000da92927220 */ /* 0x080fe20000410000 */
[-C--:B------:R-:W-:Y:S01]  /*9cc0*/  FMUL.FTZ R147, R147, R218.reuse ;  /* 0x000000da93937220 */ /* 0x080fe20000410000 */
[-C--:B------:R-:W-:Y:S01]  /*9cd0*/  FMUL.FTZ R148, R148, R219.reuse ;  /* 0x000000db94947220 */ /* 0x080fe20000410000 */
[----:B------:R0:W-:Y:S01]  /*9ce0*/  MUFU.EX2 R202, R162 ;  /* 0x000000a200ca7308 */ /* 0x0001e20000000800 */
[----:B------:R-:W-:Y:S01]  /*9cf0*/  FMUL.FTZ R149, R149, R219 ;  /* 0x000000db95957220 */ /* 0x000fe20000410000 */
[-C--:B------:R-:W-:Y:S01]  /*9d00*/  FMUL.FTZ R150, R150, R218.reuse ;  /* 0x000000da96967220 */ /* 0x080fe20000410000 */
[----:B------:R-:W-:Y:S01]  /*9d10*/  FMUL.FTZ R151, R151, R218 ;  /* 0x000000da97977220 */ /* 0x000fe20000410000 */
[----:B------:R-:W-:Y:S01]  /*9d20*/  FFMA.FTZ R170, R219, R21, R170 ;  /* 0x00000015dbaa7223 */ /* 0x000fe200000100aa */
[----:B------:R-:W-:Y:S01]  /*9d30*/  FFMA.FTZ R205, R218, R22, R205 ;  /* 0x00000016dacd7223 */ /* 0x000fe200000100cd */
[----:B------:R-:W-:Y:S01]  /*9d40*/  ISETP.GT.AND P3, PT, R198, UR7, PT ;  /* 0x00000007c6007c0c */ /* 0x000fe2000bf64270 */
[----:B------:R-:W-:Y:S01]  /*9d50*/  @!P2 VIADD R197, R197, 0x38860 ;  /* 0x00038860c5c5a836 */ /* 0x000fe20000000000 */
[----:B------:R-:W1:Y:S01]  /*9d60*/  MUFU.EX2 R217, R217 ;  /* 0x000000d900d97308 */ /* 0x000e620000000800 */
[----:B0-----:R-:W-:Y:S01]  /*9d70*/  F2FP.BF16.F32.PACK_AB R162, R181, R180 ;  /* 0x000000b4b5a2723e */ /* 0x001fe200000010ff */
[----:B------:R-:W-:Y:S01]  /*9d80*/  FADD.FTZ R171, R171, R170 ;  /* 0x000000aaabab7221 */ /* 0x000fe20000010000 */
[----:B--2---:R-:W-:Y:S01]  /*9d90*/  F2FP.BF16.F32.PACK_AB R165, R199, R200 ;  /* 0x000000c8c7a5723e */ /* 0x004fe200000010ff */
[----:B------:R-:W-:Y:S01]  /*9da0*/  FADD.FTZ R206, R206, R205 ;  /* 0x000000cdcece7221 */ /* 0x000fe20000010000 */
[----:B------:R-:W-:Y:S01]  /*9db0*/  @!P2 PRMT R197, RZ, 0x654, R197 ;  /* 0x00000654ffc5a816 */ /* 0x000fe200000000c5 */
[----:B------:R-:W-:-:S02]  /*9dc0*/  FADD.FTZ R172, R172, R171 ;  /* 0x000000abacac7221 */ /* 0x000fc40000010000 */
[----:B------:R-:W-:Y:S01]  /*9dd0*/  FADD.FTZ R207, R207, R206 ;  /* 0x000000cecfcf7221 */ /* 0x000fe20000010000 */
[----:B------:R0:W-:Y:S01]  /*9de0*/  STSM.16.M88.4 [R184+0x36400], R152 ;  /* 0x03640098b8007844 */ /* 0x0001e20000000200 */
[----:B------:R-:W-:Y:S02]  /*9df0*/  FADD.FTZ R173, R173, R172 ;  /* 0x000000acadad7221 */ /* 0x000fe40000010000 */
[----:B------:R-:W-:Y:S01]  /*9e00*/  FADD.FTZ R208, R208, R207 ;  /* 0x000000cfd0d07221 */ /* 0x000fe20000010000 */
[----:B------:R2:W-:Y:S01]  /*9e10*/  STSM.16.M88.4 [R20], R156 ;  /* 0x0000009c14007844 */ /* 0x0005e20000000200 */
[----:B------:R-:W-:Y:S02]  /*9e20*/  FADD.FTZ R174, R174, R173 ;  /* 0x000000adaeae7221 */ /* 0x000fe40000010000 */
[----:B------:R-:W-:Y:S01]  /*9e30*/  FADD.FTZ R209, R209, R208 ;  /* 0x000000d0d1d17221 */ /* 0x000fe20000010000 */
[----:B-1----:R-:W-:Y:S01]  /*9e40*/  F2FP.BF16.F32.PACK_AB R167, R217, R202 ;  /* 0x000000cad9a7723e */ /* 0x002fe200000010ff */
[----:B------:R2:W-:Y:S01]  /*9e50*/  STSM.16.M88.4 [R187], R160 ;  /* 0x000000a0bb007844 */ /* 0x0005e20000000200 */
[----:B------:R-:W-:Y:S01]  /*9e60*/  FADD.FTZ R175, R175, R174 ;  /* 0x000000aeafaf7221 */ /* 0x000fe20000010000 */
[----:B------:R-:W-:-:S02]  /*9e70*/  FADD.FTZ R210, R210, R209 ;  /* 0x000000d1d2d27221 */ /* 0x000fc40000010000 */
[----:B------:R2:W-:Y:S01]  /*9e80*/  STSM.16.M88.4 [R185], R164 ;  /* 0x000000a4b9007844 */ /* 0x0005e20000000200 */
[----:B------:R-:W-:Y:S01]  /*9e90*/  WARPGROUP.ARRIVE ;  /* 0x00000000000079c5 */ /* 0x000fe20000000000 */
[----:B------:R-:W-:Y:S01]  /*9ea0*/  FADD.FTZ R176, R176, R175 ;  /* 0x000000afb0b07221 */ /* 0x000fe20000010000 */
[----:B------:R-:W-:-:S03]  /*9eb0*/  FADD.FTZ R211, R211, R210 ;  /* 0x000000d2d3d37221 */ /* 0x000fc60000010000 */
[----:B------:R-:W-:Y:S01]  /*9ec0*/  FADD.FTZ R177, R177, R176 ;  /* 0x000000b0b1b17221 */ /* 0x000fe20000010000 */
[----:B------:R-:W-:Y:S01]  /*9ed0*/  HGMMA.64x256x16.F32.BF16 R24, R152, gdesc[UR8].tnspB, R24, gsb0 ;  /* 0x43e0000898187df0 */ /* 0x000fe20008001818 */
[----:B------:R-:W-:Y:S01]  /*9ee0*/  R2UR UR10, R221 ;  /* 0x00000000dd0a72ca */ /* 0x000fe200000e0000 */
[----:B------:R-:W-:Y:S01]  /*9ef0*/  UMOV UR11, 0x40000040 ;  /* 0x40000040000b7882 */ /* 0x000fe20000000000 */
[----:B------:R-:W-:Y:S02]  /*9f00*/  VIADD R221, R220, 0x100 ;  /* 0x00000100dcdd7836 */ /* 0x000fe40000000000 */
[----:B------:R-:W-:Y:S01]  /*9f10*/  FADD.FTZ R216, R216, R211 ;  /* 0x000000d3d8d87221 */ /* 0x000fe20000010000 */
[----:B------:R-:W-:Y:S02]  /*9f20*/  VIADD R220, R220, 0x180 ;  /* 0x00000180dcdc7836 */ /* 0x000fe40000000000 */
[----:B------:R-:W-:Y:S01]  /*9f30*/  FADD.FTZ R178, R178, R177 ;  /* 0x000000b1b2b27221 */ /* 0x000fe20000010000 */
[----:B------:R-:W-:-:S03]  /*9f40*/  FADD.FTZ R213, R213, R216 ;  /* 0x000000d8d5d57221 */ /* 0x000fc60000010000 */
        /* <DEDUP_REMOVED lines=9> */
[----:B------:R-:W-:Y:S01]  /*9fe0*/  FADD.FTZ R199, R199, R200 ;  /* 0x000000c8c7c77221 */ /* 0x000fe20000010000 */
[----:B------:R-:W-:Y:S02]  /*9ff0*/  IMAD.MOV.U32 R200, RZ, RZ, R168 ;  /* 0x000000ffffc87224 */ /* 0x000fe400078e00a8 */
[----:B------:R-:W-:Y:S01]  /*a000*/  FADD.FTZ R21, R203, R182 ;  /* 0x000000b6cb157221 */ /* 0x000fe20000010000 */
[----:B------:R-:W-:Y:S01]  /*a010*/  FADD.FTZ R22, R202, R199 ;  /* 0x000000c7ca167221 */ /* 0x000fe20000010000 */
[----:B------:R-:W-:Y:S02]  /*a020*/  IMAD.MOV.U32 R202, RZ, RZ, R23 ;  /* 0x000000ffffca7224 */ /* 0x000fe400078e0017 */
[----:B------:R-:W-:Y:S01]  /*a030*/  FADD.FTZ R21, R204, R21 ;  /* 0x00000015cc157221 */ /* 0x000fe20000010000 */
[----:B------:R-:W-:Y:S02]  /*a040*/  IMAD.MOV.U32 R199, RZ, RZ, R169 ;  /* 0x000000ffffc77224 */ /* 0x000fe400078e00a9 */
[----:B------:R-:W-:Y:S01]  /*a050*/  FADD.FTZ R22, R217, R22 ;  /* 0x00000016d9167221 */ /* 0x000fe20000010000 */
[----:B------:R-:W-:-:S02]  /*a060*/  WARPGROUP.DEPBAR.LE gsb0, 0x0 ;  /* 0x00008000000079c5 */ /* 0x000fc40000010000 */
[----:B------:R-:W-:Y:S01]  /*a070*/  WARPGROUP.ARRIVE ;  /* 0x00000000000079c5 */ /* 0x000fe20000000000 */
[----:B0-----:R-:W-:-:S04]  /*a080*/  VIADD R152, R198, 0xffffffff ;  /* 0xffffffffc6987836 */ /* 0x001fc80000000000 */
[----:B------:R-:W-:Y:S01]  /*a090*/  IMAD.MOV.U32 R198, RZ, RZ, R152 ;  /* 0x000000ffffc67224 */ /* 0x000fe200078e0098 */
        /* <DEDUP_REMOVED lines=24> */
[----:B------:R-:W-:-:S07]  /*a220*/  IMAD.MOV.U32 R198, RZ, RZ, R152 ;  /* 0x000000ffffc67224 */ /* 0x000fce00078e0098 */
.L_x_4398:
[----:B------:R-:W-:-:S13]  /*a230*/  R2UR UR7, R194 ;  /* 0x00000000c20772ca */ /* 0x000fda00000e0000 */
[----:B------:R-:W-:-:S13]  /*a240*/  ISETP.GE.AND P1, PT, R198, UR7, PT ;  /* 0x00000007c6007c0c */ /* 0x000fda000bf26270 */
[----:B------:R-:W-:Y:S05]  /*a250*/  @!P1 BRA `(.L_x_4408) ;  /* 0x0000002c00cc9947 */ /* 0x000fea0003800000 */
[----:B------:R-:W-:Y:S01]  /*a260*/  IMAD.MOV.U32 R200, RZ, RZ, R169 ;  /* 0x000000ffffc87224 */ /* 0x000fe200078e00a9 */
[----:B------:R-:W-:Y:S01]  /*a270*/  ULDC UR60, c[0x0][0xad0] ;  /* 0x0002b400003c7ab9 */ /* 0x000fe20000000800 */
[----:B------:R-:W-:Y:S02]  /*a280*/  IMAD.MOV.U32 R193, RZ, RZ, R168 ;  /* 0x000000ffffc17224 */ /* 0x000fe400078e00a8 */
[----:B------:R-:W-:-:S07]  /*a290*/  IMAD.MOV.U32 R192, RZ, RZ, R23 ;  /* 0x000000ffffc07224 */ /* 0x000fce00078e0017 */
.L_x_4417:
[----:B------:R-:W-:-:S05]  /*a2a0*/  VIADD R23, R192, 0x1 ;  /* 0x00000001c0177836 */ /* 0x000fca0000000000 */
[----:B------:R-:W-:-:S04]  /*a2b0*/  ISETP.NE.AND P1, PT, R23, 0x2, PT ;  /* 0x000000021700780c */ /* 0x000fc80003f25270 */
[----:B------:R-:W-:Y:S02]  /*a2c0*/  SEL R152, RZ, 0x1, P1 ;  /* 0x00000001ff987807 */ /* 0x000fe40000800000 */
[----:B------:R-:W-:Y:S02]  /*a2d0*/  SEL R23, R23, RZ, P1 ;  /* 0x000000ff17177207 */ /* 0x000fe40000800000 */
[----:B------:R-:W-:-:S13]  /*a2e0*/  R2UR UR6, R152 ;  /* 0x00000000980672ca */ /* 0x000fda00000e0000 */
[----:B------:R-:W-:Y:S01]  /*a2f0*/  ULOP3.LUT UR61, UR61, UR6, URZ, 0x3c, !UPT ;  /* 0x000000063d3d7292 */ /* 0x000fe2000f8e3c3f */
[----:B---3--:R-:W-:Y:S11]  /*a300*/  @!P0 BRA `(.L_x_4409) ;  /* 0x0000000000048947 */ /* 0x008ff60003800000 */
[----:B------:R-:W-:Y:S01]  /*a310*/  BPT.TRAP 0x1 ;  /* 0x000000040000795c */ /* 0x000fe20000300000 */
.L_x_4409:
[----:B--2---:R-:W-:Y:S02]  /*a320*/  IMAD.U32 R197, RZ, RZ, UR61 ;  /* 0x0000003dffc57e24 */ /* 0x004fe4000f8e00ff */
[----:B------:R-:W-:-:S03]  /*a330*/  IMAD R186, R23, 0x8, R195 ;  /* 0x0000000817ba7824 */ /* 0x000fc600078e02c3 */
[----:B------:R-:W-:-:S04]  /*a340*/  SHF.L.U32 R197, R197, 0x1f, RZ ;  /* 0x0000001fc5c57819 */ /* 0x000fc800000006ff */
[----:B------:R0:W1:Y:S01]  /*a350*/  SYNCS.PHASECHK.TRANS64.TRYWAIT P1, [R186+URZ+0x38830], R197 ;  /* 0x038830c5ba0075a7 */ /* 0x000062000802017f */
[----:B------:R-:W-:Y:S05]  /*a360*/  @!P0 BRA `(.L_x_4410) ;  /* 0x0000000000048947 */ /* 0x000fea0003800000 */
[----:B------:R-:W-:Y:S01]  /*a370*/  BPT.TRAP 0x1 ;  /* 0x000000040000795c */ /* 0x000fe20000300000 */
.L_x_4410:
[----:B------:R-:W-:Y:S01]  /*a380*/  IMAD R199, R23, 0x200, R188 ;  /* 0x0000020017c77824 */ /* 0x000fe200078e02bc */
[----:B-1----:R-:W-:Y:S06]  /*a390*/  @P1 BRA `(.L_x_4411) ;  /* 0x0000000000081947 */ /* 0x002fec0003800000 */
[----:B------:R-:W1:Y:S02]  /*a3a0*/  SYNCS.PHASECHK.TRANS64.TRYWAIT P1, [R186+URZ+0x38830], R197 ;  /* 0x038830c5ba0075a7 */ /* 0x000e64000802017f */
[----:B-1----:R-:W-:Y:S05]  /*a3b0*/  @!P1 BRA `(.L_x_4412) ;  /* 0x000000b800b89947 */ /* 0x002fea0003800000 */
.L_x_4411:
[----:B------:R-:W-:Y:S01]  /*a3c0*/  R2UR UR58, R199 ;  /* 0x00000000c73a72ca */ /* 0x000fe200000e0000 */
[----:B------:R-:W-:Y:S01]  /*a3d0*/  WARPGROUP.ARRIVE ;  /* 0x00000000000079c5 */ /* 0x000fe20000000000 */
[----:B------:R-:W-:Y:S01]  /*a3e0*/  R2UR UR56, R6 ;  /* 0x00000000063872ca */ /* 0x000fe200000e0000 */
[----:B------:R-:W-:Y:S01]  /*a3f0*/  UMOV UR59, 0x40000040 ;  /* 0x40000040003b7882 */ /* 0x000fe20000000000 */
[----:B------:R-:W-:Y:S01]  /*a400*/  R2UR UR57, R7 ;  /* 0x00000000073972ca */ /* 0x000fe200000e0000 */
[----:B------:R-:W-:-:S12]  /*a410*/  VIADD R201, R199, 0x2 ;  /* 0x00000002c7c97836 */ /* 0x000fd80000000000 */
[----:B------:R-:W-:Y:S01]  /*a420*/  HGMMA.64x64x16.F32.BF16 R152, gdesc[UR56], RZ, !UPT, gsb0 ;  /* 0x00e00000389879f0 */ /* 0x000fe2000c0018ff */
[----:B------:R-:W-:Y:S01]  /*a430*/  R2UR UR58, R201 ;  /* 0x00000000c93a72ca */ /* 0x000fe200000e0000 */
[----:B------:R-:W-:Y:S01]  /*a440*/  UMOV UR59, 0x40000040 ;  /* 0x40000040003b7882 */ /* 0x000fe20000000000 */
[----:B------:R-:W-:Y:S01]  /*a450*/  R2UR UR56, R14 ;  /* 0x000000000e3872ca */ /* 0x000fe200000e0000 */
[----:B------:R-:W-:Y:S01]  /*a460*/  VIADD R201, R199, 0x4 ;  /* 0x00000004c7c97836 */ /* 0x000fe20000000000 */
[----:B------:R-:W-:Y:S01]  /*a470*/  R2UR UR57, R15 ;  /* 0x000000000f3972ca */ /* 0x000fe200000e0000 */
[----:B------:R-:W-:Y:S01]  /*a480*/  VIADD R199, R199, 0x6 ;  /* 0x00000006c7c77836 */ /* 0x000fe20000000000 */
[----:B------:R-:W-:Y:S02]  /*a490*/  WARPGROUP.DEPBAR.LE gsb0, 0x0 ;  /* 0x00008000000079c5 */ /* 0x000fe40000010000 */
[----:B------:R-:W-:-:S09]  /*a4a0*/  WARPGROUP.ARRIVE ;  /* 0x00000000000079c5 */ /* 0x000fd20000000000 */
[----:B------:R-:W-:Y:S01]  /*a4b0*/  HGMMA.64x64x16.F32.BF16 R152, gdesc[UR56], R152, gsb0 ;  /* 0x00e00000389879f0 */ /* 0x000fe20008001898 */
[----:B------:R-:W-:Y:S01]  /*a4c0*/  R2UR UR58, R201 ;  /* 0x00000000c93a72ca */ /* 0x000fe200000e0000 */
[----:B------:R-:W-:Y:S01]  /*a4d0*/  UMOV UR59, 0x40000040 ;  /* 0x40000040003b7882 */ /* 0x000fe20000000000 */
[----:B------:R-:W-:Y:S02]  /*a4e0*/  R2UR UR56, R4 ;  /* 0x00000000043872ca */ /* 0x000fe400000e0000 */
[----:B------:R-:W-:Y:S01]  /*a4f0*/  R2UR UR57, R5 ;  /* 0x00000000053972ca */ /* 0x000fe200000e0000 */
[----:B------:R-:W-:Y:S02]  /*a500*/  WARPGROUP.DEPBAR.LE gsb0, 0x0 ;  /* 0x00008000000079c5 */ /* 0x000fe40000010000 */
[----:B------:R-:W-:-:S10]  /*a510*/  WARPGROUP.ARRIVE ;  /* 0x00000000000079c5 */ /* 0x000fd40000000000 */
[----:B------:R-:W-:Y:S01]  /*a520*/  HGMMA.64x64x16.F32.BF16 R152, gdesc[UR56], R152, gsb0 ;  /* 0x00e00000389879f0 */ /* 0x000fe20008001898 */
[----:B------:R-:W-:Y:S01]  /*a530*/  R2UR UR58, R199 ;  /* 0x00000000c73a72ca */ /* 0x000fe200000e0000 */
[----:B------:R-:W-:Y:S01]  /*a540*/  UMOV UR59, 0x40000040 ;  /* 0x40000040003b7882 */ /* 0x000fe20000000000 */
[----:B------:R-:W-:Y:S02]  /*a550*/  R2UR UR56, R2 ;  /* 0x00000000023872ca */ /* 0x000fe400000e0000 */
[----:B------:R-:W-:Y:S01]  /*a560*/  R2UR UR57, R3 ;  /* 0x00000000033972ca */ /* 0x000fe200000e0000 */
[----:B------:R-:W-:Y:S02]  /*a570*/  WARPGROUP.DEPBAR.LE gsb0, 0x0 ;  /* 0x00008000000079c5 */ /* 0x000fe40000010000 */
[----:B------:R-:W-:-:S10]  /*a580*/  WARPGROUP.ARRIVE ;  /* 0x00000000000079c5 */ /* 0x000fd40000000000 */
[----:B------:R-:W-:Y:S03]  /*a590*/  HGMMA.64x64x16.F32.BF16 R152, gdesc[UR56], R152, gsb0 ;  /* 0x00e00000389879f0 */ /* 0x000fe60008001898 */
[----:B------:R-:W-:Y:S02]  /*a5a0*/  WARPGROUP.DEPBAR.LE gsb0, 0x0 ;  /* 0x00008000000079c5 */ /* 0x000fe40000010000 */
[----:B------:R-:W-:Y:S05]  /*a5b0*/  @!P0 BRA `(.L_x_4413) ;  /* 0x0000000000048947 */ /* 0x000fea0003800000 */
[----:B------:R-:W-:Y:S01]  /*a5c0*/  BPT.TRAP 0x1 ;  /* 0x000000040000795c */ /* 0x000fe20000300000 */
.L_x_4413:
[----:B------:R2:W3:Y:S01]  /*a5d0*/  SYNCS.PHASECHK.TRANS64.TRYWAIT P1, [R186+URZ+0x38850], R197 ;  /* 0x038850c5ba0075a7 */ /* 0x0004e2000802017f */
[----:B------:R-:W-:Y:S05]  /*a5e0*/  @!P0 BRA `(.L_x_4414) ;  /* 0x0000000000048947 */ /* 0x000fea0003800000 */
[----:B------:R-:W-:Y:S01]  /*a5f0*/  BPT.TRAP 0x1 ;  /* 0x000000040000795c */ /* 0x000fe20000300000 */
.L_x_4414:
[----:B---3--:R-:W-:Y:S05]  /*a600*/  @P1 BRA `(.L_x_4415) ;  /* 0x0000000000081947 */ /* 0x008fea0003800000 */
[----:B------:R-:W3:Y:S02]  /*a610*/  SYNCS.PHASECHK.TRANS64.TRYWAIT P1, [R186+URZ+0x38850], R197 ;  /* 0x038850c5ba0075a7 */ /* 0x000ee4000802017f */
[----:B---3--:R-:W-:Y:S05]  /*a620*/  @!P1 BRA `(.L_x_4416) ;  /* 0x000000b800309947 */ /* 0x008fea0003800000 */
.L_x_4415:
[----:B0123--:R-:W-:Y:S01]  /*a630*/  IMAD R197, R23, 0x1000, R16 ;  /* 0x0000100017c57824 */ /* 0x00ffe200078e0210 */
[----:B------:R-:W-:Y:S01]  /*a640*/  R2UR UR56, R8 ;  /* 0x00000000083872ca */ /* 0x000fe200000e0000 */
[----:B------:R-:W-:Y:S01]  /*a650*/  WARPGROUP.ARRIVE ;  /* 0x00000000000079c5 */ /* 0x000fe20000000000 */
[----:B------:R-:W-:Y:S01]  /*a660*/  R2UR UR57, R9 ;  /* 0x00000000093972ca */ /* 0x000fe200000e0000 */
[----:B------:R-:W-:Y:S01]  /*a670*/  UMOV UR59, 0x40000040 ;  /* 0x40000040003b7882 */ /* 0x000fe20000000000 */
[C---:B------:R-:W-:Y:S01]  /*a680*/  R2UR UR58, R197.reuse ;  /* 0x00000000c53a72ca */ /* 0x040fe200000e0000 */
[----:B------:R-:W-:Y:S01]  /*a690*/  VIADD R199, R197, 0x2 ;  /* 0x00000002c5c77836 */ /* 0x000fe20000000000 */
        /* <DEDUP_REMOVED lines=11> */
[----:B------:R-:W-:Y:S01]  /*a750*/  HGMMA.64x64x16.F32.BF16 R152, gdesc[UR56], R152, gsb0 ;  /* 0x00e00000389879f0 */ /* 0x000fe20008001898 */
[----:B------:R-:W-:Y:S01]  /*a760*/  R2UR UR58, R199 ;  /* 0x00000000c73a72ca */ /* 0x000fe200000e0000 */
[----:B------:R-:W-:Y:S01]  /*a770*/  UMOV UR59, 0x40000040 ;  /* 0x40000040003b7882 */ /* 0x000fe20000000000 */
[----:B------:R-:W-:Y:S01]  /*a780*/  R2UR UR56, R10 ;  /* 0x000000000a3872ca */ /* 0x000fe200000e0000 */
[----:B------:R-:W-:Y:S01]  /*a790*/  VIADD R199, R197, 0x4 ;  /* 0x00000004c5c77836 */ /* 0x000fe20000000000 */
[----:B------:R-:W-:Y:S01]  /*a7a0*/  R2UR UR57, R11 ;  /* 0x000000000b3972ca */ /* 0x000fe200000e0000 */
[----:B------:R-:W-:Y:S01]  /*a7b0*/  UMOV UR51, 0x40000040 ;  /* 0x4000004000337882 */ /* 0x000fe20000000000 */
[----:B------:R-:W0:Y:S01]  /*a7c0*/  S2R R201, SR_TID.X ;  /* 0x0000000000c97919 */ /* 0x000e220000002100 */
[----:B------:R-:W-:Y:S01]  /*a7d0*/  UMOV UR55, 0x40000040 ;  /* 0x4000004000377882 */ /* 0x000fe20000000000 */
[----:B------:R-:W-:-:S02]  /*a7e0*/  VIADD R204, R197, 0x800 ;  /* 0x00000800c5cc7836 */ /* 0x000fc40000000000 */
[----:B------:R-:W-:-:S04]  /*a7f0*/  IMAD R215, R23, 0x1000, R190 ;  /* 0x0000100017d77824 */ /* 0x000fc800078e02be */
[----:B------:R-:W-:Y:S01]  /*a800*/  VIADD R217, R215, 0x80 ;  /* 0x00000080d7d97836 */ /* 0x000fe20000000000 */
[----:B0-----:R-:W-:Y:S01]  /*a810*/  SHF.R.U32.HI R201, RZ, 0x7, R201 ;  /* 0x00000007ffc97819 */ /* 0x001fe200000116c9 */
[----:B------:R-:W-:Y:S02]  /*a820*/  WARPGROUP.DEPBAR.LE gsb0, 0x0 ;  /* 0x00008000000079c5 */ /* 0x000fe40000010000 */
[----:B------:R-:W-:-:S06]  /*a830*/  WARPGROUP.ARRIVE ;  /* 0x00000000000079c5 */ /* 0x000fcc0000000000 */
[----:B------:R-:W-:Y:S01]  /*a840*/  HGMMA.64x64x16.F32.BF16 R152, gdesc[UR56], R152, gsb0 ;  /* 0x00e00000389879f0 */ /* 0x000fe20008001898 */
[----:B------:R-:W-:Y:S01]  /*a850*/  R2UR UR58, R199 ;  /* 0x00000000c73a72ca */ /* 0x000fe200000e0000 */
[----:B------:R-:W-:Y:S01]  /*a860*/  UMOV UR59, 0x40000040 ;  /* 0x40000040003b7882 */ /* 0x000fe20000000000 */
[----:B------:R-:W-:Y:S01]  /*a870*/  R2UR UR56, R12 ;  /* 0x000000000c3872ca */ /* 0x000fe200000e0000 */
[----:B------:R-:W-:Y:S01]  /*a880*/  VIADD R199, R197, 0x6 ;  /* 0x00000006c5c77836 */ /* 0x000fe20000000000 */
[----:B------:R-:W-:-:S04]  /*a890*/  R2UR UR57, R13 ;  /* 0x000000000d3972ca */ /* 0x000fc800000e0000 */
        /* <DEDUP_REMOVED lines=14> */
[----:B------:R-:W-:Y:S02]  /*a980*/  R2UR UR34, R199 ;  /* 0x00000000c72272ca */ /* 0x000fe400000e0000 */
[----:B------:R-:W-:-:S04]  /*a990*/  IADD3 R199, R197, 0x406, RZ ;  /* 0x00000406c5c77810 */ /* 0x000fc80007ffe0ff */
[----:B------:R-:W-:Y:S01]  /*a9a0*/  R2UR UR38, R199 ;  /* 0x00000000c72672ca */ /* 0x000fe200000e0000 */
[----:B------:R-:W-:-:S05]  /*a9b0*/  VIADD R199, R197, 0x600 ;  /* 0x00000600c5c77836 */ /* 0x000fca0000000000 */
[----:B------:R-:W-:Y:S01]  /*a9c0*/  R2UR UR42, R199 ;  /* 0x00000000c72a72ca */ /* 0x000fe200000e0000 */
[----:B------:R-:W-:-:S05]  /*a9d0*/  VIADD R199, R197, 0x602 ;  /* 0x00000602c5c77836 */ /* 0x000fca0000000000 */
[----:B------:R-:W-:Y:S01]  /*a9e0*/  R2UR UR46, R199 ;  /* 0x00000000c72e72ca */ /* 0x000fe200000e0000 */
[----:B------:R-:W-:-:S05]  /*a9f0*/  VIADD R199, R197, 0x604 ;  /* 0x00000604c5c77836 */ /* 0x000fca0000000000 */
[----:B------:R-:W-:Y:S01]  /*aa00*/  R2UR UR50, R199 ;  /* 0x00000000c73272ca */ /* 0x000fe200000e0000 */
[----:B------:R-:W-:Y:S02]  /*aa10*/  WARPGROUP.DEPBAR.LE gsb0, 0x0 ;  /* 0x00008000000079c5 */ /* 0x000fe40000010000 */
[----:B------:R-:W-:Y:S01]  /*aa20*/  WARPGROUP.ARRIVE ;  /* 0x00000000000079c5 */ /* 0x000fe20000000000 */
[----:B------:R-:W-:-:S05]  /*aa30*/  VIADD R199, R197, 0x606 ;  /* 0x00000606c5c77836 */ /* 0x000fca0000000000 */
[----:B------:R-:W-:Y:S01]  /*aa40*/  HGMMA.64x64x16.F32.BF16 R152, gdesc[UR56], R152, gsb0 ;  /* 0x00e00000389879f0 */ /* 0x000fe20008001898 */
[----:B------:R-:W-:Y:S01]  /*aa50*/  R2UR UR54, R199 ;  /* 0x00000000c73672ca */ /* 0x000fe200000e0000 */
[----:B------:R-:W-:Y:S01]  /*aa60*/  UMOV UR57, 0x40000040 ;  /* 0x4000004000397882 */ /* 0x000fe20000000000 */
[----:B------:R-:W0:Y:S01]  /*aa70*/  SHFL.IDX PT, R199, R201, RZ, 0x1f ;  /* 0x00001fffc9c77589 */ /* 0x000e2200000e0000 */
[----:B------:R-:W-:Y:S01]  /*aa80*/  UMOV UR59, 0x40000040 ;  /* 0x40000040003b7882 */ /* 0x000fe20000000000 */
[----:B0-----:R-:W-:-:S04]  /*aa90*/  ISETP.GT.AND P1, PT, R199, 0x7f, PT ;  /* 0x0000007fc700780c */ /* 0x001fc80003f24270 */
[----:B------:R-:W-:-:S05]  /*aaa0*/  SEL R199, RZ, 0x2, !P1 ;  /* 0x00000002ffc77807 */ /* 0x000fca0004800000 */
[----:B------:R-:W-:Y:S02]  /*aab0*/  IMAD.IADD R201, R19, 0x1, R199 ;  /* 0x0000000113c97824 */ /* 0x000fe400078e02c7 */
[----:B------:R-:W-:-:S03]  /*aac0*/  IMAD.IADD R202, R199, 0x1, R204 ;  /* 0x00000001c7ca7824 */ /* 0x000fc600078e02cc */
[----:B------:R-:W-:Y:S02]  /*aad0*/  R2UR UR56, R201 ;  /* 0x00000000c93872ca */ /* 0x000fe400000e0000 */
[----:B------:R-:W-:Y:S01]  /*aae0*/  R2UR UR58, R202 ;  /* 0x00000000ca3a72ca */ /* 0x000fe200000e0000 */
        /* <DEDUP_REMOVED lines=11> */
[----:B------:R-:W-:Y:S01]  /*aba0*/  R2UR UR7, R194 ;  /* 0x00000000c20772ca */ /* 0x000fe200000e0000 */
        /* <DEDUP_REMOVED lines=61> */
[----:B------:R-:W-:Y:S01]  /*af80*/  VIADD R204, R197, 0xa00 ;  /* 0x00000a00c5cc7836 */ /* 0x000fe20000000000 */
        /* <DEDUP_REMOVED lines=77> */
[----:B------:R-:W-:Y:S01]  /*b460*/  IMAD.MOV.U32 R204, RZ, RZ, 0xe00 ;  /* 0x00000e00ffcc7424 */ /* 0x000fe200078e00ff */
[----:B------:R-:W-:-:S04]  /*b470*/  MOV R203, 0x38 ;  /* 0x0000003800cb7802 */ /* 0x000fc80000000f00 */
        /* <DEDUP_REMOVED lines=33> */
[----:B------:R-:W-:Y:S02]  /*b690*/  IMAD.IADD R202, R202, 0x1, R204 ;  /* 0x00000001caca7824 */ /* 0x000fe400078e02cc */
[----:B------:R-:W-:-:S05]  /*b6a0*/  IMAD.MOV.U32 R201, RZ, RZ, 0x1000 ;  /* 0x00001000ffc97424 */ /* 0x000fca00078e00ff */
[----:B------:R-:W-:Y:S01]  /*b6b0*/  SEL R201, R201, 0xf80, P1 ;  /* 0x00000f80c9c97807 */ /* 0x000fe20000800000 */
[----:B------:R-:W-:Y:S02]  /*b6c0*/  WARPGROUP.DEPBAR.LE gsb0, 0x0 ;  /* 0x00008000000079c5 */ /* 0x000fe40000010000 */
[----:B------:R-:W-:-:S06]  /*b6d0*/  WARPGROUP.ARRIVE ;  /* 0x00000000000079c5 */ /* 0x000fcc0000000000 */
[----:B------:R-:W-:Y:S01]  /*b6e0*/  HGMMA.64x64x16.F32.BF16 R152, gdesc[UR56], R152, gsb0 ;  /* 0x00e00000389879f0 */ /* 0x000fe20008001898 */
[----:B------:R-:W-:Y:S01]  /*b6f0*/  R2UR UR56, R199 ;  /* 0x00000000c73872ca */ /* 0x000fe200000e0000 */
[----:B------:R-:W-:Y:S01]  /*b700*/  UMOV UR57, 0x40000040 ;  /* 0x4000004000397882 */ /* 0x000fe20000000000 */
[----:B------:R-:W-:Y:S01]  /*b710*/  R2UR UR58, R202 ;  /* 0x00000000ca3a72ca */ /* 0x000fe200000e0000 */
[----:B------:R-:W-:Y:S01]  /*b720*/  UMOV UR59, 0x40000040 ;  /* 0x40000040003b7882 */ /* 0x000fe20000000000 */
[----:B------:R-:W-:Y:S01]  /*b730*/  IMAD.MOV.U32 R199, RZ, RZ, 0x40 ;  /* 0x00000040ffc77424 */ /* 0x000fe200078e00ff */
[----:B------:R-:W-:-:S04]  /*b740*/  LOP3.LUT R202, R201, 0x1e00, RZ, 0xc0, !PT ;  /* 0x00001e00c9ca7812 */ /* 0x000fc800078ec0ff */
[----:B------:R-:W-:Y:S02]  /*b750*/  SEL R199, R199, 0x3e, P1 ;  /* 0x0000003ec7c77807 */ /* 0x000fe40000800000 */
[----:B------:R-:W-:Y:S02]  /*b760*/  ISETP.NE.AND P1, PT, R191, RZ, PT ;  /* 0x000000ffbf00720c */ /* 0x000fe40003f25270 */
        /* <DEDUP_REMOVED lines=59> */
[----:B-1----:R-:W-:Y:S01]  /*bb20*/  FMNMX.FTZ R157, R209, R156, !PT ;  /* 0x0000009cd19d7209 */ /* 0x002fe20007810000 */
[----:B------:R-:W-:Y:S01]  /*bb30*/  FMUL.FTZ R156, R162, UR60 ;  /* 0x0000003ca29c7c20 */ /* 0x000fe20008410000 */
[----:B------:R-:W-:-:S05]  /*bb40*/  FMUL.FTZ R162, R174, UR60 ;  /* 0x0000003caea27c20 */ /* 0x000fca0008410000 */
[----:B------:R-:W1:Y:S01]  /*bb50*/  MUFU.TANH R212, R212 ;  /* 0x000000d400d47308 */ /* 0x000e620000002400 */
[----:B--2---:R-:W-:Y:S01]  /*bb60*/  FMNMX.FTZ R158, R210, R157, !PT ;  /* 0x0000009dd29e7209 */ /* 0x004fe20007810000 */
[----:B------:R-:W-:-:S06]  /*bb70*/  FMUL.FTZ R157, R163, UR60 ;  /* 0x0000003ca39d7c20 */ /* 0x000fcc0008410000 */
[----:B------:R-:W2:Y:S01]  /*bb80*/  MUFU.TANH R213, R213 ;  /* 0x000000d500d57308 */ /* 0x000ea20000002400 */
[----:B0-----:R-:W-:-:S07]  /*bb90*/  FMNMX.FTZ R159, R211, R158, !PT ;  /* 0x0000009ed39f7209 */ /* 0x001fce0007810000 */
[----:B------:R-:W0:Y:S01]  /*bba0*/  MUFU.TANH R207, R207 ;  /* 0x000000cf00cf7308 */ /* 0x000e220000002400 */
[----:B-1----:R-:W-:Y:S01]  /*bbb0*/  FMNMX.FTZ R158, R212, R159, !PT ;  /* 0x0000009fd49e7209 */ /* 0x002fe20007810000 */
[----:B------:R-:W-:-:S06]  /*bbc0*/  FMUL.FTZ R159, R167, UR60 ;  /* 0x0000003ca79f7c20 */ /* 0x000fcc0008410000 */
[----:B------:R-:W1:Y:S01]  /*bbd0*/  MUFU.TANH R153, R153 ;  /* 0x0000009900997308 */ /* 0x000e620000002400 */
[----:B--2---:R-:W-:Y:S01]  /*bbe0*/  FMNMX.FTZ R160, R213, R158, !PT ;  /* 0x0000009ed5a07209 */ /* 0x004fe20007810000 */
[----:B------:R-:W-:Y:S01]  /*bbf0*/  FMUL.FTZ R158, R166, UR60 ;  /* 0x0000003ca69e7c20 */ /* 0x000fe20008410000 */
[----:B------:R-:W-:-:S05]  /*bc00*/  FMUL.FTZ R166, R182, UR60 ;  /* 0x0000003cb6a67c20 */ /* 0x000fca0008410000 */
[----:B------:R-:W2:Y:S01]  /*bc10*/  MUFU.TANH R152, R152 ;  /* 0x0000009800987308 */ /* 0x000ea20000002400 */
[----:B0-----:R-:W-:Y:S01]  /*bc20*/  FMNMX.FTZ R164, R207, R160, !PT ;  /* 0x000000a0cfa47209 */ /* 0x001fe20007810000 */
[----:B------:R-:W-:-:S04]  /*bc30*/  FMUL.FTZ R160, R170, UR60 ;  /* 0x0000003caaa07c20 */ /* 0x000fc80008410000 */
        /* <DEDUP_REMOVED lines=16> */
[----:B------:R-:W2:Y:S08]  /*bd40*/  MUFU.TANH R159, R159 ;  /* 0x0000009f009f7308 */ /* 0x000eb00000002400 */
[----:B------:R-:W4:Y:S01]  /*bd50*/  MUFU.TANH R160, R160 ;  /* 0x000000a000a07308 */ /* 0x000f220000002400 */
[----:B-1----:R-:W-:Y:S02]  /*bd60*/  FMNMX.FTZ R168, R171, R172, !PT ;  /* 0x000000acaba87209 */ /* 0x002fe40007810000 */
[----:B0-----:R-:W-:-:S05]  /*bd70*/  FMNMX.FTZ R171, R157, R170, !PT ;  /* 0x000000aa9dab7209 */ /* 0x001fca0007810000 */
[----:B------:R-:W0:Y:S01]  /*bd80*/  MUFU.TANH R161, R161 ;  /* 0x000000a100a17308 */ /* 0x000e220000002400 */
[----:B---3--:R-:W-:Y:S01]  /*bd90*/  FMNMX.FTZ R170, R158, R171, !PT ;  /* 0x000000ab9eaa7209 */ /* 0x008fe20007810000 */
[C---:B------:R-:W-:Y:S01]  /*bda0*/  FADD.FTZ R172, -R168.reuse, R193 ;  /* 0x000000c1a8ac7221 */ /* 0x040fe20000010100 */
[----:B------:R-:W-:Y:S02]  /*bdb0*/  FMUL.FTZ R214, R168, UR6 ;  /* 0x00000006a8d67c20 */ /* 0x000fe40008410000 */
[----:B--2---:R-:W-:Y:S01]  /*bdc0*/  FMNMX.FTZ R171, R159, R170, !PT ;  /* 0x000000aa9fab7209 */ /* 0x004fe20007810000 */
[----:B------:R-:W-:Y:S01]  /*bdd0*/  FMUL.FTZ R175, R172, UR6 ;  /* 0x00000006acaf7c20 */ /* 0x000fe20008410000 */
[--C-:B------:R-:W-:Y:S01]  /*bde0*/  FFMA.FTZ R176, R204, UR6, -R214.reuse ;  /* 0x00000006ccb07c23 */ /* 0x100fe200080108d6 */
[----:B------:R-:W1:Y:S01]  /*bdf0*/  MUFU.TANH R162, R162 ;  /* 0x000000a200a27308 */ /* 0x000e620000002400 */
        /* <DEDUP_REMOVED lines=9> */
[--C-:B------:R-:W-:Y:S01]  /*be90*/  FFMA.FTZ R182, R210, UR6, -R214.reuse ;  /* 0x00000006d2b67c23 */ /* 0x100fe200080108d6 */
[--C-:B------:R-:W-:Y:S01]  /*bea0*/  FFMA.FTZ R183, R211, UR6, -R214.reuse ;  /* 0x00000006d3b77c23 */ /* 0x100fe200080108d6 */
[--C-:B------:R-:W-:Y:S01]  /*beb0*/  FFMA.FTZ R202, R212, UR6, -R214.reuse ;  /* 0x00000006d4ca7c23 */ /* 0x100fe200080108d6 */
[----:B------:R-:W-:-:S03]  /*bec0*/  FFMA.FTZ R213, R213, UR6, -R214 ;  /* 0x00000006d5d57c23 */ /* 0x000fc600080108d6 */
[----:B------:R-:W0:Y:S01]  /*bed0*/  MUFU.TANH R164, R164 ;  /* 0x000000a400a47308 */ /* 0x000e220000002400 */
[----:B-1----:R-:W-:-:S07]  /*bee0*/  FMNMX.FTZ R172, R162, R173, !PT ;  /* 0x000000ada2ac7209 */ /* 0x002fce0007810000 */
[----:B------:R-:W1:Y:S01]  /*bef0*/  MUFU.TANH R165, R165 ;  /* 0x000000a500a57308 */ /* 0x000e620000002400 */
[----:B--2---:R-:W-:-:S07]  /*bf00*/  FMNMX.FTZ R173, R163, R172, !PT ;  /* 0x000000aca3ad7209 */ /* 0x004fce0007810000 */
[----:B------:R-:W2:Y:S01]  /*bf10*/  MUFU.TANH R166, R166 ;  /* 0x000000a600a67308 */ /* 0x000ea20000002400 */
[----:B0-----:R-:W-:Y:S01]  /*bf20*/  FMNMX.FTZ R174, R164, R173, !PT ;  /* 0x000000ada4ae7209 */ /* 0x001fe20007810000 */
[----:B------:R-:W-:-:S06]  /*bf30*/  FFMA.FTZ R173, R199, UR6, -R214 ;  /* 0x00000006c7ad7c23 */ /* 0x000fcc00080108d6 */
[----:B------:R-:W0:Y:S08]  /*bf40*/  MUFU.TANH R167, R167 ;  /* 0x000000a700a77308 */ /* 0x000e300000002400 */
[----:B------:R1:W3:Y:S08]  /*bf50*/  MUFU.EX2 R170, R175 ;  /* 0x000000af00aa7308 */ /* 0x0002f00000000800 */
[----:B------:R4:W-:Y:S01]  /*bf60*/  MUFU.EX2 R172, R197 ;  /* 0x000000c500ac7308 */ /* 0x0009e20000000800 */
[----:B-1----:R-:W-:-:S04]  /*bf70*/  FMNMX.FTZ R175, R165, R174, !PT ;  /* 0x000000aea5af7209 */ /* 0x002fc80007810000 */
[----:B--2---:R-:W-:Y:S01]  /*bf80*/  FMNMX.FTZ R174, R166, R175, !PT ;  /* 0x000000afa6ae7209 */ /* 0x004fe20007810000 */
[--C-:B------:R-:W-:Y:S02]  /*bf90*/  FFMA.FTZ R175, R203, UR6, -R214.reuse ;  /* 0x00000006cbaf7c23 */ /* 0x100fe400080108d6 */
[----:B------:R-:W-:Y:S01]  /*bfa0*/  MUFU.EX2 R171, R171 ;  /* 0x000000ab00ab7308 */ /* 0x000fe20000000800 */
[----:B0-----:R-:W-:Y:S01]  /*bfb0*/  FMNMX.FTZ R180, R167, R174, !PT ;  /* 0x000000aea7b47209 */ /* 0x001fe20007810000 */
[-C--:B---3--:R-:W-:Y:S01]  /*bfc0*/  FMUL.FTZ R24, R24, R170.reuse ;  /* 0x000000aa18187220 */ /* 0x088fe20000410000 */
[-C--:B------:R-:W-:Y:S01]  /*bfd0*/  FMUL.FTZ R25, R25, R170.reuse ;  /* 0x000000aa19197220 */ /* 0x080fe20000410000 */
[-C--:B------:R-:W-:Y:S01]  /*bfe0*/  FMUL.FTZ R28, R28, R170.reuse ;  /* 0x000000aa1c1c7220 */ /* 0x080fe20000410000 */
[-C--:B------:R-:W-:Y:S01]  /*bff0*/  FMUL.FTZ R29, R29, R170.reuse ;  /* 0x000000aa1d1d7220 */ /* 0x080fe20000410000 */
[----:B------:R-:W0:Y:S01]  /*c000*/  SHFL.BFLY PT, R181, R180, 0x2, 0x1f ;  /* 0x0c401f00b4b57f89 */ /* 0x000e2200000e0000 */
        /* <DEDUP_REMOVED lines=23> */
[----:B0-----:R-:W-:Y:S01]  /*c180*/  FMNMX.FTZ R193, R180, R181, !PT ;  /* 0x000000b5b4c17209 */ /* 0x001fe20007810000 */
[--C-:B------:R-:W-:Y:S01]  /*c190*/  FFMA.FTZ R180, R169, UR6, -R214.reuse ;  /* 0x00000006a9b47c23 */ /* 0x100fe200080108d6 */
[--C-:B------:R-:W-:Y:S01]  /*c1a0*/  FFMA.FTZ R181, R209, UR6, -R214.reuse ;  /* 0x00000006d1b57c23 */ /* 0x100fe200080108d6 */
[----:B------:R-:W-:Y:S01]  /*c1b0*/  FFMA.FTZ R214, R207, UR6, -R214 ;  /* 0x00000006cfd67c23 */ /* 0x000fe200080108d6 */
        /* <DEDUP_REMOVED lines=24> */
[----:B------:R-:W-:Y:S01]  /*c340*/  MUFU.EX2 R179, R179 ;  /* 0x000000b300b37308 */ /* 0x000fe20000000800 */
[----:B0-----:R-:W-:Y:S01]  /*c350*/  FMNMX.FTZ R169, R193, R204, !PT ;  /* 0x000000ccc1a97209 */ /* 0x001fe20007810000 */
[-C--:B------:R-:W-:Y:S01]  /*c360*/  FMUL.FTZ R112, R112, R170.reuse ;  /* 0x000000aa70707220 */ /* 0x080fe20000410000 */
[-C--:B------:R-:W-:Y:S01]  /*c370*/  FMUL.FTZ R113, R113, R170.reuse ;  /* 0x000000aa71717220 */ /* 0x080fe20000410000 */
[-C--:B------:R-:W-:Y:S01]  /*c380*/  FMUL.FTZ R116, R116, R170.reuse ;  /* 0x000000aa74747220 */ /* 0x080fe20000410000 */
[-C--:B------:R-:W-:Y:S01]  /*c390*/  FMUL.FTZ R117, R117, R170.reuse ;  /* 0x000000aa75757220 */ /* 0x080fe20000410000 */
[C---:B----4-:R-:W-:Y:S01]  /*c3a0*/  FADD.FTZ R197, -R169.reuse, R200 ;  /* 0x000000c8a9c57221 */ /* 0x050fe20000010100 */
[----:B------:R-:W-:Y:S01]  /*c3b0*/  FMUL.FTZ R207, R169, UR6 ;  /* 0x00000006a9cf7c20 */ /* 0x000fe20008410000 */
[----:B------:R0:W-:Y:S01]  /*c3c0*/  MUFU.EX2 R193, R213 ;  /* 0x000000d500c17308 */ /* 0x0001e20000000800 */
[----:B------:R-:W-:Y:S01]  /*c3d0*/  FMUL.FTZ R120, R120, R170 ;  /* 0x000000aa78787220 */ /* 0x000fe20000410000 */
[----:B------:R-:W-:Y:S01]  /*c3e0*/  FMUL.FTZ R197, R197, UR6 ;  /* 0x00000006c5c57c20 */ /* 0x000fe20008410000 */
[--C-:B------:R-:W-:Y:S01]  /*c3f0*/  FFMA.FTZ R199, R152, UR6, -R207.reuse ;  /* 0x0000000698c77c23 */ /* 0x100fe200080108cf */
[----:B-1----:R-:W-:Y:S01]  /*c400*/  FFMA.FTZ R201, R154, UR6, -R207 ;  /* 0x000000069ac97c23 */ /* 0x002fe200080108cf */
[----:B------:R-:W-:-:S02]  /*c410*/  @!P2 VIADD R152, R186, 0x38840 ;  /* 0x00038840ba98a836 */ /* 0x000fc40000000000 */
[----:B------:R-:W-:Y:S01]  /*c420*/  FFMA.FTZ R204, R153, UR6, -R207 ;  /* 0x0000000699cc7c23 */ /* 0x000fe200080108cf */
[----:B------:R-:W-:Y:S01]  /*c430*/  @!P1 IMAD R154, R192, 0x40, R189 ;  /* 0x00000040c09a9824 */ /* 0x000fe200078e02bd */
[----:B------:R-:W1:Y:S01]  /*c440*/  MUFU.EX2 R197, R197 ;  /* 0x000000c500c57308 */ /* 0x000e620000000800 */
[----:B------:R-:W-:Y:S01]  /*c450*/  FFMA.FTZ R206, R155, UR6, -R207 ;  /* 0x000000069bce7c23 */ /* 0x000fe200080108cf */
[----:B------:R-:W-:Y:S01]  /*c460*/  @!P2 PRMT R152, RZ, 0x654, R152 ;  /* 0x00000654ff98a816 */ /* 0x000fe20000000098 */
[----:B------:R-:W-:Y:S02]  /*c470*/  @!P1 IMAD R154, R154, 0x4, R195 ;  /* 0x000000049a9a9824 */ /* 0x000fe400078e02c3 */
        /* <DEDUP_REMOVED lines=8> */
[--C-:B0-----:R-:W-:Y:S01]  /*c500*/  FFMA.FTZ R213, R164, UR6, -R207.reuse ;  /* 0x00000006a4d57c23 */ /* 0x101fe200080108cf */
[--C-:B------:R-:W-:Y:S01]  /*c510*/  FFMA.FTZ R216, R165, UR6, -R207.reuse ;  /* 0x00000006a5d87c23 */ /* 0x100fe200080108cf */
[--C-:B------:R-:W-:Y:S01]  /*c520*/  FFMA.FTZ R192, R166, UR6, -R207.reuse ;  /* 0x00000006a6c07c23 */ /* 0x100fe200080108cf */
[----:B------:R0:W-:Y:S01]  /*c530*/  @!P2 SYNCS.ARRIVE.TRANS64.RED.A1T0 RZ, [R152+URZ], RZ ;  /* 0x000000ff98ffa9a7 */ /* 0x0001e2000810043f */
[----:B------:R-:W-:Y:S01]  /*c540*/  @!P1 STS [R154+0x38400], R170 ;  /* 0x038400aa9a009388 */ /* 0x000fe20000000800 */
[--C-:B--2---:R-:W-:Y:S01]  /*c550*/  FFMA.FTZ R214, R163, UR6, -R207.reuse ;  /* 0x00000006a3d67c23 */ /* 0x104fe200080108cf */
[----:B------:R-:W-:Y:S01]  /*c560*/  FFMA.FTZ R207, R167, UR6, -R207 ;  /* 0x00000006a7cf7c23 */ /* 0x000fe200080108cf */
[----:B------:R-:W-:Y:S01]  /*c570*/  MUFU.EX2 R204, R204 ;  /* 0x000000cc00cc7308 */ /* 0x000fe20000000800 */
[----:B-1----:R1:W-:Y:S01]  /*c580*/  @!P1 STS [R154+0x38420], R197 ;  /* 0x038420c59a009388 */ /* 0x0023e20000000800 */
[----:B------:R-:W-:Y:S01]  /*c590*/  F2FP.BF16.F32.PACK_AB R156, R176, R175 ;  /* 0x000000afb09c723e */ /* 0x000fe200000010ff */
[----:B------:R-:W-:Y:S01]  /*c5a0*/  FMUL.FTZ R26, R26, R197 ;  /* 0x000000c51a1a7220 */ /* 0x000fe20000410000 */
[----:B0-----:R-:W-:Y:S01]  /*c5b0*/  F2FP.BF16.F32.PACK_AB R152, R172, R171 ;  /* 0x000000abac98723e */ /* 0x001fe200000010ff */
[----:B------:R-:W-:Y:S01]  /*c5c0*/  FMUL.FTZ R27, R27, R197 ;  /* 0x000000c51b1b7220 */ /* 0x000fe20000410000 */
[----:B------:R-:W-:Y:S01]  /*c5d0*/  F2FP.BF16.F32.PACK_AB R158, R178, R177 ;  /* 0x000000b1b29e723e */ /* 0x000fe200000010ff */
[-C--:B------:R-:W-:Y:S01]  /*c5e0*/  FMUL.FTZ R30, R30, R197.reuse ;  /* 0x000000c51e1e7220 */ /* 0x080fe20000410000 */
[----:B------:R-:W0:Y:S01]  /*c5f0*/  MUFU.EX2 R199, R199 ;  /* 0x000000c700c77308 */ /* 0x000e220000000800 */
[-C--:B------:R-:W-:Y:S01]  /*c600*/  FMUL.FTZ R31, R31, R197.reuse ;  /* 0x000000c51f1f7220 */ /* 0x080fe20000410000 */
[----:B------:R-:W-:Y:S01]  /*c610*/  FMUL.FTZ R34, R34, R197 ;  /* 0x000000c522227220 */ /* 0x000fe20000410000 */
[----:B-1----:R-:W-:Y:S01]  /*c620*/  F2FP.BF16.F32.PACK_AB R154, R174, R173 ;  /* 0x000000adae9a723e */ /* 0x002fe200000010ff */
        /* <DEDUP_REMOVED lines=61> */
[----:B-1----:R-:W-:Y:S01]  /*ca00*/  F2FP.BF16.F32.PACK_AB R159, R210, R205 ;  /* 0x000000cdd29f723e */ /* 0x002fe200000010ff */
[-C--:B------:R-:W-:Y:S01]  /*ca10*/  FMUL.FTZ R127, R127, R197.reuse ;  /* 0x000000c57f7f7220 */ /* 0x080fe20000410000 */
[-C--:B------:R-:W-:Y:S01]  /*ca20*/  FMUL.FTZ R128, R128, R170.reuse ;  /* 0x000000aa80807220 */ /* 0x080fe20000410000 */
[-C--:B------:R-:W-:Y:S01]  /*ca30*/  FMUL.FTZ R129, R129, R170.reuse ;  /* 0x000000aa81817220 */ /* 0x080fe20000410000 */
[-C--:B------:R-:W-:Y:S01]  /*ca40*/  FMUL.FTZ R130, R130, R197.reuse ;  /* 0x000000c582827220 */ /* 0x080fe20000410000 */
[----:B------:R-:W-:Y:S01]  /*ca50*/  FMUL.FTZ R131, R131, R197 ;  /* 0x000000c583837220 */ /* 0x000fe20000410000 */
        /* <DEDUP_REMOVED lines=15> */
[-C--:B------:R-:W-:Y:S01]  /*cb50*/  FMUL.FTZ R144, R144, R170.reuse ;  /* 0x000000aa90907220 */ /* 0x080fe20000410000 */
[-C--:B------:R-:W-:Y:S01]  /*cb60*/  FMUL.FTZ R145, R145, R170.reuse ;  /* 0x000000aa91917220 */ /* 0x080fe20000410000 */
[----:B------:R-:W0:Y:S01]  /*cb70*/  MUFU.EX2 R212, R212 ;  /* 0x000000d400d47308 */ /* 0x000e220000000800 */
[----:B-1----:R-:W-:Y:S01]  /*cb80*/  F2FP.BF16.F32.PACK_AB R162, R182, R181 ;  /* 0x000000b5b6a2723e */ /* 0x002fe200000010ff */
[-C--:B------:R-:W-:Y:S01]  /*cb90*/  FMUL.FTZ R146, R146, R197.reuse ;  /* 0x000000c592927220 */ /* 0x080fe20000410000 */
[-C--:B------:R-:W-:Y:S01]  /*cba0*/  FMUL.FTZ R147, R147, R197.reuse ;  /* 0x000000c593937220 */ /* 0x080fe20000410000 */
[-C--:B------:R-:W-:Y:S01]  /*cbb0*/  FMUL.FTZ R148, R148, R170.reuse ;  /* 0x000000aa94947220 */ /* 0x080fe20000410000 */
[----:B------:R-:W-:Y:S01]  /*cbc0*/  FMUL.FTZ R149, R149, R170 ;  /* 0x000000aa95957220 */ /* 0x000fe20000410000 */
[-C--:B------:R-:W-:Y:S01]  /*cbd0*/  FMUL.FTZ R150, R150, R197.reuse ;  /* 0x000000c596967220 */ /* 0x080fe20000410000 */
[----:B------:R-:W-:Y:S01]  /*cbe0*/  FMUL.FTZ R151, R151, R197 ;  /* 0x000000c597977220 */ /* 0x000fe20000410000 */
[----:B------:R-:W-:Y:S01]  /*cbf0*/  MUFU.EX2 R211, R211 ;  /* 0x000000d300d37308 */ /* 0x000fe20000000800 */
[----:B------:R-:W-:Y:S01]  /*cc00*/  F2FP.BF16.F32.PACK_AB R166, R200, R193 ;  /* 0x000000c1c8a6723e */ /* 0x000fe200000010ff */
[----:B------:R1:W-:Y:S01]  /*cc10*/  STSM.16.M88.4 [R184+0x36400], R152 ;  /* 0x03640098b8007844 */ /* 0x0003e20000000200 */
[----:B------:R-:W-:Y:S01]  /*cc20*/  FFMA.FTZ R21, R170, R21, R171 ;  /* 0x00000015aa157223 */ /* 0x000fe200000100ab */
[----:B------:R-:W-:Y:S01]  /*cc30*/  FFMA.FTZ R22, R197, R22, R204 ;  /* 0x00000016c5167223 */ /* 0x000fe200000100cc */
[----:B------:R-:W-:Y:S01]  /*cc40*/  ISETP.GT.AND P1, PT, R198, UR7, PT ;  /* 0x00000007c6007c0c */ /* 0x000fe2000bf24270 */
[----:B------:R3:W-:Y:S01]  /*cc50*/  STSM.16.M88.4 [R20], R156 ;  /* 0x0000009c14007844 */ /* 0x0007e20000000200 */
[----:B------:R-:W-:Y:S01]  /*cc60*/  FADD.FTZ R172, R172, R21 ;  /* 0x00000015acac7221 */ /* 0x000fe20000010000 */
[----:B------:R-:W2:Y:S01]  /*cc70*/  MUFU.EX2 R214, R214 ;  /* 0x000000d600d67308 */ /* 0x000ea20000000800 */
[----:B0-----:R-:W-:Y:S01]  /*cc80*/  F2FP.BF16.F32.PACK_AB R161, R212, R209 ;  /* 0x000000d1d4a1723e */ /* 0x001fe200000010ff */
[----:B------:R-:W-:Y:S01]  /*cc90*/  FADD.FTZ R22, R199, R22 ;  /* 0x00000016c7167221 */ /* 0x000fe20000010000 */
[----:B------:R-:W-:Y:S01]  /*cca0*/  FADD.FTZ R173, R173, R172 ;  /* 0x000000acadad7221 */ /* 0x000fe20000010000 */
[----:B------:R-:W-:-:S02]  /*ccb0*/  @!P2 VIADD R186, R186, 0x38860 ;  /* 0x00038860babaa836 */ /* 0x000fc40000000000 */
[----:B------:R-:W-:Y:S01]  /*ccc0*/  FADD.FTZ R201, R201, R22 ;  /* 0x00000016c9c97221 */ /* 0x000fe20000010000 */
[----:B------:R-:W-:Y:S01]  /*ccd0*/  FADD.FTZ R174, R174, R173 ;  /* 0x000000adaeae7221 */ /* 0x000fe20000010000 */
[----:B------:R-:W-:Y:S01]  /*cce0*/  MUFU.EX2 R183, R183 ;  /* 0x000000b700b77308 */ /* 0x000fe20000000800 */
[----:B------:R-:W-:Y:S01]  /*ccf0*/  @!P2 PRMT R186, RZ, 0x654, R186 ;  /* 0x00000654ffbaa816 */ /* 0x000fe200000000ba */
        /* <DEDUP_REMOVED lines=10> */
[----:B------:R-:W-:Y:S01]  /*cda0*/  MUFU.EX2 R213, R213 ;  /* 0x000000d500d57308 */ /* 0x000fe20000000800 */
[----:B------:R-:W-:Y:S02]  /*cdb0*/  FADD.FTZ R178, R178, R177 ;  /* 0x000000b1b2b27221 */ /* 0x000fe40000010000 */
[----:B------:R-:W-:Y:S02]  /*cdc0*/  FADD.FTZ R210, R210, R205 ;  /* 0x000000cdd2d27221 */ /* 0x000fe40000010000 */
[----:B------:R-:W-:Y:S02]  /*cdd0*/  FADD.FTZ R179, R179, R178 ;  /* 0x000000b2b3b37221 */ /* 0x000fe40000010000 */
[----:B------:R-:W-:Y:S01]  /*cde0*/  FADD.FTZ R209, R209, R210 ;  /* 0x000000d2d1d17221 */ /* 0x000fe20000010000 */
[----:B------:R-:W2:Y:S01]  /*cdf0*/  MUFU.EX2 R216, R216 ;  /* 0x000000d800d87308 */ /* 0x000ea20000000800 */
[----:B0-----:R-:W-:Y:S01]  /*ce00*/  F2FP.BF16.F32.PACK_AB R164, R202, R183 ;  /* 0x000000b7caa4723e */ /* 0x001fe200000010ff */
[----:B------:R-:W-:Y:S01]  /*ce10*/  FADD.FTZ R180, R180, R179 ;  /* 0x000000b3b4b47221 */ /* 0x000fe20000010000 */
[----:B------:R-:W-:-:S03]  /*ce20*/  FADD.FTZ R212, R212, R209 ;  /* 0x000000d1d4d47221 */ /* 0x000fc60000010000 */
[----:B------:R-:W-:Y:S01]  /*ce30*/  FADD.FTZ R181, R181, R180 ;  /* 0x000000b4b5b57221 */ /* 0x000fe20000010000 */
[----:B------:R-:W-:Y:S01]  /*ce40*/  FADD.FTZ R211, R211, R212 ;  /* 0x000000d4d3d37221 */ /* 0x000fe20000010000 */
[----:B------:R-:W0:Y:S02]  /*ce50*/  MUFU.EX2 R192, R192 ;  /* 0x000000c000c07308 */ /* 0x000e240000000800 */
[----:B------:R-:W-:Y:S01]  /*ce60*/  FADD.FTZ R182, R182, R181 ;  /* 0x000000b5b6b67221 */ /* 0x000fe20000010000 */
[----:B------:R-:W-:-:S03]  /*ce70*/  FADD.FTZ R214, R214, R211 ;  /* 0x000000d3d6d67221 */ /* 0x000fc60000010000 */
[----:B------:R-:W-:Y:S02]  /*ce80*/  FADD.FTZ R183, R183, R182 ;  /* 0x000000b6b7b77221 */ /* 0x000fe40000010000 */
[----:B------:R-:W4:Y:S01]  /*ce90*/  MUFU.EX2 R207, R207 ;  /* 0x000000cf00cf7308 */ /* 0x000f220000000800 */
[----:B--2---:R-:W-:Y:S01]  /*cea0*/  F2FP.BF16.F32.PACK_AB R165, R216, R213 ;  /* 0x000000d5d8a5723e */ /* 0x004fe200000010ff */
[----:B------:R-:W-:Y:S01]  /*ceb0*/  FADD.FTZ R213, R213, R214 ;  /* 0x000000d6d5d57221 */ /* 0x000fe20000010000 */
[----:B------:R-:W-:-:S03]  /*cec0*/  FADD.FTZ R202, R202, R183 ;  /* 0x000000b7caca7221 */ /* 0x000fc60000010000 */
[----:B------:R-:W-:Y:S01]  /*ced0*/  FADD.FTZ R213, R216, R213 ;  /* 0x000000d5d8d57221 */ /* 0x000fe20000010000 */
[----:B------:R-:W-:Y:S01]  /*cee0*/  FADD.FTZ R21, R193, R202 ;  /* 0x000000cac1157221 */ /* 0x000fe20000010000 */
[----:B------:R-:W-:Y:S02]  /*cef0*/  IMAD.MOV.U32 R193, RZ, RZ, R168 ;  /* 0x000000ffffc17224 */ /* 0x000fe400078e00a8 */
[----:B0-----:R-:W-:Y:S01]  /*cf00*/  FADD.FTZ R22, R192, R213 ;  /* 0x000000d5c0167221 */ /* 0x001fe20000010000 */
[----:B------:R-:W-:Y:S01]  /*cf10*/  FADD.FTZ R21, R200, R21 ;  /* 0x00000015c8157221 */ /* 0x000fe20000010000 */
[----:B------:R-:W-:Y:S01]  /*cf20*/  IMAD.MOV.U32 R200, RZ, RZ, R169 ;  /* 0x000000ffffc87224 */ /* 0x000fe200078e00a9 */
[C---:B----4-:R-:W-:Y:S01]  /*cf30*/  F2FP.BF16.F32.PACK_AB R167, R207.reuse, R192 ;  /* 0x000000c0cfa7723e */ /* 0x050fe200000010ff */
[----:B------:R-:W-:Y:S01]  /*cf40*/  FADD.FTZ R22, R207, R22 ;  /* 0x00000016cf167221 */ /* 0x000fe20000010000 */
[----:B------:R-:W-:-:S03]  /*cf50*/  IMAD.MOV.U32 R192, RZ, RZ, R23 ;  /* 0x000000ffffc07224 */ /* 0x000fc600078e0017 */
        /* <DEDUP_REMOVED lines=8> */
[----:B------:R-:W-:Y:S01]  /*cfe0*/  WARPGROUP.ARRIVE ;  /* 0x00000000000079c5 */ /* 0x000fe20000000000 */
[----:B-1----:R-:W-:-:S04]  /*cff0*/  VIADD R152, R198, 0xffffffff ;  /* 0xffffffffc6987836 */ /* 0x002fc80000000000 */
[----:B------:R-:W-:-:S15]  /*d000*/  IMAD.MOV.U32 R198, RZ, RZ, R152 ;  /* 0x000000ffffc67224 */ /* 0x000fde00078e0098 */
        /* <DEDUP_REMOVED lines=24> */
.L_x_4408:
[----:B------:R-:W0:Y:S01]  /*d190*/  SHFL.BFLY PT, R0, R21, 0x2, 0x1f ;  /* 0x0c401f0015007f89 */ /* 0x000e2200000e0000 */
[----:B------:R-:W-:Y:S08]  /*d1a0*/  BAR.ARV 0x8, 0x100 ;  /* 0x0204000000007b1d */ /* 0x000ff00000002000 */
[----:B------:R-:W-:Y:S01]  /*d1b0*/  BAR.SYNC.DEFER_BLOCKING 0xf, 0x100 ;  /* 0x03c4000000007b1d */ /* 0x000fe20000010000 */
[----:B------:R-:W-:Y:S01]  /*d1c0*/  ISETP.NE.AND P0, PT, R191, RZ, PT ;  /* 0x000000ffbf00720c */ /* 0x000fe20003f05270 */
[----:B------:R-:W-:-:S04]  /*d1d0*/  IMAD.U32 R9, RZ, RZ, UR6 ;  /* 0x00000006ff097e24 */ /* 0x000fc8000f8e00ff */
[----:B------:R-:W1:Y:S01]  /*d1e0*/  SHFL.BFLY PT, R5, R22, 0x2, 0x1f ;  /* 0x0c401f0016057f89 */ /* 0x000e6200000e0000 */
[----:B0-----:R-:W-:-:S05]  /*d1f0*/  FADD.FTZ R2, R0, R21 ;  /* 0x0000001500027221 */ /* 0x001fca0000010000 */
[----:B------:R-:W0:Y:S01]  /*d200*/  SHFL.BFLY PT, R3, R2, 0x1, 0x1f ;  /* 0x0c201f0002037f89 */ /* 0x000e2200000e0000 */
[----:B-1----:R-:W-:-:S05]  /*d210*/  FADD.FTZ R5, R5, R22 ;  /* 0x0000001605057221 */ /* 0x002fca0000010000 */
[----:B------:R-:W1:Y:S01]  /*d220*/  SHFL.BFLY PT, R0, R5, 0x1, 0x1f ;  /* 0x0c201f0005007f89 */ /* 0x000e6200000e0000 */
[----:B0-----:R-:W-:Y:S01]  /*d230*/  FADD.FTZ R4, R2, R3 ;  /* 0x0000000302047221 */ /* 0x001fe20000010000 */
[----:B------:R-:W-:Y:S02]  /*d240*/  IMAD.MOV.U32 R3, RZ, RZ, RZ ;  /* 0x000000ffff037224 */ /* 0x000fe400078e00ff */
[----:B------:R-:W-:Y:S02]  /*d250*/  IMAD R2, R23, 0x40, R189 ;  /* 0x0000004017027824 */ /* 0x000fe400078e02bd */
[----:B------:R-:W-:Y:S02]  /*d260*/  FSETP.NE.FTZ.AND P1, PT, R4, RZ, PT ;  /* 0x000000ff0400720b */ /* 0x000fe40003f35000 */
[----:B------:R-:W-:Y:S02]  /*d270*/  @!P0 IMAD R195, R2, 0x4, R195 ;  /* 0x0000000402c38824 */ /* 0x000fe400078e02c3 */
[----:B------:R-:W-:-:S09]  /*d280*/  IMAD.MOV.U32 R2, RZ, RZ, -0x800000 ;  /* 0xff800000ff027424 */ /* 0x000fd200078e00ff */
[----:B------:R-:W0:Y:S01]  /*d290*/  @P1 MUFU.RCP R3, R4 ;  /* 0x0000000400031308 */ /* 0x000e220000001000 */
[----:B-1----:R-:W-:Y:S01]  /*d2a0*/  FADD.FTZ R6, R5, R0 ;  /* 0x0000000005067221 */ /* 0x002fe20000010000 */
[----:B------:R-:W-:-:S04]  /*d2b0*/  IMAD.MOV.U32 R0, RZ, RZ, RZ ;  /* 0x000000ffff007224 */ /* 0x000fc800078e00ff */
[----:B------:R-:W-:Y:S02]  /*d2c0*/  FSETP.NE.FTZ.AND P2, PT, R6, RZ, PT ;  /* 0x000000ff0600720b */ /* 0x000fe40003f55000 */
[----:B------:R-:W-:Y:S01]  /*d2d0*/  @P1 MUFU.LG2 R5, R4 ;  /* 0x0000000400051308 */ /* 0x000fe20000000c00 */
[----:B0-----:R0:W-:Y:S01]  /*d2e0*/  @!P0 STS [R195+0x38400], R3 ;  /* 0x03840003c3008388 */ /* 0x0011e20000000800 */
        /* <DEDUP_REMOVED lines=10> */
[----:B------:R4:W5:Y:S01]  /*d390*/  @P2 MUFU.LG2 R7, R6 ;  /* 0x0000000600072308 */ /* 0x0009620000000c00 */
        /* <DEDUP_REMOVED lines=56> */
[----:B0-----:R-:W-:-:S02]  /*d720*/  IMAD.U32 R3, RZ, RZ, UR6 ;  /* 0x00000006ff037e24 */ /* 0x001fc4000f8e00ff */
[----:B------:R-:W-:Y:S01]  /*d730*/  @P2 FMUL.FTZ R9, R9, 0.69314718246459960938 ;  /* 0x3f31721809092820 */ /* 0x000fe20000410000 */
[----:B----4-:R-:W-:Y:S01]  /*d740*/  @P1 FMUL.FTZ R6, R5, 0.69314718246459960938 ;  /* 0x3f31721805061820 */ /* 0x010fe20000410000 */
[----:B-----5:R-:W-:Y:S01]  /*d750*/  @P2 FMUL.FTZ R8, R7, 0.69314718246459960938 ;  /* 0x3f31721807082820 */ /* 0x020fe20000410000 */
[----:B------:R-:W-:Y:S01]  /*d760*/  @P1 FMUL.FTZ R3, R3, 0.69314718246459960938 ;  /* 0x3f31721803031820 */ /* 0x000fe20000410000 */
[----:B------:R-:W-:Y:S01]  /*d770*/  MOV R4, 0xff800000 ;  /* 0xff80000000047802 */ /* 0x000fe20000000f00 */
[-C--:B------:R-:W-:Y:S01]  /*d780*/  FMUL.FTZ R26, R26, R0.reuse ;  /* 0x000000001a1a7220 */ /* 0x080fe20000410000 */
        /* <DEDUP_REMOVED lines=66> */
[----:B-1----:R-:W-:Y:S06]  /*dbb0*/  BAR.ARV 0xe, 0x100 ;  /* 0x0384000000007b1d */ /* 0x002fec0000002000 */
.L_x_4383:
[----:B------:R-:W-:Y:S05]  /*dbc0*/  @P0 BRA `(.L_x_4418) ;  /* 0x0000002400180947 */ /* 0x000fea0003800000 */
[----:B--23--:R-:W2:Y:S01]  /*dbd0*/  LDL R156, [R1] ;  /* 0x00000000019c7983 */ /* 0x00cea20000100800 */
        /* <DEDUP_REMOVED lines=19> */
[----:B------:R-:W-:-:S02]  /*dd10*/  SHF.R.S32.HI R155, RZ, 0x1f, R8 ;  /* 0x0000001fff9b7819 */ /* 0x000fc40000011408 */
[----:B-1----:R-:W-:Y:S02]  /*dd20*/  ISETP.NE.AND P0, PT, R7, RZ, PT ;  /* 0x000000ff0700720c */ /* 0x002fe40003f05270 */
[----:B------:R-:W-:-:S04]  /*dd30*/  LEA.HI R7, R155, R8, RZ, 0x2 ;  /* 0x000000089b077211 */ /* 0x000fc800078f10ff */
[----:B------:R-:W-:Y:S02]  /*dd40*/  SHF.R.S32.HI R154, RZ, 0x2, R7 ;  /* 0x00000002ff9a7819 */ /* 0x000fe40000011407 */
        /* <DEDUP_REMOVED lines=9> */
[----:B------:R-:W-:Y:S01]  /*dde0*/  LEA.HI R11, R21, R20, RZ, 0x2 ;  /* 0x00000014150b7211 */ /* 0x000fe200078f10ff */
[----:B------:R-:W-:Y:S01]  /*ddf0*/  ULDC.64 UR4, c[0x0][0xcd0] ;  /* 0x0003340000047ab9 */ /* 0x000fe20000000a00 */
[----:B------:R-:W-:Y:S01]  /*de00*/  R2UR UR10, R156 ;  /* 0x000000009c0a72ca */ /* 0x000fe200000e0000 */
[C---:B------:R-:W-:Y:S01]  /*de10*/  IMAD.IADD R23, R20.reuse, 0x1, -R9 ;  /* 0x0000000114177824 */ /* 0x040fe200078e0a09 */
[----:B------:R-:W-:Y:S01]  /*de20*/  LOP3.LUT R11, R11, 0xfffffffc, RZ, 0xc0, !PT ;  /* 0xfffffffc0b0b7812 */ /* 0x000fe200078ec0ff */
[----:B------:R-:W2:Y:S03]  /*de30*/  S2UR UR7, SR_CTAID.Z ;  /* 0x00000000000779c3 */ /* 0x000ea60000002700 */
[----:B------:R-:W-:Y:S01]  /*de40*/  SHF.R.S32.HI R10, RZ, 0x1f, R23 ;  /* 0x0000001fff0a7819 */ /* 0x000fe20000011417 */
[----:B------:R-:W-:-:S03]  /*de50*/  IMAD.IADD R11, R20, 0x1, -R11 ;  /* 0x00000001140b7824 */ /* 0x000fc600078e0a0b */
[CC--:B------:R-:W-:Y:S01]  /*de60*/  LEA.HI R152, R10.reuse, R23.reuse, RZ, 0x2 ;  /* 0x000000170a987211 */ /* 0x0c0fe200078f10ff */
[----:B------:R-:W3:Y:S01]  /*de70*/  LDC.64 R18, c[0x0][0xcd8] ;  /* 0x00033600ff127b82 */ /* 0x000ee20000000a00 */
[----:B------:R-:W-:Y:S01]  /*de80*/  LEA.HI R10, R10, R23, RZ, 0x5 ;  /* 0x000000170a0a7211 */ /* 0x000fe200078f28ff */
[----:B------:R-:W-:Y:S01]  /*de90*/  UIMAD.WIDE.U32 UR8, UR10, UR4, URZ ;  /* 0x000000040a0872a5 */ /* 0x000fe2000f8e003f */
[--C-:B------:R-:W-:Y:S01]  /*dea0*/  SHF.R.S32.HI R9, RZ, 0x2, R152.reuse ;  /* 0x00000002ff097819 */ /* 0x100fe20000011498 */
[----:B------:R-:W-:Y:S01]  /*deb0*/  UIMAD UR4, UR6, UR4, URZ ;  /* 0x00000004060472a4 */ /* 0x000fe2000f8e023f */
[----:B------:R-:W-:Y:S02]  /*dec0*/  SHF.R.S32.HI R12, RZ, 0x1f, R152 ;  /* 0x0000001fff0c7819 */ /* 0x000fe40000011498 */
[----:B------:R-:W-:Y:S01]  /*ded0*/  SHF.R.S32.HI R10, RZ, 0x5, R10 ;  /* 0x00000005ff0a7819 */ /* 0x000fe2000001140a */
[----:B------:R-:W-:Y:S01]  /*dee0*/  UIMAD UR4, UR10, UR5, UR4 ;  /* 0x000000050a0472a4 */ /* 0x000fe2000f8e0204 */
[----:B0-----:R-:W-:-:S02]  /*def0*/  ISETP.NE.AND P0, PT, R16, 0x1, PT ;  /* 0x000000011000780c */ /* 0x001fc40003f05270 */
[----:B------:R-:W-:Y:S01]  /*df00*/  LEA.HI R12, R12, R9, RZ, 0x3 ;  /* 0x000000090c0c7211 */ /* 0x000fe200078f18ff */
[----:B------:R-:W-:Y:S01]  /*df10*/  UIADD3 UR4, UR9, UR4, URZ ;  /* 0x0000000409047290 */ /* 0x000fe2000fffe03f */
[----:B------:R-:W-:Y:S01]  /*df20*/  LOP3.LUT R152, R152, 0x7ffffffc, RZ, 0xc0, !PT ;  /* 0x7ffffffc98987812 */ /* 0x000fe200078ec0ff */
[----:B------:R-:W-:Y:S01]  /*df30*/  ULDC.64 UR10, c[0x0][0x208] ;  /* 0x00008200000a7ab9 */ /* 0x000fe20000000a00 */
[----:B------:R-:W-:Y:S01]  /*df40*/  LOP3.LUT R12, R12, 0xfffffff8, RZ, 0xc0, !PT ;  /* 0xfffffff80c0c7812 */ /* 0x000fe200078ec0ff */
[----:B--2---:R-:W-:Y:S02]  /*df50*/  USHF.R.S32.HI UR5, URZ, 0x1f, UR7 ;  /* 0x0000001f3f057899 */ /* 0x004fe40008011407 */
[----:B------:R-:W-:Y:S02]  /*df60*/  IMAD.IADD R152, R23, 0x1, -R152 ;  /* 0x0000000117987824 */ /* 0x000fe400078e0a98 */
[----:B------:R-:W-:Y:S01]  /*df70*/  IMAD.IADD R9, R9, 0x1, -R12 ;  /* 0x0000000109097824 */ /* 0x000fe200078e0a0c */
[----:B------:R-:W-:Y:S01]  /*df80*/  LEA.HI R12, R11, R11, RZ, 0x1 ;  /* 0x0000000b0b0c7211 */ /* 0x000fe200078f08ff */
[----:B------:R-:W0:Y:S01]  /*df90*/  @P0 LDC R14, c[0x0][0xcec] ;  /* 0x00033b00ff0e0b82 */ /* 0x000e220000000800 */
[----:B------:R-:W-:-:S02]  /*dfa0*/  IMAD.SHL.U32 R152, R152, 0x2, RZ ;  /* 0x0000000298987824 */ /* 0x000fc400078e00ff */
[----:B------:R-:W-:Y:S01]  /*dfb0*/  LOP3.LUT R12, R12, 0x1ffffffe, RZ, 0xc0, !PT ;  /* 0x1ffffffe0c0c7812 */ /* 0x000fe200078ec0ff */
[----:B------:R-:W-:Y:S02]  /*dfc0*/  IMAD R153, R10, 0x10, R9 ;  /* 0x000000100a997824 */ /* 0x000fe400078e0209 */
[----:B------:R-:W-:Y:S02]  /*dfd0*/  IMAD.U32 R10, RZ, RZ, UR8 ;  /* 0x00000008ff0a7e24 */ /* 0x000fe4000f8e00ff */
[----:B------:R-:W2:Y:S01]  /*dfe0*/  @P0 LDC R17, c[0x0][0xcf0] ;  /* 0x00033c00ff110b82 */ /* 0x000ea20000000800 */
[----:B------:R-:W-:Y:S02]  /*dff0*/  IMAD.IADD R12, R11, 0x1, -R12 ;  /* 0x000000010b0c7824 */ /* 0x000fe400078e0a0c */
[----:B------:R-:W-:Y:S02]  /*e000*/  IMAD.U32 R11, RZ, RZ, UR9 ;  /* 0x00000009ff0b7e24 */ /* 0x000fe4000f8e00ff */
[----:B------:R-:W-:-:S02]  /*e010*/  IMAD R9, R12, 0x8, R153 ;  /* 0x000000080c097824 */ /* 0x000fc400078e0299 */
[----:B---3--:R-:W-:Y:S02]  /*e020*/  IMAD R12, R18, UR5, RZ ;  /* 0x00000005120c7c24 */ /* 0x008fe4000f8e02ff */
[----:B-1----:R-:W-:Y:S02]  /*e030*/  IMAD R9, R22, 0x40, R9 ;  /* 0x0000004016097824 */ /* 0x002fe400078e0209 */
[----:B------:R-:W-:Y:S02]  /*e040*/  IMAD R15, R19, UR7, R12 ;  /* 0x00000007130f7c24 */ /* 0x000fe4000f8e020c */
[----:B------:R-:W-:Y:S01]  /*e050*/  IMAD.U32 R11, RZ, RZ, UR4 ;  /* 0x00000004ff0b7e24 */ /* 0x000fe2000f8e00ff */
[----:B------:R-:W-:Y:S01]  /*e060*/  ULDC.64 UR4, c[0x0][0xce0] ;  /* 0x0003380000047ab9 */ /* 0x000fe20000000a00 */
[----:B------:R-:W-:Y:S02]  /*e070*/  IMAD.MOV.U32 R13, RZ, RZ, R9 ;  /* 0x000000ffff0d7224 */ /* 0x000fe400078e0009 */
[----:B0-----:R-:W-:-:S04]  /*e080*/  @P0 IMAD.HI.U32 R12, R9, R14, RZ ;  /* 0x0000000e090c0227 */ /* 0x001fc800078e00ff */
[----:B------:R-:W-:Y:S01]  /*e090*/  IMAD.WIDE.U32 R10, R18, UR7, R10 ;  /* 0x00000007120a7c25 */ /* 0x000fe2000f8e000a */
[----:B--2---:R-:W-:-:S03]  /*e0a0*/  @P0 SHF.R.U32.HI R13, RZ, R17, R12 ;  /* 0x00000011ff0d0219 */ /* 0x004fc6000001160c */
[----:B------:R-:W-:Y:S02]  /*e0b0*/  IMAD.IADD R11, R11, 0x1, R15 ;  /* 0x000000010b0b7824 */ /* 0x000fe400078e020f */
[----:B------:R-:W-:Y:S01]  /*e0c0*/  IMAD R12, R5, UR4, RZ ;  /* 0x00000004050c7c24 */ /* 0x000fe2000f8e02ff */
[--C-:B------:R-:W-:Y:S01]  /*e0d0*/  SHF.R.S32.HI R15, RZ, 0x1f, R13.reuse ;  /* 0x0000001fff0f7819 */ /* 0x100fe2000001140d */
[----:B------:R-:W-:Y:S02]  /*e0e0*/  IMAD.MOV R14, RZ, RZ, -R13 ;  /* 0x000000ffff0e7224 */ /* 0x000fe400078e0a0d */
[----:B------:R-:W-:-:S04]  /*e0f0*/  IMAD.WIDE.U32 R10, R3, UR4, R10 ;  /* 0x00000004030a7c25 */ /* 0x000fc8000f8e000a */
        /* <DEDUP_REMOVED lines=18> */
[----:B------:R-:W-:-:S02]  /*e220*/  IMAD R9, R22, 0x40, R153 ;  /* 0x0000004016097824 */ /* 0x000fc400078e0299 */
[----:B------:R-:W-:Y:S01]  /*e230*/  IMAD.IADD R15, R0, 0x1, -R11 ;  /* 0x00000001000f7824 */ /* 0x000fe200078e0a0b */
[----:B------:R-:W-:Y:S03]  /*e240*/  SHFL.IDX PT, R10, R17, RZ, 0x1c1f ;  /* 0x001c1fff110a7589 */ /* 0x000fe600000e0000 */
        /* <DEDUP_REMOVED lines=9> */
.L_x_4419:
[----:B------:R-:W1:Y:S01]  /*e2e0*/  S2R R14, SR_CTAID.X ;  /* 0x00000000000e7919 */ /* 0x000e620000002500 */
[----:B------:R-:W-:Y:S01]  /*e2f0*/  LEA.HI R21, R21, R20, RZ, 0x2 ;  /* 0x0000001415157211 */ /* 0x000fe200078f10ff */
[----:B------:R-:W2:Y:S01]  /*e300*/  S2UR UR7, SR_CTAID.Z ;  /* 0x00000000000779c3 */ /* 0x000ea20000002700 */
[----:B------:R-:W-:Y:S01]  /*e310*/  SHF.R.S32.HI R9, RZ, 0x1f, R7 ;  /* 0x0000001fff097819 */ /* 0x000fe20000011407 */
[----:B------:R-:W-:Y:S01]  /*e320*/  ULDC.64 UR8, c[0x0][0xc38] ;  /* 0x00030e0000087ab9 */ /* 0x000fe20000000a00 */
[----:B------:R-:W-:Y:S01]  /*e330*/  LOP3.LUT R21, R21, 0xfffffffc, RZ, 0xc0, !PT ;  /* 0xfffffffc15157812 */ /* 0x000fe200078ec0ff */
[----:B------:R-:W-:Y:S01]  /*e340*/  UIMAD UR6, UR6, UR8, URZ ;  /* 0x00000008060672a4 */ /* 0x000fe2000f8e023f */
[----:B------:R-:W-:Y:S01]  /*e350*/  R2UR UR10, R156 ;  /* 0x000000009c0a72ca */ /* 0x000fe200000e0000 */
[----:B------:R-:W-:Y:S01]  /*e360*/  BSSY B0, `(.L_x_4420) ;  /* 0x0000103000007945 */ /* 0x000fe20003800000 */
[----:B------:R-:W-:Y:S01]  /*e370*/  LEA.HI R9, R9, R154, RZ, 0x3 ;  /* 0x0000009a09097211 */ /* 0x000fe200078f18ff */
[----:B------:R-:W-:Y:S01]  /*e380*/  IMAD.IADD R21, R20, 0x1, -R21 ;  /* 0x0000000114157824 */ /* 0x000fe200078e0a15 */
[----:B0-----:R-:W0:Y:S01]  /*e390*/  LDC.64 R12, c[0x0][0xc40] ;  /* 0x00031000ff0c7b82 */ /* 0x001e220000000a00 */
[----:B------:R-:W-:-:S02]  /*e3a0*/  LEA.HI R155, R155, R8, RZ, 0x5 ;  /* 0x000000089b9b7211 */ /* 0x000fc400078f28ff */
[----:B------:R-:W-:Y:S02]  /*e3b0*/  LOP3.LUT R9, R9, 0xfffffff8, RZ, 0xc0, !PT ;  /* 0xfffffff809097812 */ /* 0x000fe400078ec0ff */
[C---:B------:R-:W-:Y:S02]  /*e3c0*/  LEA.HI R2, R21.reuse, R21, RZ, 0x1 ;  /* 0x0000001515027211 */ /* 0x040fe400078f08ff */
[----:B------:R-:W-:Y:S01]  /*e3d0*/  SHF.R.S32.HI R155, RZ, 0x5, R155 ;  /* 0x00000005ff9b7819 */ /* 0x000fe2000001149b */
[----:B------:R-:W3:Y:S01]  /*e3e0*/  @P1 LDC R4, c[0x0][0xcec] ;  /* 0x00033b00ff041b82 */ /* 0x000ee20000000800 */
[----:B------:R-:W-:Y:S01]  /*e3f0*/  LOP3.LUT R2, R2, 0x1ffffffe, RZ, 0xc0, !PT ;  /* 0x1ffffffe02027812 */ /* 0x000fe200078ec0ff */
[----:B------:R-:W-:Y:S01]  /*e400*/  IMAD.IADD R154, R154, 0x1, -R9 ;  /* 0x000000019a9a7824 */ /* 0x000fe200078e0a09 */
[----:B------:R-:W-:Y:S02]  /*e410*/  UIMAD.WIDE.U32 UR4, UR10, UR8, URZ ;  /* 0x000000080a0472a5 */ /* 0x000fe4000f8e003f */
[----:B------:R-:W-:Y:S01]  /*e420*/  UIMAD UR6, UR10, UR9, UR6 ;  /* 0x000000090a0672a4 */ /* 0x000fe2000f8e0206 */
[----:B------:R-:W-:Y:S01]  /*e430*/  IMAD.IADD R2, R21, 0x1, -R2 ;  /* 0x0000000115027824 */ /* 0x000fe200078e0a02 */
[----:B--2---:R-:W-:Y:S01]  /*e440*/  USHF.R.S32.HI UR8, URZ, 0x1f, UR7 ;  /* 0x0000001f3f087899 */ /* 0x004fe20008011407 */
[----:B------:R-:W2:Y:S01]  /*e450*/  @P1 LDC R17, c[0x0][0xcf0] ;  /* 0x00033c00ff111b82 */ /* 0x000ea20000000800 */
[----:B------:R-:W-:Y:S01]  /*e460*/  IMAD R155, R155, 0x10, R154 ;  /* 0x000000109b9b7824 */ /* 0x000fe200078e029a */
[----:B------:R-:W-:-:S02]  /*e470*/  UIADD3 UR6, UR5, UR6, URZ ;  /* 0x0000000605067290 */ /* 0x000fc4000fffe03f */
[----:B------:R-:W-:Y:S02]  /*e480*/  IMAD.U32 R11, RZ, RZ, UR5 ;  /* 0x00000005ff0b7e24 */ /* 0x000fe4000f8e00ff */
[----:B------:R-:W-:Y:S02]  /*e490*/  IMAD R9, R2, 0x8, R155 ;  /* 0x0000000802097824 */ /* 0x000fe400078e029b */
[----:B------:R-:W-:Y:S01]  /*e4a0*/  IMAD.U32 R10, RZ, RZ, UR4 ;  /* 0x00000004ff0a7e24 */ /* 0x000fe2000f8e00ff */
[----:B------:R-:W-:Y:S01]  /*e4b0*/  MOV R11, UR6 ;  /* 0x00000006000b7c02 */ /* 0x000fe20008000f00 */
[----:B-1----:R-:W-:Y:S01]  /*e4c0*/  IMAD R15, R14, 0x40, R9 ;  /* 0x000000400e0f7824 */ /* 0x002fe200078e0209 */
[----:B------:R-:W-:Y:S01]  /*e4d0*/  ULDC.64 UR4, c[0x0][0xc48] ;  /* 0x0003120000047ab9 */ /* 0x000fe20000000a00 */
[C---:B0-----:R-:W-:Y:S02]  /*e4e0*/  IMAD R2, R12.reuse, UR8, RZ ;  /* 0x000000080c027c24 */ /* 0x041fe4000f8e02ff */
[----:B------:R-:W-:-:S04]  /*e4f0*/  IMAD.WIDE.U32 R10, R12, UR7, R10 ;  /* 0x000000070c0a7c25 */ /* 0x000fc8000f8e000a */
[----:B---3--:R-:W-:-:S04]  /*e500*/  @P1 IMAD.HI.U32 R4, R15, R4, RZ ;  /* 0x000000040f041227 */ /* 0x008fc800078e00ff */
[----:B------:R-:W-:Y:S02]  /*e510*/  IMAD R13, R13, UR7, R2 ;  /* 0x000000070d0d7c24 */ /* 0x000fe4000f8e0202 */
[----:B------:R-:W-:Y:S01]  /*e520*/  IMAD.MOV.U32 R9, RZ, RZ, R15 ;  /* 0x000000ffff097224 */ /* 0x000fe200078e000f */
[----:B--2---:R-:W-:Y:S01]  /*e530*/  @P1 SHF.R.U32.HI R9, RZ, R17, R4 ;  /* 0x00000011ff091219 */ /* 0x004fe20000011604 */
[----:B------:R-:W-:Y:S02]  /*e540*/  IMAD R2, R5, UR4, RZ ;  /* 0x0000000405027c24 */ /* 0x000fe4000f8e02ff */
[----:B------:R-:W-:Y:S01]  /*e550*/  IMAD.IADD R11, R11, 0x1, R13 ;  /* 0x000000010b0b7824 */ /* 0x000fe200078e020d */
[--C-:B------:R-:W-:Y:S01]  /*e560*/  SHF.R.S32.HI R4, RZ, 0x1f, R9.reuse ;  /* 0x0000001fff047819 */ /* 0x100fe20000011409 */
[----:B------:R-:W-:Y:S02]  /*e570*/  IMAD R13, R3, UR5, R2 ;  /* 0x00000005030d7c24 */ /* 0x000fe4000f8e0202 */
[----:B------:R-:W-:-:S02]  /*e580*/  IMAD.MOV R5, RZ, RZ, -R9 ;  /* 0x000000ffff057224 */ /* 0x000fc400078e0a09 */
        /* <DEDUP_REMOVED lines=224> */
.L_x_4421:
[----:B------:R-:W-:Y:S05]  /*f390*/  BSYNC B0 ;  /* 0x0000000000007941 */ /* 0x000fea0003800000 */
.L_x_4420:
        /* <DEDUP_REMOVED lines=201> */
.L_x_4418:
[----:B------:R-:W1:Y:S02]  /*10030*/  S2R R0, SR_TID.X ;  /* 0x0000000000007919 */ /* 0x000e640000002100 */
[----:B-1----:R-:W-:-:S05]  /*10040*/  VIADD R2, R0, 0xffffff80 ;  /* 0xffffff8000027836 */ /* 0x002fca0000000000 */
[----:B------:R-:W-:-:S13]  /*10050*/  ISETP.GT.AND P0, PT, R2, 0x3f, PT ;  /* 0x0000003f0200780c */ /* 0x000fda0003f04270 */
[----:B------:R-:W-:Y:S05]  /*10060*/  @P0 BRA `(.L_x_4380) ;  /* 0x0000005c000c0947 */ /* 0x000fea0003800000 */
[----:B------:R-:W1:Y:S01]  /*10070*/  S2R R3, SR_CTAID.X ;  /* 0x0000000000037919 */ /* 0x000e620000002500 */
[----:B------:R-:W4:Y:S01]  /*10080*/  LDC R6, c[0x0][0xce8] ;  /* 0x00033a00ff067b82 */ /* 0x000f220000000800 */
[----:B------:R-:W-:Y:S01]  /*10090*/  ULDC UR4, c[0x0][0xb88] ;  /* 0x0002e20000047ab9 */ /* 0x000fe20000000800 */
[----:B-1----:R-:W-:Y:S02]  /*100a0*/  IMAD R0, R3, 0x40, R0 ;  /* 0x0000004003007824 */ /* 0x002fe400078e0200 */
[----:B----4-:R-:W-:Y:S02]  /*100b0*/  IMAD R3, R6, UR4, RZ ;  /* 0x0000000406037c24 */ /* 0x010fe4000f8e02ff */
[----:B------:R-:W-:-:S05]  /*100c0*/  VIADD R0, R0, 0xffffff80 ;  /* 0xffffff8000007836 */ /* 0x000fca0000000000 */
[----:B------:R-:W-:-:S13]  /*100d0*/  ISETP.GE.AND P0, PT, R0, R3, PT ;  /* 0x000000030000720c */ /* 0x000fda0003f06270 */
[----:B------:R-:W-:Y:S05]  /*100e0*/  @P0 BRA `(.L_x_4380) ;  /* 0x0000005800ec0947 */ /* 0x000fea0003800000 */
[----:B------:R-:W4:Y:S01]  /*100f0*/  LDL R4, [R1] ;  /* 0x0000000001047983 */ /* 0x000f220000100800 */
[----:B------:R-:W-:Y:S01]  /*10100*/  ISETP.NE.AND P0, PT, R6, 0x1, PT ;  /* 0x000000010600780c */ /* 0x000fe20003f05270 */
[----:B------:R-:W-:Y:S01]  /*10110*/  S2UR UR7, SR_CTAID.Z ;  /* 0x00000000000779c3 */ /* 0x000fe20000002700 */
[----:B------:R-:W-:Y:S01]  /*10120*/  ULDC.64 UR8, c[0x0][0xcd0] ;  /* 0x0003340000087ab9 */ /* 0x000fe20000000a00 */
[----:B------:R-:W-:Y:S01]  /*10130*/  IMAD.MOV.U32 R5, RZ, RZ, R0 ;  /* 0x000000ffff057224 */ /* 0x000fe200078e0000 */
[----:B------:R-:W-:-:S05]  /*10140*/  ULDC.64 UR12, c[0x0][0x208] ;  /* 0x00008200000c7ab9 */ /* 0x000fca0000000a00 */
[----:B------:R-:W1:Y:S08]  /*10150*/  LDC.64 R10, c[0x0][0xcd8] ;  /* 0x00033600ff0a7b82 */ /* 0x000e700000000a00 */
[----:B------:R-:W5:Y:S08]  /*10160*/  @P0 LDC R7, c[0x0][0xcec] ;  /* 0x00033b00ff070b82 */ /* 0x000f700000000800 */
[----:B------:R-:W2:Y:S08]  /*10170*/  @P0 LDC R9, c[0x0][0xcf0] ;  /* 0x00033c00ff090b82 */ /* 0x000eb00000000800 */
[----:B------:R-:W3:Y:S08]  /*10180*/  S2UR UR10, SR_CTAID.Y ;  /* 0x00000000000a79c3 */ /* 0x000ef00000002600 */
[----:B0-----:R-:W3:Y:S01]  /*10190*/  LDC R8, c[0x0][0xd50] ;  /* 0x00035400ff087b82 */ /* 0x001ee20000000800 */
[----:B----4-:R-:W-:Y:S01]  /*101a0*/  R2UR UR11, R4 ;  /* 0x00000000040b72ca */ /* 0x010fe200000e0000 */
[----:B-----5:R-:W-:-:S05]  /*101b0*/  @P0 IMAD.HI.U32 R4, R0, R7, RZ ;  /* 0x0000000700040227 */ /* 0x020fca00078e00ff */
[----:B--2---:R-:W-:-:S07]  /*101c0*/  @P0 SHF.R.U32.HI R5, RZ, R9, R4 ;  /* 0x00000009ff050219 */ /* 0x004fce0000011604 */
[----:B------:R-:W-:Y:S02]  /*101d0*/  USHF.R.S32.HI UR6, URZ, 0x1f, UR11 ;  /* 0x0000001f3f067899 */ /* 0x000fe4000801140b */
[----:B------:R-:W-:Y:S01]  /*101e0*/  IMAD R7, RZ, RZ, -UR11 ;  /* 0x8000000bff077e24 */ /* 0x000fe2000f8e02ff */
[----:B------:R-:W-:Y:S02]  /*101f0*/  UIMAD.WIDE.U32 UR4, UR11, UR8, URZ ;  /* 0x000000080b0472a5 */ /* 0x000fe4000f8e003f */
[----:B------:R-:W-:Y:S01]  /*10200*/  UIMAD UR6, UR6, UR8, URZ ;  /* 0x00000008060672a4 */ /* 0x000fe2000f8e023f */
[----:B---3--:R-:W-:Y:S01]  /*10210*/  IMAD R9, R8, R7, UR10 ;  /* 0x0000000a08097e24 */ /* 0x008fe2000f8e0207 */
[----:B------:R-:W-:Y:S01]  /*10220*/  USHF.R.S32.HI UR8, URZ, 0x1f, UR7 ;  /* 0x0000001f3f087899 */ /* 0x000fe20008011407 */
[----:B------:R-:W-:Y:S01]  /*10230*/  IMAD.MOV R7, RZ, RZ, -R5 ;  /* 0x000000ffff077224 */ /* 0x000fe200078e0a05 */
[----:B------:R-:W-:Y:S01]  /*10240*/  UIMAD UR6, UR11, UR9, UR6 ;  /* 0x000000090b0672a4 */ /* 0x000fe2000f8e0206 */
[----:B------:R-:W-:Y:S01]  /*10250*/  IMAD.U32 R3, RZ, RZ, UR5 ;  /* 0x00000005ff037e24 */ /* 0x000fe2000f8e00ff */
[----:B------:R-:W-:Y:S01]  /*10260*/  SHF.R.S32.HI R4, RZ, 0x1f, R9 ;  /* 0x0000001fff047819 */ /* 0x000fe20000011409 */
[----:B------:R-:W-:Y:S01]  /*10270*/  IMAD.U32 R2, RZ, RZ, UR4 ;  /* 0x00000004ff027e24 */ /* 0x000fe2000f8e00ff */
[----:B------:R-:W-:Y:S01]  /*10280*/  UIADD3 UR6, UR5, UR6, URZ ;  /* 0x0000000605067290 */ /* 0x000fe2000fffe03f */
[----:B-1----:R-:W-:-:S02]  /*10290*/  IMAD R12, R10, UR8, RZ ;  /* 0x000000080a0c7c24 */ /* 0x002fc4000f8e02ff */
        /* <DEDUP_REMOVED lines=24> */
.L_x_4378:
        /* <DEDUP_REMOVED lines=18> */
.L_x_4422:
[----:B------:R-:W-:Y:S01]  /*10540*/  ULDC UR43, c[0x0][0xd50] ;  /* 0x00035400002b7ab9 */ /* 0x000fe20000000800 */
[----:B------:R-:W-:Y:S01]  /*10550*/  UMOV UR36, UR6 ;  /* 0x0000000600247c82 */ /* 0x000fe20008000000 */
[----:B------:R-:W-:-:S11]  /*10560*/  UISETP.NE.AND UP0, UPT, UR43, 0x1, UPT ;  /* 0x000000012b00788c */ /* 0x000fd6000bf05270 */
[----:B------:R-:W-:Y:S01]  /*10570*/  @UP0 ULDC UR4, c[0x0][0xd54] ;  /* 0x0003550000040ab9 */ /* 0x000fe20000000800 */
[----:B------:R-:W-:Y:S01]  /*10580*/  @UP0 ULDC UR7, c[0x0][0xd58] ;  /* 0x0003560000070ab9 */ /* 0x000fe20000000800 */
[----:B------:R-:W-:-:S04]  /*10590*/  UIMAD.WIDE.U32 UR4, UR6, UR4, URZ ;  /* 0x00000004060472a5 */ /* 0x000fc8000f8e003f */
[----:B------:R-:W-:-:S12]  /*105a0*/  @UP0 USHF.R.U32.HI UR36, URZ, UR7, UR5 ;  /* 0x000000073f240299 */ /* 0x000fd80008011605 */
.L_x_4423:
[----:B------:R-:W-:Y:S01]  /*105b0*/  ISETP.LE.AND P0, PT, RZ, UR44, PT ;  /* 0x0000002cff007c0c */ /* 0x000fe2000bf03270 */
[----:B------:R-:W-:Y:S01]  /*105c0*/  UIADD3 UR4, -UR36, URZ, URZ ;  /* 0x0000003f24047290 */ /* 0x000fe2000fffe13f */
[----:B------:R-:W-:Y:S02]  /*105d0*/  IMAD.MOV.U32 R0, RZ, RZ, 0x1 ;  /* 0x00000001ff007424 */ /* 0x000fe400078e00ff */
[----:B------:R-:W-:Y:S01]  /*105e0*/  IMAD.MOV.U32 R6, RZ, RZ, RZ ;  /* 0x000000ffff067224 */ /* 0x000fe200078e00ff */
[----:B------:R-:W-:Y:S01]  /*105f0*/  UIMAD UR43, UR43, UR4, UR6 ;  /* 0x000000042b2b72a4 */ /* 0x000fe2000f8e0206 */
[----:B------:R-:W-:-:S07]  /*10600*/  IMAD.MOV.U32 R9, RZ, RZ, 0x1 ;  /* 0x00000001ff097424 */ /* 0x000fce00078e00ff */
        /* <DEDUP_REMOVED lines=40> */
[----:B------:R-:W-:Y:S02]  /*10890*/  IABS R5, R4 ;  /* 0x0000000400057213 */ /* 0x000fe40000000000 */
[----:B------:R-:W-:Y:S02]  /*108a0*/  R2UR UR11, R2 ;  /* 0x00000000020b72ca */ /* 0x000fe400000e0000 */
[----:B------:R-:W-:Y:S01]  /*108b0*/  MOV R4, UR6 ;  /* 0x0000000600047c02 */ /* 0x000fe20008000f00 */
[----:B------:R-:W-:Y:S01]  /*108c0*/  IMAD.MOV R5, RZ, RZ, -R5 ;  /* 0x000000ffff057224 */ /* 0x000fe200078e0a05 */
[----:B------:R-:W-:-:S09]  /*108d0*/  ULOP3.LUT UR6, UR6, UR10, URZ, 0x3c, !UPT ;  /* 0x0000000a06067292 */ /* 0x000fd2000f8e3c3f */
        /* <DEDUP_REMOVED lines=24> */
.L_x_4425:
        /* <DEDUP_REMOVED lines=32> */
.L_x_4426:
        /* <DEDUP_REMOVED lines=20> */
.L_x_4428:
[----:B------:R0:W1:Y:S01]  /*10da0*/  LDC.64 R2, c[0x4][R16] ;  /* 0x0100000010027b82 */ /* 0x0000620000000a00 */
[----:B------:R-:W-:Y:S01]  /*10db0*/  ULDC.64 UR6, c[0x4][0x90] ;  /* 0x0100240000067ab9 */ /* 0x000fe20000000a00 */
[----:B------:R-:W-:Y:S01]  /*10dc0*/  ULDC.64 UR8, c[0x4][0x98] ;  /* 0x0100260000087ab9 */ /* 0x000fe20000000a00 */
[----:B------:R-:W-:Y:S01]  /*10dd0*/  ULDC.64 UR4, c[0x4][0x18] ;  /* 0x0100060000047ab9 */ /* 0x000fe20000000a00 */
[----:B------:R-:W-:Y:S01]  /*10de0*/  IMAD.U32 R4, RZ, RZ, UR6 ;  /* 0x00000006ff047e24 */ /* 0x000fe2000f8e00ff */
[----:B------:R-:W-:Y:S01]  /*10df0*/  MOV R8, 0x70 ;  /* 0x0000007000087802 */ /* 0x000fe20000000f00 */
[----:B------:R-:W-:Y:S02]  /*10e00*/  IMAD.U32 R5, RZ, RZ, UR7 ;  /* 0x00000007ff057e24 */ /* 0x000fe4000f8e00ff */
[----:B------:R-:W-:Y:S02]  /*10e10*/  IMAD.U32 R6, RZ, RZ, UR8 ;  /* 0x00000008ff067e24 */ /* 0x000fe4000f8e00ff */
[----:B------:R-:W-:-:S02]  /*10e20*/  IMAD.U32 R7, RZ, RZ, UR9 ;  /* 0x00000009ff077e24 */ /* 0x000fc4000f8e00ff */
[----:B------:R-:W-:Y:S02]  /*10e30*/  IMAD.U32 R10, RZ, RZ, UR4 ;  /* 0x00000004ff0a7e24 */ /* 0x000fe4000f8e00ff */
[----:B------:R-:W-:Y:S02]  /*10e40*/  IMAD.U32 R11, RZ, RZ, UR5 ;  /* 0x00000005ff0b7e24 */ /* 0x000fe4000f8e00ff */
[----:B------:R-:W-:Y:S02]  /*10e50*/  IMAD.MOV.U32 R12, RZ, RZ, 0x1 ;  /* 0x00000001ff0c7424 */ /* 0x000fe400078e00ff */
[----:B0-----:R-:W-:-:S07]  /*10e60*/  IMAD.MOV.U32 R13, RZ, RZ, RZ ;  /* 0x000000ffff0d7224 */ /* 0x001fce00078e00ff */
[----:B------:R-:W-:-:S07]  /*10e70*/  LEPC R20, `(.L_x_4427) ;  /* 0x000000001014794e */ /* 0x000fce0000000000 */
[----:B-1----:R-:W-:Y:S05]  /*10e80*/  CALL.ABS.NOINC R2 ;  /* 0x0000000002007343 */ /* 0x002fea0003c00000 */
.L_x_4427:
        /* <DEDUP_REMOVED lines=25> */
.L_x_4529:
        /* <DEDUP_REMOVED lines=9> */
.L_x_4532:
[----:B------:R-:W-:Y:S05]  /*110b0*/  @!P6 BRA `(.L_x_4430) ;  /* 0x0000000000dce947 */ /* 0x000fea0003800000 */
[----:B------:R-:W-:Y:S01]  /*110c0*/  IMAD.MOV.U32 R16, RZ, RZ, R18 ;  /* 0x000000ffff107224 */ /* 0x000fe200078e0012 */
[----:B------:R-:W-:Y:S06]  /*110d0*/  @!P1 BRA `(.L_x_4432) ;  /* 0x0000000000549947 */ /* 0x000fec0003800000 */
[----:B0-----:R-:W-:Y:S01]  /*110e0*/  IMAD.MOV.U32 R6, RZ, RZ, R0 ;  /* 0x000000ffff067224 */ /* 0x001fe200078e0000 */
[----:B------:R-:W-:Y:S01]  /*110f0*/  ULDC.64 UR4, c[0x0][0x428] ;  /* 0x00010a0000047ab9 */ /* 0x000fe20000000a00 */
[----:B------:R-:W0:Y:S01]  /*11100*/  LDC R0, c[0x0][0x43c] ;  /* 0x00010f00ff007b82 */ /* 0x000e220000000800 */
[----:B------:R-:W-:Y:S01]  /*11110*/  IMAD R9, R19, UR4, RZ ;  /* 0x0000000413097c24 */ /* 0x000fe2000f8e02ff */
[----:B------:R-:W-:Y:S01]  /*11120*/  ULDC.64 UR6, c[0x0][0x208] ;  /* 0x0000820000067ab9 */ /* 0x000fe20000000a00 */
[----:B------:R-:W-:Y:S02]  /*11130*/  IMAD.MOV.U32 R7, RZ, RZ, R6 ;  /* 0x000000ffff077224 */ /* 0x000fe400078e0006 */
        /* <DEDUP_REMOVED lines=15> */
.L_x_4432:
[----:B------:R-:W-:Y:S01]  /*11230*/  IMAD.MOV.U32 R0, RZ, RZ, 0x1 ;  /* 0x00000001ff007424 */ /* 0x000fe200078e00ff */
[----:B01----:R-:W0:Y:S04]  /*11240*/  S2R R6, SR_TID.X ;  /* 0x0000000000067919 */ /* 0x003e280000002100 */
[----:B------:R-:W-:-:S04]  /*11250*/  SHF.L.U32 R0, R0, 0x1f, RZ ;  /* 0x0000001f00007819 */ /* 0x000fc800000006ff */
[----:B------:R-:W1:Y:S01]  /*11260*/  SYNCS.PHASECHK.TRANS64.TRYWAIT P0, [UR38+0x38840], R0 ;  /* 0x03884000ff0075a7 */ /* 0x000e620008000166 */
[----:B0-----:R-:W-:-:S04]  /*11270*/  LOP3.LUT R2, R6, 0x7f, RZ, 0xc0, !PT ;  /* 0x0000007f06027812 */ /* 0x001fc800078ec0ff */
[----:B------:R-:W-:Y:S01]  /*11280*/  ISETP.NE.AND P1, PT, R2, RZ, PT ;  /* 0x000000ff0200720c */ /* 0x000fe20003f25270 */
[----:B-1----:R-:W-:-:S12]  /*11290*/  @!P0 BRA `(.L_x_4433) ;  /* 0x0000004c00688947 */ /* 0x002fd80003800000 */
.L_x_4533:
[----:B------:R-:W-:Y:S05]  /*112a0*/  @P1 BRA `(.L_x_4434) ;  /* 0x0000000000181947 */ /* 0x000fea0003800000 */
[----:B------:R-:W1:Y:S01]  /*112b0*/  S2R R2, SR_TID.X ;  /* 0x0000000000027919 */ /* 0x000e620000002100 */
[----:B0-----:R-:W-:-:S04]  /*112c0*/  IMAD.MOV.U32 R0, RZ, RZ, 0x2000 ;  /* 0x00002000ff007424 */ /* 0x001fc800078e00ff */
[----:B------:R2:W-:Y:S01]  /*112d0*/  SYNCS.ARRIVE.TRANS64 RZ, [UR38+0x38830], R0 ;  /* 0x03883000ffff79a7 */ /* 0x0005e20008000026 */
[----:B-1----:R-:W-:-:S13]  /*112e0*/  LOP3.LUT P0, RZ, R2, 0x1f, RZ, 0xc0, !PT ;  /* 0x0000001f02ff7812 */ /* 0x002fda000780c0ff */
[----:B--2---:R-:W-:Y:S05]  /*112f0*/  @!P0 BRA `(.L_x_4434) ;  /* 0x0000000000048947 */ /* 0x004fea0003800000 */
[----:B------:R-:W-:Y:S01]  /*11300*/  BPT.TRAP 0x1 ;  /* 0x000000040000795c */ /* 0x000fe20000300000 */
.L_x_4434:
[----:B0-----:R-:W2:Y:S01]  /*11310*/  LDL R0, [R1+0xc] ;  /* 0x00000c0001007983 */ /* 0x001ea20000100800 */
        /* <DEDUP_REMOVED lines=17> */
.L_x_4430:
        /* <DEDUP_REMOVED lines=24> */
.L_x_4435:
        /* <DEDUP_REMOVED lines=24> */
[----:B------:R-:W-:Y:S01]  /*11730*/  IMAD.MOV.U32 R9, RZ, RZ, R11 ;  /* 0x000000ffff097224 */ /* 0x000fe200078e000b */
[----:B------:R2:W-:Y:S01]  /*11740*/  STL [R1+0x8], R11 ;  /* 0x0000080b01007387 */ /* 0x0005e20000100800 */
[----:B-1----:R-:W-:-:S05]  /*11750*/  @P0 IMAD.HI.U32 R0, R11, R0, RZ ;  /* 0x000000000b000227 */ /* 0x002fca00078e00ff */
[----:B0-----:R-:W-:Y:S01]  /*11760*/  @P0 SHF.R.U32.HI R9, RZ, R5, R0 ;  /* 0x00000005ff090219 */ /* 0x001fe20000011600 */
[----:B------:R-:W-:Y:S01]  /*11770*/  IMAD.U32 R5, RZ, RZ, UR5 ;  /* 0x00000005ff057e24 */ /* 0x000fe2000f8e00ff */
[----:B------:R-:W-:Y:S02]  /*11780*/  ULDC.64 UR4, c[0x0][0x2d0] ;  /* 0x0000b40000047ab9 */ /* 0x000fe40000000a00 */
[----:B------:R-:W-:Y:S01]  /*11790*/  SHF.R.S32.HI R0, RZ, 0x1f, R9 ;  /* 0x0000001fff007819 */ /* 0x000fe20000011409 */
[C---:B------:R-:W-:Y:S01]  /*117a0*/  IMAD.WIDE.U32 R2, R9.reuse, UR4, R2 ;  /* 0x0000000409027c25 */ /* 0x040fe2000f8e0002 */
[----:B------:R-:W-:-:S03]  /*117b0*/  IADD3 R4, -R9, RZ, RZ ;  /* 0x000000ff09047210 */ /* 0x000fc60007ffe1ff */
[----:B------:R-:W-:Y:S02]  /*117c0*/  IMAD R0, R0, UR4, RZ ;  /* 0x0000000400007c24 */ /* 0x000fe4000f8e02ff */
[----:B------:R-:W-:Y:S02]  /*117d0*/  IMAD R5, R7, R4, R11 ;  /* 0x0000000407057224 */ /* 0x000fe400078e020b */
[----:B--2---:R-:W-:Y:S01]  /*117e0*/  IMAD R11, R9, UR5, R0 ;  /* 0x00000005090b7c24 */ /* 0x004fe2000f8e0200 */
[----:B------:R-:W-:Y:S02]  /*117f0*/  ULDC.64 UR4, c[0x0][0x2c8] ;  /* 0x0000b20000047ab9 */ /* 0x000fe40000000a00 */
[----:B------:R-:W-:Y:S01]  /*11800*/  SHF.R.S32.HI R0, RZ, 0x1f, R5 ;  /* 0x0000001fff007819 */ /* 0x000fe20000011405 */
[----:B------:R-:W-:-:S04]  /*11810*/  IMAD.IADD R3, R3, 0x1, R11 ;  /* 0x0000000103037824 */ /* 0x000fc800078e020b */
[----:B------:R-:W-:Y:S02]  /*11820*/  IMAD R0, R0, UR4, RZ ;  /* 0x0000000400007c24 */ /* 0x000fe4000f8e02ff */
[----:B------:R-:W-:-:S04]  /*11830*/  IMAD.WIDE.U32 R2, R5, UR4, R2 ;  /* 0x0000000405027c25 */ /* 0x000fc8000f8e0002 */
[----:B------:R-:W-:Y:S01]  /*11840*/  IMAD R9, R5, UR5, R0 ;  /* 0x0000000505097c24 */ /* 0x000fe2000f8e0200 */
[----:B------:R-:W-:Y:S02]  /*11850*/  ULDC.64 UR4, c[0x0][0x280] ;  /* 0x0000a00000047ab9 */ /* 0x000fe40000000a00 */
[C---:B------:R-:W-:Y:S01]  /*11860*/  LEA R0, P0, R2.reuse, UR4, 0x1 ;  /* 0x0000000402007c11 */ /* 0x040fe2000f8008ff */
[----:B------:R-:W-:Y:S01]  /*11870*/  IMAD.IADD R3, R3, 0x1, R9 ;  /* 0x0000000103037824 */ /* 0x000fe200078e0209 */
[----:B------:R-:W-:Y:S01]  /*11880*/  ULDC UR4, c[0x0][0x2b8] ;  /* 0x0000ae0000047ab9 */ /* 0x000fe20000000800 */
[----:B------:R-:W0:Y:S03]  /*11890*/  S2R R9, SR_TID.X ;  /* 0x0000000000097919 */ /* 0x000e260000002100 */
[----:B------:R-:W-:Y:S01]  /*118a0*/  LEA.HI.X R3, R2, UR5, R3, 0x1, P0 ;  /* 0x0000000502037c11 */ /* 0x000fe200080f0c03 */
[----:B0-----:R-:W-:-:S05]  /*118b0*/  IMAD.SHL.U32 R2, R9, 0x8, RZ ;  /* 0x0000000809027824 */ /* 0x001fca00078e00ff */
        /* <DEDUP_REMOVED lines=8> */
[----:B------:R-:W0:Y:S01]  /*11940*/  S2R R4, SR_TID.X ;  /* 0x0000000000047919 */ /* 0x000e220000002100 */
[----:B------:R-:W-:Y:S01]  /*11950*/  ULDC UR4, c[0x0][0x288] ;  /* 0x0000a20000047ab9 */ /* 0x000fe20000000800 */
[----:B------:R-:W-:Y:S01]  /*11960*/  IMAD R8, R8, 0x40, R6 ;  /* 0x0000004008087824 */ /* 0x000fe200078e0206 */
[----:B------:R-:W-:Y:S01]  /*11970*/  ULDC.64 UR6, c[0x0][0x208] ;  /* 0x0000820000067ab9 */ /* 0x000fe20000000a00 */
[----:B------:R-:W1:Y:S01]  /*11980*/  SHFL.IDX PT, R14, R0, RZ, 0x181f ;  /* 0x00181fff000e7589 */ /* 0x000e6200000e0000 */
[----:B------:R-:W-:Y:S02]  /*11990*/  IMAD R2, R7, UR4, RZ ;  /* 0x0000000407027c24 */ /* 0x000fe4000f8e02ff */
[C---:B------:R-:W-:Y:S01]  /*119a0*/  VIADD R6, R8.reuse, 0x10 ;  /* 0x0000001008067836 */ /* 0x040fe20000000000 */
[----:B------:R2:W-:Y:S02]  /*119b0*/  STL [R1+0x4], R8 ;  /* 0x0000040801007387 */ /* 0x0005e40000100800 */
[----:B------:R-:W-:-:S02]  /*119c0*/  ISETP.GE.AND P1, PT, R8, R2, PT ;  /* 0x000000020800720c */ /* 0x000fc40003f26270 */
[----:B------:R-:W-:Y:S01]  /*119d0*/  STL [R1+0x10], R6 ;  /* 0x0000100601007387 */ /* 0x000fe20000100800 */
[----:B--2---:R-:W-:-:S10]  /*119e0*/  VIADD R8, R8, 0x20 ;  /* 0x0000002008087836 */ /* 0x004fd40000000000 */
[----:B------:R-:W-:Y:S01]  /*119f0*/  @!P1 LEA R9, R10, UR38, 0x1 ;  /* 0x000000260a099c11 */ /* 0x000fe2000f8e08ff */
[----:B------:R-:W-:Y:S01]  /*11a00*/  STL [R1+0x14], R8 ;  /* 0x0000140801007387 */ /* 0x000fe20000100800 */
[----:B0-----:R-:W-:-:S03]  /*11a10*/  IMAD.SHL.U32 R11, R4, 0x8, RZ ;  /* 0x00000008040b7824 */ /* 0x001fc600078e00ff */
[----:B------:R-:W0:Y:S02]  /*11a20*/  SHFL.IDX PT, R4, R3, RZ, 0x181f ;  /* 0x00181fff03047589 */ /* 0x000e2400000e0000 */
[----:B------:R-:W-:-:S04]  /*11a30*/  LOP3.LUT R11, R11, 0x38, RZ, 0xc0, !PT ;  /* 0x000000380b0b7812 */ /* 0x000fc800078ec0ff */
[----:B-1----:R-:W-:-:S05]  /*11a40*/  @!P1 LEA R14, P2, R11, R14, 0x1 ;  /* 0x0000000e0b0e9211 */ /* 0x002fca00078408ff */
[----:B0-----:R-:W-:Y:S02]  /*11a50*/  @!P1 IMAD.X R5, RZ, RZ, R4, P2 ;  /* 0x000000ffff059224 */ /* 0x001fe400010e0604 */
[----:B------:R-:W-:Y:S02]  /*11a60*/  @!P1 IMAD.MOV.U32 R4, RZ, RZ, R14 ;  /* 0x000000ffff049224 */ /* 0x000fe400078e000e */
[----:B------:R-:W0:Y:S04]  /*11a70*/  SHFL.IDX PT, R14, R0, 0x1, 0x181f ;  /* 0x00381f00000e7f89 */ /* 0x000e2800000e0000 */
[----:B------:R1:W-:Y:S01]  /*11a80*/  @!P1 LDGSTS.E.BYPASS.LTC128B.128 [R9+0x20400], desc[UR6][R4.64], !P0 ;  /* 0x2040000004099fae */ /* 0x0003e2000c101d46 */
[----:B------:R-:W-:-:S03]  /*11a90*/  ISETP.GE.AND P1, PT, R6, R2, PT ;  /* 0x000000020600720c */ /* 0x000fc60003f26270 */
[----:B-1----:R-:W1:Y:S10]  /*11aa0*/  SHFL.IDX PT, R4, R3, 0x1, 0x181f ;  /* 0x00381f0003047f89 */ /* 0x002e7400000e0000 */
[----:B------:R-:W-:-:S02]  /*11ab0*/  @!P1 LEA R7, R10, UR38, 0x1 ;  /* 0x000000260a079c11 */ /* 0x000fc4000f8e08ff */
[----:B0-----:R-:W-:Y:S02]  /*11ac0*/  @!P1 LEA R6, P2, R11, R14, 0x1 ;  /* 0x0000000e0b069211 */ /* 0x001fe400078408ff */
[----:B------:R-:W0:Y:S03]  /*11ad0*/  SHFL.IDX PT, R14, R0, 0x2, 0x181f ;  /* 0x00581f00000e7f89 */ /* 0x000e2600000e0000 */
        /* <DEDUP_REMOVED lines=14> */
.L_x_4542:
[----:B--2---:R-:W2:Y:S01]  /*11bc0*/  LDL R4, [R1+0x4] ;  /* 0x0000040001047983 */ /* 0x004ea20000100800 */
[----:B------:R-:W-:Y:S01]  /*11bd0*/  ULDC.64 UR4, c[0x0][0x208] ;  /* 0x0000820000047ab9 */ /* 0x000fe20000000a00 */
[----:B------:R-:W0:Y:S02]  /*11be0*/  S2R R0, SR_TID.X ;  /* 0x0000000000007919 */ /* 0x000e240000002100 */
[----:B0-----:R-:W-:-:S05]  /*11bf0*/  IMAD.SHL.U32 R0, R0, 0x8, RZ ;  /* 0x0000000800007824 */ /* 0x001fca00078e00ff */
[----:B------:R-:W-:Y:S01]  /*11c00*/  LOP3.LUT R0, R0, 0x38, RZ, 0xc0, !PT ;  /* 0x0000003800007812 */ /* 0x000fe200078ec0ff */
        /* <DEDUP_REMOVED lines=42> */
.L_x_4437:
[----:B------:R-:W2:Y:S01]  /*11eb0*/  LDL.LU.64 R6, [R1+0x20] ;  /* 0x0000200001067983 */ /* 0x000ea20000300a00 */
[----:B------:R-:W-:-:S03]  /*11ec0*/  ULDC.64 UR8, c[0x0][0x3e0] ;  /* 0x0000f80000087ab9 */ /* 0x000fc60000000a00 */
[----:B------:R-:W3:Y:S04]  /*11ed0*/  LDL.LU R2, [R1+0x2c] ;  /* 0x00002c0001027983 */ /* 0x000ee80000300800 */
[----:B0-----:R-:W4:Y:S01]  /*11ee0*/  LDL.LU R4, [R1+0x8] ;  /* 0x0000080001047983 */ /* 0x001f220000300800 */
[----:B------:R-:W-:Y:S01]  /*11ef0*/  UIMAD UR6, UR45, UR8, URZ ;  /* 0x000000082d0672a4 */ /* 0x000fe2000f8e023f */
[----:B------:R-:W-:Y:S01]  /*11f00*/  LOP3.LUT R17, R17, 0xfffffff7, RZ, 0xc0, !PT ;  /* 0xfffffff711117812 */ /* 0x000fe200078ec0ff */
[----:B------:R-:W0:Y:S02]  /*11f10*/  S2R R8, SR_TID.X ;  /* 0x0000000000087919 */ /* 0x000e240000002100 */
[----:B------:R-:W-:Y:S01]  /*11f20*/  UIMAD UR6, UR44, UR9, UR6 ;  /* 0x000000092c0672a4 */ /* 0x000fe2000f8e0206 */
[----:B0-----:R-:W-:-:S04]  /*11f30*/  SHF.L.U32 R10, R8, 0x3, RZ ;  /* 0x00000003080a7819 */ /* 0x001fc800000006ff */
[----:B------:R-:W-:Y:S02]  /*11f40*/  LOP3.LUT R10, R10, 0x38, RZ, 0xc0, !PT ;  /* 0x000000380a0a7812 */ /* 0x000fe400078ec0ff */
[----:B--2---:R-:W-:Y:S02]  /*11f50*/  R2UR UR5, R7 ;  /* 0x00000000070572ca */ /* 0x004fe400000e0000 */
[----:B------:R-:W0:Y:S01]  /*11f60*/  LDC R7, c[0x0][0x448] ;  /* 0x00011200ff077b82 */ /* 0x000e220000000800 */
[----:B------:R-:W-:Y:S02]  /*11f70*/  R2UR UR4, R6 ;  /* 0x00000000060472ca */ /* 0x000fe400000e0000 */
[----:B---3--:R-:W-:-:S13]  /*11f80*/  R2UR UR5, R2 ;  /* 0x00000000020572ca */ /* 0x008fda00000e0000 */
[----:B------:R-:W-:-:S03]  /*11f90*/  UIMAD.WIDE.U32 UR4, UR44, UR8, UR4 ;  /* 0x000000082c0472a5 */ /* 0x000fc6000f8e0004 */
[----:B------:R-:W-:Y:S01]  /*11fa0*/  ULDC.64 UR8, c[0x0][0x3d0] ;  /* 0x0000f40000087ab9 */ /* 0x000fe20000000a00 */
[----:B------:R-:W-:Y:S01]  /*11fb0*/  UIADD3 UR5, UR5, UR6, URZ ;  /* 0x0000000605057290 */ /* 0x000fe2000fffe03f */
[----:B0-----:R-:W-:-:S13]  /*11fc0*/  ISETP.NE.AND P0, PT, R7, 0x1, PT ;  /* 0x000000010700780c */ /* 0x001fda0003f05270 */
[----:B------:R-:W4:Y:S08]  /*11fd0*/  @P0 LDC R2, c[0x0][0x44c] ;  /* 0x00011300ff020b82 */ /* 0x000f300000000800 */
[----:B------:R-:W0:Y:S01]  /*11fe0*/  @P0 LDC R0, c[0x0][0x450] ;  /* 0x00011400ff000b82 */ /* 0x000e220000000800 */
[----:B----4-:R-:W-:-:S04]  /*11ff0*/  @P0 IMAD.HI.U32 R3, R4, R2, RZ ;  /* 0x0000000204030227 */ /* 0x010fc800078e00ff */
[----:B------:R-:W-:Y:S01]  /*12000*/  IMAD.MOV.U32 R2, RZ, RZ, R4 ;  /* 0x000000ffff027224 */ /* 0x000fe200078e0004 */
[----:B0-----:R-:W-:-:S04]  /*12010*/  @P0 SHF.R.U32.HI R2, RZ, R0, R3 ;  /* 0x00000000ff020219 */ /* 0x001fc80000011603 */
[--C-:B------:R-:W-:Y:S01]  /*12020*/  SHF.R.S32.HI R3, RZ, 0x1f, R2.reuse ;  /* 0x0000001fff037819 */ /* 0x100fe20000011402 */
[----:B------:R-:W-:-:S04]  /*12030*/  IMAD.MOV R0, RZ, RZ, -R2 ;  /* 0x000000ffff007224 */ /* 0x000fc800078e0a02 */
[----:B------:R-:W-:Y:S02]  /*12040*/  IMAD R0, R7, R0, R4 ;  /* 0x0000000007007224 */ /* 0x000fe400078e0204 */
[----:B------:R-:W-:Y:S02]  /*12050*/  IMAD R5, R3, UR8, RZ ;  /* 0x0000000803057c24 */ /* 0x000fe4000f8e02ff */
[----:B------:R-:W-:Y:S01]  /*12060*/  IMAD.U32 R3, RZ, RZ, UR8 ;  /* 0x00000008ff037e24 */ /* 0x000fe2000f8e00ff */
[----:B------:R-:W-:Y:S01]  /*12070*/  SHF.R.S32.HI R4, RZ, 0x1f, R0 ;  /* 0x0000001fff047819 */ /* 0x000fe20000011400 */
[C---:B------:R-:W-:Y:S02]  /*12080*/  IMAD R5, R2.reuse, UR9, R5 ;  /* 0x0000000902057c24 */ /* 0x040fe4000f8e0205 */
        /* <DEDUP_REMOVED lines=9> */
[----:B------:R-:W-:Y:S02]  /*12120*/  ULDC UR4, c[0x0][0x3b8] ;  /* 0x0000ee0000047ab9 */ /* 0x000fe40000000800 */
[----:B------:R-:W-:Y:S02]  /*12130*/  ISETP.GE.AND P3, PT, R10, UR4, PT ;  /* 0x000000040a007c0c */ /* 0x000fe4000bf66270 */
[----:B------:R-:W-:Y:S02]  /*12140*/  LEA.HI.X R6, R2, UR5, R3, 0x1, P0 ;  /* 0x0000000502067c11 */ /* 0x000fe400080f0c03 */
[----:B------:R-:W-:-:S04]  /*12150*/  LOP3.LUT R2, R10, 0x40, RZ, 0xfc, !PT ;  /* 0x000000400a027812 */ /* 0x000fc800078efcff */
[----:B------:R-:W-:Y:S02]  /*12160*/  ISETP.GE.AND P1, PT, R2, UR4, PT ;  /* 0x0000000402007c0c */ /* 0x000fe4000bf26270 */
[----:B------:R-:W-:Y:S02]  /*12170*/  LOP3.LUT R2, R10, 0x80, RZ, 0xfc, !PT ;  /* 0x000000800a027812 */ /* 0x000fe400078efcff */
[----:B------:R-:W-:Y:S02]  /*12180*/  SEL R4, RZ, 0x2, P1 ;  /* 0x00000002ff047807 */ /* 0x000fe40000800000 */
[----:B------:R-:W-:Y:S02]  /*12190*/  ISETP.GE.AND P2, PT, R2, UR4, PT ;  /* 0x0000000402007c0c */ /* 0x000fe4000bf46270 */
[----:B------:R-:W-:Y:S02]  /*121a0*/  SEL R2, RZ, 0x1, P3 ;  /* 0x00000001ff027807 */ /* 0x000fe40001800000 */
[----:B------:R-:W-:-:S03]  /*121b0*/  SEL R3, RZ, 0x4, P2 ;  /* 0x00000004ff037807 */ /* 0x000fc60001000000 */
[----:B------:R-:W-:Y:S02]  /*121c0*/  @P1 LOP3.LUT R17, R17, 0x8, RZ, 0xfc, !PT ;  /* 0x0000000811111812 */ /* 0x000fe400078efcff */
[----:B------:R-:W-:Y:S02]  /*121d0*/  IADD3 R2, R3, R4, R2 ;  /* 0x0000000403027210 */ /* 0x000fe40007ffe002 */
[C---:B------:R-:W-:Y:S02]  /*121e0*/  LOP3.LUT R3, R10.reuse, 0xc0, RZ, 0xfc, !PT ;  /* 0x000000c00a037812 */ /* 0x040fe400078efcff */
[----:B------:R-:W-:Y:S02]  /*121f0*/  LOP3.LUT R17, R17, 0xfffffffb, RZ, 0xc0, !PT ;  /* 0xfffffffb11117812 */ /* 0x000fe400078ec0ff */
[----:B------:R-:W-:Y:S02]  /*12200*/  ISETP.GE.AND P5, PT, R3, UR4, PT ;  /* 0x0000000403007c0c */ /* 0x000fe4000bfa6270 */
[----:B------:R-:W-:-:S02]  /*12210*/  LOP3.LUT R3, R10, 0x100, RZ, 0xfc, !PT ;  /* 0x000001000a037812 */ /* 0x000fc400078efcff */
[----:B------:R-:W-:Y:S02]  /*12220*/  SEL R4, RZ, 0x8, P5 ;  /* 0x00000008ff047807 */ /* 0x000fe40002800000 */
[----:B------:R-:W-:Y:S02]  /*12230*/  ISETP.GE.AND P0, PT, R3, UR4, PT ;  /* 0x0000000403007c0c */ /* 0x000fe4000bf06270 */
[----:B------:R-:W-:Y:S02]  /*12240*/  LOP3.LUT R17, R17, 0xffffffef, RZ, 0xc0, !PT ;  /* 0xffffffef11117812 */ /* 0x000fe400078ec0ff */
[----:B------:R-:W-:Y:S02]  /*12250*/  SEL R3, RZ, 0x10, P0 ;  /* 0x00000010ff037807 */ /* 0x000fe40000000000 */
[----:B------:R-:W-:Y:S02]  /*12260*/  @P3 LOP3.LUT R17, R17, 0x10, RZ, 0xfc, !PT ;  /* 0x0000001011113812 */ /* 0x000fe400078efcff */
[----:B------:R-:W-:-:S02]  /*12270*/  IADD3 R2, R3, R2, R4 ;  /* 0x0000000203027210 */ /* 0x000fc40007ffe004 */
[C---:B------:R-:W-:Y:S02]  /*12280*/  LOP3.LUT R3, R10.reuse, 0x180, RZ, 0xfc, !PT ;  /* 0x000001800a037812 */ /* 0x040fe400078efcff */
[----:B------:R-:W-:Y:S02]  /*12290*/  @P2 LOP3.LUT R17, R17, 0x4, RZ, 0xfc, !PT ;  /* 0x0000000411112812 */ /* 0x000fe400078efcff */
[----:B------:R-:W-:Y:S02]  /*122a0*/  ISETP.GE.AND P1, PT, R3, UR4, PT ;  /* 0x0000000403007c0c */ /* 0x000fe4000bf26270 */
[----:B------:R-:W-:Y:S02]  /*122b0*/  LOP3.LUT R3, R10, 0x140, RZ, 0xfc, !PT ;  /* 0x000001400a037812 */ /* 0x000fe400078efcff */
[----:B------:R-:W-:Y:S02]  /*122c0*/  SEL R4, RZ, 0x40, P1 ;  /* 0x00000040ff047807 */ /* 0x000fe40000800000 */
[----:B------:R-:W-:-:S04]  /*122d0*/  ISETP.GE.AND P1, PT, R3, UR4, PT ;  /* 0x0000000403007c0c */ /* 0x000fc8000bf26270 */
[----:B------:R-:W-:-:S04]  /*122e0*/  SEL R3, RZ, 0x20, P1 ;  /* 0x00000020ff037807 */ /* 0x000fc80000800000 */
[----:B------:R-:W-:Y:S02]  /*122f0*/  IADD3 R4, R4, R2, R3 ;  /* 0x0000000204047210 */ /* 0x000fe40007ffe003 */
[----:B------:R-:W-:-:S04]  /*12300*/  LOP3.LUT R2, R10, 0x1c0, RZ, 0xfc, !PT ;  /* 0x000001c00a027812 */ /* 0x000fc800078efcff */
        /* <DEDUP_REMOVED lines=104> */
.L_x_4552:
        /* <DEDUP_REMOVED lines=38> */
.L_x_4440:
[----:B------:R-:W-:Y:S05]  /*12bf0*/  BSYNC B0 ;  /* 0x0000000000007941 */ /* 0x000fea0003800000 */
.L_x_4439:
        /* <DEDUP_REMOVED lines=9> */
.L_x_4553:
        /* <DEDUP_REMOVED lines=9> */
.L_x_4554:
        /* <DEDUP_REMOVED lines=8> */
.L_x_4446:
[----:B------:R-:W-:Y:S05]  /*12da0*/  BSYNC B1 ;  /* 0x0000000000017941 */ /* 0x000fea0003800000 */
.L_x_4445:
        /* <DEDUP_REMOVED lines=11> */
.L_x_4447:
        /* <DEDUP_REMOVED lines=13> */
.L_x_4448:
        /* <DEDUP_REMOVED lines=13> */
.L_x_4449:
        /* <DEDUP_REMOVED lines=13> */
.L_x_4450:
        /* <DEDUP_REMOVED lines=13> */
.L_x_4451:
        /* <DEDUP_REMOVED lines=13> */
.L_x_4452:
        /* <DEDUP_REMOVED lines=13> */
.L_x_4453:
        /* <DEDUP_REMOVED lines=13> */
.L_x_4454:
        /* <DEDUP_REMOVED lines=8> */
.L_x_4443:
[----:B------:R-:W-:Y:S05]  /*13490*/  BSYNC B0 ;  /* 0x0000000000007941 */ /* 0x000fea0003800000 */
.L_x_4442:
        /* <DEDUP_REMOVED lines=30> */
.L_x_4496:
        /* <DEDUP_REMOVED lines=9> */
[----:B------:R-:W-:Y:S01]  /*13710*/  MOV R13, R8 ;  /* 0x00000008000d7202 */ /* 0x000fe20000000f00 */
        /* <DEDUP_REMOVED lines=18> */
.L_x_4458:
[----:B------:R-:W1:Y:S01]  /*13840*/  S2R R2, SR_TID.X ;  /* 0x0000000000027919 */ /* 0x000e620000002100 */
[----:B------:R-:W-:Y:S01]  /*13850*/  BSSY B2, `(.L_x_4459) ;  /* 0x0000006000027945 */ /* 0x000fe20003800000 */
[----:B-1----:R-:W-:Y:S02]  /*13860*/  LOP3.LUT R3, R2, 0x7f, RZ, 0xc0, !PT ;  /* 0x0000007f02037812 */ /* 0x002fe400078ec0ff */
[----:B------:R-:W-:Y:S02]  /*13870*/  SHF.L.U32 R2, R0, 0x1f, RZ ;  /* 0x0000001f00027819 */ /* 0x000fe400000006ff */
[----:B------:R-:W-:Y:S02]  /*13880*/  ISETP.NE.AND P2, PT, R3, RZ, PT ;  /* 0x000000ff0300720c */ /* 0x000fe40003f45270 */
[----:B------:R-:W1:Y:S02]  /*13890*/  SYNCS.PHASECHK.TRANS64.TRYWAIT P0, [UR38+0x38848], R2 ;  /* 0x03884802ff0075a7 */ /* 0x000e640008000166 */
[----:B-1----:R-:W-:Y:S09]  /*138a0*/  @!P0 BRA `(.L_x_4460) ;  /* 0x0000003400f88947 */ /* 0x002ff20003800000 */
.L_x_4555:
[----:B------:R-:W-:Y:S05]  /*138b0*/  BSYNC B2 ;  /* 0x0000000000027941 */ /* 0x000fea0003800000 */
.L_x_4459:
[----:B------:R-:W-:Y:S04]  /*138c0*/  BSSY B2, `(.L_x_4461) ;  /* 0x0000007000027945 */ /* 0x000fe80003800000 */
[----:B------:R-:W-:Y:S05]  /*138d0*/  @P2 BRA `(.L_x_4462) ;  /* 0x0000000000142947 */ /* 0x000fea0003800000 */
[----:B------:R-:W-:Y:S01]  /*138e0*/  ISETP.NE.AND P0, PT, R10, RZ, PT ;  /* 0x000000ff0a00720c */ /* 0x000fe20003f05270 */
[----:B-1----:R-:W-:-:S04]  /*138f0*/  IMAD.MOV.U32 R3, RZ, RZ, 0x2000 ;  /* 0x00002000ff037424 */ /* 0x002fc800078e00ff */
[----:B------:R3:W-:Y:S08]  /*13900*/  SYNCS.ARRIVE.TRANS64 RZ, [UR38+0x38838], R3 ;  /* 0x03883803ffff79a7 */ /* 0x0007f00008000026 */
[----:B---3--:R-:W-:Y:S05]  /*13910*/  @!P0 BRA `(.L_x_4462) ;  /* 0x0000000000048947 */ /* 0x008fea0003800000 */
[----:B------:R-:W-:Y:S01]  /*13920*/  BPT.TRAP 0x1 ;  /* 0x000000040000795c */ /* 0x000fe20000300000 */
.L_x_4462:
[----:B------:R-:W-:Y:S05]  /*13930*/  BSYNC B2 ;  /* 0x0000000000027941 */ /* 0x000fea0003800000 */
.L_x_4461:
        /* <DEDUP_REMOVED lines=11> */
.L_x_4463:
        /* <DEDUP_REMOVED lines=10> */
.L_x_4556:
[----:B------:R-:W-:Y:S05]  /*13a90*/  BSYNC B2 ;  /* 0x0000000000027941 */ /* 0x000fea0003800000 */
.L_x_4464:
        /* <DEDUP_REMOVED lines=9> */
.L_x_4467:
[----:B------:R-:W-:Y:S05]  /*13b30*/  BSYNC B2 ;  /* 0x0000000000027941 */ /* 0x000fea0003800000 */
.L_x_4466:
        /* <DEDUP_REMOVED lines=9> */
.L_x_4468:
        /* <DEDUP_REMOVED lines=13> */
.L_x_4469:
        /* <DEDUP_REMOVED lines=13> */
.L_x_4470:
        /* <DEDUP_REMOVED lines=13> */
.L_x_4471:
        /* <DEDUP_REMOVED lines=13> */
.L_x_4472:
        /* <DEDUP_REMOVED lines=13> */
.L_x_4473:
        /* <DEDUP_REMOVED lines=13> */
.L_x_4474:
        /* <DEDUP_REMOVED lines=13> */
.L_x_4475:
        /* <DEDUP_REMOVED lines=8> */
.L_x_4457:
[----:B------:R-:W-:Y:S05]  /*14200*/  BSYNC B1 ;  /* 0x0000000000017941 */ /* 0x000fea0003800000 */
.L_x_4456:
        /* <DEDUP_REMOVED lines=27> */
.L_x_4478:
[----:B------:R-:W1:Y:S01]  /*143c0*/  S2R R2, SR_TID.X ;  /* 0x0000000000027919 */ /* 0x000e620000002100 */
[----:B------:R-:W-:Y:S01]  /*143d0*/  BSSY B2, `(.L_x_4479) ;  /* 0x0000006000027945 */ /* 0x000fe20003800000 */
[----:B-1----:R-:W-:Y:S02]  /*143e0*/  LOP3.LUT R3, R2, 0x7f, RZ, 0xc0, !PT ;  /* 0x0000007f02037812 */ /* 0x002fe400078ec0ff */
[----:B------:R-:W-:Y:S02]  /*143f0*/  SHF.L.U32 R2, R0, 0x1f, RZ ;  /* 0x0000001f00027819 */ /* 0x000fe400000006ff */
[----:B------:R-:W-:Y:S02]  /*14400*/  ISETP.NE.AND P2, PT, R3, RZ, PT ;  /* 0x000000ff0300720c */ /* 0x000fe40003f45270 */
[----:B------:R-:W1:Y:S02]  /*14410*/  SYNCS.PHASECHK.TRANS64.TRYWAIT P0, [UR38+0x38840], R2 ;  /* 0x03884002ff0075a7 */ /* 0x000e640008000166 */
[----:B-1----:R-:W-:Y:S09]  /*14420*/  @!P0 BRA `(.L_x_4480) ;  /* 0x0000002c00488947 */ /* 0x002ff20003800000 */
.L_x_4557:
[----:B------:R-:W-:Y:S05]  /*14430*/  BSYNC B2 ;  /* 0x0000000000027941 */ /* 0x000fea0003800000 */
.L_x_4479:
[----:B------:R-:W-:Y:S04]  /*14440*/  BSSY B2, `(.L_x_4481) ;  /* 0x0000007000027945 */ /* 0x000fe80003800000 */
[----:B------:R-:W-:Y:S05]  /*14450*/  @P2 BRA `(.L_x_4482) ;  /* 0x0000000000142947 */ /* 0x000fea0003800000 */
[----:B------:R-:W-:Y:S01]  /*14460*/  ISETP.NE.AND P0, PT, R10, RZ, PT ;  /* 0x000000ff0a00720c */ /* 0x000fe20003f05270 */
[----:B-1----:R-:W-:-:S04]  /*14470*/  IMAD.MOV.U32 R3, RZ, RZ, 0x2000 ;  /* 0x00002000ff037424 */ /* 0x002fc800078e00ff */
[----:B------:R3:W-:Y:S08]  /*14480*/  SYNCS.ARRIVE.TRANS64 RZ, [UR38+0x38830], R3 ;  /* 0x03883003ffff79a7 */ /* 0x0007f00008000026 */
[----:B---3--:R-:W-:Y:S05]  /*14490*/  @!P0 BRA `(.L_x_4482) ;  /* 0x0000000000048947 */ /* 0x008fea0003800000 */
[----:B------:R-:W-:Y:S01]  /*144a0*/  BPT.TRAP 0x1 ;  /* 0x000000040000795c */ /* 0x000fe20000300000 */
.L_x_4482:
[----:B------:R-:W-:Y:S05]  /*144b0*/  BSYNC B2 ;  /* 0x0000000000027941 */ /* 0x000fea0003800000 */
.L_x_4481:
        /* <DEDUP_REMOVED lines=11> */
.L_x_4483:
        /* <DEDUP_REMOVED lines=11> */
.L_x_4558:
[----:B------:R-:W-:Y:S05]  /*14620*/  BSYNC B2 ;  /* 0x0000000000027941 */ /* 0x000fea0003800000 */
.L_x_4484:
        /* <DEDUP_REMOVED lines=9> */
.L_x_4487:
[----:B------:R-:W-:Y:S05]  /*146c0*/  BSYNC B2 ;  /* 0x0000000000027941 */ /* 0x000fea0003800000 */
.L_x_4486:
        /* <DEDUP_REMOVED lines=9> */
.L_x_4488:
        /* <DEDUP_REMOVED lines=13> */
.L_x_4489:
        /* <DEDUP_REMOVED lines=13> */
.L_x_4490:
        /* <DEDUP_REMOVED lines=13> */
.L_x_4491:
        /* <DEDUP_REMOVED lines=13> */
.L_x_4492:
        /* <DEDUP_REMOVED lines=13> */
.L_x_4493:
        /* <DEDUP_REMOVED lines=13> */
.L_x_4494:
        /* <DEDUP_REMOVED lines=13> */
.L_x_4495:
        /* <DEDUP_REMOVED lines=8> */
.L_x_4477:
[----:B------:R-:W-:Y:S05]  /*14d90*/  BSYNC B1 ;  /* 0x0000000000017941 */ /* 0x000fea0003800000 */
.L_x_4476:
[----:B------:R-:W-:Y:S01]  /*14da0*/  VIADD R8, R8, 0xfffffffe ;  /* 0xfffffffe08087836 */ /* 0x000fe20000000000 */
[----:B------:R-:W-:Y:S06]  /*14db0*/  @P1 BRA `(.L_x_4496) ;  /* 0xffffffe800301947 */ /* 0x000fec000383ffff */
[----:B------:R-:W-:Y:S05]  /*14dc0*/  BSYNC B0 ;  /* 0x0000000000007941 */ /* 0x000fea0003800000 */
.L_x_4455:
        /* <DEDUP_REMOVED lines=26> */
.L_x_4499:
[----:B------:R-:W1:Y:S01]  /*14f70*/  S2R R2, SR_TID.X ;  /* 0x0000000000027919 */ /* 0x000e620000002100 */
[----:B------:R-:W-:Y:S01]  /*14f80*/  BSSY B1, `(.L_x_4500) ;  /* 0x0000006000017945 */ /* 0x000fe20003800000 */
[----:B-1----:R-:W-:Y:S02]  /*14f90*/  LOP3.LUT R3, R2, 0x7f, RZ, 0xc0, !PT ;  /* 0x0000007f02037812 */ /* 0x002fe400078ec0ff */
[----:B------:R-:W-:Y:S02]  /*14fa0*/  SHF.L.U32 R2, R0, 0x1f, RZ ;  /* 0x0000001f00027819 */ /* 0x000fe400000006ff */
[----:B------:R-:W-:Y:S02]  /*14fb0*/  ISETP.NE.AND P1, PT, R3, RZ, PT ;  /* 0x000000ff0300720c */ /* 0x000fe40003f25270 */
[----:B------:R-:W1:Y:S02]  /*14fc0*/  SYNCS.PHASECHK.TRANS64.TRYWAIT P0, [UR38+0x38848], R2 ;  /* 0x03884802ff0075a7 */ /* 0x000e640008000166 */
[----:B-1----:R-:W-:Y:S09]  /*14fd0*/  @!P0 BRA `(.L_x_4501) ;  /* 0x00000020008c8947 */ /* 0x002ff20003800000 */
.L_x_4559:
[----:B------:R-:W-:Y:S05]  /*14fe0*/  BSYNC B1 ;  /* 0x0000000000017941 */ /* 0x000fea0003800000 */
.L_x_4500:
[----:B------:R-:W-:Y:S04]  /*14ff0*/  BSSY B1, `(.L_x_4502) ;  /* 0x0000007000017945 */ /* 0x000fe80003800000 */
[----:B------:R-:W-:Y:S05]  /*15000*/  @P1 BRA `(.L_x_4503) ;  /* 0x0000000000141947 */ /* 0x000fea0003800000 */
[----:B------:R-:W-:Y:S01]  /*15010*/  ISETP.NE.AND P0, PT, R10, RZ, PT ;  /* 0x000000ff0a00720c */ /* 0x000fe20003f05270 */
[----:B-1----:R-:W-:-:S04]  /*15020*/  IMAD.MOV.U32 R3, RZ, RZ, 0x2000 ;  /* 0x00002000ff037424 */ /* 0x002fc800078e00ff */
[----:B------:R3:W-:Y:S08]  /*15030*/  SYNCS.ARRIVE.TRANS64 RZ, [UR38+0x38838], R3 ;  /* 0x03883803ffff79a7 */ /* 0x0007f00008000026 */
[----:B---3--:R-:W-:Y:S05]  /*15040*/  @!P0 BRA `(.L_x_4503) ;  /* 0x0000000000048947 */ /* 0x008fea0003800000 */
[----:B------:R-:W-:Y:S01]  /*15050*/  BPT.TRAP 0x1 ;  /* 0x000000040000795c */ /* 0x000fe20000300000 */
.L_x_4503:
[----:B------:R-:W-:Y:S05]  /*15060*/  BSYNC B1 ;  /* 0x0000000000017941 */ /* 0x000fea0003800000 */
.L_x_4502:
        /* <DEDUP_REMOVED lines=11> */
.L_x_4504:
        /* <DEDUP_REMOVED lines=11> */
.L_x_4560:
[----:B------:R-:W-:Y:S05]  /*151d0*/  BSYNC B1 ;  /* 0x0000000000017941 */ /* 0x000fea0003800000 */
.L_x_4505:
        /* <DEDUP_REMOVED lines=9> */
.L_x_4508:
[----:B------:R-:W-:Y:S05]  /*15270*/  BSYNC B1 ;  /* 0x0000000000017941 */ /* 0x000fea0003800000 */
.L_x_4507:
        /* <DEDUP_REMOVED lines=9> */
.L_x_4509:
        /* <DEDUP_REMOVED lines=13> */
.L_x_4510:
        /* <DEDUP_REMOVED lines=13> */
.L_x_4511:
        /* <DEDUP_REMOVED lines=13> */
.L_x_4512:
        /* <DEDUP_REMOVED lines=13> */
.L_x_4513:
        /* <DEDUP_REMOVED lines=13> */
.L_x_4514:
        /* <DEDUP_REMOVED lines=13> */
.L_x_4515:
        /* <DEDUP_REMOVED lines=13> */
.L_x_4516:
        /* <DEDUP_REMOVED lines=8> */
.L_x_4498:
[----:B------:R-:W-:Y:S05]  /*15940*/  BSYNC B0 ;  /* 0x0000000000007941 */ /* 0x000fea0003800000 */
.L_x_4497:
[----:B------:R-:W-:Y:S01]  /*15950*/  LOP3.LUT R0, R0, 0x1, RZ, 0x3c, !PT ;  /* 0x0000000100007812 */ /* 0x000fe200078e3cff */
[----:B------:R-:W-:Y:S01]  /*15960*/  IMAD.MOV.U32 R9, RZ, RZ, RZ ;  /* 0x000000ffff097224 */ /* 0x000fe200078e00ff */
[----:B------:R-:W-:-:S07]  /*15970*/  MOV R6, RZ ;  /* 0x000000ff00067202 */ /* 0x000fce0000000f00 */
.L_x_4424:
[----:B------:R-:W1:Y:S01]  /*15980*/  S2R R3, SR_CgaCtaId ;  /* 0x0000000000037919 */ /* 0x000e620000008800 */
[----:B------:R-:W-:Y:S02]  /*15990*/  MOV R2, 0x400 ;  /* 0x0000040000027802 */ /* 0x000fe40000000f00 */
[----:B------:R-:W-:Y:S02]  /*159a0*/  SHF.L.U32 R9, R9, 0x1f, RZ ;  /* 0x0000001f09097819 */ /* 0x000fe400000006ff */
[----:B-1----:R-:W-:-:S04]  /*159b0*/  LEA R2, R3, R2, 0x18 ;  /* 0x0000000203027211 */ /* 0x002fc800078ec0ff */
[----:B------:R-:W1:Y:S02]  /*159c0*/  SYNCS.PHASECHK.TRANS64.TRYWAIT P0, [R2+URZ+0x38820], R9 ;  /* 0x03882009020075a7 */ /* 0x000e64000800017f */
[----:B-1----:R-:W-:Y:S05]  /*159d0*/  @!P0 BRA `(.L_x_4517) ;  /* 0x00000018003c8947 */ /* 0x002fea0003800000 */
.L_x_4561:
[----:B------:R-:W-:-:S03]  /*159e0*/  UMOV UR4, 0xffffffff ;  /* 0xffffffff00047882 */ /* 0x000fc60000000000 */
[----:B------:R-:W-:Y:S05]  /*159f0*/  BRA.DIV UR4, `(.L_x_4518) ;  /* 0x0000001a04487947 */ /* 0x000fea000b800000 */
[----:B------:R-:W3:Y:S02]  /*15a00*/  S2R R3, SR_TID.X ;  /* 0x0000000000037919 */ /* 0x000ee40000002100 */
[----:B---3--:R-:W-:-:S04]  /*15a10*/  SHF.R.U32.HI R3, RZ, 0x5, R3 ;  /* 0x00000005ff037819 */ /* 0x008fc80000011603 */
[----:B------:R-:W-:-:S05]  /*15a20*/  LOP3.LUT R3, R3, 0x3, RZ, 0xc0, !PT ;  /* 0x0000000303037812 */ /* 0x000fca00078ec0ff */
[----:B--2---:R2:W3:Y:S02]  /*15a30*/  SHFL.IDX PT, R14, R3, RZ, 0x1f ;  /* 0x00001fff030e7589 */ /* 0x0044e400000e0000 */
.L_x_4564:
[----:B---3--:R-:W-:-:S13]  /*15a40*/  ISETP.NE.AND P0, PT, R14, RZ, PT ;  /* 0x000000ff0e00720c */ /* 0x008fda0003f05270 */
[----:B------:R-:W-:Y:S05]  /*15a50*/  @P0 BRA `(.L_x_4380) ;  /* 0x0000000000900947 */ /* 0x000fea0003800000 */
[----:B------:R-:W-:-:S03]  /*15a60*/  UMOV UR4, 0xffffffff ;  /* 0xffffffff00047882 */ /* 0x000fc60000000000 */
[----:B------:R-:W-:Y:S05]  /*15a70*/  BRA.DIV UR4, `(.L_x_4519) ;  /* 0x0000001a045c7947 */ /* 0x000fea000b800000 */
[----:B------:R-:W-:-:S13]  /*15a80*/  ELECT P6, URZ, PT ;  /* 0x00000000003f782f */ /* 0x000fda00038c0000 */
.L_x_4567:
        /* <DEDUP_REMOVED lines=8> */
.L_x_4520:
        /* <DEDUP_REMOVED lines=12> */
.L_x_4568:
[----:B------:R-:W3:Y:S02]  /*15bd0*/  SYNCS.PHASECHK.TRANS64.TRYWAIT P0, [R5+URZ], R0 ;  /* 0x00000000050075a7 */ /* 0x000ee4000800017f */
[----:B---3--:R-:W-:Y:S05]  /*15be0*/  @!P0 BRA `(.L_x_4522) ;  /* 0x0000001800348947 */ /* 0x008fea0003800000 */
.L_x_4569:
[----:B------:R-:W-:Y:S05]  /*15bf0*/  @!P2 BRA `(.L_x_4523) ;  /* 0x000000000004a947 */ /* 0x000fea0003800000 */
[----:B------:R-:W-:Y:S01]  /*15c00*/  BPT.TRAP 0x1 ;  /* 0x000000040000795c */ /* 0x000fe20000300000 */
.L_x_4523:
[----:B-1----:R-:W-:-:S04]  /*15c10*/  VIADD R2, R2, 0x38860 ;  /* 0x0003886002027836 */ /* 0x002fc80000000000 */
[----:B---3--:R-:W-:-:S04]  /*15c20*/  IMAD R5, R6, 0x8, R2 ;  /* 0x0000000806057824 */ /* 0x008fc800078e0202 */
[----:B------:R-:W1:Y:S02]  /*15c30*/  SYNCS.PHASECHK.TRANS64.TRYWAIT P0, [R5+URZ], R4 ;  /* 0x00000004050075a7 */ /* 0x000e64000800017f */
[----:B-1----:R-:W-:Y:S05]  /*15c40*/  @!P0 BRA `(.L_x_4524) ;  /* 0x0000001800308947 */ /* 0x002fea0003800000 */
.L_x_4570:
[----:B------:R-:W-:-:S07]  /*15c50*/  IMAD R3, R3, 0x8, R2 ;  /* 0x0000000803037824 */ /* 0x000fce00078e0202 */
.L_x_4525:
[----:B---3--:R3:W4:Y:S02]  /*15c60*/  SYNCS.PHASECHK.TRANS64.TRYWAIT P0, [R3+URZ], R0 ;  /* 0x00000000030075a7 */ /* 0x008724000800017f */
[----:B----4-:R-:W-:Y:S05]  /*15c70*/  @!P0 NANOSLEEP.SYNCS 0x989680 ;  /* 0x009896800000895d */ /* 0x010fea0003900000 */
[----:B------:R-:W4:Y:S02]  /*15c80*/  @!P0 SYNCS.PHASECHK.TRANS64 P0, [R3+URZ], R0 ;  /* 0x00000000030085a7 */ /* 0x000f24000800007f */
[----:B----4-:R-:W-:Y:S05]  /*15c90*/  @!P0 BRA `(.L_x_4525) ;  /* 0xfffffffc00f08947 */ /* 0x010fea000383ffff */
.L_x_4380:
[----:B------:R-:W-:Y:S05]  /*15ca0*/  BSYNC B6 ;  /* 0x0000000000067941 */ /* 0x000fea0003800000 */
.L_x_4377:
[----:B------:R-:W-:Y:S05]  /*15cb0*/  EXIT ;  /* 0x000000000000794d */ /* 0x000fea0003800000 */
.L_x_4388:
[----:B0-----:R0:W1:Y:S02]  /*15cc0*/  SYNCS.PHASECHK.TRANS64.TRYWAIT P0, [R195+URZ+0x38800], R10 ;  /* 0x0388000ac30075a7 */ /* 0x001064000800017f */
[----:B-1----:R-:W-:Y:S05]  /*15cd0*/  @!P0 NANOSLEEP.SYNCS 0x989680 ;  /* 0x009896800000895d */ /* 0x002fea0003900000 */
[----:B------:R-:W1:Y:S02]  /*15ce0*/  @!P0 SYNCS.PHASECHK.TRANS64 P0, [R195+URZ+0x38800], R10 ;  /* 0x0388000ac30085a7 */ /* 0x000e64000800007f */
[----:B-1----:R-:W-:Y:S05]  /*15cf0*/  @!P0 BRA `(.L_x_4388) ;  /* 0xfffffffc00f08947 */ /* 0x002fea000383ffff */
[----:B------:R-:W-:Y:S05]  /*15d00*/  BRA `(.L_x_4526) ;  /* 0xfffffed800647947 */ /* 0x000fea000383ffff */
.L_x_4392:
[----:B--2---:R2:W3:Y:S02]  /*15d10*/  SYNCS.PHASECHK.TRANS64.TRYWAIT P1, [R195+URZ+0x38830], R10 ;  /* 0x0388300ac30075a7 */ /* 0x0044e4000802017f */
[----:B---3--:R-:W-:Y:S05]  /*15d20*/  @!P1 NANOSLEEP.SYNCS 0x989680 ;  /* 0x009896800000995d */ /* 0x008fea0003900000 */
[----:B------:R-:W3:Y:S02]  /*15d30*/  @!P1 SYNCS.PHASECHK.TRANS64 P1, [R195+URZ+0x38830], R10 ;  /* 0x0388300ac30095a7 */ /* 0x000ee4000802007f */
[----:B---3--:R-:W-:Y:S05]  /*15d40*/  @!P1 BRA `(.L_x_4392) ;  /* 0xfffffffc00f09947 */ /* 0x008fea000383ffff */
[----:B------:R-:W-:Y:S05]  /*15d50*/  BRA `(.L_x_4391) ;  /* 0xfffffed800b07947 */ /* 0x000fea000383ffff */
.L_x_4393:
[----:B---3--:R3:W4:Y:S02]  /*15d60*/  SYNCS.PHASECHK.TRANS64.TRYWAIT P1, [R195+URZ+0x38810], R10 ;  /* 0x0388100ac30075a7 */ /* 0x008724000802017f */
[----:B----4-:R-:W-:Y:S05]  /*15d70*/  @!P1 NANOSLEEP.SYNCS 0x989680 ;  /* 0x009896800000995d */ /* 0x010fea0003900000 */
[----:B------:R-:W4:Y:S02]  /*15d80*/  @!P1 SYNCS.PHASECHK.TRANS64 P1, [R195+URZ+0x38810], R10 ;  /* 0x0388100ac30095a7 */ /* 0x000f24000802007f */
[----:B----4-:R-:W-:Y:S05]  /*15d90*/  @!P1 BRA `(.L_x_4393) ;  /* 0xfffffffc00f09947 */ /* 0x010fea000383ffff */
[----:B------:R-:W-:Y:S05]  /*15da0*/  BRA `(.L_x_4527) ;  /* 0xfffffedc00a07947 */ /* 0x000fea000383ffff */
.L_x_4397:
[----:B------:R0:W0:Y:S02]  /*15db0*/  SYNCS.PHASECHK.TRANS64.TRYWAIT P1, [R195+URZ+0x38850], R10 ;  /* 0x0388500ac30075a7 */ /* 0x000024000802017f */
[----:B0-----:R-:W-:Y:S05]  /*15dc0*/  @!P1 NANOSLEEP.SYNCS 0x989680 ;  /* 0x009896800000995d */ /* 0x001fea0003900000 */
[----:B------:R-:W0:Y:S02]  /*15dd0*/  @!P1 SYNCS.PHASECHK.TRANS64 P1, [R195+URZ+0x38850], R10 ;  /* 0x0388500ac30095a7 */ /* 0x000e24000802007f */
[----:B0-----:R-:W-:Y:S05]  /*15de0*/  @!P1 BRA `(.L_x_4397) ;  /* 0xfffffffc00f09947 */ /* 0x001fea000383ffff */
[----:B------:R-:W-:Y:S05]  /*15df0*/  BRA `(.L_x_4396) ;  /* 0xfffffedc00cc7947 */ /* 0x000fea000383ffff */
.L_x_4402:
[----:B-1----:R1:W2:Y:S02]  /*15e00*/  SYNCS.PHASECHK.TRANS64.TRYWAIT P3, [R197+URZ+0x38830], R204 ;  /* 0x038830ccc50075a7 */ /* 0x0022a4000806017f */
[----:B--2---:R-:W-:Y:S05]  /*15e10*/  @!P3 NANOSLEEP.SYNCS 0x989680 ;  /* 0x009896800000b95d */ /* 0x004fea0003900000 */
[----:B------:R-:W2:Y:S02]  /*15e20*/  @!P3 SYNCS.PHASECHK.TRANS64 P3, [R197+URZ+0x38830], R204 ;  /* 0x038830ccc500b5a7 */ /* 0x000ea4000806007f */
[----:B--2---:R-:W-:Y:S05]  /*15e30*/  @!P3 BRA `(.L_x_4402) ;  /* 0xfffffffc00f0b947 */ /* 0x004fea000383ffff */
[----:B------:R-:W-:Y:S05]  /*15e40*/  BRA `(.L_x_4401) ;  /* 0xffffff0c00c47947 */ /* 0x000fea000383ffff */
.L_x_4406:
[----:B---3--:R3:W4:Y:S02]  /*15e50*/  SYNCS.PHASECHK.TRANS64.TRYWAIT P3, [R197+URZ+0x38850], R204 ;  /* 0x038850ccc50075a7 */ /* 0x008724000806017f */
[----:B----4-:R-:W-:Y:S05]  /*15e60*/  @!P3 NANOSLEEP.SYNCS 0x989680 ;  /* 0x009896800000b95d */ /* 0x010fea0003900000 */
[----:B------:R-:W4:Y:S02]  /*15e70*/  @!P3 SYNCS.PHASECHK.TRANS64 P3, [R197+URZ+0x38850], R204 ;  /* 0x038850ccc500b5a7 */ /* 0x000f24000806007f */
[----:B----4-:R-:W-:Y:S05]  /*15e80*/  @!P3 BRA `(.L_x_4406) ;  /* 0xfffffffc00f0b947 */ /* 0x010fea000383ffff */
[----:B------:R-:W-:Y:S05]  /*15e90*/  BRA `(.L_x_4405) ;  /* 0xffffff10008c7947 */ /* 0x000fea000383ffff */
.L_x_4412:
[----:B-1----:R1:W2:Y:S02]  /*15ea0*/  SYNCS.PHASECHK.TRANS64.TRYWAIT P1, [R186+URZ+0x38830], R197 ;  /* 0x038830c5ba0075a7 */ /* 0x0022a4000802017f */
[----:B--2---:R-:W-:Y:S05]  /*15eb0*/  @!P1 NANOSLEEP.SYNCS 0x989680 ;  /* 0x009896800000995d */ /* 0x004fea0003900000 */
[----:B------:R-:W2:Y:S02]  /*15ec0*/  @!P1 SYNCS.PHASECHK.TRANS64 P1, [R186+URZ+0x38830], R197 ;  /* 0x038830c5ba0095a7 */ /* 0x000ea4000802007f */
[----:B--2---:R-:W-:Y:S05]  /*15ed0*/  @!P1 BRA `(.L_x_4412) ;  /* 0xfffffffc00f09947 */ /* 0x004fea000383ffff */
[----:B------:R-:W-:Y:S05]  /*15ee0*/  BRA `(.L_x_4411) ;  /* 0xffffff4400347947 */ /* 0x000fea000383ffff */
.L_x_4416:
[----:B---3--:R3:W4:Y:S02]  /*15ef0*/  SYNCS.PHASECHK.TRANS64.TRYWAIT P1, [R186+URZ+0x38850], R197 ;  /* 0x038850c5ba0075a7 */ /* 0x008724000802017f */
[----:B----4-:R-:W-:Y:S05]  /*15f00*/  @!P1 NANOSLEEP.SYNCS 0x989680 ;  /* 0x009896800000995d */ /* 0x010fea0003900000 */
[----:B------:R-:W4:Y:S02]  /*15f10*/  @!P1 SYNCS.PHASECHK.TRANS64 P1, [R186+URZ+0x38850], R197 ;  /* 0x038850c5ba0095a7 */ /* 0x000f24000802007f */
[----:B----4-:R-:W-:Y:S05]  /*15f20*/  @!P1 BRA `(.L_x_4416) ;  /* 0xfffffffc00f09947 */ /* 0x010fea000383ffff */
[----:B------:R-:W-:Y:S05]  /*15f30*/  BRA `(.L_x_4415) ;  /* 0xffffff4400bc7947 */ /* 0x000fea000383ffff */
.L_x_4429:
[----:B------:R-:W-:Y:S02]  /*15f40*/  IMAD.MOV.U32 R13, RZ, RZ, R6 ;  /* 0x000000ffff0d7224 */ /* 0x000fe400078e0006 */
[----:B------:R-:W-:Y:S02]  /*15f50*/  IMAD.MOV.U32 R12, RZ, RZ, RZ ;  /* 0x000000ffff0c7224 */ /* 0x000fe400078e00ff */
[----:B------:R-:W-:Y:S02]  /*15f60*/  IMAD.MOV.U32 R11, RZ, RZ, 0x1f ;  /* 0x0000001fff0b7424 */ /* 0x000fe400078e00ff */
[----:B------:R-:W-:-:S07]  /*15f70*/  IMAD.MOV.U32 R15, RZ, RZ, -0x1 ;  /* 0xffffffffff0f7424 */ /* 0x000fce00078e00ff */
[----:B------:R-:W-:Y:S05]  /*15f80*/  WARPSYNC.COLLECTIVE R15, `(.L_x_4528) ;  /* 0x000000000f087348 */ /* 0x000fea0003c00000 */
[----:B------:R0:W1:Y:S02]  /*15f90*/  SHFL.IDX P6, R14, R13, R12, R11 ;  /* 0x0000000c0d0e7389 */ /* 0x00006400000c000b */
[----:B01----:R-:W-:Y:S01]  /*15fa0*/  ENDCOLLECTIVE ;  /* 0x000000000000791b */ /* 0x003fe20003800000 */
.L_x_4528:
[----:B------:R-:W-:Y:S05]  /*15fb0*/  BRA `(.L_x_4529) ;  /* 0xffffffb000187947 */ /* 0x000fea000383ffff */
.L_x_4431:
[----:B------:R-:W-:Y:S01]  /*15fc0*/  BSSY B0, `(.L_x_4530) ;  /* 0x0000006000007945 */ /* 0x000fe20003800000 */
[----:B------:R-:W-:-:S07]  /*15fd0*/  IMAD.MOV.U32 R15, RZ, RZ, -0x1 ;  /* 0xffffffffff0f7424 */ /* 0x000fce00078e00ff */
[----:B0-----:R-:W-:Y:S05]  /*15fe0*/  WARPSYNC.COLLECTIVE R15, `(.L_x_4531) ;  /* 0x000000000f0c7348 */ /* 0x001fea0003c00000 */
[----:B------:R-:W-:Y:S02]  /*15ff0*/  ELECT P6, UR62, PT ;  /* 0x00000000003e782f */ /* 0x000fe400038c0000 */
[----:B------:R-:W-:Y:S01]  /*16000*/  MOV R14, UR62 ;  /* 0x0000003e000e7c02 */ /* 0x000fe20008000f00 */
[----:B0-----:R-:W-:Y:S10]  /*16010*/  ENDCOLLECTIVE ;  /* 0x000000000000791b */ /* 0x001ff40003800000 */
.L_x_4531:
[----:B------:R-:W-:Y:S05]  /*16020*/  BSYNC B0 ;  /* 0x0000000000007941 */ /* 0x000fea0003800000 */
.L_x_4530:
[----:B------:R-:W-:Y:S05]  /*16030*/  BRA `(.L_x_4532) ;  /* 0xffffffb0001c7947 */ /* 0x000fea000383ffff */
.L_x_4433:
[----:B0-----:R-:W-:-:S04]  /*16040*/  IMAD.U32 R3, RZ, RZ, UR38 ;  /* 0x00000026ff037e24 */ /* 0x001fc8000f8e00ff */
[----:B------:R0:W1:Y:S03]  /*16050*/  SYNCS.PHASECHK.TRANS64.TRYWAIT P0, [R3+URZ+0x38840], R0 ;  /* 0x03884000030075a7 */ /* 0x000066000800017f */
[----:B-1----:R-:W-:Y:S05]  /*16060*/  @!P0 NANOSLEEP.SYNCS 0x989680 ;  /* 0x009896800000895d */ /* 0x002fea0003900000 */
[----:B------:R-:W1:Y:S02]  /*16070*/  @!P0 SYNCS.PHASECHK.TRANS64 P0, [R3+URZ+0x38840], R0 ;  /* 0x03884000030085a7 */ /* 0x000e64000800007f */
[----:B-1----:R-:W-:Y:S05]  /*16080*/  @!P0 BRA `(.L_x_4433) ;  /* 0xfffffffc00ec8947 */ /* 0x002fea000383ffff */
[----:B------:R-:W-:Y:S05]  /*16090*/  BRA `(.L_x_4533) ;  /* 0xffffffb000807947 */ /* 0x000fea000383ffff */
.L_x_4436:
[----:B------:R-:W-:Y:S02]  /*160a0*/  IMAD.MOV.U32 R13, RZ, RZ, R3 ;  /* 0x000000ffff0d7224 */ /* 0x000fe400078e0003 */
[----:B------:R-:W-:Y:S02]  /*160b0*/  IMAD.MOV.U32 R12, RZ, RZ, RZ ;  /* 0x000000ffff0c7224 */ /* 0x000fe400078e00ff */
[----:B------:R-:W-:Y:S02]  /*160c0*/  IMAD.MOV.U32 R11, RZ, RZ, 0x181f ;  /* 0x0000181fff0b7424 */ /* 0x000fe400078e00ff */
[----:B------:R-:W-:Y:S02]  /*160d0*/  IMAD.MOV.U32 R15, RZ, RZ, -0x1 ;  /* 0xffffffffff0f7424 */ /* 0x000fe400078e00ff */
[----:B------:R-:W-:Y:S02]  /*160e0*/  IMAD R6, R8, 0x40, R6 ;  /* 0x0000004008067824 */ /* 0x000fe400078e0206 */
[----:B------:R-:W-:-:S07]  /*160f0*/  IMAD.SHL.U32 R8, R9, 0x8, RZ ;  /* 0x0000000809087824 */ /* 0x000fce00078e00ff */
[----:B------:R-:W-:Y:S05]  /*16100*/  WARPSYNC.COLLECTIVE R15, `(.L_x_4534) ;  /* 0x000000000f087348 */ /* 0x000fea0003c00000 */
[----:B------:R0:W1:Y:S02]  /*16110*/  SHFL.IDX P6, R14, R13, R12, R11 ;  /* 0x0000000c0d0e7389 */ /* 0x00006400000c000b */
[----:B01----:R-:W-:Y:S01]  /*16120*/  ENDCOLLECTIVE ;  /* 0x000000000000791b */ /* 0x003fe20003800000 */
.L_x_4534:
[----:B------:R-:W-:Y:S01]  /*16130*/  LOP3.LUT R8, R8, 0x38, RZ, 0xc0, !PT ;  /* 0x0000003808087812 */ /* 0x000fe200078ec0ff */
[----:B------:R0:W-:Y:S01]  /*16140*/  STL [R1+0x4], R6 ;  /* 0x0000040601007387 */ /* 0x0001e20000100800 */
[----:B------:R-:W-:Y:S02]  /*16150*/  IMAD.MOV.U32 R13, RZ, RZ, R0 ;  /* 0x000000ffff0d7224 */ /* 0x000fe400078e0000 */
[----:B------:R-:W-:-:S07]  /*16160*/  IMAD.MOV.U32 R4, RZ, RZ, R14 ;  /* 0x000000ffff047224 */ /* 0x000fce00078e000e */
[----:B0-----:R-:W-:Y:S05]  /*16170*/  WARPSYNC.COLLECTIVE R15, `(.L_x_4535) ;  /* 0x000000000f087348 */ /* 0x001fea0003c00000 */
[----:B------:R1:W2:Y:S02]  /*16180*/  SHFL.IDX P6, R14, R13, R12, R11 ;  /* 0x0000000c0d0e7389 */ /* 0x0002a400000c000b */
[----:B012---:R-:W-:Y:S01]  /*16190*/  ENDCOLLECTIVE ;  /* 0x000000000000791b */ /* 0x007fe20003800000 */
.L_x_4535:
        /* <DEDUP_REMOVED lines=17> */
.L_x_4536:
[----:B------:R-:W-:-:S05]  /*162b0*/  IMAD.MOV.U32 R9, RZ, RZ, R6 ;  /* 0x000000ffff097224 */ /* 0x000fca00078e0006 */
[C---:B------:R-:W-:Y:S01]  /*162c0*/  IADD3 R5, R9.reuse, 0x10, RZ ;  /* 0x0000001009057810 */ /* 0x040fe20007ffe0ff */
        /* <DEDUP_REMOVED lines=9> */
.L_x_4537:
        /* <DEDUP_REMOVED lines=15> */
.L_x_4538:
[----:B------:R-:W-:Y:S01]  /*16450*/  @!P1 LEA R6, R10, UR38, 0x1 ;  /* 0x000000260a069c11 */ /* 0x000fe2000f8e08ff */
[----:B------:R-:W-:Y:S02]  /*16460*/  IMAD.MOV.U32 R13, RZ, RZ, R0 ;  /* 0x000000ffff0d7224 */ /* 0x000fe400078e0000 */
[----:B------:R-:W-:-:S07]  /*16470*/  IMAD.MOV.U32 R4, RZ, RZ, R14 ;  /* 0x000000ffff047224 */ /* 0x000fce00078e000e */
[----:B------:R-:W-:Y:S05]  /*16480*/  WARPSYNC.COLLECTIVE R15, `(.L_x_4539) ;  /* 0x000000000f087348 */ /* 0x000fea0003c00000 */
[----:B------:R0:W1:Y:S02]  /*16490*/  SHFL.IDX P6, R14, R13, R12, R11 ;  /* 0x0000000c0d0e7389 */ /* 0x00006400000c000b */
[----:B01----:R-:W-:Y:S01]  /*164a0*/  ENDCOLLECTIVE ;  /* 0x000000000000791b */ /* 0x003fe20003800000 */
.L_x_4539:
        /* <DEDUP_REMOVED lines=15> */
.L_x_4540:
[----:B------:R-:W-:Y:S02]  /*165a0*/  IMAD.MOV.U32 R13, RZ, RZ, R0 ;  /* 0x000000ffff0d7224 */ /* 0x000fe400078e0000 */
[----:B------:R-:W-:-:S07]  /*165b0*/  IMAD.MOV.U32 R3, RZ, RZ, R14 ;  /* 0x000000ffff037224 */ /* 0x000fce00078e000e */
[----:B------:R-:W-:Y:S05]  /*165c0*/  WARPSYNC.COLLECTIVE R15, `(.L_x_4541) ;  /* 0x000000000f087348 */ /* 0x000fea0003c00000 */
[----:B------:R0:W1:Y:S02]  /*165d0*/  SHFL.IDX P6, R14, R13, R12, R11 ;  /* 0x0000000c0d0e7389 */ /* 0x00006400000c000b */
[----:B01----:R-:W-:Y:S01]  /*165e0*/  ENDCOLLECTIVE ;  /* 0x000000000000791b */ /* 0x003fe20003800000 */
.L_x_4541:
[----:B------:R-:W-:Y:S05]  /*165f0*/  BRA `(.L_x_4542) ;  /* 0xffffffb400707947 */ /* 0x000fea000383ffff */
.L_x_4438:
        /* <DEDUP_REMOVED lines=8> */
.L_x_4544:
[----:B------:R-:W-:Y:S05]  /*16680*/  BSYNC B0 ;  /* 0x0000000000007941 */ /* 0x000fea0003800000 */
.L_x_4543:
        /* <DEDUP_REMOVED lines=17> */
.L_x_4545:
        /* <DEDUP_REMOVED lines=41> */
[----:B------:R-:W-:-:S02]  /*16a30*/  @!P4 ISETP.NE.U32.AND P6, PT, R8, RZ, PT ;  /* 0x000000ff0800c20c */ /* 0x000fc40003fc5070 */
[----:B------:R-:W-:-:S11]  /*16a40*/  MOV R11, 0x181f ;  /* 0x0000181f000b7802 */ /* 0x000fd60000000f00 */
[----:B------:R0:W-:Y:S02]  /*16a50*/  @!P4 LDGSTS.E.BYPASS.LTC128B.128 [R9+0x34400], desc[UR6][R2.64+0x380], P6 ;  /* 0x344003800209cfae */ /* 0x0001e4000b101d46 */
[----:B0-----:R-:W-:Y:S02]  /*16a60*/  IMAD.MOV.U32 R9, RZ, RZ, R15 ;  /* 0x000000ffff097224 */ /* 0x001fe400078e000f */
[----:B------:R-:W-:-:S07]  /*16a70*/  IMAD.MOV.U32 R15, RZ, RZ, -0x1 ;  /* 0xffffffffff0f7424 */ /* 0x000fce00078e00ff */
[----:B------:R-:W-:Y:S05]  /*16a80*/  WARPSYNC.COLLECTIVE R15, `(.L_x_4546) ;  /* 0x000000000f087348 */ /* 0x000fea0003c00000 */
[----:B------:R0:W1:Y:S02]  /*16a90*/  SHFL.IDX P6, R14, R13, R12, R11 ;  /* 0x0000000c0d0e7389 */ /* 0x00006400000c000b */
[----:B01----:R-:W-:Y:S01]  /*16aa0*/  ENDCOLLECTIVE ;  /* 0x000000000000791b */ /* 0x003fe20003800000 */
.L_x_4546:
[----:B------:R-:W-:Y:S02]  /*16ab0*/  IMAD.MOV.U32 R13, RZ, RZ, R0 ;  /* 0x000000ffff0d7224 */ /* 0x000fe400078e0000 */
[----:B------:R-:W-:-:S07]  /*16ac0*/  IMAD.MOV.U32 R8, RZ, RZ, R14 ;  /* 0x000000ffff087224 */ /* 0x000fce00078e000e */
[----:B------:R-:W-:Y:S05]  /*16ad0*/  WARPSYNC.COLLECTIVE R15, `(.L_x_4547) ;  /* 0x000000000f087348 */ /* 0x000fea0003c00000 */
[----:B------:R0:W1:Y:S02]  /*16ae0*/  SHFL.IDX P6, R14, R13, R12, R11 ;  /* 0x0000000c0d0e7389 */ /* 0x00006400000c000b */
[----:B01----:R-:W-:Y:S01]  /*16af0*/  ENDCOLLECTIVE ;  /* 0x000000000000791b */ /* 0x003fe20003800000 */
.L_x_4547:
        /* <DEDUP_REMOVED lines=31> */
.L_x_4548:
[----:B------:R-:W-:Y:S02]  /*16cf0*/  IMAD.MOV.U32 R13, RZ, RZ, R0 ;  /* 0x000000ffff0d7224 */ /* 0x000fe400078e0000 */
[----:B------:R-:W-:-:S07]  /*16d00*/  IMAD.MOV.U32 R2, RZ, RZ, R14 ;  /* 0x000000ffff027224 */ /* 0x000fce00078e000e */
[----:B------:R-:W-:Y:S05]  /*16d10*/  WARPSYNC.COLLECTIVE R15, `(.L_x_4549) ;  /* 0x000000000f087348 */ /* 0x000fea0003c00000 */
[----:B------:R0:W1:Y:S02]  /*16d20*/  SHFL.IDX P6, R14, R13, R12, R11 ;  /* 0x0000000c0d0e7389 */ /* 0x00006400000c000b */
[----:B01----:R-:W-:Y:S01]  /*16d30*/  ENDCOLLECTIVE ;  /* 0x000000000000791b */ /* 0x003fe20003800000 */
.L_x_4549:
        /* <DEDUP_REMOVED lines=35> */
.L_x_4550:
[----:B------:R-:W-:Y:S02]  /*16f70*/  IMAD.MOV.U32 R13, RZ, RZ, R0 ;  /* 0x000000ffff0d7224 */ /* 0x000fe400078e0000 */
[----:B------:R-:W-:-:S07]  /*16f80*/  IMAD.MOV.U32 R6, RZ, RZ, R14 ;  /* 0x000000ffff067224 */ /* 0x000fce00078e000e */
[----:B------:R-:W-:Y:S05]  /*16f90*/  WARPSYNC.COLLECTIVE R15, `(.L_x_4551) ;  /* 0x000000000f087348 */ /* 0x000fea0003c00000 */
[----:B------:R0:W1:Y:S02]  /*16fa0*/  SHFL.IDX P6, R14, R13, R12, R11 ;  /* 0x0000000c0d0e7389 */ /* 0x00006400000c000b */
[----:B01----:R-:W-:Y:S01]  /*16fb0*/  ENDCOLLECTIVE ;  /* 0x000000000000791b */ /* 0x003fe20003800000 */
.L_x_4551:
[----:B------:R-:W-:Y:S05]  /*16fc0*/  BRA `(.L_x_4552) ;  /* 0xffffffb800707947 */ /* 0x000fea000383ffff */
.L_x_4441:
[----:B0-----:R-:W-:-:S04]  /*16fd0*/  IMAD.U32 R3, RZ, RZ, UR38 ;  /* 0x00000026ff037e24 */ /* 0x001fc8000f8e00ff */
[----:B------:R0:W3:Y:S03]  /*16fe0*/  SYNCS.PHASECHK.TRANS64.TRYWAIT P0, [R3+URZ+0x38820], R2 ;  /* 0x03882002030075a7 */ /* 0x0000e6000800017f */
[----:B---3--:R-:W-:Y:S05]  /*16ff0*/  @!P0 NANOSLEEP.SYNCS 0x989680 ;  /* 0x009896800000895d */ /* 0x008fea0003900000 */
[----:B------:R-:W3:Y:S02]  /*17000*/  @!P0 SYNCS.PHASECHK.TRANS64 P0, [R3+URZ+0x38820], R2 ;  /* 0x03882002030085a7 */ /* 0x000ee4000800007f */
[----:B---3--:R-:W-:Y:S05]  /*17010*/  @!P0 BRA `(.L_x_4441) ;  /* 0xfffffffc00ec8947 */ /* 0x008fea000383ffff */
[----:B------:R-:W-:Y:S05]  /*17020*/  BRA `(.L_x_4553) ;  /* 0xffffffbc00187947 */ /* 0x000fea000383ffff */
.L_x_4444:
[----:B0-----:R-:W-:-:S04]  /*17030*/  IMAD.U32 R3, RZ, RZ, UR38 ;  /* 0x00000026ff037e24 */ /* 0x001fc8000f8e00ff */
[----:B------:R0:W3:Y:S03]  /*17040*/  SYNCS.PHASECHK.TRANS64.TRYWAIT P0, [R3+URZ+0x38860], R2 ;  /* 0x03886002030075a7 */ /* 0x0000e6000800017f */
[----:B---3--:R-:W-:Y:S05]  /*17050*/  @!P0 NANOSLEEP.SYNCS 0x989680 ;  /* 0x009896800000895d */ /* 0x008fea0003900000 */
[----:B------:R-:W3:Y:S02]  /*17060*/  @!P0 SYNCS.PHASECHK.TRANS64 P0, [R3+URZ+0x38860], R2 ;  /* 0x03886002030085a7 */ /* 0x000ee4000800007f */
[----:B---3--:R-:W-:Y:S05]  /*17070*/  @!P0 BRA `(.L_x_4444) ;  /* 0xfffffffc00ec8947 */ /* 0x008fea000383ffff */
[----:B------:R-:W-:Y:S05]  /*17080*/  BRA `(.L_x_4554) ;  /* 0xffffffbc00247947 */ /* 0x000fea000383ffff */
.L_x_4460:
[----:B-1----:R-:W-:-:S04]  /*17090*/  IMAD.U32 R3, RZ, RZ, UR38 ;  /* 0x00000026ff037e24 */ /* 0x002fc8000f8e00ff */
[----:B------:R1:W3:Y:S03]  /*170a0*/  SYNCS.PHASECHK.TRANS64.TRYWAIT P0, [R3+URZ+0x38848], R2 ;  /* 0x03884802030075a7 */ /* 0x0002e6000800017f */
[----:B---3--:R-:W-:Y:S05]  /*170b0*/  @!P0 NANOSLEEP.SYNCS 0x989680 ;  /* 0x009896800000895d */ /* 0x008fea0003900000 */
[----:B------:R-:W3:Y:S02]  /*170c0*/  @!P0 SYNCS.PHASECHK.TRANS64 P0, [R3+URZ+0x38848], R2 ;  /* 0x03884802030085a7 */ /* 0x000ee4000800007f */
[----:B---3--:R-:W-:Y:S05]  /*170d0*/  @!P0 BRA `(.L_x_4460) ;  /* 0xfffffffc00ec8947 */ /* 0x008fea000383ffff */
[----:B------:R-:W-:Y:S05]  /*170e0*/  BRA `(.L_x_4555) ;  /* 0xffffffc400f07947 */ /* 0x000fea000383ffff */
.L_x_4465:
[----:B01----:R-:W-:-:S04]  /*170f0*/  IMAD.U32 R3, RZ, RZ, UR38 ;  /* 0x00000026ff037e24 */ /* 0x003fc8000f8e00ff */
[----:B------:R0:W1:Y:S03]  /*17100*/  SYNCS.PHASECHK.TRANS64.TRYWAIT P0, [R3+URZ+0x38868], R2 ;  /* 0x03886802030075a7 */ /* 0x000066000800017f */
[----:B-1----:R-:W-:Y:S05]  /*17110*/  @!P0 NANOSLEEP.SYNCS 0x989680 ;  /* 0x009896800000895d */ /* 0x002fea0003900000 */
[----:B------:R-:W1:Y:S02]  /*17120*/  @!P0 SYNCS.PHASECHK.TRANS64 P0, [R3+URZ+0x38868], R2 ;  /* 0x03886802030085a7 */ /* 0x000e64000800007f */
[----:B-1----:R-:W-:Y:S05]  /*17130*/  @!P0 BRA `(.L_x_4465) ;  /* 0xfffffffc00ec8947 */ /* 0x002fea000383ffff */
[----:B------:R-:W-:Y:S05]  /*17140*/  BRA `(.L_x_4556) ;  /* 0xffffffc800507947 */ /* 0x000fea000383ffff */
.L_x_4480:
[----:B-1----:R-:W-:-:S04]  /*17150*/  IMAD.U32 R3, RZ, RZ, UR38 ;  /* 0x00000026ff037e24 */ /* 0x002fc8000f8e00ff */
[----:B------:R1:W3:Y:S03]  /*17160*/  SYNCS.PHASECHK.TRANS64.TRYWAIT P0, [R3+URZ+0x38840], R2 ;  /* 0x03884002030075a7 */ /* 0x0002e6000800017f */
[----:B---3--:R-:W-:Y:S05]  /*17170*/  @!P0 NANOSLEEP.SYNCS 0x989680 ;  /* 0x009896800000895d */ /* 0x008fea0003900000 */
[----:B------:R-:W3:Y:S02]  /*17180*/  @!P0 SYNCS.PHASECHK.TRANS64 P0, [R3+URZ+0x38840], R2 ;  /* 0x03884002030085a7 */ /* 0x000ee4000800007f */
[----:B---3--:R-:W-:Y:S05]  /*17190*/  @!P0 BRA `(.L_x_4480) ;  /* 0xfffffffc00ec8947 */ /* 0x008fea000383ffff */
[----:B------:R-:W-:Y:S05]  /*171a0*/  BRA `(.L_x_4557) ;  /* 0xffffffd000a07947 */ /* 0x000fea000383ffff */
.L_x_4485:
[----:B01----:R-:W-:-:S04]  /*171b0*/  IMAD.U32 R3, RZ, RZ, UR38 ;  /* 0x00000026ff037e24 */ /* 0x003fc8000f8e00ff */
[----:B------:R0:W1:Y:S03]  /*171c0*/  SYNCS.PHASECHK.TRANS64.TRYWAIT P0, [R3+URZ+0x38860], R2 ;  /* 0x03886002030075a7 */ /* 0x000066000800017f */
[----:B-1----:R-:W-:Y:S05]  /*171d0*/  @!P0 NANOSLEEP.SYNCS 0x989680 ;  /* 0x009896800000895d */ /* 0x002fea0003900000 */
[----:B------:R-:W1:Y:S02]  /*171e0*/  @!P0 SYNCS.PHASECHK.TRANS64 P0, [R3+URZ+0x38860], R2 ;  /* 0x03886002030085a7 */ /* 0x000e64000800007f */
[----:B-1----:R-:W-:Y:S05]  /*171f0*/  @!P0 BRA `(.L_x_4485) ;  /* 0xfffffffc00ec8947 */ /* 0x002fea000383ffff */
[----:B------:R-:W-:Y:S05]  /*17200*/  BRA `(.L_x_4558) ;  /* 0xffffffd400047947 */ /* 0x000fea000383ffff */
.L_x_4501:
[----:B-1----:R-:W-:-:S04]  /*17210*/  IMAD.U32 R3, RZ, RZ, UR38 ;  /* 0x00000026ff037e24 */ /* 0x002fc8000f8e00ff */
[----:B------:R1:W3:Y:S03]  /*17220*/  SYNCS.PHASECHK.TRANS64.TRYWAIT P0, [R3+URZ+0x38848], R2 ;  /* 0x03884802030075a7 */ /* 0x0002e6000800017f */
[----:B---3--:R-:W-:Y:S05]  /*17230*/  @!P0 NANOSLEEP.SYNCS 0x989680 ;  /* 0x009896800000895d */ /* 0x008fea0003900000 */
[----:B------:R-:W3:Y:S02]  /*17240*/  @!P0 SYNCS.PHASECHK.TRANS64 P0, [R3+URZ+0x38848], R2 ;  /* 0x03884802030085a7 */ /* 0x000ee4000800007f */
[----:B---3--:R-:W-:Y:S05]  /*17250*/  @!P0 BRA `(.L_x_4501) ;  /* 0xfffffffc00ec8947 */ /* 0x008fea000383ffff */
[----:B------:R-:W-:Y:S05]  /*17260*/  BRA `(.L_x_4559) ;  /* 0xffffffdc005c7947 */ /* 0x000fea000383ffff */
.L_x_4506:
[----:B-1----:R-:W-:-:S04]  /*17270*/  IMAD.U32 R3, RZ, RZ, UR38 ;  /* 0x00000026ff037e24 */ /* 0x002fc8000f8e00ff */
[----:B------:R1:W3:Y:S03]  /*17280*/  SYNCS.PHASECHK.TRANS64.TRYWAIT P0, [R3+URZ+0x38868], R2 ;  /* 0x03886802030075a7 */ /* 0x0002e6000800017f */
[----:B---3--:R-:W-:Y:S05]  /*17290*/  @!P0 NANOSLEEP.SYNCS 0x989680 ;  /* 0x009896800000895d */ /* 0x008fea0003900000 */
[----:B------:R-:W3:Y:S02]  /*172a0*/  @!P0 SYNCS.PHASECHK.TRANS64 P0, [R3+URZ+0x38868], R2 ;  /* 0x03886802030085a7 */ /* 0x000ee4000800007f */
[----:B---3--:R-:W-:Y:S05]  /*172b0*/  @!P0 BRA `(.L_x_4506) ;  /* 0xfffffffc00ec8947 */ /* 0x008fea000383ffff */
[----:B------:R-:W-:Y:S05]  /*172c0*/  BRA `(.L_x_4560) ;  /* 0xffffffdc00c07947 */ /* 0x000fea000383ffff */
.L_x_4517:
[----:B-1----:R1:W3:Y:S02]  /*172d0*/  SYNCS.PHASECHK.TRANS64.TRYWAIT P0, [R2+URZ+0x38820], R9 ;  /* 0x03882009020075a7 */ /* 0x0022e4000800017f */
[----:B---3--:R-:W-:Y:S05]  /*172e0*/  @!P0 NANOSLEEP.SYNCS 0x989680 ;  /* 0x009896800000895d */ /* 0x008fea0003900000 */
[----:B------:R-:W3:Y:S02]  /*172f0*/  @!P0 SYNCS.PHASECHK.TRANS64 P0, [R2+URZ+0x38820], R9 ;  /* 0x03882009020085a7 */ /* 0x000ee4000800007f */
[----:B---3--:R-:W-:Y:S05]  /*17300*/  @!P0 BRA `(.L_x_4517) ;  /* 0xfffffffc00f08947 */ /* 0x008fea000383ffff */
[----:B------:R-:W-:Y:S05]  /*17310*/  BRA `(.L_x_4561) ;  /* 0xffffffe400b07947 */ /* 0x000fea000383ffff */
.L_x_4518:
        /* <DEDUP_REMOVED lines=11> */
.L_x_4563:
[----:B------:R-:W-:Y:S05]  /*173d0*/  BSYNC B0 ;  /* 0x0000000000007941 */ /* 0x000fea0003800000 */
.L_x_4562:
[----:B------:R-:W-:Y:S05]  /*173e0*/  BRA `(.L_x_4564) ;  /* 0xffffffe400947947 */ /* 0x000fea000383ffff */
.L_x_4519:
[----:B------:R-:W-:Y:S01]  /*173f0*/  BSSY B0, `(.L_x_4565) ;  /* 0x0000006000007945 */ /* 0x000fe20003800000 */
[----:B------:R-:W-:-:S07]  /*17400*/  IMAD.MOV.U32 R15, RZ, RZ, -0x1 ;  /* 0xffffffffff0f7424 */ /* 0x000fce00078e00ff */
[----:B012---:R-:W-:Y:S05]  /*17410*/  WARPSYNC.COLLECTIVE R15, `(.L_x_4566) ;  /* 0x000000000f0c7348 */ /* 0x007fea0003c00000 */
[----:B------:R-:W-:Y:S02]  /*17420*/  ELECT P6, UR62, PT ;  /* 0x00000000003e782f */ /* 0x000fe400038c0000 */
[----:B------:R-:W-:Y:S01]  /*17430*/  MOV R14, UR62 ;  /* 0x0000003e000e7c02 */ /* 0x000fe20008000f00 */
[----:B012---:R-:W-:Y:S10]  /*17440*/  ENDCOLLECTIVE ;  /* 0x000000000000791b */ /* 0x007ff40003800000 */
.L_x_4566:
[----:B------:R-:W-:Y:S05]  /*17450*/  BSYNC B0 ;  /* 0x0000000000007941 */ /* 0x000fea0003800000 */
.L_x_4565:
[----:B------:R-:W-:Y:S05]  /*17460*/  BRA `(.L_x_4567) ;  /* 0xffffffe400887947 */ /* 0x000fea000383ffff */
.L_x_4521:
[----:B--2---:R2:W3:Y:S02]  /*17470*/  SYNCS.PHASECHK.TRANS64.TRYWAIT P0, [R7+URZ], R4 ;  /* 0x00000004070075a7 */ /* 0x0044e4000800017f */
[----:B---3--:R-:W-:Y:S05]  /*17480*/  @!P0 NANOSLEEP.SYNCS 0x989680 ;  /* 0x009896800000895d */ /* 0x008fea0003900000 */
[----:B------:R-:W3:Y:S02]  /*17490*/  @!P0 SYNCS.PHASECHK.TRANS64 P0, [R7+URZ], R4 ;  /* 0x00000004070085a7 */ /* 0x000ee4000800007f */
[----:B---3--:R-:W-:Y:S05]  /*174a0*/  @!P0 BRA `(.L_x_4521) ;  /* 0xfffffffc00f08947 */ /* 0x008fea000383ffff */
[----:B------:R-:W-:Y:S05]  /*174b0*/  BRA `(.L_x_4568) ;  /* 0xffffffe400c47947 */ /* 0x000fea000383ffff */
.L_x_4522:
[----:B---3--:R3:W4:Y:S02]  /*174c0*/  SYNCS.PHASECHK.TRANS64.TRYWAIT P0, [R5+URZ], R0 ;  /* 0x00000000050075a7 */ /* 0x008724000800017f */
[----:B----4-:R-:W-:Y:S05]  /*174d0*/  @!P0 NANOSLEEP.SYNCS 0x989680 ;  /* 0x009896800000895d */ /* 0x010fea0003900000 */
[----:B------:R-:W4:Y:S02]  /*174e0*/  @!P0 SYNCS.PHASECHK.TRANS64 P0, [R5+URZ], R0 ;  /* 0x00000000050085a7 */ /* 0x000f24000800007f */
[----:B----4-:R-:W-:Y:S05]  /*174f0*/  @!P0 BRA `(.L_x_4522) ;  /* 0xfffffffc00f08947 */ /* 0x010fea000383ffff */
[----:B------:R-:W-:Y:S05]  /*17500*/  BRA `(.L_x_4569) ;  /* 0xffffffe400b87947 */ /* 0x000fea000383ffff */
.L_x_4524:
[----:B-1----:R1:W3:Y:S02]  /*17510*/  SYNCS.PHASECHK.TRANS64.TRYWAIT P0, [R5+URZ], R4 ;  /* 0x00000004050075a7 */ /* 0x0022e4000800017f */
[----:B---3--:R-:W-:Y:S05]  /*17520*/  @!P0 NANOSLEEP.SYNCS 0x989680 ;  /* 0x009896800000895d */ /* 0x008fea0003900000 */
[----:B------:R-:W3:Y:S02]  /*17530*/  @!P0 SYNCS.PHASECHK.TRANS64 P0, [R5+URZ], R4 ;  /* 0x00000004050085a7 */ /* 0x000ee4000800007f */
[----:B---3--:R-:W-:Y:S05]  /*17540*/  @!P0 BRA `(.L_x_4524) ;  /* 0xfffffffc00f08947 */ /* 0x008fea000383ffff */
[----:B------:R-:W-:Y:S05]  /*17550*/  BRA `(.L_x_4570) ;  /* 0xffffffe400bc7947 */ /* 0x000fea000383ffff */
.L_x_4571:
        /* <DEDUP_REMOVED lines=10> */
.L_x_6054:


//--------------------- .text._ZN7cutlass13device_kernelIN5flash11enable_sm90INS1_16FlashAttnFwdSm90INS1_25CollectiveMainloopFwdSm90ILi2EN4cute5tupleIJNS5_1CILi1EEES8_S8_EEENS6_IJNS7_ILi64EEESA_SA_EEELi512ENS_10bfloat16_tEfNS_4arch4Sm90ELb1ELb0ELb1ELb1ELb0ELb0ELb0ELb0ELb0ELb1ELb1ELb0EEENS1_21CollectiveEpilogueFwdINS6_IJSA_NS7_ILi512EEESA_EEES9_SC_SE_Li256ELb1ELb1ELb1ELb0EEENS1_36VarlenDynamicPersistentTileSchedulerILi64ELi64ELi256ELi128ELb1ELb1ELb1ELb1ELb1ELb1EEEEEEEEEvNT_6ParamsE --------------------------
	.section	.text._ZN7cutlass13device_kernelIN5flash11enable_sm90INS1_16FlashAttnFwdSm90INS1_25CollectiveMainloopFwdSm90ILi2EN4cute5tupleIJNS5_1CILi1EEES8_S8_EEENS6_IJNS7_ILi64EEESA_SA_EEELi512ENS_10bfloat16_tEfNS_4arch4Sm90ELb1ELb0ELb1ELb1ELb0ELb0ELb0ELb0ELb0ELb1ELb1ELb0EEENS1_21CollectiveEpilogueFwdINS6_IJSA_NS7_ILi512EEESA_EEES9_SC_SE_Li256ELb1ELb1ELb1ELb0EEENS1_36VarlenDynamicPersistentTileSchedulerILi64ELi64ELi256ELi128ELb1ELb1ELb1ELb1ELb1ELb1EEEEEEEEEvNT_6ParamsE,"ax",@progbits
	.align	128
.text._ZN7cutlass13device_kernelIN5flash11enable_sm90INS1_16FlashAttnFwdSm90INS1_25CollectiveMainloopFwdSm90ILi2EN4cute5tupleIJNS5_1CILi1EEES8_S8_EEENS6_IJNS7_ILi64EEESA_SA_EEELi512ENS_10bfloat16_tEfNS_4arch4Sm90ELb1ELb0ELb1ELb1ELb0ELb0ELb0ELb0ELb0ELb1ELb1ELb0EEENS1_21CollectiveEpilogueFwdINS6_IJSA_NS7_ILi512EEESA_EEES9_SC_SE_Li256ELb1ELb1ELb1ELb0EEENS1_36VarlenDynamicPersistentTileSchedulerILi64ELi64ELi256ELi128ELb1ELb1ELb1ELb1ELb1ELb1EEEEEEEEEvNT_6ParamsE:
        .type           _ZN7cutlass13device_kernelIN5flash11enable_sm90INS1_16FlashAttnFwdSm90INS1_25CollectiveMainloopFwdSm90ILi2EN4cute5tupleIJNS5_1CILi1EEES8_S8_EEENS6_IJNS7_ILi64EEESA_SA_EEELi512ENS_10bfloat16_tEfNS_4arch4Sm90ELb1ELb0ELb1ELb1ELb0ELb0ELb0ELb0ELb0ELb1ELb1ELb0EEENS1_21CollectiveEpilogueFwdINS6_IJSA_NS7_ILi512EEESA_EEES9_SC_SE_Li256ELb1ELb1ELb1ELb0EEENS1_36VarlenDynamicPersistentTileSchedulerILi64ELi64ELi256ELi128ELb1ELb1ELb1ELb1ELb1ELb1EEEEEEEEEvNT_6ParamsE,@function
        .size           _ZN7cutlass13device_kernelIN5flash11enable_sm90INS1_16FlashAttnFwdSm90INS1_25CollectiveMainloopFwdSm90ILi2EN4cute5tupleIJNS5_1CILi1EEES8_S8_EEENS6_IJNS7_ILi64EEESA_SA_EEELi512ENS_10bfloat16_tEfNS_4arch4Sm90ELb1ELb0ELb1ELb1ELb0ELb0ELb0ELb0ELb0ELb1ELb1ELb0EEENS1_21CollectiveEpilogueFwdINS6_IJSA_NS7_ILi512EEESA_EEES9_SC_SE_Li256ELb1ELb1ELb1ELb0EEENS1_36VarlenDynamicPersistentTileSchedulerILi64ELi64ELi256ELi128ELb1ELb1ELb1ELb1ELb1ELb1EEEEEEEEEvNT_6ParamsE,(.L_x_6055 - _ZN7cutlass13device_kernelIN5flash11enable_sm90INS1_16FlashAttnFwdSm90INS1_25CollectiveMainloopFwdSm90ILi2EN4cute5tupleIJNS5_1CILi1EEES8_S8_EEENS6_IJNS7_ILi64EEESA_SA_EEELi512ENS_10bfloat16_tEfNS_4arch4Sm90ELb1ELb0ELb1ELb1ELb0ELb0ELb0ELb0ELb0ELb1ELb1ELb0EEENS1_21CollectiveEpilogueFwdINS6_IJSA_NS7_ILi512EEESA_EEES9_SC_SE_Li256ELb1ELb1ELb1ELb0EEENS1_36VarlenDynamicPersistentTileSchedulerILi64ELi64ELi256ELi128ELb1ELb1ELb1ELb1ELb1ELb1EEEEEEEEEvNT_6ParamsE)
        .other          _ZN7cutlass13device_kernelIN5flash11enable_sm90INS1_16FlashAttnFwdSm90INS1_25CollectiveMainloopFwdSm90ILi2EN4cute5tupleIJNS5_1CILi1EEES8_S8_EEENS6_IJNS7_ILi64EEESA_SA_EEELi512ENS_10bfloat16_tEfNS_4arch4Sm90ELb1ELb0ELb1ELb1ELb0ELb0ELb0ELb0ELb0ELb1ELb1ELb0EEENS1_21CollectiveEpilogueFwdINS6_IJSA_NS7_ILi512EEESA_EEES9_SC_SE_Li256ELb1ELb1ELb1ELb0EEENS1_36VarlenDynamicPersistentTileSchedulerILi64ELi64ELi256ELi128ELb1ELb1ELb1ELb1ELb1ELb1EEEEEEEEEvNT_6ParamsE,@"STO_CUDA_ENTRY STV_DEFAULT"
_ZN7cutlass13device_kernelIN5flash11enable_sm90INS1_16FlashAttnFwdSm90INS1_25CollectiveMainloopFwdSm90ILi2EN4cute5tupleIJNS5_1CILi1EEES8_S8_EEENS6_IJNS7_ILi64EEESA_SA_EEELi512ENS_10bfloat16_tEfNS_4arch4Sm90ELb1ELb0ELb1ELb1ELb0ELb0ELb0ELb0ELb0ELb1ELb1ELb0EEENS1_21CollectiveEpilogueFwdINS6_IJSA_NS7_ILi512EEESA_EEES9_SC_SE_Li256ELb1ELb1ELb1ELb0EEENS1_36VarlenDynamicPersistentTileSchedulerILi64ELi64ELi256ELi128ELb1ELb1ELb1ELb1ELb1ELb1EEEEEEEEEvNT_6ParamsE:
        /* <DEDUP_REMOVED lines=18> */
.L_x_4573:
[----:B------:R-:W-:Y:S05]  /*0120*/  BSYNC B0 ;  /* 0x0000000000007941 */ /* 0x000fea0003800000 */
.L_x_4572:
        /* <DEDUP_REMOVED lines=37> */
.L_x_4574:
        /* <DEDUP_REMOVED lines=22> */
.L_x_4575:
        /* <DEDUP_REMOVED lines=18> */
.L_x_4576:
        /* <DEDUP_REMOVED lines=22> */
.L_x_4577:
        /* <DEDUP_REMOVED lines=22> */
.L_x_4578:
[----:B------:R-:W-:Y:S01]  /*08c0*/  PLOP3.LUT P0, PT, PT, PT, UP0, 0x80, 0x0 ;  /* 0x000000000000781c */ /* 0x000fe20003f0f008 */
[----:B------:R-:W-:Y:S01]  /*08d0*/  UMOV UR36, 0x1 ;  /* 0x0000000100247882 */ /* 0x000fe20000000000 */
[----:B------:R-:W-:Y:S01]  /*08e0*/  NOP ;  /* 0x0000000000007918 */ /* 0x000fe20000000000 */
[----:B------:R-:W-:Y:S01]  /*08f0*/  USEL UR36, UR36, 0x2, !UP0 ;  /* 0x0000000224247887 */ /* 0x000fe2000c000000 */
[----:B------:R-:W-:Y:S01]  /*0900*/  ULDC.64 UR40, c[0x0][0x208] ;  /* 0x0000820000287ab9 */ /* 0x000fe20000000a00 */
[----:B012-4-:R-:W-:Y:S08]  /*0910*/  BAR.SYNC.DEFER_BLOCKING 0x0 ;  /* 0x0000000000007b1d */ /* 0x017ff00000010000 */
[----:B------:R-:W-:Y:S05]  /*0920*/  @!P0 BRA `(.L_x_4579) ;  /* 0x000000e800888947 */ /* 0x000fea0003800000 */
.L_x_4580:
        /* <DEDUP_REMOVED lines=32> */
[----:B------:R-:W-:Y:S02]  /*0b30*/  LOP3.LUT R11, R7, 0xfffffff8, RZ, 0xc0, !PT ;  /* 0xfffffff8070b7812 */ /* 0x000fe400078ec0ff */
[----:B------:R-:W-:Y:S02]  /*0b40*/  LOP3.LUT R13, R3, 0xfffffffc, RZ, 0xc0, !PT ;  /* 0xfffffffc030d7812 */ /* 0x000fe400078ec0ff */
[----:B------:R-:W-:Y:S01]  /*0b50*/  SHF.R.S32.HI R7, RZ, 0x4, R2 ;  /* 0x00000004ff077819 */ /* 0x000fe20000011402 */
[----:B------:R-:W-:Y:S01]  /*0b60*/  IMAD.IADD R10, R6, 0x1, -R11 ;  /* 0x00000001060a7824 */ /* 0x000fe200078e0a0b */
[----:B------:R-:W-:Y:S01]  /*0b70*/  LOP3.LUT R3, R2, 0xfffffff0, RZ, 0xc0, !PT ;  /* 0xfffffff002037812 */ /* 0x000fe200078ec0ff */
[----:B------:R-:W-:Y:S01]  /*0b80*/  IMAD.IADD R13, R6, 0x1, -R13 ;  /* 0x00000001060d7824 */ /* 0x000fe200078e0a0d */
[----:B------:R-:W-:-:S02]  /*0b90*/  SHF.R.S32.HI R5, RZ, 0x5, R4 ;  /* 0x00000005ff057819 */ /* 0x000fc40000011404 */
[----:B------:R-:W-:Y:S02]  /*0ba0*/  SHF.R.S32.HI R8, RZ, 0x1f, R4 ;  /* 0x0000001fff087819 */ /* 0x000fe40000011404 */
[----:B------:R-:W-:Y:S02]  /*0bb0*/  LOP3.LUT R9, R0, 0xffffff80, RZ, 0xc0, !PT ;  /* 0xffffff8000097812 */ /* 0x000fe400078ec0ff */
[----:B------:R-:W-:Y:S01]  /*0bc0*/  LEA.HI R4, R2, R7, RZ, 0x1 ;  /* 0x0000000702047211 */ /* 0x000fe200078f08ff */
[----:B------:R-:W-:Y:S01]  /*0bd0*/  IMAD.IADD R2, R6, 0x1, -R3 ;  /* 0x0000000106027824 */ /* 0x000fe200078e0a03 */
[----:B------:R-:W-:Y:S01]  /*0be0*/  LEA.HI R8, R8, R5, RZ, 0x2 ;  /* 0x0000000508087211 */ /* 0x000fe200078f10ff */
[----:B------:R-:W-:Y:S01]  /*0bf0*/  IMAD.IADD R9, R6, 0x1, -R9 ;  /* 0x0000000106097824 */ /* 0x000fe200078e0a09 */
[----:B------:R-:W-:Y:S02]  /*0c00*/  LOP3.LUT R4, R4, 0x1ffffffe, RZ, 0xc0, !PT ;  /* 0x1ffffffe04047812 */ /* 0x000fe400078ec0ff */
[----:B------:R-:W-:-:S02]  /*0c10*/  SHF.R.S32.HI R3, RZ, 0x1f, R2 ;  /* 0x0000001fff037819 */ /* 0x000fc40000011402 */
[----:B------:R-:W-:Y:S01]  /*0c20*/  SHF.R.S32.HI R223, RZ, 0x7, R0 ;  /* 0x00000007ffdf7819 */ /* 0x000fe20000011400 */
[----:B------:R-:W-:Y:S01]  /*0c30*/  IMAD.IADD R4, R7, 0x1, -R4 ;  /* 0x0000000107047824 */ /* 0x000fe200078e0a04 */
[----:B------:R-:W-:Y:S02]  /*0c40*/  LOP3.LUT R8, R8, 0x3ffffc, RZ, 0xc0, !PT ;  /* 0x003ffffc08087812 */ /* 0x000fe400078ec0ff */
[----:B------:R-:W-:Y:S01]  /*0c50*/  SHF.R.S32.HI R6, RZ, 0x1f, R9 ;  /* 0x0000001fff067819 */ /* 0x000fe20000011409 */
[----:B------:R-:W-:Y:S01]  /*0c60*/  IMAD R15, R223, 0x100, R2 ;  /* 0x00000100df0f7824 */ /* 0x000fe200078e0202 */
[----:B------:R-:W-:Y:S01]  /*0c70*/  LEA.HI R11, R13, R13, RZ, 0x1 ;  /* 0x0000000d0d0b7211 */ /* 0x000fe200078f08ff */
[----:B------:R-:W-:Y:S01]  /*0c80*/  IMAD.IADD R8, R5, 0x1, -R8 ;  /* 0x0000000105087824 */ /* 0x000fe200078e0a08 */
[----:B------:R-:W-:Y:S01]  /*0c90*/  LEA.HI R7, R3, R2, RZ, 0x3 ;  /* 0x0000000203077211 */ /* 0x000fe200078f18ff */
[----:B------:R-:W-:Y:S01]  /*0ca0*/  IMAD.SHL.U32 R4, R4, 0x8, RZ ;  /* 0x0000000804047824 */ /* 0x000fe200078e00ff */
[----:B------:R-:W-:Y:S01]  /*0cb0*/  LEA.HI R3, R6, R9, RZ, 0x2 ;  /* 0x0000000906037211 */ /* 0x000fe200078f10ff */
[----:B------:R-:W-:Y:S01]  /*0cc0*/  IMAD R15, R8, 0x10, R15 ;  /* 0x00000010080f7824 */ /* 0x000fe200078e020f */
[----:B------:R-:W-:-:S02]  /*0cd0*/  LOP3.LUT R12, R11, 0x1ffffffe, RZ, 0xc0, !PT ;  /* 0x1ffffffe0b0c7812 */ /* 0x000fc400078ec0ff */
[----:B------:R-:W-:Y:S02]  /*0ce0*/  LOP3.LUT R11, R7, 0xfffffff8, RZ, 0xc0, !PT ;  /* 0xfffffff8070b7812 */ /* 0x000fe400078ec0ff */
[----:B------:R-:W-:Y:S01]  /*0cf0*/  LOP3.LUT R8, R3, 0x7ffffffc, RZ, 0xc0, !PT ;  /* 0x7ffffffc03087812 */ /* 0x000fe200078ec0ff */
[----:B------:R-:W-:Y:S01]  /*0d00*/  IMAD.IADD R13, R13, 0x1, -R12 ;  /* 0x000000010d0d7824 */ /* 0x000fe200078e0a0c */
[----:B------:R-:W-:Y:S01]  /*0d10*/  LEA.HI R6, R6, R9, RZ, 0x5 ;  /* 0x0000000906067211 */ /* 0x000fe200078f28ff */
[----:B------:R-:W-:Y:S01]  /*0d20*/  IMAD.IADD R11, R2, 0x1, -R11 ;  /* 0x00000001020b7824 */ /* 0x000fe200078e0a0b */
[----:B------:R-:W-:Y:S01]  /*0d30*/  LEA.HI R0, R0, R223, RZ, 0x1 ;  /* 0x000000df00007211 */ /* 0x000fe200078f08ff */
[----:B------:R-:W-:Y:S01]  /*0d40*/  IMAD.IADD R185, R9, 0x1, -R8 ;  /* 0x0000000109b97824 */ /* 0x000fe200078e0a08 */
[--C-:B------:R-:W-:Y:S01]  /*0d50*/  SHF.R.S32.HI R2, RZ, 0x2, R3.reuse ;  /* 0x00000002ff027819 */ /* 0x100fe20000011403 */
[----:B------:R-:W-:Y:S01]  /*0d60*/  IMAD.SHL.U32 R8, R11, 0x40, RZ ;  /* 0x000000400b087824 */ /* 0x000fe200078e00ff */
[----:B------:R-:W-:Y:S01]  /*0d70*/  LOP3.LUT R0, R0, 0xfffffe, RZ, 0xc0, !PT ;  /* 0x00fffffe00007812 */ /* 0x000fe200078ec0ff */
[----:B------:R-:W-:Y:S01]  /*0d80*/  IMAD.SHL.U32 R9, R7, 0x40, RZ ;  /* 0x0000004007097824 */ /* 0x000fe200078e00ff */
[----:B------:R-:W-:Y:S01]  /*0d90*/  SHF.R.S32.HI R3, RZ, 0x1f, R3 ;  /* 0x0000001fff037819 */ /* 0x000fe20000011403 */
[----:B------:R-:W-:Y:S01]  /*0da0*/  IMAD.SHL.U32 R185, R185, 0x2, RZ ;  /* 0x00000002b9b97824 */ /* 0x000fe200078e00ff */
[----:B------:R-:W-:Y:S01]  /*0db0*/  LOP3.LUT R7, R8, 0x1c0, RZ, 0xc0, !PT ;  /* 0x000001c008077812 */ /* 0x000fe200078ec0ff */
[----:B------:R-:W-:Y:S01]  /*0dc0*/  IMAD.IADD R0, R223, 0x1, -R0 ;  /* 0x00000001df007824 */ /* 0x000fe200078e0a00 */
[----:B------:R-:W-:Y:S01]  /*0dd0*/  LOP3.LUT R8, R9, 0x7ffffe00, RZ, 0xc0, !PT ;  /* 0x7ffffe0009087812 */ /* 0x000fe200078ec0ff */
[--C-:B------:R-:W-:Y:S01]  /*0de0*/  IMAD.U32 R9, R15, 0x40, R4.reuse ;  /* 0x000000400f097824 */ /* 0x100fe200078e0004 */
[----:B------:R-:W-:-:S02]  /*0df0*/  LOP3.LUT R4, R7, 0x8, R4, 0xf8, !PT ;  /* 0x0000000807047812 */ /* 0x000fc400078ef804 */
[----:B------:R-:W-:Y:S01]  /*0e00*/  SHF.R.U32.HI R7, RZ, 0x3, R7 ;  /* 0x00000003ff077819 */ /* 0x000fe20000011607 */
[----:B------:R-:W-:Y:S01]  /*0e10*/  IMAD R8, R5, 0x400, R8 ;  /* 0x0000040005087824 */ /* 0x000fe200078e0208 */
[----:B------:R0:W-:Y:S01]  /*0e20*/  STL [R1+0x54], R9 ;  /* 0x0000540901007387 */ /* 0x0001e20000100800 */
[----:B------:R-:W-:Y:S02]  /*0e30*/  LEA.HI R3, R3, R2, RZ, 0x3 ;  /* 0x0000000203037211 */ /* 0x000fe400078f18ff */
[----:B------:R-:W-:Y:S02]  /*0e40*/  LOP3.LUT R7, R4, R7, RZ, 0x3c, !PT ;  /* 0x0000000704077212 */ /* 0x000fe400078e3cff */
[----:B------:R-:W-:Y:S02]  /*0e50*/  LOP3.LUT R3, R3, 0xfffffff8, RZ, 0xc0, !PT ;  /* 0xfffffff803037812 */ /* 0x000fe400078ec0ff */
[----:B------:R-:W-:Y:S01]  /*0e60*/  R2P PR, R11, 0x6 ;  /* 0x000000060b007804 */ /* 0x000fe20000000000 */
[----:B------:R-:W-:Y:S01]  /*0e70*/  IMAD.IADD R7, R8, 0x1, R7 ;  /* 0x0000000108077824 */ /* 0x000fe200078e0207 */
[----:B------:R-:W-:Y:S01]  /*0e80*/  SHF.R.S32.HI R6, RZ, 0x5, R6 ;  /* 0x00000005ff067819 */ /* 0x000fe20000011406 */
[----:B0-----:R-:W-:-:S02]  /*0e90*/  IMAD.SHL.U32 R9, R0, 0x100, RZ ;  /* 0x0000010000097824 */ /* 0x001fc400078e00ff */
[----:B------:R-:W-:Y:S01]  /*0ea0*/  IMAD.IADD R3, R2, 0x1, -R3 ;  /* 0x0000000102037824 */ /* 0x000fe200078e0a03 */
[----:B------:R-:W-:Y:S01]  /*0eb0*/  LEA R19, R7, UR46, 0x1 ;  /* 0x0000002e07137c11 */ /* 0x000fe2000f8e08ff */
[----:B------:R-:W-:Y:S01]  /*0ec0*/  IMAD.SHL.U32 R2, R10, 0x8, RZ ;  /* 0x000000080a027824 */ /* 0x000fe200078e00ff */
[----:B------:R0:W-:Y:S01]  /*0ed0*/  STL [R1+0x50], R9 ;  /* 0x0000500901007387 */ /* 0x0001e20000100800 */
[----:B------:R-:W-:Y:S01]  /*0ee0*/  IMAD.IADD R17, R185, 0x1, R9 ;  /* 0x00000001b9117824 */ /* 0x000fe200078e0209 */
[----:B------:R-:W-:Y:S01]  /*0ef0*/  SEL R23, R23, 0xffffffc0, !P2 ;  /* 0xffffffc017177807 */ /* 0x000fe20005000000 */
[----:B------:R-:W-:Y:S02]  /*0f00*/  VIADD R191, R2, 0x40 ;  /* 0x0000004002bf7836 */ /* 0x000fe40000000000 */
[C---:B------:R-:W-:Y:S01]  /*0f10*/  VIADD R222, R17.reuse, 0x8 ;  /* 0x0000000811de7836 */ /* 0x040fe20000000000 */
[----:B------:R-:W-:Y:S01]  /*0f20*/  SHF.R.S32.HI R0, RZ, 0x1f, R17 ;  /* 0x0000001fff007819 */ /* 0x000fe20000011411 */
[----:B------:R-:W-:-:S02]  /*0f30*/  VIADD R221, R17, 0x10 ;  /* 0x0000001011dd7836 */ /* 0x000fc40000000000 */
[C---:B------:R-:W-:Y:S01]  /*0f40*/  VIADD R220, R17.reuse, 0x18 ;  /* 0x0000001811dc7836 */ /* 0x040fe20000000000 */
[----:B------:R-:W-:Y:S01]  /*0f50*/  SHF.R.S32.HI R0, RZ, 0x1f, R222 ;  /* 0x0000001fff007819 */ /* 0x000fe200000114de */
[C---:B------:R-:W-:Y:S01]  /*0f60*/  VIADD R219, R17.reuse, 0x20 ;  /* 0x0000002011db7836 */ /* 0x040fe20000000000 */
[----:B------:R-:W-:Y:S01]  /*0f70*/  SHF.R.S32.HI R4, RZ, 0x1f, R221 ;  /* 0x0000001fff047819 */ /* 0x000fe200000114dd */
[C---:B------:R-:W-:Y:S02]  /*0f80*/  VIADD R218, R17.reuse, 0x28 ;  /* 0x0000002811da7836 */ /* 0x040fe40000000000 */
[C---:B------:R-:W-:Y:S01]  /*0f90*/  VIADD R217, R17.reuse, 0x30 ;  /* 0x0000003011d97836 */ /* 0x040fe20000000000 */
[----:B------:R-:W-:Y:S01]  /*0fa0*/  SHF.R.S32.HI R0, RZ, 0x1f, R219 ;  /* 0x0000001fff007819 */ /* 0x000fe200000114db */
[C---:B------:R-:W-:Y:S01]  /*0fb0*/  VIADD R216, R17.reuse, 0x38 ;  /* 0x0000003811d87836 */ /* 0x040fe20000000000 */
[----:B------:R-:W-:Y:S01]  /*0fc0*/  SHF.R.S32.HI R4, RZ, 0x1f, R218 ;  /* 0x0000001fff047819 */ /* 0x000fe200000114da */
[----:B------:R-:W-:-:S02]  /*0fd0*/  VIADD R215, R17, 0x40 ;  /* 0x0000004011d77836 */ /* 0x000fc40000000000 */
[C---:B------:R-:W-:Y:S01]  /*0fe0*/  VIADD R214, R17.reuse, 0x48 ;  /* 0x0000004811d67836 */ /* 0x040fe20000000000 */
[----:B------:R-:W-:Y:S01]  /*0ff0*/  SHF.R.S32.HI R0, RZ, 0x1f, R216 ;  /* 0x0000001fff007819 */ /* 0x000fe200000114d8 */
[----:B------:R-:W-:Y:S01]  /*1000*/  VIADD R213, R17, 0x50 ;  /* 0x0000005011d57836 */ /* 0x000fe20000000000 */
[----:B------:R-:W-:Y:S01]  /*1010*/  SHF.R.S32.HI R4, RZ, 0x1f, R215 ;  /* 0x0000001fff047819 */ /* 0x000fe200000114d7 */
[----:B------:R-:W-:Y:S02]  /*1020*/  VIADD R184, R19, 0x26800 ;  /* 0x0002680013b87836 */ /* 0x000fe40000000000 */
        /* <DEDUP_REMOVED lines=57> */
[----:B------:R-:W-:Y:S02]  /*13c0*/  IMAD R186, R13, 0x8, R16 ;  /* 0x000000080dba7824 */ /* 0x000fe400078e0210 */
[----:B0-----:R-:W-:-:S07]  /*13d0*/  IMAD.IADD R23, R23, 0x1, R22 ;  /* 0x0000000117177824 */ /* 0x001fce00078e0216 */
.L_x_4641:
[----:B------:R-:W-:Y:S01]  /*13e0*/  ULDC.64 UR8, c[0x0][0xc88] ;  /* 0x0003220000087ab9 */ /* 0x000fe20000000a00 */
[----:B------:R-:W-:Y:S01]  /*13f0*/  ULDC.64 UR10, c[0x0][0xa18] ;  /* 0x00028600000a7ab9 */ /* 0x000fe20000000a00 */
[----:B------:R-:W-:Y:S02]  /*1400*/  UIMAD.WIDE UR8, UR7, 0x4, UR8 ;  /* 0x00000004070878a5 */ /* 0x000fe4000f8e0208 */
[----:B------:R-:W-:Y:S02]  /*1410*/  UISETP.NE.U32.AND UP1, UPT, UR10, URZ, UPT ;  /* 0x0000003f0a00728c */ /* 0x000fe4000bf25070 */
[----:B------:R-:W-:Y:S02]  /*1420*/  ULOP3.LUT UR4, UR6, 0xff000000, URZ, 0xc0, !UPT ;  /* 0xff00000006047892 */ /* 0x000fe4000f8ec03f */
[----:B0-234-:R-:W-:Y:S01]  /*1430*/  IMAD.U32 R4, RZ, RZ, UR8 ;  /* 0x00000008ff047e24 */ /* 0x01dfe2000f8e00ff */
[----:B------:R-:W-:Y:S01]  /*1440*/  ULDC UR7, c[0x0][0x424] ;  /* 0x0001090000077ab9 */ /* 0x000fe20000000800 */
[----:B------:R-:W-:Y:S01]  /*1450*/  IMAD.U32 R5, RZ, RZ, UR9 ;  /* 0x00000009ff057e24 */ /* 0x000fe2000f8e00ff */
        /* <DEDUP_REMOVED lines=16> */
[----:B-1----:R-:W-:-:S03]  /*1560*/  IMAD.U32 R6, RZ, RZ, UR10 ;  /* 0x0000000aff067e24 */ /* 0x002fc6000f8e00ff */
[----:B------:R-:W-:Y:S01]  /*1570*/  IMAD.U32 R7, RZ, RZ, UR11 ;  /* 0x0000000bff077e24 */ /* 0x000fe2000f8e00ff */
[----:B------:R-:W2:Y:S01]  /*1580*/  @P0 LDG.E R4, desc[UR40][R4.64] ;  /* 0x0000002804040981 */ /* 0x000ea2000c1e1900 */
[----:B------:R-:W-:Y:S01]  /*1590*/  UISETP.NE.U32.AND UP0, UPT, UR8, URZ, UPT ;  /* 0x0000003f0800728c */ /* 0x000fe2000bf05070 */
[----:B------:R-:W-:Y:S02]  /*15a0*/  ULDC.64 UR10, c[0x0][0xa20] ;  /* 0x00028800000a7ab9 */ /* 0x000fe40000000a00 */
[----:B------:R-:W3:Y:S01]  /*15b0*/  @P2 LDG.E R6, desc[UR40][R6.64] ;  /* 0x0000002806062981 */ /* 0x000ee2000c1e1900 */
[----:B------:R-:W-:Y:S01]  /*15c0*/  UISETP.NE.AND.EX UP0, UPT, UR9, URZ, UPT, UP0 ;  /* 0x0000003f0900728c */ /* 0x000fe2000bf05300 */
[----:B------:R-:W-:Y:S01]  /*15d0*/  ISETP.NE.U32.AND P1, PT, RZ, UR10, PT ;  /* 0x0000000aff007c0c */ /* 0x000fe2000bf25070 */
[----:B------:R-:W-:Y:S02]  /*15e0*/  ULOP3.LUT UR43, UR6, 0xff0000, URZ, 0xc0, !UPT ;  /* 0x00ff0000062b7892 */ /* 0x000fe4000f8ec03f */
[----:B------:R-:W-:Y:S01]  /*15f0*/  USHF.R.U32.HI UR4, URZ, 0x8, UR4 ;  /* 0x000000083f047899 */ /* 0x000fe20008011604 */
[----:B------:R-:W-:Y:S01]  /*1600*/  ISETP.NE.AND.EX P1, PT, RZ, UR11, PT, P1 ;  /* 0x0000000bff007c0c */ /* 0x000fe2000bf25310 */
        /* <DEDUP_REMOVED lines=23> */
.L_x_4581:
[----:B------:R-:W-:Y:S05]  /*1780*/  @!P1 BRA `(.L_x_4582) ;  /* 0x00000000001c9947 */ /* 0x000fea0003800000 */
[----:B------:R-:W-:-:S04]  /*1790*/  ULEA UR4, UP0, UR45, UR10, 0x2 ;  /* 0x0000000a2d047291 */ /* 0x000fc8000f80103f */
[----:B------:R-:W-:Y:S02]  /*17a0*/  ULEA.HI.X UR6, UR45, UR11, UR44, 0x2, UP0 ;  /* 0x0000000b2d067291 */ /* 0x000fe400080f142c */
[----:B------:R-:W-:-:S04]  /*17b0*/  IMAD.U32 R4, RZ, RZ, UR4 ;  /* 0x00000004ff047e24 */ /* 0x000fc8000f8e00ff */
[----:B------:R-:W-:-:S05]  /*17c0*/  IMAD.U32 R5, RZ, RZ, UR6 ;  /* 0x00000006ff057e24 */ /* 0x000fca000f8e00ff */
[----:B------:R-:W2:Y:S02]  /*17d0*/  LDG.E R4, desc[UR40][R4.64] ;  /* 0x0000002804047981 */ /* 0x000ea4000c1e1900 */
[----:B--2---:R-:W-:Y:S01]  /*17e0*/  R2UR UR4, R4 ;  /* 0x00000000040472ca */ /* 0x004fe200000e0000 */
[----:B------:R-:W-:-:S14]  /*17f0*/  BRA `(.L_x_4583) ;  /* 0x0000000000347947 */ /* 0x000fdc0003800000 */
.L_x_4582:
        /* <DEDUP_REMOVED lines=13> */
.L_x_4583:
[----:B------:R-:W-:Y:S02]  /*18d0*/  UISETP.NE.AND UP0, UPT, UR48, 0x1, UPT ;  /* 0x000000013000788c */ /* 0x000fe4000bf05270 */
[----:B------:R-:W-:Y:S02]  /*18e0*/  UIADD3 UR51, -UR51, UR4, URZ ;  /* 0x0000000433337290 */ /* 0x000fe4000fffe13f */
        /* <DEDUP_REMOVED lines=10> */
[----:B------:R-:W-:Y:S02]  /*1990*/  UIADD3 UR51, UR51, 0x40, -UR52 ;  /* 0x0000004033337890 */ /* 0x000fe4000fffe834 */
[----:B------:R-:W-:-:S07]  /*19a0*/  ULOP3.LUT UR20, UR43, 0xff, URZ, 0xc0, !UPT ;  /* 0x000000ff2b147892 */ /* 0x000fce000f8ec03f */
[----:B------:R-:W-:Y:S01]  /*19b0*/  @UP0 ULDC UR4, c[0x0][0x44c] ;  /* 0x0001130000040ab9 */ /* 0x000fe20000000800 */
[----:B------:R-:W-:Y:S01]  /*19c0*/  @UP0 ULDC UR8, c[0x0][0x450] ;  /* 0x0001140000080ab9 */ /* 0x000fe20000000800 */
[----:B------:R-:W-:-:S04]  /*19d0*/  UIMAD.WIDE.U32 UR4, UR6, UR4, URZ ;  /* 0x00000004060472a5 */ /* 0x000fc8000f8e003f */
[----:B------:R-:W-:-:S04]  /*19e0*/  @UP0 USHF.R.U32.HI UR6, URZ, UR8, UR5 ;  /* 0x000000083f060299 */ /* 0x000fc80008011605 */
[----:B------:R-:W-:-:S04]  /*19f0*/  UIADD3 UR6, UR51, UR6, URZ ;  /* 0x0000000633067290 */ /* 0x000fc8000fffe03f */
[----:B------:R-:W-:-:S04]  /*1a00*/  USHF.R.S32.HI UR4, URZ, 0x1f, UR6 ;  /* 0x0000001f3f047899 */ /* 0x000fc80008011406 */
[----:B------:R-:W-:-:S04]  /*1a10*/  ULEA.HI UR4, UR4, UR6, URZ, 0x6 ;  /* 0x0000000604047291 */ /* 0x000fc8000f8f303f */
[----:B------:R-:W-:-:S04]  /*1a20*/  USHF.R.S32.HI UR4, URZ, 0x6, UR4 ;  /* 0x000000063f047899 */ /* 0x000fc80008011404 */
[----:B------:R-:W-:-:S04]  /*1a30*/  UISETP.LT.AND UP0, UPT, UR7, UR4, UPT ;  /* 0x000000040700728c */ /* 0x000fc8000bf01270 */
[----:B------:R-:W-:-:S03]  /*1a40*/  USEL UR9, UR7, UR4, UP0 ;  /* 0x0000000407097287 */ /* 0x000fc60008000000 */
[----:B------:R-:W-:Y:S01]  /*1a50*/  UMOV UR4, URZ ;  /* 0x0000003f00047c82 */ /* 0x000fe20008000000 */
[----:B------:R-:W-:-:S06]  /*1a60*/  UISETP.GE.AND UP0, UPT, UR9, 0x1, UPT ;  /* 0x000000010900788c */ /* 0x000fcc000bf06270 */
[----:B------:R-:W-:-:S13]  /*1a70*/  PLOP3.LUT P0, PT, PT, PT, UP0, 0x80, 0x0 ;  /* 0x000000000000781c */ /* 0x000fda0003f0f008 */
[----:B------:R-:W-:Y:S05]  /*1a80*/  @!P0 BRA `(.L_x_4585) ;  /* 0x0000000000908947 */ /* 0x000fea0003800000 */
[----:B------:R-:W-:Y:S01]  /*1a90*/  USHF.R.U32.HI UR10, URZ, 0x10, UR43 ;  /* 0x000000103f0a7899 */ /* 0x000fe2000801162b */
[----:B------:R-:W-:-:S03]  /*1aa0*/  UMOV UR4, URZ ;  /* 0x0000003f00047c82 */ /* 0x000fc60008000000 */
[----:B------:R-:W-:-:S11]  /*1ab0*/  UISETP.NE.AND UP0, UPT, UR10, URZ, UPT ;  /* 0x0000003f0a00728c */ /* 0x000fd6000bf05270 */
[----:B------:R-:W-:Y:S02]  /*1ac0*/  @!UP0 ULDC UR10, c[0x0][0x9f0] ;  /* 0x00027c00000a8ab9 */ /* 0x000fe40000000800 */
[----:B------:R-:W-:Y:S01]  /*1ad0*/  IMAD.U32 R4, RZ, RZ, UR10 ;  /* 0x0000000aff047e24 */ /* 0x000fe2000f8e00ff */
[----:B------:R-:W-:-:S04]  /*1ae0*/  UIADD3 UR6, UR10, -0x1, UR9 ;  /* 0xffffffff0a067890 */ /* 0x000fc8000fffe009 */
        /* <DEDUP_REMOVED lines=30> */
.L_x_4585:
        /* <DEDUP_REMOVED lines=91> */
.L_x_4587:
[----:B------:R-:W-:Y:S01]  /*2280*/  ULEA UR23, UR37, UR46, 0x3 ;  /* 0x0000002e25177291 */ /* 0x000fe2000f8e183f */
[----:B------:R-:W-:-:S05]  /*2290*/  IMAD.U32 R0, RZ, RZ, UR38 ;  /* 0x00000026ff007e24 */ /* 0x000fca000f8e00ff */
[----:B------:R-:W-:-:S04]  /*22a0*/  SHF.L.U32 R0, R0, 0x1f, RZ ;  /* 0x0000001f00007819 */ /* 0x000fc800000006ff */
[----:B------:R-:W0:Y:S02]  /*22b0*/  SYNCS.PHASECHK.TRANS64.TRYWAIT P1, [UR23+0x28c50], R0 ;  /* 0x028c5000ff0075a7 */ /* 0x000e240008020157 */
[----:B0-----:R-:W-:Y:S05]  /*22c0*/  @!P1 BRA `(.L_x_4588) ;  /* 0x0000014c000c9947 */ /* 0x001fea0003800000 */
.L_x_4784:
        /* <DEDUP_REMOVED lines=46> */
.L_x_4594:
        /* <DEDUP_REMOVED lines=144> */
.L_x_4590:
[----:B------:R-:W-:Y:S01]  /*2eb0*/  ULEA UR23, UR37, UR46, 0x3 ;  /* 0x0000002e25177291 */ /* 0x000fe2000f8e183f */
[----:B------:R-:W-:-:S05]  /*2ec0*/  IMAD.U32 R0, RZ, RZ, UR38 ;  /* 0x00000026ff007e24 */ /* 0x000fca000f8e00ff */
[----:B------:R-:W-:-:S04]  /*2ed0*/  SHF.L.U32 R0, R0, 0x1f, RZ ;  /* 0x0000001f00007819 */ /* 0x000fc800000006ff */
[----:B------:R0:W1:Y:S01]  /*2ee0*/  SYNCS.PHASECHK.TRANS64.TRYWAIT P1, [UR23+0x28c50], R0 ;  /* 0x028c5000ff0075a7 */ /* 0x0000620008020157 */
[----:B------:R-:W-:Y:S05]  /*2ef0*/  @!P0 BRA `(.L_x_4591) ;  /* 0x0000000000048947 */ /* 0x000fea0003800000 */
[----:B------:R-:W-:Y:S01]  /*2f00*/  BPT.TRAP 0x1 ;  /* 0x000000040000795c */ /* 0x000fe20000300000 */
.L_x_4591:
[----:B-1----:R-:W-:Y:S05]  /*2f10*/  @P1 BRA `(.L_x_4592) ;  /* 0x0000000000081947 */ /* 0x002fea0003800000 */
[----:B------:R-:W1:Y:S02]  /*2f20*/  SYNCS.PHASECHK.TRANS64.TRYWAIT P1, [UR23+0x28c50], R0 ;  /* 0x028c5000ff0075a7 */ /* 0x000e640008020157 */
[----:B-1----:R-:W-:Y:S05]  /*2f30*/  @!P1 BRA `(.L_x_4593) ;  /* 0x0000014000089947 */ /* 0x002fea0003800000 */
.L_x_4592:
        /* <DEDUP_REMOVED lines=30> */
.L_x_4589:
[----:B------:R-:W-:Y:S01]  /*3120*/  BAR.SYNC.DEFER_BLOCKING 0xe, 0x100 ;  /* 0x0384000000007b1d */ /* 0x000fe20000010000 */
[----:B------:R-:W-:Y:S01]  /*3130*/  IMAD.U32 R3, RZ, RZ, UR37 ;  /* 0x00000025ff037e24 */ /* 0x000fe2000f8e00ff */
[----:B------:R-:W-:Y:S01]  /*3140*/  UIADD3 UR37, UR37, 0x1, URZ ;  /* 0x0000000125257890 */ /* 0x000fe2000fffe03f */
[----:B------:R-:W-:Y:S02]  /*3150*/  PLOP3.LUT P0, PT, PT, PT, PT, 0x8, 0x0 ;  /* 0x000000000000781c */ /* 0x000fe40003f0e170 */
[----:B------:R-:W-:Y:S01]  /*3160*/  CS2R R12, SRZ ;  /* 0x00000000000c7805 */ /* 0x000fe2000001ff00 */
        /* <DEDUP_REMOVED lines=138> */
.L_x_4584:
        /* <DEDUP_REMOVED lines=55> */
.L_x_4595:
        /* <DEDUP_REMOVED lines=104> */
.L_x_4596:
        /* <DEDUP_REMOVED lines=12> */
.L_x_4785:
[----:B------:R-:W-:Y:S05]  /*44c0*/  @!P0 BRA `(.L_x_4598) ;  /* 0x0000000000048947 */ /* 0x000fea0003800000 */
[----:B------:R-:W-:Y:S01]  /*44d0*/  BPT.TRAP 0x1 ;  /* 0x000000040000795c */ /* 0x000fe20000300000 */
.L_x_4598:
[----:B------:R-:W-:Y:S02]  /*44e0*/  IMAD.U32 R7, RZ, RZ, UR37 ;  /* 0x00000025ff077e24 */ /* 0x000fe4000f8e00ff */
[----:B------:R-:W-:-:S03]  /*44f0*/  IMAD.U32 R8, RZ, RZ, UR38 ;  /* 0x00000026ff087e24 */ /* 0x000fc6000f8e00ff */
[----:B------:R-:W-:Y:S02]  /*4500*/  LEA R7, R7, UR46, 0x3 ;  /* 0x0000002e07077c11 */ /* 0x000fe4000f8e18ff */
[----:B------:R-:W-:-:S04]  /*4510*/  SHF.L.U32 R8, R8, 0x1f, RZ ;  /* 0x0000001f08087819 */ /* 0x000fc800000006ff */
[----:B------:R1:W2:Y:S01]  /*4520*/  SYNCS.PHASECHK.TRANS64.TRYWAIT P1, [R7+URZ+0x28c30], R8 ;  /* 0x028c3008070075a7 */ /* 0x0002a2000802017f */
[----:B------:R-:W-:Y:S05]  /*4530*/  @!P0 BRA `(.L_x_4599) ;  /* 0x0000000000048947 */ /* 0x000fea0003800000 */
[----:B------:R-:W-:Y:S01]  /*4540*/  BPT.TRAP 0x1 ;  /* 0x000000040000795c */ /* 0x000fe20000300000 */
.L_x_4599:
[----:B--2---:R-:W-:Y:S05]  /*4550*/  @P1 BRA `(.L_x_4600) ;  /* 0x0000000000081947 */ /* 0x004fea0003800000 */
[----:B------:R-:W2:Y:S02]  /*4560*/  SYNCS.PHASECHK.TRANS64.TRYWAIT P1, [R7+URZ+0x28c30], R8 ;  /* 0x028c3008070075a7 */ /* 0x000ea4000802017f */
[----:B--2---:R-:W-:Y:S05]  /*4570*/  @!P1 BRA `(.L_x_4601) ;  /* 0x0000012800a89947 */ /* 0x004fea0003800000 */
.L_x_4600:
        /* <DEDUP_REMOVED lines=19> */
[----:B------:R-:W-:Y:S01]  /*46b0*/  LOP3.LUT R18, R18, 0xfffff7ff, RZ, 0xc0, !PT ;  /* 0xfffff7ff12127812 */ /* 0x000fe200078ec0ff */
[----:B------:R-:W-:Y:S01]  /*46c0*/  UMOV UR11, 0x40000040 ;  /* 0x40000040000b7882 */ /* 0x000fe20000000000 */
[----:B------:R-:W-:Y:S01]  /*46d0*/  UMOV UR9, 0x40000040 ;  /* 0x4000004000097882 */ /* 0x000fe20000000000 */
[----:B------:R-:W-:-:S02]  /*46e0*/  ULEA UR18, UR37, UR18, 0x9 ;  /* 0x0000001225127291 */ /* 0x000fc4000f8e483f */
[----:B------:R-:W-:Y:S02]  /*46f0*/  ULOP3.LUT UR16, UR4, 0x10000, URZ, 0xfc, !UPT ;  /* 0x0001000004107892 */ /* 0x000fe4000f8efc3f */
[----:B------:R-:W-:Y:S02]  /*4700*/  UIADD3 UR6, UR18, 0x2, URZ ;  /* 0x0000000212067890 */ /* 0x000fe4000fffe03f */
[----:B------:R-:W-:Y:S02]  /*4710*/  UIADD3 UR4, UR16, 0x2, URZ ;  /* 0x0000000210047890 */ /* 0x000fe4000fffe03f */
[----:B------:R-:W-:Y:S02]  /*4720*/  UIADD3 UR10, UR18, 0x4, URZ ;  /* 0x00000004120a7890 */ /* 0x000fe4000fffe03f */
[----:B------:R-:W-:Y:S02]  /*4730*/  UIADD3 UR8, UR16, 0x4, URZ ;  /* 0x0000000410087890 */ /* 0x000fe4000fffe03f */
[----:B------:R-:W-:Y:S01]  /*4740*/  HGMMA.64x64x16.F32.BF16 R24, gdesc[UR16], RZ, !UPT, gsb0 ;  /* 0x00e00000101879f0 */ /* 0x000fe2000c0018ff */
[----:B------:R-:W-:-:S02]  /*4750*/  UIADD3 UR14, UR18, 0x6, URZ ;  /* 0x00000006120e7890 */ /* 0x000fc4000fffe03f */
[----:B------:R-:W-:Y:S01]  /*4760*/  UIADD3 UR12, UR16, 0x6, URZ ;  /* 0x00000006100c7890 */ /* 0x000fe2000fffe03f */
[----:B------:R-:W-:Y:S01]  /*4770*/  UMOV UR15, 0x40000040 ;  /* 0x40000040000f7882 */ /* 0x000fe20000000000 */
[----:B------:R-:W-:Y:S01]  /*4780*/  UMOV UR13, 0x40000040 ;  /* 0x40000040000d7882 */ /* 0x000fe20000000000 */
[----:B------:R-:W-:Y:S02]  /*4790*/  WARPGROUP.DEPBAR.LE gsb0, 0x0 ;  /* 0x00008000000079c5 */ /* 0x000fe40000010000 */
[----:B------:R-:W-:-:S06]  /*47a0*/  WARPGROUP.ARRIVE ;  /* 0x00000000000079c5 */ /* 0x000fcc0000000000 */
[----:B------:R-:W-:Y:S01]  /*47b0*/  HGMMA.64x64x16.F32.BF16 R24, gdesc[UR4], R24, gsb0 ;  /* 0x00e00000041879f0 */ /* 0x000fe20008001818 */
[----:B------:R-:W-:Y:S02]  /*47c0*/  ULDC UR6, c[0x0][0x448] ;  /* 0x0001120000067ab9 */ /* 0x000fe40000000800 */
[----:B------:R-:W-:-:S06]  /*47d0*/  UISETP.NE.AND UP0, UPT, UR6, 0x1, UPT ;  /* 0x000000010600788c */ /* 0x000fcc000bf05270 */
[----:B------:R-:W-:-:S05]  /*47e0*/  PLOP3.LUT P2, PT, PT, PT, UP0, 0x80, 0x0 ;  /* 0x000000000000781c */ /* 0x000fca0003f4f008 */
[----:B------:R-:W-:-:S08]  /*47f0*/  @UP0 ULDC UR6, c[0x0][0x44c] ;  /* 0x0001130000060ab9 */ /* 0x000fd00000000800 */
[----:B------:R-:W-:Y:S01]  /*4800*/  @P2 IMAD.HI.U32 R4, R0, UR6, RZ ;  /* 0x0000000600042c27 */ /* 0x000fe2000f8e00ff */
[----:B------:R-:W-:Y:S01]  /*4810*/  @UP0 ULDC UR6, c[0x0][0x450] ;  /* 0x0001140000060ab9 */ /* 0x000fe20000000800 */
[----:B------:R-:W-:-:S03]  /*4820*/  @P2 LOP3.LUT R18, R18, 0x800, RZ, 0xfc, !PT ;  /* 0x0000080012122812 */ /* 0x000fc600078efcff */
[----:B------:R-:W-:Y:S01]  /*4830*/  @P2 SHF.R.U32.HI R0, RZ, UR6, R4 ;  /* 0x00000006ff002c19 */ /* 0x000fe20008011604 */
[----:B------:R-:W-:Y:S02]  /*4840*/  UMOV UR6, 0xffffffc0 ;  /* 0xffffffc000067882 */ /* 0x000fe40000000000 */
[----:B------:R-:W-:Y:S02]  /*4850*/  UIMAD UR6, UR53, UR6, 0x40 ;  /* 0x00000040350674a4 */ /* 0x000fe4000f8e0206 */
[----:B------:R-:W0:Y:S02]  /*4860*/  SHFL.IDX PT, R6, R0, 0x1, 0x1c1f ;  /* 0x003c1f0000067f89 */ /* 0x000e2400000e0000 */
[----:B------:R-:W-:Y:S02]  /*4870*/  UIADD3 UR7, UR51, 0x1, UR6 ;  /* 0x0000000133077890 */ /* 0x000fe4000fffe006 */
[----:B------:R-:W-:Y:S01]  /*4880*/  IMAD.U32 R4, RZ, RZ, UR6 ;  /* 0x00000006ff047e24 */ /* 0x000fe2000f8e00ff */
[----:B------:R-:W3:Y:S04]  /*4890*/  SHFL.IDX PT, R0, R0, RZ, 0x1c1f ;  /* 0x001c1fff00007589 */ /* 0x000ee800000e0000 */
[----:B------:R-:W-:Y:S01]  /*48a0*/  IADD3 R4, -R185, UR51, R4 ;  /* 0x00000033b9047c10 */ /* 0x000fe2000fffe104 */
[----:B------:R-:W-:-:S02]  /*48b0*/  WARPGROUP.DEPBAR.LE gsb0, 0x0 ;  /* 0x00008000000079c5 */ /* 0x000fc40000010000 */
[----:B------:R-:W-:-:S06]  /*48c0*/  WARPGROUP.ARRIVE ;  /* 0x00000000000079c5 */ /* 0x000fcc0000000000 */
[----:B------:R-:W-:Y:S01]  /*48d0*/  HGMMA.64x64x16.F32.BF16 R24, gdesc[UR8], R24, gsb0 ;  /* 0x00e00000081879f0 */ /* 0x000fe20008001818 */
[----:B------:R-:W-:Y:S02]  /*48e0*/  ULDC UR10, c[0x0][0x9d8] ;  /* 0x00027600000a7ab9 */ /* 0x000fe40000000800 */
        /* <DEDUP_REMOVED lines=18> */
[----:B----4-:R-:W-:-:S02]  /*4a10*/  IMAD.U32 R30, RZ, RZ, UR7 ;  /* 0x00000007ff1e7e24 */ /* 0x010fc4000f8e00ff */
[----:B------:R-:W-:Y:S01]  /*4a20*/  FMUL.FTZ R50, R50, UR10 ;  /* 0x0000000a32327c20 */ /* 0x000fe20008410000 */
[----:B------:R-:W-:Y:S01]  /*4a30*/  FMUL.FTZ R51, R51, UR10 ;  /* 0x0000000a33337c20 */ /* 0x000fe20008410000 */
[----:B------:R-:W-:Y:S01]  /*4a40*/  FMUL.FTZ R54, R54, UR10 ;  /* 0x0000000a36367c20 */ /* 0x000fe20008410000 */
[----:B------:R-:W-:Y:S01]  /*4a50*/  FMUL.FTZ R55, R55, UR10 ;  /* 0x0000000a37377c20 */ /* 0x000fe20008410000 */
[----:B------:R-:W-:Y:S01]  /*4a60*/  IADD3 R5, R30, -UR52, -R185 ;  /* 0x800000341e057c10 */ /* 0x000fe2000fffe8b9 */
[----:B------:R-:W-:Y:S01]  /*4a70*/  FMUL.FTZ R24, R24, UR10 ;  /* 0x0000000a18187c20 */ /* 0x000fe20008410000 */
[----:B------:R5:W4:Y:S01]  /*4a80*/  MUFU.TANH R9, R27 ;  /* 0x0000001b00097308 */ /* 0x000b220000002400 */
[----:B------:R-:W-:Y:S01]  /*4a90*/  FMUL.FTZ R25, R25, UR10 ;  /* 0x0000000a19197c20 */ /* 0x000fe20008410000 */
[----:B0-----:R-:W-:Y:S01]  /*4aa0*/  VIADDMNMX R6, R6, R5, R4, PT ;  /* 0x0000000506067246 */ /* 0x001fe20003800104 */
[----:B------:R-:W-:Y:S01]  /*4ab0*/  FMUL.FTZ R28, R28, UR10 ;  /* 0x0000000a1c1c7c20 */ /* 0x000fe20008410000 */
[----:B------:R-:W-:Y:S01]  /*4ac0*/  FMUL.FTZ R29, R29, UR10 ;  /* 0x0000000a1d1d7c20 */ /* 0x000fe20008410000 */
[----:B------:R-:W-:Y:S01]  /*4ad0*/  FMUL.FTZ R32, R32, UR10 ;  /* 0x0000000a20207c20 */ /* 0x000fe20008410000 */
[C---:B------:R-:W-:Y:S01]  /*4ae0*/  ISETP.GT.AND P2, PT, R6.reuse, RZ, PT ;  /* 0x000000ff0600720c */ /* 0x040fe20003f44270 */
[----:B------:R-:W-:Y:S01]  /*4af0*/  FMUL.FTZ R33, R33, UR10 ;  /* 0x0000000a21217c20 */ /* 0x000fe20008410000 */
[----:B------:R0:W1:Y:S01]  /*4b00*/  MUFU.TANH R11, R31 ;  /* 0x0000001f000b7308 */ /* 0x0000620000002400 */
[----:B------:R-:W-:Y:S01]  /*4b10*/  ISETP.GT.AND P3, PT, R6, 0x1, PT ;  /* 0x000000010600780c */ /* 0x000fe20003f64270 */
[----:B------:R-:W-:Y:S01]  /*4b20*/  FMUL.FTZ R36, R36, UR10 ;  /* 0x0000000a24247c20 */ /* 0x000fe20008410000 */
[----:B------:R-:W-:Y:S01]  /*4b30*/  ISETP.GT.AND P4, PT, R6, 0x8, PT ;  /* 0x000000080600780c */ /* 0x000fe20003f84270 */
[----:B------:R-:W-:Y:S01]  /*4b40*/  FMUL.FTZ R37, R37, UR10 ;  /* 0x0000000a25257c20 */ /* 0x000fe20008410000 */
[----:B-----5:R-:W-:Y:S01]  /*4b50*/  FSEL R27, R26, -INF , P2 ;  /* 0xff8000001a1b7808 */ /* 0x020fe20001000000 */
[----:B------:R-:W-:Y:S01]  /*4b60*/  FMUL.FTZ R40, R40, UR10 ;  /* 0x0000000a28287c20 */ /* 0x000fe20008410000 */
[----:B------:R-:W-:Y:S01]  /*4b70*/  ISETP.GT.AND P2, PT, R6, 0x9, PT ;  /* 0x000000090600780c */ /* 0x000fe20003f44270 */
[----:B------:R1:W5:Y:S01]  /*4b80*/  MUFU.TANH R12, R34 ;  /* 0x00000022000c7308 */ /* 0x0003620000002400 */
[----:B----4-:R-:W-:Y:S01]  /*4b90*/  FSEL R30, R9, -INF , P3 ;  /* 0xff800000091e7808 */ /* 0x010fe20001800000 */
[----:B------:R-:W-:Y:S01]  /*4ba0*/  FMUL.FTZ R41, R41, UR10 ;  /* 0x0000000a29297c20 */ /* 0x000fe20008410000 */
[----:B0-----:R-:W-:Y:S01]  /*4bb0*/  FSEL R31, R10, -INF , P4 ;  /* 0xff8000000a1f7808 */ /* 0x001fe20002000000 */
[----:B------:R-:W-:Y:S01]  /*4bc0*/  FMUL.FTZ R44, R44, UR10 ;  /* 0x0000000a2c2c7c20 */ /* 0x000fe20008410000 */
[----:B------:R-:W-:Y:S01]  /*4bd0*/  FMNMX.FTZ R10, R27, R30, !PT ;  /* 0x0000001e1b0a7209 */ /* 0x000fe20007810000 */
[----:B------:R-:W-:Y:S01]  /*4be0*/  FMUL.FTZ R45, R45, UR10 ;  /* 0x0000000a2d2d7c20 */ /* 0x000fe20008410000 */
[----:B------:R-:W-:Y:S01]  /*4bf0*/  ISETP.GT.AND P3, PT, R6, 0x10, PT ;  /* 0x000000100600780c */ /* 0x000fe20003f64270 */
[----:B------:R5:W0:Y:S01]  /*4c00*/  MUFU.TANH R13, R35 ;  /* 0x00000023000d7308 */ /* 0x000a220000002400 */
[----:B-1----:R-:W-:Y:S01]  /*4c10*/  FSEL R34, R11, -INF , P2 ;  /* 0xff8000000b227808 */ /* 0x002fe20001000000 */
[----:B------:R-:W-:Y:S01]  /*4c20*/  FMUL.FTZ R48, R48, UR10 ;  /* 0x0000000a30307c20 */ /* 0x000fe20008410000 */
[----:B------:R-:W-:Y:S01]  /*4c30*/  FMNMX.FTZ R9, R31, R10, !PT ;  /* 0x0000000a1f097209 */ /* 0x000fe20007810000 */
[----:B------:R-:W-:Y:S01]  /*4c40*/  FMUL.FTZ R49, R49, UR10 ;  /* 0x0000000a31317c20 */ /* 0x000fe20008410000 */
[----:B------:R-:W-:Y:S01]  /*4c50*/  ISETP.GT.AND P2, PT, R6, 0x11, PT ;  /* 0x000000110600780c */ /* 0x000fe20003f44270 */
[----:B------:R-:W-:Y:S01]  /*4c60*/  FMUL.FTZ R52, R52, UR10 ;  /* 0x0000000a34347c20 */ /* 0x000fe20008410000 */
[----:B------:R-:W-:Y:S01]  /*4c70*/  FMNMX.FTZ R10, R34, R9, !PT ;  /* 0x00000009220a7209 */ /* 0x000fe20007810000 */
[----:B------:R0:W1:Y:S01]  /*4c80*/  MUFU.TANH R14, R38 ;  /* 0x00000026000e7308 */ /* 0x0000620000002400 */
[----:B-----5:R-:W-:Y:S01]  /*4c90*/  FSEL R35, R12, -INF , P3 ;  /* 0xff8000000c237808 */ /* 0x020fe20001800000 */
[----:B------:R-:W-:Y:S01]  /*4ca0*/  FMUL.FTZ R53, R53, UR10 ;  /* 0x0000000a35357c20 */ /* 0x000fe20008410000 */
[----:B------:R-:W-:Y:S01]  /*4cb0*/  ISETP.GT.AND P3, PT, R6, 0x18, PT ;  /* 0x000000180600780c */ /* 0x000fe20003f64270 */
[----:B------:R-:W-:Y:S01]  /*4cc0*/  ULDC UR10, c[0x0][0x988] ;  /* 0x00026200000a7ab9 */ /* 0x000fe20000000800 */
[----:B------:R-:W-:-:S02]  /*4cd0*/  FMNMX.FTZ R9, R35, R10, !PT ;  /* 0x0000000a23097209 */ /* 0x000fc40007810000 */
[----:B---3--:R-:W-:Y:S01]  /*4ce0*/  VIADDMNMX R4, R0, R5, R4, PT ;  /* 0x0000000500047246 */ /* 0x008fe20003800104 */
[----:B------:R1:W3:Y:S01]  /*4cf0*/  MUFU.TANH R15, R39 ;  /* 0x00000027000f7308 */ /* 0x0002e20000002400 */
[----:B0-----:R-:W-:Y:S02]  /*4d00*/  FSEL R38, R13, -INF , P2 ;  /* 0xff8000000d267808 */ /* 0x001fe40001000000 */
[----:B------:R-:W-:Y:S02]  /*4d10*/  ISETP.GT.AND P2, PT, R6, 0x19, PT ;  /* 0x000000190600780c */ /* 0x000fe40003f44270 */
[----:B------:R-:W-:Y:S02]  /*4d20*/  FMNMX.FTZ R10, R38, R9, !PT ;  /* 0x00000009260a7209 */ /* 0x000fe40007810000 */
[----:B------:R-:W-:Y:S01]  /*4d30*/  ISETP.GT.AND P4, PT, R4, 0x8, PT ;  /* 0x000000080400780c */ /* 0x000fe20003f84270 */
[----:B------:R3:W0:Y:S01]  /*4d40*/  MUFU.TANH R20, R42 ;  /* 0x0000002a00147308 */ /* 0x0006220000002400 */
[----:B-1----:R-:W-:-:S02]  /*4d50*/  FSEL R39, R14, -INF , P3 ;  /* 0xff8000000e277808 */ /* 0x002fc40001800000 */
[----:B------:R-:W-:Y:S02]  /*4d60*/  ISETP.GT.AND P3, PT, R6, 0x20, PT ;  /* 0x000000200600780c */ /* 0x000fe40003f64270 */
[----:B------:R-:W-:Y:S02]  /*4d70*/  FMNMX.FTZ R9, R39, R10, !PT ;  /* 0x0000000a27097209 */ /* 0x000fe40007810000 */
[----:B------:R-:W-:Y:S01]  /*4d80*/  ISETP.GT.AND P5, PT, R4, 0x20, PT ;  /* 0x000000200400780c */ /* 0x000fe20003fa4270 */
[----:B------:R0:W1:Y:S01]  /*4d90*/  MUFU.TANH R21, R43 ;  /* 0x0000002b00157308 */ /* 0x0000620000002400 */
[----:B---3--:R-:W-:Y:S02]  /*4da0*/  FSEL R42, R15, -INF , P2 ;  /* 0xff8000000f2a7808 */ /* 0x008fe40001000000 */
[----:B------:R-:W-:Y:S02]  /*4db0*/  ISETP.GT.AND P2, PT, R6, 0x21, PT ;  /* 0x000000210600780c */ /* 0x000fe40003f44270 */
[----:B------:R-:W-:-:S03]  /*4dc0*/  FMNMX.FTZ R10, R42, R9, !PT ;  /* 0x000000092a0a7209 */ /* 0x000fc60007810000 */
[----:B------:R1:W3:Y:S01]  /*4dd0*/  MUFU.TANH R56, R46 ;  /* 0x0000002e00387308 */ /* 0x0002e20000002400 */
[----:B0-----:R-:W-:Y:S02]  /*4de0*/  FSEL R43, R20, -INF , P3 ;  /* 0xff800000142b7808 */ /* 0x001fe40001800000 */
[----:B------:R-:W-:Y:S02]  /*4df0*/  ISETP.GT.AND P3, PT, R6, 0x28, PT ;  /* 0x000000280600780c */ /* 0x000fe40003f64270 */
[----:B------:R-:W-:-:S03]  /*4e00*/  FMNMX.FTZ R9, R43, R10, !PT ;  /* 0x0000000a2b097209 */ /* 0x000fc60007810000 */
[----:B------:R3:W0:Y:S01]  /*4e10*/  MUFU.TANH R26, R47 ;  /* 0x0000002f001a7308 */ /* 0x0006220000002400 */
[----:B-1----:R-:W-:Y:S02]  /*4e20*/  FSEL R46, R21, -INF , P2 ;  /* 0xff800000152e7808 */ /* 0x002fe40001000000 */
[----:B------:R-:W-:Y:S02]  /*4e30*/  ISETP.GT.AND P2, PT, R6, 0x29, PT ;  /* 0x000000290600780c */ /* 0x000fe40003f44270 */
[----:B------:R-:W-:-:S03]  /*4e40*/  FMNMX.FTZ R10, R46, R9, !PT ;  /* 0x000000092e0a7209 */ /* 0x000fc60007810000 */
        /* <DEDUP_REMOVED lines=16> */
[----:B------:R-:W3:Y:S01]  /*4f50*/  MUFU.TANH R24, R24 ;  /* 0x0000001800187308 */ /* 0x000ee20000002400 */
[----:B0-----:R-:W-:Y:S02]  /*4f60*/  FSEL R55, R13, -INF , P3 ;  /* 0xff8000000d377808 */ /* 0x001fe40001800000 */
[----:B------:R-:W-:Y:S02]  /*4f70*/  ISETP.GT.AND P3, PT, R4, 0x1, PT ;  /* 0x000000010400780c */ /* 0x000fe40003f64270 */
[----:B------:R-:W-:-:S03]  /*4f80*/  FMNMX.FTZ R9, R55, R6, !PT ;  /* 0x0000000637097209 */ /* 0x000fc60007810000 */
[----:B------:R-:W0:Y:S01]  /*4f90*/  MUFU.TANH R10, R25 ;  /* 0x00000019000a7308 */ /* 0x000e220000002400 */
[----:B-1----:R-:W-:Y:S02]  /*4fa0*/  FSEL R56, R56, -INF , P2 ;  /* 0xff80000038387808 */ /* 0x002fe40001000000 */
[----:B------:R-:W-:Y:S02]  /*4fb0*/  ISETP.GT.AND P2, PT, R4, RZ, PT ;  /* 0x000000ff0400720c */ /* 0x000fe40003f44270 */
[----:B------:R-:W-:-:S03]  /*4fc0*/  FMNMX.FTZ R9, R56, R9, !PT ;  /* 0x0000000938097209 */ /* 0x000fc60007810000 */
[----:B------:R-:W-:Y:S01]  /*4fd0*/  MUFU.TANH R28, R28 ;  /* 0x0000001c001c7308 */ /* 0x000fe20000002400 */
[----:B---3--:R-:W-:Y:S01]  /*4fe0*/  FSEL R5, R24, -INF , P2 ;  /* 0xff80000018057808 */ /* 0x008fe20001000000 */
[----:B------:R-:W1:Y:S01]  /*4ff0*/  SHFL.BFLY PT, R6, R9, 0x2, 0x1f ;  /* 0x0c401f0009067f89 */ /* 0x000e6200000e0000 */
[----:B------:R-:W-:-:S05]  /*5000*/  ISETP.GT.AND P2, PT, R4, 0x9, PT ;  /* 0x000000090400780c */ /* 0x000fca0003f44270 */
[----:B------:R-:W3:Y:S01]  /*5010*/  MUFU.TANH R11, R29 ;  /* 0x0000001d000b7308 */ /* 0x000ee20000002400 */
[----:B0-----:R-:W-:Y:S02]  /*5020*/  FSEL R10, R10, -INF , P3 ;  /* 0xff8000000a0a7808 */ /* 0x001fe40001800000 */
[----:B------:R-:W-:-:S05]  /*5030*/  ISETP.GT.AND P3, PT, R4, 0x10, PT ;  /* 0x000000100400780c */ /* 0x000fca0003f64270 */
[----:B------:R-:W0:Y:S08]  /*5040*/  MUFU.TANH R12, R32 ;  /* 0x00000020000c7308 */ /* 0x000e300000002400 */
[----:B------:R-:W4:Y:S01]  /*5050*/  MUFU.TANH R13, R33 ;  /* 0x00000021000d7308 */ /* 0x000f220000002400 */
[----:B---3--:R-:W-:Y:S02]  /*5060*/  FSEL R11, R11, -INF , P2 ;  /* 0xff8000000b0b7808 */ /* 0x008fe40001000000 */
[----:B-1----:R-:W-:-:S02]  /*5070*/  FMNMX.FTZ R6, R9, R6, !PT ;  /* 0x0000000609067209 */ /* 0x002fc40007810000 */
[----:B------:R-:W-:-:S03]  /*5080*/  ISETP.GT.AND P2, PT, R4, 0x11, PT ;  /* 0x000000110400780c */ /* 0x000fc60003f44270 */
[----:B------:R-:W1:Y:S01]  /*5090*/  SHFL.BFLY PT, R9, R6, 0x1, 0x1f ;  /* 0x0c201f0006097f89 */ /* 0x000e6200000e0000 */
[----:B------:R-:W3:Y:S01]  /*50a0*/  MUFU.TANH R14, R36 ;  /* 0x00000024000e7308 */ /* 0x000ee20000002400 */
[----:B0-----:R-:W-:Y:S02]  /*50b0*/  FSEL R12, R12, -INF , P3 ;  /* 0xff8000000c0c7808 */ /* 0x001fe40001800000 */
[----:B------:R-:W-:-:S05]  /*50c0*/  ISETP.GT.AND P3, PT, R4, 0x18, PT ;  /* 0x000000180400780c */ /* 0x000fca0003f64270 */
[----:B------:R-:W-:Y:S01]  /*50d0*/  MUFU.TANH R37, R37 ;  /* 0x0000002500257308 */ /* 0x000fe20000002400 */
[----:B----4-:R-:W-:Y:S02]  /*50e0*/  FSEL R13, R13, -INF , P2 ;  /* 0xff8000000d0d7808 */ /* 0x010fe40001000000 */
[----:B------:R-:W-:-:S05]  /*50f0*/  ISETP.GT.AND P2, PT, R4, 0x19, PT ;  /* 0x000000190400780c */ /* 0x000fca0003f44270 */
[----:B------:R-:W0:Y:S01]  /*5100*/  MUFU.TANH R20, R40 ;  /* 0x0000002800147308 */ /* 0x000e220000002400 */
[----:B---3--:R-:W-:Y:S02]  /*5110*/  FSEL R14, R14, -INF , P3 ;  /* 0xff8000000e0e7808 */ /* 0x008fe40001800000 */
[----:B------:R-:W-:Y:S02]  /*5120*/  ISETP.GT.AND P3, PT, R4, 0x28, PT ;  /* 0x000000280400780c */ /* 0x000fe40003f64270 */
[----:B-1----:R-:W-:-:S03]  /*5130*/  FMNMX.FTZ R0, R6, R9, !PT ;  /* 0x0000000906007209 */ /* 0x002fc60007810000 */
[----:B------:R-:W1:Y:S01]  /*5140*/  MUFU.TANH R41, R41 ;  /* 0x0000002900297308 */ /* 0x000e620000002400 */
[----:B------:R-:W-:Y:S02]  /*5150*/  FSEL R9, R28, -INF , P4 ;  /* 0xff8000001c097808 */ /* 0x000fe40002000000 */
[----:B------:R-:W-:Y:S02]  /*5160*/  FMNMX.FTZ R6, R5, R10, !PT ;  /* 0x0000000a05067209 */ /* 0x000fe40007810000 */
[----:B------:R-:W-:Y:S02]  /*5170*/  ISETP.GT.AND P4, PT, R4, 0x21, PT ;  /* 0x000000210400780c */ /* 0x000fe40003f84270 */
[----:B------:R-:W-:Y:S01]  /*5180*/  FMNMX.FTZ R6, R9, R6, !PT ;  /* 0x0000000609067209 */ /* 0x000fe20007810000 */
[----:B------:R-:W3:Y:S01]  /*5190*/  MUFU.TANH R44, R44 ;  /* 0x0000002c002c7308 */ /* 0x000ee20000002400 */
[----:B0-----:R-:W-:Y:S02]  /*51a0*/  FSEL R20, R20, -INF , P5 ;  /* 0xff80000014147808 */ /* 0x001fe40002800000 */
[----:B------:R-:W-:-:S02]  /*51b0*/  FMNMX.FTZ R15, R11, R6, !PT ;  /* 0x000000060b0f7209 */ /* 0x000fc40007810000 */
[----:B------:R-:W-:Y:S02]  /*51c0*/  ISETP.GT.AND P5, PT, R4, 0x30, PT ;  /* 0x000000300400780c */ /* 0x000fe40003fa4270 */
[----:B------:R-:W-:Y:S01]  /*51d0*/  FMNMX.FTZ R6, R12, R15, !PT ;  /* 0x0000000f0c067209 */ /* 0x000fe20007810000 */
[----:B------:R-:W0:Y:S01]  /*51e0*/  MUFU.TANH R45, R45 ;  /* 0x0000002d002d7308 */ /* 0x000e220000002400 */
[----:B------:R-:W-:Y:S02]  /*51f0*/  FSEL R15, R37, -INF , P2 ;  /* 0xff800000250f7808 */ /* 0x000fe40001000000 */
[----:B------:R-:W-:Y:S02]  /*5200*/  FMNMX.FTZ R21, R13, R6, !PT ;  /* 0x000000060d157209 */ /* 0x000fe40007810000 */
[----:B------:R-:W-:Y:S02]  /*5210*/  ISETP.GT.AND P2, PT, R4, 0x29, PT ;  /* 0x000000290400780c */ /* 0x000fe40003f44270 */
[----:B------:R-:W-:Y:S01]  /*5220*/  FMNMX.FTZ R6, R14, R21, !PT ;  /* 0x000000150e067209 */ /* 0x000fe20007810000 */
[----:B------:R-:W4:Y:S01]  /*5230*/  MUFU.TANH R26, R48 ;  /* 0x00000030001a7308 */ /* 0x000f220000002400 */
[----:B-1----:R-:W-:-:S02]  /*5240*/  FSEL R21, R41, -INF , P4 ;  /* 0xff80000029157808 */ /* 0x002fc40002000000 */
[----:B------:R-:W-:Y:S02]  /*5250*/  FMNMX.FTZ R25, R15, R6, !PT ;  /* 0x000000060f197209 */ /* 0x000fe40007810000 */
[----:B------:R-:W-:Y:S02]  /*5260*/  FSETP.NEU.FTZ.AND P4, PT, R0, -INF , PT ;  /* 0xff8000000000780b */ /* 0x000fe40003f9d000 */
[----:B------:R-:W-:Y:S01]  /*5270*/  FMNMX.FTZ R6, R20, R25, !PT ;  /* 0x0000001914067209 */ /* 0x000fe20007810000 */
[----:B------:R-:W1:Y:S01]  /*5280*/  MUFU.TANH R49, R49 ;  /* 0x0000003100317308 */ /* 0x000e620000002400 */
[----:B------:R-:W-:Y:S01]  /*5290*/  FMUL.FTZ R25, R0, UR10 ;  /* 0x0000000a00197c20 */ /* 0x000fe20008410000 */
[----:B---3--:R-:W-:Y:S02]  /*52a0*/  FSEL R24, R44, -INF , P3 ;  /* 0xff8000002c187808 */ /* 0x008fe40001800000 */
[----:B------:R-:W-:Y:S02]  /*52b0*/  FMNMX.FTZ R29, R21, R6, !PT ;  /* 0x00000006151d7209 */ /* 0x000fe40007810000 */
[----:B------:R-:W-:-:S02]  /*52c0*/  FSEL R32, R25, RZ, P4 ;  /* 0x000000ff19207208 */ /* 0x000fc40002000000 */
[----:B------:R-:W3:Y:S01]  /*52d0*/  MUFU.TANH R28, R52 ;  /* 0x00000034001c7308 */ /* 0x000ee20000002400 */
[----:B0-----:R-:W-:Y:S02]  /*52e0*/  FSEL R25, R45, -INF , P2 ;  /* 0xff8000002d197808 */ /* 0x001fe40001000000 */
[----:B------:R-:W-:Y:S01]  /*52f0*/  FMNMX.FTZ R6, R24, R29, !PT ;  /* 0x0000001d18067209 */ /* 0x000fe20007810000 */
[--C-:B------:R-:W-:Y:S01]  /*5300*/  FFMA.FTZ R36, R27, UR10, -R32.reuse ;  /* 0x0000000a1b247c23 */ /* 0x100fe20008010820 */
[----:B------:R-:W-:Y:S01]  /*5310*/  ISETP.GT.AND P2, PT, R4, 0x31, PT ;  /* 0x000000310400780c */ /* 0x000fe20003f44270 */
[--C-:B------:R-:W-:Y:S01]  /*5320*/  FFMA.FTZ R30, R30, UR10, -R32.reuse ;  /* 0x0000000a1e1e7c23 */ /* 0x100fe20008010820 */
[----:B----4-:R-:W-:Y:S01]  /*5330*/  FSEL R26, R26, -INF , P5 ;  /* 0xff8000001a1a7808 */ /* 0x010fe20002800000 */
[----:B------:R-:W0:Y:S01]  /*5340*/  MUFU.TANH R53, R53 ;  /* 0x0000003500357308 */ /* 0x000e220000002400 */
[----:B------:R-:W-:Y:S01]  /*5350*/  FMNMX.FTZ R29, R25, R6, !PT ;  /* 0x00000006191d7209 */ /* 0x000fe20007810000 */
[--C-:B------:R-:W-:Y:S01]  /*5360*/  FFMA.FTZ R34, R34, UR10, -R32.reuse ;  /* 0x0000000a22227c23 */ /* 0x100fe20008010820 */
[----:B------:R-:W-:Y:S01]  /*5370*/  ISETP.GT.AND P3, PT, R4, 0x38, PT ;  /* 0x000000380400780c */ /* 0x000fe20003f64270 */
[--C-:B------:R-:W-:Y:S01]  /*5380*/  FFMA.FTZ R35, R35, UR10, -R32.reuse ;  /* 0x0000000a23237c23 */ /* 0x100fe20008010820 */
[----:B-1----:R-:W-:Y:S01]  /*5390*/  FSEL R27, R49, -INF , P2 ;  /* 0xff800000311b7808 */ /* 0x002fe20001000000 */
[--C-:B------:R-:W-:Y:S01]  /*53a0*/  FFMA.FTZ R38, R38, UR10, -R32.reuse ;  /* 0x0000000a26267c23 */ /* 0x100fe20008010820 */
[----:B------:R-:W-:Y:S01]  /*53b0*/  FMNMX.FTZ R6, R26, R29, !PT ;  /* 0x0000001d1a067209 */ /* 0x000fe20007810000 */
[----:B------:R-:W-:Y:S01]  /*53c0*/  MUFU.EX2 R153, R30 ;  /* 0x0000001e00997308 */ /* 0x000fe20000000800 */
[----:B------:R-:W-:Y:S01]  /*53d0*/  ISETP.GT.AND P2, PT, R4, 0x39, PT ;  /* 0x000000390400780c */ /* 0x000fe20003f44270 */
[--C-:B------:R-:W-:Y:S01]  /*53e0*/  FFMA.FTZ R39, R39, UR10, -R32.reuse ;  /* 0x0000000a27277c23 */ /* 0x100fe20008010820 */
[----:B---3--:R-:W-:Y:S01]  /*53f0*/  FSEL R28, R28, -INF , P3 ;  /* 0xff8000001c1c7808 */ /* 0x008fe20001800000 */
[--C-:B------:R-:W-:Y:S01]  /*5400*/  FFMA.FTZ R42, R42, UR10, -R32.reuse ;  /* 0x0000000a2a2a7c23 */ /* 0x100fe20008010820 */
[----:B------:R-:W-:Y:S01]  /*5410*/  FMNMX.FTZ R33, R27, R6, !PT ;  /* 0x000000061b217209 */ /* 0x000fe20007810000 */
[--C-:B------:R-:W-:Y:S01]  /*5420*/  FFMA.FTZ R6, R31, UR10, -R32.reuse ;  /* 0x0000000a1f067c23 */ /* 0x100fe20008010820 */
[--C-:B------:R-:W-:Y:S01]  /*5430*/  FFMA.FTZ R43, R43, UR10, -R32.reuse ;  /* 0x0000000a2b2b7c23 */ /* 0x100fe20008010820 */
[----:B------:R-:W-:Y:S01]  /*5440*/  MUFU.EX2 R36, R36 ;  /* 0x0000002400247308 */ /* 0x000fe20000000800 */
[----:B0-----:R-:W-:Y:S01]  /*5450*/  FSEL R29, R53, -INF , P2 ;  /* 0xff800000351d7808 */ /* 0x001fe20001000000 */
[--C-:B------:R-:W-:Y:S01]  /*5460*/  FFMA.FTZ R46, R46, UR10, -R32.reuse ;  /* 0x0000000a2e2e7c23 */ /* 0x100fe20008010820 */
[----:B------:R-:W-:Y:S01]  /*5470*/  FMNMX.FTZ R4, R28, R33, !PT ;  /* 0x000000211c047209 */ /* 0x000fe20007810000 */
[--C-:B------:R-:W-:Y:S01]  /*5480*/  FFMA.FTZ R47, R47, UR10, -R32.reuse ;  /* 0x0000000a2f2f7c23 */ /* 0x100fe20008010820 */
[--C-:B------:R-:W-:Y:S01]  /*5490*/  FFMA.FTZ R50, R50, UR10, -R32.reuse ;  /* 0x0000000a32327c23 */ /* 0x100fe20008010820 */
[--C-:B------:R-:W-:Y:S01]  /*54a0*/  FFMA.FTZ R51, R51, UR10, -R32.reuse ;  /* 0x0000000a33337c23 */ /* 0x100fe20008010820 */
[----:B------:R-:W-:Y:S01]  /*54b0*/  FMNMX.FTZ R4, R29, R4, !PT ;  /* 0x000000041d047209 */ /* 0x000fe20007810000 */
[----:B------:R0:W-:Y:S01]  /*54c0*/  MUFU.EX2 R155, R6 ;  /* 0x00000006009b7308 */ /* 0x0001e20000000800 */
[--C-:B------:R-:W-:Y:S01]  /*54d0*/  FFMA.FTZ R54, R54, UR10, -R32.reuse ;  /* 0x0000000a36367c23 */ /* 0x100fe20008010820 */
[--C-:B------:R-:W-:Y:S01]  /*54e0*/  FFMA.FTZ R55, R55, UR10, -R32.reuse ;  /* 0x0000000a37377c23 */ /* 0x100fe20008010820 */
[----:B------:R-:W-:Y:S01]  /*54f0*/  FFMA.FTZ R32, R56, UR10, -R32 ;  /* 0x0000000a38207c23 */ /* 0x000fe20008010820 */
[----:B------:R-:W1:Y:S04]  /*5500*/  SHFL.BFLY PT, R31, R4, 0x2, 0x1f ;  /* 0x0c401f00041f7f89 */ /* 0x000e6800000e0000 */
[----:B------:R-:W-:Y:S08]  /*5510*/  MUFU.EX2 R34, R34 ;  /* 0x0000002200227308 */ /* 0x000ff00000000800 */
[----:B------:R-:W-:Y:S08]  /*5520*/  MUFU.EX2 R35, R35 ;  /* 0x0000002300237308 */ /* 0x000ff00000000800 */
[----:B------:R-:W3:Y:S01]  /*5530*/  MUFU.EX2 R38, R38 ;  /* 0x0000002600267308 */ /* 0x000ee20000000800 */
[----:B-1----:R-:W-:-:S07]  /*5540*/  FMNMX.FTZ R31, R4, R31, !PT ;  /* 0x0000001f041f7209 */ /* 0x002fce0007810000 */
[----:B------:R-:W-:Y:S01]  /*5550*/  MUFU.EX2 R39, R39 ;  /* 0x0000002700277308 */ /* 0x000fe20000000800 */
[----:B0-----:R-:W0:Y:S07]  /*5560*/  SHFL.BFLY PT, R6, R31, 0x1, 0x1f ;  /* 0x0c201f001f067f89 */ /* 0x001e2e00000e0000 */
[----:B------:R-:W1:Y:S01]  /*5570*/  MUFU.EX2 R42, R42 ;  /* 0x0000002a002a7308 */ /* 0x000e620000000800 */
[----:B---3--:R-:W-:-:S07]  /*5580*/  F2FP.BF16.F32.PACK_AB R157, R38, R35 ;  /* 0x00000023269d723e */ /* 0x008fce00000010ff */
[----:B------:R-:W-:Y:S08]  /*5590*/  MUFU.EX2 R43, R43 ;  /* 0x0000002b002b7308 */ /* 0x000ff00000000800 */
[----:B------:R-:W3:Y:S01]  /*55a0*/  MUFU.EX2 R46, R46 ;  /* 0x0000002e002e7308 */ /* 0x000ee20000000800 */
[----:B0-----:R-:W-:Y:S02]  /*55b0*/  FMNMX.FTZ R6, R31, R6, !PT ;  /* 0x000000061f067209 */ /* 0x001fe40007810000 */
[----:B-1----:R-:W-:-:S02]  /*55c0*/  F2FP.BF16.F32.PACK_AB R159, R42, R39 ;  /* 0x000000272a9f723e */ /* 0x002fc400000010ff */
[C---:B------:R-:W-:Y:S01]  /*55d0*/  FSETP.NEU.FTZ.AND P2, PT, R6.reuse, -INF , PT ;  /* 0xff8000000600780b */ /* 0x040fe20003f5d000 */
[----:B------:R-:W-:Y:S02]  /*55e0*/  FMUL.FTZ R4, R6, UR10 ;  /* 0x0000000a06047c20 */ /* 0x000fe40008410000 */
[----:B------:R-:W-:Y:S03]  /*55f0*/  MUFU.EX2 R47, R47 ;  /* 0x0000002f002f7308 */ /* 0x000fe60000000800 */
[----:B------:R-:W-:Y:S01]  /*5600*/  FSEL R30, R4, RZ, P2 ;  /* 0x000000ff041e7208 */ /* 0x000fe20001000000 */
[----:B------:R-:W-:Y:S01]  /*5610*/  FADD.FTZ R4, R36, R153 ;  /* 0x0000009924047221 */ /* 0x000fe20000010000 */
[----:B------:R-:W-:-:S03]  /*5620*/  F2FP.BF16.F32.PACK_AB R153, R153, R36 ;  /* 0x000000249999723e */ /* 0x000fc600000010ff */
        /* <DEDUP_REMOVED lines=17> */
[----:B------:R-:W-:Y:S01]  /*5740*/  FFMA.FTZ R29, R29, UR10, -R30 ;  /* 0x0000000a1d1d7c23 */ /* 0x000fe2000801081e */
[----:B---3--:R-:W-:-:S04]  /*5750*/  F2FP.BF16.F32.PACK_AB R161, R46, R43 ;  /* 0x0000002b2ea1723e */ /* 0x008fc800000010ff */
[----:B------:R-:W1:Y:S08]  /*5760*/  MUFU.EX2 R9, R9 ;  /* 0x0000000900097308 */ /* 0x000e700000000800 */
[----:B------:R3:W4:Y:S01]  /*5770*/  MUFU.EX2 R154, R11 ;  /* 0x0000000b009a7308 */ /* 0x0007220000000800 */
[----:B0-----:R-:W-:Y:S01]  /*5780*/  FADD.FTZ R40, R5, R10 ;  /* 0x0000000a05287221 */ /* 0x001fe20000010000 */
[----:B------:R-:W-:-:S06]  /*5790*/  F2FP.BF16.F32.PACK_AB R152, R10, R5 ;  /* 0x000000050a98723e */ /* 0x000fcc00000010ff */
[----:B------:R-:W0:Y:S01]  /*57a0*/  MUFU.EX2 R12, R12 ;  /* 0x0000000c000c7308 */ /* 0x000e220000000800 */
[----:B---3--:R-:W-:Y:S01]  /*57b0*/  FADD.FTZ R11, R155, R4 ;  /* 0x000000049b0b7221 */ /* 0x008fe20000010000 */
[----:B------:R-:W-:Y:S01]  /*57c0*/  @!P1 VIADD R4, R7, 0x28c40 ;  /* 0x00028c4007049836 */ /* 0x000fe20000000000 */
[C---:B------:R-:W-:Y:S02]  /*57d0*/  F2FP.BF16.F32.PACK_AB R155, R34.reuse, R155 ;  /* 0x0000009b229b723e */ /* 0x040fe400000010ff */
[----:B------:R-:W-:Y:S01]  /*57e0*/  FADD.FTZ R44, R34, R11 ;  /* 0x0000000b222c7221 */ /* 0x000fe20000010000 */
[----:B-1----:R-:W-:Y:S01]  /*57f0*/  FADD.FTZ R11, R9, R40 ;  /* 0x00000028090b7221 */ /* 0x002fe20000010000 */
[----:B------:R-:W-:Y:S01]  /*5800*/  @!P1 PRMT R4, RZ, 0x654, R4 ;  /* 0x00000654ff049816 */ /* 0x000fe20000000004 */
[----:B------:R-:W1:Y:S01]  /*5810*/  MUFU.EX2 R13, R13 ;  /* 0x0000000d000d7308 */ /* 0x000e620000000800 */
[----:B------:R-:W-:Y:S01]  /*5820*/  FADD.FTZ R31, R35, R44 ;  /* 0x0000002c231f7221 */ /* 0x000fe20000010000 */
[C---:B----4-:R-:W-:Y:S01]  /*5830*/  FADD.FTZ R11, R154.reuse, R11 ;  /* 0x0000000b9a0b7221 */ /* 0x050fe20000010000 */
[----:B------:R0:W-:Y:S01]  /*5840*/  @!P1 SYNCS.ARRIVE.TRANS64.RED.A1T0 RZ, [R4+URZ], RZ ;  /* 0x000000ff04ff99a7 */ /* 0x0001e2000810043f */
[----:B------:R-:W-:Y:S01]  /*5850*/  F2FP.BF16.F32.PACK_AB R154, R154, R9 ;  /* 0x000000099a9a723e */ /* 0x000fe200000010ff */
[----:B------:R-:W-:Y:S01]  /*5860*/  FADD.FTZ R40, R38, R31 ;  /* 0x0000001f26287221 */ /* 0x000fe20000010000 */
[----:B------:R-:W-:Y:S03]  /*5870*/  BAR.SYNC.DEFER_BLOCKING 0xf, 0x100 ;  /* 0x03c4000000007b1d */ /* 0x000fe60000010000 */
[----:B------:R-:W-:Y:S01]  /*5880*/  FADD.FTZ R31, R39, R40 ;  /* 0x00000028271f7221 */ /* 0x000fe20000010000 */
[----:B0-----:R-:W-:-:S02]  /*5890*/  FADD.FTZ R4, R12, R11 ;  /* 0x0000000b0c047221 */ /* 0x001fc40000010000 */
[----:B------:R-:W0:Y:S01]  /*58a0*/  MUFU.EX2 R14, R14 ;  /* 0x0000000e000e7308 */ /* 0x000e220000000800 */
[----:B------:R-:W-:Y:S01]  /*58b0*/  FADD.FTZ R30, R42, R31 ;  /* 0x0000001f2a1e7221 */ /* 0x000fe20000010000 */
[----:B-1----:R-:W-:-:S03]  /*58c0*/  FADD.FTZ R11, R13, R4 ;  /* 0x000000040d0b7221 */ /* 0x002fc60000010000 */
[----:B------:R-:W-:Y:S01]  /*58d0*/  FADD.FTZ R31, R43, R30 ;  /* 0x0000001e2b1f7221 */ /* 0x000fe20000010000 */
[----:B------:R-:W-:Y:S02]  /*58e0*/  F2FP.BF16.F32.PACK_AB R156, R13, R12 ;  /* 0x0000000c0d9c723e */ /* 0x000fe400000010ff */
[----:B------:R-:W1:Y:S01]  /*58f0*/  MUFU.EX2 R15, R15 ;  /* 0x0000000f000f7308 */ /* 0x000e620000000800 */
[----:B------:R-:W-:-:S04]  /*5900*/  FADD.FTZ R30, R46, R31 ;  /* 0x0000001f2e1e7221 */ /* 0x000fc80000010000 */
[----:B------:R-:W-:-:S03]  /*5910*/  FADD.FTZ R9, R47, R30 ;  /* 0x0000001e2f097221 */ /* 0x000fc60000010000 */
[----:B------:R-:W3:Y:S01]  /*5920*/  MUFU.EX2 R20, R20 ;  /* 0x0000001400147308 */ /* 0x000ee20000000800 */
[----:B0-----:R-:W-:Y:S01]  /*5930*/  FADD.FTZ R4, R14, R11 ;  /* 0x0000000b0e047221 */ /* 0x001fe20000010000 */
[----:B------:R0:W-:Y:S06]  /*5940*/  STSM.16.M88.4 [R19+0x26800], R152 ;  /* 0x0268009813007844 */ /* 0x0001ec0000000200 */
[----:B------:R-:W4:Y:S01]  /*5950*/  MUFU.EX2 R21, R21 ;  /* 0x0000001500157308 */ /* 0x000f220000000800 */
[C---:B-1----:R-:W-:Y:S01]  /*5960*/  FADD.FTZ R11, R15.reuse, R4 ;  /* 0x000000040f0b7221 */ /* 0x042fe20000010000 */
[----:B------:R-:W-:-:S05]  /*5970*/  F2FP.BF16.F32.PACK_AB R158, R15, R14 ;  /* 0x0000000e0f9e723e */ /* 0x000fca00000010ff */
[----:B------:R0:W-:Y:S01]  /*5980*/  STSM.16.M88.4 [R22], R156 ;  /* 0x0000009c16007844 */ /* 0x0001e20000000200 */
[----:B------:R-:W1:Y:S01]  /*5990*/  MUFU.EX2 R24, R24 ;  /* 0x0000001800187308 */ /* 0x000e620000000800 */
[----:B---3--:R-:W-:-:S07]  /*59a0*/  FADD.FTZ R4, R20, R11 ;  /* 0x0000000b14047221 */ /* 0x008fce0000010000 */
[----:B------:R-:W3:Y:S01]  /*59b0*/  MUFU.EX2 R50, R50 ;  /* 0x0000003200327308 */ /* 0x000ee20000000800 */
[C---:B----4-:R-:W-:Y:S01]  /*59c0*/  FADD.FTZ R5, R21.reuse, R4 ;  /* 0x0000000415057221 */ /* 0x050fe20000010000 */
[----:B------:R-:W-:-:S06]  /*59d0*/  F2FP.BF16.F32.PACK_AB R160, R21, R20 ;  /* 0x0000001415a0723e */ /* 0x000fcc00000010ff */
[----:B------:R-:W4:Y:S01]  /*59e0*/  MUFU.EX2 R25, R25 ;  /* 0x0000001900197308 */ /* 0x000f220000000800 */
[----:B-1----:R-:W-:-:S07]  /*59f0*/  FADD.FTZ R4, R24, R5 ;  /* 0x0000000518047221 */ /* 0x002fce0000010000 */
[----:B------:R-:W-:Y:S01]  /*5a00*/  MUFU.EX2 R51, R51 ;  /* 0x0000003300337308 */ /* 0x000fe20000000800 */
[C---:B---3--:R-:W-:Y:S01]  /*5a10*/  F2FP.BF16.F32.PACK_AB R163, R50.reuse, R47 ;  /* 0x0000002f32a3723e */ /* 0x048fe200000010ff */
        /* <DEDUP_REMOVED lines=26> */
.L_x_4602:
[----:B------:R1:W3:Y:S01]  /*5bc0*/  SYNCS.PHASECHK.TRANS64.TRYWAIT P2, [R7+URZ+0x28c50], R8 ;  /* 0x028c5008070075a7 */ /* 0x0002e2000804017f */
[----:B------:R-:W-:Y:S05]  /*5bd0*/  @!P0 BRA `(.L_x_4603) ;  /* 0x0000000000048947 */ /* 0x000fea0003800000 */
[----:B------:R-:W-:Y:S01]  /*5be0*/  BPT.TRAP 0x1 ;  /* 0x000000040000795c */ /* 0x000fe20000300000 */
.L_x_4603:
[----:B---3--:R-:W-:Y:S05]  /*5bf0*/  @P2 BRA `(.L_x_4604) ;  /* 0x0000000000082947 */ /* 0x008fea0003800000 */
[----:B------:R-:W3:Y:S02]  /*5c00*/  SYNCS.PHASECHK.TRANS64.TRYWAIT P2, [R7+URZ+0x28c50], R8 ;  /* 0x028c5008070075a7 */ /* 0x000ee4000804017f */
[----:B---3--:R-:W-:Y:S05]  /*5c10*/  @!P2 BRA `(.L_x_4605) ;  /* 0x000001140014a947 */ /* 0x008fea0003800000 */
.L_x_4604:
[----:B------:R-:W-:Y:S01]  /*5c20*/  ULEA UR11, UR37, UR50, 0xc ;  /* 0x00000032250b7291 */ /* 0x000fe2000f8e603f */
[----:B------:R-:W-:Y:S01]  /*5c30*/  WARPGROUP.ARRIVE ;  /* 0x00000000000079c5 */ /* 0x000fe20000000000 */
[----:B------:R-:W-:Y:S01]  /*5c40*/  UMOV UR7, 0x40000040 ;  /* 0x4000004000077882 */ /* 0x000fe20000000000 */
[----:B------:R-:W-:Y:S01]  /*5c50*/  @UP0 ULDC UR14, c[0x0][0x450] ;  /* 0x00011400000e0ab9 */ /* 0x000fe20000000800 */
[----:B------:R-:W-:Y:S01]  /*5c60*/  UIADD3 UR21, UR53, -0x2, URZ ;  /* 0xfffffffe35157890 */ /* 0x000fe2000fffe03f */
[----:B-123--:R-:W-:Y:S02]  /*5c70*/  @!P1 VIADD R7, R7, 0x28c60 ;  /* 0x00028c6007079836 */ /* 0x00efe40000000000 */
[----:B------:R-:W-:Y:S02]  /*5c80*/  UMOV UR6, UR11 ;  /* 0x0000000b00067c82 */ /* 0x000fe40008000000 */
[----:B------:R-:W-:Y:S01]  /*5c90*/  HGMMA.64x256x16.F32.BF16 R24, R152, gdesc[UR4].tnspB, RZ, !UPT, gsb0 ;  /* 0x43e0000498187df0 */ /* 0x000fe2000c0018ff */
        /* <DEDUP_REMOVED lines=24> */
[----:B------:R-:W-:-:S04]  /*5e20*/  USHF.R.S32.HI UR7, URZ, 0x1f, UR6 ;  /* 0x0000001f3f077899 */ /* 0x000fc80008011406 */
[----:B------:R-:W-:-:S04]  /*5e30*/  ULEA.HI UR7, UR7, UR6, URZ, 0x6 ;  /* 0x0000000607077291 */ /* 0x000fc8000f8f303f */
[----:B------:R-:W-:-:S04]  /*5e40*/  USHF.R.S32.HI UR7, URZ, 0x6, UR7 ;  /* 0x000000063f077899 */ /* 0x000fc80008011407 */
[----:B------:R-:W-:-:S04]  /*5e50*/  UISETP.LT.AND UP1, UPT, UR49, UR7, UPT ;  /* 0x000000073100728c */ /* 0x000fc8000bf21270 */
[----:B------:R-:W-:-:S04]  /*5e60*/  USEL UR20, UR49, UR7, !UP1 ;  /* 0x0000000731147287 */ /* 0x000fc8000c800000 */
        /* <DEDUP_REMOVED lines=18> */
.L_x_4615:
[----:B------:R-:W-:-:S04]  /*5f90*/  UIADD3 UR37, UR23, 0x1, URZ ;  /* 0x0000000117257890 */ /* 0x000fc8000fffe03f */
[----:B------:R-:W-:-:S04]  /*5fa0*/  UISETP.NE.AND UP1, UPT, UR37, 0x2, UPT ;  /* 0x000000022500788c */ /* 0x000fc8000bf25270 */
[----:B------:R-:W-:Y:S02]  /*5fb0*/  USEL UR6, URZ, 0x1, UP1 ;  /* 0x000000013f067887 */ /* 0x000fe40008800000 */
[----:B------:R-:W-:Y:S02]  /*5fc0*/  USEL UR37, UR37, URZ, UP1 ;  /* 0x0000003f25257287 */ /* 0x000fe40008800000 */
[----:B------:R-:W-:Y:S01]  /*5fd0*/  ULOP3.LUT UR38, UR38, UR6, URZ, 0x3c, !UPT ;  /* 0x0000000626267292 */ /* 0x000fe2000f8e3c3f */
[----:B0-23--:R-:W-:Y:S11]  /*5fe0*/  @!P0 BRA `(.L_x_4607) ;  /* 0x0000000000048947 */ /* 0x00dff60003800000 */
[----:B------:R-:W-:Y:S01]  /*5ff0*/  BPT.TRAP 0x1 ;  /* 0x000000040000795c */ /* 0x000fe20000300000 */
.L_x_4607:
[----:B------:R-:W-:Y:S01]  /*6000*/  ULEA UR25, UR37, UR46, 0x3 ;  /* 0x0000002e25197291 */ /* 0x000fe2000f8e183f */
[----:B-1----:R-:W-:-:S05]  /*6010*/  IMAD.U32 R7, RZ, RZ, UR38 ;  /* 0x00000026ff077e24 */ /* 0x002fca000f8e00ff */
[----:B------:R-:W-:-:S04]  /*6020*/  SHF.L.U32 R7, R7, 0x1f, RZ ;  /* 0x0000001f07077819 */ /* 0x000fc800000006ff */
[----:B------:R1:W2:Y:S01]  /*6030*/  SYNCS.PHASECHK.TRANS64.TRYWAIT P2, [UR25+0x28c30], R7 ;  /* 0x028c3007ff0075a7 */ /* 0x0002a20008040159 */
[----:B------:R-:W-:Y:S05]  /*6040*/  @!P0 BRA `(.L_x_4608) ;  /* 0x0000000000048947 */ /* 0x000fea0003800000 */
[----:B------:R-:W-:Y:S01]  /*6050*/  BPT.TRAP 0x1 ;  /* 0x000000040000795c */ /* 0x000fe20000300000 */
.L_x_4608:
[----:B------:R-:W-:Y:S01]  /*6060*/  VIADD R10, R186, UR39 ;  /* 0x00000027ba0a7c36 */ /* 0x000fe20008000000 */
[----:B--2---:R-:W-:Y:S06]  /*6070*/  @P2 BRA `(.L_x_4609) ;  /* 0x0000000000082947 */ /* 0x004fec0003800000 */
[----:B------:R-:W2:Y:S02]  /*6080*/  SYNCS.PHASECHK.TRANS64.TRYWAIT P2, [UR25+0x28c30], R7 ;  /* 0x028c3007ff0075a7 */ /* 0x000ea40008040159 */
[----:B--2---:R-:W-:Y:S05]  /*6090*/  @!P2 BRA `(.L_x_4610) ;  /* 0x000001100008a947 */ /* 0x004fea0003800000 */
.L_x_4609:
[----:B------:R-:W-:Y:S01]  /*60a0*/  R2UR UR18, R3 ;  /* 0x00000000031272ca */ /* 0x000fe200000e0000 */
[----:B0-----:R-:W-:Y:S01]  /*60b0*/  WARPGROUP.ARRIVE ;  /* 0x00000000000079c5 */ /* 0x001fe20000000000 */
[----:B------:R-:W-:Y:S01]  /*60c0*/  UMOV UR19, 0x40000040 ;  /* 0x4000004000137882 */ /* 0x000fe20000000000 */
[----:B------:R-:W-:Y:S01]  /*60d0*/  PLOP3.LUT P2, PT, PT, PT, UP0, 0x80, 0x0 ;  /* 0x000000000000781c */ /* 0x000fe20003f4f008 */
[----:B------:R-:W-:Y:S01]  /*60e0*/  @UP0 ULDC UR6, c[0x0][0x44c] ;  /* 0x0001130000060ab9 */ /* 0x000fe20000000800 */
[----:B------:R-:W-:Y:S01]  /*60f0*/  UMOV UR7, 0x40000040 ;  /* 0x4000004000077882 */ /* 0x000fe20000000000 */
[----:B------:R-:W-:Y:S01]  /*6100*/  UMOV UR11, 0x40000040 ;  /* 0x40000040000b7882 */ /* 0x000fe20000000000 */
[----:B------:R-:W-:Y:S01]  /*6110*/  UMOV UR15, 0x40000040 ;  /* 0x40000040000f7882 */ /* 0x000fe20000000000 */
[----:B------:R-:W-:-:S04]  /*6120*/  LOP3.LUT R18, R18, 0xffffdfff, RZ, 0xc0, !PT ;  /* 0xffffdfff12127812 */ /* 0x000fc800078ec0ff */
[----:B------:R-:W-:Y:S01]  /*6130*/  @P1 LOP3.LUT R18, R18, 0x2000, RZ, 0xfc, !PT ;  /* 0x0000200012121812 */ /* 0x000fe200078efcff */
[----:B------:R-:W-:-:S03]  /*6140*/  ULEA UR18, UR37, UR18, 0x9 ;  /* 0x0000001225127291 */ /* 0x000fc6000f8e483f */
[----:B--2---:R-:W-:Y:S01]  /*6150*/  @P2 IMAD.HI.U32 R0, R10, UR6, RZ ;  /* 0x000000060a002c27 */ /* 0x004fe2000f8e00ff */
[----:B------:R-:W-:Y:S01]  /*6160*/  @UP0 ULDC UR6, c[0x0][0x450] ;  /* 0x0001140000060ab9 */ /* 0x000fe20000000800 */
[----:B------:R-:W-:Y:S01]  /*6170*/  UIADD3 UR10, UR18, 0x4, URZ ;  /* 0x00000004120a7890 */ /* 0x000fe2000fffe03f */
[----:B------:R-:W-:Y:S01]  /*6180*/  LOP3.LUT R18, R18, 0xffffefff, RZ, 0xc0, !PT ;  /* 0xffffefff12127812 */ /* 0x000fe200078ec0ff */
[----:B------:R-:W-:Y:S01]  /*6190*/  UIADD3 UR14, UR18, 0x6, URZ ;  /* 0x00000006120e7890 */ /* 0x000fe2000fffe03f */
[----:B------:R-:W-:Y:S01]  /*61a0*/  @P2 SHF.R.U32.HI R10, RZ, UR6, R0 ;  /* 0x00000006ff0a2c19 */ /* 0x000fe20008011600 */
[----:B------:R-:W-:Y:S01]  /*61b0*/  HGMMA.64x64x16.F32.BF16 R152, gdesc[UR16], RZ, !UPT, gsb0 ;  /* 0x00e00000109879f0 */ /* 0x000fe2000c0018ff */
[----:B------:R-:W-:Y:S01]  /*61c0*/  UMOV UR6, 0xffffffc0 ;  /* 0xffffffc000067882 */ /* 0x000fe20000000000 */
[----:B------:R-:W-:Y:S01]  /*61d0*/  IMAD.U32 R0, RZ, RZ, UR51 ;  /* 0x00000033ff007e24 */ /* 0x000fe2000f8e00ff */
[----:B------:R-:W-:Y:S01]  /*61e0*/  UIMAD UR6, UR21, UR6, 0x1 ;  /* 0x00000001150674a4 */ /* 0x000fe2000f8e0206 */
[----:B------:R-:W0:Y:S01]  /*61f0*/  SHFL.IDX PT, R11, R10, RZ, 0x1c1f ;  /* 0x001c1fff0a0b7589 */ /* 0x000e2200000e0000 */
[----:B------:R-:W-:-:S03]  /*6200*/  @P0 LOP3.LUT R18, R18, 0x1000, RZ, 0xfc, !PT ;  /* 0x0000100012120812 */ /* 0x000fc600078efcff */
[----:B------:R-:W2:Y:S01]  /*6210*/  SHFL.IDX PT, R13, R10, 0x1, 0x1c1f ;  /* 0x003c1f000a0d7f89 */ /* 0x000ea200000e0000 */
[----:B------:R-:W-:Y:S01]  /*6220*/  IADD3 R0, R0, UR6, -R185 ;  /* 0x0000000600007c10 */ /* 0x000fe2000fffe8b9 */
[----:B------:R-:W-:Y:S01]  /*6230*/  UIADD3 UR6, UR18, 0x2, URZ ;  /* 0x0000000212067890 */ /* 0x000fe2000fffe03f */
[----:B------:R-:W-:-:S03]  /*6240*/  LOP3.LUT R18, R18, 0xffffbfff, RZ, 0xc0, !PT ;  /* 0xffffbfff12127812 */ /* 0x000fc600078ec0ff */
[----:B------:R-:W-:-:S04]  /*6250*/  VIADD R0, R0, -UR52 ;  /* 0x8000003400007c36 */ /* 0x000fc80008000000 */
[C---:B0-----:R-:W-:Y:S02]  /*6260*/  IMAD.IADD R6, R0.reuse, 0x1, R11 ;  /* 0x0000000100067824 */ /* 0x041fe400078e020b */
[----:B--2---:R-:W-:-:S03]  /*6270*/  IMAD.IADD R0, R0, 0x1, R13 ;  /* 0x0000000100007824 */ /* 0x004fc600078e020d */
[C---:B------:R-:W-:Y:S02]  /*6280*/  ISETP.GT.AND P1, PT, R6.reuse, 0x19, PT ;  /* 0x000000190600780c */ /* 0x040fe40003f24270 */
[C---:B------:R-:W-:Y:S02]  /*6290*/  ISETP.GT.AND P0, PT, R6.reuse, 0x20, PT ;  /* 0x000000200600780c */ /* 0x040fe40003f04270 */
[C---:B------:R-:W-:Y:S02]  /*62a0*/  ISETP.GT.AND P4, PT, R6.reuse, 0x29, PT ;  /* 0x000000290600780c */ /* 0x040fe40003f84270 */
[C---:B------:R-:W-:Y:S02]  /*62b0*/  ISETP.GT.AND P5, PT, R6.reuse, 0x30, PT ;  /* 0x000000300600780c */ /* 0x040fe40003fa4270 */
[C---:B------:R-:W-:Y:S02]  /*62c0*/  ISETP.GT.AND P2, PT, R6.reuse, 0x21, PT ;  /* 0x000000210600780c */ /* 0x040fe40003f44270 */
[----:B------:R-:W-:-:S02]  /*62d0*/  ISETP.GT.AND P3, PT, R6, 0x28, PT ;  /* 0x000000280600780c */ /* 0x000fc40003f64270 */
[----:B------:R-:W-:Y:S02]  /*62e0*/  ISETP.GT.AND P6, PT, R6, 0x31, PT ;  /* 0x000000310600780c */ /* 0x000fe40003fc4270 */
[----:B------:R-:W-:Y:S02]  /*62f0*/  @P1 LOP3.LUT R18, R18, 0x4000, RZ, 0xfc, !PT ;  /* 0x0000400012121812 */ /* 0x000fe400078efcff */
[----:B------:R-:W-:Y:S02]  /*6300*/  ISETP.GT.AND P1, PT, R6, RZ, PT ;  /* 0x000000ff0600720c */ /* 0x000fe40003f24270 */
[----:B------:R-:W-:-:S04]  /*6310*/  LOP3.LUT R18, R18, 0xffff7fff, RZ, 0xc0, !PT ;  /* 0xffff7fff12127812 */ /* 0x000fc800078ec0ff */
[----:B------:R-:W-:Y:S02]  /*6320*/  @P0 LOP3.LUT R18, R18, 0x8000, RZ, 0xfc, !PT ;  /* 0x0000800012120812 */ /* 0x000fe400078efcff */
[----:B------:R-:W-:Y:S01]  /*6330*/  ISETP.GT.AND P0, PT, R6, 0x1, PT ;  /* 0x000000010600780c */ /* 0x000fe20003f04270 */
        /* <DEDUP_REMOVED lines=32> */
[----:B--2---:R-:W-:Y:S01]  /*6540*/  FMUL.FTZ R160, R176, UR24 ;  /* 0x00000018b0a07c20 */ /* 0x004fe20008410000 */
[----:B0-----:R-:W-:Y:S01]  /*6550*/  FSEL R10, R10, -INF , P1 ;  /* 0xff8000000a0a7808 */ /* 0x001fe20000800000 */
[----:B------:R-:W-:Y:S01]  /*6560*/  FMUL.FTZ R159, R159, UR24 ;  /* 0x000000189f9f7c20 */ /* 0x000fe20008410000 */
[----:B------:R-:W-:Y:S01]  /*6570*/  ISETP.GT.AND P1, PT, R6, 0x8, PT ;  /* 0x000000080600780c */ /* 0x000fe20003f24270 */
[----:B------:R-:W-:Y:S01]  /*6580*/  FMUL.FTZ R166, R166, UR24 ;  /* 0x00000018a6a67c20 */ /* 0x000fe20008410000 */
[----:B------:R-:W-:Y:S01]  /*6590*/  FMUL.FTZ R167, R167, UR24 ;  /* 0x00000018a7a77c20 */ /* 0x000fe20008410000 */
[----:B------:R-:W-:Y:S01]  /*65a0*/  FMUL.FTZ R175, R175, UR24 ;  /* 0x00000018afaf7c20 */ /* 0x000fe20008410000 */
[----:B------:R-:W0:Y:S08]  /*65b0*/  MUFU.TANH R12, R156 ;  /* 0x0000009c000c7308 */ /* 0x000e300000002400 */
[----:B------:R-:W2:Y:S01]  /*65c0*/  MUFU.TANH R13, R157 ;  /* 0x0000009d000d7308 */ /* 0x000ea20000002400 */
[----:B---3--:R-:W-:-:S02]  /*65d0*/  FSEL R11, R11, -INF , P0 ;  /* 0xff8000000b0b7808 */ /* 0x008fc40000000000 */
[----:B------:R-:W-:-:S05]  /*65e0*/  ISETP.GT.AND P0, PT, R6, 0x9, PT ;  /* 0x000000090600780c */ /* 0x000fca0003f04270 */
[----:B------:R-:W3:Y:S01]  /*65f0*/  MUFU.TANH R157, R173 ;  /* 0x000000ad009d7308 */ /* 0x000ee20000002400 */
[----:B0-----:R-:W-:Y:S02]  /*6600*/  FSEL R12, R12, -INF , P1 ;  /* 0xff8000000c0c7808 */ /* 0x001fe40000800000 */
[----:B------:R-:W-:-:S04]  /*6610*/  ISETP.GT.AND P1, PT, R6, 0x10, PT ;  /* 0x000000100600780c */ /* 0x000fc80003f24270 */
[----:B------:R-:W-:Y:S01]  /*6620*/  FSEL R14, R14, -INF , P1 ;  /* 0xff8000000e0e7808 */ /* 0x000fe20000800000 */
[----:B------:R-:W0:Y:S01]  /*6630*/  MUFU.TANH R160, R160 ;  /* 0x000000a000a07308 */ /* 0x000e220000002400 */
[----:B--2---:R-:W-:Y:S02]  /*6640*/  FSEL R13, R13, -INF , P0 ;  /* 0xff8000000d0d7808 */ /* 0x004fe40000000000 */
[C---:B------:R-:W-:Y:S02]  /*6650*/  ISETP.GT.AND P0, PT, R6.reuse, 0x11, PT ;  /* 0x000000110600780c */ /* 0x040fe40003f04270 */
[----:B------:R-:W-:-:S03]  /*6660*/  ISETP.GT.AND P1, PT, R6, 0x18, PT ;  /* 0x000000180600780c */ /* 0x000fc60003f24270 */
[----:B------:R2:W4:Y:S01]  /*6670*/  MUFU.TANH R153, R169 ;  /* 0x000000a900997308 */ /* 0x0005220000002400 */
[----:B---3--:R-:W-:Y:S02]  /*6680*/  FSEL R157, R157, -INF , P4 ;  /* 0xff8000009d9d7808 */ /* 0x008fe40002000000 */
[----:B------:R-:W-:-:S05]  /*6690*/  ISETP.GT.AND P4, PT, R6, 0x38, PT ;  /* 0x000000380600780c */ /* 0x000fca0003f84270 */
[----:B------:R-:W3:Y:S01]  /*66a0*/  MUFU.TANH R156, R172 ;  /* 0x000000ac009c7308 */ /* 0x000ee20000002400 */
[----:B0-----:R-:W-:Y:S01]  /*66b0*/  FSEL R160, R160, -INF , P5 ;  /* 0xff800000a0a07808 */ /* 0x001fe20002800000 */
[----:B--2---:R-:W-:Y:S01]  /*66c0*/  FMUL.FTZ R169, R174, UR24 ;  /* 0x00000018aea97c20 */ /* 0x004fe20008410000 */
[----:B------:R-:W-:Y:S01]  /*66d0*/  ISETP.GT.AND P5, PT, R6, 0x39, PT ;  /* 0x000000390600780c */ /* 0x000fe20003fa4270 */
[----:B------:R-:W-:-:S04]  /*66e0*/  FMUL.FTZ R174, R182, UR24 ;  /* 0x00000018b6ae7c20 */ /* 0x000fc80008410000 */
[----:B------:R-:W0:Y:S01]  /*66f0*/  MUFU.TANH R154, R154 ;  /* 0x0000009a009a7308 */ /* 0x000e220000002400 */
[----:B----4-:R-:W-:Y:S02]  /*6700*/  FSEL R153, R153, -INF , P2 ;  /* 0xff80000099997808 */ /* 0x010fe40001000000 */
[----:B------:R-:W-:-:S05]  /*6710*/  ISETP.GT.AND P2, PT, R0, RZ, PT ;  /* 0x000000ff0000720c */ /* 0x000fca0003f44270 */
[----:B------:R-:W2:Y:S01]  /*6720*/  MUFU.TANH R155, R155 ;  /* 0x0000009b009b7308 */ /* 0x000ea20000002400 */
[----:B---3--:R-:W-:Y:S02]  /*6730*/  FSEL R156, R156, -INF , P3 ;  /* 0xff8000009c9c7808 */ /* 0x008fe40001800000 */
[----:B------:R-:W-:-:S05]  /*6740*/  ISETP.GT.AND P3, PT, R0, 0x1, PT ;  /* 0x000000010000780c */ /* 0x000fca0003f64270 */
[----:B------:R3:W-:Y:S01]  /*6750*/  MUFU.TANH R152, R168 ;  /* 0x000000a800987308 */ /* 0x0007e20000002400 */
[----:B0-----:R-:W-:Y:S02]  /*6760*/  FSEL R154, R154, -INF , P2 ;  /* 0xff8000009a9a7808 */ /* 0x001fe40001000000 */
[----:B------:R-:W-:-:S05]  /*6770*/  ISETP.GT.AND P2, PT, R0, 0x10, PT ;  /* 0x000000100000780c */ /* 0x000fca0003f44270 */
[----:B------:R-:W0:Y:S01]  /*6780*/  MUFU.TANH R162, R162 ;  /* 0x000000a200a27308 */ /* 0x000e220000002400 */
[----:B---3--:R-:W-:Y:S01]  /*6790*/  FMUL.FTZ R168, R170, UR24 ;  /* 0x00000018aaa87c20 */ /* 0x008fe20008410000 */
[----:B--2---:R-:W-:Y:S02]  /*67a0*/  FSEL R155, R155, -INF , P3 ;  /* 0xff8000009b9b7808 */ /* 0x004fe40001800000 */
[----:B------:R-:W-:-:S04]  /*67b0*/  ISETP.GT.AND P3, PT, R0, 0x11, PT ;  /* 0x000000110000780c */ /* 0x000fc80003f64270 */
[----:B------:R-:W2:Y:S08]  /*67c0*/  MUFU.TANH R163, R163 ;  /* 0x000000a300a37308 */ /* 0x000eb00000002400 */
[----:B------:R-:W3:Y:S01]  /*67d0*/  MUFU.TANH R168, R168 ;  /* 0x000000a800a87308 */ /* 0x000ee20000002400 */
[----:B0-----:R-:W-:Y:S02]  /*67e0*/  FSEL R162, R162, -INF , P2 ;  /* 0xff800000a2a27808 */ /* 0x001fe40001000000 */
[----:B------:R-:W-:-:S05]  /*67f0*/  ISETP.GT.AND P2, PT, R0, 0x20, PT ;  /* 0x000000200000780c */ /* 0x000fca0003f44270 */
[----:B------:R-:W0:Y:S01]  /*6800*/  MUFU.TANH R6, R171 ;  /* 0x000000ab00067308 */ /* 0x000e220000002400 */
[----:B--2---:R-:W-:Y:S02]  /*6810*/  FSEL R163, R163, -INF , P3 ;  /* 0xff800000a3a37808 */ /* 0x004fe40001800000 */
[----:B------:R-:W-:-:S05]  /*6820*/  ISETP.GT.AND P3, PT, R0, 0x21, PT ;  /* 0x000000210000780c */ /* 0x000fca0003f64270 */
[----:B------:R2:W4:Y:S01]  /*6830*/  MUFU.TANH R15, R161 ;  /* 0x000000a1000f7308 */ /* 0x0005220000002400 */
[----:B---3--:R-:W-:Y:S02]  /*6840*/  FSEL R170, R168, -INF , P2 ;  /* 0xff800000a8aa7808 */ /* 0x008fe40001000000 */
[----:B------:R-:W-:-:S05]  /*6850*/  ISETP.GT.AND P2, PT, R0, 0x30, PT ;  /* 0x000000300000780c */ /* 0x000fca0003f44270 */
[----:B------:R3:W5:Y:S01]  /*6860*/  MUFU.TANH R20, R164 ;  /* 0x000000a400147308 */ /* 0x0007620000002400 */
[----:B0-----:R-:W-:Y:S01]  /*6870*/  FSEL R168, R6, -INF , P3 ;  /* 0xff80000006a87808 */ /* 0x001fe20001800000 */
[----:B--2---:R-:W-:Y:S01]  /*6880*/  FMUL.FTZ R161, R177, UR24 ;  /* 0x00000018b1a17c20 */ /* 0x004fe20008410000 */
[----:B------:R-:W-:Y:S02]  /*6890*/  FMNMX.FTZ R6, R10, R9, !PT ;  /* 0x000000090a067209 */ /* 0x000fe40007810000 */
[----:B------:R-:W-:Y:S02]  /*68a0*/  ISETP.GT.AND P3, PT, R0, 0x31, PT ;  /* 0x000000310000780c */ /* 0x000fe40003f64270 */
[----:B------:R-:W-:Y:S01]  /*68b0*/  FMNMX.FTZ R6, R11, R6, !PT ;  /* 0x000000060b067209 */ /* 0x000fe20007810000 */
[----:B------:R0:W2:Y:S01]  /*68c0*/  MUFU.TANH R21, R165 ;  /* 0x000000a500157308 */ /* 0x0000a20000002400 */
[----:B----4-:R-:W-:Y:S01]  /*68d0*/  FSEL R15, R15, -INF , P0 ;  /* 0xff8000000f0f7808 */ /* 0x010fe20000000000 */
[----:B---3--:R-:W-:Y:S01]  /*68e0*/  FMUL.FTZ R164, R180, UR24 ;  /* 0x00000018b4a47c20 */ /* 0x008fe20008410000 */
[----:B------:R-:W-:-:S02]  /*68f0*/  FMNMX.FTZ R6, R12, R6, !PT ;  /* 0x000000060c067209 */ /* 0x000fc40007810000 */
[----:B------:R-:W-:Y:S02]  /*6900*/  LOP3.LUT P0, RZ, R18, 0x8000, RZ, 0xc0, !PT ;  /* 0x0000800012ff7812 */ /* 0x000fe4000780c0ff */
[----:B------:R-:W-:Y:S01]  /*6910*/  FMNMX.FTZ R6, R13, R6, !PT ;  /* 0x000000060d067209 */ /* 0x000fe20007810000 */
[----:B------:R-:W3:Y:S01]  /*6920*/  MUFU.TANH R161, R161 ;  /* 0x000000a100a17308 */ /* 0x000ee20000002400 */
[----:B-----5:R-:W-:Y:S01]  /*6930*/  FSEL R20, R20, -INF , P1 ;  /* 0xff80000014147808 */ /* 0x020fe20000800000 */
[----:B0-----:R-:W-:Y:S01]  /*6940*/  FMUL.FTZ R165, R181, UR24 ;  /* 0x00000018b5a57c20 */ /* 0x001fe20008410000 */
[----:B------:R-:W-:Y:S02]  /*6950*/  FMNMX.FTZ R6, R14, R6, !PT ;  /* 0x000000060e067209 */ /* 0x000fe40007810000 */
[----:B------:R-:W-:Y:S02]  /*6960*/  LOP3.LUT P1, RZ, R18, 0x4000, RZ, 0xc0, !PT ;  /* 0x0000400012ff7812 */ /* 0x000fe4000782c0ff */
[----:B------:R-:W-:Y:S01]  /*6970*/  FMNMX.FTZ R6, R15, R6, !PT ;  /* 0x000000060f067209 */ /* 0x000fe20007810000 */
[----:B------:R-:W0:Y:S01]  /*6980*/  MUFU.TANH R164, R164 ;  /* 0x000000a400a47308 */ /* 0x000e220000002400 */
[----:B--2---:R-:W-:-:S02]  /*6990*/  FSEL R21, R21, -INF , P1 ;  /* 0xff80000015157808 */ /* 0x004fc40000800000 */
[----:B------:R-:W-:Y:S02]  /*69a0*/  FMNMX.FTZ R6, R20, R6, !PT ;  /* 0x0000000614067209 */ /* 0x000fe40007810000 */
[----:B------:R-:W-:Y:S02]  /*69b0*/  FSEL R152, R152, -INF , P0 ;  /* 0xff80000098987808 */ /* 0x000fe40000000000 */
[----:B------:R-:W-:Y:S01]  /*69c0*/  FMNMX.FTZ R6, R21, R6, !PT ;  /* 0x0000000615067209 */ /* 0x000fe20007810000 */
[----:B------:R-:W2:Y:S01]  /*69d0*/  MUFU.TANH R165, R165 ;  /* 0x000000a500a57308 */ /* 0x000ea20000002400 */
[----:B---3--:R-:W-:Y:S02]  /*69e0*/  FSEL R161, R161, -INF , P6 ;  /* 0xff800000a1a17808 */ /* 0x008fe40003000000 */
[----:B------:R-:W-:Y:S02]  /*69f0*/  FMNMX.FTZ R6, R152, R6, !PT ;  /* 0x0000000698067209 */ /* 0x000fe40007810000 */
[----:B------:R-:W-:-:S02]  /*6a00*/  LOP3.LUT P1, RZ, R18, 0x2000, RZ, 0xc0, !PT ;  /* 0x0000200012ff7812 */ /* 0x000fc4000782c0ff */
[----:B------:R-:W-:Y:S01]  /*6a10*/  FMNMX.FTZ R6, R153, R6, !PT ;  /* 0x0000000699067209 */ /* 0x000fe20007810000 */
[----:B------:R-:W3:Y:S01]  /*6a20*/  MUFU.TANH R158, R158 ;  /* 0x0000009e009e7308 */ /* 0x000ee20000002400 */
[----:B0-----:R-:W-:Y:S02]  /*6a30*/  FSEL R164, R164, -INF , P4 ;  /* 0xff800000a4a47808 */ /* 0x001fe40002000000 */
[----:B------:R-:W-:Y:S02]  /*6a40*/  FMNMX.FTZ R6, R156, R6, !PT ;  /* 0x000000069c067209 */ /* 0x000fe40007810000 */
[----:B------:R-:W-:Y:S02]  /*6a50*/  ISETP.GT.AND P4, PT, R0, 0x8, PT ;  /* 0x000000080000780c */ /* 0x000fe40003f84270 */
[----:B------:R-:W-:Y:S01]  /*6a60*/  FMNMX.FTZ R6, R157, R6, !PT ;  /* 0x000000069d067209 */ /* 0x000fe20007810000 */
[----:B------:R-:W0:Y:S01]  /*6a70*/  MUFU.TANH R159, R159 ;  /* 0x0000009f009f7308 */ /* 0x000e220000002400 */
[----:B--2---:R-:W-:-:S02]  /*6a80*/  FSEL R165, R165, -INF , P5 ;  /* 0xff800000a5a57808 */ /* 0x004fc40002800000 */
[----:B------:R-:W-:Y:S02]  /*6a90*/  FMNMX.FTZ R6, R160, R6, !PT ;  /* 0x00000006a0067209 */ /* 0x000fe40007810000 */
[----:B------:R-:W-:Y:S02]  /*6aa0*/  ISETP.GT.AND P5, PT, R0, 0x9, PT ;  /* 0x000000090000780c */ /* 0x000fe40003fa4270 */
[----:B------:R-:W-:Y:S01]  /*6ab0*/  FMNMX.FTZ R6, R161, R6, !PT ;  /* 0x00000006a1067209 */ /* 0x000fe20007810000 */
[----:B------:R-:W2:Y:S01]  /*6ac0*/  MUFU.TANH R166, R166 ;  /* 0x000000a600a67308 */ /* 0x000ea20000002400 */
[----:B---3--:R-:W-:Y:S02]  /*6ad0*/  FSEL R158, R158, -INF , P4 ;  /* 0xff8000009e9e7808 */ /* 0x008fe40002000000 */
[----:B------:R-:W-:Y:S02]  /*6ae0*/  FMNMX.FTZ R6, R164, R6, !PT ;  /* 0x00000006a4067209 */ /* 0x000fe40007810000 */
[----:B------:R-:W-:-:S02]  /*6af0*/  ISETP.GT.AND P4, PT, R0, 0x18, PT ;  /* 0x000000180000780c */ /* 0x000fc40003f84270 */
[----:B------:R-:W-:Y:S01]  /*6b00*/  FMNMX.FTZ R6, R165, R6, !PT ;  /* 0x00000006a5067209 */ /* 0x000fe20007810000 */
[----:B------:R-:W3:Y:S01]  /*6b10*/  MUFU.TANH R167, R167 ;  /* 0x000000a700a77308 */ /* 0x000ee20000002400 */
[----:B0-----:R-:W-:Y:S02]  /*6b20*/  FSEL R159, R159, -INF , P5 ;  /* 0xff8000009f9f7808 */ /* 0x001fe40002800000 */
[----:B------:R-:W-:Y:S01]  /*6b30*/  ISETP.GT.AND P5, PT, R0, 0x19, PT ;  /* 0x000000190000780c */ /* 0x000fe20003fa4270 */
[----:B------:R-:W0:Y:S01]  /*6b40*/  SHFL.BFLY PT, R171, R6, 0x2, 0x1f ;  /* 0x0c401f0006ab7f89 */ /* 0x000e2200000e0000 */
[----:B------:R-:W-:-:S03]  /*6b50*/  LOP3.LUT P0, RZ, R18, 0x1000, RZ, 0xc0, !PT ;  /* 0x0000100012ff7812 */ /* 0x000fc6000780c0ff */
[----:B------:R-:W4:Y:S01]  /*6b60*/  MUFU.TANH R169, R169 ;  /* 0x000000a900a97308 */ /* 0x000f220000002400 */
[----:B--2---:R-:W-:Y:S02]  /*6b70*/  FSEL R166, R166, -INF , P4 ;  /* 0xff800000a6a67808 */ /* 0x004fe40002000000 */
[----:B------:R-:W-:-:S05]  /*6b80*/  ISETP.GT.AND P4, PT, R0, 0x28, PT ;  /* 0x000000280000780c */ /* 0x000fca0003f84270 */
[----:B------:R-:W2:Y:S01]  /*6b90*/  MUFU.TANH R174, R174 ;  /* 0x000000ae00ae7308 */ /* 0x000ea20000002400 */
[----:B---3--:R-:W-:Y:S02]  /*6ba0*/  FSEL R167, R167, -INF , P5 ;  /* 0xff800000a7a77808 */ /* 0x008fe40002800000 */
[C---:B------:R-:W-:Y:S02]  /*6bb0*/  ISETP.GT.AND P5, PT, R0.reuse, 0x39, PT ;  /* 0x000000390000780c */ /* 0x040fe40003fa4270 */
[----:B----4-:R-:W-:Y:S02]  /*6bc0*/  FSEL R169, R169, -INF , P4 ;  /* 0xff800000a9a97808 */ /* 0x010fe40002000000 */
[----:B------:R-:W-:Y:S02]  /*6bd0*/  ISETP.GT.AND P4, PT, R0, 0x38, PT ;  /* 0x000000380000780c */ /* 0x000fe40003f84270 */
[----:B0-----:R-:W-:Y:S02]  /*6be0*/  FMNMX.FTZ R6, R6, R171, !PT ;  /* 0x000000ab06067209 */ /* 0x001fe40007810000 */
[----:B--2---:R-:W-:-:S03]  /*6bf0*/  FSEL R174, R174, -INF , P4 ;  /* 0xff800000aeae7808 */ /* 0x004fc60002000000 */
[----:B------:R-:W0:Y:S02]  /*6c00*/  SHFL.BFLY PT, R171, R6, 0x1, 0x1f ;  /* 0x0c201f0006ab7f89 */ /* 0x000e2400000e0000 */
[----:B0-----:R-:W-:-:S04]  /*6c10*/  FMNMX.FTZ R6, R6, R171, !PT ;  /* 0x000000ab06067209 */ /* 0x001fc80007810000 */
[C---:B------:R-:W-:Y:S01]  /*6c20*/  FSETP.NEU.FTZ.AND P6, PT, R6.reuse, -INF , PT ;  /* 0xff8000000600780b */ /* 0x040fe20003fdd000 */
[----:B------:R-:W-:-:S03]  /*6c30*/  FMUL.FTZ R171, R6, UR10 ;  /* 0x0000000a06ab7c20 */ /* 0x000fc60008410000 */
[----:B------:R-:W-:Y:S02]  /*6c40*/  FSEL R172, R6, RZ, P6 ;  /* 0x000000ff06ac7208 */ /* 0x000fe40003000000 */
[----:B------:R-:W-:Y:S02]  /*6c50*/  FSEL R171, R171, RZ, P6 ;  /* 0x000000ffabab7208 */ /* 0x000fe40003000000 */
[----:B------:R-:W-:Y:S01]  /*6c60*/  ISETP.GT.AND P6, PT, R0, 0x29, PT ;  /* 0x000000290000780c */ /* 0x000fe20003fc4270 */
[----:B------:R-:W-:Y:S02]  /*6c70*/  FADD.FTZ R172, -R172, R9 ;  /* 0x00000009acac7221 */ /* 0x000fe40000010100 */
        /* <DEDUP_REMOVED lines=13> */
[----:B0-----:R-:W-:Y:S01]  /*6d50*/  FMUL.FTZ R10, R172, UR10 ;  /* 0x0000000aac0a7c20 */ /* 0x001fe20008410000 */
[--C-:B------:R-:W-:Y:S01]  /*6d60*/  FFMA.FTZ R157, R157, UR10, -R171.reuse ;  /* 0x0000000a9d9d7c23 */ /* 0x100fe200080108ab */
[--C-:B------:R-:W-:Y:S01]  /*6d70*/  FFMA.FTZ R160, R160, UR10, -R171.reuse ;  /* 0x0000000aa0a07c23 */ /* 0x100fe200080108ab */
[--C-:B------:R-:W-:Y:S01]  /*6d80*/  FFMA.FTZ R161, R161, UR10, -R171.reuse ;  /* 0x0000000aa1a17c23 */ /* 0x100fe200080108ab */
[--C-:B------:R-:W-:Y:S01]  /*6d90*/  FFMA.FTZ R164, R164, UR10, -R171.reuse ;  /* 0x0000000aa4a47c23 */ /* 0x100fe200080108ab */
[----:B------:R-:W-:Y:S01]  /*6da0*/  FFMA.FTZ R165, R165, UR10, -R171 ;  /* 0x0000000aa5a57c23 */ /* 0x000fe200080108ab */
[----:B------:R-:W-:Y:S01]  /*6db0*/  FMUL.FTZ R171, R178, UR24 ;  /* 0x00000018b2ab7c20 */ /* 0x000fe20008410000 */
[----:B------:R-:W0:Y:S01]  /*6dc0*/  MUFU.EX2 R10, R10 ;  /* 0x0000000a000a7308 */ /* 0x000e220000000800 */
[----:B------:R-:W-:-:S07]  /*6dd0*/  FMUL.FTZ R172, R179, UR24 ;  /* 0x00000018b3ac7c20 */ /* 0x000fce0008410000 */
[----:B------:R2:W3:Y:S08]  /*6de0*/  MUFU.TANH R9, R175 ;  /* 0x000000af00097308 */ /* 0x0004f00000002400 */
[----:B------:R-:W4:Y:S01]  /*6df0*/  MUFU.TANH R171, R171 ;  /* 0x000000ab00ab7308 */ /* 0x000f220000002400 */
[----:B0-----:R-:W-:Y:S01]  /*6e00*/  FFMA.FTZ R4, R10, R4, R152 ;  /* 0x000000040a047223 */ /* 0x001fe20000010098 */
[----:B------:R-:W-:Y:S01]  /*6e10*/  F2FP.BF16.F32.PACK_AB R152, R11, R152 ;  /* 0x000000980b98723e */ /* 0x000fe200000010ff */
[----:B--2---:R-:W-:Y:S01]  /*6e20*/  FMUL.FTZ R175, R183, UR24 ;  /* 0x00000018b7af7c20 */ /* 0x004fe20008410000 */
[----:B------:R-:W-:Y:S01]  /*6e30*/  FMUL.FTZ R24, R24, R10 ;  /* 0x0000000a18187220 */ /* 0x000fe20000410000 */
[----:B------:R-:W-:Y:S01]  /*6e40*/  FADD.FTZ R4, R11, R4 ;  /* 0x000000040b047221 */ /* 0x000fe20000010000 */
[----:B------:R-:W-:-:S02]  /*6e50*/  IMAD.U32 R11, RZ, RZ, UR25 ;  /* 0x00000019ff0b7e24 */ /* 0x000fc4000f8e00ff */
[-C--:B------:R-:W-:Y:S01]  /*6e60*/  FMUL.FTZ R25, R25, R10.reuse ;  /* 0x0000000a19197220 */ /* 0x080fe20000410000 */
[----:B------:R-:W0:Y:S01]  /*6e70*/  MUFU.TANH R172, R172 ;  /* 0x000000ac00ac7308 */ /* 0x000e220000002400 */
[----:B---3--:R-:W-:Y:S01]  /*6e80*/  FSEL R9, R9, -INF , P6 ;  /* 0xff80000009097808 */ /* 0x008fe20003000000 */
[----:B------:R-:W-:Y:S02]  /*6e90*/  @!P1 VIADD R0, R11, 0x28c40 ;  /* 0x00028c400b009836 */ /* 0x000fe40000000000 */
[-C--:B------:R-:W-:Y:S01]  /*6ea0*/  FMUL.FTZ R28, R28, R10.reuse ;  /* 0x0000000a1c1c7220 */ /* 0x080fe20000410000 */
[-C--:B------:R-:W-:Y:S01]  /*6eb0*/  FMUL.FTZ R29, R29, R10.reuse ;  /* 0x0000000a1d1d7220 */ /* 0x080fe20000410000 */
[-C--:B------:R-:W-:Y:S01]  /*6ec0*/  FMUL.FTZ R32, R32, R10.reuse ;  /* 0x0000000a20207220 */ /* 0x080fe20000410000 */
[-C--:B------:R-:W-:Y:S01]  /*6ed0*/  FMUL.FTZ R33, R33, R10.reuse ;  /* 0x0000000a21217220 */ /* 0x080fe20000410000 */
[----:B------:R-:W-:Y:S01]  /*6ee0*/  @!P1 PRMT R0, RZ, 0x654, R0 ;  /* 0x00000654ff009816 */ /* 0x000fe20000000000 */
[----:B------:R-:W2:Y:S01]  /*6ef0*/  MUFU.TANH R175, R175 ;  /* 0x000000af00af7308 */ /* 0x000ea20000002400 */
[----:B----4-:R-:W-:Y:S01]  /*6f00*/  FSEL R171, R171, -INF , P2 ;  /* 0xff800000abab7808 */ /* 0x010fe20001000000 */
[-C--:B------:R-:W-:Y:S01]  /*6f10*/  FMUL.FTZ R36, R36, R10.reuse ;  /* 0x0000000a24247220 */ /* 0x080fe20000410000 */
[----:B------:R3:W-:Y:S01]  /*6f20*/  @!P1 SYNCS.ARRIVE.TRANS64.RED.A1T0 RZ, [R0+URZ], RZ ;  /* 0x000000ff00ff99a7 */ /* 0x0007e2000810043f */
[----:B------:R-:W-:Y:S01]  /*6f30*/  ISETP.NE.AND P2, PT, R17, RZ, PT ;  /* 0x000000ff1100720c */ /* 0x000fe20003f45270 */
[-C--:B------:R-:W-:Y:S01]  /*6f40*/  FMUL.FTZ R37, R37, R10.reuse ;  /* 0x0000000a25257220 */ /* 0x080fe20000410000 */
[-C--:B------:R-:W-:Y:S01]  /*6f50*/  FMUL.FTZ R40, R40, R10.reuse ;  /* 0x0000000a28287220 */ /* 0x080fe20000410000 */
[-C--:B------:R-:W-:Y:S01]  /*6f60*/  FMUL.FTZ R41, R41, R10.reuse ;  /* 0x0000000a29297220 */ /* 0x080fe20000410000 */
[----:B------:R-:W4:Y:S01]  /*6f70*/  MUFU.EX2 R12, R12 ;  /* 0x0000000c000c7308 */ /* 0x000f220000000800 */
[----:B0-----:R-:W-:Y:S01]  /*6f80*/  FSEL R172, R172, -INF , P3 ;  /* 0xff800000acac7808 */ /* 0x001fe20001800000 */
[----:B------:R-:W-:Y:S01]  /*6f90*/  FMUL.FTZ R44, R44, R10 ;  /* 0x0000000a2c2c7220 */ /* 0x000fe20000410000 */
[----:B---3--:R-:W-:Y:S01]  /*6fa0*/  FMNMX.FTZ R0, R154, R8, !PT ;  /* 0x000000089a007209 */ /* 0x008fe20007810000 */
[-C--:B------:R-:W-:Y:S01]  /*6fb0*/  FMUL.FTZ R45, R45, R10.reuse ;  /* 0x0000000a2d2d7220 */ /* 0x080fe20000410000 */
[-C--:B------:R-:W-:Y:S01]  /*6fc0*/  FMUL.FTZ R48, R48, R10.reuse ;  /* 0x0000000a30307220 */ /* 0x080fe20000410000 */
[----:B------:R-:W-:Y:S01]  /*6fd0*/  FMUL.FTZ R49, R49, R10 ;  /* 0x0000000a31317220 */ /* 0x000fe20000410000 */
[----:B------:R-:W-:Y:S01]  /*6fe0*/  FMNMX.FTZ R0, R155, R0, !PT ;  /* 0x000000009b007209 */ /* 0x000fe20007810000 */
[----:B------:R-:W-:Y:S01]  /*6ff0*/  MUFU.EX2 R180, R157 ;  /* 0x0000009d00b47308 */ /* 0x000fe20000000800 */
[----:B--2---:R-:W-:Y:S01]  /*7000*/  FSEL R175, R175, -INF , P5 ;  /* 0xff800000afaf7808 */ /* 0x004fe20002800000 */
[----:B------:R-:W-:Y:S01]  /*7010*/  FMUL.FTZ R52, R52, R10 ;  /* 0x0000000a34347220 */ /* 0x000fe20000410000 */
[----:B------:R-:W-:Y:S01]  /*7020*/  FMNMX.FTZ R0, R158, R0, !PT ;  /* 0x000000009e007209 */ /* 0x000fe20007810000 */
[-C--:B------:R-:W-:Y:S01]  /*7030*/  FMUL.FTZ R53, R53, R10.reuse ;  /* 0x0000000a35357220 */ /* 0x080fe20000410000 */
[-C--:B------:R-:W-:Y:S01]  /*7040*/  FMUL.FTZ R56, R56, R10.reuse ;  /* 0x0000000a38387220 */ /* 0x080fe20000410000 */
[----:B------:R-:W-:Y:S01]  /*7050*/  FMUL.FTZ R57, R57, R10 ;  /* 0x0000000a39397220 */ /* 0x000fe20000410000 */
[----:B------:R-:W-:Y:S01]  /*7060*/  FMNMX.FTZ R0, R159, R0, !PT ;  /* 0x000000009f007209 */ /* 0x000fe20007810000 */
[----:B------:R-:W0:Y:S01]  /*7070*/  MUFU.EX2 R13, R13 ;  /* 0x0000000d000d7308 */ /* 0x000e220000000800 */
[----:B----4-:R-:W-:Y:S01]  /*7080*/  FADD.FTZ R4, R12, R4 ;  /* 0x000000040c047221 */ /* 0x010fe20000010000 */
[----:B------:R-:W-:Y:S01]  /*7090*/  FMUL.FTZ R60, R60, R10 ;  /* 0x0000000a3c3c7220 */ /* 0x000fe20000410000 */
[----:B------:R-:W-:Y:S01]  /*70a0*/  FMNMX.FTZ R0, R162, R0, !PT ;  /* 0x00000000a2007209 */ /* 0x000fe20007810000 */
[-C--:B------:R-:W-:Y:S01]  /*70b0*/  FMUL.FTZ R61, R61, R10.reuse ;  /* 0x0000000a3d3d7220 */ /* 0x080fe20000410000 */
[-C--:B------:R-:W-:Y:S01]  /*70c0*/  FMUL.FTZ R64, R64, R10.reuse ;  /* 0x0000000a40407220 */ /* 0x080fe20000410000 */
[----:B------:R-:W-:Y:S01]  /*70d0*/  FMUL.FTZ R65, R65, R10 ;  /* 0x0000000a41417220 */ /* 0x000fe20000410000 */
[----:B------:R-:W-:Y:S01]  /*70e0*/  FMNMX.FTZ R0, R163, R0, !PT ;  /* 0x00000000a3007209 */ /* 0x000fe20007810000 */
[----:B------:R-:W2:Y:S01]  /*70f0*/  MUFU.EX2 R14, R14 ;  /* 0x0000000e000e7308 */ /* 0x000ea20000000800 */
[-C--:B------:R-:W-:Y:S01]  /*7100*/  FMUL.FTZ R68, R68, R10.reuse ;  /* 0x0000000a44447220 */ /* 0x080fe20000410000 */
        /* <DEDUP_REMOVED lines=15> */
[----:B--2---:R-:W-:Y:S01]  /*7200*/  FADD.FTZ R4, R14, R4 ;  /* 0x000000040e047221 */ /* 0x004fe20000010000 */
[----:B------:R-:W-:Y:S01]  /*7210*/  FMUL.FTZ R85, R85, R10 ;  /* 0x0000000a55557220 */ /* 0x000fe20000410000 */
[----:B------:R-:W-:Y:S01]  /*7220*/  FMNMX.FTZ R0, R169, R0, !PT ;  /* 0x00000000a9007209 */ /* 0x000fe20007810000 */
[-C--:B------:R-:W-:Y:S01]  /*7230*/  FMUL.FTZ R88, R88, R10.reuse ;  /* 0x0000000a58587220 */ /* 0x080fe20000410000 */
[-C--:B------:R-:W-:Y:S01]  /*7240*/  FMUL.FTZ R89, R89, R10.reuse ;  /* 0x0000000a59597220 */ /* 0x080fe20000410000 */
[----:B------:R-:W-:Y:S01]  /*7250*/  FMUL.FTZ R92, R92, R10 ;  /* 0x0000000a5c5c7220 */ /* 0x000fe20000410000 */
[----:B------:R-:W-:Y:S01]  /*7260*/  FMNMX.FTZ R0, R9, R0, !PT ;  /* 0x0000000009007209 */ /* 0x000fe20007810000 */
[----:B------:R-:W-:Y:S01]  /*7270*/  MUFU.EX2 R181, R161 ;  /* 0x000000a100b57308 */ /* 0x000fe20000000800 */
[----:B---3--:R-:W-:Y:S01]  /*7280*/  FADD.FTZ R4, R15, R4 ;  /* 0x000000040f047221 */ /* 0x008fe20000010000 */
        /* <DEDUP_REMOVED lines=15> */
[-C--:B------:R-:W-:Y:S01]  /*7380*/  FMUL.FTZ R109, R109, R10.reuse ;  /* 0x0000000a6d6d7220 */ /* 0x080fe20000410000 */
[-C--:B------:R-:W-:Y:S01]  /*7390*/  FMUL.FTZ R112, R112, R10.reuse ;  /* 0x0000000a70707220 */ /* 0x080fe20000410000 */
[-C--:B------:R-:W-:Y:S01]  /*73a0*/  FMUL.FTZ R113, R113, R10.reuse ;  /* 0x0000000a71717220 */ /* 0x080fe20000410000 */
[----:B------:R-:W3:Y:S01]  /*73b0*/  SHFL.BFLY PT, R176, R0, 0x2, 0x1f ;  /* 0x0c401f0000b07f89 */ /* 0x000ee200000e0000 */
[-C--:B------:R-:W-:Y:S01]  /*73c0*/  FMUL.FTZ R116, R116, R10.reuse ;  /* 0x0000000a74747220 */ /* 0x080fe20000410000 */
[-C--:B------:R-:W-:Y:S01]  /*73d0*/  FMUL.FTZ R117, R117, R10.reuse ;  /* 0x0000000a75757220 */ /* 0x080fe20000410000 */
[-C--:B------:R-:W-:Y:S01]  /*73e0*/  FMUL.FTZ R120, R120, R10.reuse ;  /* 0x0000000a78787220 */ /* 0x080fe20000410000 */
[----:B------:R-:W-:Y:S01]  /*73f0*/  MUFU.EX2 R179, R165 ;  /* 0x000000a500b37308 */ /* 0x000fe20000000800 */
[----:B--2---:R-:W-:Y:S01]  /*7400*/  FADD.FTZ R4, R21, R4 ;  /* 0x0000000415047221 */ /* 0x004fe20000010000 */
[-C--:B------:R-:W-:Y:S01]  /*7410*/  FMUL.FTZ R121, R121, R10.reuse ;  /* 0x0000000a79797220 */ /* 0x080fe20000410000 */
        /* <DEDUP_REMOVED lines=15> */
[----:B---3--:R-:W-:-:S05]  /*7510*/  FMNMX.FTZ R0, R0, R176, !PT ;  /* 0x000000b000007209 */ /* 0x008fca0007810000 */
[----:B------:R-:W0:Y:S02]  /*7520*/  SHFL.BFLY PT, R176, R0, 0x1, 0x1f ;  /* 0x0c201f0000b07f89 */ /* 0x000e2400000e0000 */
[----:B0-----:R-:W-:-:S04]  /*7530*/  FMNMX.FTZ R0, R0, R176, !PT ;  /* 0x000000b000007209 */ /* 0x001fc80007810000 */
[C---:B------:R-:W-:Y:S01]  /*7540*/  FSETP.NEU.FTZ.AND P3, PT, R0.reuse, -INF , PT ;  /* 0xff8000000000780b */ /* 0x040fe20003f7d000 */
[----:B------:R-:W-:-:S03]  /*7550*/  FMUL.FTZ R177, R0, UR10 ;  /* 0x0000000a00b17c20 */ /* 0x000fc60008410000 */
[----:B------:R-:W-:Y:S02]  /*7560*/  FSEL R176, R0, RZ, P3 ;  /* 0x000000ff00b07208 */ /* 0x000fe40001800000 */
[----:B------:R-:W-:-:S03]  /*7570*/  FSEL R177, R177, RZ, P3 ;  /* 0x000000ffb1b17208 */ /* 0x000fc60001800000 */
[----:B------:R-:W-:Y:S02]  /*7580*/  FADD.FTZ R176, -R176, R8 ;  /* 0x00000008b0b07221 */ /* 0x000fe40000010100 */
[--C-:B------:R-:W-:Y:S01]  /*7590*/  FFMA.FTZ R154, R154, UR10, -R177.reuse ;  /* 0x0000000a9a9a7c23 */ /* 0x100fe200080108b1 */
[--C-:B------:R-:W-:Y:S01]  /*75a0*/  FFMA.FTZ R155, R155, UR10, -R177.reuse ;  /* 0x0000000a9b9b7c23 */ /* 0x100fe200080108b1 */
[----:B------:R-:W-:Y:S01]  /*75b0*/  FMUL.FTZ R8, R176, UR10 ;  /* 0x0000000ab0087c20 */ /* 0x000fe20008410000 */
[----:B------:R-:W-:Y:S02]  /*75c0*/  IMAD.U32 R176, RZ, RZ, UR23 ;  /* 0x00000017ffb07e24 */ /* 0x000fe4000f8e00ff */
[--C-:B------:R-:W-:Y:S01]  /*75d0*/  FFMA.FTZ R158, R158, UR10, -R177.reuse ;  /* 0x0000000a9e9e7c23 */ /* 0x100fe200080108b1 */
[--C-:B------:R-:W-:Y:S01]  /*75e0*/  FFMA.FTZ R159, R159, UR10, -R177.reuse ;  /* 0x0000000a9f9f7c23 */ /* 0x100fe200080108b1 */
[--C-:B------:R-:W-:Y:S01]  /*75f0*/  FFMA.FTZ R178, R162, UR10, -R177.reuse ;  /* 0x0000000aa2b27c23 */ /* 0x100fe200080108b1 */
[----:B------:R-:W-:Y:S01]  /*7600*/  @!P2 IMAD R176, R176, 0x40, R16 ;  /* 0x00000040b0b0a824 */ /* 0x000fe200078e0210 */
[----:B------:R-:W0:Y:S01]  /*7610*/  MUFU.EX2 R8, R8 ;  /* 0x0000000800087308 */ /* 0x000e220000000800 */
[--C-:B------:R-:W-:Y:S01]  /*7620*/  FFMA.FTZ R163, R163, UR10, -R177.reuse ;  /* 0x0000000aa3a37c23 */ /* 0x100fe200080108b1 */
[--C-:B------:R-:W-:Y:S01]  /*7630*/  FFMA.FTZ R166, R166, UR10, -R177.reuse ;  /* 0x0000000aa6a67c23 */ /* 0x100fe200080108b1 */
[--C-:B------:R-:W-:Y:S01]  /*7640*/  FFMA.FTZ R167, R167, UR10, -R177.reuse ;  /* 0x0000000aa7a77c23 */ /* 0x100fe200080108b1 */
[----:B------:R-:W-:Y:S01]  /*7650*/  @!P2 LEA R176, R176, UR46, 0x2 ;  /* 0x0000002eb0b0ac11 */ /* 0x000fe2000f8e10ff */
[--C-:B------:R-:W-:Y:S01]  /*7660*/  FFMA.FTZ R170, R170, UR10, -R177.reuse ;  /* 0x0000000aaaaa7c23 */ /* 0x100fe200080108b1 */
[--C-:B------:R-:W-:Y:S01]  /*7670*/  FFMA.FTZ R168, R168, UR10, -R177.reuse ;  /* 0x0000000aa8a87c23 */ /* 0x100fe200080108b1 */
[--C-:B------:R-:W-:Y:S01]  /*7680*/  FFMA.FTZ R9, R9, UR10, -R177.reuse ;  /* 0x0000000a09097c23 */ /* 0x100fe200080108b1 */
[----:B------:R-:W-:Y:S01]  /*7690*/  MUFU.EX2 R155, R155 ;  /* 0x0000009b009b7308 */ /* 0x000fe20000000800 */
[----:B------:R-:W-:Y:S01]  /*76a0*/  @!P2 STS [R176+0x28800], R10 ;  /* 0x0288000ab000a388 */ /* 0x000fe20000000800 */
[--C-:B------:R-:W-:Y:S01]  /*76b0*/  FFMA.FTZ R171, R171, UR10, -R177.reuse ;  /* 0x0000000aabab7c23 */ /* 0x100fe200080108b1 */
[--C-:B------:R-:W-:Y:S01]  /*76c0*/  FFMA.FTZ R172, R172, UR10, -R177.reuse ;  /* 0x0000000aacac7c23 */ /* 0x100fe200080108b1 */
[--C-:B------:R-:W-:Y:S01]  /*76d0*/  FFMA.FTZ R174, R174, UR10, -R177.reuse ;  /* 0x0000000aaeae7c23 */ /* 0x100fe200080108b1 */
[----:B------:R-:W-:-:S03]  /*76e0*/  FFMA.FTZ R175, R175, UR10, -R177 ;  /* 0x0000000aafaf7c23 */ /* 0x000fc600080108b1 */
[----:B------:R-:W-:Y:S01]  /*76f0*/  MUFU.EX2 R157, R178 ;  /* 0x000000b2009d7308 */ /* 0x000fe20000000800 */
[----:B0-----:R0:W-:Y:S01]  /*7700*/  @!P2 STS [R176+0x28820], R8 ;  /* 0x02882008b000a388 */ /* 0x0011e20000000800 */
        /* <DEDUP_REMOVED lines=14> */
[----:B0-----:R-:W0:Y:S01]  /*77f0*/  MUFU.EX2 R176, R153 ;  /* 0x0000009900b07308 */ /* 0x001e220000000800 */
[----:B--2---:R-:W-:Y:S01]  /*7800*/  FFMA.FTZ R156, R169, UR10, -R177 ;  /* 0x0000000aa99c7c23 */ /* 0x004fe200080108b1 */
[-C--:B------:R-:W-:Y:S01]  /*7810*/  FMUL.FTZ R51, R51, R8.reuse ;  /* 0x0000000833337220 */ /* 0x080fe20000410000 */
[-C--:B------:R-:W-:Y:S01]  /*7820*/  FMUL.FTZ R54, R54, R8.reuse ;  /* 0x0000000836367220 */ /* 0x080fe20000410000 */
[-C--:B------:R-:W-:Y:S01]  /*7830*/  FMUL.FTZ R55, R55, R8.reuse ;  /* 0x0000000837377220 */ /* 0x080fe20000410000 */
[-C--:B------:R-:W-:Y:S01]  /*7840*/  FMUL.FTZ R58, R58, R8.reuse ;  /* 0x000000083a3a7220 */ /* 0x080fe20000410000 */
[-C--:B------:R-:W-:Y:S01]  /*7850*/  FMUL.FTZ R59, R59, R8.reuse ;  /* 0x000000083b3b7220 */ /* 0x080fe20000410000 */
[-C--:B------:R-:W-:Y:S01]  /*7860*/  FMUL.FTZ R62, R62, R8.reuse ;  /* 0x000000083e3e7220 */ /* 0x080fe20000410000 */
[----:B------:R2:W3:Y:S01]  /*7870*/  MUFU.EX2 R153, R154 ;  /* 0x0000009a00997308 */ /* 0x0004e20000000800 */
[-C--:B------:R-:W-:Y:S01]  /*7880*/  FMUL.FTZ R63, R63, R8.reuse ;  /* 0x000000083f3f7220 */ /* 0x080fe20000410000 */
[-C--:B------:R-:W-:Y:S01]  /*7890*/  FMUL.FTZ R66, R66, R8.reuse ;  /* 0x0000000842427220 */ /* 0x080fe20000410000 */
[-C--:B------:R-:W-:Y:S01]  /*78a0*/  FMUL.FTZ R67, R67, R8.reuse ;  /* 0x0000000843437220 */ /* 0x080fe20000410000 */
[-C--:B------:R-:W-:Y:S01]  /*78b0*/  FMUL.FTZ R70, R70, R8.reuse ;  /* 0x0000000846467220 */ /* 0x080fe20000410000 */
[-C--:B------:R-:W-:Y:S01]  /*78c0*/  FMUL.FTZ R71, R71, R8.reuse ;  /* 0x0000000847477220 */ /* 0x080fe20000410000 */
[-C--:B------:R-:W-:Y:S01]  /*78d0*/  FMUL.FTZ R74, R74, R8.reuse ;  /* 0x000000084a4a7220 */ /* 0x080fe20000410000 */
[----:B------:R-:W-:Y:S01]  /*78e0*/  FMUL.FTZ R75, R75, R8 ;  /* 0x000000084b4b7220 */ /* 0x000fe20000410000 */
[----:B------:R-:W4:Y:S01]  /*78f0*/  MUFU.EX2 R177, R160 ;  /* 0x000000a000b17308 */ /* 0x000f220000000800 */
[----:B0-----:R-:W-:Y:S01]  /*7900*/  FADD.FTZ R4, R176, R4 ;  /* 0x00000004b0047221 */ /* 0x001fe20000010000 */
[----:B--2---:R-:W-:Y:S01]  /*7910*/  F2FP.BF16.F32.PACK_AB R154, R13, R12 ;  /* 0x0000000c0d9a723e */ /* 0x004fe200000010ff */
[-C--:B------:R-:W-:Y:S01]  /*7920*/  FMUL.FTZ R78, R78, R8.reuse ;  /* 0x000000084e4e7220 */ /* 0x080fe20000410000 */
[----:B------:R-:W-:Y:S01]  /*7930*/  FMUL.FTZ R79, R79, R8 ;  /* 0x000000084f4f7220 */ /* 0x000fe20000410000 */
[----:B------:R-:W-:Y:S01]  /*7940*/  FADD.FTZ R4, R162, R4 ;  /* 0x00000004a2047221 */ /* 0x000fe20000010000 */
[----:B------:R-:W-:Y:S01]  /*7950*/  F2FP.BF16.F32.PACK_AB R162, R180, R162 ;  /* 0x000000a2b4a2723e */ /* 0x000fe200000010ff */
[-C--:B------:R-:W-:Y:S01]  /*7960*/  FMUL.FTZ R82, R82, R8.reuse ;  /* 0x0000000852527220 */ /* 0x080fe20000410000 */
[----:B------:R-:W-:Y:S01]  /*7970*/  MUFU.EX2 R160, R163 ;  /* 0x000000a300a07308 */ /* 0x000fe20000000800 */
[----:B---3--:R-:W-:Y:S01]  /*7980*/  FFMA.FTZ R5, R8, R5, R153 ;  /* 0x0000000508057223 */ /* 0x008fe20000010099 */
[----:B------:R-:W-:Y:S01]  /*7990*/  F2FP.BF16.F32.PACK_AB R153, R155, R153 ;  /* 0x000000999b99723e */ /* 0x000fe200000010ff */
[----:B------:R-:W-:Y:S01]  /*79a0*/  FADD.FTZ R4, R180, R4 ;  /* 0x00000004b4047221 */ /* 0x000fe20000010000 */
[-C--:B------:R-:W-:Y:S01]  /*79b0*/  FMUL.FTZ R83, R83, R8.reuse ;  /* 0x0000000853537220 */ /* 0x080fe20000410000 */
[----:B------:R-:W-:Y:S01]  /*79c0*/  FADD.FTZ R5, R155, R5 ;  /* 0x000000059b057221 */ /* 0x000fe20000010000 */
[-C--:B------:R-:W-:Y:S01]  /*79d0*/  FMUL.FTZ R86, R86, R8.reuse ;  /* 0x0000000856567220 */ /* 0x080fe20000410000 */
[-C--:B------:R-:W-:Y:S01]  /*79e0*/  FMUL.FTZ R87, R87, R8.reuse ;  /* 0x0000000857577220 */ /* 0x080fe20000410000 */
[----:B------:R-:W0:Y:S01]  /*79f0*/  MUFU.EX2 R155, R158 ;  /* 0x0000009e009b7308 */ /* 0x000e220000000800 */
[----:B----4-:R-:W-:Y:S01]  /*7a00*/  FADD.FTZ R4, R177, R4 ;  /* 0x00000004b1047221 */ /* 0x010fe20000010000 */
[-C--:B------:R-:W-:Y:S01]  /*7a10*/  FMUL.FTZ R90, R90, R8.reuse ;  /* 0x000000085a5a7220 */ /* 0x080fe20000410000 */
[-C--:B------:R-:W-:Y:S01]  /*7a20*/  FMUL.FTZ R91, R91, R8.reuse ;  /* 0x000000085b5b7220 */ /* 0x080fe20000410000 */
[-C--:B------:R-:W-:Y:S01]  /*7a30*/  FMUL.FTZ R94, R94, R8.reuse ;  /* 0x000000085e5e7220 */ /* 0x080fe20000410000 */
[----:B------:R-:W-:Y:S01]  /*7a40*/  FADD.FTZ R4, R181, R4 ;  /* 0x00000004b5047221 */ /* 0x000fe20000010000 */
        /* <DEDUP_REMOVED lines=21> */
[----:B------:R-:W-:Y:S01]  /*7ba0*/  BAR.SYNC.DEFER_BLOCKING 0xf, 0x100 ;  /* 0x03c4000000007b1d */ /* 0x000fe20000010000 */
[----:B------:R-:W-:Y:S01]  /*7bb0*/  F2FP.BF16.F32.PACK_AB R158, R21, R20 ;  /* 0x00000014159e723e */ /* 0x000fe200000010ff */
[----:B------:R-:W-:Y:S01]  /*7bc0*/  FADD.FTZ R5, R157, R5 ;  /* 0x000000059d057221 */ /* 0x000fe20000010000 */
[----:B------:R-:W-:Y:S01]  /*7bd0*/  F2FP.BF16.F32.PACK_AB R157, R160, R157 ;  /* 0x0000009da09d723e */ /* 0x000fe200000010ff */
[-C--:B------:R-:W-:Y:S01]  /*7be0*/  FMUL.FTZ R126, R126, R8.reuse ;  /* 0x000000087e7e7220 */ /* 0x080fe20000410000 */
[-C--:B------:R-:W-:Y:S01]  /*7bf0*/  FMUL.FTZ R127, R127, R8.reuse ;  /* 0x000000087f7f7220 */ /* 0x080fe20000410000 */
[----:B------:R-:W2:Y:S01]  /*7c00*/  MUFU.EX2 R161, R170 ;  /* 0x000000aa00a17308 */ /* 0x000ea20000000800 */
[----:B------:R-:W-:Y:S01]  /*7c10*/  FADD.FTZ R5, R160, R5 ;  /* 0x00000005a0057221 */ /* 0x000fe20000010000 */
[----:B------:R-:W-:Y:S01]  /*7c20*/  F2FP.BF16.F32.PACK_AB R160, R176, R173 ;  /* 0x000000adb0a0723e */ /* 0x000fe200000010ff */
[-C--:B------:R-:W-:Y:S01]  /*7c30*/  FMUL.FTZ R130, R130, R8.reuse ;  /* 0x0000000882827220 */ /* 0x080fe20000410000 */
[-C--:B------:R-:W-:Y:S01]  /*7c40*/  FMUL.FTZ R131, R131, R8.reuse ;  /* 0x0000000883837220 */ /* 0x080fe20000410000 */
[----:B---3--:R-:W-:Y:S01]  /*7c50*/  FADD.FTZ R5, R159, R5 ;  /* 0x000000059f057221 */ /* 0x008fe20000010000 */
        /* <DEDUP_REMOVED lines=10> */
[----:B------:R0:W4:Y:S01]  /*7d00*/  MUFU.EX2 R163, R156 ;  /* 0x0000009c00a37308 */ /* 0x0001220000000800 */
[----:B--2---:R-:W-:Y:S01]  /*7d10*/  FADD.FTZ R5, R161, R5 ;  /* 0x00000005a1057221 */ /* 0x004fe20000010000 */
[----:B------:R2:W-:Y:S01]  /*7d20*/  STSM.16.M88.4 [R19+0x26800], R152 ;  /* 0x0268009813007844 */ /* 0x0005e20000000200 */
[-C--:B------:R-:W-:Y:S01]  /*7d30*/  FMUL.FTZ R147, R147, R8.reuse ;  /* 0x0000000893937220 */ /* 0x080fe20000410000 */
[-C--:B------:R-:W-:Y:S01]  /*7d40*/  FMUL.FTZ R150, R150, R8.reuse ;  /* 0x0000000896967220 */ /* 0x080fe20000410000 */
[----:B------:R-:W-:-:S03]  /*7d50*/  FMUL.FTZ R151, R151, R8 ;  /* 0x0000000897977220 */ /* 0x000fc60000410000 */
[----:B------:R-:W5:Y:S01]  /*7d60*/  MUFU.EX2 R9, R9 ;  /* 0x0000000900097308 */ /* 0x000f620000000800 */
[C---:B---3--:R-:W-:Y:S01]  /*7d70*/  FADD.FTZ R5, R168.reuse, R5 ;  /* 0x00000005a8057221 */ /* 0x048fe20000010000 */
[----:B0-----:R-:W-:Y:S02]  /*7d80*/  F2FP.BF16.F32.PACK_AB R156, R15, R14 ;  /* 0x0000000e0f9c723e */ /* 0x001fe400000010ff */
[----:B------:R-:W-:-:S03]  /*7d90*/  F2FP.BF16.F32.PACK_AB R161, R168, R161 ;  /* 0x000000a1a8a1723e */ /* 0x000fc600000010ff */
[----:B------:R2:W-:Y:S01]  /*7da0*/  STSM.16.M88.4 [R22], R156 ;  /* 0x0000009c16007844 */ /* 0x0005e20000000200 */
[----:B------:R-:W0:Y:S01]  /*7db0*/  MUFU.EX2 R165, R171 ;  /* 0x000000ab00a57308 */ /* 0x000e220000000800 */
[----:B----4-:R-:W-:-:S07]  /*7dc0*/  FADD.FTZ R5, R163, R5 ;  /* 0x00000005a3057221 */ /* 0x010fce0000010000 */
[----:B------:R-:W3:Y:S01]  /*7dd0*/  MUFU.EX2 R172, R172 ;  /* 0x000000ac00ac7308 */ /* 0x000ee20000000800 */
[C---:B-----5:R-:W-:Y:S01]  /*7de0*/  FADD.FTZ R5, R9.reuse, R5 ;  /* 0x0000000509057221 */ /* 0x060fe20000010000 */
[----:B------:R-:W-:-:S05]  /*7df0*/  F2FP.BF16.F32.PACK_AB R163, R9, R163 ;  /* 0x000000a309a3723e */ /* 0x000fca00000010ff */
[----:B------:R2:W-:Y:S01]  /*7e00*/  STSM.16.M88.4 [R184], R160 ;  /* 0x000000a0b8007844 */ /* 0x0005e20000000200 */
[----:B------:R-:W4:Y:S01]  /*7e10*/  MUFU.EX2 R167, R174 ;  /* 0x000000ae00a77308 */ /* 0x000f220000000800 */
[----:B0-----:R-:W-:-:S07]  /*7e20*/  FADD.FTZ R5, R165, R5 ;  /* 0x00000005a5057221 */ /* 0x001fce0000010000 */
[----:B------:R0:W5:Y:S01]  /*7e30*/  MUFU.EX2 R169, R164 ;  /* 0x000000a400a97308 */ /* 0x0001620000000800 */
[C---:B---3--:R-:W-:Y:S01]  /*7e40*/  FADD.FTZ R5, R172.reuse, R5 ;  /* 0x00000005ac057221 */ /* 0x048fe20000010000 */
[----:B------:R-:W-:-:S06]  /*7e50*/  F2FP.BF16.F32.PACK_AB R165, R172, R165 ;  /* 0x000000a5aca5723e */ /* 0x000fcc00000010ff */
[----:B------:R-:W3:Y:S01]  /*7e60*/  MUFU.EX2 R175, R175 ;  /* 0x000000af00af7308 */ /* 0x000ee20000000800 */
[----:B----4-:R-:W-:Y:S01]  /*7e70*/  FADD.FTZ R5, R167, R5 ;  /* 0x00000005a7057221 */ /* 0x010fe20000010000 */
[----:B0-----:R-:W-:Y:S02]  /*7e80*/  F2FP.BF16.F32.PACK_AB R164, R181, R177 ;  /* 0x000000b1b5a4723e */ /* 0x001fe400000010ff */
[----:B-----5:R-:W-:Y:S01]  /*7e90*/  F2FP.BF16.F32.PACK_AB R166, R179, R169 ;  /* 0x000000a9b3a6723e */ /* 0x020fe200000010ff */
[----:B------:R-:W-:-:S04]  /*7ea0*/  FADD.FTZ R4, R169, R4 ;  /* 0x00000004a9047221 */ /* 0x000fc80000010000 */
[----:B------:R-:W-:Y:S01]  /*7eb0*/  FADD.FTZ R4, R179, R4 ;  /* 0x00000004b3047221 */ /* 0x000fe20000010000 */
[C---:B---3--:R-:W-:Y:S01]  /*7ec0*/  F2FP.BF16.F32.PACK_AB R167, R175.reuse, R167 ;  /* 0x000000a7afa7723e */ /* 0x048fe200000010ff */
[----:B------:R-:W-:-:S04]  /*7ed0*/  FADD.FTZ R5, R175, R5 ;  /* 0x00000005af057221 */ /* 0x000fc80000010000 */
[----:B------:R2:W-:Y:S01]  /*7ee0*/  STSM.16.M88.4 [R23], R164 ;  /* 0x000000a417007844 */ /* 0x0005e20000000200 */
[----:B------:R-:W-:Y:S05]  /*7ef0*/  @!P0 BRA `(.L_x_4611) ;  /* 0x0000000000048947 */ /* 0x000fea0003800000 */
[----:B------:R-:W-:Y:S01]  /*7f00*/  BPT.TRAP 0x1 ;  /* 0x000000040000795c */ /* 0x000fe20000300000 */
.L_x_4611:
[----:B------:R0:W3:Y:S01]  /*7f10*/  SYNCS.PHASECHK.TRANS64.TRYWAIT P2, [UR25+0x28c50], R7 ;  /* 0x028c5007ff0075a7 */ /* 0x0000e20008040159 */
[----:B------:R-:W-:Y:S05]  /*7f20*/  @!P0 BRA `(.L_x_4612) ;  /* 0x0000000000048947 */ /* 0x000fea0003800000 */
[----:B------:R-:W-:Y:S01]  /*7f30*/  BPT.TRAP 0x1 ;  /* 0x000000040000795c */ /* 0x000fe20000300000 */
.L_x_4612:
[----:B---3--:R-:W-:Y:S05]  /*7f40*/  @P2 BRA `(.L_x_4613) ;  /* 0x0000000000082947 */ /* 0x008fea0003800000 */
[----:B------:R-:W3:Y:S02]  /*7f50*/  SYNCS.PHASECHK.TRANS64.TRYWAIT P2, [UR25+0x28c50], R7 ;  /* 0x028c5007ff0075a7 */ /* 0x000ee40008040159 */
[----:B---3--:R-:W-:Y:S05]  /*7f60*/  @!P2 BRA `(.L_x_4614) ;  /* 0x000000f0006ca947 */ /* 0x008fea0003800000 */
.L_x_4613:
[----:B------:R-:W-:Y:S01]  /*7f70*/  ULEA UR11, UR37, UR50, 0xc ;  /* 0x00000032250b7291 */ /* 0x000fe2000f8e603f */
[----:B------:R-:W-:Y:S01]  /*7f80*/  WARPGROUP.ARRIVE ;  /* 0x00000000000079c5 */ /* 0x000fe20000000000 */
[----:B------:R-:W-:Y:S01]  /*7f90*/  UMOV UR7, 0x40000040 ;  /* 0x4000004000077882 */ /* 0x000fe20000000000 */
[----:B------:R-:W-:Y:S01]  /*7fa0*/  UISETP.GT.AND UP1, UPT, UR21, UR20, UPT ;  /* 0x000000141500728c */ /* 0x000fe2000bf24270 */
[----:B---3--:R-:W-:Y:S01]  /*7fb0*/  @!P1 VIADD R11, R11, 0x28c60 ;  /* 0x00028c600b0b9836 */ /* 0x008fe20000000000 */
        /* <DEDUP_REMOVED lines=36> */
[----:B------:R-:W-:Y:S05]  /*8200*/  @P2 BRA `(.L_x_4615) ;  /* 0xffffffdc00602947 */ /* 0x000fea000383ffff */
.L_x_4606:
        /* <DEDUP_REMOVED lines=8> */
.L_x_4625:
[----:B------:R-:W-:-:S04]  /*8290*/  UIADD3 UR37, UR22, 0x1, URZ ;  /* 0x0000000116257890 */ /* 0x000fc8000fffe03f */
[----:B------:R-:W-:-:S04]  /*82a0*/  UISETP.NE.AND UP0, UPT, UR37, 0x2, UPT ;  /* 0x000000022500788c */ /* 0x000fc8000bf05270 */
[----:B------:R-:W-:Y:S02]  /*82b0*/  USEL UR6, URZ, 0x1, UP0 ;  /* 0x000000013f067887 */ /* 0x000fe40008000000 */
[----:B------:R-:W-:Y:S02]  /*82c0*/  USEL UR37, UR37, URZ, UP0 ;  /* 0x0000003f25257287 */ /* 0x000fe40008000000 */
[----:B------:R-:W-:Y:S01]  /*82d0*/  ULOP3.LUT UR38, UR38, UR6, URZ, 0x3c, !UPT ;  /* 0x0000000626267292 */ /* 0x000fe2000f8e3c3f */
[----:B------:R-:W-:Y:S11]  /*82e0*/  @!P0 BRA `(.L_x_4617) ;  /* 0x0000000000048947 */ /* 0x000ff60003800000 */
[----:B------:R-:W-:Y:S01]  /*82f0*/  BPT.TRAP 0x1 ;  /* 0x000000040000795c */ /* 0x000fe20000300000 */
.L_x_4617:
[----:B------:R-:W-:Y:S01]  /*8300*/  ULEA UR24, UR37, UR46, 0x3 ;  /* 0x0000002e25187291 */ /* 0x000fe2000f8e183f */
[----:B01----:R-:W-:-:S05]  /*8310*/  IMAD.U32 R7, RZ, RZ, UR38 ;  /* 0x00000026ff077e24 */ /* 0x003fca000f8e00ff */
[----:B------:R-:W-:-:S04]  /*8320*/  SHF.L.U32 R7, R7, 0x1f, RZ ;  /* 0x0000001f07077819 */ /* 0x000fc800000006ff */
[----:B------:R0:W1:Y:S01]  /*8330*/  SYNCS.PHASECHK.TRANS64.TRYWAIT P2, [UR24+0x28c30], R7 ;  /* 0x028c3007ff0075a7 */ /* 0x0000620008040158 */
[----:B------:R-:W-:Y:S05]  /*8340*/  @!P0 BRA `(.L_x_4618) ;  /* 0x0000000000048947 */ /* 0x000fea0003800000 */
[----:B------:R-:W-:Y:S01]  /*8350*/  BPT.TRAP 0x1 ;  /* 0x000000040000795c */ /* 0x000fe20000300000 */
.L_x_4618:
[----:B-1----:R-:W-:Y:S05]  /*8360*/  @P2 BRA `(.L_x_4619) ;  /* 0x0000000000082947 */ /* 0x002fea0003800000 */
[----:B------:R-:W1:Y:S02]  /*8370*/  SYNCS.PHASECHK.TRANS64.TRYWAIT P2, [UR24+0x28c30], R7 ;  /* 0x028c3007ff0075a7 */ /* 0x000e640008040158 */
[----:B-1----:R-:W-:Y:S05]  /*8380*/  @!P2 BRA `(.L_x_4620) ;  /* 0x000000ec0078a947 */ /* 0x002fea0003800000 */
.L_x_4619:
[----:B------:R-:W-:Y:S01]  /*8390*/  R2UR UR18, R3 ;  /* 0x00000000031272ca */ /* 0x000fe200000e0000 */
[----:B--2---:R-:W-:Y:S01]  /*83a0*/  WARPGROUP.ARRIVE ;  /* 0x00000000000079c5 */ /* 0x004fe20000000000 */
        /* <DEDUP_REMOVED lines=21> */
[----:B-1----:R-:W-:Y:S01]  /*8500*/  FMUL.FTZ R0, R152, UR23 ;  /* 0x0000001798007c20 */ /* 0x002fe20008410000 */
[----:B------:R-:W-:Y:S01]  /*8510*/  FMUL.FTZ R10, R153, UR23 ;  /* 0x00000017990a7c20 */ /* 0x000fe20008410000 */
[----:B---3--:R-:W-:Y:S01]  /*8520*/  FMUL.FTZ R11, R156, UR23 ;  /* 0x000000179c0b7c20 */ /* 0x008fe20008410000 */
        /* <DEDUP_REMOVED lines=365> */
.L_x_4621:
[----:B------:R1:W2:Y:S01]  /*9c00*/  SYNCS.PHASECHK.TRANS64.TRYWAIT P2, [UR24+0x28c50], R7 ;  /* 0x028c5007ff0075a7 */ /* 0x0002a20008040158 */
[----:B------:R-:W-:Y:S05]  /*9c10*/  @!P0 BRA `(.L_x_4622) ;  /* 0x0000000000048947 */ /* 0x000fea0003800000 */
[----:B------:R-:W-:Y:S01]  /*9c20*/  BPT.TRAP 0x1 ;  /* 0x000000040000795c */ /* 0x000fe20000300000 */
.L_x_4622:
[----:B--2---:R-:W-:Y:S05]  /*9c30*/  @P2 BRA `(.L_x_4623) ;  /* 0x0000000000082947 */ /* 0x004fea0003800000 */
[----:B------:R-:W2:Y:S02]  /*9c40*/  SYNCS.PHASECHK.TRANS64.TRYWAIT P2, [UR24+0x28c50], R7 ;  /* 0x028c5007ff0075a7 */ /* 0x000ea40008040158 */
[----:B--2---:R-:W-:Y:S05]  /*9c50*/  @!P2 BRA `(.L_x_4624) ;  /* 0x000000d4005ca947 */ /* 0x004fea0003800000 */
.L_x_4623:
        /* <DEDUP_REMOVED lines=42> */
.L_x_4616:
[----:B------:R-:W4:Y:S01]  /*9f00*/  SHFL.BFLY PT, R3, R4, 0x2, 0x1f ;  /* 0x0c401f0004037f89 */ /* 0x000f2200000e0000 */
[----:B------:R-:W-:Y:S08]  /*9f10*/  BAR.ARV 0x8, 0x100 ;  /* 0x0204000000007b1d */ /* 0x000ff00000002000 */
[----:B------:R-:W-:Y:S01]  /*9f20*/  BAR.SYNC.DEFER_BLOCKING 0xf, 0x100 ;  /* 0x03c4000000007b1d */ /* 0x000fe20000010000 */
[----:B------:R-:W-:Y:S01]  /*9f30*/  ISETP.NE.AND P2, PT, R17, RZ, PT ;  /* 0x000000ff1100720c */ /* 0x000fe20003f45270 */
[----:B------:R-:W-:Y:S01]  /*9f40*/  IMAD.MOV.U32 R13, RZ, RZ, -0x800000 ;  /* 0xff800000ff0d7424 */ /* 0x000fe200078e00ff */
[----:B------:R-:W-:Y:S01]  /*9f50*/  UIADD3 UR47, UR47, 0x1, URZ ;  /* 0x000000012f2f7890 */ /* 0x000fe2000fffe03f */
[----:B------:R-:W-:-:S02]  /*9f60*/  IMAD.MOV.U32 R12, RZ, RZ, -0x800000 ;  /* 0xff800000ff0c7424 */ /* 0x000fc400078e00ff */
[----:B------:R-:W5:Y:S01]  /*9f70*/  SHFL.BFLY PT, R10, R5, 0x2, 0x1f ;  /* 0x0c401f00050a7f89 */ /* 0x000f6200000e0000 */
[----:B----4-:R-:W-:Y:S01]  /*9f80*/  FADD.FTZ R3, R3, R4 ;  /* 0x0000000403037221 */ /* 0x010fe20000010000 */
[----:B------:R-:W-:-:S04]  /*9f90*/  IMAD.MOV.U32 R4, RZ, RZ, RZ ;  /* 0x000000ffff047224 */ /* 0x000fc800078e00ff */
[----:B------:R-:W4:Y:S01]  /*9fa0*/  SHFL.BFLY PT, R8, R3, 0x1, 0x1f ;  /* 0x0c201f0003087f89 */ /* 0x000f2200000e0000 */
[----:B-----5:R-:W-:Y:S01]  /*9fb0*/  FADD.FTZ R10, R10, R5 ;  /* 0x000000050a0a7221 */ /* 0x020fe20000010000 */
[----:B------:R-:W-:-:S04]  /*9fc0*/  IMAD.U32 R5, RZ, RZ, UR10 ;  /* 0x0000000aff057e24 */ /* 0x000fc8000f8e00ff */
[----:B01----:R-:W0:Y:S01]  /*9fd0*/  SHFL.BFLY PT, R7, R10, 0x1, 0x1f ;  /* 0x0c201f000a077f89 */ /* 0x003e2200000e0000 */
[----:B----4-:R-:W-:Y:S01]  /*9fe0*/  FADD.FTZ R9, R3, R8 ;  /* 0x0000000803097221 */ /* 0x010fe20000010000 */
        /* <DEDUP_REMOVED lines=82> */
[----:B----4-:R-:W-:Y:S01]  /*a510*/  IMAD.U32 R4, RZ, RZ, UR10 ;  /* 0x0000000aff047e24 */ /* 0x010fe2000f8e00ff */
        /* <DEDUP_REMOVED lines=72> */
.L_x_4586:
        /* <DEDUP_REMOVED lines=12> */
[----:B------:R-:W4:Y:S01]  /*aa60*/  LDL R0, [R1+0x54] ;  /* 0x0000540001007983 */ /* 0x000f220000100800 */
[----:B------:R-:W0:Y:S01]  /*aa70*/  S2UR UR4, SR_SWINHI ;  /* 0x00000000000479c3 */ /* 0x000e220000002f00 */
[----:B------:R-:W-:Y:S01]  /*aa80*/  F2FP.BF16.F32.PACK_AB R6, R29, R28 ;  /* 0x0000001c1d06723e */ /* 0x000fe200000010ff */
[----:B------:R-:W-:Y:S01]  /*aa90*/  USHF.L.U64.HI UR8, UR45, 0x2, UR44 ;  /* 0x000000022d087899 */ /* 0x000fe2000801022c */
[----:B------:R-:W-:Y:S01]  /*aaa0*/  F2FP.BF16.F32.PACK_AB R7, R31, R30 ;  /* 0x0000001e1f07723e */ /* 0x000fe200000010ff */
[----:B------:R-:W-:Y:S01]  /*aab0*/  ULDC.64 UR12, c[0x0][0xc00] ;  /* 0x00030000000c7ab9 */ /* 0x000fe20000000a00 */
[----:B------:R-:W-:Y:S02]  /*aac0*/  F2FP.BF16.F32.PACK_AB R9, R35, R34 ;  /* 0x000000222309723e */ /* 0x000fe400000010ff */
[----:B------:R-:W-:Y:S02]  /*aad0*/  F2FP.BF16.F32.PACK_AB R10, R37, R36 ;  /* 0x00000024250a723e */ /* 0x000fe400000010ff */
[----:B---3--:R-:W-:Y:S01]  /*aae0*/  F2FP.BF16.F32.PACK_AB R11, R39, R38 ;  /* 0x00000026270b723e */ /* 0x008fe200000010ff */
        /* <DEDUP_REMOVED lines=12> */
[----:B------:R-:W-:-:S04]  /*abb0*/  UIADD3 UR4, UP0, UR4, UR12, URZ ;  /* 0x0000000c04047290 */ /* 0x000fc8000ff1e03f */
[----:B------:R-:W-:Y:S01]  /*abc0*/  UIADD3.X UR8, UR8, UR13, URZ, UP0, !UPT ;  /* 0x0000000d08087290 */ /* 0x000fe200087fe43f */
[----:B----4-:R-:W-:-:S03]  /*abd0*/  IMAD.WIDE R20, R0, 0x2, R14 ;  /* 0x0000000200147825 */ /* 0x010fc600078e020e */
        /* <DEDUP_REMOVED lines=172> */
[----:B0-----:R-:W-:Y:S02]  /*b6a0*/  IMAD.U32 R4, RZ, RZ, UR10 ;  /* 0x0000000aff047e24 */ /* 0x001fe4000f8e00ff */
[----:B------:R-:W-:Y:S01]  /*b6b0*/  IMAD.U32 R5, RZ, RZ, UR11 ;  /* 0x0000000bff057e24 */ /* 0x000fe2000f8e00ff */
[----:B------:R-:W-:Y:S06]  /*b6c0*/  BAR.SYNC.DEFER_BLOCKING 0x1, 0x100 ;  /* 0x0044000000007b1d */ /* 0x000fec0000010000 */
[----:B------:R0:W3:Y:S02]  /*b6d0*/  @P1 LDG.E R3, desc[UR40][R4.64] ;  /* 0x0000002804031981 */ /* 0x0000e4000c1e1900 */
[----:B0-----:R-:W-:Y:S01]  /*b6e0*/  IMAD.U32 R4, RZ, RZ, UR4 ;  /* 0x00000004ff047e24 */ /* 0x001fe2000f8e00ff */
[----:B------:R-:W-:Y:S01]  /*b6f0*/  UISETP.NE.AND UP0, UPT, UR9, URZ, UPT ;  /* 0x0000003f0900728c */ /* 0x000fe2000bf05270 */
[----:B------:R-:W-:Y:S01]  /*b700*/  IMAD.U32 R5, RZ, RZ, UR8 ;  /* 0x00000008ff057e24 */ /* 0x000fe2000f8e00ff */
[----:B------:R-:W-:-:S04]  /*b710*/  ULDC UR4, c[0x0][0xad4] ;  /* 0x0002b50000047ab9 */ /* 0x000fc80000000800 */
[----:B------:R0:W5:Y:S01]  /*b720*/  @P0 LDG.E R0, desc[UR40][R4.64] ;  /* 0x0000002804000981 */ /* 0x000162000c1e1900 */
[----:B------:R-:W-:Y:S01]  /*b730*/  ULDC UR8, c[0x0][0xa88] ;  /* 0x0002a20000087ab9 */ /* 0x000fe20000000800 */
[----:B------:R-:W-:Y:S02]  /*b740*/  ULOP3.LUT UR43, UR43, 0xff, URZ, 0xc0, !UPT ;  /* 0x000000ff2b2b7892 */ /* 0x000fe4000f8ec03f */
[----:B------:R-:W-:Y:S01]  /*b750*/  USEL UR10, UR9, UR4, UP0 ;  /* 0x00000004090a7287 */ /* 0x000fe20008000000 */
[----:B---3--:R-:W-:Y:S01]  /*b760*/  @P1 R2UR UR8, R3 ;  /* 0x00000000030812ca */ /* 0x008fe200000e0000 */
[----:B0-----:R-:W-:-:S14]  /*b770*/  @P1 BRA `(.L_x_4628) ;  /* 0x0000000000181947 */ /* 0x001fdc0003800000 */
[----:B------:R-:W-:Y:S05]  /*b780*/  @!P0 BRA `(.L_x_4628) ;  /* 0x0000000000148947 */ /* 0x000fea0003800000 */
[----:B------:R-:W3:Y:S04]  /*b790*/  LDG.E R6, desc[UR40][R4.64] ;  /* 0x0000002804067981 */ /* 0x000ee8000c1e1900 */
[----:B------:R-:W4:Y:S01]  /*b7a0*/  LDG.E R3, desc[UR40][R4.64+0x4] ;  /* 0x0000042804037981 */ /* 0x000f22000c1e1900 */
[----:B---3--:R-:W-:Y:S02]  /*b7b0*/  R2UR UR4, R6 ;  /* 0x00000000060472ca */ /* 0x008fe400000e0000 */
[----:B----4-:R-:W-:-:S13]  /*b7c0*/  R2UR UR8, R3 ;  /* 0x00000000030872ca */ /* 0x010fda00000e0000 */
[----:B------:R-:W-:-:S12]  /*b7d0*/  UIADD3 UR8, -UR4, UR8, URZ ;  /* 0x0000000804087290 */ /* 0x000fd8000fffe13f */
.L_x_4628:
        /* <DEDUP_REMOVED lines=16> */
[----:B------:R-:W-:Y:S02]  /*b8e0*/  UISETP.NE.U32.AND UP0, UPT, UR12, URZ, UPT ;  /* 0x0000003f0c00728c */ /* 0x000fe4000bf05070 */
[----:B------:R-:W-:Y:S01]  /*b8f0*/  USEL UR18, UR18, 0x978, UP1 ;  /* 0x0000097812127887 */ /* 0x000fe20008800000 */
[----:B------:R-:W-:Y:S01]  /*b900*/  IMAD.MOV.U32 R3, RZ, RZ, R9 ;  /* 0x000000ffff037224 */ /* 0x000fe200078e0009 */
[----:B------:R-:W-:Y:S02]  /*b910*/  UISETP.NE.AND.EX UP0, UPT, UR13, URZ, UPT, UP0 ;  /* 0x0000003f0d00728c */ /* 0x000fe4000bf05300 */
[----:B------:R-:W-:-:S02]  /*b920*/  USEL UR16, UR43, URZ, UP1 ;  /* 0x0000003f2b107287 */ /* 0x000fc40008800000 */
[----:B------:R-:W-:Y:S02]  /*b930*/  USEL UR45, UR45, URZ, !UP0 ;  /* 0x0000003f2d2d7287 */ /* 0x000fe4000c000000 */
[----:B------:R-:W-:-:S04]  /*b940*/  USEL UR44, UR44, URZ, !UP0 ;  /* 0x0000003f2c2c7287 */ /* 0x000fc8000c000000 */
[----:B------:R-:W-:Y:S01]  /*b950*/  ULDC.64 UR14, c[0x0][UR18+0x228] ;  /* 0x00008a00120e7abb */ /* 0x000fe20008000a00 */
[----:B------:R-:W-:Y:S01]  /*b960*/  ULDC.64 UR12, c[0x0][UR18+0x220] ;  /* 0x00008800120c7abb */ /* 0x000fe20008000a00 */
[----:B------:R-:W-:Y:S02]  /*b970*/  UIMAD.WIDE.U32 UR20, UR14, UR16, URZ ;  /* 0x000000100e1472a5 */ /* 0x000fe4000f8e003f */
[----:B------:R-:W-:Y:S01]  /*b980*/  UIMAD UR19, UR15, UR16, URZ ;  /* 0x000000100f1372a4 */ /* 0x000fe2000f8e023f */
[----:B0-----:R-:W-:Y:S01]  /*b990*/  ISETP.NE.AND P0, PT, R0, 0x1, PT ;  /* 0x000000010000780c */ /* 0x001fe20003f05270 */
[----:B------:R-:W-:Y:S01]  /*b9a0*/  UIMAD.WIDE.U32 UR14, UR12, UR45, URZ ;  /* 0x0000002d0c0e72a5 */ /* 0x000fe2000f8e003f */
[----:B------:R-:W-:Y:S01]  /*b9b0*/  ULDC.64 UR10, c[0x0][UR18+0x218] ;  /* 0x00008600120a7abb */ /* 0x000fe20008000a00 */
[----:B------:R-:W-:Y:S02]  /*b9c0*/  UIMAD UR45, UR13, UR45, URZ ;  /* 0x0000002d0d2d72a4 */ /* 0x000fe4000f8e023f */
[----:B------:R-:W-:-:S02]  /*b9d0*/  UIMAD.WIDE.U32 UR16, UR10, UR42, URZ ;  /* 0x0000002a0a1072a5 */ /* 0x000fc4000f8e003f */
[----:B------:R-:W-:Y:S02]  /*b9e0*/  UIMAD UR10, UR11, UR42, URZ ;  /* 0x0000002a0b0a72a4 */ /* 0x000fe4000f8e023f */
[----:B------:R-:W-:Y:S02]  /*b9f0*/  UIMAD UR44, UR12, UR44, UR45 ;  /* 0x0000002c0c2c72a4 */ /* 0x000fe4000f8e022d */
[----:B------:R-:W-:Y:S02]  /*ba00*/  UIADD3 UR19, UR21, UR19, URZ ;  /* 0x0000001315137290 */ /* 0x000fe4000fffe03f */
[----:B------:R-:W0:Y:S01]  /*ba10*/  @P0 LDC R4, c[0x0][0xbec] ;  /* 0x0002fb00ff040b82 */ /* 0x000e220000000800 */
[----:B------:R-:W-:Y:S02]  /*ba20*/  UIADD3 UR11, UR17, UR10, URZ ;  /* 0x0000000a110b7290 */ /* 0x000fe4000fffe03f */
[----:B------:R-:W-:Y:S02]  /*ba30*/  UIADD3 UR16, UP0, UP2, UR14, UR16, UR4 ;  /* 0x000000100e107290 */ /* 0x000fe4000fa1e004 */
[----:B------:R-:W-:Y:S01]  /*ba40*/  UIADD3 UR10, UR15, UR44, URZ ;  /* 0x0000002c0f0a7290 */ /* 0x000fe2000fffe03f */
[----:B------:R-:W-:-:S02]  /*ba50*/  IMAD.U32 R6, RZ, RZ, UR19 ;  /* 0x00000013ff067e24 */ /* 0x000fc4000f8e00ff */
[----:B------:R-:W1:Y:S01]  /*ba60*/  @P0 LDC R5, c[0x0][0xbf0] ;  /* 0x0002fc00ff050b82 */ /* 0x000e620000000800 */
[----:B------:R-:W-:Y:S01]  /*ba70*/  UIADD3.X UR10, UR10, UR11, UR22, UP0, UP2 ;  /* 0x0000000b0a0a7290 */ /* 0x000fe200087e4416 */
[----:B0-----:R-:W-:-:S05]  /*ba80*/  @P0 IMAD.HI.U32 R4, R9, R4, RZ ;  /* 0x0000000409040227 */ /* 0x001fca00078e00ff */
[----:B-1----:R-:W-:Y:S01]  /*ba90*/  @P0 SHF.R.U32.HI R3, RZ, R5, R4 ;  /* 0x00000005ff030219 */ /* 0x002fe20000011604 */
[----:B------:R-:W-:-:S04]  /*baa0*/  IMAD.U32 R4, RZ, RZ, UR20 ;  /* 0x00000014ff047e24 */ /* 0x000fc8000f8e00ff */
[--C-:B------:R-:W-:Y:S01]  /*bab0*/  IMAD.MOV R7, RZ, RZ, -R3.reuse ;  /* 0x000000ffff077224 */ /* 0x100fe200078e0a03 */
[----:B------:R-:W-:Y:S02]  /*bac0*/  IADD3 R4, P0, P2, R3, UR16, R4 ;  /* 0x0000001003047c10 */ /* 0x000fe4000fa1e004 */
[----:B------:R-:W-:Y:S01]  /*bad0*/  SHF.R.S32.HI R3, RZ, 0x1f, R3 ;  /* 0x0000001fff037819 */ /* 0x000fe20000011403 */
[C---:B------:R-:W-:Y:S02]  /*bae0*/  IMAD R7, R0.reuse, R7, R9 ;  /* 0x0000000700077224 */ /* 0x040fe400078e0209 */
[----:B------:R-:W-:Y:S01]  /*baf0*/  IMAD R9, R0, UR8, RZ ;  /* 0x0000000800097c24 */ /* 0x000fe2000f8e02ff */
[----:B------:R-:W-:Y:S01]  /*bb00*/  IADD3.X R5, R3, UR10, R6, P0, P2 ;  /* 0x0000000a03057c10 */ /* 0x000fe200087e4406 */
[----:B------:R-:W-:Y:S01]  /*bb10*/  ULDC.64 UR10, c[0x0][UR18+0x210] ;  /* 0x00008400120a7abb */ /* 0x000fe20008000a00 */
[----:B------:R-:W-:Y:S01]  /*bb20*/  SHF.R.S32.HI R3, RZ, 0x1f, R7 ;  /* 0x0000001fff037819 */ /* 0x000fe20000011407 */
[----:B------:R-:W-:-:S02]  /*bb30*/  IMAD R6, R7, UR11, RZ ;  /* 0x0000000b07067c24 */ /* 0x000fc4000f8e02ff */
[----:B------:R-:W-:-:S04]  /*bb40*/  IMAD.WIDE.U32 R4, R7, UR10, R4 ;  /* 0x0000000a07047c25 */ /* 0x000fc8000f8e0004 */
[----:B------:R-:W-:Y:S01]  /*bb50*/  IMAD R3, R3, UR10, R6 ;  /* 0x0000000a03037c24 */ /* 0x000fe2000f8e0206 */
[----:B------:R-:W-:Y:S01]  /*bb60*/  ULDC.64 UR10, c[0x0][0xba8] ;  /* 0x0002ea00000a7ab9 */ /* 0x000fe20000000a00 */
[----:B------:R-:W-:Y:S01]  /*bb70*/  @!UP1 ULDC UR10, c[0x0][0xb50] ;  /* 0x0002d400000a9ab9 */ /* 0x000fe20000000800 */
[----:B------:R-:W-:Y:S01]  /*bb80*/  @!UP1 ULDC UR11, c[0x0][0xb54] ;  /* 0x0002d500000b9ab9 */ /* 0x000fe20000000800 */
[----:B------:R-:W-:Y:S01]  /*bb90*/  IMAD.IADD R3, R5, 0x1, R3 ;  /* 0x0000000105037824 */ /* 0x000fe200078e0203 */
[----:B------:R-:W-:Y:S01]  /*bba0*/  LEA R8, P0, R4, UR10, 0x2 ;  /* 0x0000000a04087c11 */ /* 0x000fe2000f8010ff */
[----:B------:R-:W-:-:S03]  /*bbb0*/  VIADD R0, R16, UR39 ;  /* 0x0000002710007c36 */ /* 0x000fc60008000000 */
[----:B------:R-:W-:Y:S01]  /*bbc0*/  LEA.HI.X R3, R4, UR11, R3, 0x2, P0 ;  /* 0x0000000b04037c11 */ /* 0x000fe200080f1403 */
[----:B------:R-:W-:Y:S04]  /*bbd0*/  SHFL.IDX PT, R6, R8, 0x1, 0x1c1f ;  /* 0x003c1f0008067f89 */ /* 0x000fe800000e0000 */
[----:B------:R-:W-:Y:S04]  /*bbe0*/  SHFL.IDX PT, R5, R3, RZ, 0x1c1f ;  /* 0x001c1fff03057589 */ /* 0x000fe800000e0000 */
[----:B------:R-:W-:Y:S01]  /*bbf0*/  SHFL.IDX PT, R7, R3, 0x1, 0x1c1f ;  /* 0x003c1f0003077f89 */ /* 0x000fe200000e0000 */
[----:B---3--:R-:W-:-:S05]  /*bc00*/  IMAD.MOV R4, RZ, RZ, -R10 ;  /* 0x000000ffff047224 */ /* 0x008fca00078e0a0a */
[----:B------:R-:W-:Y:S02]  /*bc10*/  ISETP.NE.AND P0, PT, R185, R4, PT ;  /* 0x00000004b900720c */ /* 0x000fe40003f05270 */
[----:B------:R-:W0:Y:S02]  /*bc20*/  SHFL.IDX PT, R4, R8, RZ, 0x1c1f ;  /* 0x001c1fff08047589 */ /* 0x000e2400000e0000 */
[C---:B------:R-:W-:Y:S01]  /*bc30*/  ISETP.GE.OR P2, PT, R0.reuse, R9, P0 ;  /* 0x000000090000720c */ /* 0x040fe20000746670 */
[----:B------:R-:W-:-:S05]  /*bc40*/  VIADD R0, R0, 0x8 ;  /* 0x0000000800007836 */ /* 0x000fca0000000000 */
[----:B------:R-:W-:-:S07]  /*bc50*/  ISETP.GE.OR P0, PT, R0, R9, P0 ;  /* 0x000000090000720c */ /* 0x000fce0000706670 */
[----:B0-----:R0:W-:Y:S06]  /*bc60*/  @!P2 ST.E desc[UR40][R4.64], R13 ;  /* 0x0000000d0400a985 */ /* 0x0011ec000c101928 */
[----:B------:R0:W-:Y:S02]  /*bc70*/  @!P0 ST.E desc[UR40][R6.64], R12 ;  /* 0x0000000c06008985 */ /* 0x0001e4000c101928 */
.L_x_4629:
[----:B------:R-:W-:Y:S05]  /*bc80*/  @P1 BRA `(.L_x_4630) ;  /* 0x00000010004c1947 */ /* 0x000fea0003800000 */
[----:B------:R-:W1:Y:S01]  /*bc90*/  S2R R0, SR_TID.X ;  /* 0x0000000000007919 */ /* 0x000e620000002100 */
[----:B------:R-:W3:Y:S01]  /*bca0*/  LDC R82, c[0x0][0xbe8] ;  /* 0x0002fa00ff527b82 */ /* 0x000ee20000000800 */
        /* <DEDUP_REMOVED lines=11> */
[----:B------:R-:W-:Y:S02]  /*bd60*/  LOP3.LUT R32, R33, 0x380, RZ, 0xc0, !PT ;  /* 0x0000038021207812 */ /* 0x000fe400078ec0ff */
[----:B------:R-:W-:Y:S02]  /*bd70*/  IADD3 R37, P1, R14, 0x6000, RZ ;  /* 0x000060000e257810 */ /* 0x000fe40007f3e0ff */
[----:B------:R-:W-:-:S02]  /*bd80*/  SHF.R.U64 R40, R40, 0x3, RZ ;  /* 0x0000000328287819 */ /* 0x000fc400000012ff */
[----:B------:R-:W-:Y:S02]  /*bd90*/  SHF.R.U64 R32, R32, 0x3, RZ ;  /* 0x0000000320207819 */ /* 0x000fe400000012ff */
[----:B------:R-:W-:Y:S02]  /*bda0*/  LOP3.LUT R36, R37, 0x380, RZ, 0xc0, !PT ;  /* 0x0000038025247812 */ /* 0x000fe400078ec0ff */
[----:B------:R-:W-:Y:S01]  /*bdb0*/  LOP3.LUT R40, R40, R41, RZ, 0x3c, !PT ;  /* 0x0000002928287212 */ /* 0x000fe200078e3cff */
[--C-:B------:R-:W-:Y:S01]  /*bdc0*/  IMAD.X R41, RZ, RZ, R15.reuse, P2 ;  /* 0x000000ffff297224 */ /* 0x100fe200010e060f */
[----:B------:R-:W-:Y:S01]  /*bdd0*/  LOP3.LUT R32, R32, R33, RZ, 0x3c, !PT ;  /* 0x0000002120207212 */ /* 0x000fe200078e3cff */
[--C-:B------:R-:W-:Y:S01]  /*bde0*/  IMAD.X R33, RZ, RZ, R15.reuse, P0 ;  /* 0x000000ffff217224 */ /* 0x100fe200000e060f */
[----:B------:R-:W-:Y:S02]  /*bdf0*/  IADD3 R69, P2, R14, 0xe000, RZ ;  /* 0x0000e0000e457810 */ /* 0x000fe40007f5e0ff */
[----:B------:R-:W-:Y:S01]  /*be00*/  SHF.R.U64 R36, R36, 0x3, RZ ;  /* 0x0000000324247819 */ /* 0x000fe200000012ff */
[----:B------:R-:W-:Y:S01]  /*be10*/  UIMAD UR12, UR22, UR14, URZ ;  /* 0x0000000e160c72a4 */ /* 0x000fe2000f8e023f */
[----:B------:R-:W-:Y:S01]  /*be20*/  IADD3 R61, P0, R14, 0xc000, RZ ;  /* 0x0000c0000e3d7810 */ /* 0x000fe20007f1e0ff */
[----:B------:R-:W-:Y:S01]  /*be30*/  UIMAD.WIDE.U32 UR10, UR4, UR14, URZ ;  /* 0x0000000e040a72a5 */ /* 0x000fe2000f8e003f */
[----:B------:R-:W-:Y:S01]  /*be40*/  LOP3.LUT R68, R69, 0x380, RZ, 0xc0, !PT ;  /* 0x0000038045447812 */ /* 0x000fe200078ec0ff */
[----:B------:R-:W5:Y:S01]  /*be50*/  LD.E.128 R32, desc[UR40][R32.64] ;  /* 0x0000002820207980 */ /* 0x000f62000c101d00 */
[----:B------:R-:W-:Y:S01]  /*be60*/  LOP3.LUT R36, R36, R37, RZ, 0x3c, !PT ;  /* 0x0000002524247212 */ /* 0x000fe200078e3cff */
[----:B------:R-:W-:Y:S01]  /*be70*/  IMAD.X R37, RZ, RZ, R15, P1 ;  /* 0x000000ffff257224 */ /* 0x000fe200008e060f */
[----:B------:R-:W-:Y:S01]  /*be80*/  LOP3.LUT R60, R61, 0x380, RZ, 0xc0, !PT ;  /* 0x000003803d3c7812 */ /* 0x000fe200078ec0ff */
[----:B------:R-:W5:Y:S01]  /*be90*/  LD.E.128 R40, desc[UR40][R40.64] ;  /* 0x0000002828287980 */ /* 0x000f62000c101d00 */
[----:B------:R-:W-:-:S02]  /*bea0*/  IADD3 R65, P1, R14, 0xd000, RZ ;  /* 0x0000d0000e417810 */ /* 0x000fc40007f3e0ff */
[----:B------:R-:W-:Y:S02]  /*beb0*/  SHF.R.U64 R68, R68, 0x3, RZ ;  /* 0x0000000344447819 */ /* 0x000fe400000012ff */
[----:B------:R-:W-:Y:S02]  /*bec0*/  IADD3 R9, P3, R14, 0x1000, RZ ;  /* 0x000010000e097810 */ /* 0x000fe40007f7e0ff */
[----:B------:R-:W-:Y:S02]  /*bed0*/  LOP3.LUT R81, R20, 0xfffffff8, RZ, 0xc0, !PT ;  /* 0xfffffff814517812 */ /* 0x000fe400078ec0ff */
[C---:B------:R-:W-:Y:S02]  /*bee0*/  IADD3 R13, P4, R14.reuse, 0x2000, RZ ;  /* 0x000020000e0d7810 */ /* 0x040fe40007f9e0ff */
[C---:B------:R-:W-:Y:S02]  /*bef0*/  IADD3 R25, P5, R14.reuse, 0x3000, RZ ;  /* 0x000030000e197810 */ /* 0x040fe40007fbe0ff */
[----:B------:R-:W-:Y:S01]  /*bf00*/  IADD3 R29, P6, R14, 0x4000, RZ ;  /* 0x000040000e1d7810 */ /* 0x000fe20007fde0ff */
[----:B------:R-:W-:Y:S01]  /*bf10*/  UIMAD UR12, UR4, UR15, UR12 ;  /* 0x0000000f040c72a4 */ /* 0x000fe2000f8e020c */
[----:B------:R-:W-:Y:S01]  /*bf20*/  SHF.R.U64 R60, R60, 0x3, RZ ;  /* 0x000000033c3c7819 */ /* 0x000fe200000012ff */
[----:B------:R-:W5:Y:S01]  /*bf30*/  LD.E.128 R36, desc[UR40][R36.64] ;  /* 0x0000002824247980 */ /* 0x000f62000c101d00 */
[----:B------:R-:W-:-:S02]  /*bf40*/  LOP3.LUT R64, R65, 0x380, RZ, 0xc0, !PT ;  /* 0x0000038041407812 */ /* 0x000fc400078ec0ff */
[----:B------:R-:W-:Y:S01]  /*bf50*/  LOP3.LUT R68, R68, R69, RZ, 0x3c, !PT ;  /* 0x0000004544447212 */ /* 0x000fe200078e3cff */
[--C-:B------:R-:W-:Y:S01]  /*bf60*/  IMAD.X R69, RZ, RZ, R15.reuse, P2 ;  /* 0x000000ffff457224 */ /* 0x100fe200010e060f */
[----:B------:R-:W-:Y:S01]  /*bf70*/  LOP3.LUT R60, R60, R61, RZ, 0x3c, !PT ;  /* 0x0000003d3c3c7212 */ /* 0x000fe200078e3cff */
[----:B------:R-:W-:Y:S01]  /*bf80*/  IMAD.X R61, RZ, RZ, R15, P0 ;  /* 0x000000ffff3d7224 */ /* 0x000fe200000e060f */
[----:B---3--:R-:W-:Y:S02]  /*bf90*/  ISETP.NE.AND P2, PT, R82, 0x1, PT ;  /* 0x000000015200780c */ /* 0x008fe40003f45270 */
[----:B------:R-:W-:Y:S02]  /*bfa0*/  SHF.R.U64 R64, R64, 0x3, RZ ;  /* 0x0000000340407819 */ /* 0x000fe400000012ff */
[----:B------:R-:W-:Y:S01]  /*bfb0*/  LOP3.LUT R8, R9, 0x380, RZ, 0xc0, !PT ;  /* 0x0000038009087812 */ /* 0x000fe200078ec0ff */
[----:B------:R-:W-:Y:S01]  /*bfc0*/  IMAD.IADD R20, R0, 0x1, -R81 ;  /* 0x0000000100147824 */ /* 0x000fe200078e0a51 */
[----:B------:R-:W-:-:S02]  /*bfd0*/  ISETP.GE.AND P0, PT, R191, UR16, PT ;  /* 0x00000010bf007c0c */ /* 0x000fc4000bf06270 */
[----:B------:R-:W-:Y:S02]  /*bfe0*/  LOP3.LUT R12, R13, 0x380, RZ, 0xc0, !PT ;  /* 0x000003800d0c7812 */ /* 0x000fe400078ec0ff */
[----:B------:R-:W-:Y:S02]  /*bff0*/  LOP3.LUT R24, R25, 0x380, RZ, 0xc0, !PT ;  /* 0x0000038019187812 */ /* 0x000fe400078ec0ff */
[----:B------:R-:W-:Y:S01]  /*c000*/  LOP3.LUT R28, R29, 0x380, RZ, 0xc0, !PT ;  /* 0x000003801d1c7812 */ /* 0x000fe200078ec0ff */
[----:B------:R-:W0:Y:S01]  /*c010*/  @P2 LDC R77, c[0x0][0xbec] ;  /* 0x0002fb00ff4d2b82 */ /* 0x000e220000000800 */
[----:B------:R-:W-:Y:S01]  /*c020*/  LOP3.LUT R64, R64, R65, RZ, 0x3c, !PT ;  /* 0x0000004140407212 */ /* 0x000fe200078e3cff */
[----:B------:R-:W-:Y:S01]  /*c030*/  IMAD.X R65, RZ, RZ, R15, P1 ;  /* 0x000000ffff417224 */ /* 0x000fe200008e060f */
[----:B------:R-:W-:Y:S01]  /*c040*/  SEL R76, RZ, 0xffffffff, P0 ;  /* 0xffffffffff4c7807 */ /* 0x000fe20000000000 */
[----:B------:R-:W-:Y:S01]  /*c050*/  UIADD3 UR11, UR11, UR12, URZ ;  /* 0x0000000c0b0b7290 */ /* 0x000fe2000fffe03f */
[----:B------:R-:W-:Y:S01]  /*c060*/  ISETP.GE.AND P1, PT, R2, UR16, PT ;  /* 0x0000001002007c0c */ /* 0x000fe2000bf26270 */
[----:B------:R-:W-:Y:S01]  /*c070*/  USHF.R.S32.HI UR4, URZ, 0x1f, UR9 ;  /* 0x0000001f3f047899 */ /* 0x000fe20008011409 */
[----:B------:R-:W-:Y:S01]  /*c080*/  SHF.R.U64 R8, R8, 0x3, RZ ;  /* 0x0000000308087819 */ /* 0x000fe200000012ff */
[----:B------:R-:W-:Y:S01]  /*c090*/  IMAD.SHL.U32 R76, R76, 0x2, RZ ;  /* 0x000000024c4c7824 */ /* 0x000fe200078e00ff */
[----:B------:R-:W-:Y:S01]  /*c0a0*/  SEL R21, RZ, 0x1, P1 ;  /* 0x00000001ff157807 */ /* 0x000fe20000800000 */
[----:B------:R-:W1:Y:S01]  /*c0b0*/  @P2 LDC R79, c[0x0][0xbf0] ;  /* 0x0002fc00ff4f2b82 */ /* 0x000e620000000800 */
[----:B------:R-:W-:Y:S01]  /*c0c0*/  ISETP.GE.AND P1, PT, R190, UR16, PT ;  /* 0x00000010be007c0c */ /* 0x000fe2000bf26270 */
[----:B------:R-:W-:Y:S01]  /*c0d0*/  ULDC.64 UR12, c[0x0][0xae8] ;  /* 0x0002ba00000c7ab9 */ /* 0x000fe20000000a00 */
[----:B------:R-:W-:Y:S01]  /*c0e0*/  LOP3.LUT R21, R76, 0x2, R21, 0xe2, !PT ;  /* 0x000000024c157812 */ /* 0x000fe200078ee215 */
[----:B------:R-:W5:Y:S01]  /*c0f0*/  LD.E.128 R60, desc[UR40][R60.64] ;  /* 0x000000283c3c7980 */ /* 0x000f62000c101d00 */
[----:B------:R-:W-:-:S02]  /*c100*/  SEL R76, RZ, 0xffffffff, P1 ;  /* 0xffffffffff4c7807 */ /* 0x000fc40000800000 */
[----:B------:R-:W-:Y:S01]  /*c110*/  ISETP.GE.AND P0, PT, R189, UR16, PT ;  /* 0x00000010bd007c0c */ /* 0x000fe2000bf06270 */
[----:B------:R-:W5:Y:S01]  /*c120*/  LD.E.128 R64, desc[UR40][R64.64] ;  /* 0x0000002840407980 */ /* 0x000f62000c101d00 */
[----:B------:R-:W-:Y:S01]  /*c130*/  LOP3.LUT R8, R8, R9, RZ, 0x3c, !PT ;  /* 0x0000000908087212 */ /* 0x000fe200078e3cff */
[----:B------:R-:W-:Y:S01]  /*c140*/  IMAD.X R9, RZ, RZ, R15, P3 ;  /* 0x000000ffff097224 */ /* 0x000fe200018e060f */
[----:B------:R-:W-:Y:S01]  /*c150*/  IADD3 R45, P3, R14, 0x8000, RZ ;  /* 0x000080000e2d7810 */ /* 0x000fe20007f7e0ff */
[----:B------:R-:W-:Y:S01]  /*c160*/  IMAD.SHL.U32 R76, R76, 0x4, RZ ;  /* 0x000000044c4c7824 */ /* 0x000fe200078e00ff */
[----:B------:R-:W-:Y:S01]  /*c170*/  SEL R0, RZ, 0xffffffff, P0 ;  /* 0xffffffffff007807 */ /* 0x000fe20000000000 */
[----:B------:R-:W5:Y:S01]  /*c180*/  LD.E.128 R68, desc[UR40][R68.64] ;  /* 0x0000002844447980 */ /* 0x000f62000c101d00 */
[----:B------:R-:W-:Y:S02]  /*c190*/  LOP3.LUT R44, R45, 0x380, RZ, 0xc0, !PT ;  /* 0x000003802d2c7812 */ /* 0x000fe400078ec0ff */
[----:B------:R-:W-:Y:S01]  /*c1a0*/  LOP3.LUT R21, R76, 0x4, R21, 0xe2, !PT ;  /* 0x000000044c157812 */ /* 0x000fe200078ee215 */
[----:B------:R-:W-:Y:S01]  /*c1b0*/  IMAD.SHL.U32 R76, R0, 0x8, RZ ;  /* 0x00000008004c7824 */ /* 0x000fe200078e00ff */
[----:B------:R-:W-:Y:S01]  /*c1c0*/  SHF.R.U64 R12, R12, 0x3, RZ ;  /* 0x000000030c0c7819 */ /* 0x000fe200000012ff */
[----:B------:R-:W-:Y:S01]  /*c1d0*/  IMAD R0, R20, 0x20, R3 ;  /* 0x0000002014007824 */ /* 0x000fe200078e0203 */
[----:B------:R-:W-:-:S02]  /*c1e0*/  SHF.R.U64 R24, R24, 0x3, RZ ;  /* 0x0000000318187819 */ /* 0x000fc400000012ff */
[----:B------:R-:W-:Y:S01]  /*c1f0*/  SHF.R.U64 R28, R28, 0x3, RZ ;  /* 0x000000031c1c7819 */ /* 0x000fe200000012ff */
[----:B------:R-:W-:Y:S01]  /*c200*/  UIMAD.WIDE.U32 UR10, UR42, UR12, UR10 ;  /* 0x0000000c2a0a72a5 */ /* 0x000fe2000f8e000a */
[----:B------:R-:W-:Y:S01]  /*c210*/  SHF.R.U64 R44, R44, 0x3, RZ ;  /* 0x000000032c2c7819 */ /* 0x000fe200000012ff */
[----:B------:R-:W-:Y:S01]  /*c220*/  VIADD R80, R0, UR39 ;  /* 0x0000002700507c36 */ /* 0x000fe20008000000 */
        /* <DEDUP_REMOVED lines=9> */
[----:B------:R-:W-:Y:S01]  /*c2c0*/  UIMAD UR11, UR42, UR13, UR11 ;  /* 0x0000000d2a0b72a4 */ /* 0x000fe2000f8e020b */
[C---:B------:R-:W-:Y:S01]  /*c2d0*/  IADD3 R53, P5, R14.reuse, 0xa000, RZ ;  /* 0x0000a0000e357810 */ /* 0x040fe20007fbe0ff */
[----:B------:R-:W5:Y:S01]  /*c2e0*/  LD.E.128 R8, desc[UR40][R8.64] ;  /* 0x0000002808087980 */ /* 0x000f62000c101d00 */
[----:B------:R-:W-:Y:S01]  /*c2f0*/  IADD3 R57, P6, R14, 0xb000, RZ ;  /* 0x0000b0000e397810 */ /* 0x000fe20007fde0ff */
[----:B------:R-:W-:Y:S01]  /*c300*/  ULDC.64 UR12, c[0x0][0xaf0] ;  /* 0x0002bc00000c7ab9 */ /* 0x000fe20000000a00 */
[----:B------:R-:W-:Y:S01]  /*c310*/  ISETP.GE.AND P0, PT, R188, UR16, PT ;  /* 0x00000010bc007c0c */ /* 0x000fe2000bf06270 */
[----:B0-----:R-:W-:Y:S01]  /*c320*/  @P2 IMAD.HI.U32 R0, R80, R77, RZ ;  /* 0x0000004d50002227 */ /* 0x001fe200078e00ff */
[----:B------:R-:W-:Y:S01]  /*c330*/  IADD3 R7, P3, R14, 0xf000, RZ ;  /* 0x0000f0000e077810 */ /* 0x000fe20007f7e0ff */
[----:B------:R-:W-:Y:S01]  /*c340*/  UIMAD UR4, UR4, UR12, URZ ;  /* 0x0000000c040472a4 */ /* 0x000fe2000f8e023f */
[----:B------:R-:W-:Y:S01]  /*c350*/  LOP3.LUT R48, R49, 0x380, RZ, 0xc0, !PT ;  /* 0x0000038031307812 */ /* 0x000fe200078ec0ff */
[----:B------:R-:W5:Y:S01]  /*c360*/  LD.E.128 R24, desc[UR40][R24.64] ;  /* 0x0000002818187980 */ /* 0x000f62000c101d00 */
[----:B------:R-:W-:-:S02]  /*c370*/  LOP3.LUT R52, R53, 0x380, RZ, 0xc0, !PT ;  /* 0x0000038035347812 */ /* 0x000fc400078ec0ff */
[----:B------:R-:W-:Y:S01]  /*c380*/  LOP3.LUT R56, R57, 0x380, RZ, 0xc0, !PT ;  /* 0x0000038039387812 */ /* 0x000fe200078ec0ff */
[----:B------:R-:W5:Y:S01]  /*c390*/  LD.E.128 R28, desc[UR40][R28.64] ;  /* 0x000000281c1c7980 */ /* 0x000f62000c101d00 */
[----:B------:R-:W-:Y:S02]  /*c3a0*/  LOP3.LUT R5, R14, 0x380, RZ, 0xc0, !PT ;  /* 0x000003800e057812 */ /* 0x000fe400078ec0ff */
[----:B------:R-:W-:Y:S01]  /*c3b0*/  SEL R20, RZ, 0xffffffff, P0 ;  /* 0xffffffffff147807 */ /* 0x000fe20000000000 */
[----:B------:R-:W-:Y:S01]  /*c3c0*/  IMAD.MOV.U32 R77, RZ, RZ, R80 ;  /* 0x000000ffff4d7224 */ /* 0x000fe200078e0050 */
[----:B------:R-:W-:Y:S01]  /*c3d0*/  LOP3.LUT R6, R7, 0x380, RZ, 0xc0, !PT ;  /* 0x0000038007067812 */ /* 0x000fe200078ec0ff */
[----:B------:R-:W-:Y:S01]  /*c3e0*/  UIMAD UR4, UR9, UR13, UR4 ;  /* 0x0000000d090472a4 */ /* 0x000fe2000f8e0204 */
[----:B-1----:R-:W-:Y:S01]  /*c3f0*/  @P2 SHF.R.U32.HI R77, RZ, R79, R0 ;  /* 0x0000004fff4d2219 */ /* 0x002fe20000011600 */
[----:B------:R-:W-:Y:S01]  /*c400*/  UIMAD.WIDE.U32 UR10, UR9, UR12, UR10 ;  /* 0x0000000c090a72a5 */ /* 0x000fe2000f8e000a */
[----:B------:R-:W-:Y:S01]  /*c410*/  SHF.R.U64 R48, R48, 0x3, RZ ;  /* 0x0000000330307819 */ /* 0x000fe200000012ff */
[----:B------:R-:W-:Y:S01]  /*c420*/  IMAD.SHL.U32 R20, R20, 0x10, RZ ;  /* 0x0000001014147824 */ /* 0x000fe200078e00ff */
[----:B------:R-:W-:Y:S01]  /*c430*/  SHF.R.U64 R52, R52, 0x3, RZ ;  /* 0x0000000334347819 */ /* 0x000fe200000012ff */
[----:B------:R-:W-:Y:S01]  /*c440*/  IMAD.X R73, RZ, RZ, R15, P3 ;  /* 0x000000ffff497224 */ /* 0x000fe200018e060f */
[----:B------:R-:W-:Y:S01]  /*c450*/  SHF.R.U64 R56, R56, 0x3, RZ ;  /* 0x0000000338387819 */ /* 0x000fe200000012ff */
[----:B------:R-:W5:Y:S01]  /*c460*/  LD.E.128 R44, desc[UR40][R44.64] ;  /* 0x000000282c2c7980 */ /* 0x000f62000c101d00 */
[----:B------:R-:W-:-:S02]  /*c470*/  SHF.R.U64 R5, R5, 0x3, RZ ;  /* 0x0000000305057819 */ /* 0x000fc400000012ff */
[----:B------:R-:W-:Y:S02]  /*c480*/  SHF.R.U64 R6, R6, 0x3, RZ ;  /* 0x0000000306067819 */ /* 0x000fe400000012ff */
[----:B------:R-:W-:Y:S01]  /*c490*/  LOP3.LUT R21, R76, 0x8, R21, 0xe2, !PT ;  /* 0x000000084c157812 */ /* 0x000fe200078ee215 */
[----:B------:R-:W-:Y:S01]  /*c4a0*/  UIADD3 UR4, UR11, UR4, URZ ;  /* 0x000000040b047290 */ /* 0x000fe2000fffe03f */
[----:B------:R-:W-:Y:S01]  /*c4b0*/  ISETP.GE.AND P0, PT, R187, UR16, PT ;  /* 0x00000010bb007c0c */ /* 0x000fe2000bf06270 */
        /* <DEDUP_REMOVED lines=9> */
[----:B------:R-:W-:-:S02]  /*c550*/  LOP3.LUT R72, R6, R7, RZ, 0x3c, !PT ;  /* 0x0000000706487212 */ /* 0x000fc400078e3cff */
[----:B------:R-:W-:Y:S02]  /*c560*/  SHF.R.S32.HI R78, RZ, 0x1f, R77 ;  /* 0x0000001fff4e7819 */ /* 0x000fe4000001144d */
[----:B------:R-:W-:Y:S01]  /*c570*/  LOP3.LUT R76, R20, 0x10, R21, 0xe2, !PT ;  /* 0x00000010144c7812 */ /* 0x000fe200078ee215 */
[----:B------:R-:W-:Y:S01]  /*c580*/  IMAD.U32 R20, RZ, RZ, UR10 ;  /* 0x0000000aff147e24 */ /* 0x000fe2000f8e00ff */
[----:B------:R-:W-:Y:S01]  /*c590*/  SEL R0, RZ, 0xffffffff, P0 ;  /* 0xffffffffff007807 */ /* 0x000fe20000000000 */
[----:B------:R-:W-:Y:S01]  /*c5a0*/  IMAD.U32 R21, RZ, RZ, UR11 ;  /* 0x0000000bff157e24 */ /* 0x000fe2000f8e00ff */
[----:B------:R-:W-:Y:S01]  /*c5b0*/  ULDC.64 UR10, c[0x0][0xae0] ;  /* 0x0002b800000a7ab9 */ /* 0x000fe20000000a00 */
[----:B------:R-:W-:Y:S01]  /*c5c0*/  IMAD R79, R82, R79, R80 ;  /* 0x0000004f524f7224 */ /* 0x000fe200078e0250 */
[----:B------:R-:W5:Y:S01]  /*c5d0*/  LD.E.128 R4, desc[UR40][R4.64] ;  /* 0x0000002804047980 */ /* 0x000f62000c101d00 */
[----:B------:R-:W-:Y:S02]  /*c5e0*/  IMAD.U32 R21, RZ, RZ, UR4 ;  /* 0x00000004ff157e24 */ /* 0x000fe4000f8e00ff */
[----:B------:R-:W-:Y:S01]  /*c5f0*/  IMAD R78, R78, UR10, RZ ;  /* 0x0000000a4e4e7c24 */ /* 0x000fe2000f8e02ff */
[----:B------:R-:W5:Y:S01]  /*c600*/  LD.E.128 R12, desc[UR40][R12.64] ;  /* 0x000000280c0c7980 */ /* 0x000f62000c101d00 */
[----:B------:R-:W-:Y:S01]  /*c610*/  IMAD.SHL.U32 R83, R0, 0x20, RZ ;  /* 0x0000002000537824 */ /* 0x000fe200078e00ff */
[----:B------:R-:W-:-:S02]  /*c620*/  ISETP.GE.AND P0, PT, R225, UR16, PT ;  /* 0x00000010e1007c0c */ /* 0x000fc4000bf06270 */
[----:B------:R-:W5:Y:S01]  /*c630*/  LD.E.128 R48, desc[UR40][R48.64] ;  /* 0x0000002830307980 */ /* 0x000f62000c101d00 */
[----:B------:R-:W-:-:S03]  /*c640*/  SHF.R.S32.HI R0, RZ, 0x1f, R79 ;  /* 0x0000001fff007819 */ /* 0x000fc6000001144f */
[----:B------:R-:W5:Y:S01]  /*c650*/  LD.E.128 R52, desc[UR40][R52.64] ;  /* 0x0000002834347980 */ /* 0x000f62000c101d00 */
[----:B------:R-:W-:-:S03]  /*c660*/  IMAD.WIDE.U32 R20, R77, UR10, R20 ;  /* 0x0000000a4d147c25 */ /* 0x000fc6000f8e0014 */
[----:B------:R-:W5:Y:S01]  /*c670*/  LD.E.128 R56, desc[UR40][R56.64] ;  /* 0x0000002838387980 */ /* 0x000f62000c101d00 */
[----:B------:R-:W-:Y:S01]  /*c680*/  IMAD R81, R77, UR11, R78 ;  /* 0x0000000b4d517c24 */ /* 0x000fe2000f8e024e */
[----:B------:R-:W-:Y:S02]  /*c690*/  ULDC.64 UR10, c[0x0][0xad8] ;  /* 0x0002b600000a7ab9 */ /* 0x000fe40000000a00 */
        /* <DEDUP_REMOVED lines=8> */
[----:B------:R-:W-:Y:S01]  /*c720*/  IMAD.IADD R21, R21, 0x1, R81 ;  /* 0x0000000115157824 */ /* 0x000fe200078e0251 */
[----:B------:R-:W-:Y:S01]  /*c730*/  SEL R77, RZ, 0x40, P0 ;  /* 0x00000040ff4d7807 */ /* 0x000fe20000000000 */
[----:B------:R-:W-:Y:S01]  /*c740*/  IMAD R78, R0, UR10, RZ ;  /* 0x0000000a004e7c24 */ /* 0x000fe2000f8e02ff */
[----:B------:R-:W-:Y:S01]  /*c750*/  ISETP.GE.AND P0, PT, R224, UR16, PT ;  /* 0x00000010e0007c0c */ /* 0x000fe2000bf06270 */
[----:B------:R-:W-:-:S02]  /*c760*/  IMAD R83, R82, UR8, RZ ;  /* 0x0000000852537c24 */ /* 0x000fc4000f8e02ff */
[----:B------:R-:W-:Y:S01]  /*c770*/  VIADD R82, R3, UR39 ;  /* 0x0000002703527c36 */ /* 0x000fe20008000000 */
        /* <DEDUP_REMOVED lines=14> */
[----:B------:R0:W3:Y:S01]  /*c860*/  SHFL.IDX PT, R21, R81, RZ, 0x181f ;  /* 0x00181fff51157589 */ /* 0x0000e200000e0000 */
[----:B------:R-:W-:Y:S02]  /*c870*/  LOP3.LUT R3, R0, R3, RZ, 0xfc, !PT ;  /* 0x0000000300037212 */ /* 0x000fe400078efcff */
[----:B--2---:R-:W-:Y:S01]  /*c880*/  SHF.R.S32.HI R152, RZ, 0x1f, R191 ;  /* 0x0000001fff987819 */ /* 0x004fe200000114bf */
        /* <DEDUP_REMOVED lines=9> */
[----:B---3--:R-:W-:-:S03]  /*c920*/  @!P0 IMAD.WIDE R78, R2, 0x2, R20 ;  /* 0x00000002024e8825 */ /* 0x008fc600078e0214 */
[----:B------:R-:W-:Y:S02]  /*c930*/  @!P1 LEA.HI.X R77, R191, R21, R152, 0x1, P2 ;  /* 0x00000015bf4d9211 */ /* 0x000fe400010f0c98 */
[----:B------:R-:W-:Y:S01]  /*c940*/  ISETP.GE.AND P2, PT, R188, UR16, PT ;  /* 0x00000010bc007c0c */ /* 0x000fe2000bf46270 */
[----:B-----5:R1:W-:Y:S01]  /*c950*/  @!P0 ST.E.128 desc[UR40][R78.64], R4 ;  /* 0x000000044e008985 */ /* 0x0203e2000c101d28 */
[----:B------:R-:W-:-:S03]  /*c960*/  LOP3.LUT P0, RZ, R0, 0x40, RZ, 0xc0, !PT ;  /* 0x0000004000ff7812 */ /* 0x000fc6000780c0ff */
[----:B------:R2:W-:Y:S01]  /*c970*/  @!P1 ST.E.128 desc[UR40][R76.64], R12 ;  /* 0x0000000c4c009985 */ /* 0x0005e2000c101d28 */
[----:B------:R-:W-:Y:S02]  /*c980*/  ISETP.GE.AND P1, PT, R187, UR16, PT ;  /* 0x00000010bb007c0c */ /* 0x000fe4000bf26270 */
[----:B-1----:R-:W-:Y:S02]  /*c990*/  SHF.R.S32.HI R4, RZ, 0x1f, R187 ;  /* 0x0000001fff047819 */ /* 0x002fe400000114bb */
[----:B------:R-:W-:Y:S02]  /*c9a0*/  SHF.R.S32.HI R5, RZ, 0x1f, R225 ;  /* 0x0000001fff057819 */ /* 0x000fe400000114e1 */
[CC--:B--2---:R-:W-:Y:S02]  /*c9b0*/  @!P4 LEA R76, P5, R190.reuse, R20.reuse, 0x1 ;  /* 0x00000014be4cc211 */ /* 0x0c4fe400078a08ff */
[----:B------:R-:W-:Y:S02]  /*c9c0*/  @!P3 LEA R14, P6, R189, R20, 0x1 ;  /* 0x00000014bd0eb211 */ /* 0x000fe400078c08ff */
[----:B------:R-:W-:-:S02]  /*c9d0*/  @!P4 LEA.HI.X R77, R190, R21, R85, 0x1, P5 ;  /* 0x00000015be4dc211 */ /* 0x000fc400028f0c55 */
[CC--:B------:R-:W-:Y:S02]  /*c9e0*/  @!P2 LEA R12, P5, R188.reuse, R20.reuse, 0x1 ;  /* 0x00000014bc0ca211 */ /* 0x0c0fe400078a08ff */
[-C--:B------:R-:W-:Y:S01]  /*c9f0*/  @!P3 LEA.HI.X R15, R189, R21.reuse, R84, 0x1, P6 ;  /* 0x00000015bd0fb211 */ /* 0x080fe200030f0c54 */
[----:B------:R2:W-:Y:S01]  /*ca00*/  @!P4 ST.E.128 desc[UR40][R76.64], R28 ;  /* 0x0000001c4c00c985 */ /* 0x0005e2000c101d28 */
[----:B------:R-:W-:Y:S02]  /*ca10*/  LOP3.LUT P6, RZ, R3, 0x80, RZ, 0xc0, !PT ;  /* 0x0000008003ff7812 */ /* 0x000fe400078cc0ff */
[-C--:B------:R-:W-:Y:S01]  /*ca20*/  @!P2 LEA.HI.X R13, R188, R21.reuse, R87, 0x1, P5 ;  /* 0x00000015bc0da211 */ /* 0x080fe200028f0c57 */
[----:B------:R2:W-:Y:S01]  /*ca30*/  @!P3 ST.E.128 desc[UR40][R14.64], R36 ;  /* 0x000000240e00b985 */ /* 0x0005e2000c101d28 */
[C---:B------:R-:W-:Y:S02]  /*ca40*/  @!P1 LEA R6, P5, R187.reuse, R20, 0x1 ;  /* 0x00000014bb069211 */ /* 0x040fe400078a08ff */
[----:B------:R-:W-:Y:S01]  /*ca50*/  SHF.R.S32.HI R79, RZ, 0x1f, R224 ;  /* 0x0000001fff4f7819 */ /* 0x000fe200000114e0 */
[----:B------:R2:W-:Y:S01]  /*ca60*/  @!P2 ST.E.128 desc[UR40][R12.64], R44 ;  /* 0x0000002c0c00a985 */ /* 0x0005e2000c101d28 */
[----:B------:R-:W-:-:S02]  /*ca70*/  @!P1 LEA.HI.X R7, R187, R21, R4, 0x1, P5 ;  /* 0x00000015bb079211 */ /* 0x000fc400028f0c04 */
[----:B------:R-:W-:-:S03]  /*ca80*/  @P0 LEA R4, P5, R225, R20, 0x1 ;  /* 0x00000014e1040211 */ /* 0x000fc600078a08ff */
[----:B------:R2:W-:Y:S01]  /*ca90*/  @!P1 ST.E.128 desc[UR40][R6.64], R52 ;  /* 0x0000003406009985 */ /* 0x0005e2000c101d28 */
[----:B------:R-:W-:Y:S02]  /*caa0*/  @P0 LEA.HI.X R5, R225, R21, R5, 0x1, P5 ;  /* 0x00000015e1050211 */ /* 0x000fe400028f0c05 */
[----:B------:R-:W-:-:S03]  /*cab0*/  @P6 LEA R20, P5, R224, R20, 0x1 ;  /* 0x00000014e0146211 */ /* 0x000fc600078a08ff */
[----:B------:R2:W-:Y:S01]  /*cac0*/  @P0 ST.E.128 desc[UR40][R4.64], R60 ;  /* 0x0000003c04000985 */ /* 0x0005e2000c101d28 */
[----:B------:R-:W-:-:S05]  /*cad0*/  @P6 LEA.HI.X R21, R224, R21, R79, 0x1, P5 ;  /* 0x00000015e0156211 */ /* 0x000fca00028f0c4f */
[----:B------:R2:W-:Y:S04]  /*cae0*/  @P6 ST.E.128 desc[UR40][R20.64], R68 ;  /* 0x0000004414006985 */ /* 0x0005e8000c101d28 */
.L_x_4632:
[----:B------:R-:W-:Y:S05]  /*caf0*/  BSYNC B1 ;  /* 0x0000000000017941 */ /* 0x000fea0003800000 */
.L_x_4631:
[----:B--2--5:R-:W-:Y:S01]  /*cb00*/  VIADD R6, R82, 0x20 ;  /* 0x0000002052067836 */ /* 0x024fe20000000000 */
[----:B------:R2:W4:Y:S04]  /*cb10*/  SHFL.IDX PT, R5, R81, 0x1, 0x181f ;  /* 0x00381f0051057f89 */ /* 0x00052800000e0000 */
[----:B------:R-:W-:Y:S01]  /*cb20*/  ISETP.GE.AND P0, PT, R6, R83, PT ;  /* 0x000000530600720c */ /* 0x000fe20003f06270 */
[----:B------:R2:W0:-:S12]  /*cb30*/  SHFL.IDX PT, R4, R80, 0x1, 0x181f ;  /* 0x00381f0050047f89 */ /* 0x00041800000e0000 */
[----:B--2---:R-:W-:Y:S05]  /*cb40*/  @P0 BRA `(.L_x_4633) ;  /* 0x0000002400e80947 */ /* 0x004fea0003800000 */
[----:B------:R-:W-:Y:S02]  /*cb50*/  ISETP.GE.AND P0, PT, R191, UR16, PT ;  /* 0x00000010bf007c0c */ /* 0x000fe4000bf06270 */
[----:B------:R-:W-:Y:S02]  /*cb60*/  ISETP.GE.AND P5, PT, R2, UR16, PT ;  /* 0x0000001002007c0c */ /* 0x000fe4000bfa6270 */
[----:B------:R-:W-:Y:S02]  /*cb70*/  ISETP.GE.AND P2, PT, R190, UR16, PT ;  /* 0x00000010be007c0c */ /* 0x000fe4000bf46270 */
[----:B------:R-:W-:Y:S02]  /*cb80*/  ISETP.GE.AND P1, PT, R189, UR16, PT ;  /* 0x00000010bd007c0c */ /* 0x000fe4000bf26270 */
[----:B------:R-:W-:Y:S02]  /*cb90*/  ISETP.GE.AND P3, PT, R188, UR16, PT ;  /* 0x00000010bc007c0c */ /* 0x000fe4000bf66270 */
[----:B------:R-:W-:-:S02]  /*cba0*/  SHF.R.S32.HI R15, RZ, 0x1f, R190 ;  /* 0x0000001fff0f7819 */ /* 0x000fc400000114be */
[----:B---3--:R-:W-:Y:S02]  /*cbb0*/  SHF.R.S32.HI R21, RZ, 0x1f, R189 ;  /* 0x0000001fff157819 */ /* 0x008fe400000114bd */
[C---:B0-----:R-:W-:Y:S01]  /*cbc0*/  @!P0 LEA R12, P4, R191.reuse, R4, 0x1 ;  /* 0x00000004bf0c8211 */ /* 0x041fe200078808ff */
        /* <DEDUP_REMOVED lines=31> */
.L_x_4630:
        /* <DEDUP_REMOVED lines=10> */
[----:B--2---:R-:W-:Y:S01]  /*ce60*/  SHF.R.S32.HI R152, RZ, 0x1f, R205 ;  /* 0x0000001fff987819 */ /* 0x004fe200000114cd */
        /* <DEDUP_REMOVED lines=49> */
[----:B------:R-:W-:Y:S01]  /*d180*/  IMAD.IADD R5, R5, 0x1, R9 ;  /* 0x0000000105057824 */ /* 0x000fe200078e0209 */
[----:B------:R-:W-:Y:S01]  /*d190*/  SHF.R.S32.HI R13, RZ, 0x1f, R220 ;  /* 0x0000001fff0d7819 */ /* 0x000fe200000114dc */
[C---:B------:R-:W-:Y:S01]  /*d1a0*/  IMAD R3, R7.reuse, UR11, R0 ;  /* 0x0000000b07037c24 */ /* 0x040fe2000f8e0200 */
[----:B------:R-:W-:Y:S01]  /*d1b0*/  SHF.R.S32.HI R167, RZ, 0x1f, R221 ;  /* 0x0000001fffa77819 */ /* 0x000fe200000114dd */
[----:B------:R-:W-:Y:S01]  /*d1c0*/  VIADD R0, R16, UR39 ;  /* 0x0000002710007c36 */ /* 0x000fe20008000000 */
[----:B------:R-:W-:Y:S01]  /*d1d0*/  SHF.R.S32.HI R168, RZ, 0x1f, R222 ;  /* 0x0000001fffa87819 */ /* 0x000fe200000114de */
[----:B------:R-:W-:Y:S01]  /*d1e0*/  IMAD.WIDE.U32 R4, R7, UR10, R4 ;  /* 0x0000000a07047c25 */ /* 0x000fe2000f8e0004 */
[----:B------:R-:W-:Y:S01]  /*d1f0*/  ULDC.64 UR10, c[0x0][0xb00] ;  /* 0x0002c000000a7ab9 */ /* 0x000fe20000000a00 */
[----:B------:R-:W-:-:S02]  /*d200*/  SHF.R.S32.HI R169, RZ, 0x1f, R17 ;  /* 0x0000001fffa97819 */ /* 0x000fc40000011411 */
[----:B------:R-:W-:Y:S01]  /*d210*/  ISETP.GE.AND P0, PT, R0, UR8, PT ;  /* 0x0000000800007c0c */ /* 0x000fe2000bf06270 */
[----:B------:R-:W-:Y:S01]  /*d220*/  IMAD.IADD R5, R5, 0x1, R3 ;  /* 0x0000000105057824 */ /* 0x000fe200078e0203 */
[----:B------:R-:W-:-:S04]  /*d230*/  LEA R3, P1, R4, UR10, 0x2 ;  /* 0x0000000a04037c11 */ /* 0x000fc8000f8210ff */
[----:B------:R-:W-:Y:S01]  /*d240*/  LEA.HI.X R10, R4, UR11, R5, 0x2, P1 ;  /* 0x0000000b040a7c11 */ /* 0x000fe200088f1405 */
[----:B------:R0:W1:Y:S04]  /*d250*/  SHFL.IDX PT, R11, R3, RZ, 0x1c1f ;  /* 0x001c1fff030b7589 */ /* 0x00006800000e0000 */
[----:B------:R0:W2:Y:S02]  /*d260*/  SHFL.IDX PT, R12, R10, RZ, 0x1c1f ;  /* 0x001c1fff0a0c7589 */ /* 0x0000a400000e0000 */
[----:B------:R-:W-:Y:S05]  /*d270*/  @P0 BRA `(.L_x_4635) ;  /* 0x0000000800040947 */ /* 0x000fea0003800000 */
[----:B------:R-:W-:Y:S02]  /*d280*/  ULDC UR4, c[0x0][0xac8] ;  /* 0x0002b20000047ab9 */ /* 0x000fe40000000800 */
[----:B------:R-:W-:Y:S02]  /*d290*/  ISETP.GE.AND P3, PT, R17, UR4, PT ;  /* 0x0000000411007c0c */ /* 0x000fe4000bf66270 */
[----:B------:R-:W-:Y:S02]  /*d2a0*/  ISETP.GE.AND P4, PT, R222, UR4, PT ;  /* 0x00000004de007c0c */ /* 0x000fe4000bf86270 */
[----:B------:R-:W-:Y:S02]  /*d2b0*/  ISETP.GE.AND P2, PT, R221, UR4, PT ;  /* 0x00000004dd007c0c */ /* 0x000fe4000bf46270 */
[----:B------:R-:W-:-:S07]  /*d2c0*/  ISETP.GE.AND P1, PT, R220, UR4, PT ;  /* 0x00000004dc007c0c */ /* 0x000fce000bf26270 */
[CC--:B-1----:R-:W-:Y:S02]  /*d2d0*/  @!P3 LEA R4, P0, R17.reuse, R11.reuse, 0x2 ;  /* 0x0000000b1104b211 */ /* 0x0c2fe400078010ff */
[C---:B------:R-:W-:Y:S02]  /*d2e0*/  @!P4 LEA R6, P5, R222.reuse, R11, 0x2 ;  /* 0x0000000bde06c211 */ /* 0x040fe400078a10ff */
        /* <DEDUP_REMOVED lines=122> */
.L_x_4635:
[----:B------:R-:W-:Y:S05]  /*da90*/  BSYNC B1 ;  /* 0x0000000000017941 */ /* 0x000fea0003800000 */
.L_x_4634:
[----:B------:R-:W-:Y:S01]  /*daa0*/  VIADD R0, R0, 0x8 ;  /* 0x0000000800007836 */ /* 0x000fe20000000000 */
[----:B------:R4:W1:Y:S04]  /*dab0*/  SHFL.IDX PT, R20, R10, 0x1, 0x1c1f ;  /* 0x003c1f000a147f89 */ /* 0x00086800000e0000 */
[----:B------:R-:W-:Y:S01]  /*dac0*/  ISETP.GE.AND P0, PT, R0, UR8, PT ;  /* 0x0000000800007c0c */ /* 0x000fe2000bf06270 */
[----:B0-----:R-:W0:-:S12]  /*dad0*/  SHFL.IDX PT, R3, R3, 0x1, 0x1c1f ;  /* 0x003c1f0003037f89 */ /* 0x001e1800000e0000 */
[----:B----4-:R-:W-:Y:S05]  /*dae0*/  @P0 BRA `(.L_x_4633) ;  /* 0x0000001800000947 */ /* 0x010fea0003800000 */
[----:B------:R-:W-:Y:S02]  /*daf0*/  ULDC UR4, c[0x0][0xac8] ;  /* 0x0002b20000047ab9 */ /* 0x000fe40000000800 */
[----:B------:R-:W-:Y:S02]  /*db00*/  ISETP.GE.AND P4, PT, R17, UR4, PT ;  /* 0x0000000411007c0c */ /* 0x000fe4000bf86270 */
[----:B------:R-:W-:Y:S02]  /*db10*/  ISETP.GE.AND P2, PT, R222, UR4, PT ;  /* 0x00000004de007c0c */ /* 0x000fe4000bf46270 */
[----:B------:R-:W-:Y:S02]  /*db20*/  ISETP.GE.AND P1, PT, R221, UR4, PT ;  /* 0x00000004dd007c0c */ /* 0x000fe4000bf26270 */
[----:B------:R-:W-:-:S07]  /*db30*/  ISETP.GE.AND P0, PT, R220, UR4, PT ;  /* 0x00000004dc007c0c */ /* 0x000fce000bf06270 */
[CC--:B0-----:R-:W-:Y:S02]  /*db40*/  @!P4 LEA R10, P3, R17.reuse, R3.reuse, 0x2 ;  /* 0x00000003110ac211 */ /* 0x0c1fe400078610ff */
[-C--:B---3--:R-:W-:Y:S02]  /*db50*/  @!P2 LEA R4, P6, R222, R3.reuse, 0x2 ;  /* 0x00000003de04a211 */ /* 0x088fe400078c10ff */
[----:B-1----:R-:W-:Y:S02]  /*db60*/  @!P4 LEA.HI.X R11, R17, R20, R169, 0x2, P3 ;  /* 0x00000014110bc211 */ /* 0x002fe400018f14a9 */
[----:B------:R-:W-:Y:S02]  /*db70*/  ISETP.GE.AND P3, PT, R219, UR4, PT ;  /* 0x00000004db007c0c */ /* 0x000fe4000bf66270 */
[----:B------:R-:W-:Y:S01]  /*db80*/  @!P1 LEA R6, P5, R221, R3, 0x2 ;  /* 0x00000003dd069211 */ /* 0x000fe200078a10ff */
[----:B------:R0:W-:Y:S01]  /*db90*/  @!P4 ST.E.64 desc[UR40][R10.64], R26 ;  /* 0x0000001a0a00c985 */ /* 0x0001e2000c101b28 */
[----:B------:R-:W-:-:S02]  /*dba0*/  ISETP.GE.AND P4, PT, R218, UR4, PT ;  /* 0x00000004da007c0c */ /* 0x000fc4000bf86270 */
[-C--:B------:R-:W-:Y:S02]  /*dbb0*/  @!P2 LEA.HI.X R5, R222, R20.reuse, R168, 0x2, P6 ;  /* 0x00000014de05a211 */ /* 0x080fe400030f14a8 */
[CC--:B------:R-:W-:Y:S02]  /*dbc0*/  @!P0 LEA R8, P6, R220.reuse, R3.reuse, 0x2 ;  /* 0x00000003dc088211 */ /* 0x0c0fe400078c10ff */
        /* <DEDUP_REMOVED lines=14> */
[-C--:B------:R-:W-:Y:S01]  /*dcb0*/  @!P5 LEA R14, P6, R217, R3.reuse, 0x2 ;  /* 0x00000003d90ed211 */ /* 0x080fe200078c10ff */
[----:B------:R4:W-:Y:S01]  /*dcc0*/  @!P4 ST.E.64 desc[UR40][R12.64], R46 ;  /* 0x0000002e0c00c985 */ /* 0x0009e2000c101b28 */
[----:B------:R-:W-:Y:S02]  /*dcd0*/  ISETP.GE.AND P3, PT, R213, UR4, PT ;  /* 0x00000004d5007c0c */ /* 0x000fe4000bf66270 */
[----:B------:R-:W-:Y:S02]  /*dce0*/  @!P5 LEA.HI.X R15, R217, R20, R164, 0x2, P6 ;  /* 0x00000014d90fd211 */ /* 0x000fe400030f14a4 */
[-C--:B-1----:R-:W-:Y:S02]  /*dcf0*/  @!P0 LEA R4, P6, R216, R3.reuse, 0x2 ;  /* 0x00000003d8048211 */ /* 0x082fe400078c10ff */
[----:B------:R-:W-:Y:S01]  /*dd00*/  ISETP.GE.AND P4, PT, R212, UR4, PT ;  /* 0x00000004d4007c0c */ /* 0x000fe2000bf86270 */
[----:B------:R1:W-:Y:S01]  /*dd10*/  @!P5 ST.E.64 desc[UR40][R14.64], R50 ;  /* 0x000000320e00d985 */ /* 0x0003e2000c101b28 */
[----:B---3--:R-:W-:-:S02]  /*dd20*/  @!P1 LEA R6, P5, R215, R3, 0x2 ;  /* 0x00000003d7069211 */ /* 0x008fc400078a10ff */
[-C--:B------:R-:W-:Y:S02]  /*dd30*/  @!P0 LEA.HI.X R5, R216, R20.reuse, R163, 0x2, P6 ;  /* 0x00000014d8058211 */ /* 0x080fe400030f14a3 */
        /* <DEDUP_REMOVED lines=9> */
[CC--:B----4-:R-:W-:Y:S02]  /*ddd0*/  @!P4 LEA R12, P2, R212.reuse, R3.reuse, 0x2 ;  /* 0x00000003d40cc211 */ /* 0x0d0fe400078410ff */
[----:B------:R-:W-:Y:S02]  /*dde0*/  ISETP.GE.AND P1, PT, R209, UR4, PT ;  /* 0x00000004d1007c0c */ /* 0x000fe4000bf26270 */
[-C--:B------:R-:W-:Y:S02]  /*ddf0*/  @!P3 LEA.HI.X R11, R213, R20.reuse, R160, 0x2, P6 ;  /* 0x00000014d50bb211 */ /* 0x080fe400030f14a0 */
[----:B------:R-:W-:Y:S02]  /*de00*/  @!P4 LEA.HI.X R13, R212, R20, R159, 0x2, P2 ;  /* 0x00000014d40dc211 */ /* 0x000fe400010f149f */
[----:B------:R-:W-:Y:S01]  /*de10*/  ISETP.GE.AND P2, PT, R208, UR4, PT ;  /* 0x00000004d0007c0c */ /* 0x000fe2000bf46270 */
[----:B------:R-:W-:Y:S01]  /*de20*/  @!P3 ST.E.64 desc[UR40][R10.64], R66 ;  /* 0x000000420a00b985 */ /* 0x000fe2000c101b28 */
[----:B-1----:R-:W-:-:S03]  /*de30*/  @!P5 LEA R14, P6, R211, R3, 0x2 ;  /* 0x00000003d30ed211 */ /* 0x002fc600078c10ff */
[----:B------:R1:W-:Y:S01]  /*de40*/  @!P4 ST.E.64 desc[UR40][R12.64], R70 ;  /* 0x000000460c00c985 */ /* 0x0003e2000c101b28 */
[-C--:B------:R-:W-:Y:S02]  /*de50*/  @!P5 LEA.HI.X R15, R211, R20.reuse, R158, 0x2, P6 ;  /* 0x00000014d30fd211 */ /* 0x080fe400030f149e */
[CC--:B0-----:R-:W-:Y:S02]  /*de60*/  @!P0 LEA R4, P4, R210.reuse, R3.reuse, 0x2 ;  /* 0x00000003d2048211 */ /* 0x0c1fe400078810ff */
[-C--:B---3--:R-:W-:Y:S01]  /*de70*/  @!P1 LEA R6, P3, R209, R3.reuse, 0x2 ;  /* 0x00000003d1069211 */ /* 0x088fe200078610ff */
        /* <DEDUP_REMOVED lines=14> */
[CC--:B------:R-:W-:Y:S02]  /*df60*/  @!P5 LEA R10, P6, R207.reuse, R3.reuse, 0x2 ;  /* 0x00000003cf0ad211 */ /* 0x0c0fe400078c10ff */
[-C--:B------:R-:W-:Y:S02]  /*df70*/  @!P4 LEA.HI.X R13, R206, R20.reuse, R153, 0x2, P0 ;  /* 0x00000014ce0dc211 */ /* 0x080fe400000f1499 */
[----:B------:R-:W-:Y:S02]  /*df80*/  @!P5 LEA.HI.X R11, R207, R20, R154, 0x2, P6 ;  /* 0x00000014cf0bd211 */ /* 0x000fe400030f149a */
[----:B------:R-:W-:Y:S02]  /*df90*/  ISETP.GE.AND P0, PT, R202, UR4, PT ;  /* 0x00000004ca007c0c */ /* 0x000fe4000bf06270 */
[----:B0-----:R-:W-:Y:S01]  /*dfa0*/  @!P3 LEA R14, P6, R205, R3, 0x2 ;  /* 0x00000003cd0eb211 */ /* 0x001fe200078c10ff */
[----:B------:R0:W-:Y:S01]  /*dfb0*/  @!P5 ST.E.64 desc[UR40][R10.64], R90 ;  /* 0x0000005a0a00d985 */ /* 0x0001e2000c101b28 */
[----:B------:R-:W-:-:S02]  /*dfc0*/  ISETP.GE.AND P5, PT, R201, UR4, PT ;  /* 0x00000004c9007c0c */ /* 0x000fc4000bfa6270 */
[-C--:B------:R-:W-:Y:S01]  /*dfd0*/  @!P3 LEA.HI.X R15, R205, R20.reuse, R152, 0x2, P6 ;  /* 0x00000014cd0fb211 */ /* 0x080fe200030f1498 */
[----:B------:R4:W-:Y:S01]  /*dfe0*/  @!P4 ST.E.64 desc[UR40][R12.64], R94 ;  /* 0x0000005e0c00c985 */ /* 0x0009e2000c101b28 */
[-C--:B---3--:R-:W-:Y:S02]  /*dff0*/  @!P2 LEA R4, P6, R204, R3.reuse, 0x2 ;  /* 0x00000003cc04a211 */ /* 0x088fe400078c10ff */
[----:B------:R-:W-:Y:S01]  /*e000*/  ISETP.GE.AND P4, PT, R200, UR4, PT ;  /* 0x00000004c8007c0c */ /* 0x000fe2000bf86270 */
[----:B------:R3:W-:Y:S01]  /*e010*/  @!P3 ST.E.64 desc[UR40][R14.64], R98 ;  /* 0x000000620e00b985 */ /* 0x0007e2000c101b28 */
[-C--:B--2---:R-:W-:Y:S02]  /*e020*/  @!P1 LEA R6, P3, R203, R3.reuse, 0x2 ;  /* 0x00000003cb069211 */ /* 0x084fe400078610ff */
        /* <DEDUP_REMOVED lines=11> */
[-C--:B------:R-:W-:Y:S02]  /*e0e0*/  @!P5 LEA.HI.X R11, R201, R20.reuse, R235, 0x2, P1 ;  /* 0x00000014c90bd211 */ /* 0x080fe400008f14eb */
        /* <DEDUP_REMOVED lines=8> */
[CC--:B-1----:R-:W-:Y:S01]  /*e170*/  @!P0 LEA R4, P5, R198.reuse, R3.reuse, 0x2 ;  /* 0x00000003c6048211 */ /* 0x0c2fe200078a10ff */
[----:B------:R1:W-:Y:S01]  /*e180*/  @!P3 ST.E.64 desc[UR40][R14.64], R122 ;  /* 0x0000007a0e00b985 */ /* 0x0003e2000c101b28 */
[----:B------:R-:W-:Y:S02]  /*e190*/  ISETP.GE.AND P3, PT, R195, UR4, PT ;  /* 0x00000004c3007c0c */ /* 0x000fe4000bf66270 */
[----:B------:R-:W-:Y:S02]  /*e1a0*/  @!P0 LEA.HI.X R5, R198, R20, R232, 0x2, P5 ;  /* 0x00000014c6058211 */ /* 0x000fe400028f14e8 */
[----:B------:R-:W-:Y:S02]  /*e1b0*/  ISETP.GE.AND P5, PT, R193, UR4, PT ;  /* 0x00000004c1007c0c */ /* 0x000fe4000bfa6270 */
[-C--:B--2---:R-:W-:Y:S01]  /*e1c0*/  @!P1 LEA R6, P6, R197, R3.reuse, 0x2 ;  /* 0x00000003c5069211 */ /* 0x084fe200078c10ff */
[----:B------:R2:W-:Y:S02]  /*e1d0*/  @!P0 ST.E.64 desc[UR40][R4.64], R126 ;  /* 0x0000007e04008985 */ /* 0x0005e4000c101b28 */
[----:B0-----:R-:W-:-:S02]  /*e1e0*/  @!P4 LEA R8, P0, R196, R3, 0x2 ;  /* 0x00000003c408c211 */ /* 0x001fc400078010ff */
[-C--:B------:R-:W-:Y:S02]  /*e1f0*/  @!P1 LEA.HI.X R7, R197, R20.reuse, R231, 0x2, P6 ;  /* 0x00000014c5079211 */ /* 0x080fe400030f14e7 */
[-C--:B---3--:R-:W-:Y:S02]  /*e200*/  @!P3 LEA R10, P6, R195, R3.reuse, 0x2 ;  /* 0x00000003c30ab211 */ /* 0x088fe400078c10ff */
[-C--:B------:R-:W-:Y:S01]  /*e210*/  @!P4 LEA.HI.X R9, R196, R20.reuse, R230, 0x2, P0 ;  /* 0x00000014c409c211 */ /* 0x080fe200000f14e6 */
        /* <DEDUP_REMOVED lines=16> */
.L_x_4627:
        /* <DEDUP_REMOVED lines=10> */
[----:B------:R-:W4:Y:S01]  /*e3c0*/  @P1 LDG.E R8, desc[UR40][R4.64] ;  /* 0x0000002804081981 */ /* 0x000f22000c1e1900 */
        /* <DEDUP_REMOVED lines=13> */
[----:B----4-:R-:W-:Y:S01]  /*e4a0*/  @P1 R2UR UR4, R8 ;  /* 0x00000000080412ca */ /* 0x010fe200000e0000 */
[----:B-1----:R-:W-:-:S05]  /*e4b0*/  VIADD R8, R3, 0xffffff80 ;  /* 0xffffff8003087836 */ /* 0x002fca0000000000 */
[----:B------:R-:W-:-:S07]  /*e4c0*/  ISETP.GT.AND P0, PT, R8, 0x3f, PT ;  /* 0x0000003f0800780c */ /* 0x000fce0003f04270 */
[----:B------:R-:W-:Y:S01]  /*e4d0*/  USHF.R.S32.HI UR22, URZ, 0x1f, UR4 ;  /* 0x0000001f3f167899 */ /* 0x000fe20008011404 */
[----:B0-----:R-:W-:Y:S11]  /*e4e0*/  @P2 BRA `(.L_x_4636) ;  /* 0x0000000000102947 */ /* 0x001ff60003800000 */
[----:B------:R-:W-:Y:S05]  /*e4f0*/  @!P1 BRA `(.L_x_4636) ;  /* 0x00000000000c9947 */ /* 0x000fea0003800000 */
[----:B------:R-:W4:Y:S04]  /*e500*/  LDG.E R3, desc[UR40][R4.64] ;  /* 0x0000002804037981 */ /* 0x000f28000c1e1900 */
[----:B-----5:R-:W4:Y:S02]  /*e510*/  LDG.E R0, desc[UR40][R4.64+0x4] ;  /* 0x0000042804007981 */ /* 0x020f24000c1e1900 */
[----:B----4-:R-:W-:-:S07]  /*e520*/  IMAD.IADD R0, R0, 0x1, -R3 ;  /* 0x0000000100007824 */ /* 0x010fce00078e0a03 */
.L_x_4636:
[----:B------:R-:W-:Y:S01]  /*e530*/  USEL UR45, UR45, URZ, !UP0 ;  /* 0x0000003f2d2d7287 */ /* 0x000fe2000c000000 */
[----:B------:R-:W-:Y:S01]  /*e540*/  BSSY B1, `(.L_x_4637) ;  /* 0x0000039000017945 */ /* 0x000fe20003800000 */
[----:B------:R-:W-:-:S03]  /*e550*/  USEL UR44, UR44, URZ, !UP0 ;  /* 0x0000003f2c2c7287 */ /* 0x000fc6000c000000 */
[----:B------:R-:W-:Y:S09]  /*e560*/  @P0 BRA `(.L_x_4638) ;  /* 0x0000000000d80947 */ /* 0x000ff20003800000 */
[----:B------:R-:W0:Y:S01]  /*e570*/  S2R R6, SR_TID.X ;  /* 0x0000000000067919 */ /* 0x000e220000002100 */
[----:B------:R-:W1:Y:S01]  /*e580*/  LDC R9, c[0x0][0xbe8] ;  /* 0x0002fa00ff097b82 */ /* 0x000e620000000800 */
[----:B------:R-:W-:Y:S02]  /*e590*/  IMAD.U32 R5, RZ, RZ, UR39 ;  /* 0x00000027ff057e24 */ /* 0x000fe4000f8e00ff */
[----:B-1---5:R-:W-:-:S03]  /*e5a0*/  IMAD R3, R0, R9, RZ ;  /* 0x0000000900037224 */ /* 0x022fc600078e02ff */
[----:B0-----:R-:W-:-:S04]  /*e5b0*/  IADD3 R6, R5, -0x80, R6 ;  /* 0xffffff8005067810 */ /* 0x001fc80007ffe006 */
        /* <DEDUP_REMOVED lines=34> */
[----:B------:R-:W-:Y:S01]  /*e7e0*/  ULDC.64 UR10, c[0x0][UR18+0x210] ;  /* 0x00008400120a7abb */ /* 0x000fe20008000a00 */
[----:B------:R-:W-:Y:S01]  /*e7f0*/  ULDC.64 UR12, c[0x0][0xba8] ;  /* 0x0002ea00000c7ab9 */ /* 0x000fe20000000a00 */
[----:B------:R-:W-:Y:S01]  /*e800*/  IMAD R7, R9, R7, R6 ;  /* 0x0000000709077224 */ /* 0x000fe200078e0206 */
[----:B------:R-:W-:Y:S01]  /*e810*/  IADD3.X R5, R5, UR8, R10, P0, P1 ;  /* 0x0000000805057c10 */ /* 0x000fe200087e240a */
[----:B------:R-:W-:Y:S01]  /*e820*/  @!UP0 ULDC UR12, c[0x0][0xb50] ;  /* 0x0002d400000c8ab9 */ /* 0x000fe20000000800 */
[----:B------:R-:W-:Y:S01]  /*e830*/  @!UP0 ULDC UR13, c[0x0][0xb54] ;  /* 0x0002d500000d8ab9 */ /* 0x000fe20000000800 */
[C---:B------:R-:W-:Y:S01]  /*e840*/  IMAD R6, R7.reuse, UR11, RZ ;  /* 0x0000000b07067c24 */ /* 0x040fe2000f8e02ff */
[----:B------:R-:W-:Y:S01]  /*e850*/  SHF.R.S32.HI R3, RZ, 0x1f, R7 ;  /* 0x0000001fff037819 */ /* 0x000fe20000011407 */
[----:B------:R-:W-:-:S04]  /*e860*/  IMAD.WIDE.U32 R4, R7, UR10, R4 ;  /* 0x0000000a07047c25 */ /* 0x000fc8000f8e0004 */
[----:B------:R-:W-:Y:S01]  /*e870*/  IMAD R3, R3, UR10, R6 ;  /* 0x0000000a03037c24 */ /* 0x000fe2000f8e0206 */
[----:B------:R-:W-:-:S03]  /*e880*/  LEA R6, P0, R4, UR12, 0x2 ;  /* 0x0000000c04067c11 */ /* 0x000fc6000f8010ff */
[----:B------:R-:W-:-:S05]  /*e890*/  IMAD.IADD R3, R5, 0x1, R3 ;  /* 0x0000000105037824 */ /* 0x000fca00078e0203 */
[----:B------:R-:W-:Y:S01]  /*e8a0*/  LEA.HI.X R7, R4, UR13, R3, 0x2, P0 ;  /* 0x0000000d04077c11 */ /* 0x000fe200080f1403 */
[----:B------:R-:W-:-:S05]  /*e8b0*/  IMAD.MOV.U32 R3, RZ, RZ, -0x800000 ;  /* 0xff800000ff037424 */ /* 0x000fca00078e00ff */
[----:B------:R0:W-:Y:S02]  /*e8c0*/  STG.E desc[UR40][R6.64], R3 ;  /* 0x0000000306007986 */ /* 0x0001e4000c101928 */
.L_x_4638:
[----:B------:R-:W-:Y:S05]  /*e8d0*/  BSYNC B1 ;  /* 0x0000000000017941 */ /* 0x000fea0003800000 */
.L_x_4637:
[----:B------:R-:W-:-:S06]  /*e8e0*/  UISETP.GT.AND UP0, UPT, UR9, 0x1, UPT ;  /* 0x000000010900788c */ /* 0x000fcc000bf04270 */
[----:B------:R-:W-:-:S13]  /*e8f0*/  PLOP3.LUT P0, PT, PT, PT, UP0, 0x80, 0x0 ;  /* 0x000000000000781c */ /* 0x000fda0003f0f008 */
[----:B------:R-:W-:Y:S05]  /*e900*/  @P0 BRA `(.L_x_4633) ;  /* 0x0000000800780947 */ /* 0x000fea0003800000 */
[----:B---3--:R-:W1:Y:S01]  /*e910*/  LDC R11, c[0x0][0xbe8] ;  /* 0x0002fa00ff0b7b82 */ /* 0x008e620000000800 */
        /* <DEDUP_REMOVED lines=15> */
[----:B------:R-:W-:Y:S01]  /*ea10*/  ISETP.GE.AND P1, PT, R190, UR12, PT ;  /* 0x0000000cbe007c0c */ /* 0x000fe2000bf26270 */
[----:B------:R-:W-:Y:S01]  /*ea20*/  UIMAD.WIDE.U32 UR8, UR42, UR10, UR8 ;  /* 0x0000000a2a0872a5 */ /* 0x000fe2000f8e0008 */
[----:B------:R-:W-:Y:S01]  /*ea30*/  IMAD R3, R9, 0x20, R26 ;  /* 0x0000002009037824 */ /* 0x000fe200078e021a */
[----:B------:R-:W-:Y:S01]  /*ea40*/  SEL R4, RZ, 0xffffffff, P2 ;  /* 0xffffffffff047807 */ /* 0x000fe20001000000 */
[----:B------:R-:W-:Y:S01]  /*ea50*/  VIADD R26, R26, UR39 ;  /* 0x000000271a1a7c36 */ /* 0x000fe20008000000 */
[----:B------:R-:W-:Y:S01]  /*ea60*/  ISETP.GE.AND P3, PT, R2, UR12, PT ;  /* 0x0000000c02007c0c */ /* 0x000fe2000bf66270 */
[----:B------:R-:W-:Y:S01]  /*ea70*/  VIADD R8, R3, UR39 ;  /* 0x0000002703087c36 */ /* 0x000fe20008000000 */
[----:B------:R-:W-:Y:S01]  /*ea80*/  UIMAD UR9, UR42, UR11, UR9 ;  /* 0x0000000b2a0972a4 */ /* 0x000fe2000f8e0209 */
[----:B-1----:R-:W-:Y:S01]  /*ea90*/  ISETP.NE.AND P0, PT, R11, 0x1, PT ;  /* 0x000000010b00780c */ /* 0x002fe20003f05270 */
[----:B------:R-:W-:Y:S01]  /*eaa0*/  IMAD.SHL.U32 R13, R4, 0x2, RZ ;  /* 0x00000002040d7824 */ /* 0x000fe200078e00ff */
[----:B------:R-:W-:Y:S01]  /*eab0*/  SEL R9, RZ, 0xffffffff, P1 ;  /* 0xffffffffff097807 */ /* 0x000fe20000800000 */
[----:B------:R-:W-:Y:S01]  /*eac0*/  ULDC.64 UR10, c[0x0][0xaf0] ;  /* 0x0002bc00000a7ab9 */ /* 0x000fe20000000a00 */
[----:B------:R-:W-:Y:S01]  /*ead0*/  SEL R6, RZ, 0x1, P3 ;  /* 0x00000001ff067807 */ /* 0x000fe20001800000 */
[----:B------:R-:W-:Y:S01]  /*eae0*/  UIMAD UR44, UR44, UR10, URZ ;  /* 0x0000000a2c2c72a4 */ /* 0x000fe2000f8e023f */
[----:B------:R-:W-:Y:S01]  /*eaf0*/  IMAD.MOV.U32 R3, RZ, RZ, R8 ;  /* 0x000000ffff037224 */ /* 0x000fe200078e0008 */
[----:B------:R-:W-:Y:S01]  /*eb00*/  UIMAD.WIDE.U32 UR8, UR45, UR10, UR8 ;  /* 0x0000000a2d0872a5 */ /* 0x000fe2000f8e0008 */
[----:B------:R-:W-:Y:S01]  /*eb10*/  IMAD.SHL.U32 R9, R9, 0x4, RZ ;  /* 0x0000000409097824 */ /* 0x000fe200078e00ff */
[----:B------:R-:W-:Y:S01]  /*eb20*/  LOP3.LUT R6, R13, 0x2, R6, 0xe2, !PT ;  /* 0x000000020d067812 */ /* 0x000fe200078ee206 */
[----:B------:R-:W-:Y:S01]  /*eb30*/  UIMAD UR4, UR45, UR11, UR44 ;  /* 0x0000000b2d0472a4 */ /* 0x000fe2000f8e022c */
[----:B-----5:R-:W-:Y:S01]  /*eb40*/  IMAD R25, R0, R11, RZ ;  /* 0x0000000b00197224 */ /* 0x020fe200078e02ff */
[----:B------:R-:W-:Y:S01]  /*eb50*/  ISETP.GE.AND P1, PT, R224, UR12, PT ;  /* 0x0000000ce0007c0c */ /* 0x000fe2000bf26270 */
[----:B------:R-:W0:Y:S01]  /*eb60*/  @P0 LDC R5, c[0x0][0xbec] ;  /* 0x0002fb00ff050b82 */ /* 0x000e220000000800 */
[----:B------:R-:W-:Y:S01]  /*eb70*/  LOP3.LUT R10, R9, 0x4, R6, 0xe2, !PT ;  /* 0x00000004090a7812 */ /* 0x000fe200078ee206 */
[----:B------:R-:W-:Y:S01]  /*eb80*/  UIADD3 UR4, UR9, UR4, URZ ;  /* 0x0000000409047290 */ /* 0x000fe2000fffe03f */
[----:B------:R-:W-:-:S02]  /*eb90*/  SEL R0, RZ, 0x80, P1 ;  /* 0x00000080ff007807 */ /* 0x000fc40000800000 */
[----:B------:R-:W-:Y:S02]  /*eba0*/  SHF.R.S32.HI R29, RZ, 0x1f, R188 ;  /* 0x0000001fff1d7819 */ /* 0x000fe400000114bc */
[----:B------:R-:W-:Y:S01]  /*ebb0*/  SHF.R.S32.HI R31, RZ, 0x1f, R224 ;  /* 0x0000001fff1f7819 */ /* 0x000fe200000114e0 */
[----:B------:R-:W1:Y:S01]  /*ebc0*/  @P0 LDC R7, c[0x0][0xbf0] ;  /* 0x0002fc00ff070b82 */ /* 0x000e620000000800 */
[----:B------:R-:W-:Y:S02]  /*ebd0*/  SHF.R.S32.HI R28, RZ, 0x1f, R189 ;  /* 0x0000001fff1c7819 */ /* 0x000fe400000114bd */
[----:B------:R-:W-:Y:S02]  /*ebe0*/  SHF.R.S32.HI R30, RZ, 0x1f, R225 ;  /* 0x0000001fff1e7819 */ /* 0x000fe400000114e1 */
        /* <DEDUP_REMOVED lines=27> */
[----:B------:R-:W-:Y:S02]  /*eda0*/  SEL R8, RZ, 0xffffffff, P0 ;  /* 0xffffffffff087807 */ /* 0x000fe40000000000 */
[----:B------:R-:W-:Y:S01]  /*edb0*/  ISETP.GE.AND P0, PT, R225, UR12, PT ;  /* 0x0000000ce1007c0c */ /* 0x000fe2000bf06270 */
[----:B------:R-:W-:Y:S01]  /*edc0*/  IMAD R3, R7, UR9, R6 ;  /* 0x0000000907037c24 */ /* 0x000fe2000f8e0206 */
[----:B------:R-:W-:Y:S01]  /*edd0*/  ULDC.64 UR8, c[0x0][0xa80] ;  /* 0x0002a00000087ab9 */ /* 0x000fe20000000a00 */
[----:B------:R-:W-:Y:S01]  /*ede0*/  IMAD.SHL.U32 R9, R8, 0x20, RZ ;  /* 0x0000002008097824 */ /* 0x000fe200078e00ff */
[----:B------:R-:W-:Y:S01]  /*edf0*/  SEL R7, RZ, 0x40, P0 ;  /* 0x00000040ff077807 */ /* 0x000fe20000000000 */
[----:B------:R-:W-:Y:S01]  /*ee00*/  IMAD.IADD R3, R5, 0x1, R3 ;  /* 0x0000000105037824 */ /* 0x000fe200078e0203 */
[----:B------:R-:W-:Y:S02]  /*ee10*/  LEA R20, P0, R4, UR8, 0x1 ;  /* 0x0000000804147c11 */ /* 0x000fe4000f8008ff */
[----:B------:R-:W-:-:S02]  /*ee20*/  LOP3.LUT R10, R13, 0x10, R10, 0xe2, !PT ;  /* 0x000000100d0a7812 */ /* 0x000fc400078ee20a */
[----:B------:R-:W-:Y:S01]  /*ee30*/  LEA.HI.X R3, R4, UR9, R3, 0x1, P0 ;  /* 0x0000000904037c11 */ /* 0x000fe200080f0c03 */
[----:B------:R0:W1:Y:S01]  /*ee40*/  SHFL.IDX PT, R6, R20, RZ, 0x181f ;  /* 0x00181fff14067589 */ /* 0x00006200000e0000 */
[----:B------:R-:W-:Y:S02]  /*ee50*/  ISETP.GE.AND P0, PT, R26, R25, PT ;  /* 0x000000191a00720c */ /* 0x000fe40003f06270 */
[----:B------:R-:W-:-:S04]  /*ee60*/  LOP3.LUT R10, R9, 0x20, R10, 0xe2, !PT ;  /* 0x00000020090a7812 */ /* 0x000fc800078ee20a */
[----:B------:R-:W-:Y:S02]  /*ee70*/  LOP3.LUT R21, R10, R7, RZ, 0xfc, !PT ;  /* 0x000000070a157212 */ /* 0x000fe400078efcff */
[----:B------:R0:W3:Y:S02]  /*ee80*/  SHFL.IDX PT, R7, R3, RZ, 0x181f ;  /* 0x00181fff03077589 */ /* 0x0000e400000e0000 */
[----:B------:R-:W-:-:S03]  /*ee90*/  LOP3.LUT R24, R21, R0, RZ, 0xfc, !PT ;  /* 0x0000000015187212 */ /* 0x000fc600078efcff */
[----:B------:R-:W-:Y:S05]  /*eea0*/  @P0 BRA `(.L_x_4640) ;  /* 0x00000000007c0947 */ /* 0x000fea0003800000 */
        /* <DEDUP_REMOVED lines=18> */
[----:B-1----:R-:W-:-:S02]  /*efd0*/  @!P1 LEA R8, P6, R187, R6, 0x1 ;  /* 0x00000006bb089211 */ /* 0x002fc400078c08ff */
        /* <DEDUP_REMOVED lines=12> */
.L_x_4640:
[----:B------:R-:W-:Y:S05]  /*f0a0*/  BSYNC B1 ;  /* 0x0000000000017941 */ /* 0x000fea0003800000 */
.L_x_4639:
[----:B------:R-:W-:Y:S01]  /*f0b0*/  VIADD R0, R26, 0x20 ;  /* 0x000000201a007836 */ /* 0x000fe20000000000 */
[----:B---34-:R4:W3:Y:S04]  /*f0c0*/  SHFL.IDX PT, R7, R3, 0x1, 0x181f ;  /* 0x00381f0003077f89 */ /* 0x0188e800000e0000 */
        /* <DEDUP_REMOVED lines=8> */
[----:B-1-3--:R-:W-:Y:S02]  /*f150*/  @!P1 IMAD.WIDE R4, R2, 0x2, R6 ;  /* 0x0000000202049825 */ /* 0x00afe400078e0206 */
        /* <DEDUP_REMOVED lines=15> */
[----:B-1----:R-:W-:-:S03]  /*f250*/  @!P1 LEA R4, P6, R187, R6, 0x1 ;  /* 0x00000006bb049211 */ /* 0x002fc600078c08ff */
        /* <DEDUP_REMOVED lines=9> */
.L_x_4633:
[----:B------:R-:W-:Y:S05]  /*f2f0*/  BSYNC B0 ;  /* 0x0000000000007941 */ /* 0x000fea0003800000 */
.L_x_4626:
[----:B------:R-:W-:Y:S02]  /*f300*/  ULDC UR4, c[0x0][0xc3c] ;  /* 0x00030f0000047ab9 */ /* 0x000fe40000000800 */
[----:B------:R-:W-:-:S06]  /*f310*/  UISETP.GE.AND UP0, UPT, UR7, UR4, UPT ;  /* 0x000000040700728c */ /* 0x000fcc000bf06270 */
[----:B------:R-:W-:-:S13]  /*f320*/  PLOP3.LUT P0, PT, PT, PT, UP0, 0x80, 0x0 ;  /* 0x000000000000781c */ /* 0x000fda0003f0f008 */
[----:B------:R-:W-:Y:S05]  /*f330*/  @!P0 BRA `(.L_x_4641) ;  /* 0xffffff2000288947 */ /* 0x000fea000383ffff */
[----:B------:R-:W-:Y:S05]  /*f340*/  EXIT ;  /* 0x000000000000794d */ /* 0x000fea0003800000 */
.L_x_4579:
        /* <DEDUP_REMOVED lines=18> */
.L_x_4642:
        /* <DEDUP_REMOVED lines=43> */
.L_x_4646:
        /* <DEDUP_REMOVED lines=39> */
.L_x_4644:
        /* <DEDUP_REMOVED lines=12> */
.L_x_4647:
        /* <DEDUP_REMOVED lines=63> */
.L_x_4648:
        /* <DEDUP_REMOVED lines=61> */
.L_x_4649:
[----:B01----:R-:W-:-:S05]  /*10210*/  LOP3.LUT R3, RZ, R2, RZ, 0x33, !PT ;  /* 0x00000002ff037212 */ /* 0x003fca00078e33ff */
[----:B------:R-:W-:-:S05]  /*10220*/  IMAD.IADD R2, R4, 0x1, R3 ;  /* 0x0000000104027824 */ /* 0x000fca00078e0203 */
[----:B------:R1:W-:Y:S01]  /*10230*/  STL [R1+0x4], R2 ;  /* 0x0000040201007387 */ /* 0x0003e20000100800 */
[----:B------:R-:W-:Y:S05]  /*10240*/  BRA `(.L_x_4650) ;  /* 0x0000000000107947 */ /* 0x000fea0003800000 */
.L_x_4645:
[----:B------:R-:W-:Y:S01]  /*10250*/  IMAD.U32 R2, RZ, RZ, UR6 ;  /* 0x00000006ff027e24 */ /* 0x000fe2000f8e00ff */
[----:B------:R0:W-:Y:S04]  /*10260*/  STL [R1+0x4], RZ ;  /* 0x000004ff01007387 */ /* 0x0001e80000100800 */
[----:B------:R0:W-:Y:S04]  /*10270*/  STL [R1+0x8], RZ ;  /* 0x000008ff01007387 */ /* 0x0001e80000100800 */
[----:B------:R0:W-:Y:S02]  /*10280*/  STL [R1], R2 ;  /* 0x0000000201007387 */ /* 0x0001e40000100800 */
.L_x_4650:
        /* <DEDUP_REMOVED lines=10> */
.L_x_4643:
        /* <DEDUP_REMOVED lines=30> */
.L_x_4771:
[----:B0-2---:R-:W2:Y:S01]  /*10510*/  LDL R0, [R1+0xc] ;  /* 0x00000c0001007983 */ /* 0x005ea20000100800 */
[----:B---3--:R-:W2:Y:S01]  /*10520*/  LDC.64 R2, c[0x0][0xc88] ;  /* 0x00032200ff027b82 */ /* 0x008ea20000000a00 */
[----:B------:R-:W-:Y:S05]  /*10530*/  YIELD ;  /* 0x0000000000007946 */ /* 0x000fea0003800000 */
[----:B------:R-:W-:Y:S01]  /*10540*/  ULDC.64 UR4, c[0x0][0xa28] ;  /* 0x00028a0000047ab9 */ /* 0x000fe20000000a00 */
[----:B-1----:R-:W-:Y:S01]  /*10550*/  IMAD.MOV.U32 R6, RZ, RZ, RZ ;  /* 0x000000ffff067224 */ /* 0x002fe200078e00ff */
[----:B------:R-:W-:Y:S01]  /*10560*/  ISETP.NE.U32.AND P0, PT, RZ, UR4, PT ;  /* 0x00000004ff007c0c */ /* 0x000fe2000bf05070 */
[----:B------:R-:W-:Y:S01]  /*10570*/  ULDC.64 UR8, c[0x0][0xa18] ;  /* 0x0002860000087ab9 */ /* 0x000fe20000000a00 */
[----:B------:R-:W-:Y:S01]  /*10580*/  ULDC.64 UR6, c[0x0][0xa08] ;  /* 0x0002820000067ab9 */ /* 0x000fe20000000a00 */
[----:B--2---:R-:W-:-:S05]  /*10590*/  IMAD.WIDE R2, R0, 0x4, R2 ;  /* 0x0000000400027825 */ /* 0x004fca00078e0202 */
[----:B------:R-:W2:Y:S01]  /*105a0*/  LDG.E R11, desc[UR40][R2.64] ;  /* 0x00000028020b7981 */ /* 0x000ea2000c1e1900 */
        /* <DEDUP_REMOVED lines=46> */
.L_x_4652:
[----:B------:R-:W2:Y:S01]  /*10890*/  LDL.LU R7, [R1+0x8] ;  /* 0x0000080001077983 */ /* 0x000ea20000300800 */
[----:B------:R-:W-:Y:S02]  /*108a0*/  ULDC.64 UR4, c[0x0][0xa20] ;  /* 0x0002880000047ab9 */ /* 0x000fe40000000a00 */
[----:B------:R-:W-:-:S04]  /*108b0*/  ISETP.NE.U32.AND P1, PT, RZ, UR4, PT ;  /* 0x00000004ff007c0c */ /* 0x000fc8000bf25070 */
[----:B------:R-:W-:Y:S02]  /*108c0*/  ISETP.NE.AND.EX P1, PT, RZ, UR5, PT, P1 ;  /* 0x00000005ff007c0c */ /* 0x000fe4000bf25310 */
[C---:B--2---:R-:W-:Y:S02]  /*108d0*/  LOP3.LUT R2, R7.reuse, 0xff000000, RZ, 0xc0, !PT ;  /* 0xff00000007027812 */ /* 0x044fe400078ec0ff */
        /* <DEDUP_REMOVED lines=10> */
[----:B--2---:R-:W-:-:S05]  /*10980*/  IADD3.X R7, R10, UR5, RZ, P0, !PT ;  /* 0x000000050a077c10 */ /* 0x004fca00087fe4ff */
[----:B------:R2:W5:Y:S01]  /*10990*/  LDG.E R6, desc[UR40][R6.64] ;  /* 0x0000002806067981 */ /* 0x000562000c1e1900 */
[----:B------:R-:W-:Y:S05]  /*109a0*/  BRA `(.L_x_4654) ;  /* 0x0000000000107947 */ /* 0x000fea0003800000 */
.L_x_4653:
[----:B------:R-:W-:Y:S05]  /*109b0*/  @!P0 BRA `(.L_x_4654) ;  /* 0x00000000000c8947 */ /* 0x000fea0003800000 */
[----:B------:R-:W3:Y:S04]  /*109c0*/  LDG.E R6, desc[UR40][R4.64] ;  /* 0x0000002804067981 */ /* 0x000ee8000c1e1900 */
[----:B------:R-:W3:Y:S02]  /*109d0*/  LDG.E R4, desc[UR40][R4.64+0x4] ;  /* 0x0000042804047981 */ /* 0x000ee4000c1e1900 */
[----:B---3--:R-:W-:-:S07]  /*109e0*/  IMAD.IADD R6, R4, 0x1, -R6 ;  /* 0x0000000104067824 */ /* 0x008fce00078e0a06 */
.L_x_4654:
[----:B------:R-:W3:Y:S01]  /*109f0*/  LDL R5, [R1+0x4] ;  /* 0x0000040001057983 */ /* 0x000ee20000100800 */
[----:B-----5:R-:W-:Y:S01]  /*10a00*/  IMAD.IADD R6, R6, 0x1, -R0 ;  /* 0x0000000106067824 */ /* 0x020fe200078e0a00 */
[----:B------:R-:W-:Y:S01]  /*10a10*/  BSSY B0, `(.L_x_4655) ;  /* 0x000003a000007945 */ /* 0x000fe20003800000 */
[----:B------:R-:W4:Y:S02]  /*10a20*/  LDC R0, c[0x0][0x448] ;  /* 0x00011200ff007b82 */ /* 0x000f240000000800 */
[----:B----4-:R-:W-:-:S13]  /*10a30*/  ISETP.NE.AND P0, PT, R0, 0x1, PT ;  /* 0x000000010000780c */ /* 0x010fda0003f05270 */
[----:B--2---:R-:W2:Y:S08]  /*10a40*/  @P0 LDC R3, c[0x0][0x44c] ;  /* 0x00011300ff030b82 */ /* 0x004eb00000000800 */
[----:B------:R-:W4:Y:S01]  /*10a50*/  @P0 LDC R4, c[0x0][0x450] ;  /* 0x00011400ff040b82 */ /* 0x000f220000000800 */
[----:B---3--:R-:W-:Y:S02]  /*10a60*/  IMAD.SHL.U32 R0, R5, 0x40, RZ ;  /* 0x0000004005007824 */ /* 0x008fe400078e00ff */
[----:B------:R-:W-:-:S02]  /*10a70*/  IMAD.MOV.U32 R5, RZ, RZ, RZ ;  /* 0x000000ffff057224 */ /* 0x000fc400078e00ff */
[----:B------:R-:W-:Y:S02]  /*10a80*/  VIADD R0, R0, 0x3f ;  /* 0x0000003f00007836 */ /* 0x000fe40000000000 */
[----:B------:R-:W-:Y:S02]  /*10a90*/  IMAD.MOV.U32 R10, RZ, RZ, R5 ;  /* 0x000000ffff0a7224 */ /* 0x000fe400078e0005 */
[----:B--2---:R-:W-:-:S05]  /*10aa0*/  @P0 IMAD.HI.U32 R3, R0, R3, RZ ;  /* 0x0000000300030227 */ /* 0x004fca00078e00ff */
[----:B----4-:R-:W-:Y:S01]  /*10ab0*/  @P0 SHF.R.U32.HI R0, RZ, R4, R3 ;  /* 0x00000004ff000219 */ /* 0x010fe20000011603 */
[C---:B------:R-:W-:Y:S01]  /*10ac0*/  VIADD R4, R6.reuse, 0x3f ;  /* 0x0000003f06047836 */ /* 0x040fe20000000000 */
[----:B------:R-:W-:Y:S02]  /*10ad0*/  IADD3 R3, R6, 0x40, -R9 ;  /* 0x0000004006037810 */ /* 0x000fe40007ffe809 */
[----:B01----:R-:W-:-:S03]  /*10ae0*/  LOP3.LUT R9, R2, 0xff, RZ, 0xc0, !PT ;  /* 0x000000ff02097812 */ /* 0x003fc600078ec0ff */
[----:B------:R-:W-:Y:S01]  /*10af0*/  IMAD.IADD R0, R3, 0x1, R0 ;  /* 0x0000000103007824 */ /* 0x000fe200078e0200 */
[----:B------:R-:W-:-:S04]  /*10b00*/  SHF.R.S32.HI R3, RZ, 0x1f, R4 ;  /* 0x0000001fff037819 */ /* 0x000fc80000011404 */
[----:B------:R-:W-:Y:S02]  /*10b10*/  LEA.HI R4, R3, R4, RZ, 0x6 ;  /* 0x0000000403047211 */ /* 0x000fe400078f30ff */
[----:B------:R-:W-:Y:S02]  /*10b20*/  SHF.R.S32.HI R3, RZ, 0x1f, R0 ;  /* 0x0000001fff037819 */ /* 0x000fe40000011400 */
[----:B------:R-:W-:Y:S02]  /*10b30*/  SHF.R.S32.HI R4, RZ, 0x6, R4 ;  /* 0x00000006ff047819 */ /* 0x000fe40000011404 */
[----:B------:R-:W-:Y:S02]  /*10b40*/  LEA.HI R3, R3, R0, RZ, 0x6 ;  /* 0x0000000003037211 */ /* 0x000fe400078f30ff */
[----:B------:R-:W-:Y:S02]  /*10b50*/  SHF.R.U32.HI R0, RZ, 0x10, R2 ;  /* 0x00000010ff007819 */ /* 0x000fe40000011602 */
[----:B------:R-:W-:-:S02]  /*10b60*/  SHF.R.S32.HI R3, RZ, 0x6, R3 ;  /* 0x00000006ff037819 */ /* 0x000fc40000011403 */
[----:B------:R-:W-:Y:S02]  /*10b70*/  ISETP.NE.AND P0, PT, R0, RZ, PT ;  /* 0x000000ff0000720c */ /* 0x000fe40003f05270 */
[----:B------:R-:W-:-:S04]  /*10b80*/  VIMNMX R8, R4, R3, PT ;  /* 0x0000000304087248 */ /* 0x000fc80003fe0100 */
[----:B------:R-:W-:Y:S01]  /*10b90*/  ISETP.GE.AND P1, PT, R8, 0x1, PT ;  /* 0x000000010800780c */ /* 0x000fe20003f26270 */
[----:B------:R0:W-:Y:S04]  /*10ba0*/  STL [R1+0x30], R8 ;  /* 0x0000300801007387 */ /* 0x0001e80000100800 */
[----:B------:R0:W-:Y:S02]  /*10bb0*/  STL [R1+0x3c], R5 ;  /* 0x00003c0501007387 */ /* 0x0001e40000100800 */
[----:B------:R-:W1:Y:S02]  /*10bc0*/  @!P0 LDC R0, c[0x0][0x9f0] ;  /* 0x00027c00ff008b82 */ /* 0x000e640000000800 */
[----:B------:R0:W-:Y:S04]  /*10bd0*/  STL [R1+0x54], R9 ;  /* 0x0000540901007387 */ /* 0x0001e80000100800 */
[----:B------:R-:W-:Y:S05]  /*10be0*/  @!P1 BRA `(.L_x_4656) ;  /* 0x0000000000709947 */ /* 0x000fea0003800000 */
[----:B-1----:R-:W-:-:S04]  /*10bf0*/  IABS R4, R0 ;  /* 0x0000000000047213 */ /* 0x002fc80000000000 */
[----:B------:R-:W1:Y:S08]  /*10c00*/  I2F.RP R2, R4 ;  /* 0x0000000400027306 */ /* 0x000e700000209400 */
[----:B-1----:R-:W1:Y:S02]  /*10c10*/  MUFU.RCP R2, R2 ;  /* 0x0000000200027308 */ /* 0x002e640000001000 */
[----:B-1----:R-:W-:-:S06]  /*10c20*/  VIADD R2, R2, 0xffffffe ;  /* 0x0ffffffe02027836 */ /* 0x002fcc0000000000 */
[----:B------:R-:W1:Y:S02]  /*10c30*/  F2I.FTZ.U32.TRUNC.NTZ R3, R2 ;  /* 0x0000000200037305 */ /* 0x000e64000021f000 */
[----:B-1----:R-:W-:-:S04]  /*10c40*/  IMAD.MOV R2, RZ, RZ, -R3 ;  /* 0x000000ffff027224 */ /* 0x002fc800078e0a03 */
[----:B0-----:R-:W-:Y:S02]  /*10c50*/  IMAD R5, R2, R4, RZ ;  /* 0x0000000402057224 */ /* 0x001fe400078e02ff */
[----:B------:R-:W-:-:S04]  /*10c60*/  IMAD.MOV.U32 R2, RZ, RZ, RZ ;  /* 0x000000ffff027224 */ /* 0x000fc800078e00ff */
[----:B------:R-:W-:Y:S01]  /*10c70*/  IMAD.HI.U32 R7, R3, R5, R2 ;  /* 0x0000000503077227 */ /* 0x000fe200078e0002 */
        /* <DEDUP_REMOVED lines=19> */
.L_x_4656:
[----:B------:R-:W-:Y:S05]  /*10db0*/  BSYNC B0 ;  /* 0x0000000000007941 */ /* 0x000fea0003800000 */
.L_x_4655:
[----:B-1----:R-:W-:Y:S01]  /*10dc0*/  IMAD.MOV.U32 R0, RZ, RZ, R10 ;  /* 0x000000ffff007224 */ /* 0x002fe200078e000a */
[----:B------:R-:W-:Y:S03]  /*10dd0*/  BSSY B7, `(.L_x_4657) ;  /* 0x00004b7000077945 */ /* 0x000fe60003800000 */
[----:B------:R-:W-:-:S05]  /*10de0*/  IMAD R2, R9, R0, RZ ;  /* 0x0000000009027224 */ /* 0x000fca00078e02ff */
[----:B------:R-:W-:Y:S01]  /*10df0*/  VIADDMNMX R0, R2, R0, R8, PT ;  /* 0x0000000002007246 */ /* 0x000fe20003800108 */
[----:B------:R1:W-:Y:S03]  /*10e00*/  STL [R1+0x20], R2 ;  /* 0x0000200201007387 */ /* 0x0003e60000100800 */
[----:B------:R-:W-:Y:S01]  /*10e10*/  ISETP.GT.AND P0, PT, R0, R2, PT ;  /* 0x000000020000720c */ /* 0x000fe20003f04270 */
[----:B------:R1:W-:-:S12]  /*10e20*/  STL [R1+0x34], R0 ;  /* 0x0000340001007387 */ /* 0x0003d80000100800 */
[----:B------:R-:W-:Y:S05]  /*10e30*/  @P0 BRA `(.L_x_4658) ;  /* 0x0000000000480947 */ /* 0x000fea0003800000 */
[----:B-1----:R-:W1:Y:S02]  /*10e40*/  S2R R0, SR_TID.X ;  /* 0x0000000000007919 */ /* 0x002e640000002100 */
[----:B-1----:R-:W-:-:S04]  /*10e50*/  LOP3.LUT R0, R0, 0x7f, RZ, 0xc0, !PT ;  /* 0x0000007f00007812 */ /* 0x002fc800078ec0ff */
[----:B------:R-:W-:-:S13]  /*10e60*/  ISETP.NE.AND P0, PT, R0, RZ, PT ;  /* 0x000000ff0000720c */ /* 0x000fda0003f05270 */
[----:B------:R-:W-:Y:S05]  /*10e70*/  @P0 BRA `(.L_x_4659) ;  /* 0x0000004800b00947 */ /* 0x000fea0003800000 */
[----:B0-----:R-:W0:Y:S01]  /*10e80*/  S2R R5, SR_LANEID ;  /* 0x0000000000057919 */ /* 0x001e220000000000 */
[----:B------:R-:W-:Y:S01]  /*10e90*/  VOTEU.ANY UR4, UPT, PT ;  /* 0x0000000000047886 */ /* 0x000fe200038e0100 */
[----:B------:R-:W1:Y:S01]  /*10ea0*/  LDC.64 R2, c[0x0][0xc60] ;  /* 0x00031800ff027b82 */ /* 0x000e620000000a00 */
[----:B------:R-:W0:Y:S02]  /*10eb0*/  FLO.U32 R0, UR4 ;  /* 0x0000000400007d00 */ /* 0x000e2400080e0000 */
[----:B0-----:R-:W-:-:S06]  /*10ec0*/  ISETP.EQ.U32.AND P0, PT, R0, R5, PT ;  /* 0x000000050000720c */ /* 0x001fcc0003f02070 */
[----:B------:R-:W1:Y:S07]  /*10ed0*/  POPC R5, UR4 ;  /* 0x0000000400057d09 */ /* 0x000e6e0008000000 */
[----:B-1----:R-:W3:Y:S01]  /*10ee0*/  @P0 ATOMG.E.ADD.STRONG.GPU PT, R3, desc[UR40][R2.64], R5 ;  /* 0x00000005020309a8 */ /* 0x002ee200081ee1e8 */
[----:B------:R-:W0:Y:S02]  /*10ef0*/  S2R R4, SR_LTMASK ;  /* 0x0000000000047919 */ /* 0x000e240000003900 */
[----:B0-----:R-:W-:-:S04]  /*10f00*/  LOP3.LUT R4, R4, UR4, RZ, 0xc0, !PT ;  /* 0x0000000404047c12 */ /* 0x001fc8000f8ec0ff */
[----:B------:R-:W0:Y:S01]  /*10f10*/  POPC R7, R4 ;  /* 0x0000000400077309 */ /* 0x000e220000000000 */
[----:B---3--:R-:W0:Y:S02]  /*10f20*/  SHFL.IDX PT, R0, R3, R0, 0x1f ;  /* 0x00001f0003007589 */ /* 0x008e2400000e0000 */
[----:B0-----:R-:W-:-:S05]  /*10f30*/  IADD3 R0, R0, UR37, R7 ;  /* 0x0000002500007c10 */ /* 0x001fca000fffe007 */
[----:B------:R1:W-:Y:S01]  /*10f40*/  STL [R1], R0 ;  /* 0x0000000001007387 */ /* 0x0003e20000100800 */
[----:B------:R-:W-:Y:S05]  /*10f50*/  BRA `(.L_x_4659) ;  /* 0x0000004800787947 */ /* 0x000fea0003800000 */
.L_x_4658:
[----:B-1----:R-:W-:Y:S01]  /*10f60*/  VIADD R0, R19, 0x22400 ;  /* 0x0002240013007836 */ /* 0x002fe20000000000 */
        /* <DEDUP_REMOVED lines=19> */
.L_x_4661:
[----:B------:R-:W-:Y:S05]  /*110a0*/  BSYNC B6 ;  /* 0x0000000000067941 */ /* 0x000fea0003800000 */
.L_x_4660:
        /* <DEDUP_REMOVED lines=9> */
[----:B------:R-:W-:Y:S02]  /*11140*/  IMAD.U32 R4, RZ, RZ, UR6 ;  /* 0x00000006ff047e24 */ /* 0x000fe4000f8e00ff */
[----:B0-----:R-:W-:Y:S02]  /*11150*/  IMAD.U32 R5, RZ, RZ, UR7 ;  /* 0x00000007ff057e24 */ /* 0x001fe4000f8e00ff */
[----:B------:R-:W-:Y:S02]  /*11160*/  IMAD.U32 R6, RZ, RZ, UR8 ;  /* 0x00000008ff067e24 */ /* 0x000fe4000f8e00ff */
[----:B------:R-:W-:-:S02]  /*11170*/  IMAD.U32 R7, RZ, RZ, UR9 ;  /* 0x00000009ff077e24 */ /* 0x000fc4000f8e00ff */
[----:B--2---:R-:W-:Y:S02]  /*11180*/  IMAD.U32 R10, RZ, RZ, UR4 ;  /* 0x00000004ff0a7e24 */ /* 0x004fe4000f8e00ff */
[----:B------:R-:W-:Y:S02]  /*11190*/  IMAD.U32 R11, RZ, RZ, UR5 ;  /* 0x00000005ff0b7e24 */ /* 0x000fe4000f8e00ff */
[----:B------:R-:W-:Y:S02]  /*111a0*/  IMAD.MOV.U32 R8, RZ, RZ, 0x70 ;  /* 0x00000070ff087424 */ /* 0x000fe400078e00ff */
[----:B------:R-:W-:Y:S02]  /*111b0*/  IMAD.MOV.U32 R12, RZ, RZ, 0x1 ;  /* 0x00000001ff0c7424 */ /* 0x000fe400078e00ff */
[----:B-1----:R-:W-:-:S07]  /*111c0*/  IMAD.MOV.U32 R13, RZ, RZ, RZ ;  /* 0x000000ffff0d7224 */ /* 0x002fce00078e00ff */
[----:B------:R-:W-:-:S07]  /*111d0*/  LEPC R20, `(.L_x_4664) ;  /* 0x000000001014794e */ /* 0x000fce0000000000 */
[----:B---3--:R-:W-:Y:S05]  /*111e0*/  CALL.ABS.NOINC R2 ;  /* 0x0000000002007343 */ /* 0x008fea0003c00000 */
.L_x_4664:
        /* <DEDUP_REMOVED lines=16> */
.L_x_4663:
[----:B------:R-:W-:Y:S05]  /*112f0*/  BSYNC B6 ;  /* 0x0000000000067941 */ /* 0x000fea0003800000 */
.L_x_4662:
[----:B------:R-:W3:Y:S01]  /*11300*/  LDL.LU R4, [R1+0x18] ;  /* 0x0000180001047983 */ /* 0x000ee20000300800 */
[----:B------:R-:W-:-:S03]  /*11310*/  ULDC.64 UR4, c[0x0][0x9f8] ;  /* 0x00027e0000047ab9 */ /* 0x000fc60000000a00 */
[----:B------:R-:W4:Y:S01]  /*11320*/  LDL R7, [R1+0x8] ;  /* 0x0000080001077983 */ /* 0x000f220000100800 */
[----:B------:R-:W-:-:S03]  /*11330*/  ISETP.NE.U32.AND P0, PT, RZ, UR4, PT ;  /* 0x00000004ff007c0c */ /* 0x000fc6000bf05070 */
[----:B------:R-:W5:Y:S01]  /*11340*/  LDL R0, [R1+0x34] ;  /* 0x0000340001007983 */ /* 0x000f620000100800 */
[----:B------:R-:W-:-:S13]  /*11350*/  ISETP.NE.AND.EX P0, PT, RZ, UR5, PT, P0 ;  /* 0x00000005ff007c0c */ /* 0x000fda000bf05300 */
[----:B------:R-:W-:-:S04]  /*11360*/  @P0 IADD3 R2, P1, R16, UR4, RZ ;  /* 0x0000000410020c10 */ /* 0x000fc8000ff3e0ff */
[----:B---3--:R-:W-:Y:S01]  /*11370*/  @P0 IADD3.X R3, R4, UR5, RZ, P1, !PT ;  /* 0x0000000504030c10 */ /* 0x008fe20008ffe4ff */
[----:B------:R-:W-:-:S04]  /*11380*/  ULDC.64 UR4, c[0x0][0xa08] ;  /* 0x0002820000047ab9 */ /* 0x000fc80000000a00 */
[----:B----4-:R1:W0:Y:S02]  /*11390*/  @P0 LDG.E R7, desc[UR40][R2.64] ;  /* 0x0000002802070981 */ /* 0x010224000c1e1900 */
[----:B-1----:R-:W1:Y:S01]  /*113a0*/  LDC.64 R2, c[0x0][0x418] ;  /* 0x00010600ff027b82 */ /* 0x002e620000000a00 */
[----:B-----5:R-:W-:Y:S01]  /*113b0*/  VIADD R0, R0, 0xffffffff ;  /* 0xffffffff00007836 */ /* 0x020fe20000000000 */
[----:B0-----:R-:W-:Y:S01]  /*113c0*/  SHF.R.S32.HI R8, RZ, 0x1f, R7 ;  /* 0x0000001fff087819 */ /* 0x001fe20000011407 */
[----:B------:R0:W-:Y:S04]  /*113d0*/  @P0 STL [R1+0x8], R7 ;  /* 0x0000080701000387 */ /* 0x0001e80000100800 */
[----:B------:R0:W-:Y:S01]  /*113e0*/  STL [R1+0x18], R8 ;  /* 0x0000180801007387 */ /* 0x0001e20000100800 */
[----:B-1----:R-:W-:Y:S01]  /*113f0*/  LOP3.LUT P0, RZ, R2, UR4, RZ, 0xfc, !PT ;  /* 0x0000000402ff7c12 */ /* 0x002fe2000f80fcff */
[----:B------:R-:W-:-:S03]  /*11400*/  UMOV UR4, 0xffffffff ;  /* 0xffffffff00047882 */ /* 0x000fc60000000000 */
[----:B------:R-:W-:-:S04]  /*11410*/  LOP3.LUT P0, RZ, R3, UR5, RZ, 0xfc, P0 ;  /* 0x0000000503ff7c12 */ /* 0x000fc8000800fcff */
[----:B------:R-:W-:Y:S01]  /*11420*/  SEL R16, R7, RZ, !P0 ;  /* 0x000000ff07107207 */ /* 0x000fe20004000000 */
[----:B0-----:R-:W-:Y:S08]  /*11430*/  BRA.DIV UR4, `(.L_x_4665) ;  /* 0x0000005e04787947 */ /* 0x001ff0000b800000 */
[----:B------:R-:W0:Y:S02]  /*11440*/  S2R R4, SR_TID.X ;  /* 0x0000000000047919 */ /* 0x000e240000002100 */
[----:B0-----:R-:W-:-:S04]  /*11450*/  SHF.R.U32.HI R4, RZ, 0x5, R4 ;  /* 0x00000005ff047819 */ /* 0x001fc80000011604 */
[----:B------:R-:W-:-:S05]  /*11460*/  LOP3.LUT R4, R4, 0x3, RZ, 0xc0, !PT ;  /* 0x0000000304047812 */ /* 0x000fca00078ec0ff */
[----:B------:R0:W1:Y:S02]  /*11470*/  SHFL.IDX PT, R14, R4, RZ, 0x1f ;  /* 0x00001fff040e7589 */ /* 0x00006400000e0000 */
.L_x_4788:
[----:B------:R3:W-:Y:S01]  /*11480*/  STL [R1+0x28], R0 ;  /* 0x0000280001007387 */ /* 0x0007e20000100800 */
[----:B-1----:R-:W-:Y:S02]  /*11490*/  ISETP.NE.AND P0, PT, R14, RZ, PT ;  /* 0x000000ff0e00720c */ /* 0x002fe40003f05270 */
[----:B------:R-:W-:Y:S02]  /*114a0*/  PLOP3.LUT P1, PT, PT, PT, PT, 0x8, 0x0 ;  /* 0x000000000000781c */ /* 0x000fe40003f2e170 */
[----:B------:R-:W-:-:S11]  /*114b0*/  LOP3.LUT R18, R18, 0xfffffffe, RZ, 0xc0, !PT ;  /* 0xfffffffe12127812 */ /* 0x000fd600078ec0ff */
[----:B------:R-:W-:Y:S01]  /*114c0*/  @P1 LOP3.LUT R18, R18, 0x1, RZ, 0xfc, !PT ;  /* 0x0000000112121812 */ /* 0x000fe200078efcff */
[----:B---3--:R-:W-:Y:S06]  /*114d0*/  @P0 BRA `(.L_x_4666) ;  /* 0x00000004000c0947 */ /* 0x008fec0003800000 */
[----:B------:R-:W-:-:S03]  /*114e0*/  UMOV UR4, 0xffffffff ;  /* 0xffffffff00047882 */ /* 0x000fc60000000000 */
[----:B------:R-:W-:Y:S05]  /*114f0*/  BRA.DIV UR4, `(.L_x_4667) ;  /* 0x0000005e047c7947 */ /* 0x000fea000b800000 */
[----:B------:R-:W-:-:S13]  /*11500*/  ELECT P6, URZ, PT ;  /* 0x00000000003f782f */ /* 0x000fda00038c0000 */
.L_x_4791:
[----:B------:R-:W-:Y:S05]  /*11510*/  @!P6 BRA `(.L_x_4666) ;  /* 0x0000000000fce947 */ /* 0x000fea0003800000 */
[----:B------:R-:W-:-:S04]  /*11520*/  ISETP.NE.U32.AND P0, PT, R2, RZ, PT ;  /* 0x000000ff0200720c */ /* 0x000fc80003f05070 */
[----:B------:R-:W-:-:S13]  /*11530*/  ISETP.NE.AND.EX P0, PT, R3, RZ, PT, P0 ;  /* 0x000000ff0300720c */ /* 0x000fda0003f05300 */
[----:B------:R-:W-:Y:S05]  /*11540*/  @!P0 BRA `(.L_x_4668) ;  /* 0x0000000000508947 */ /* 0x000fea0003800000 */
[----:B------:R-:W1:Y:S01]  /*11550*/  LDC R6, c[0x0][0x43c] ;  /* 0x00010f00ff067b82 */ /* 0x000e620000000800 */
[----:B------:R-:W-:Y:S01]  /*11560*/  IMAD.MOV.U32 R9, RZ, RZ, R0 ;  /* 0x000000ffff097224 */ /* 0x000fe200078e0000 */
[----:B------:R-:W-:-:S03]  /*11570*/  ULDC.64 UR4, c[0x0][0x428] ;  /* 0x00010a0000047ab9 */ /* 0x000fc60000000a00 */
[----:B------:R-:W-:Y:S01]  /*11580*/  IMAD.MOV.U32 R0, RZ, RZ, R9 ;  /* 0x000000ffff007224 */ /* 0x000fe200078e0009 */
[----:B-1----:R-:W-:-:S13]  /*11590*/  ISETP.NE.AND P0, PT, R6, 0x1, PT ;  /* 0x000000010600780c */ /* 0x002fda0003f05270 */
[----:B0-----:R-:W0:Y:S02]  /*115a0*/  @P0 LDC.64 R4, c[0x0][0x440] ;  /* 0x00011000ff040b82 */ /* 0x001e240000000a00 */
        /* <DEDUP_REMOVED lines=14> */
.L_x_4668:
[----:B------:R-:W3:Y:S04]  /*11690*/  LDL R0, [R1+0x10] ;  /* 0x0000100001007983 */ /* 0x000ee80000100800 */
[----:B-1----:R-:W4:Y:S01]  /*116a0*/  LDL R2, [R1+0x14] ;  /* 0x0000140001027983 */ /* 0x002f220000100800 */
[----:B---3--:R-:W-:Y:S01]  /*116b0*/  IMAD R0, R0, 0x8, R19 ;  /* 0x0000000800007824 */ /* 0x008fe200078e0213 */
[----:B----4-:R-:W-:-:S04]  /*116c0*/  SHF.L.U32 R2, R2, 0x1f, RZ ;  /* 0x0000001f02027819 */ /* 0x010fc800000006ff */
[----:B------:R-:W1:Y:S02]  /*116d0*/  SYNCS.PHASECHK.TRANS64.TRYWAIT P0, [R0+URZ+0x28c40], R2 ;  /* 0x028c4002000075a7 */ /* 0x000e64000800017f */
[----:B-1----:R-:W-:Y:S05]  /*116e0*/  @!P0 BRA `(.L_x_4669) ;  /* 0x0000005c00208947 */ /* 0x002fea0003800000 */
.L_x_4792:
        /* <DEDUP_REMOVED lines=11> */
.L_x_4670:
[----:B------:R-:W3:Y:S04]  /*117a0*/  LDL R3, [R1+0x10] ;  /* 0x0000100001037983 */ /* 0x000ee80000100800 */
[----:B0-----:R-:W4:Y:S04]  /*117b0*/  LDL R4, [R1+0x28] ;  /* 0x0000280001047983 */ /* 0x001f280000100800 */
[----:B-1----:R-:W2:Y:S01]  /*117c0*/  LDL R2, [R1+0x1c] ;  /* 0x00001c0001027983 */ /* 0x002ea20000100800 */
        /* <DEDUP_REMOVED lines=11> */
[----:B---3--:R-:W-:Y:S01]  /*11880*/  IMAD R0, R3, 0x2000, R19 ;  /* 0x0000200003007824 */ /* 0x008fe200078e0213 */
[----:B----4-:R-:W-:-:S04]  /*11890*/  R2UR UR11, R4 ;  /* 0x00000000040b72ca */ /* 0x010fc800000e0000 */
[----:B------:R-:W-:Y:S02]  /*118a0*/  R2UR UR8, R0 ;  /* 0x00000000000872ca */ /* 0x000fe400000e0000 */
[----:B--2---:R-:W-:-:S11]  /*118b0*/  R2UR UR4, R2 ;  /* 0x00000000020472ca */ /* 0x004fd600000e0000 */
[----:B------:R-:W-:Y:S02]  /*118c0*/  UIADD3 UR8, UR8, 0x22400, URZ ;  /* 0x0002240008087890 */ /* 0x000fe4000fffe03f */
[----:B------:R-:W-:-:S03]  /*118d0*/  ULEA UR11, UR11, UR4, 0x6 ;  /* 0x000000040b0b7291 */ /* 0x000fc6000f8e303f */
[----:B------:R-:W-:-:S06]  /*118e0*/  UMOV UR4, 0x0 ;  /* 0x0000000000047882 */ /* 0x000fcc0000000000 */
[----:B------:R1:W-:Y:S02]  /*118f0*/  UTMALDG.4D [UR8], [UR6], desc[UR4] ;  /* 0x00000408060075b4 */ /* 0x0003e40008019000 */
[----:B-1----:R-:W-:Y:S01]  /*11900*/  NOP ;  /* 0x0000000000007918 */ /* 0x002fe20000000000 */
.L_x_4666:
[----:B------:R-:W3:Y:S04]  /*11910*/  LDL.LU R3, [R1+0x38] ;  /* 0x0000380001037983 */ /* 0x000ee80000300800 */
[----:B------:R-:W4:Y:S04]  /*11920*/  LDL.LU R5, [R1+0x24] ;  /* 0x0000240001057983 */ /* 0x000f280000300800 */
[----:B0-----:R-:W5:Y:S01]  /*11930*/  LDL.LU R4, [R1+0x44] ;  /* 0x0000440001047983 */ /* 0x001f620000300800 */
        /* <DEDUP_REMOVED lines=9> */
[----:B---3--:R-:W-:Y:S02]  /*119d0*/  SHF.R.S32.HI R0, RZ, 0x1f, R3 ;  /* 0x0000001fff007819 */ /* 0x008fe40000011403 */
[----:B----4-:R-:W-:-:S03]  /*119e0*/  SEL R5, R5, RZ, !P0 ;  /* 0x000000ff05057207 */ /* 0x010fc60004000000 */
[----:B------:R-:W-:Y:S01]  /*119f0*/  IMAD R0, R0, UR4, RZ ;  /* 0x0000000400007c24 */ /* 0x000fe2000f8e02ff */
[----:B-----5:R-:W-:-:S03]  /*11a00*/  SEL R4, R4, RZ, !P0 ;  /* 0x000000ff04047207 */ /* 0x020fc60004000000 */
        /* <DEDUP_REMOVED lines=23> */
[----:B0-----:R-:W-:Y:S05]  /*11b80*/  CALL.ABS.NOINC R2 ;  /* 0x0000000002007343 */ /* 0x001fea0003c00000 */
.L_x_4672:
[----:B------:R-:W-:Y:S05]  /*11b90*/  BSYNC B6 ;  /* 0x0000000000067941 */ /* 0x000fea0003800000 */
.L_x_4671:
[----:B0-----:R-:W3:Y:S01]  /*11ba0*/  LDL.LU R0, [R1+0x44] ;  /* 0x0000440001007983 */ /* 0x001ee20000300800 */
[----:B------:R-:W-:Y:S01]  /*11bb0*/  ULDC.64 UR4, c[0x0][0x2d8] ;  /* 0x0000b60000047ab9 */ /* 0x000fe20000000a00 */
[----:B------:R-:W0:Y:S01]  /*11bc0*/  LDC R7, c[0x0][0x448] ;  /* 0x00011200ff077b82 */ /* 0x000e220000000800 */
[----:B------:R-:W-:Y:S01]  /*11bd0*/  ULDC UR6, c[0x0][0x2b8] ;  /* 0x0000ae0000067ab9 */ /* 0x000fe20000000800 */
[----:B------:R-:W4:Y:S04]  /*11be0*/  LDL.LU R4, [R1+0x38] ;  /* 0x0000380001047983 */ /* 0x000f280000300800 */
[----:B------:R-:W4:Y:S04]  /*11bf0*/  LDL.LU.64 R2, [R1+0x48] ;  /* 0x0000480001027983 */ /* 0x000f280000300a00 */
[----:B------:R-:W3:Y:S04]  /*11c00*/  LDL.LU R5, [R1+0x24] ;  /* 0x0000240001057983 */ /* 0x000ee80000300800 */
[----:B--2---:R-:W2:Y:S04]  /*11c10*/  LDL R10, [R1+0x4] ;  /* 0x00000400010a7983 */ /* 0x004ea80000100800 */
[----:B------:R1:W5:Y:S01]  /*11c20*/  LDL R8, [R1+0x58] ;  /* 0x0000580001087983 */ /* 0x0003620000100800 */
[----:B0-----:R-:W-:-:S13]  /*11c30*/  ISETP.NE.AND P0, PT, R7, 0x1, PT ;  /* 0x000000010700780c */ /* 0x001fda0003f05270 */
[----:B------:R-:W0:Y:S01]  /*11c40*/  @P0 LDC R6, c[0x0][0x450] ;  /* 0x00011400ff060b82 */ /* 0x000e220000000800 */
[----:B------:R-:W1:Y:S02]  /*11c50*/  S2R R9, SR_TID.X ;  /* 0x0000000000097919 */ /* 0x000e640000002100 */
[----:B-1----:R-:W-:-:S05]  /*11c60*/  IMAD.SHL.U32 R9, R9, 0x8, RZ ;  /* 0x0000000809097824 */ /* 0x002fca00078e00ff */
[----:B------:R-:W-:Y:S01]  /*11c70*/  LOP3.LUT R9, R9, 0x38, RZ, 0xc0, !PT ;  /* 0x0000003809097812 */ /* 0x000fe200078ec0ff */
[----:B----4-:R-:W-:Y:S02]  /*11c80*/  IMAD.MOV.U32 R3, RZ, RZ, R4 ;  /* 0x000000ffff037224 */ /* 0x010fe400078e0004 */
[----:B------:R-:W1:Y:S01]  /*11c90*/  S2R R4, SR_TID.X ;  /* 0x0000000000047919 */ /* 0x000e620000002100 */
[----:B------:R-:W-:-:S04]  /*11ca0*/  IMAD.WIDE.U32 R2, R17, UR4, R2 ;  /* 0x0000000411027c25 */ /* 0x000fc8000f8e0002 */
[----:B------:R-:W-:Y:S01]  /*11cb0*/  IMAD R3, R17, UR5, R3 ;  /* 0x0000000511037c24 */ /* 0x000fe2000f8e0203 */
[----:B------:R-:W-:Y:S02]  /*11cc0*/  ULDC.64 UR4, c[0x0][0x2e0] ;  /* 0x0000b80000047ab9 */ /* 0x000fe40000000a00 */
[----:B---3--:R-:W-:Y:S02]  /*11cd0*/  IMAD R0, R0, UR4, RZ ;  /* 0x0000000400007c24 */ /* 0x008fe4000f8e02ff */
[----:B------:R-:W-:-:S04]  /*11ce0*/  IMAD.WIDE.U32 R2, R5, UR4, R2 ;  /* 0x0000000405027c25 */ /* 0x000fc8000f8e0002 */
        /* <DEDUP_REMOVED lines=9> */
[----:B--2---:R-:W-:-:S04]  /*11d80*/  IMAD R4, R10, 0x40, R4 ;  /* 0x000000400a047824 */ /* 0x004fc800078e0204 */
        /* <DEDUP_REMOVED lines=27> */
[C---:B------:R-:W-:Y:S02]  /*11f40*/  VIADD R5, R3.reuse, 0x10 ;  /* 0x0000001003057836 */ /* 0x040fe40000000000 */
        /* <DEDUP_REMOVED lines=26> */
[----:B------:R-:W-:Y:S01]  /*120f0*/  @!P1 IMAD.MOV.U32 R6, RZ, RZ, R5 ;  /* 0x000000ffff069224 */ /* 0x000fe200078e0005 */
[----:B------:R-:W0:Y:S04]  /*12100*/  SHFL.IDX PT, R0, R0, 0x3, 0x181f ;  /* 0x00781f0000007f89 */ /* 0x000e2800000e0000 */
[----:B------:R1:W-:Y:S04]  /*12110*/  @!P1 LDGSTS.E.BYPASS.LTC128B.128 [R8+0x21400], desc[UR40][R6.64], !P0 ;  /* 0x2140000006089fae */ /* 0x0003e8000c101d68 */
[----:B------:R-:W2:Y:S02]  /*12120*/  SHFL.IDX PT, R4, R4, 0x3, 0x181f ;  /* 0x00781f0004047f89 */ /* 0x000ea400000e0000 */
.L_x_4801:
[----:B------:R-:W-:-:S05]  /*12130*/  VIADD R3, R3, 0x30 ;  /* 0x0000003003037836 */ /* 0x000fca0000000000 */
[----:B------:R-:W-:-:S13]  /*12140*/  ISETP.GE.AND P1, PT, R3, R2, PT ;  /* 0x000000020300720c */ /* 0x000fda0003f26270 */
[----:B--2---:R-:W-:-:S05]  /*12150*/  @!P1 LEA R2, P2, R9, R4, 0x1 ;  /* 0x0000000409029211 */ /* 0x004fca00078408ff */
[----:B0-----:R-:W-:-:S05]  /*12160*/  @!P1 IMAD.X R3, RZ, RZ, R0, P2 ;  /* 0x000000ffff039224 */ /* 0x001fca00010e0600 */
[----:B------:R-:W-:Y:S01]  /*12170*/  @!PT LDS RZ, [RZ] ;  /* 0x00000000fffff984 */ /* 0x000fe20000000800 */
[----:B------:R-:W-:Y:S01]  /*12180*/  @!PT LDS RZ, [RZ] ;  /* 0x00000000fffff984 */ /* 0x000fe20000000800 */
[----:B------:R-:W-:Y:S01]  /*12190*/  @!PT LDS RZ, [RZ] ;  /* 0x00000000fffff984 */ /* 0x000fe20000000800 */
[----:B------:R0:W-:Y:S01]  /*121a0*/  @!P1 LDGSTS.E.BYPASS.LTC128B.128 [R8+0x21c00], desc[UR40][R2.64], !P0 ;  /* 0x21c0000002089fae */ /* 0x0001e2000c101d68 */
[----:B------:R-:W-:Y:S01]  /*121b0*/  PLOP3.LUT P0, PT, PT, PT, PT, 0x80, 0x0 ;  /* 0x000000000000781c */ /* 0x000fe20003f0f070 */
[----:B------:R-:W-:-:S12]  /*121c0*/  NOP ;  /* 0x0000000000007918 */ /* 0x000fd80000000000 */
.L_x_4674:
        /* <DEDUP_REMOVED lines=18> */
.L_x_4802:
[----:B------:R-:W-:Y:S05]  /*122f0*/  BSYNC B0 ;  /* 0x0000000000007941 */ /* 0x000fea0003800000 */
.L_x_4675:
[----:B------:R-:W-:Y:S01]  /*12300*/  LOP3.LUT P0, RZ, R18, 0x1, RZ, 0xc0, !PT ;  /* 0x0000000112ff7812 */ /* 0x000fe2000780c0ff */
[----:B------:R-:W-:-:S12]  /*12310*/  BSSY B0, `(.L_x_4677) ;  /* 0x0000097000007945 */ /* 0x000fd80003800000 */
[----:B------:R-:W-:Y:S05]  /*12320*/  @!P0 BRA `(.L_x_4678) ;  /* 0x0000000800548947 */ /* 0x000fea0003800000 */
[----:B------:R-:W0:Y:S04]  /*12330*/  LDL R4, [R1+0x10] ;  /* 0x0000100001047983 */ /* 0x000e280000100800 */
[----:B------:R-:W2:Y:S01]  /*12340*/  LDL R2, [R1+0x14] ;  /* 0x0000140001027983 */ /* 0x000ea20000100800 */
[----:B------:R-:W-:Y:S01]  /*12350*/  BSSY B1, `(.L_x_4679) ;  /* 0x0000008000017945 */ /* 0x000fe20003800000 */
[----:B------:R-:W3:Y:S02]  /*12360*/  S2R R3, SR_TID.X ;  /* 0x0000000000037919 */ /* 0x000ee40000002100 */
[----:B---3--:R-:W-:-:S04]  /*12370*/  LOP3.LUT R3, R3, 0x7f, RZ, 0xc0, !PT ;  /* 0x0000007f03037812 */ /* 0x008fc800078ec0ff */
[----:B------:R-:W-:Y:S01]  /*12380*/  ISETP.NE.AND P1, PT, R3, RZ, PT ;  /* 0x000000ff0300720c */ /* 0x000fe20003f25270 */
[----:B0-----:R-:W-:Y:S01]  /*12390*/  IMAD R0, R4, 0x8, R19 ;  /* 0x0000000804007824 */ /* 0x001fe200078e0213 */
[----:B--2---:R-:W-:-:S04]  /*123a0*/  SHF.L.U32 R2, R2, 0x1f, RZ ;  /* 0x0000001f02027819 */ /* 0x004fc800000006ff */
[----:B------:R-:W0:Y:S02]  /*123b0*/  SYNCS.PHASECHK.TRANS64.TRYWAIT P0, [R0+URZ+0x28c60], R2 ;  /* 0x028c6002000075a7 */ /* 0x000e24000800017f */
[----:B0-----:R-:W-:Y:S05]  /*123c0*/  @!P0 BRA `(.L_x_4680) ;  /* 0x00000054005c8947 */ /* 0x001fea0003800000 */
.L_x_4803:
[----:B------:R-:W-:Y:S05]  /*123d0*/  BSYNC B1 ;  /* 0x0000000000017941 */ /* 0x000fea0003800000 */
.L_x_4679:
        /* <DEDUP_REMOVED lines=9> */
.L_x_4682:
[----:B------:R-:W-:Y:S05]  /*12470*/  BSYNC B1 ;  /* 0x0000000000017941 */ /* 0x000fea0003800000 */
.L_x_4681:
        /* <DEDUP_REMOVED lines=13> */
.L_x_4683:
        /* <DEDUP_REMOVED lines=15> */
.L_x_4684:
        /* <DEDUP_REMOVED lines=15> */
.L_x_4685:
        /* <DEDUP_REMOVED lines=15> */
.L_x_4686:
        /* <DEDUP_REMOVED lines=15> */
.L_x_4687:
        /* <DEDUP_REMOVED lines=15> */
.L_x_4688:
        /* <DEDUP_REMOVED lines=15> */
.L_x_4689:
        /* <DEDUP_REMOVED lines=15> */
.L_x_4690:
        /* <DEDUP_REMOVED lines=10> */
.L_x_4678:
[----:B------:R-:W-:Y:S05]  /*12c80*/  BSYNC B0 ;  /* 0x0000000000007941 */ /* 0x000fea0003800000 */
.L_x_4677:
[----:B------:R-:W0:Y:S04]  /*12c90*/  LDL R4, [R1+0x34] ;  /* 0x0000340001047983 */ /* 0x000e280000100800 */
[----:B------:R-:W2:Y:S01]  /*12ca0*/  LDL R5, [R1+0x20] ;  /* 0x0000200001057983 */ /* 0x000ea20000100800 */
[----:B------:R-:W-:Y:S01]  /*12cb0*/  BSSY B0, `(.L_x_4691) ;  /* 0x00002ac000007945 */ /* 0x000fe20003800000 */
[----:B0-----:R-:W-:-:S05]  /*12cc0*/  VIADD R0, R4, 0xfffffffe ;  /* 0xfffffffe04007836 */ /* 0x001fca0000000000 */
[----:B--2---:R-:W-:-:S13]  /*12cd0*/  ISETP.GE.AND P0, PT, R0, R5, PT ;  /* 0x000000050000720c */ /* 0x004fda0003f06270 */
[----:B------:R-:W-:Y:S05]  /*12ce0*/  @!P0 BRA `(.L_x_4692) ;  /* 0x0000002800a08947 */ /* 0x000fea0003800000 */
[----:B-1----:R-:W2:Y:S04]  /*12cf0*/  LDL.LU R7, [R1+0x54] ;  /* 0x0000540001077983 */ /* 0x002ea80000300800 */
        /* <DEDUP_REMOVED lines=48> */
.L_x_4697:
        /* <DEDUP_REMOVED lines=8> */
.L_x_4804:
[----:B------:R-:W-:Y:S05]  /*13080*/  BSYNC B3 ;  /* 0x0000000000037941 */ /* 0x000fea0003800000 */
.L_x_4698:
        /* <DEDUP_REMOVED lines=9> */
.L_x_4701:
[----:B------:R-:W-:Y:S05]  /*13120*/  BSYNC B3 ;  /* 0x0000000000037941 */ /* 0x000fea0003800000 */
.L_x_4700:
        /* <DEDUP_REMOVED lines=13> */
.L_x_4702:
        /* <DEDUP_REMOVED lines=13> */
.L_x_4805:
[----:B------:R-:W-:Y:S05]  /*132d0*/  BSYNC B3 ;  /* 0x0000000000037941 */ /* 0x000fea0003800000 */
.L_x_4703:
        /* <DEDUP_REMOVED lines=11> */
.L_x_4706:
[----:B------:R-:W-:Y:S05]  /*13390*/  BSYNC B3 ;  /* 0x0000000000037941 */ /* 0x000fea0003800000 */
.L_x_4705:
        /* <DEDUP_REMOVED lines=10> */
.L_x_4707:
        /* <DEDUP_REMOVED lines=15> */
.L_x_4708:
        /* <DEDUP_REMOVED lines=15> */
.L_x_4709:
        /* <DEDUP_REMOVED lines=15> */
.L_x_4710:
        /* <DEDUP_REMOVED lines=15> */
.L_x_4711:
        /* <DEDUP_REMOVED lines=15> */
.L_x_4712:
        /* <DEDUP_REMOVED lines=15> */
.L_x_4713:
        /* <DEDUP_REMOVED lines=15> */
.L_x_4714:
        /* <DEDUP_REMOVED lines=10> */
.L_x_4696:
[----:B------:R-:W-:Y:S05]  /*13b70*/  BSYNC B1 ;  /* 0x0000000000017941 */ /* 0x000fea0003800000 */
.L_x_4695:
[----:B------:R-:W2:Y:S02]  /*13b80*/  LDL.LU R6, [R1+0x34] ;  /* 0x0000340001067983 */ /* 0x000ea40000300800 */
[----:B--2---:R-:W-:-:S07]  /*13b90*/  VIADD R0, R6, 0xfffffffd ;  /* 0xfffffffd06007836 */ /* 0x004fce0000000000 */
.L_x_4694:
[----:B------:R-:W-:Y:S05]  /*13ba0*/  BSYNC B2 ;  /* 0x0000000000027941 */ /* 0x000fea0003800000 */
.L_x_4693:
[----:B------:R-:W-:Y:S01]  /*13bb0*/  VIADD R5, R5, 0xfffffffe ;  /* 0xfffffffe05057836 */ /* 0x000fe20000000000 */
[----:B------:R-:W-:-:S04]  /*13bc0*/  LOP3.LUT R4, RZ, R4, RZ, 0x33, !PT ;  /* 0x00000004ff047212 */ /* 0x000fc800078e33ff */
[----:B------:R-:W-:-:S13]  /*13bd0*/  ISETP.NE.AND P0, PT, R5, R4, PT ;  /* 0x000000040500720c */ /* 0x000fda0003f05270 */
[----:B------:R-:W-:Y:S05]  /*13be0*/  @!P0 BRA `(.L_x_4692) ;  /* 0x0000001800e08947 */ /* 0x000fea0003800000 */
.L_x_4755:
        /* <DEDUP_REMOVED lines=35> */
.L_x_4717:
        /* <DEDUP_REMOVED lines=8> */
.L_x_4806:
[----:B------:R-:W-:Y:S05]  /*13ea0*/  BSYNC B2 ;  /* 0x0000000000027941 */ /* 0x000fea0003800000 */
.L_x_4718:
        /* <DEDUP_REMOVED lines=9> */
.L_x_4721:
[----:B------:R-:W-:Y:S05]  /*13f40*/  BSYNC B2 ;  /* 0x0000000000027941 */ /* 0x000fea0003800000 */
.L_x_4720:
        /* <DEDUP_REMOVED lines=12> */
.L_x_4722:
        /* <DEDUP_REMOVED lines=13> */
.L_x_4807:
[----:B------:R-:W-:Y:S05]  /*140e0*/  BSYNC B2 ;  /* 0x0000000000027941 */ /* 0x000fea0003800000 */
.L_x_4723:
        /* <DEDUP_REMOVED lines=11> */
.L_x_4726:
[----:B------:R-:W-:Y:S05]  /*141a0*/  BSYNC B2 ;  /* 0x0000000000027941 */ /* 0x000fea0003800000 */
.L_x_4725:
        /* <DEDUP_REMOVED lines=9> */
.L_x_4727:
        /* <DEDUP_REMOVED lines=15> */
.L_x_4728:
        /* <DEDUP_REMOVED lines=15> */
.L_x_4729:
        /* <DEDUP_REMOVED lines=15> */
.L_x_4730:
        /* <DEDUP_REMOVED lines=15> */
.L_x_4731:
        /* <DEDUP_REMOVED lines=15> */
.L_x_4732:
        /* <DEDUP_REMOVED lines=15> */
.L_x_4733:
        /* <DEDUP_REMOVED lines=15> */
.L_x_4734:
        /* <DEDUP_REMOVED lines=10> */
.L_x_4716:
[----:B------:R-:W-:Y:S05]  /*14970*/  BSYNC B1 ;  /* 0x0000000000017941 */ /* 0x000fea0003800000 */
.L_x_4715:
        /* <DEDUP_REMOVED lines=35> */
.L_x_4737:
        /* <DEDUP_REMOVED lines=8> */
.L_x_4808:
[----:B------:R-:W-:Y:S05]  /*14c30*/  BSYNC B2 ;  /* 0x0000000000027941 */ /* 0x000fea0003800000 */
.L_x_4738:
        /* <DEDUP_REMOVED lines=9> */
.L_x_4741:
[----:B------:R-:W-:Y:S05]  /*14cd0*/  BSYNC B2 ;  /* 0x0000000000027941 */ /* 0x000fea0003800000 */
.L_x_4740:
        /* <DEDUP_REMOVED lines=13> */
.L_x_4742:
        /* <DEDUP_REMOVED lines=13> */
.L_x_4809:
[----:B------:R-:W-:Y:S05]  /*14e80*/  BSYNC B2 ;  /* 0x0000000000027941 */ /* 0x000fea0003800000 */
.L_x_4743:
        /* <DEDUP_REMOVED lines=11> */
.L_x_4746:
[----:B------:R-:W-:Y:S05]  /*14f40*/  BSYNC B2 ;  /* 0x0000000000027941 */ /* 0x000fea0003800000 */
.L_x_4745:
        /* <DEDUP_REMOVED lines=10> */
.L_x_4747:
        /* <DEDUP_REMOVED lines=15> */
.L_x_4748:
        /* <DEDUP_REMOVED lines=15> */
.L_x_4749:
        /* <DEDUP_REMOVED lines=15> */
.L_x_4750:
        /* <DEDUP_REMOVED lines=15> */
.L_x_4751:
        /* <DEDUP_REMOVED lines=15> */
.L_x_4752:
        /* <DEDUP_REMOVED lines=15> */
.L_x_4753:
        /* <DEDUP_REMOVED lines=15> */
.L_x_4754:
        /* <DEDUP_REMOVED lines=10> */
.L_x_4736:
[----:B------:R-:W-:Y:S05]  /*15720*/  BSYNC B1 ;  /* 0x0000000000017941 */ /* 0x000fea0003800000 */
.L_x_4735:
[----:B------:R-:W2:Y:S01]  /*15730*/  LDL R2, [R1+0x20] ;  /* 0x0000200001027983 */ /* 0x000ea20000100800 */
[----:B------:R-:W-:Y:S01]  /*15740*/  VIADD R0, R0, 0xfffffffe ;  /* 0xfffffffe00007836 */ /* 0x000fe20000000000 */
[----:B--2---:R-:W-:-:S13]  /*15750*/  ISETP.GT.AND P0, PT, R6, R2, PT ;  /* 0x000000020600720c */ /* 0x004fda0003f04270 */
[----:B------:R-:W-:Y:S05]  /*15760*/  @P0 BRA `(.L_x_4755) ;  /* 0xffffffe400200947 */ /* 0x000fea000383ffff */
.L_x_4692:
[----:B------:R-:W-:Y:S05]  /*15770*/  BSYNC B0 ;  /* 0x0000000000007941 */ /* 0x000fea0003800000 */
.L_x_4691:
[----:B------:R-:W2:Y:S04]  /*15780*/  LDL.LU R4, [R1+0x10] ;  /* 0x0000100001047983 */ /* 0x000ea80000300800 */
[----:B------:R-:W3:Y:S01]  /*15790*/  LDL.LU R3, [R1+0x14] ;  /* 0x0000140001037983 */ /* 0x000ee20000300800 */
[----:B------:R-:W4:Y:S01]  /*157a0*/  S2R R2, SR_TID.X ;  /* 0x0000000000027919 */ /* 0x000f220000002100 */
[----:B------:R-:W-:Y:S01]  /*157b0*/  BSSY B0, `(.L_x_4756) ;  /* 0x0000016000007945 */ /* 0x000fe20003800000 */
[----:B----4-:R-:W-:-:S04]  /*157c0*/  LOP3.LUT R2, R2, 0x7f, RZ, 0xc0, !PT ;  /* 0x0000007f02027812 */ /* 0x010fc800078ec0ff */
[----:B------:R-:W-:Y:S01]  /*157d0*/  ISETP.NE.AND P1, PT, R2, RZ, PT ;  /* 0x000000ff0200720c */ /* 0x000fe20003f25270 */
[----:B--2---:R-:W-:-:S05]  /*157e0*/  VIADD R0, R4, 0x1 ;  /* 0x0000000104007836 */ /* 0x004fca0000000000 */
[----:B------:R-:W-:-:S04]  /*157f0*/  ISETP.NE.AND P0, PT, R0, 0x2, PT ;  /* 0x000000020000780c */ /* 0x000fc80003f05270 */
[----:B------:R-:W-:-:S04]  /*15800*/  SEL R2, RZ, 0x1, P0 ;  /* 0x00000001ff027807 */ /* 0x000fc80000000000 */
[----:B---3--:R-:W-:-:S05]  /*15810*/  LOP3.LUT R3, R3, R2, RZ, 0x3c, !PT ;  /* 0x0000000203037212 */ /* 0x008fca00078e3cff */
[----:B------:R2:W-:Y:S01]  /*15820*/  STL [R1+0x14], R3 ;  /* 0x0000140301007387 */ /* 0x0005e20000100800 */
[----:B------:R-:W-:Y:S05]  /*15830*/  @P1 BRA `(.L_x_4757) ;  /* 0x0000000000341947 */ /* 0x000fea0003800000 */
[----:B------:R-:W3:Y:S01]  /*15840*/  S2R R5, SR_LANEID ;  /* 0x0000000000057919 */ /* 0x000ee20000000000 */
[----:B------:R-:W-:Y:S01]  /*15850*/  VOTEU.ANY UR4, UPT, PT ;  /* 0x0000000000047886 */ /* 0x000fe200038e0100 */
[----:B--2---:R-:W2:Y:S01]  /*15860*/  LDC.64 R2, c[0x0][0xc60] ;  /* 0x00031800ff027b82 */ /* 0x004ea20000000a00 */
[----:B------:R-:W3:Y:S02]  /*15870*/  FLO.U32 R4, UR4 ;  /* 0x0000000400047d00 */ /* 0x000ee400080e0000 */
[----:B---3--:R-:W-:-:S06]  /*15880*/  ISETP.EQ.U32.AND P1, PT, R4, R5, PT ;  /* 0x000000050400720c */ /* 0x008fcc0003f22070 */
[----:B------:R-:W2:Y:S07]  /*15890*/  POPC R5, UR4 ;  /* 0x0000000400057d09 */ /* 0x000eae0008000000 */
[----:B--2---:R-:W2:Y:S01]  /*158a0*/  @P1 ATOMG.E.ADD.STRONG.GPU PT, R3, desc[UR40][R2.64], R5 ;  /* 0x00000005020319a8 */ /* 0x004ea200081ee1e8 */
[----:B-1----:R-:W1:Y:S02]  /*158b0*/  S2R R6, SR_LTMASK ;  /* 0x0000000000067919 */ /* 0x002e640000003900 */
[----:B-1----:R-:W-:-:S04]  /*158c0*/  LOP3.LUT R6, R6, UR4, RZ, 0xc0, !PT ;  /* 0x0000000406067c12 */ /* 0x002fc8000f8ec0ff */
[----:B------:R-:W1:Y:S01]  /*158d0*/  POPC R7, R6 ;  /* 0x0000000600077309 */ /* 0x000e620000000000 */
[----:B--2---:R-:W1:Y:S02]  /*158e0*/  SHFL.IDX PT, R4, R3, R4, 0x1f ;  /* 0x00001f0403047589 */ /* 0x004e6400000e0000 */
[----:B-1----:R-:W-:-:S05]  /*158f0*/  IADD3 R2, R4, UR37, R7 ;  /* 0x0000002504027c10 */ /* 0x002fca000fffe007 */
[----:B------:R3:W-:Y:S02]  /*15900*/  STL [R1], R2 ;  /* 0x0000000201007387 */ /* 0x0007e40000100800 */
.L_x_4757:
[----:B------:R-:W-:Y:S05]  /*15910*/  BSYNC B0 ;  /* 0x0000000000007941 */ /* 0x000fea0003800000 */
.L_x_4756:
[----:B------:R-:W-:-:S05]  /*15920*/  SEL R0, R0, RZ, P0 ;  /* 0x000000ff00007207 */ /* 0x000fca0000000000 */
[----:B------:R4:W-:Y:S02]  /*15930*/  STL [R1+0x10], R0 ;  /* 0x0000100001007387 */ /* 0x0009e40000100800 */
.L_x_4659:
[----:B------:R-:W-:Y:S05]  /*15940*/  BSYNC B7 ;  /* 0x0000000000077941 */ /* 0x000fea0003800000 */
.L_x_4657:
        /* <DEDUP_REMOVED lines=13> */
.L_x_4758:
[----:B------:R-:W5:Y:S01]  /*15a20*/  S2R R16, SR_TID.X ;  /* 0x0000000000107919 */ /* 0x000f620000002100 */
[----:B------:R-:W-:Y:S01]  /*15a30*/  UMOV UR4, 0xffffffff ;  /* 0xffffffff00047882 */ /* 0x000fe20000000000 */
[----:B-----5:R-:W-:-:S04]  /*15a40*/  LOP3.LUT R16, R16, 0x1f, RZ, 0xc0, !PT ;  /* 0x0000001f10107812 */ /* 0x020fc800078ec0ff */
[----:B------:R-:W-:Y:S01]  /*15a50*/  ISETP.NE.AND P0, PT, R16, 0x1f, PT ;  /* 0x0000001f1000780c */ /* 0x000fe20003f05270 */
[----:B------:R-:W-:-:S12]  /*15a60*/  BRA.DIV UR4, `(.L_x_4760) ;  /* 0x0000002204407947 */ /* 0x000fd8000b800000 */
[----:B--2---:R-:W2:Y:S01]  /*15a70*/  LDL.LU R3, [R1] ;  /* 0x0000000001037983 */ /* 0x004ea20000300800 */
[----:B------:R-:W-:-:S03]  /*15a80*/  ULDC UR4, c[0x0][0xc3c] ;  /* 0x00030f0000047ab9 */ /* 0x000fc60000000800 */
[----:B01----:R-:W4:Y:S01]  /*15a90*/  LDL R8, [R1+0xc] ;  /* 0x00000c0001087983 */ /* 0x003f220000100800 */
[----:B--2---:R-:W-:Y:S02]  /*15aa0*/  IMAD.MOV.U32 R10, RZ, RZ, R3 ;  /* 0x000000ffff0a7224 */ /* 0x004fe400078e0003 */
[----:B----4-:R-:W-:-:S05]  /*15ab0*/  IMAD.IADD R0, R8, 0x1, R16 ;  /* 0x0000000108007824 */ /* 0x010fca00078e0210 */
[----:B------:R-:W-:-:S13]  /*15ac0*/  ISETP.GE.OR P1, PT, R0, UR4, !P0 ;  /* 0x0000000400007c0c */ /* 0x000fda000c726670 */
[----:B---3--:R-:W0:Y:S08]  /*15ad0*/  @!P1 LDC.64 R2, c[0x0][0xc80] ;  /* 0x00032000ff029b82 */ /* 0x008e300000000a00 */
        /* <DEDUP_REMOVED lines=34> */
.L_x_4819:
[----:B------:R-:W-:Y:S02]  /*15d00*/  ULDC UR4, c[0x0][0xc38] ;  /* 0x00030e0000047ab9 */ /* 0x000fe40000000800 */
[----:B------:R-:W-:-:S04]  /*15d10*/  IMAD.U32 R8, RZ, RZ, UR4 ;  /* 0x00000004ff087e24 */ /* 0x000fc8000f8e00ff */
[----:B-1----:R-:W-:-:S04]  /*15d20*/  IMAD R9, R14, R8, RZ ;  /* 0x000000080e097224 */ /* 0x002fc800078e02ff */
[----:B------:R-:W-:-:S05]  /*15d30*/  IMAD.IADD R0, R0, 0x1, R9 ;  /* 0x0000000100007824 */ /* 0x000fca00078e0209 */
[----:B------:R-:W-:-:S13]  /*15d40*/  ISETP.GT.AND P6, PT, R0, R4, PT ;  /* 0x000000040000720c */ /* 0x000fda0003fc4270 */
[----:B------:R-:W-:Y:S05]  /*15d50*/  @P6 BRA `(.L_x_4761) ;  /* 0x0000000000ac6947 */ /* 0x000fea0003800000 */
.L_x_4764:
        /* <DEDUP_REMOVED lines=37> */
.L_x_4827:
[----:B------:R-:W-:Y:S02]  /*15fb0*/  ULDC UR4, c[0x0][0xc38] ;  /* 0x00030e0000047ab9 */ /* 0x000fe40000000800 */
[----:B------:R-:W-:-:S04]  /*15fc0*/  IMAD.U32 R8, RZ, RZ, UR4 ;  /* 0x00000004ff087e24 */ /* 0x000fc8000f8e00ff */
[----:B-1----:R-:W-:-:S04]  /*15fd0*/  IMAD R9, R14, R8, RZ ;  /* 0x000000080e097224 */ /* 0x002fc800078e02ff */
[----:B------:R-:W-:-:S05]  /*15fe0*/  IMAD.IADD R0, R9, 0x1, R0 ;  /* 0x0000000109007824 */ /* 0x000fca00078e0200 */
[----:B------:R-:W-:-:S13]  /*15ff0*/  ISETP.GT.AND P6, PT, R0, R4, PT ;  /* 0x000000040000720c */ /* 0x000fda0003fc4270 */
[----:B------:R-:W-:Y:S05]  /*16000*/  @!P6 BRA `(.L_x_4764) ;  /* 0xfffffffc0054e947 */ /* 0x000fea000383ffff */
.L_x_4761:
        /* <DEDUP_REMOVED lines=12> */
.L_x_4832:
[----:B------:R-:W-:-:S13]  /*160d0*/  ISETP.NE.AND P0, PT, R3, RZ, PT ;  /* 0x000000ff0300720c */ /* 0x000fda0003f05270 */
[----:B------:R-:W-:Y:S05]  /*160e0*/  @!P0 BRA `(.L_x_4766) ;  /* 0x0000000000108947 */ /* 0x000fea0003800000 */
[----:B------:R-:W-:Y:S01]  /*160f0*/  UMOV UR4, 0xffffffff ;  /* 0xffffffff00047882 */ /* 0x000fe20000000000 */
[----:B------:R-:W-:Y:S02]  /*16100*/  VIADD R12, R10, 0xffffffff ;  /* 0xffffffff0a0c7836 */ /* 0x000fe40000000000 */
[----:B------:R-:W-:Y:S05]  /*16110*/  BRA.DIV UR4, `(.L_x_4767) ;  /* 0x0000002604047947 */ /* 0x000fea000b800000 */
[----:B------:R1:W2:Y:S02]  /*16120*/  SHFL.IDX PT, R6, R2, R12, 0x1f ;  /* 0x00001f0c02067589 */ /* 0x0002a400000e0000 */
.L_x_4766:
[----:B--2---:R-:W-:Y:S01]  /*16130*/  IMAD R3, R6, R8, R9 ;  /* 0x0000000806037224 */ /* 0x004fe200078e0209 */
[----:B------:R-:W-:-:S03]  /*16140*/  ISETP.NE.AND P0, PT, R7, 0x1, PT ;  /* 0x000000010700780c */ /* 0x000fc60003f05270 */
[----:B------:R-:W-:Y:S01]  /*16150*/  IMAD.IADD R4, R4, 0x1, -R3 ;  /* 0x0000000104047824 */ /* 0x000fe200078e0a03 */
[----:B------:R2:W-:Y:S09]  /*16160*/  STL [R1], R3 ;  /* 0x0000000301007387 */ /* 0x0005f20000100800 */
[----:B------:R-:W-:Y:S05]  /*16170*/  @!P0 BRA `(.L_x_4768) ;  /* 0x0000000000e48947 */ /* 0x000fea0003800000 */
[----:B0--3--:R-:W-:-:S04]  /*16180*/  IABS R5, R0 ;  /* 0x0000000000057213 */ /* 0x009fc80000000000 */
[----:B------:R-:W0:Y:S08]  /*16190*/  I2F.RP R6, R5 ;  /* 0x0000000500067306 */ /* 0x000e300000209400 */
[----:B0-----:R-:W0:Y:S02]  /*161a0*/  MUFU.RCP R6, R6 ;  /* 0x0000000600067308 */ /* 0x001e240000001000 */
[----:B0-----:R-:W-:-:S06]  /*161b0*/  VIADD R9, R6, 0xffffffe ;  /* 0x0ffffffe06097836 */ /* 0x001fcc0000000000 */
[----:B--2---:R-:W1:Y:S02]  /*161c0*/  F2I.FTZ.U32.TRUNC.NTZ R3, R9 ;  /* 0x0000000900037305 */ /* 0x004e64000021f000 */
[----:B-1----:R-:W-:-:S04]  /*161d0*/  IMAD.MOV R2, RZ, RZ, -R3 ;  /* 0x000000ffff027224 */ /* 0x002fc800078e0a03 */
        /* <DEDUP_REMOVED lines=51> */
.L_x_4768:
[----:B0--3--:R-:W3:Y:S01]  /*16510*/  LDL R5, [R1+0xc] ;  /* 0x00000c0001057983 */ /* 0x009ee20000100800 */
[----:B-12---:R-:W3:Y:S02]  /*16520*/  LDC.64 R2, c[0x0][0xc90] ;  /* 0x00032400ff027b82 */ /* 0x006ee40000000a00 */
        /* <DEDUP_REMOVED lines=61> */
.L_x_4769:
[----:B0-----:R-:W-:-:S05]  /*16900*/  LOP3.LUT R3, RZ, R4, RZ, 0x33, !PT ;  /* 0x00000004ff037212 */ /* 0x001fca00078e33ff */
[----:B------:R-:W-:-:S05]  /*16910*/  IMAD.IADD R0, R0, 0x1, R3 ;  /* 0x0000000100007824 */ /* 0x000fca00078e0203 */
[----:B------:R2:W-:Y:S01]  /*16920*/  STL [R1+0x4], R0 ;  /* 0x0000040001007387 */ /* 0x0005e20000100800 */
[----:B------:R-:W-:Y:S05]  /*16930*/  BRA `(.L_x_4770) ;  /* 0x0000000000287947 */ /* 0x000fea0003800000 */
.L_x_4762:
        /* <DEDUP_REMOVED lines=10> */
.L_x_4770:
[----:B0-----:R-:W3:Y:S04]  /*169e0*/  LDL R3, [R1+0x8] ;  /* 0x0000080001037983 */ /* 0x001ee80000100800 */
[----:B-1----:R-:W4:Y:S04]  /*169f0*/  LDL R2, [R1+0xc] ;  /* 0x00000c0001027983 */ /* 0x002f280000100800 */
[----:B------:R-:W5:Y:S04]  /*16a00*/  LDL R5, [R1+0x4] ;  /* 0x0000040001057983 */ /* 0x000f680000100800 */
[----:B------:R-:W5:Y:S01]  /*16a10*/  LDL R4, [R1] ;  /* 0x0000000001047983 */ /* 0x000f620000100800 */
[----:B--2---:R-:W0:Y:S01]  /*16a20*/  S2R R0, SR_TID.X ;  /* 0x0000000000007919 */ /* 0x004e220000002100 */
[----:B------:R-:W-:Y:S05]  /*16a30*/  WARPSYNC.ALL ;  /* 0x0000000000007948 */ /* 0x000fea0003800000 */
[----:B0-----:R-:W-:Y:S01]  /*16a40*/  LOP3.LUT R0, R0, 0x1f, RZ, 0xc0, !PT ;  /* 0x0000001f00007812 */ /* 0x001fe200078ec0ff */
[----:B------:R-:W-:Y:S03]  /*16a50*/  BAR.SYNC.DEFER_BLOCKING 0x4, 0x180 ;  /* 0x0106000000007b1d */ /* 0x000fe60000010000 */
[----:B------:R-:W-:-:S13]  /*16a60*/  ISETP.NE.AND P0, PT, R0, RZ, PT ;  /* 0x000000ff0000720c */ /* 0x000fda0003f05270 */
[----:B------:R-:W-:Y:S01]  /*16a70*/  @!P0 MOV R0, 0x400 ;  /* 0x0000040000008802 */ /* 0x000fe20000000f00 */
[----:B---3--:R-:W-:Y:S02]  /*16a80*/  IMAD.MOV.U32 R6, RZ, RZ, R3 ;  /* 0x000000ffff067224 */ /* 0x008fe400078e0003 */
[----:B------:R-:W0:Y:S01]  /*16a90*/  @!P0 S2R R3, SR_CgaCtaId ;  /* 0x0000000000038919 */ /* 0x000e220000008800 */
[----:B----4-:R-:W-:Y:S01]  /*16aa0*/  IMAD.MOV.U32 R7, RZ, RZ, R2 ;  /* 0x000000ffff077224 */ /* 0x010fe200078e0002 */
[----:B0-----:R-:W-:-:S05]  /*16ab0*/  @!P0 LEA R19, R3, R0, 0x18 ;  /* 0x0000000003138211 */ /* 0x001fca00078ec0ff */
[----:B-----5:R1:W-:Y:S01]  /*16ac0*/  @!P0 STS.128 [R19+0x28cd0], R4 ;  /* 0x028cd00413008388 */ /* 0x0203e20000000c00 */
[----:B------:R-:W-:Y:S06]  /*16ad0*/  BAR.ARV 0x5, 0x180 ;  /* 0x0146000000007b1d */ /* 0x000fec0000002000 */
.L_x_4759:
[----:B----4-:R-:W4:Y:S01]  /*16ae0*/  LDL R0, [R1+0xc] ;  /* 0x00000c0001007983 */ /* 0x010f220000100800 */
[----:B------:R-:W-:Y:S02]  /*16af0*/  ULDC UR4, c[0x0][0xc3c] ;  /* 0x00030f0000047ab9 */ /* 0x000fe40000000800 */
[----:B----4-:R-:W-:-:S13]  /*16b00*/  ISETP.GE.AND P0, PT, R0, UR4, PT ;  /* 0x0000000400007c0c */ /* 0x010fda000bf06270 */
[----:B------:R-:W-:Y:S05]  /*16b10*/  @!P0 BRA `(.L_x_4771) ;  /* 0xffffff98007c8947 */ /* 0x000fea000383ffff */
[----:B------:R-:W-:Y:S05]  /*16b20*/  BSYNC B8 ;  /* 0x0000000000087941 */ /* 0x000fea0003800000 */
.L_x_4651:
[----:B---3--:R-:W3:Y:S01]  /*16b30*/  LDL.LU R0, [R1+0x50] ;  /* 0x0000500001007983 */ /* 0x008ee20000300800 */
[----:B------:R-:W-:Y:S01]  /*16b40*/  BSSY B0, `(.L_x_4772) ;  /* 0x000000b000007945 */ /* 0x000fe20003800000 */
[----:B01----:R-:W0:Y:S01]  /*16b50*/  S2R R5, SR_CgaCtaId ;  /* 0x0000000000057919 */ /* 0x003e220000008800 */
[----:B---3--:R-:W-:-:S05]  /*16b60*/  VIADD R0, R0, 0x1 ;  /* 0x0000000100007836 */ /* 0x008fca0000000000 */
[----:B------:R-:W-:-:S04]  /*16b70*/  LEA.HI R2, R0, R0, RZ, 0x1 ;  /* 0x0000000000027211 */ /* 0x000fc800078f08ff */
[----:B--2---:R-:W-:-:S05]  /*16b80*/  LOP3.LUT R3, R2, 0xfffffffe, RZ, 0xc0, !PT ;  /* 0xfffffffe02037812 */ /* 0x004fca00078ec0ff */
[----:B------:R-:W-:Y:S01]  /*16b90*/  IMAD.IADD R3, R0, 0x1, -R3 ;  /* 0x0000000100037824 */ /* 0x000fe200078e0a03 */
[----:B------:R-:W-:-:S04]  /*16ba0*/  MOV R0, 0x400 ;  /* 0x0000040000007802 */ /* 0x000fc80000000f00 */
[----:B0-----:R-:W-:Y:S02]  /*16bb0*/  LEA R0, R5, R0, 0x18 ;  /* 0x0000000005007211 */ /* 0x001fe400078ec0ff */
[----:B------:R-:W-:-:S04]  /*16bc0*/  SHF.L.U32 R3, R3, 0x1f, RZ ;  /* 0x0000001f03037819 */ /* 0x000fc800000006ff */
[----:B------:R-:W0:Y:S02]  /*16bd0*/  SYNCS.PHASECHK.TRANS64.TRYWAIT P0, [R0+URZ+0x28c20], R3 ;  /* 0x028c2003000075a7 */ /* 0x000e24000800017f */
[----:B0-----:R-:W-:Y:S05]  /*16be0*/  @!P0 BRA `(.L_x_4773) ;  /* 0x0000001800788947 */ /* 0x001fea0003800000 */
.L_x_4835:
[----:B------:R-:W-:Y:S05]  /*16bf0*/  BSYNC B0 ;  /* 0x0000000000007941 */ /* 0x000fea0003800000 */
.L_x_4772:
[----:B------:R-:W-:-:S03]  /*16c00*/  UMOV UR4, 0xffffffff ;  /* 0xffffffff00047882 */ /* 0x000fc60000000000 */
[----:B------:R-:W-:Y:S05]  /*16c10*/  BRA.DIV UR4, `(.L_x_4774) ;  /* 0x0000001a04807947 */ /* 0x000fea000b800000 */
[----:B------:R-:W1:Y:S02]  /*16c20*/  S2R R2, SR_TID.X ;  /* 0x0000000000027919 */ /* 0x000e640000002100 */
[----:B-1----:R-:W-:-:S04]  /*16c30*/  SHF.R.U32.HI R2, RZ, 0x5, R2 ;  /* 0x00000005ff027819 */ /* 0x002fc80000011602 */
[----:B------:R-:W-:-:S05]  /*16c40*/  LOP3.LUT R2, R2, 0x3, RZ, 0xc0, !PT ;  /* 0x0000000302027812 */ /* 0x000fca00078ec0ff */
[----:B------:R1:W2:Y:S02]  /*16c50*/  SHFL.IDX PT, R14, R2, RZ, 0x1f ;  /* 0x00001fff020e7589 */ /* 0x0002a400000e0000 */
.L_x_4838:
[----:B--2---:R-:W-:Y:S01]  /*16c60*/  ISETP.NE.AND P0, PT, R14, RZ, PT ;  /* 0x000000ff0e00720c */ /* 0x004fe20003f05270 */
[----:B------:R-:W-:-:S12]  /*16c70*/  BSSY B0, `(.L_x_4775) ;  /* 0x0000027000007945 */ /* 0x000fd80003800000 */
[----:B------:R-:W-:Y:S05]  /*16c80*/  @P0 BRA `(.L_x_4776) ;  /* 0x0000000000940947 */ /* 0x000fea0003800000 */
[----:B------:R-:W-:-:S03]  /*16c90*/  UMOV UR4, 0xffffffff ;  /* 0xffffffff00047882 */ /* 0x000fc60000000000 */
[----:B------:R-:W-:Y:S05]  /*16ca0*/  BRA.DIV UR4, `(.L_x_4777) ;  /* 0x0000001a04907947 */ /* 0x000fea000b800000 */
[----:B------:R-:W-:-:S13]  /*16cb0*/  ELECT P6, URZ, PT ;  /* 0x00000000003f782f */ /* 0x000fda00038c0000 */
.L_x_4841:
[----:B------:R-:W-:Y:S05]  /*16cc0*/  @!P6 BRA `(.L_x_4776) ;  /* 0x000000000084e947 */ /* 0x000fea0003800000 */
[----:B------:R-:W-:-:S06]  /*16cd0*/  ULOP3.LUT UR4, UR36, 0x2, URZ, 0xfc, !UPT ;  /* 0x0000000224047892 */ /* 0x000fcc000f8efc3f */
[----:B-1----:R-:W-:-:S05]  /*16ce0*/  IMAD.U32 R2, RZ, RZ, UR4 ;  /* 0x00000004ff027e24 */ /* 0x002fca000f8e00ff */
[----:B------:R-:W-:-:S13]  /*16cf0*/  ISETP.NE.AND P2, PT, R2, 0x3, PT ;  /* 0x000000030200780c */ /* 0x000fda0003f45270 */
[----:B------:R-:W-:Y:S05]  /*16d00*/  @!P2 BRA `(.L_x_4778) ;  /* 0x000000000004a947 */ /* 0x000fea0003800000 */
[----:B------:R-:W-:Y:S01]  /*16d10*/  BPT.TRAP 0x1 ;  /* 0x000000040000795c */ /* 0x000fe20000300000 */
.L_x_4778:
        /* <DEDUP_REMOVED lines=14> */
.L_x_4842:
[----:B------:R-:W1:Y:S02]  /*16e00*/  SYNCS.PHASECHK.TRANS64.TRYWAIT P0, [R7+URZ], R2 ;  /* 0x00000002070075a7 */ /* 0x000e64000800017f */
[----:B-1----:R-:W-:Y:S05]  /*16e10*/  @!P0 BRA `(.L_x_4780) ;  /* 0x0000001800688947 */ /* 0x002fea0003800000 */
.L_x_4843:
[----:B------:R-:W-:Y:S05]  /*16e20*/  @!P2 BRA `(.L_x_4781) ;  /* 0x000000000004a947 */ /* 0x000fea0003800000 */
[----:B------:R-:W-:Y:S01]  /*16e30*/  BPT.TRAP 0x1 ;  /* 0x000000040000795c */ /* 0x000fe20000300000 */
.L_x_4781:
[----:B------:R-:W2:Y:S01]  /*16e40*/  LDL.LU R4, [R1+0x10] ;  /* 0x0000100001047983 */ /* 0x000ea20000300800 */
[----:B------:R-:W-:-:S04]  /*16e50*/  VIADD R0, R0, 0x28c60 ;  /* 0x00028c6000007836 */ /* 0x000fc80000000000 */
[----:B--2---:R-:W-:-:S04]  /*16e60*/  IMAD R4, R4, 0x8, R0 ;  /* 0x0000000804047824 */ /* 0x004fc800078e0200 */
[----:B------:R-:W2:Y:S02]  /*16e70*/  SYNCS.PHASECHK.TRANS64.TRYWAIT P0, [R4+URZ], R5 ;  /* 0x00000005040075a7 */ /* 0x000ea4000800017f */
[----:B--2---:R-:W-:Y:S05]  /*16e80*/  @!P0 BRA `(.L_x_4782) ;  /* 0x0000001800608947 */ /* 0x004fea0003800000 */
.L_x_4844:
[----:B------:R-:W-:-:S07]  /*16e90*/  IMAD R3, R3, 0x8, R0 ;  /* 0x0000000803037824 */ /* 0x000fce00078e0200 */
.L_x_4783:
[----:B---3--:R3:W4:Y:S02]  /*16ea0*/  SYNCS.PHASECHK.TRANS64.TRYWAIT P0, [R3+URZ], R2 ;  /* 0x00000002030075a7 */ /* 0x008724000800017f */
[----:B----4-:R-:W-:Y:S05]  /*16eb0*/  @!P0 NANOSLEEP.SYNCS 0x989680 ;  /* 0x009896800000895d */ /* 0x010fea0003900000 */
[----:B------:R-:W4:Y:S02]  /*16ec0*/  @!P0 SYNCS.PHASECHK.TRANS64 P0, [R3+URZ], R2 ;  /* 0x00000002030085a7 */ /* 0x000f24000800007f */
[----:B----4-:R-:W-:Y:S05]  /*16ed0*/  @!P0 BRA `(.L_x_4783) ;  /* 0xfffffffc00f08947 */ /* 0x010fea000383ffff */
.L_x_4776:
[----:B------:R-:W-:Y:S05]  /*16ee0*/  BSYNC B0 ;  /* 0x0000000000007941 */ /* 0x000fea0003800000 */
.L_x_4775:
[----:B------:R-:W-:Y:S05]  /*16ef0*/  EXIT ;  /* 0x000000000000794d */ /* 0x000fea0003800000 */
.L_x_4588:
[----:B0-----:R-:W-:-:S04]  /*16f00*/  IMAD.U32 R3, RZ, RZ, UR23 ;  /* 0x00000017ff037e24 */ /* 0x001fc8000f8e00ff */
[----:B------:R0:W1:Y:S03]  /*16f10*/  SYNCS.PHASECHK.TRANS64.TRYWAIT P1, [R3+URZ+0x28c50], R0 ;  /* 0x028c5000030075a7 */ /* 0x000066000802017f */
[----:B-1----:R-:W-:Y:S05]  /*16f20*/  @!P1 NANOSLEEP.SYNCS 0x989680 ;  /* 0x009896800000995d */ /* 0x002fea0003900000 */
[----:B------:R-:W1:Y:S02]  /*16f30*/  @!P1 SYNCS.PHASECHK.TRANS64 P1, [R3+URZ+0x28c50], R0 ;  /* 0x028c5000030095a7 */ /* 0x000e64000802007f */
[----:B-1----:R-:W-:Y:S05]  /*16f40*/  @!P1 BRA `(.L_x_4588) ;  /* 0xfffffffc00ec9947 */ /* 0x002fea000383ffff */
[----:B------:R-:W-:Y:S05]  /*16f50*/  BRA `(.L_x_4784) ;  /* 0xfffffeb000dc7947 */ /* 0x000fea000383ffff */
.L_x_4593:
[----:B-1----:R-:W-:-:S04]  /*16f60*/  IMAD.U32 R3, RZ, RZ, UR23 ;  /* 0x00000017ff037e24 */ /* 0x002fc8000f8e00ff */
[----:B------:R1:W2:Y:S03]  /*16f70*/  SYNCS.PHASECHK.TRANS64.TRYWAIT P1, [R3+URZ+0x28c50], R0 ;  /* 0x028c5000030075a7 */ /* 0x0002a6000802017f */
[----:B--2---:R-:W-:Y:S05]  /*16f80*/  @!P1 NANOSLEEP.SYNCS 0x989680 ;  /* 0x009896800000995d */ /* 0x004fea0003900000 */
[----:B------:R-:W2:Y:S02]  /*16f90*/  @!P1 SYNCS.PHASECHK.TRANS64 P1, [R3+URZ+0x28c50], R0 ;  /* 0x028c5000030095a7 */ /* 0x000ea4000802007f */
[----:B--2---:R-:W-:Y:S05]  /*16fa0*/  @!P1 BRA `(.L_x_4593) ;  /* 0xfffffffc00ec9947 */ /* 0x004fea000383ffff */
[----:B------:R-:W-:Y:S05]  /*16fb0*/  BRA `(.L_x_4592) ;  /* 0xfffffebc00e07947 */ /* 0x000fea000383ffff */
.L_x_4597:
[----:B0-----:R-:W-:-:S04]  /*16fc0*/  IMAD.U32 R3, RZ, RZ, UR46 ;  /* 0x0000002eff037e24 */ /* 0x001fc8000f8e00ff */
[----:B------:R0:W1:Y:S03]  /*16fd0*/  SYNCS.PHASECHK.TRANS64.TRYWAIT P1, [R3+URZ+0x28c00], R0 ;  /* 0x028c0000030075a7 */ /* 0x000066000802017f */
[----:B-1----:R-:W-:Y:S05]  /*16fe0*/  @!P1 NANOSLEEP.SYNCS 0x989680 ;  /* 0x009896800000995d */ /* 0x002fea0003900000 */
[----:B------:R-:W1:Y:S02]  /*16ff0*/  @!P1 SYNCS.PHASECHK.TRANS64 P1, [R3+URZ+0x28c00], R0 ;  /* 0x028c0000030095a7 */ /* 0x000e64000802007f */
[----:B-1----:R-:W-:Y:S05]  /*17000*/  @!P1 BRA `(.L_x_4597) ;  /* 0xfffffffc00ec9947 */ /* 0x002fea000383ffff */
[----:B------:R-:W-:Y:S05]  /*17010*/  BRA `(.L_x_4785) ;  /* 0xfffffed400287947 */ /* 0x000fea000383ffff */
.L_x_4601:
[----:B--2---:R2:W3:Y:S02]  /*17020*/  SYNCS.PHASECHK.TRANS64.TRYWAIT P1, [R7+URZ+0x28c30], R8 ;  /* 0x028c3008070075a7 */ /* 0x0044e4000802017f */
[----:B---3--:R-:W-:Y:S05]  /*17030*/  @!P1 NANOSLEEP.SYNCS 0x989680 ;  /* 0x009896800000995d */ /* 0x008fea0003900000 */
[----:B------:R-:W3:Y:S02]  /*17040*/  @!P1 SYNCS.PHASECHK.TRANS64 P1, [R7+URZ+0x28c30], R8 ;  /* 0x028c3008070095a7 */ /* 0x000ee4000802007f */
[----:B---3--:R-:W-:Y:S05]  /*17050*/  @!P1 BRA `(.L_x_4601) ;  /* 0xfffffffc00f09947 */ /* 0x008fea000383ffff */
[----:B------:R-:W-:Y:S05]  /*17060*/  BRA `(.L_x_4600) ;  /* 0xfffffed400447947 */ /* 0x000fea000383ffff */
.L_x_4605:
[----:B---3--:R3:W4:Y:S02]  /*17070*/  SYNCS.PHASECHK.TRANS64.TRYWAIT P2, [R7+URZ+0x28c50], R8 ;  /* 0x028c5008070075a7 */ /* 0x008724000804017f */
[----:B----4-:R-:W-:Y:S05]  /*17080*/  @!P2 NANOSLEEP.SYNCS 0x989680 ;  /* 0x009896800000a95d */ /* 0x010fea0003900000 */
[----:B------:R-:W4:Y:S02]  /*17090*/  @!P2 SYNCS.PHASECHK.TRANS64 P2, [R7+URZ+0x28c50], R8 ;  /* 0x028c50080700a5a7 */ /* 0x000f24000804007f */
[----:B----4-:R-:W-:Y:S05]  /*170a0*/  @!P2 BRA `(.L_x_4605) ;  /* 0xfffffffc00f0a947 */ /* 0x010fea000383ffff */
[----:B------:R-:W-:Y:S05]  /*170b0*/  BRA `(.L_x_4604) ;  /* 0xfffffee800d87947 */ /* 0x000fea000383ffff */
.L_x_4610:
[----:B--2---:R-:W-:-:S04]  /*170c0*/  IMAD.U32 R0, RZ, RZ, UR25 ;  /* 0x00000019ff007e24 */ /* 0x004fc8000f8e00ff */
[----:B------:R2:W3:Y:S03]  /*170d0*/  SYNCS.PHASECHK.TRANS64.TRYWAIT P2, [R0+URZ+0x28c30], R7 ;  /* 0x028c3007000075a7 */ /* 0x0004e6000804017f */
[----:B---3--:R-:W-:Y:S05]  /*170e0*/  @!P2 NANOSLEEP.SYNCS 0x989680 ;  /* 0x009896800000a95d */ /* 0x008fea0003900000 */
[----:B------:R-:W3:Y:S02]  /*170f0*/  @!P2 SYNCS.PHASECHK.TRANS64 P2, [R0+URZ+0x28c30], R7 ;  /* 0x028c30070000a5a7 */ /* 0x000ee4000804007f */
[----:B---3--:R-:W-:Y:S05]  /*17100*/  @!P2 BRA `(.L_x_4610) ;  /* 0xfffffffc00eca947 */ /* 0x008fea000383ffff */
[----:B------:R-:W-:Y:S05]  /*17110*/  BRA `(.L_x_4609) ;  /* 0xfffffeec00e07947 */ /* 0x000fea000383ffff */
.L_x_4614:
[----:B---3--:R3:W4:Y:S02]  /*17120*/  SYNCS.PHASECHK.TRANS64.TRYWAIT P2, [R11+URZ+0x28c50], R7 ;  /* 0x028c50070b0075a7 */ /* 0x008724000804017f */
[----:B----4-:R-:W-:Y:S05]  /*17130*/  @!P2 NANOSLEEP.SYNCS 0x989680 ;  /* 0x009896800000a95d */ /* 0x010fea0003900000 */
[----:B------:R-:W4:Y:S02]  /*17140*/  @!P2 SYNCS.PHASECHK.TRANS64 P2, [R11+URZ+0x28c50], R7 ;  /* 0x028c50070b00a5a7 */ /* 0x000f24000804007f */
[----:B----4-:R-:W-:Y:S05]  /*17150*/  @!P2 BRA `(.L_x_4614) ;  /* 0xfffffffc00f0a947 */ /* 0x010fea000383ffff */
[----:B------:R-:W-:Y:S05]  /*17160*/  BRA `(.L_x_4613) ;  /* 0xffffff0c00807947 */ /* 0x000fea000383ffff */
.L_x_4620:
[----:B-1----:R-:W-:-:S04]  /*17170*/  IMAD.U32 R0, RZ, RZ, UR24 ;  /* 0x00000018ff007e24 */ /* 0x002fc8000f8e00ff */
[----:B------:R1:W4:Y:S03]  /*17180*/  SYNCS.PHASECHK.TRANS64.TRYWAIT P2, [R0+URZ+0x28c30], R7 ;  /* 0x028c3007000075a7 */ /* 0x000326000804017f */
[----:B----4-:R-:W-:Y:S05]  /*17190*/  @!P2 NANOSLEEP.SYNCS 0x989680 ;  /* 0x009896800000a95d */ /* 0x010fea0003900000 */
[----:B------:R-:W4:Y:S02]  /*171a0*/  @!P2 SYNCS.PHASECHK.TRANS64 P2, [R0+URZ+0x28c30], R7 ;  /* 0x028c30070000a5a7 */ /* 0x000f24000804007f */
[----:B----4-:R-:W-:Y:S05]  /*171b0*/  @!P2 BRA `(.L_x_4620) ;  /* 0xfffffffc00eca947 */ /* 0x010fea000383ffff */
[----:B------:R-:W-:Y:S05]  /*171c0*/  BRA `(.L_x_4619) ;  /* 0xffffff1000707947 */ /* 0x000fea000383ffff */
.L_x_4624:
[----:B--2---:R2:W3:Y:S02]  /*171d0*/  SYNCS.PHASECHK.TRANS64.TRYWAIT P2, [R9+URZ+0x28c50], R7 ;  /* 0x028c5007090075a7 */ /* 0x0044e4000804017f */
[----:B---3--:R-:W-:Y:S05]  /*171e0*/  @!P2 NANOSLEEP.SYNCS 0x989680 ;  /* 0x009896800000a95d */ /* 0x008fea0003900000 */
[----:B------:R-:W3:Y:S02]  /*171f0*/  @!P2 SYNCS.PHASECHK.TRANS64 P2, [R9+URZ+0x28c50], R7 ;  /* 0x028c50070900a5a7 */ /* 0x000ee4000804007f */
[----:B---3--:R-:W-:Y:S05]  /*17200*/  @!P2 BRA `(.L_x_4624) ;  /* 0xfffffffc00f0a947 */ /* 0x008fea000383ffff */
[----:B------:R-:W-:Y:S05]  /*17210*/  BRA `(.L_x_4623) ;  /* 0xffffff2800907947 */ /* 0x000fea000383ffff */
.L_x_4665:
[----:B------:R-:W0:Y:S01]  /*17220*/  S2R R4, SR_TID.X ;  /* 0x0000000000047919 */ /* 0x000e220000002100 */
[----:B------:R-:W-:Y:S01]  /*17230*/  BSSY B0, `(.L_x_4786) ;  /* 0x000000a000007945 */ /* 0x000fe20003800000 */
[----:B------:R-:W-:Y:S02]  /*17240*/  IMAD.MOV.U32 R12, RZ, RZ, RZ ;  /* 0x000000ffff0c7224 */ /* 0x000fe400078e00ff */
[----:B------:R-:W-:Y:S02]  /*17250*/  IMAD.MOV.U32 R11, RZ, RZ, 0x1f ;  /* 0x0000001fff0b7424 */ /* 0x000fe400078e00ff */
[----:B------:R-:W-:Y:S01]  /*17260*/  IMAD.MOV.U32 R15, RZ, RZ, -0x1 ;  /* 0xffffffffff0f7424 */ /* 0x000fe200078e00ff */
[----:B0-----:R-:W-:-:S04]  /*17270*/  SHF.R.U32.HI R4, RZ, 0x5, R4 ;  /* 0x00000005ff047819 */ /* 0x001fc80000011604 */
[----:B------:R-:W-:-:S05]  /*17280*/  LOP3.LUT R4, R4, 0x3, RZ, 0xc0, !PT ;  /* 0x0000000304047812 */ /* 0x000fca00078ec0ff */
[----:B------:R-:W-:-:S07]  /*17290*/  IMAD.MOV.U32 R13, RZ, RZ, R4 ;  /* 0x000000ffff0d7224 */ /* 0x000fce00078e0004 */
[----:B--2---:R-:W-:Y:S05]  /*172a0*/  WARPSYNC.COLLECTIVE R15, `(.L_x_4787) ;  /* 0x000000000f087348 */ /* 0x004fea0003c00000 */
[----:B------:R0:W1:Y:S02]  /*172b0*/  SHFL.IDX P6, R14, R13, R12, R11 ;  /* 0x0000000c0d0e7389 */ /* 0x00006400000c000b */
[----:B012---:R-:W-:Y:S01]  /*172c0*/  ENDCOLLECTIVE ;  /* 0x000000000000791b */ /* 0x007fe20003800000 */
.L_x_4787:
[----:B------:R-:W-:Y:S05]  /*172d0*/  BSYNC B0 ;  /* 0x0000000000007941 */ /* 0x000fea0003800000 */
.L_x_4786:
[----:B------:R-:W-:Y:S05]  /*172e0*/  BRA `(.L_x_4788) ;  /* 0xffffffa000647947 */ /* 0x000fea000383ffff */
.L_x_4667:
[----:B------:R-:W-:Y:S01]  /*172f0*/  BSSY B0, `(.L_x_4789) ;  /* 0x0000006000007945 */ /* 0x000fe20003800000 */
[----:B------:R-:W-:-:S07]  /*17300*/  IMAD.MOV.U32 R15, RZ, RZ, -0x1 ;  /* 0xffffffffff0f7424 */ /* 0x000fce00078e00ff */
[----:B0-2---:R-:W-:Y:S05]  /*17310*/  WARPSYNC.COLLECTIVE R15, `(.L_x_4790) ;  /* 0x000000000f0c7348 */ /* 0x005fea0003c00000 */
[----:B------:R-:W-:Y:S02]  /*17320*/  ELECT P6, UR62, PT ;  /* 0x00000000003e782f */ /* 0x000fe400038c0000 */
[----:B------:R-:W-:Y:S01]  /*17330*/  MOV R14, UR62 ;  /* 0x0000003e000e7c02 */ /* 0x000fe20008000f00 */
[----:B0-2---:R-:W-:Y:S10]  /*17340*/  ENDCOLLECTIVE ;  /* 0x000000000000791b */ /* 0x005ff40003800000 */
.L_x_4790:
[----:B------:R-:W-:Y:S05]  /*17350*/  BSYNC B0 ;  /* 0x0000000000007941 */ /* 0x000fea0003800000 */
.L_x_4789:
[----:B------:R-:W-:Y:S05]  /*17360*/  BRA `(.L_x_4791) ;  /* 0xffffffa000687947 */ /* 0x000fea000383ffff */
.L_x_4669:
[----:B-1----:R1:W3:Y:S02]  /*17370*/  SYNCS.PHASECHK.TRANS64.TRYWAIT P0, [R0+URZ+0x28c40], R2 ;  /* 0x028c4002000075a7 */ /* 0x0022e4000800017f */
[----:B---3--:R-:W-:Y:S05]  /*17380*/  @!P0 NANOSLEEP.SYNCS 0x989680 ;  /* 0x009896800000895d */ /* 0x008fea0003900000 */
[----:B------:R-:W3:Y:S02]  /*17390*/  @!P0 SYNCS.PHASECHK.TRANS64 P0, [R0+URZ+0x28c40], R2 ;  /* 0x028c4002000085a7 */ /* 0x000ee4000800007f */
[----:B---3--:R-:W-:Y:S05]  /*173a0*/  @!P0 BRA `(.L_x_4669) ;  /* 0xfffffffc00f08947 */ /* 0x008fea000383ffff */
[----:B------:R-:W-:Y:S05]  /*173b0*/  BRA `(.L_x_4792) ;  /* 0xffffffa000cc7947 */ /* 0x000fea000383ffff */
.L_x_4673:
        /* <DEDUP_REMOVED lines=15> */
.L_x_4793:
[----:B------:R-:W-:Y:S02]  /*174b0*/  IMAD.MOV.U32 R13, RZ, RZ, R4 ;  /* 0x000000ffff0d7224 */ /* 0x000fe400078e0004 */
[----:B------:R-:W-:-:S07]  /*174c0*/  IMAD.MOV.U32 R6, RZ, RZ, R14 ;  /* 0x000000ffff067224 */ /* 0x000fce00078e000e */
[----:B------:R-:W-:Y:S05]  /*174d0*/  WARPSYNC.COLLECTIVE R15, `(.L_x_4794) ;  /* 0x000000000f087348 */ /* 0x000fea0003c00000 */
[----:B------:R0:W1:Y:S02]  /*174e0*/  SHFL.IDX P6, R14, R13, R12, R11 ;  /* 0x0000000c0d0e7389 */ /* 0x00006400000c000b */
[----:B01----:R-:W-:Y:S01]  /*174f0*/  ENDCOLLECTIVE ;  /* 0x000000000000791b */ /* 0x003fe20003800000 */
.L_x_4794:
[----:B------:R-:W-:Y:S02]  /*17500*/  IMAD.MOV.U32 R13, RZ, RZ, R0 ;  /* 0x000000ffff0d7224 */ /* 0x000fe400078e0000 */
[----:B------:R-:W-:Y:S02]  /*17510*/  IMAD.MOV.U32 R12, RZ, RZ, 0x1 ;  /* 0x00000001ff0c7424 */ /* 0x000fe400078e00ff */
[----:B------:R-:W-:-:S07]  /*17520*/  IMAD.MOV.U32 R7, RZ, RZ, R14 ;  /* 0x000000ffff077224 */ /* 0x000fce00078e000e */
[----:B------:R-:W-:Y:S05]  /*17530*/  WARPSYNC.COLLECTIVE R15, `(.L_x_4795) ;  /* 0x000000000f087348 */ /* 0x000fea0003c00000 */
[----:B------:R0:W1:Y:S02]  /*17540*/  SHFL.IDX P6, R14, R13, R12, R11 ;  /* 0x0000000c0d0e7389 */ /* 0x00006400000c000b */
[----:B01----:R-:W-:Y:S01]  /*17550*/  ENDCOLLECTIVE ;  /* 0x000000000000791b */ /* 0x003fe20003800000 */
.L_x_4795:
        /* <DEDUP_REMOVED lines=15> */
.L_x_4796:
[----:B------:R-:W-:Y:S02]  /*17650*/  IMAD.MOV.U32 R13, RZ, RZ, R0 ;  /* 0x000000ffff0d7224 */ /* 0x000fe400078e0000 */
[----:B------:R-:W-:Y:S02]  /*17660*/  IMAD.MOV.U32 R12, RZ, RZ, 0x2 ;  /* 0x00000002ff0c7424 */ /* 0x000fe400078e00ff */
[----:B------:R-:W-:-:S07]  /*17670*/  IMAD.MOV.U32 R5, RZ, RZ, R14 ;  /* 0x000000ffff057224 */ /* 0x000fce00078e000e */
[----:B------:R-:W-:Y:S05]  /*17680*/  WARPSYNC.COLLECTIVE R15, `(.L_x_4797) ;  /* 0x000000000f087348 */ /* 0x000fea0003c00000 */
[----:B------:R0:W1:Y:S02]  /*17690*/  SHFL.IDX P6, R14, R13, R12, R11 ;  /* 0x0000000c0d0e7389 */ /* 0x00006400000c000b */
[----:B01----:R-:W-:Y:S01]  /*176a0*/  ENDCOLLECTIVE ;  /* 0x000000000000791b */ /* 0x003fe20003800000 */
.L_x_4797:
        /* <DEDUP_REMOVED lines=15> */
.L_x_4798:
[----:B------:R-:W-:Y:S02]  /*177a0*/  IMAD.MOV.U32 R13, RZ, RZ, R0 ;  /* 0x000000ffff0d7224 */ /* 0x000fe400078e0000 */
[----:B------:R-:W-:Y:S02]  /*177b0*/  IMAD.MOV.U32 R12, RZ, RZ, 0x3 ;  /* 0x00000003ff0c7424 */ /* 0x000fe400078e00ff */
[----:B------:R-:W-:-:S07]  /*177c0*/  IMAD.MOV.U32 R5, RZ, RZ, R14 ;  /* 0x000000ffff057224 */ /* 0x000fce00078e000e */
[----:B------:R-:W-:Y:S05]  /*177d0*/  WARPSYNC.COLLECTIVE R15, `(.L_x_4799) ;  /* 0x000000000f087348 */ /* 0x000fea0003c00000 */
[----:B------:R0:W1:Y:S02]  /*177e0*/  SHFL.IDX P6, R14, R13, R12, R11 ;  /* 0x0000000c0d0e7389 */ /* 0x00006400000c000b */
[----:B01----:R-:W-:Y:S01]  /*177f0*/  ENDCOLLECTIVE ;  /* 0x000000000000791b */ /* 0x003fe20003800000 */
.L_x_4799:
        /* <DEDUP_REMOVED lines=13> */
.L_x_4800:
[----:B------:R-:W-:Y:S01]  /*178d0*/  IMAD.MOV.U32 R4, RZ, RZ, R14 ;  /* 0x000000ffff047224 */ /* 0x000fe200078e000e */
[----:B------:R-:W-:Y:S06]  /*178e0*/  BRA `(.L_x_4801) ;  /* 0xffffffa800107947 */ /* 0x000fec000383ffff */
.L_x_4676:
[----:B0-----:R0:W2:Y:S02]  /*178f0*/  SYNCS.PHASECHK.TRANS64.TRYWAIT P0, [R19+URZ+0x28c20], R0 ;  /* 0x028c2000130075a7 */ /* 0x0010a4000800017f */
[----:B--2---:R-:W-:Y:S05]  /*17900*/  @!P0 NANOSLEEP.SYNCS 0x989680 ;  /* 0x009896800000895d */ /* 0x004fea0003900000 */
[----:B------:R-:W2:Y:S02]  /*17910*/  @!P0 SYNCS.PHASECHK.TRANS64 P0, [R19+URZ+0x28c20], R0 ;  /* 0x028c2000130085a7 */ /* 0x000ea4000800007f */
[----:B--2---:R-:W-:Y:S05]  /*17920*/  @!P0 BRA `(.L_x_4676) ;  /* 0xfffffffc00f08947 */ /* 0x004fea000383ffff */
[----:B------:R-:W-:Y:S05]  /*17930*/  BRA `(.L_x_4802) ;  /* 0xffffffa8006c7947 */ /* 0x000fea000383ffff */
.L_x_4680:
[----:B0-----:R0:W2:Y:S02]  /*17940*/  SYNCS.PHASECHK.TRANS64.TRYWAIT P0, [R0+URZ+0x28c60], R2 ;  /* 0x028c6002000075a7 */ /* 0x0010a4000800017f */
[----:B--2---:R-:W-:Y:S05]  /*17950*/  @!P0 NANOSLEEP.SYNCS 0x989680 ;  /* 0x009896800000895d */ /* 0x004fea0003900000 */
[----:B------:R-:W2:Y:S02]  /*17960*/  @!P0 SYNCS.PHASECHK.TRANS64 P0, [R0+URZ+0x28c60], R2 ;  /* 0x028c6002000085a7 */ /* 0x000ea4000800007f */
[----:B--2---:R-:W-:Y:S05]  /*17970*/  @!P0 BRA `(.L_x_4680) ;  /* 0xfffffffc00f08947 */ /* 0x004fea000383ffff */
[----:B------:R-:W-:Y:S05]  /*17980*/  BRA `(.L_x_4803) ;  /* 0xffffffa800907947 */ /* 0x000fea000383ffff */
.L_x_4699:
[----:B-1----:R1:W2:Y:S02]  /*17990*/  SYNCS.PHASECHK.TRANS64.TRYWAIT P0, [R3+URZ+0x28c40], R2 ;  /* 0x028c4002030075a7 */ /* 0x0022a4000800017f */
[----:B--2---:R-:W-:Y:S05]  /*179a0*/  @!P0 NANOSLEEP.SYNCS 0x989680 ;  /* 0x009896800000895d */ /* 0x004fea0003900000 */
[----:B------:R-:W2:Y:S02]  /*179b0*/  @!P0 SYNCS.PHASECHK.TRANS64 P0, [R3+URZ+0x28c40], R2 ;  /* 0x028c4002030085a7 */ /* 0x000ea4000800007f */
[----:B--2---:R-:W-:Y:S05]  /*179c0*/  @!P0 BRA `(.L_x_4699) ;  /* 0xfffffffc00f08947 */ /* 0x004fea000383ffff */
[----:B------:R-:W-:Y:S05]  /*179d0*/  BRA `(.L_x_4804) ;  /* 0xffffffb400a87947 */ /* 0x000fea000383ffff */
.L_x_4704:
[----:B--2---:R2:W3:Y:S02]  /*179e0*/  SYNCS.PHASECHK.TRANS64.TRYWAIT P0, [R3+URZ+0x28c60], R2 ;  /* 0x028c6002030075a7 */ /* 0x0044e4000800017f */
[----:B---3--:R-:W-:Y:S05]  /*179f0*/  @!P0 NANOSLEEP.SYNCS 0x989680 ;  /* 0x009896800000895d */ /* 0x008fea0003900000 */
[----:B------:R-:W3:Y:S02]  /*17a00*/  @!P0 SYNCS.PHASECHK.TRANS64 P0, [R3+URZ+0x28c60], R2 ;  /* 0x028c6002030085a7 */ /* 0x000ee4000800007f */
[----:B---3--:R-:W-:Y:S05]  /*17a10*/  @!P0 BRA `(.L_x_4704) ;  /* 0xfffffffc00f08947 */ /* 0x008fea000383ffff */
[----:B------:R-:W-:Y:S05]  /*17a20*/  BRA `(.L_x_4805) ;  /* 0xffffffb800287947 */ /* 0x000fea000383ffff */
.L_x_4719:
[----:B0-----:R0:W1:Y:S02]  /*17a30*/  SYNCS.PHASECHK.TRANS64.TRYWAIT P0, [R4+URZ+0x28c40], R2 ;  /* 0x028c4002040075a7 */ /* 0x001064000800017f */
[----:B-1----:R-:W-:Y:S05]  /*17a40*/  @!P0 NANOSLEEP.SYNCS 0x989680 ;  /* 0x009896800000895d */ /* 0x002fea0003900000 */
[----:B------:R-:W1:Y:S02]  /*17a50*/  @!P0 SYNCS.PHASECHK.TRANS64 P0, [R4+URZ+0x28c40], R2 ;  /* 0x028c4002040085a7 */ /* 0x000e64000800007f */
[----:B-1----:R-:W-:Y:S05]  /*17a60*/  @!P0 BRA `(.L_x_4719) ;  /* 0xfffffffc00f08947 */ /* 0x002fea000383ffff */
[----:B------:R-:W-:Y:S05]  /*17a70*/  BRA `(.L_x_4806) ;  /* 0xffffffc400087947 */ /* 0x000fea000383ffff */
.L_x_4724:
[----:B-1----:R1:W2:Y:S02]  /*17a80*/  SYNCS.PHASECHK.TRANS64.TRYWAIT P0, [R4+URZ+0x28c60], R2 ;  /* 0x028c6002040075a7 */ /* 0x0022a4000800017f */
[----:B--2---:R-:W-:Y:S05]  /*17a90*/  @!P0 NANOSLEEP.SYNCS 0x989680 ;  /* 0x009896800000895d */ /* 0x004fea0003900000 */
[----:B------:R-:W2:Y:S02]  /*17aa0*/  @!P0 SYNCS.PHASECHK.TRANS64 P0, [R4+URZ+0x28c60], R2 ;  /* 0x028c6002040085a7 */ /* 0x000ea4000800007f */
[----:B--2---:R-:W-:Y:S05]  /*17ab0*/  @!P0 BRA `(.L_x_4724) ;  /* 0xfffffffc00f08947 */ /* 0x004fea000383ffff */
[----:B------:R-:W-:Y:S05]  /*17ac0*/  BRA `(.L_x_4807) ;  /* 0xffffffc400847947 */ /* 0x000fea000383ffff */
.L_x_4739:
[----:B-1----:R1:W2:Y:S02]  /*17ad0*/  SYNCS.PHASECHK.TRANS64.TRYWAIT P0, [R4+URZ+0x28c40], R2 ;  /* 0x028c4002040075a7 */ /* 0x0022a4000800017f */
[----:B--2---:R-:W-:Y:S05]  /*17ae0*/  @!P0 NANOSLEEP.SYNCS 0x989680 ;  /* 0x009896800000895d */ /* 0x004fea0003900000 */
[----:B------:R-:W2:Y:S02]  /*17af0*/  @!P0 SYNCS.PHASECHK.TRANS64 P0, [R4+URZ+0x28c40], R2 ;  /* 0x028c4002040085a7 */ /* 0x000ea4000800007f */
[----:B--2---:R-:W-:Y:S05]  /*17b00*/  @!P0 BRA `(.L_x_4739) ;  /* 0xfffffffc00f08947 */ /* 0x004fea000383ffff */
[----:B------:R-:W-:Y:S05]  /*17b10*/  BRA `(.L_x_4808) ;  /* 0xffffffd000447947 */ /* 0x000fea000383ffff */
.L_x_4744:
[----:B0-----:R0:W2:Y:S02]  /*17b20*/  SYNCS.PHASECHK.TRANS64.TRYWAIT P0, [R4+URZ+0x28c60], R2 ;  /* 0x028c6002040075a7 */ /* 0x0010a4000800017f */
[----:B--2---:R-:W-:Y:S05]  /*17b30*/  @!P0 NANOSLEEP.SYNCS 0x989680 ;  /* 0x009896800000895d */ /* 0x004fea0003900000 */
[----:B------:R-:W2:Y:S02]  /*17b40*/  @!P0 SYNCS.PHASECHK.TRANS64 P0, [R4+URZ+0x28c60], R2 ;  /* 0x028c6002040085a7 */ /* 0x000ea4000800007f */
[----:B--2---:R-:W-:Y:S05]  /*17b50*/  @!P0 BRA `(.L_x_4744) ;  /* 0xfffffffc00f08947 */ /* 0x004fea000383ffff */
[----:B------:R-:W-:Y:S05]  /*17b60*/  BRA `(.L_x_4809) ;  /* 0xffffffd000c47947 */ /* 0x000fea000383ffff */
.L_x_4760:
[----:B-1--4-:R-:W4:Y:S01]  /*17b70*/  LDL R0, [R1] ;  /* 0x0000000001007983 */ /* 0x012f220000100800 */
[----:B------:R-:W-:Y:S01]  /*17b80*/  BSSY B0, `(.L_x_4810) ;  /* 0x0000008000007945 */ /* 0x000fe20003800000 */
[----:B------:R-:W-:Y:S02]  /*17b90*/  IMAD.MOV.U32 R12, RZ, RZ, RZ ;  /* 0x000000ffff0c7224 */ /* 0x000fe400078e00ff */
[----:B------:R-:W-:Y:S02]  /*17ba0*/  IMAD.MOV.U32 R11, RZ, RZ, 0x1f ;  /* 0x0000001fff0b7424 */ /* 0x000fe400078e00ff */
[----:B------:R-:W-:Y:S02]  /*17bb0*/  IMAD.MOV.U32 R15, RZ, RZ, -0x1 ;  /* 0xffffffffff0f7424 */ /* 0x000fe400078e00ff */
[----:B----4-:R-:W-:-:S07]  /*17bc0*/  IMAD.MOV.U32 R13, RZ, RZ, R0 ;  /* 0x000000ffff0d7224 */ /* 0x010fce00078e0000 */
[----:B0-23--:R-:W-:Y:S05]  /*17bd0*/  WARPSYNC.COLLECTIVE R15, `(.L_x_4811) ;  /* 0x000000000f087348 */ /* 0x00dfea0003c00000 */
[----:B------:R1:W4:Y:S02]  /*17be0*/  SHFL.IDX P6, R14, R13, R12, R11 ;  /* 0x0000000c0d0e7389 */ /* 0x00032400000c000b */
[----:B01234-:R-:W-:Y:S01]  /*17bf0*/  ENDCOLLECTIVE ;  /* 0x000000000000791b */ /* 0x01ffe20003800000 */
.L_x_4811:
[----:B------:R-:W-:Y:S05]  /*17c00*/  BSYNC B0 ;  /* 0x0000000000007941 */ /* 0x000fea0003800000 */
.L_x_4810:
        /* <DEDUP_REMOVED lines=9> */
.L_x_4812:
        /* <DEDUP_REMOVED lines=26> */
.L_x_4813:
[----:B------:R-:W-:Y:S01]  /*17e40*/  IMAD.MOV.U32 R12, RZ, RZ, 0x2 ;  /* 0x00000002ff0c7424 */ /* 0x000fe200078e00ff */
[----:B------:R-:W-:-:S05]  /*17e50*/  SEL R3, R14, RZ, P1 ;  /* 0x000000ff0e037207 */ /* 0x000fca0000800000 */
[----:B------:R-:W-:-:S04]  /*17e60*/  IMAD.IADD R2, R2, 0x1, R3 ;  /* 0x0000000102027824 */ /* 0x000fc800078e0203 */
[----:B------:R-:W-:-:S07]  /*17e70*/  IMAD.MOV.U32 R13, RZ, RZ, R2 ;  /* 0x000000ffff0d7224 */ /* 0x000fce00078e0002 */
[----:B------:R-:W-:Y:S05]  /*17e80*/  WARPSYNC.COLLECTIVE R15, `(.L_x_4814) ;  /* 0x000000000f087348 */ /* 0x000fea0003c00000 */
[----:B------:R0:W1:Y:S02]  /*17e90*/  SHFL.UP P6, R14, R13, R12, R11 ;  /* 0x0400000c0d0e7389 */ /* 0x00006400000c000b */
[----:B01----:R-:W-:Y:S01]  /*17ea0*/  ENDCOLLECTIVE ;  /* 0x000000000000791b */ /* 0x003fe20003800000 */
.L_x_4814:
[----:B------:R-:W-:Y:S01]  /*17eb0*/  IMAD.MOV.U32 R12, RZ, RZ, 0x4 ;  /* 0x00000004ff0c7424 */ /* 0x000fe200078e00ff */
[----:B------:R-:W-:-:S05]  /*17ec0*/  SEL R3, R14, RZ, P2 ;  /* 0x000000ff0e037207 */ /* 0x000fca0001000000 */
[----:B------:R-:W-:-:S04]  /*17ed0*/  IMAD.IADD R2, R2, 0x1, R3 ;  /* 0x0000000102027824 */ /* 0x000fc800078e0203 */
[----:B------:R-:W-:-:S07]  /*17ee0*/  IMAD.MOV.U32 R13, RZ, RZ, R2 ;  /* 0x000000ffff0d7224 */ /* 0x000fce00078e0002 */
[----:B------:R-:W-:Y:S05]  /*17ef0*/  WARPSYNC.COLLECTIVE R15, `(.L_x_4815) ;  /* 0x000000000f087348 */ /* 0x000fea0003c00000 */
[----:B------:R0:W1:Y:S02]  /*17f00*/  SHFL.UP P6, R14, R13, R12, R11 ;  /* 0x0400000c0d0e7389 */ /* 0x00006400000c000b */
[----:B01----:R-:W-:Y:S01]  /*17f10*/  ENDCOLLECTIVE ;  /* 0x000000000000791b */ /* 0x003fe20003800000 */
.L_x_4815:
[----:B------:R-:W-:Y:S01]  /*17f20*/  IMAD.MOV.U32 R12, RZ, RZ, 0x8 ;  /* 0x00000008ff0c7424 */ /* 0x000fe200078e00ff */
[----:B------:R-:W-:-:S05]  /*17f30*/  SEL R3, R14, RZ, P3 ;  /* 0x000000ff0e037207 */ /* 0x000fca0001800000 */
[----:B------:R-:W-:-:S04]  /*17f40*/  IMAD.IADD R2, R2, 0x1, R3 ;  /* 0x0000000102027824 */ /* 0x000fc800078e0203 */
[----:B------:R-:W-:-:S07]  /*17f50*/  IMAD.MOV.U32 R13, RZ, RZ, R2 ;  /* 0x000000ffff0d7224 */ /* 0x000fce00078e0002 */
[----:B------:R-:W-:Y:S05]  /*17f60*/  WARPSYNC.COLLECTIVE R15, `(.L_x_4816) ;  /* 0x000000000f087348 */ /* 0x000fea0003c00000 */
[----:B------:R0:W1:Y:S02]  /*17f70*/  SHFL.UP P6, R14, R13, R12, R11 ;  /* 0x0400000c0d0e7389 */ /* 0x00006400000c000b */
[----:B01----:R-:W-:Y:S01]  /*17f80*/  ENDCOLLECTIVE ;  /* 0x000000000000791b */ /* 0x003fe20003800000 */
.L_x_4816:
[----:B------:R-:W-:Y:S01]  /*17f90*/  IMAD.MOV.U32 R12, RZ, RZ, 0x10 ;  /* 0x00000010ff0c7424 */ /* 0x000fe200078e00ff */
[----:B------:R-:W-:-:S05]  /*17fa0*/  SEL R3, R14, RZ, P4 ;  /* 0x000000ff0e037207 */ /* 0x000fca0002000000 */
[----:B------:R-:W-:-:S04]  /*17fb0*/  IMAD.IADD R2, R2, 0x1, R3 ;  /* 0x0000000102027824 */ /* 0x000fc800078e0203 */
[----:B------:R-:W-:-:S07]  /*17fc0*/  IMAD.MOV.U32 R13, RZ, RZ, R2 ;  /* 0x000000ffff0d7224 */ /* 0x000fce00078e0002 */
[----:B------:R-:W-:Y:S05]  /*17fd0*/  WARPSYNC.COLLECTIVE R15, `(.L_x_4817) ;  /* 0x000000000f087348 */ /* 0x000fea0003c00000 */
[----:B------:R0:W1:Y:S02]  /*17fe0*/  SHFL.UP P6, R14, R13, R12, R11 ;  /* 0x0400000c0d0e7389 */ /* 0x00006400000c000b */
[----:B01----:R-:W-:Y:S01]  /*17ff0*/  ENDCOLLECTIVE ;  /* 0x000000000000791b */ /* 0x003fe20003800000 */
.L_x_4817:
        /* <DEDUP_REMOVED lines=8> */
.L_x_4818:
[----:B------:R-:W-:Y:S05]  /*18080*/  BRA `(.L_x_4819) ;  /* 0xffffffdc001c7947 */ /* 0x000fea000383ffff */
.L_x_4763:
        /* <DEDUP_REMOVED lines=8> */
.L_x_4821:
[----:B------:R-:W-:Y:S05]  /*18110*/  BSYNC B0 ;  /* 0x0000000000007941 */ /* 0x000fea0003800000 */
.L_x_4820:
        /* <DEDUP_REMOVED lines=9> */
.L_x_4822:
[----:B------:R-:W-:Y:S01]  /*181b0*/  IMAD.MOV.U32 R12, RZ, RZ, 0x4 ;  /* 0x00000004ff0c7424 */ /* 0x000fe200078e00ff */
[----:B------:R-:W-:-:S05]  /*181c0*/  SEL R3, R14, RZ, P2 ;  /* 0x000000ff0e037207 */ /* 0x000fca0001000000 */
[----:B------:R-:W-:-:S04]  /*181d0*/  IMAD.IADD R2, R2, 0x1, R3 ;  /* 0x0000000102027824 */ /* 0x000fc800078e0203 */
[----:B------:R-:W-:-:S07]  /*181e0*/  IMAD.MOV.U32 R13, RZ, RZ, R2 ;  /* 0x000000ffff0d7224 */ /* 0x000fce00078e0002 */
[----:B------:R-:W-:Y:S05]  /*181f0*/  WARPSYNC.COLLECTIVE R15, `(.L_x_4823) ;  /* 0x000000000f087348 */ /* 0x000fea0003c00000 */
[----:B------:R0:W1:Y:S02]  /*18200*/  SHFL.UP P6, R14, R13, R12, R11 ;  /* 0x0400000c0d0e7389 */ /* 0x00006400000c000b */
[----:B01----:R-:W-:Y:S01]  /*18210*/  ENDCOLLECTIVE ;  /* 0x000000000000791b */ /* 0x003fe20003800000 */
.L_x_4823:
[----:B------:R-:W-:Y:S01]  /*18220*/  IMAD.MOV.U32 R12, RZ, RZ, 0x8 ;  /* 0x00000008ff0c7424 */ /* 0x000fe200078e00ff */
[----:B------:R-:W-:-:S05]  /*18230*/  SEL R3, R14, RZ, P3 ;  /* 0x000000ff0e037207 */ /* 0x000fca0001800000 */
[----:B------:R-:W-:-:S04]  /*18240*/  IMAD.IADD R2, R2, 0x1, R3 ;  /* 0x0000000102027824 */ /* 0x000fc800078e0203 */
[----:B------:R-:W-:-:S07]  /*18250*/  IMAD.MOV.U32 R13, RZ, RZ, R2 ;  /* 0x000000ffff0d7224 */ /* 0x000fce00078e0002 */
[----:B------:R-:W-:Y:S05]  /*18260*/  WARPSYNC.COLLECTIVE R15, `(.L_x_4824) ;  /* 0x000000000f087348 */ /* 0x000fea0003c00000 */
[----:B------:R0:W1:Y:S02]  /*18270*/  SHFL.UP P6, R14, R13, R12, R11 ;  /* 0x0400000c0d0e7389 */ /* 0x00006400000c000b */
[----:B01----:R-:W-:Y:S01]  /*18280*/  ENDCOLLECTIVE ;  /* 0x000000000000791b */ /* 0x003fe20003800000 */
.L_x_4824:
[----:B------:R-:W-:Y:S01]  /*18290*/  IMAD.MOV.U32 R12, RZ, RZ, 0x10 ;  /* 0x00000010ff0c7424 */ /* 0x000fe200078e00ff */
[----:B------:R-:W-:-:S05]  /*182a0*/  SEL R3, R14, RZ, P4 ;  /* 0x000000ff0e037207 */ /* 0x000fca0002000000 */
[----:B------:R-:W-:-:S04]  /*182b0*/  IMAD.IADD R2, R2, 0x1, R3 ;  /* 0x0000000102027824 */ /* 0x000fc800078e0203 */
[----:B------:R-:W-:-:S07]  /*182c0*/  IMAD.MOV.U32 R13, RZ, RZ, R2 ;  /* 0x000000ffff0d7224 */ /* 0x000fce00078e0002 */
[----:B------:R-:W-:Y:S05]  /*182d0*/  WARPSYNC.COLLECTIVE R15, `(.L_x_4825) ;  /* 0x000000000f087348 */ /* 0x000fea0003c00000 */
[----:B------:R0:W1:Y:S02]  /*182e0*/  SHFL.UP P6, R14, R13, R12, R11 ;  /* 0x0400000c0d0e7389 */ /* 0x00006400000c000b */
[----:B01----:R-:W-:Y:S01]  /*182f0*/  ENDCOLLECTIVE ;  /* 0x000000000000791b */ /* 0x003fe20003800000 */
.L_x_4825:
        /* <DEDUP_REMOVED lines=8> */
.L_x_4826:
[----:B------:R-:W-:Y:S05]  /*18380*/  BRA `(.L_x_4827) ;  /* 0xffffffdc00087947 */ /* 0x000fea000383ffff */
.L_x_4765:
[----:B------:R-:W-:Y:S01]  /*18390*/  BSSY B0, `(.L_x_4828) ;  /* 0x0000006000007945 */ /* 0x000fe20003800000 */
[----:B------:R-:W-:Y:S01]  /*183a0*/  PLOP3.LUT P6, PT, P6, PT, PT, 0x8, 0x0 ;  /* 0x000000000000781c */ /* 0x000fe200037ce170 */
[----:B------:R-:W-:-:S12]  /*183b0*/  IMAD.MOV.U32 R15, RZ, RZ, -0x1 ;  /* 0xffffffffff0f7424 */ /* 0x000fd800078e00ff */
[----:B0-----:R-:W-:Y:S05]  /*183c0*/  WARPSYNC.COLLECTIVE R15, `(.L_x_4829) ;  /* 0x000000000f087348 */ /* 0x001fea0003c00000 */
[----:B------:R-:W-:Y:S01]  /*183d0*/  VOTE.ANY R14, PT, P6 ;  /* 0x00000000000e7806 */ /* 0x000fe200030e0100 */
[----:B0-----:R-:W-:Y:S06]  /*183e0*/  ENDCOLLECTIVE ;  /* 0x000000000000791b */ /* 0x001fec0003800000 */
.L_x_4829:
[----:B------:R-:W-:Y:S05]  /*183f0*/  BSYNC B0 ;  /* 0x0000000000007941 */ /* 0x000fea0003800000 */
.L_x_4828:
        /* <DEDUP_REMOVED lines=10> */
.L_x_4830:
[----:B------:R-:W-:Y:S02]  /*184a0*/  IMAD.MOV.U32 R13, RZ, RZ, R7 ;  /* 0x000000ffff0d7224 */ /* 0x000fe400078e0007 */
[----:B------:R-:W-:-:S07]  /*184b0*/  IMAD.MOV.U32 R0, RZ, RZ, R14 ;  /* 0x000000ffff007224 */ /* 0x000fce00078e000e */
[----:B------:R-:W-:Y:S05]  /*184c0*/  WARPSYNC.COLLECTIVE R15, `(.L_x_4831) ;  /* 0x000000000f087348 */ /* 0x000fea0003c00000 */
[----:B------:R0:W1:Y:S02]  /*184d0*/  SHFL.IDX P6, R14, R13, R12, R11 ;  /* 0x0000000c0d0e7389 */ /* 0x00006400000c000b */
[----:B01----:R-:W-:Y:S01]  /*184e0*/  ENDCOLLECTIVE ;  /* 0x000000000000791b */ /* 0x003fe20003800000 */
.L_x_4831:
[----:B------:R-:W-:Y:S02]  /*184f0*/  IMAD.MOV.U32 R7, RZ, RZ, R14 ;  /* 0x000000ffff077224 */ /* 0x000fe400078e000e */
[----:B------:R-:W-:-:S05]  /*18500*/  IMAD.IADD R5, R10, 0x1, R16 ;  /* 0x000000010a057824 */ /* 0x000fca00078e0210 */
[----:B------:R0:W-:Y:S01]  /*18510*/  STL [R1+0xc], R5 ;  /* 0x00000c0501007387 */ /* 0x0001e20000100800 */
[----:B------:R-:W-:Y:S05]  /*18520*/  BRA `(.L_x_4832) ;  /* 0xffffffd800e87947 */ /* 0x000fea000383ffff */
.L_x_4767:
[----:B------:R-:W-:Y:S01]  /*18530*/  BSSY B0, `(.L_x_4833) ;  /* 0x0000007000007945 */ /* 0x000fe20003800000 */
[----:B------:R-:W-:Y:S02]  /*18540*/  IMAD.MOV.U32 R13, RZ, RZ, R2 ;  /* 0x000000ffff0d7224 */ /* 0x000fe400078e0002 */
[----:B------:R-:W-:Y:S02]  /*18550*/  IMAD.MOV.U32 R11, RZ, RZ, 0x1f ;  /* 0x0000001fff0b7424 */ /* 0x000fe400078e00ff */
[----:B------:R-:W-:-:S07]  /*18560*/  IMAD.MOV.U32 R15, RZ, RZ, -0x1 ;  /* 0xffffffffff0f7424 */ /* 0x000fce00078e00ff */
[----:B0--3--:R-:W-:Y:S05]  /*18570*/  WARPSYNC.COLLECTIVE R15, `(.L_x_4834) ;  /* 0x000000000f087348 */ /* 0x009fea0003c00000 */
[----:B------:R1:W2:Y:S02]  /*18580*/  SHFL.IDX P6, R14, R13, R12, R11 ;  /* 0x0000000c0d0e7389 */ /* 0x0002a400000c000b */
[----:B0123--:R-:W-:Y:S01]  /*18590*/  ENDCOLLECTIVE ;  /* 0x000000000000791b */ /* 0x00ffe20003800000 */
.L_x_4834:
[----:B------:R-:W-:Y:S05]  /*185a0*/  BSYNC B0 ;  /* 0x0000000000007941 */ /* 0x000fea0003800000 */
.L_x_4833:
[----:B------:R-:W-:Y:S01]  /*185b0*/  IMAD.MOV.U32 R6, RZ, RZ, R14 ;  /* 0x000000ffff067224 */ /* 0x000fe200078e000e */
[----:B------:R-:W-:Y:S06]  /*185c0*/  BRA `(.L_x_4766) ;  /* 0xffffffd800d87947 */ /* 0x000fec000383ffff */
.L_x_4773:
[----:B0-----:R0:W1:Y:S02]  /*185d0*/  SYNCS.PHASECHK.TRANS64.TRYWAIT P0, [R0+URZ+0x28c20], R3 ;  /* 0x028c2003000075a7 */ /* 0x001064000800017f */
[----:B-1----:R-:W-:Y:S05]  /*185e0*/  @!P0 NANOSLEEP.SYNCS 0x989680 ;  /* 0x009896800000895d */ /* 0x002fea0003900000 */
[----:B------:R-:W1:Y:S02]  /*185f0*/  @!P0 SYNCS.PHASECHK.TRANS64 P0, [R0+URZ+0x28c20], R3 ;  /* 0x028c2003000085a7 */ /* 0x000e64000800007f */
[----:B-1----:R-:W-:Y:S05]  /*18600*/  @!P0 BRA `(.L_x_4773) ;  /* 0xfffffffc00f08947 */ /* 0x002fea000383ffff */
[----:B------:R-:W-:Y:S05]  /*18610*/  BRA `(.L_x_4835) ;  /* 0xffffffe400747947 */ /* 0x000fea000383ffff */
.L_x_4774:
        /* <DEDUP_REMOVED lines=11> */
.L_x_4837:
[----:B------:R-:W-:Y:S05]  /*186d0*/  BSYNC B0 ;  /* 0x0000000000007941 */ /* 0x000fea0003800000 */
.L_x_4836:
[----:B------:R-:W-:Y:S05]  /*186e0*/  BRA `(.L_x_4838) ;  /* 0xffffffe4005c7947 */ /* 0x000fea000383ffff */
.L_x_4777:
[----:B------:R-:W-:Y:S01]  /*186f0*/  BSSY B1, `(.L_x_4839) ;  /* 0x0000006000017945 */ /* 0x000fe20003800000 */
[----:B------:R-:W-:-:S07]  /*18700*/  IMAD.MOV.U32 R15, RZ, RZ, -0x1 ;  /* 0xffffffffff0f7424 */ /* 0x000fce00078e00ff */
[----:B01----:R-:W-:Y:S05]  /*18710*/  WARPSYNC.COLLECTIVE R15, `(.L_x_4840) ;  /* 0x000000000f0c7348 */ /* 0x003fea0003c00000 */
[----:B------:R-:W-:Y:S02]  /*18720*/  ELECT P6, UR62, PT ;  /* 0x00000000003e782f */ /* 0x000fe400038c0000 */
[----:B------:R-:W-:Y:S01]  /*18730*/  MOV R14, UR62 ;  /* 0x0000003e000e7c02 */ /* 0x000fe20008000f00 */
[----:B01----:R-:W-:Y:S10]  /*18740*/  ENDCOLLECTIVE ;  /* 0x000000000000791b */ /* 0x003ff40003800000 */
.L_x_4840:
[----:B------:R-:W-:Y:S05]  /*18750*/  BSYNC B1 ;  /* 0x0000000000017941 */ /* 0x000fea0003800000 */
.L_x_4839:
[----:B------:R-:W-:Y:S05]  /*18760*/  BRA `(.L_x_4841) ;  /* 0xffffffe400547947 */ /* 0x000fea000383ffff */
.L_x_4779:
[----:B0-----:R0:W1:Y:S02]  /*18770*/  SYNCS.PHASECHK.TRANS64.TRYWAIT P0, [R6+URZ], R5 ;  /* 0x00000005060075a7 */ /* 0x001064000800017f */
[----:B-1----:R-:W-:Y:S05]  /*18780*/  @!P0 NANOSLEEP.SYNCS 0x989680 ;  /* 0x009896800000895d */ /* 0x002fea0003900000 */
[----:B------:R-:W1:Y:S02]  /*18790*/  @!P0 SYNCS.PHASECHK.TRANS64 P0, [R6+URZ], R5 ;  /* 0x00000005060085a7 */ /* 0x000e64000800007f */
[----:B-1----:R-:W-:Y:S05]  /*187a0*/  @!P0 BRA `(.L_x_4779) ;  /* 0xfffffffc00f08947 */ /* 0x002fea000383ffff */
[----:B------:R-:W-:Y:S05]  /*187b0*/  BRA `(.L_x_4842) ;  /* 0xffffffe400907947 */ /* 0x000fea000383ffff */
.L_x_4780:
[----:B-1----:R1:W2:Y:S02]  /*187c0*/  SYNCS.PHASECHK.TRANS64.TRYWAIT P0, [R7+URZ], R2 ;  /* 0x00000002070075a7 */ /* 0x0022a4000800017f */
[----:B--2---:R-:W-:Y:S05]  /*187d0*/  @!P0 NANOSLEEP.SYNCS 0x989680 ;  /* 0x009896800000895d */ /* 0x004fea0003900000 */
[----:B------:R-:W2:Y:S02]  /*187e0*/  @!P0 SYNCS.PHASECHK.TRANS64 P0, [R7+URZ], R2 ;  /* 0x00000002070085a7 */ /* 0x000ea4000800007f */
[----:B--2---:R-:W-:Y:S05]  /*187f0*/  @!P0 BRA `(.L_x_4780) ;  /* 0xfffffffc00f08947 */ /* 0x004fea000383ffff */
[----:B------:R-:W-:Y:S05]  /*18800*/  BRA `(.L_x_4843) ;  /* 0xffffffe400847947 */ /* 0x000fea000383ffff */
.L_x_4782:
[----:B--2---:R2:W3:Y:S02]  /*18810*/  SYNCS.PHASECHK.TRANS64.TRYWAIT P0, [R4+URZ], R5 ;  /* 0x00000005040075a7 */ /* 0x0044e4000800017f */
[----:B---3--:R-:W-:Y:S05]  /*18820*/  @!P0 NANOSLEEP.SYNCS 0x989680 ;  /* 0x009896800000895d */ /* 0x008fea0003900000 */
[----:B------:R-:W3:Y:S02]  /*18830*/  @!P0 SYNCS.PHASECHK.TRANS64 P0, [R4+URZ], R5 ;  /* 0x00000005040085a7 */ /* 0x000ee4000800007f */
[----:B---3--:R-:W-:Y:S05]  /*18840*/  @!P0 BRA `(.L_x_4782) ;  /* 0xfffffffc00f08947 */ /* 0x008fea000383ffff */
[----:B------:R-:W-:Y:S05]  /*18850*/  BRA `(.L_x_4844) ;  /* 0xffffffe4008c7947 */ /* 0x000fea000383ffff */
.L_x_4845:
        /* <DEDUP_REMOVED lines=10> */
.L_x_6055:


//--------------------- .text._ZN7cutlass13device_kernelIN5flash11enable_sm90INS1_16FlashAttnFwdSm90INS1_25CollectiveMainloopFwdSm90ILi2EN4cute5tupleIJNS5_1CILi1EEES8_S8_EEENS6_IJNS7_ILi64EEESA_SA_EEELi512ENS_10bfloat16_tEfNS_4arch4Sm90ELb1ELb0ELb1ELb1ELb0ELb1ELb0ELb0ELb0ELb1ELb1ELb0EEENS1_21CollectiveEpilogueFwdINS6_IJSA_NS7_ILi512EEESA_EEES9_SC_SE_Li256ELb1ELb1ELb1ELb0EEENS1_36VarlenDynamicPersistentTileSchedulerILi64ELi64ELi256ELi128ELb1ELb1ELb1ELb1ELb1ELb1EEEEEEEEEvNT_6ParamsE --------------------------
	.section	.text._ZN7cutlass13device_kernelIN5flash11enable_sm90INS1_16FlashAttnFwdSm90INS1_25CollectiveMainloopFwdSm90ILi2EN4cute5tupleIJNS5_1CILi1EEES8_S8_EEENS6_IJNS7_ILi64EEESA_SA_EEELi512ENS_10bfloat16_tEfNS_4arch4Sm90ELb1ELb0ELb1ELb1ELb0ELb1ELb0ELb0ELb0ELb1ELb1ELb0EEENS1_21CollectiveEpilogueFwdINS6_IJSA_NS7_ILi512EEESA_EEES9_SC_SE_Li256ELb1ELb1ELb1ELb0EEENS1_36VarlenDynamicPersistentTileSchedulerILi64ELi64ELi256ELi128ELb1ELb1ELb1ELb1ELb1ELb1EEEEEEEEEvNT_6ParamsE,"ax",@progbits
	.align	128
.text._ZN7cutlass13device_kernelIN5flash11enable_sm90INS1_16FlashAttnFwdSm90INS1_25CollectiveMainloopFwdSm90ILi2EN4cute5tupleIJNS5_1CILi1EEES8_S8_EEENS6_IJNS7_ILi64EEESA_SA_EEELi512ENS_10bfloat16_tEfNS_4arch4Sm90ELb1ELb0ELb1ELb1ELb0ELb1ELb0ELb0ELb0ELb1ELb1ELb0EEENS1_21CollectiveEpilogueFwdINS6_IJSA_NS7_ILi512EEESA_EEES9_SC_SE_Li256ELb1ELb1ELb1ELb0EEENS1_36VarlenDynamicPersistentTileSchedulerILi64ELi64ELi256ELi128ELb1ELb1ELb1ELb1ELb1ELb1EEEEEEEEEvNT_6ParamsE:
        .type           _ZN7cutlass13device_kernelIN5flash11enable_sm90INS1_16FlashAttnFwdSm90INS1_25CollectiveMainloopFwdSm90ILi2EN4cute5tupleIJNS5_1CILi1EEES8_S8_EEENS6_IJNS7_ILi64EEESA_SA_EEELi512ENS_10bfloat16_tEfNS_4arch4Sm90ELb1ELb0ELb1ELb1ELb0ELb1ELb0ELb0ELb0ELb1ELb1ELb0EEENS1_21CollectiveEpilogueFwdINS6_IJSA_NS7_ILi512EEESA_EEES9_SC_SE_Li256ELb1ELb1ELb1ELb0EEENS1_36VarlenDynamicPersistentTileSchedulerILi64ELi64ELi256ELi128ELb1ELb1ELb1ELb1ELb1ELb1EEEEEEEEEvNT_6ParamsE,@function
        .size           _ZN7cutlass13device_kernelIN5flash11enable_sm90INS1_16FlashAttnFwdSm90INS1_25CollectiveMainloopFwdSm90ILi2EN4cute5tupleIJNS5_1CILi1EEES8_S8_EEENS6_IJNS7_ILi64EEESA_SA_EEELi512ENS_10bfloat16_tEfNS_4arch4Sm90ELb1ELb0ELb1ELb1ELb0ELb1ELb0ELb0ELb0ELb1ELb1ELb0EEENS1_21CollectiveEpilogueFwdINS6_IJSA_NS7_ILi512EEESA_EEES9_SC_SE_Li256ELb1ELb1ELb1ELb0EEENS1_36VarlenDynamicPersistentTileSchedulerILi64ELi64ELi256ELi128ELb1ELb1ELb1ELb1ELb1ELb1EEEEEEEEEvNT_6ParamsE,(.L_x_6056 - _ZN7cutlass13device_kernelIN5flash11enable_sm90INS1_16FlashAttnFwdSm90INS1_25CollectiveMainloopFwdSm90ILi2EN4cute5tupleIJNS5_1CILi1EEES8_S8_EEENS6_IJNS7_ILi64EEESA_SA_EEELi512ENS_10bfloat16_tEfNS_4arch4Sm90ELb1ELb0ELb1ELb1ELb0ELb1ELb0ELb0ELb0ELb1ELb1ELb0EEENS1_21CollectiveEpilogueFwdINS6_IJSA_NS7_ILi512EEESA_EEES9_SC_SE_Li256ELb1ELb1ELb1ELb0EEENS1_36VarlenDynamicPersistentTileSchedulerILi64ELi64ELi256ELi128ELb1ELb1ELb1ELb1ELb1ELb1EEEEEEEEEvNT_6ParamsE)
        .other          _ZN7cutlass13device_kernelIN5flash11enable_sm90INS1_16FlashAttnFwdSm90INS1_25CollectiveMainloopFwdSm90ILi2EN4cute5tupleIJNS5_1CILi1EEES8_S8_EEENS6_IJNS7_ILi64EEESA_SA_EEELi512ENS_10bfloat16_tEfNS_4arch4Sm90ELb1ELb0ELb1ELb1ELb0ELb1ELb0ELb0ELb0ELb1ELb1ELb0EEENS1_21CollectiveEpilogueFwdINS6_IJSA_NS7_ILi512EEESA_EEES9_SC_SE_Li256ELb1ELb1ELb1ELb0EEENS1_36VarlenDynamicPersistentTileSchedulerILi64ELi64ELi256ELi128ELb1ELb1ELb1ELb1ELb1ELb1EEEEEEEEEvNT_6ParamsE,@"STO_CUDA_ENTRY STV_DEFAULT"
_ZN7cutlass13device_kernelIN5flash11enable_sm90INS1_16FlashAttnFwdSm90INS1_25CollectiveMainloopFwdSm90ILi2EN4cute5tupleIJNS5_1CILi1EEES8_S8_EEENS6_IJNS7_ILi64EEESA_SA_EEELi512ENS_10bfloat16_tEfNS_4arch4Sm90ELb1ELb0ELb1ELb1ELb0ELb1ELb0ELb0ELb0ELb1ELb1ELb0EEENS1_21CollectiveEpilogueFwdINS6_IJSA_NS7_ILi512EEESA_EEES9_SC_SE_Li256ELb1ELb1ELb1ELb0EEENS1_36VarlenDynamicPersistentTileSchedulerILi64ELi64ELi256ELi128ELb1ELb1ELb1ELb1ELb1ELb1EEEEEEEEEvNT_6ParamsE:
        /* <DEDUP_REMOVED lines=24> */
.L_x_4847:
[----:B------:R-:W-:Y:S05]  /*0180*/  BSYNC B0 ;  /* 0x0000000000007941 */ /* 0x000fea0003800000 */
.L_x_4846:
        /* <DEDUP_REMOVED lines=37> */
.L_x_4848:
        /* <DEDUP_REMOVED lines=22> */
.L_x_4849:
        /* <DEDUP_REMOVED lines=18> */
.L_x_4850:
        /* <DEDUP_REMOVED lines=22> */
.L_x_4851:
        /* <DEDUP_REMOVED lines=22> */
.L_x_4852:
        /* <DEDUP_REMOVED lines=8> */
.L_x_4855:
        /* <DEDUP_REMOVED lines=24> */
[----:B------:R-:W-:-:S03]  /*0b20*/  IMAD.MOV.U32 R22, RZ, RZ, RZ ;  /* 0x000000ffff167224 */ /* 0x000fc600078e00ff */
[CC--:B------:R-:W-:Y:S02]  /*0b30*/  LEA.HI R4, R3.reuse, R6.reuse, RZ, 0x4 ;  /* 0x0000000603047211 */ /* 0x0c0fe400078f20ff */
[CC--:B------:R-:W-:Y:S02]  /*0b40*/  LEA.HI R5, R3.reuse, R6.reuse, RZ, 0x5 ;  /* 0x0000000603057211 */ /* 0x0c0fe400078f28ff */
[CC--:B------:R-:W-:Y:S02]  /*0b50*/  LEA.HI R0, R3.reuse, R6.reuse, RZ, 0x7 ;  /* 0x0000000603007211 */ /* 0x0c0fe400078f38ff */
[CC--:B------:R-:W-:Y:S02]  /*0b60*/  LEA.HI R13, R3.reuse, R6.reuse, RZ, 0x2 ;  /* 0x00000006030d7211 */ /* 0x0c0fe400078f10ff */
[----:B------:R-:W-:Y:S02]  /*0b70*/  LEA.HI R3, R3, R6, RZ, 0x3 ;  /* 0x0000000603037211 */ /* 0x000fe400078f18ff */
[----:B------:R-:W-:-:S02]  /*0b80*/  SHF.R.S32.HI R202, RZ, 0x5, R5 ;  /* 0x00000005ffca7819 */ /* 0x000fc40000011405 */
[----:B------:R-:W-:Y:S02]  /*0b90*/  LOP3.LUT R15, R3, 0xfffffff8, RZ, 0xc0, !PT ;  /* 0xfffffff8030f7812 */ /* 0x000fe400078ec0ff */
[----:B------:R-:W-:Y:S02]  /*0ba0*/  LOP3.LUT R3, R4, 0xfffffff0, RZ, 0xc0, !PT ;  /* 0xfffffff004037812 */ /* 0x000fe400078ec0ff */
[----:B------:R-:W-:Y:S01]  /*0bb0*/  SHF.R.S32.HI R5, RZ, 0x1f, R5 ;  /* 0x0000001fff057819 */ /* 0x000fe20000011405 */
[C---:B------:R-:W-:Y:S01]  /*0bc0*/  IMAD.IADD R15, R6.reuse, 0x1, -R15 ;  /* 0x00000001060f7824 */ /* 0x040fe200078e0a0f */
[----:B------:R-:W-:Y:S01]  /*0bd0*/  SHF.R.S32.HI R7, RZ, 0x4, R4 ;  /* 0x00000004ff077819 */ /* 0x000fe20000011404 */
[----:B------:R-:W-:Y:S01]  /*0be0*/  IMAD.IADD R3, R6, 0x1, -R3 ;  /* 0x0000000106037824 */ /* 0x000fe200078e0a03 */
[----:B------:R-:W-:Y:S01]  /*0bf0*/  LOP3.LUT R9, R0, 0xffffff80, RZ, 0xc0, !PT ;  /* 0xffffff8000097812 */ /* 0x000fe200078ec0ff */
[----:B------:R-:W-:Y:S01]  /*0c00*/  IMAD.SHL.U32 R188, R15, 0x8, RZ ;  /* 0x000000080fbc7824 */ /* 0x000fe200078e00ff */
[----:B------:R-:W-:-:S02]  /*0c10*/  LEA.HI R5, R5, R202, RZ, 0x2 ;  /* 0x000000ca05057211 */ /* 0x000fc400078f10ff */
[----:B------:R-:W-:Y:S01]  /*0c20*/  LEA.HI R4, R4, R7, RZ, 0x1 ;  /* 0x0000000704047211 */ /* 0x000fe200078f08ff */
[----:B------:R-:W-:Y:S01]  /*0c30*/  IMAD.IADD R9, R6, 0x1, -R9 ;  /* 0x0000000106097824 */ /* 0x000fe200078e0a09 */
[----:B------:R-:W-:Y:S01]  /*0c40*/  LOP3.LUT R11, R13, 0xfffffffc, RZ, 0xc0, !PT ;  /* 0xfffffffc0d0b7812 */ /* 0x000fe200078ec0ff */
[C---:B------:R-:W-:Y:S01]  /*0c50*/  VIADD R213, R188.reuse, 0x80 ;  /* 0x00000080bcd57836 */ /* 0x040fe20000000000 */
[----:B------:R-:W-:Y:S01]  /*0c60*/  SHF.R.S32.HI R24, RZ, 0x7, R0 ;  /* 0x00000007ff187819 */ /* 0x000fe20000011400 */
[----:B------:R-:W-:Y:S01]  /*0c70*/  VIADD R211, R188, 0x100 ;  /* 0x00000100bcd37836 */ /* 0x000fe20000000000 */
[----:B------:R-:W-:Y:S01]  /*0c80*/  SHF.R.S32.HI R8, RZ, 0x1f, R3 ;  /* 0x0000001fff087819 */ /* 0x000fe20000011403 */
[----:B------:R-:W-:Y:S01]  /*0c90*/  IMAD.IADD R186, R6, 0x1, -R11 ;  /* 0x0000000106ba7824 */ /* 0x000fe200078e0a0b */
[----:B------:R-:W-:Y:S01]  /*0ca0*/  LOP3.LUT R5, R5, 0x3ffffc, RZ, 0xc0, !PT ;  /* 0x003ffffc05057812 */ /* 0x000fe200078ec0ff */
[----:B------:R-:W-:Y:S01]  /*0cb0*/  IMAD R14, R24, 0x100, R3 ;  /* 0x00000100180e7824 */ /* 0x000fe200078e0203 */
[----:B------:R-:W-:Y:S01]  /*0cc0*/  LOP3.LUT R4, R4, 0x1ffffffe, RZ, 0xc0, !PT ;  /* 0x1ffffffe04047812 */ /* 0x000fe200078ec0ff */
[----:B------:R-:W-:Y:S01]  /*0cd0*/  STL [R1+0x44], R24 ;  /* 0x0000441801007387 */ /* 0x000fe20000100800 */
[----:B------:R-:W-:Y:S01]  /*0ce0*/  SHF.R.S32.HI R6, RZ, 0x1f, R9 ;  /* 0x0000001fff067819 */ /* 0x000fe20000011409 */
[----:B------:R-:W-:Y:S01]  /*0cf0*/  IMAD.IADD R5, R202, 0x1, -R5 ;  /* 0x00000001ca057824 */ /* 0x000fe200078e0a05 */
[----:B------:R-:W-:Y:S01]  /*0d00*/  LEA.HI R10, R8, R3, RZ, 0x3 ;  /* 0x00000003080a7211 */ /* 0x000fe200078f18ff */
[----:B------:R-:W-:Y:S01]  /*0d10*/  IMAD.IADD R4, R7, 0x1, -R4 ;  /* 0x0000000107047824 */ /* 0x000fe200078e0a04 */
[----:B------:R-:W-:Y:S01]  /*0d20*/  SHF.R.S32.HI R23, RZ, 0x2, R13 ;  /* 0x00000002ff177819 */ /* 0x000fe2000001140d */
[----:B------:R-:W-:Y:S01]  /*0d30*/  IMAD R21, R5, 0x10, R14 ;  /* 0x0000001005157824 */ /* 0x000fe200078e020e */
[-C--:B------:R-:W-:Y:S01]  /*0d40*/  LEA.HI R7, R6, R9.reuse, RZ, 0x2 ;  /* 0x0000000906077211 */ /* 0x080fe200078f10ff */
[----:B------:R-:W-:Y:S01]  /*0d50*/  IMAD.SHL.U32 R4, R4, 0x8, RZ ;  /* 0x0000000804047824 */ /* 0x000fe200078e00ff */
[C---:B------:R-:W-:Y:S01]  /*0d60*/  LOP3.LUT R12, R10.reuse, 0xfffffff8, RZ, 0xc0, !PT ;  /* 0xfffffff80a0c7812 */ /* 0x040fe200078ec0ff */
[----:B------:R-:W-:Y:S01]  /*0d70*/  VIADD R5, R23, 0x20 ;  /* 0x0000002017057836 */ /* 0x000fe20000000000 */
[--C-:B------:R-:W-:Y:S01]  /*0d80*/  SHF.R.S32.HI R8, RZ, 0x2, R7.reuse ;  /* 0x00000002ff087819 */ /* 0x100fe20000011407 */
[----:B------:R-:W-:Y:S01]  /*0d90*/  IMAD.SHL.U32 R10, R10, 0x40, RZ ;  /* 0x000000400a0a7824 */ /* 0x000fe200078e00ff */
[----:B------:R-:W-:Y:S01]  /*0da0*/  SHF.R.S32.HI R11, RZ, 0x1f, R7 ;  /* 0x0000001fff0b7819 */ /* 0x000fe20000011407 */
[----:B------:R-:W-:Y:S01]  /*0db0*/  IMAD.IADD R12, R3, 0x1, -R12 ;  /* 0x00000001030c7824 */ /* 0x000fe200078e0a0c */
[----:B------:R-:W-:Y:S01]  /*0dc0*/  LOP3.LUT R14, R7, 0x7ffffffc, RZ, 0xc0, !PT ;  /* 0x7ffffffc070e7812 */ /* 0x000fe200078ec0ff */
[----:B------:R-:W-:Y:S01]  /*0dd0*/  VIADD R214, R188, 0x40 ;  /* 0x00000040bcd67836 */ /* 0x000fe20000000000 */
[----:B------:R-:W-:Y:S01]  /*0de0*/  LEA.HI R11, R11, R8, RZ, 0x3 ;  /* 0x000000080b0b7211 */ /* 0x000fe200078f18ff */
[----:B------:R-:W-:Y:S01]  /*0df0*/  IMAD.SHL.U32 R3, R12, 0x40, RZ ;  /* 0x000000400c037824 */ /* 0x000fe200078e00ff */
[----:B------:R-:W-:Y:S01]  /*0e00*/  SHF.R.S32.HI R16, RZ, 0x1f, R5 ;  /* 0x0000001fff107819 */ /* 0x000fe20000011405 */
[----:B------:R-:W-:Y:S01]  /*0e10*/  IMAD.IADD R14, R9, 0x1, -R14 ;  /* 0x00000001090e7824 */ /* 0x000fe200078e0a0e */
[----:B------:R-:W-:Y:S01]  /*0e20*/  LEA.HI R6, R6, R9, RZ, 0x5 ;  /* 0x0000000906067211 */ /* 0x000fe200078f28ff */
[----:B------:R-:W-:Y:S01]  /*0e30*/  VIADD R212, R188, 0xc0 ;  /* 0x000000c0bcd47836 */ /* 0x000fe20000000000 */
[----:B------:R-:W-:Y:S01]  /*0e40*/  LOP3.LUT R11, R11, 0xfffffff8, RZ, 0xc0, !PT ;  /* 0xfffffff80b0b7812 */ /* 0x000fe200078ec0ff */
[----:B------:R-:W-:Y:S01]  /*0e50*/  IMAD.SHL.U32 R203, R14, 0x2, RZ ;  /* 0x000000020ecb7824 */ /* 0x000fe200078e00ff */
[----:B------:R-:W-:Y:S01]  /*0e60*/  LEA.HI R9, R16, R5, RZ, 0x3 ;  /* 0x0000000510097211 */ /* 0x000fe200078f18ff */
[----:B------:R-:W-:Y:S01]  /*0e70*/  IMAD.SHL.U32 R5, R5, 0x40, RZ ;  /* 0x0000004005057824 */ /* 0x000fe200078e00ff */
[----:B------:R-:W-:Y:S01]  /*0e80*/  LOP3.LUT R3, R3, 0x1c0, RZ, 0xc0, !PT ;  /* 0x000001c003037812 */ /* 0x000fe200078ec0ff */
[----:B------:R-:W-:Y:S01]  /*0e90*/  IMAD.IADD R11, R8, 0x1, -R11 ;  /* 0x00000001080b7824 */ /* 0x000fe200078e0a0b */
[----:B------:R-:W-:Y:S01]  /*0ea0*/  LEA.HI R0, R0, R24, RZ, 0x1 ;  /* 0x0000001800007211 */ /* 0x000fe200078f08ff */
[--C-:B------:R-:W-:Y:S01]  /*0eb0*/  IMAD.U32 R8, R21, 0x40, R4.reuse ;  /* 0x0000004015087824 */ /* 0x100fe200078e0004 */
[----:B------:R-:W-:Y:S01]  /*0ec0*/  LOP3.LUT R7, R5, 0x1c0, RZ, 0xc0, !PT ;  /* 0x000001c005077812 */ /* 0x000fe200078ec0ff */
[----:B------:R-:W-:Y:S01]  /*0ed0*/  IMAD.SHL.U32 R16, R186, 0x8, RZ ;  /* 0x00000008ba107824 */ /* 0x000fe200078e00ff */
[----:B------:R-:W-:Y:S01]  /*0ee0*/  LOP3.LUT R4, R3, 0x8, R4, 0xf8, !PT ;  /* 0x0000000803047812 */ /* 0x000fe200078ef804 */
[----:B------:R-:W-:Y:S01]  /*0ef0*/  IMAD.SHL.U32 R9, R9, 0x40, RZ ;  /* 0x0000004009097824 */ /* 0x000fe200078e00ff */
[----:B------:R-:W-:Y:S01]  /*0f00*/  SHF.R.U32.HI R5, RZ, 0x3, R3 ;  /* 0x00000003ff057819 */ /* 0x000fe20000011603 */
[----:B------:R0:W-:Y:S01]  /*0f10*/  STL [R1+0x6c], R8 ;  /* 0x00006c0801007387 */ /* 0x0001e20000100800 */
[----:B------:R-:W-:Y:S01]  /*0f20*/  LOP3.LUT R3, R10, 0x7ffffe00, RZ, 0xc0, !PT ;  /* 0x7ffffe000a037812 */ /* 0x000fe200078ec0ff */
[----:B------:R-:W-:Y:S01]  /*0f30*/  VIADD R210, R188, 0x140 ;  /* 0x00000140bcd27836 */ /* 0x000fe20000000000 */
[----:B------:R-:W-:Y:S01]  /*0f40*/  LOP3.LUT R4, R4, R5, RZ, 0x3c, !PT ;  /* 0x0000000504047212 */ /* 0x000fe200078e3cff */
[----:B------:R-:W-:Y:S01]  /*0f50*/  IMAD.MOV.U32 R5, RZ, RZ, R17 ;  /* 0x000000ffff057224 */ /* 0x000fe200078e0011 */
[----:B------:R-:W-:Y:S01]  /*0f60*/  SHF.R.U32.HI R20, RZ, 0x3, R7 ;  /* 0x00000003ff147819 */ /* 0x000fe20000011607 */
[----:B------:R-:W-:Y:S01]  /*0f70*/  IMAD R3, R202, 0x400, R3 ;  /* 0x00000400ca037824 */ /* 0x000fe200078e0203 */
[----:B------:R-:W-:-:S02]  /*0f80*/  LOP3.LUT R7, R7, 0x38, R16, 0xf8, !PT ;  /* 0x0000003807077812 */ /* 0x000fc400078ef810 */
[----:B------:R-:W-:Y:S01]  /*0f90*/  LOP3.LUT R0, R0, 0xfffffe, RZ, 0xc0, !PT ;  /* 0x00fffffe00007812 */ /* 0x000fe200078ec0ff */
[----:B------:R-:W-:Y:S01]  /*0fa0*/  IMAD.IADD R3, R3, 0x1, R4 ;  /* 0x0000000103037824 */ /* 0x000fe200078e0204 */
[----:B------:R-:W-:Y:S02]  /*0fb0*/  SHF.R.S32.HI R4, RZ, 0x1f, R13 ;  /* 0x0000001fff047819 */ /* 0x000fe4000001140d */
[----:B0-----:R-:W-:Y:S01]  /*0fc0*/  LOP3.LUT R8, R9, 0xfffffe00, RZ, 0xc0, !PT ;  /* 0xfffffe0009087812 */ /* 0x001fe200078ec0ff */
[----:B------:R-:W-:Y:S01]  /*0fd0*/  IMAD.IADD R0, R24, 0x1, -R0 ;  /* 0x0000000118007824 */ /* 0x000fe200078e0a00 */
[----:B------:R-:W-:Y:S01]  /*0fe0*/  LEA.HI R4, R4, R23, RZ, 0x3 ;  /* 0x0000001704047211 */ /* 0x000fe200078f18ff */
[----:B------:R-:W-:Y:S01]  /*0ff0*/  IMAD R197, R3, 0x2, R2 ;  /* 0x0000000203c57824 */ /* 0x000fe200078e0202 */
[----:B------:R-:W-:Y:S01]  /*1000*/  LOP3.LUT R21, R8, R7, R20, 0xf6, !PT ;  /* 0x0000000708157212 */ /* 0x000fe200078ef614 */
[----:B------:R-:W-:Y:S01]  /*1010*/  IMAD.MOV.U32 R7, RZ, RZ, R19 ;  /* 0x000000ffff077224 */ /* 0x000fe200078e0013 */
[----:B------:R-:W-:Y:S01]  /*1020*/  LEA.HI R8, R186, R186, RZ, 0x1 ;  /* 0x000000baba087211 */ /* 0x000fe200078f08ff */
[C---:B------:R-:W-:Y:S01]  /*1030*/  VIADD R200, R197.reuse, 0x26800 ;  /* 0x00026800c5c87836 */ /* 0x040fe20000000000 */
[----:B------:R-:W-:Y:S01]  /*1040*/  LOP3.LUT R4, R4, 0xfffffff8, RZ, 0xc0, !PT ;  /* 0xfffffff804047812 */ /* 0x000fe200078ec0ff */
[----:B------:R-:W-:Y:S01]  /*1050*/  VIADD R198, R197, 0x26820 ;  /* 0x00026820c5c67836 */ /* 0x000fe20000000000 */
[----:B------:R-:W-:Y:S01]  /*1060*/  LOP3.LUT R9, R8, 0x1ffffffe, RZ, 0xc0, !PT ;  /* 0x1ffffffe08097812 */ /* 0x000fe200078ec0ff */
[----:B------:R-:W-:Y:S01]  /*1070*/  IMAD.SHL.U32 R8, R0, 0x100, RZ ;  /* 0x0000010000087824 */ /* 0x000fe200078e00ff */
[----:B------:R-:W-:Y:S01]  /*1080*/  R2P PR, R12, 0x6 ;  /* 0x000000060c007804 */ /* 0x000fe20000000000 */
[----:B------:R-:W-:Y:S01]  /*1090*/  IMAD.IADD R190, R23, 0x1, -R4 ;  /* 0x0000000117be7824 */ /* 0x000fe200078e0a04 */
[----:B------:R-:W-:Y:S01]  /*10a0*/  SHF.R.S32.HI R4, RZ, 0x1f, R213 ;  /* 0x0000001fff047819 */ /* 0x000fe200000114d5 */
[----:B------:R-:W-:Y:S01]  /*10b0*/  IMAD.IADD R193, R203, 0x1, R8 ;  /* 0x00000001cbc17824 */ /* 0x000fe200078e0208 */
[----:B------:R-:W-:Y:S01]  /*10c0*/  SHF.R.S32.HI R4, RZ, 0x1f, R211 ;  /* 0x0000001fff047819 */ /* 0x000fe200000114d3 */
[----:B------:R-:W-:Y:S01]  /*10d0*/  IMAD R4, R21, 0x2, R2 ;  /* 0x0000000215047824 */ /* 0x000fe200078e0202 */
[----:B------:R-:W-:Y:S01]  /*10e0*/  SHF.R.S32.HI R0, RZ, 0x1f, R214 ;  /* 0x0000001fff007819 */ /* 0x000fe200000114d6 */
[----:B------:R0:W-:Y:S01]  /*10f0*/  STL [R1+0x68], R8 ;  /* 0x0000680801007387 */ /* 0x0001e20000100800 */
[----:B------:R-:W-:Y:S01]  /*1100*/  SHF.R.S32.HI R0, RZ, 0x1f, R212 ;  /* 0x0000001fff007819 */ /* 0x000fe200000114d4 */
[C---:B------:R-:W-:Y:S01]  /*1110*/  VIADD R235, R193.reuse, 0xa0 ;  /* 0x000000a0c1eb7836 */ /* 0x040fe20000000000 */
[----:B------:R-:W-:Y:S01]  /*1120*/  SHF.R.S32.HI R0, RZ, 0x1f, R210 ;  /* 0x0000001fff007819 */ /* 0x000fe200000114d2 */
[----:B------:R1:W-:Y:S01]  /*1130*/  STL [R1+0x64], R4 ;  /* 0x0000640401007387 */ /* 0x0003e20000100800 */
[----:B------:R-:W-:Y:S01]  /*1140*/  SHF.R.S32.HI R6, RZ, 0x5, R6 ;  /* 0x00000005ff067819 */ /* 0x000fe20000011406 */
[C---:B------:R-:W-:Y:S01]  /*1150*/  VIADD R236, R193.reuse, 0x98 ;  /* 0x00000098c1ec7836 */ /* 0x040fe20000000000 */
[----:B------:R-:W-:Y:S01]  /*1160*/  SHF.R.S32.HI R0, RZ, 0x1f, R193 ;  /* 0x0000001fff007819 */ /* 0x000fe200000114c1 */
[----:B------:R-:W-:Y:S01]  /*1170*/  VIADD R0, R193, 0x88 ;  /* 0x00000088c1007836 */ /* 0x000fe20000000000 */
[----:B------:R-:W-:Y:S01]  /*1180*/  SEL R199, R199, 0xffffffc0, !P2 ;  /* 0xffffffc0c7c77807 */ /* 0x000fe20005000000 */
[----:B------:R-:W-:-:S02]  /*1190*/  VIADD R231, R193, 0xb8 ;  /* 0x000000b8c1e77836 */ /* 0x000fc40000000000 */
[C---:B0-----:R-:W-:Y:S01]  /*11a0*/  VIADD R8, R193.reuse, 0x78 ;  /* 0x00000078c1087836 */ /* 0x041fe20000000000 */
[----:B------:R-:W-:Y:S01]  /*11b0*/  SHF.R.S32.HI R0, RZ, 0x1f, R0 ;  /* 0x0000001fff007819 */ /* 0x000fe20000011400 */
[C---:B-1----:R-:W-:Y:S01]  /*11c0*/  VIADD R4, R193.reuse, 0x80 ;  /* 0x00000080c1047836 */ /* 0x042fe20000000000 */
[----:B------:R-:W-:Y:S01]  /*11d0*/  SHF.R.S32.HI R0, RZ, 0x1f, R235 ;  /* 0x0000001fff007819 */ /* 0x000fe200000114eb */
[C---:B------:R-:W-:Y:S01]  /*11e0*/  VIADD R232, R193.reuse, 0xb0 ;  /* 0x000000b0c1e87836 */ /* 0x040fe20000000000 */
[----:B------:R-:W-:Y:S01]  /*11f0*/  SHF.R.S32.HI R0, RZ, 0x1f, R231 ;  /* 0x0000001fff007819 */ /* 0x000fe200000114e7 */
[C---:B------:R-:W-:Y:S01]  /*1200*/  VIADD R229, R193.reuse, 0xc8 ;  /* 0x000000c8c1e57836 */ /* 0x040fe20000000000 */
[----:B------:R-:W-:Y:S01]  /*1210*/  SHF.R.S32.HI R4, RZ, 0x1f, R4 ;  /* 0x0000001fff047819 */ /* 0x000fe20000011404 */
[C---:B------:R-:W-:Y:S01]  /*1220*/  VIADD R225, R193.reuse, 0xd0 ;  /* 0x000000d0c1e17836 */ /* 0x040fe20000000000 */
[----:B------:R-:W-:Y:S01]  /*1230*/  SHF.R.S32.HI R4, RZ, 0x1f, R236 ;  /* 0x0000001fff047819 */ /* 0x000fe200000114ec */
[----:B------:R-:W-:Y:S01]  /*1240*/  IMAD R189, R6, 0x10, R11 ;  /* 0x0000001006bd7824 */ /* 0x000fe200078e020b */
[----:B------:R-:W-:Y:S01]  /*1250*/  SHF.R.S32.HI R8, RZ, 0x1f, R8 ;  /* 0x0000001fff087819 */ /* 0x000fe20000011408 */
[C---:B------:R-:W-:Y:S01]  /*1260*/  IMAD.IADD R204, R186.reuse, 0x1, -R9 ;  /* 0x00000001bacc7824 */ /* 0x040fe200078e0a09 */
        /* <DEDUP_REMOVED lines=45> */
[----:B------:R-:W-:Y:S01]  /*1540*/  IMAD.SHL.U32 R186, R186, 0x4, RZ ;  /* 0x00000004baba7824 */ /* 0x000fe200078e00ff */
[----:B------:R-:W-:Y:S01]  /*1550*/  SHF.R.S32.HI R3, RZ, 0x1f, R221 ;  /* 0x0000001fff037819 */ /* 0x000fe200000114dd */
[----:B------:R-:W-:Y:S01]  /*1560*/  @P1 VIADD R198, R200, 0xffffffe0 ;  /* 0xffffffe0c8c61836 */ /* 0x000fe20000000000 */
[----:B------:R-:W-:Y:S01]  /*1570*/  SHF.R.S32.HI R0, RZ, 0x1f, R220 ;  /* 0x0000001fff007819 */ /* 0x000fe200000114dc */
[----:B------:R-:W-:-:S02]  /*1580*/  IMAD.MOV.U32 R6, RZ, RZ, R18 ;  /* 0x000000ffff067224 */ /* 0x000fc400078e0012 */
[----:B------:R-:W-:Y:S02]  /*1590*/  IMAD.IADD R200, R200, 0x1, R199 ;  /* 0x00000001c8c87824 */ /* 0x000fe400078e02c7 */
[----:B------:R-:W-:Y:S02]  /*15a0*/  IMAD.MOV.U32 R18, RZ, RZ, RZ ;  /* 0x000000ffff127224 */ /* 0x000fe400078e00ff */
[----:B------:R-:W-:Y:S02]  /*15b0*/  VIADD R192, R186, 0x10 ;  /* 0x00000010bac07836 */ /* 0x000fe40000000000 */
[----:B------:R-:W-:Y:S02]  /*15c0*/  IMAD R204, R204, 0x8, R189 ;  /* 0x00000008cccc7824 */ /* 0x000fe400078e02bd */
[----:B------:R-:W-:-:S07]  /*15d0*/  IMAD.IADD R199, R199, 0x1, R198 ;  /* 0x00000001c7c77824 */ /* 0x000fce00078e02c6 */
.L_x_5003:
[----:B01-34-:R-:W0:Y:S01]  /*15e0*/  LDC.64 R8, c[0x0][0xc88] ;  /* 0x00032200ff087b82 */ /* 0x01be220000000a00 */
[----:B------:R-:W-:Y:S01]  /*15f0*/  ULDC.64 UR4, c[0x0][0xa28] ;  /* 0x00028a0000047ab9 */ /* 0x000fe20000000a00 */
[----:B------:R-:W-:Y:S01]  /*1600*/  ULDC.64 UR8, c[0x0][0xa18] ;  /* 0x0002860000087ab9 */ /* 0x000fe20000000a00 */
[----:B------:R-:W-:Y:S01]  /*1610*/  ULDC.64 UR6, c[0x0][0xa08] ;  /* 0x0002820000067ab9 */ /* 0x000fe20000000a00 */
[----:B0-----:R-:W-:-:S05]  /*1620*/  IMAD.WIDE R8, R7, 0x4, R8 ;  /* 0x0000000407087825 */ /* 0x001fca00078e0208 */
[----:B--2---:R-:W2:Y:S01]  /*1630*/  LDG.E R207, desc[UR42][R8.64] ;  /* 0x0000002a08cf7981 */ /* 0x004ea2000c1e1900 */
[----:B------:R-:W-:Y:S01]  /*1640*/  ISETP.NE.U32.AND P2, PT, RZ, UR4, PT ;  /* 0x00000004ff007c0c */ /* 0x000fe2000bf45070 */
[----:B-----5:R-:W-:Y:S01]  /*1650*/  IMAD.MOV.U32 R15, RZ, RZ, RZ ;  /* 0x000000ffff0f7224 */ /* 0x020fe200078e00ff */
        /* <DEDUP_REMOVED lines=35> */
[----:B------:R-:W-:Y:S02]  /*1890*/  LEA.HI R206, R0, R3, RZ, 0x10 ;  /* 0x0000000300ce7211 */ /* 0x000fe400078f80ff */
        /* <DEDUP_REMOVED lines=11> */
.L_x_4857:
[----:B------:R-:W-:Y:S02]  /*1950*/  IMAD.U32 R40, RZ, RZ, UR5 ;  /* 0x00000005ff287e24 */ /* 0x000fe4000f8e00ff */
[----:B------:R-:W-:Y:S01]  /*1960*/  IMAD.U32 R24, RZ, RZ, UR4 ;  /* 0x00000004ff187e24 */ /* 0x000fe2000f8e00ff */
[----:B------:R-:W-:Y:S06]  /*1970*/  @!P2 BRA `(.L_x_4858) ;  /* 0x000000000010a947 */ /* 0x000fec0003800000 */
[----:B------:R-:W-:-:S04]  /*1980*/  IADD3 R6, P0, R208, UR8, RZ ;  /* 0x00000008d0067c10 */ /* 0x000fc8000ff1e0ff */
[----:B------:R-:W-:-:S05]  /*1990*/  IADD3.X R7, R209, UR9, RZ, P0, !PT ;  /* 0x00000009d1077c10 */ /* 0x000fca00087fe4ff */
[----:B------:R0:W5:Y:S01]  /*19a0*/  LDG.E R24, desc[UR42][R6.64] ;  /* 0x0000002a06187981 */ /* 0x000162000c1e1900 */
[----:B------:R-:W-:Y:S05]  /*19b0*/  BRA `(.L_x_4859) ;  /* 0x0000000000107947 */ /* 0x000fea0003800000 */
.L_x_4858:
[----:B------:R-:W-:Y:S05]  /*19c0*/  @!P0 BRA `(.L_x_4859) ;  /* 0x00000000000c8947 */ /* 0x000fea0003800000 */
[----:B------:R-:W2:Y:S04]  /*19d0*/  LDG.E R3, desc[UR42][R8.64] ;  /* 0x0000002a08037981 */ /* 0x000ea8000c1e1900 */
[----:B------:R-:W2:Y:S02]  /*19e0*/  LDG.E R24, desc[UR42][R8.64+0x4] ;  /* 0x0000042a08187981 */ /* 0x000ea4000c1e1900 */
[----:B--2---:R-:W-:-:S07]  /*19f0*/  IMAD.IADD R24, R24, 0x1, -R3 ;  /* 0x0000000118187824 */ /* 0x004fce00078e0a03 */
.L_x_4859:
[----:B------:R-:W-:Y:S01]  /*1a00*/  ULDC.64 UR4, c[0x0][0xa10] ;  /* 0x0002840000047ab9 */ /* 0x000fe20000000a00 */
[----:B------:R-:W1:Y:S01]  /*1a10*/  LDC R4, c[0x0][0x448] ;  /* 0x00011200ff047b82 */ /* 0x000e620000000800 */
[----:B------:R-:W-:-:S04]  /*1a20*/  ISETP.NE.U32.AND P0, PT, RZ, UR4, PT ;  /* 0x00000004ff007c0c */ /* 0x000fc8000bf05070 */
[----:B------:R-:W-:Y:S01]  /*1a30*/  ISETP.NE.AND.EX P0, PT, RZ, UR5, PT, P0 ;  /* 0x00000005ff007c0c */ /* 0x000fe2000bf05300 */
[----:B------:R-:W-:-:S12]  /*1a40*/  ULDC.64 UR4, c[0x0][0xa30] ;  /* 0x00028c0000047ab9 */ /* 0x000fd80000000a00 */
[----:B0-----:R-:W0:Y:S02]  /*1a50*/  @P0 LDC.64 R6, c[0x0][0xa10] ;  /* 0x00028400ff060b82 */ /* 0x001e240000000a00 */
[----:B0-----:R-:W-:-:S05]  /*1a60*/  @P0 IMAD.WIDE R6, R207, 0x4, R6 ;  /* 0x00000004cf060825 */ /* 0x001fca00078e0206 */
[----:B------:R-:W2:Y:S04]  /*1a70*/  @P0 LDG.E R0, desc[UR42][R6.64] ;  /* 0x0000002a06000981 */ /* 0x000ea8000c1e1900 */
[----:B------:R0:W2:Y:S01]  /*1a80*/  @P0 LDG.E R3, desc[UR42][R6.64+0x4] ;  /* 0x0000042a06030981 */ /* 0x0000a2000c1e1900 */
[----:B------:R-:W-:Y:S01]  /*1a90*/  ISETP.NE.U32.AND P1, PT, RZ, UR4, PT ;  /* 0x00000004ff007c0c */ /* 0x000fe2000bf25070 */
[----:B-----5:R-:W-:-:S03]  /*1aa0*/  IMAD.MOV.U32 R152, RZ, RZ, R24 ;  /* 0x000000ffff987224 */ /* 0x020fc600078e0018 */
[----:B------:R-:W-:-:S13]  /*1ab0*/  ISETP.NE.AND.EX P1, PT, RZ, UR5, PT, P1 ;  /* 0x00000005ff007c0c */ /* 0x000fda000bf25310 */
[----:B------:R-:W-:-:S04]  /*1ac0*/  @P1 IADD3 R8, P2, R208, UR4, RZ ;  /* 0x00000004d0081c10 */ /* 0x000fc8000ff5e0ff */
[----:B------:R-:W-:-:S05]  /*1ad0*/  @P1 IADD3.X R9, R209, UR5, RZ, P2, !PT ;  /* 0x00000005d1091c10 */ /* 0x000fca00097fe4ff */
[----:B------:R3:W5:Y:S01]  /*1ae0*/  @P1 LDG.E R152, desc[UR42][R8.64] ;  /* 0x0000002a08981981 */ /* 0x000762000c1e1900 */
[----:B-1----:R-:W-:Y:S01]  /*1af0*/  ISETP.NE.AND P1, PT, R4, 0x1, PT ;  /* 0x000000010400780c */ /* 0x002fe20003f25270 */
[----:B------:R-:W-:Y:S01]  /*1b00*/  IMAD.SHL.U32 R195, R5, 0x40, RZ ;  /* 0x0000004005c37824 */ /* 0x000fe200078e00ff */
[----:B------:R-:W-:Y:S01]  /*1b10*/  BSSY B0, `(.L_x_4860) ;  /* 0x0000035000007945 */ /* 0x000fe20003800000 */
[----:B------:R-:W-:Y:S01]  /*1b20*/  IMAD.IADD R15, R24, 0x1, -R15 ;  /* 0x00000001180f7824 */ /* 0x000fe200078e0a0f */
[----:B------:R-:W-:Y:S01]  /*1b30*/  LOP3.LUT R219, R206, 0xff, RZ, 0xc0, !PT ;  /* 0x000000ffcedb7812 */ /* 0x000fe200078ec0ff */
[----:B------:R-:W-:Y:S01]  /*1b40*/  VIADD R4, R195, 0x3f ;  /* 0x0000003fc3047836 */ /* 0x000fe20000000000 */
[----:B------:R-:W-:-:S07]  /*1b50*/  SHF.R.U32.HI R206, RZ, 0x10, R206 ;  /* 0x00000010ffce7819 */ /* 0x000fce00000116ce */
[----:B------:R-:W1:Y:S08]  /*1b60*/  @P1 LDC R11, c[0x0][0x44c] ;  /* 0x00011300ff0b1b82 */ /* 0x000e700000000800 */
[----:B0-----:R-:W0:Y:S01]  /*1b70*/  @P1 LDC R7, c[0x0][0x450] ;  /* 0x00011400ff071b82 */ /* 0x001e220000000800 */
[----:B--2---:R-:W-:Y:S02]  /*1b80*/  @P0 IMAD.IADD R40, R3, 0x1, -R0 ;  /* 0x0000000103280824 */ /* 0x004fe400078e0a00 */
[----:B-1----:R-:W-:-:S04]  /*1b90*/  @P1 IMAD.HI.U32 R0, R4, R11, RZ ;  /* 0x0000000b04001227 */ /* 0x002fc800078e00ff */
[----:B------:R-:W-:Y:S01]  /*1ba0*/  IMAD.IADD R196, R15, 0x1, R40 ;  /* 0x000000010fc47824 */ /* 0x000fe200078e0228 */
[----:B0-----:R-:W-:-:S03]  /*1bb0*/  @P1 SHF.R.U32.HI R4, RZ, R7, R0 ;  /* 0x00000007ff041219 */ /* 0x001fc60000011600 */
[C---:B------:R-:W-:Y:S01]  /*1bc0*/  VIADD R0, R196.reuse, 0x3f ;  /* 0x0000003fc4007836 */ /* 0x040fe20000000000 */
[----:B------:R-:W-:-:S04]  /*1bd0*/  IADD3 R44, R196, 0x40, -R194 ;  /* 0x00000040c42c7810 */ /* 0x000fc80007ffe8c2 */
[----:B------:R-:W-:Y:S01]  /*1be0*/  SHF.R.S32.HI R3, RZ, 0x1f, R0 ;  /* 0x0000001fff037819 */ /* 0x000fe20000011400 */
[----:B------:R-:W-:-:S03]  /*1bf0*/  IMAD.IADD R4, R44, 0x1, R4 ;  /* 0x000000012c047824 */ /* 0x000fc600078e0204 */
[----:B------:R-:W-:Y:S02]  /*1c00*/  LEA.HI R3, R3, R0, RZ, 0x6 ;  /* 0x0000000003037211 */ /* 0x000fe400078f30ff */
[----:B------:R-:W-:Y:S02]  /*1c10*/  SHF.R.S32.HI R5, RZ, 0x1f, R4 ;  /* 0x0000001fff057819 */ /* 0x000fe40000011404 */
[----:B------:R-:W-:Y:S02]  /*1c20*/  SHF.R.S32.HI R43, RZ, 0x6, R3 ;  /* 0x00000006ff2b7819 */ /* 0x000fe40000011403 */
[----:B------:R-:W-:-:S04]  /*1c30*/  LEA.HI R5, R5, R4, RZ, 0x6 ;  /* 0x0000000405057211 */ /* 0x000fc800078f30ff */
[----:B------:R-:W-:-:S04]  /*1c40*/  SHF.R.S32.HI R0, RZ, 0x6, R5 ;  /* 0x00000006ff007819 */ /* 0x000fc80000011405 */
[----:B---3--:R-:W-:Y:S01]  /*1c50*/  VIMNMX R9, R43, R0, PT ;  /* 0x000000002b097248 */ /* 0x008fe20003fe0100 */
[----:B------:R-:W-:-:S03]  /*1c60*/  IMAD.MOV.U32 R0, RZ, RZ, RZ ;  /* 0x000000ffff007224 */ /* 0x000fc600078e00ff */
[----:B------:R-:W-:-:S13]  /*1c70*/  ISETP.GE.AND P0, PT, R9, 0x1, PT ;  /* 0x000000010900780c */ /* 0x000fda0003f06270 */
        /* <DEDUP_REMOVED lines=30> */
.L_x_4861:
[----:B------:R-:W-:Y:S05]  /*1e60*/  BSYNC B0 ;  /* 0x0000000000007941 */ /* 0x000fea0003800000 */
.L_x_4860:
[----:B------:R-:W-:Y:S01]  /*1e70*/  IMAD R3, R219, R0, RZ ;  /* 0x00000000db037224 */ /* 0x000fe200078e02ff */
        /* <DEDUP_REMOVED lines=35> */
.L_x_4864:
[----:B------:R-:W-:Y:S05]  /*20b0*/  BSYNC B6 ;  /* 0x0000000000067941 */ /* 0x000fea0003800000 */
.L_x_4863:
        /* <DEDUP_REMOVED lines=20> */
.L_x_4866:
[----:B------:R-:W-:Y:S05]  /*2200*/  BSYNC B6 ;  /* 0x0000000000067941 */ /* 0x000fea0003800000 */
.L_x_4865:
[----:B------:R-:W-:Y:S01]  /*2210*/  ULDC.64 UR4, c[0x0][0x9f8] ;  /* 0x00027e0000047ab9 */ /* 0x000fe20000000a00 */
[----:B------:R-:W-:Y:S01]  /*2220*/  IMAD.MOV.U32 R0, RZ, RZ, R207 ;  /* 0x000000ffff007224 */ /* 0x000fe200078e00cf */
[----:B------:R-:W-:Y:S01]  /*2230*/  ISETP.NE.U32.AND P0, PT, RZ, UR4, PT ;  /* 0x00000004ff007c0c */ /* 0x000fe2000bf05070 */
[----:B------:R-:W0:Y:S01]  /*2240*/  LDC.64 R6, c[0x0][0x300] ;  /* 0x0000c000ff067b82 */ /* 0x000e220000000a00 */
[----:B------:R-:W-:Y:S01]  /*2250*/  IMAD.IADD R38, R25, 0x1, R24 ;  /* 0x0000000119267824 */ /* 0x000fe200078e0218 */
[----:B------:R-:W-:Y:S01]  /*2260*/  ULDC.64 UR6, c[0x0][0xa08] ;  /* 0x0002820000067ab9 */ /* 0x000fe20000000a00 */
[----:B------:R-:W-:-:S05]  /*2270*/  ISETP.NE.AND.EX P0, PT, RZ, UR5, PT, P0 ;  /* 0x00000005ff007c0c */ /* 0x000fca000bf05300 */
[----:B------:R-:W1:Y:S08]  /*2280*/  LDC.64 R4, c[0x0][0x3f8] ;  /* 0x0000fe00ff047b82 */ /* 0x000e700000000a00 */
[----:B------:R-:W-:Y:S01]  /*2290*/  @P0 IADD3 R10, P1, R208, UR4, RZ ;  /* 0x00000004d00a0c10 */ /* 0x000fe2000ff3e0ff */
[----:B------:R-:W2:Y:S03]  /*22a0*/  LDC R15, c[0x0][0x3f4] ;  /* 0x0000fd00ff0f7b82 */ /* 0x000ea60000000800 */
[----:B------:R-:W-:Y:S01]  /*22b0*/  @P0 IADD3.X R11, R209, UR5, RZ, P1, !PT ;  /* 0x00000005d10b0c10 */ /* 0x000fe20008ffe4ff */
[----:B------:R-:W-:-:S04]  /*22c0*/  ULDC.64 UR4, c[0x0][0x308] ;  /* 0x0000c20000047ab9 */ /* 0x000fc80000000a00 */
[----:B------:R3:W4:Y:S01]  /*22d0*/  @P0 LDG.E R0, desc[UR42][R10.64] ;  /* 0x0000002a0a000981 */ /* 0x000722000c1e1900 */
[----:B------:R-:W-:Y:S01]  /*22e0*/  SHF.R.S32.HI R12, RZ, 0x1f, R38 ;  /* 0x0000001fff0c7819 */ /* 0x000fe20000011426 */
[-C--:B0-----:R-:W-:Y:S01]  /*22f0*/  IMAD.WIDE.U32 R8, R38, R6.reuse, RZ ;  /* 0x0000000626087225 */ /* 0x081fe200078e00ff */
[----:B------:R-:W-:Y:S01]  /*2300*/  ISETP.NE.U32.AND P0, PT, RZ, UR6, PT ;  /* 0x00000006ff007c0c */ /* 0x000fe2000bf05070 */
[----:B------:R-:W0:Y:S01]  /*2310*/  LDC.64 R56, c[0x0][0x408] ;  /* 0x00010200ff387b82 */ /* 0x000e220000000a00 */
[----:B------:R-:W-:Y:S01]  /*2320*/  SHF.R.S32.HI R17, RZ, 0x1f, R16 ;  /* 0x0000001fff117819 */ /* 0x000fe20000011410 */
[-C--:B------:R-:W-:Y:S01]  /*2330*/  IMAD R3, R12, R6.reuse, RZ ;  /* 0x000000060c037224 */ /* 0x080fe200078e02ff */
[----:B------:R-:W-:Y:S01]  /*2340*/  ISETP.NE.AND.EX P0, PT, RZ, UR7, PT, P0 ;  /* 0x00000007ff007c0c */ /* 0x000fe2000bf05300 */
[----:B------:R-:W0:Y:S01]  /*2350*/  S2R R53, SR_TID.X ;  /* 0x0000000000357919 */ /* 0x000e220000002100 */
[----:B------:R-:W-:Y:S01]  /*2360*/  SHF.R.S32.HI R73, RZ, 0x1f, R23 ;  /* 0x0000001fff497819 */ /* 0x000fe20000011417 */
[----:B------:R-:W-:Y:S01]  /*2370*/  IMAD R3, R38, R7, R3 ;  /* 0x0000000726037224 */ /* 0x000fe200078e0203 */
[----:B------:R-:W-:Y:S01]  /*2380*/  SHF.R.S32.HI R187, RZ, 0x1f, R186 ;  /* 0x0000001fffbb7819 */ /* 0x000fe200000114ba */
[----:B------:R-:W-:Y:S01]  /*2390*/  IMAD.SHL.U32 R58, R190, 0x40, RZ ;  /* 0x00000040be3a7824 */ /* 0x000fe200078e00ff */
[----:B------:R-:W-:Y:S01]  /*23a0*/  SHF.L.U64.HI R62, R6, 0x6, R7 ;  /* 0x00000006063e7819 */ /* 0x000fe20000010207 */
[----:B------:R-:W-:Y:S01]  /*23b0*/  IMAD.IADD R9, R9, 0x1, R3 ;  /* 0x0000000109097824 */ /* 0x000fe200078e0203 */
[----:B-1----:R-:W-:Y:S01]  /*23c0*/  SHF.L.U64.HI R60, R4, 0x6, R5 ;  /* 0x00000006043c7819 */ /* 0x002fe20000010205 */
[----:B------:R-:W-:Y:S01]  /*23d0*/  IMAD R14, R73, R6, RZ ;  /* 0x00000006490e7224 */ /* 0x000fe200078e02ff */
[----:B--2---:R-:W-:Y:S01]  /*23e0*/  ISETP.GE.AND P2, PT, R16, R15, PT ;  /* 0x0000000f1000720c */ /* 0x004fe20003f46270 */
[----:B------:R-:W-:Y:S01]  /*23f0*/  IMAD.WIDE.U32 R20, R205, UR4, R8 ;  /* 0x00000004cd147c25 */ /* 0x000fe2000f8e0008 */
[----:B------:R-:W-:-:S02]  /*2400*/  LOP3.LUT R58, R58, 0x1c0, RZ, 0xc0, !PT ;  /* 0x000001c03a3a7812 */ /* 0x000fc400078ec0ff */
[----:B------:R-:W-:Y:S01]  /*2410*/  P2R R74, PR, RZ, 0x4 ;  /* 0x00000004ff4a7803 */ /* 0x000fe20000000000 */
[----:B------:R-:W-:Y:S01]  /*2420*/  IMAD R21, R205, UR5, R21 ;  /* 0x00000005cd157c24 */ /* 0x000fe2000f8e0215 */
[----:B------:R-:W-:Y:S01]  /*2430*/  ULDC.64 UR4, c[0x0][0x330] ;  /* 0x0000cc0000047ab9 */ /* 0x000fe20000000a00 */
[----:B------:R-:W-:Y:S01]  /*2440*/  IMAD R8, R73, R4, RZ ;  /* 0x0000000449087224 */ /* 0x000fe200078e02ff */
[----:B------:R-:W-:Y:S01]  /*2450*/  SHF.R.U32.HI R54, RZ, 0x3, R58 ;  /* 0x00000003ff367819 */ /* 0x000fe2000001163a */
[----:B------:R-:W-:-:S04]  /*2460*/  IMAD.WIDE.U32 R28, R205, UR4, R16 ;  /* 0x00000004cd1c7c25 */ /* 0x000fc8000f8e0010 */
[----:B------:R-:W-:Y:S01]  /*2470*/  IMAD R29, R205, UR5, R29 ;  /* 0x00000005cd1d7c24 */ /* 0x000fe2000f8e021d */
[----:B------:R-:W-:Y:S01]  /*2480*/  ULDC.64 UR4, c[0x0][0x310] ;  /* 0x0000c40000047ab9 */ /* 0x000fe20000000a00 */
[C---:B---3--:R-:W-:Y:S02]  /*2490*/  IMAD R11, R23.reuse, R5, R8 ;  /* 0x00000005170b7224 */ /* 0x048fe400078e0208 */
[----:B------:R-:W-:-:S04]  /*24a0*/  IMAD.WIDE.U32 R8, R23, R6, R16 ;  /* 0x0000000617087225 */ /* 0x000fc800078e0010 */
[C---:B------:R-:W-:Y:S02]  /*24b0*/  IMAD R14, R23.reuse, R7, R14 ;  /* 0x00000007170e7224 */ /* 0x040fe400078e020e */
[----:B0-----:R-:W-:Y:S01]  /*24c0*/  IMAD.WIDE.U32 R34, R23, R56, R186 ;  /* 0x0000003817227225 */ /* 0x001fe200078e00ba */
[----:B------:R-:W-:-:S03]  /*24d0*/  LEA.HI R53, R53, 0x8, RZ, 0x19 ;  /* 0x0000000835357811 */ /* 0x000fc600078fc8ff */
[----:B------:R-:W-:-:S04]  /*24e0*/  IMAD.WIDE.U32 R36, R23, R56, R16 ;  /* 0x0000003817247225 */ /* 0x000fc800078e0010 */
[----:B------:R-:W-:-:S04]  /*24f0*/  IMAD.WIDE.U32 R30, R23, R4, R186 ;  /* 0x00000004171e7225 */ /* 0x000fc800078e00ba */
[----:B------:R-:W-:-:S04]  /*2500*/  IMAD.WIDE.U32 R32, R23, R4, R16 ;  /* 0x0000000417207225 */ /* 0x000fc800078e0010 */
[----:B------:R-:W-:Y:S02]  /*2510*/  IMAD.IADD R31, R31, 0x1, R11 ;  /* 0x000000011f1f7824 */ /* 0x000fe400078e020b */
[----:B------:R-:W-:Y:S02]  /*2520*/  IMAD.IADD R33, R11, 0x1, R33 ;  /* 0x000000010b217824 */ /* 0x000fe400078e0221 */
[----:B-----5:R-:W-:-:S04]  /*2530*/  IMAD.WIDE.U32 R30, R152, R4, R30 ;  /* 0x00000004981e7225 */ /* 0x020fc800078e001e */
[----:B------:R-:W-:Y:S02]  /*2540*/  VIADD R55, R16, 0x20 ;  /* 0x0000002010377836 */ /* 0x000fe40000000000 */
[----:B------:R-:W-:-:S04]  /*2550*/  IMAD.WIDE.U32 R32, R152, R4, R32 ;  /* 0x0000000498207225 */ /* 0x000fc800078e0020 */
[----:B------:R-:W-:Y:S02]  /*2560*/  IMAD.SHL.U32 R61, R6, 0x40, RZ ;  /* 0x00000040063d7824 */ /* 0x000fe400078e00ff */
[----:B------:R-:W-:Y:S02]  /*2570*/  IMAD.SHL.U32 R59, R4, 0x40, RZ ;  /* 0x00000040043b7824 */ /* 0x000fe400078e00ff */
[----:B------:R-:W-:Y:S01]  /*2580*/  IMAD.SHL.U32 R52, R15, 0x2, RZ ;  /* 0x000000020f347824 */ /* 0x000fe200078e00ff */
[----:B----4-:R-:W-:-:S04]  /*2590*/  SHF.R.S32.HI R3, RZ, 0x1f, R0 ;  /* 0x0000001fff037819 */ /* 0x010fc80000011400 */
[----:B------:R-:W-:Y:S02]  /*25a0*/  SEL R10, R3, RZ, !P0 ;  /* 0x000000ff030a7207 */ /* 0x000fe40004000000 */
[----:B------:R-:W-:-:S03]  /*25b0*/  SEL R3, R0, RZ, !P0 ;  /* 0x000000ff00037207 */ /* 0x000fc60004000000 */
[----:B------:R-:W-:Y:S02]  /*25c0*/  IMAD R0, R10, UR4, RZ ;  /* 0x000000040a007c24 */ /* 0x000fe4000f8e02ff */
[----:B------:R-:W-:-:S04]  /*25d0*/  IMAD.WIDE.U32 R20, R3, UR4, R20 ;  /* 0x0000000403147c25 */ /* 0x000fc8000f8e0014 */
[C---:B------:R-:W-:Y:S01]  /*25e0*/  IMAD R65, R3.reuse, UR5, R0 ;  /* 0x0000000503417c24 */ /* 0x040fe2000f8e0200 */
[----:B------:R-:W-:Y:S01]  /*25f0*/  ULDC.64 UR4, c[0x0][0x338] ;  /* 0x0000ce0000047ab9 */ /* 0x000fe20000000a00 */
[----:B------:R-:W-:Y:S01]  /*2600*/  IADD3 R72, P0, R20, R8, RZ ;  /* 0x0000000814487210 */ /* 0x000fe20007f1e0ff */
[----:B------:R-:W-:Y:S02]  /*2610*/  IMAD R10, R10, UR4, RZ ;  /* 0x000000040a0a7c24 */ /* 0x000fe4000f8e02ff */
[----:B------:R-:W-:Y:S01]  /*2620*/  IMAD.WIDE.U32 R28, R3, UR4, R28 ;  /* 0x00000004031c7c25 */ /* 0x000fe2000f8e001c */
[----:B------:R-:W-:Y:S02]  /*2630*/  ULDC UR4, c[0x0][0x2f4] ;  /* 0x0000bd0000047ab9 */ /* 0x000fe40000000800 */
[----:B------:R-:W-:Y:S01]  /*2640*/  ISETP.GE.AND P1, PT, R55, UR4, PT ;  /* 0x0000000437007c0c */ /* 0x000fe2000bf26270 */
[----:B------:R-:W-:Y:S01]  /*2650*/  IMAD R13, R3, UR5, R10 ;  /* 0x00000005030d7c24 */ /* 0x000fe2000f8e020a */
[----:B------:R-:W-:Y:S01]  /*2660*/  SEL R3, R15, RZ, P2 ;  /* 0x000000ff0f037207 */ /* 0x000fe20001000000 */
[----:B------:R-:W-:Y:S01]  /*2670*/  IMAD.IADD R65, R21, 0x1, R65 ;  /* 0x0000000115417824 */ /* 0x000fe200078e0241 */
[----:B------:R-:W-:Y:S01]  /*2680*/  IADD3 R38, P2, R23, R38, RZ ;  /* 0x0000002617267210 */ /* 0x000fe20007f5e0ff */
[----:B------:R-:W-:-:S02]  /*2690*/  IMAD R0, R73, R56, RZ ;  /* 0x0000003849007224 */ /* 0x000fc400078e02ff */
[C---:B------:R-:W-:Y:S01]  /*26a0*/  IMAD.IADD R3, R16.reuse, 0x1, R3 ;  /* 0x0000000110037824 */ /* 0x040fe200078e0203 */
[----:B------:R-:W-:Y:S01]  /*26b0*/  IADD3.X R64, R65, R9, R14, P0, !PT ;  /* 0x0000000941407210 */ /* 0x000fe200007fe40e */
[----:B------:R-:W-:Y:S01]  /*26c0*/  IMAD R9, R23, R57, R0 ;  /* 0x0000003917097224 */ /* 0x000fe200078e0200 */
[----:B------:R-:W-:Y:S01]  /*26d0*/  ISETP.GE.AND P0, PT, R16, UR4, PT ;  /* 0x0000000410007c0c */ /* 0x000fe2000bf06270 */
[----:B------:R-:W-:Y:S01]  /*26e0*/  IMAD.X R39, R12, 0x1, R73, P2 ;  /* 0x000000010c277824 */ /* 0x000fe200010e0649 */
[----:B------:R-:W-:Y:S01]  /*26f0*/  SHF.R.S32.HI R0, RZ, 0x1f, R3 ;  /* 0x0000001fff007819 */ /* 0x000fe20000011403 */
[----:B------:R-:W-:Y:S02]  /*2700*/  IMAD.IADD R35, R35, 0x1, R9 ;  /* 0x0000000123237824 */ /* 0x000fe400078e0209 */
[----:B------:R-:W-:Y:S01]  /*2710*/  IMAD.IADD R37, R9, 0x1, R37 ;  /* 0x0000000109257824 */ /* 0x000fe200078e0225 */
[----:B------:R-:W-:Y:S01]  /*2720*/  LEA.HI R63, R0, R3, RZ, 0x3 ;  /* 0x00000003003f7211 */ /* 0x000fe200078f18ff */
[----:B------:R-:W-:Y:S01]  /*2730*/  IMAD.WIDE.U32 R34, R152, R56, R34 ;  /* 0x0000003898227225 */ /* 0x000fe200078e0022 */
[----:B------:R-:W-:-:S02]  /*2740*/  LOP3.LUT R3, R58, 0x18, R16, 0xf8, !PT ;  /* 0x000000183a037812 */ /* 0x000fc400078ef810 */
[----:B------:R-:W-:Y:S01]  /*2750*/  SHF.R.S32.HI R9, RZ, 0x1f, R152 ;  /* 0x0000001fff097819 */ /* 0x000fe20000011498 */
[----:B------:R-:W-:Y:S01]  /*2760*/  IMAD.WIDE.U32 R36, R152, R56, R36 ;  /* 0x0000003898247225 */ /* 0x000fe200078e0024 */
[----:B------:R-:W-:Y:S02]  /*2770*/  LOP3.LUT R3, R3, R54, RZ, 0x3c, !PT ;  /* 0x0000003603037212 */ /* 0x000fe400078e3cff */
[----:B------:R-:W-:Y:S01]  /*2780*/  LOP3.LUT R48, R63, 0xfffffff8, RZ, 0xc0, !PT ;  /* 0xfffffff83f307812 */ /* 0x000fe200078ec0ff */
[C---:B------:R-:W-:Y:S02]  /*2790*/  IMAD R0, R9.reuse, R4, RZ ;  /* 0x0000000409007224 */ /* 0x040fe400078e02ff */
[----:B------:R-:W-:Y:S01]  /*27a0*/  IMAD R51, R202, 0x200, R3 ;  /* 0x00000200ca337824 */ /* 0x000fe200078e0203 */
[----:B------:R-:W-:Y:S01]  /*27b0*/  LOP3.LUT R3, R58, 0x38, R63, 0xf8, !PT ;  /* 0x000000383a037812 */ /* 0x000fe200078ef83f */
[----:B------:R-:W-:Y:S01]  /*27c0*/  IMAD R9, R9, R56, RZ ;  /* 0x0000003809097224 */ /* 0x000fe200078e02ff */
[----:B------:R-:W-:Y:S01]  /*27d0*/  SHF.R.S32.HI R45, RZ, 0x1f, R48 ;  /* 0x0000001fff2d7819 */ /* 0x000fe20000011430 */
[C---:B------:R-:W-:Y:S01]  /*27e0*/  IMAD R49, R152.reuse, R5, R0 ;  /* 0x0000000598317224 */ /* 0x040fe200078e0200 */
[----:B------:R-:W-:Y:S01]  /*27f0*/  LOP3.LUT R3, R3, R54, RZ, 0x3c, !PT ;  /* 0x0000003603037212 */ /* 0x000fe200078e3cff */
[----:B------:R-:W-:Y:S01]  /*2800*/  IMAD R9, R152, R57, R9 ;  /* 0x0000003998097224 */ /* 0x000fe200078e0209 */
[----:B------:R-:W-:Y:S01]  /*2810*/  SHF.L.U64.HI R57, R56, 0x6, R57 ;  /* 0x0000000638397819 */ /* 0x000fe20000010239 */
[----:B------:R-:W-:-:S02]  /*2820*/  IMAD.IADD R50, R31, 0x1, R49 ;  /* 0x000000011f327824 */ /* 0x000fc400078e0231 */
[----:B------:R-:W-:Y:S02]  /*2830*/  IMAD.SHL.U32 R56, R56, 0x40, RZ ;  /* 0x0000004038387824 */ /* 0x000fe400078e00ff */
[----:B------:R-:W-:Y:S02]  /*2840*/  IMAD.IADD R49, R49, 0x1, R33 ;  /* 0x0000000131317824 */ /* 0x000fe400078e0221 */
[----:B------:R-:W-:Y:S02]  /*2850*/  IMAD.IADD R47, R35, 0x1, R9 ;  /* 0x00000001232f7824 */ /* 0x000fe400078e0209 */
[----:B------:R-:W-:Y:S02]  /*2860*/  IMAD.IADD R46, R9, 0x1, R37 ;  /* 0x00000001092e7824 */ /* 0x000fe400078e0225 */
[----:B------:R-:W-:Y:S02]  /*2870*/  IMAD R3, R202, 0x200, R3 ;  /* 0x00000200ca037824 */ /* 0x000fe400078e0203 */
[----:B------:R-:W-:-:S07]  /*2880*/  IMAD.IADD R0, R29, 0x1, R13 ;  /* 0x000000011d007824 */ /* 0x000fce00078e020d */
.L_x_4896:
        /* <DEDUP_REMOVED lines=36> */
[----:B------:R-:W-:Y:S01]  /*2ad0*/  IMAD.MOV.U32 R6, RZ, RZ, R34 ;  /* 0x000000ffff067224 */ /* 0x000fe200078e0022 */
[----:B------:R-:W-:Y:S01]  /*2ae0*/  ULDC.64 UR4, c[0x0][0x3e8] ;  /* 0x0000fa0000047ab9 */ /* 0x000fe20000000a00 */
[----:B------:R-:W-:Y:S01]  /*2af0*/  IMAD.MOV.U32 R7, RZ, RZ, R47 ;  /* 0x000000ffff077224 */ /* 0x000fe200078e002f */
[----:B------:R-:W-:Y:S01]  /*2b00*/  ULDC.64 UR6, c[0x0][0x400] ;  /* 0x0001000000067ab9 */ /* 0x000fe20000000a00 */
[----:B------:R-:W-:Y:S02]  /*2b10*/  IMAD R5, R57, R41, RZ ;  /* 0x0000002939057224 */ /* 0x000fe400078e02ff */
[----:B------:R-:W-:Y:S01]  /*2b20*/  IMAD.WIDE.U32 R8, R41, R56, R6 ;  /* 0x0000003829087225 */ /* 0x000fe200078e0006 */
[----:B------:R-:W-:-:S03]  /*2b30*/  IADD3 R7, P3, R30, R4, RZ ;  /* 0x000000041e077210 */ /* 0x000fc60007f7e0ff */
[----:B------:R-:W-:Y:S01]  /*2b40*/  IMAD R5, R69, R56, R5 ;  /* 0x0000003845057224 */ /* 0x000fe200078e0205 */
[----:B------:R-:W-:Y:S01]  /*2b50*/  LEA R4, P5, R8, UR6, 0x1 ;  /* 0x0000000608047c11 */ /* 0x000fe2000f8a08ff */
[----:B------:R-:W-:Y:S01]  /*2b60*/  IMAD.X R10, R70, 0x1, R50, P3 ;  /* 0x00000001460a7824 */ /* 0x000fe200018e0632 */
[----:B------:R-:W-:Y:S01]  /*2b70*/  LEA R6, P3, R7, UR4, 0x1 ;  /* 0x0000000407067c11 */ /* 0x000fe2000f8608ff */
[----:B------:R-:W-:-:S03]  /*2b80*/  IMAD.IADD R5, R9, 0x1, R5 ;  /* 0x0000000109057824 */ /* 0x000fc600078e0205 */
[----:B------:R-:W-:Y:S02]  /*2b90*/  LEA.HI.X R7, R7, UR5, R10, 0x1, P3 ;  /* 0x0000000507077c11 */ /* 0x000fe400098f0c0a */
[----:B------:R-:W-:Y:S02]  /*2ba0*/  CS2R R10, SRZ ;  /* 0x00000000000a7805 */ /* 0x000fe4000001ff00 */
[----:B------:R-:W-:Y:S02]  /*2bb0*/  LEA.HI.X R5, R8, UR7, R5, 0x1, P5 ;  /* 0x0000000708057c11 */ /* 0x000fe4000a8f0c05 */
[----:B------:R-:W-:Y:S02]  /*2bc0*/  CS2R R8, SRZ ;  /* 0x0000000000087805 */ /* 0x000fe4000001ff00 */
[-C--:B------:R-:W-:Y:S02]  /*2bd0*/  ISETP.GE.AND P5, PT, R186, R27.reuse, PT ;  /* 0x0000001bba00720c */ /* 0x080fe40003fa6270 */
[----:B------:R-:W-:-:S11]  /*2be0*/  ISETP.GE.AND P3, PT, R192, R27, PT ;  /* 0x0000001bc000720c */ /* 0x000fd60003f66270 */
[----:B------:R0:W5:Y:S04]  /*2bf0*/  @!P5 LDG.E.64 R14, desc[UR42][R6.64] ;  /* 0x0000002a060ed981 */ /* 0x000168000c1e1b00 */
[----:B------:R0:W5:Y:S04]  /*2c00*/  @!P3 LDG.E.64 R8, desc[UR42][R6.64+0x20] ;  /* 0x0000202a0608b981 */ /* 0x000168000c1e1b00 */
[----:B------:R0:W5:Y:S04]  /*2c10*/  @!P5 LDG.E.64 R24, desc[UR42][R4.64] ;  /* 0x0000002a0418d981 */ /* 0x000168000c1e1b00 */
[----:B------:R0:W5:Y:S02]  /*2c20*/  @!P3 LDG.E.64 R10, desc[UR42][R4.64+0x20] ;  /* 0x0000202a040ab981 */ /* 0x000164000c1e1b00 */
.L_x_4871:
[----:B------:R-:W-:Y:S05]  /*2c30*/  BSYNC B1 ;  /* 0x0000000000017941 */ /* 0x000fea0003800000 */
.L_x_4870:
        /* <DEDUP_REMOVED lines=18> */
[----:B------:R-:W-:Y:S06]  /*2d60*/  @!P3 BRA `(.L_x_4872) ;  /* 0x000000000004b947 */ /* 0x000fec0003800000 */
[----:B------:R-:W-:Y:S01]  /*2d70*/  BPT.TRAP 0x1 ;  /* 0x000000040000795c */ /* 0x000fe20000300000 */
.L_x_4872:
[----:B------:R-:W-:Y:S01]  /*2d80*/  IMAD R75, R184, 0x8, R2 ;  /* 0x00000008b84b7824 */ /* 0x000fe200078e0202 */
[----:B------:R-:W-:Y:S01]  /*2d90*/  SHF.L.U32 R78, R185, 0x1f, RZ ;  /* 0x0000001fb94e7819 */ /* 0x000fe200000006ff */
[----:B------:R-:W-:Y:S03]  /*2da0*/  BSSY B1, `(.L_x_4873) ;  /* 0x0000003000017945 */ /* 0x000fe60003800000 */
[----:B------:R-:W0:Y:S02]  /*2db0*/  SYNCS.PHASECHK.TRANS64.TRYWAIT P5, [R75+URZ+0x28c90], R78 ;  /* 0x028c904e4b0075a7 */ /* 0x000e2400080a017f */
[----:B0-----:R-:W-:Y:S05]  /*2dc0*/  @!P5 BRA `(.L_x_4874) ;  /* 0x000001c40054d947 */ /* 0x001fea0003800000 */
.L_x_5192:
[----:B------:R-:W-:Y:S05]  /*2dd0*/  BSYNC B1 ;  /* 0x0000000000017941 */ /* 0x000fea0003800000 */
.L_x_4873:
        /* <DEDUP_REMOVED lines=53> */
.L_x_4879:
[----:B------:R-:W-:Y:S05]  /*3130*/  BSYNC B2 ;  /* 0x0000000000027941 */ /* 0x000fea0003800000 */
.L_x_4878:
[----:B--2---:R1:W-:Y:S02]  /*3140*/  STG.E.128 desc[UR42][R12.64], R4 ;  /* 0x000000040c007986 */ /* 0x0043e4000c101d2a */
.L_x_4877:
[----:B------:R-:W-:Y:S05]  /*3150*/  BSYNC B1 ;  /* 0x0000000000017941 */ /* 0x000fea0003800000 */
.L_x_4876:
        /* <DEDUP_REMOVED lines=56> */
.L_x_4881:
[----:B------:R-:W-:Y:S05]  /*34e0*/  BSYNC B1 ;  /* 0x0000000000017941 */ /* 0x000fea0003800000 */
.L_x_4880:
[----:B-1----:R2:W-:Y:S01]  /*34f0*/  STG.E.128 desc[UR42][R12.64+0x40], R4 ;  /* 0x000040040c007986 */ /* 0x0025e2000c101d2a */
[----:B------:R-:W-:Y:S05]  /*3500*/  BRA `(.L_x_4875) ;  /* 0x0000000c00487947 */ /* 0x000fea0003800000 */
.L_x_4869:
        /* <DEDUP_REMOVED lines=44> */
.L_x_4882:
[----:B------:R-:W-:Y:S01]  /*37d0*/  IMAD R75, R184, 0x8, R2 ;  /* 0x00000008b84b7824 */ /* 0x000fe200078e0202 */
[----:B------:R-:W-:Y:S01]  /*37e0*/  SHF.L.U32 R78, R185, 0x1f, RZ ;  /* 0x0000001fb94e7819 */ /* 0x000fe200000006ff */
[----:B------:R-:W-:Y:S03]  /*37f0*/  BSSY B1, `(.L_x_4883) ;  /* 0x0000003000017945 */ /* 0x000fe60003800000 */
[----:B------:R-:W0:Y:S02]  /*3800*/  SYNCS.PHASECHK.TRANS64.TRYWAIT P5, [R75+URZ+0x28c90], R78 ;  /* 0x028c904e4b0075a7 */ /* 0x000e2400080a017f */
[----:B0-----:R-:W-:Y:S05]  /*3810*/  @!P5 BRA `(.L_x_4884) ;  /* 0x000001b800d4d947 */ /* 0x001fea0003800000 */
.L_x_5193:
[----:B------:R-:W-:Y:S05]  /*3820*/  BSYNC B1 ;  /* 0x0000000000017941 */ /* 0x000fea0003800000 */
.L_x_4883:
        /* <DEDUP_REMOVED lines=43> */
[----:B------:R-:W-:Y:S01]  /*3ae0*/  IMAD.U32 R9, R24, 0x10000, RZ ;  /* 0x0001000018097824 */ /* 0x000fe200078e00ff */
[--C-:B------:R-:W-:Y:S01]  /*3af0*/  SHF.R.U64 R89, R10, 0x10, R11.reuse ;  /* 0x000000100a597819 */ /* 0x100fe2000000120b */
[----:B-1----:R-:W-:Y:S01]  /*3b00*/  IMAD.U32 R4, R14, 0x10000, RZ ;  /* 0x000100000e047824 */ /* 0x002fe200078e00ff */
[----:B------:R-:W-:Y:S01]  /*3b10*/  SHF.R.U32.HI R91, RZ, 0x10, R11 ;  /* 0x00000010ff5b7819 */ /* 0x000fe2000001160b */
[----:B------:R-:W-:Y:S01]  /*3b20*/  IMAD.U32 R11, R13, 0x10000, RZ ;  /* 0x000100000d0b7824 */ /* 0x000fe200078e00ff */
[----:B------:R-:W-:Y:S01]  /*3b30*/  PRMT R8, R90, 0x5432, R84 ;  /* 0x000054325a087816 */ /* 0x000fe20000000054 */
[----:B------:R-:W-:Y:S01]  /*3b40*/  IMAD.U32 R84, R83, 0x10000, RZ ;  /* 0x0001000053547824 */ /* 0x000fe200078e00ff */
[----:B------:R-:W-:-:S02]  /*3b50*/  PRMT R82, R92, 0x5432, R82 ;  /* 0x000054325c527816 */ /* 0x000fc40000000052 */
[----:B------:R-:W-:Y:S01]  /*3b60*/  PRMT R87, R92, 0x5410, R87 ;  /* 0x000054105c577816 */ /* 0x000fe20000000057 */
[----:B------:R-:W-:Y:S01]  /*3b70*/  FMUL.FTZ R92, R5, R88 ;  /* 0x00000058055c7220 */ /* 0x000fe20000410000 */
[----:B------:R-:W-:Y:S02]  /*3b80*/  PRMT R89, R90, 0x5410, R89 ;  /* 0x000054105a597816 */ /* 0x000fe40000000059 */
[----:B------:R-:W-:Y:S01]  /*3b90*/  SHF.R.U32.HI R85, RZ, 0x10, R7 ;  /* 0x00000010ff557819 */ /* 0x000fe20000011607 */
[----:B------:R-:W-:Y:S01]  /*3ba0*/  IMAD.U32 R7, R12, 0x10000, RZ ;  /* 0x000100000c077824 */ /* 0x000fe200078e00ff */
        /* <DEDUP_REMOVED lines=15> */
[-C--:B------:R-:W-:Y:S01]  /*3ca0*/  FMUL.FTZ R96, R81, R84.reuse ;  /* 0x0000005451607220 */ /* 0x080fe20000410000 */
[----:B------:R-:W-:Y:S01]  /*3cb0*/  FFMA.FTZ R94, R13, R84, -R94 ;  /* 0x000000540d5e7223 */ /* 0x000fe2000001085e */
[----:B------:R-:W-:-:S02]  /*3cc0*/  IMAD.U32 R86, R85, 0x10000, RZ ;  /* 0x0001000055567824 */ /* 0x000fc400078e00ff */
[----:B------:R-:W-:Y:S01]  /*3cd0*/  FMUL.FTZ R84, R15, R92 ;  /* 0x0000005c0f547220 */ /* 0x000fe20000410000 */
[----:B------:R-:W-:Y:S01]  /*3ce0*/  LOP3.LUT R91, R91, 0xffff0000, RZ, 0xc0, !PT ;  /* 0xffff00005b5b7812 */ /* 0x000fe200078ec0ff */
[----:B------:R-:W-:Y:S01]  /*3cf0*/  FFMA.FTZ R81, R13, R90, R96 ;  /* 0x0000005a0d517223 */ /* 0x000fe20000010060 */
[-C--:B------:R-:W-:Y:S01]  /*3d00*/  FMUL.FTZ R15, R15, R86.reuse ;  /* 0x000000560f0f7220 */ /* 0x080fe20000410000 */
[----:B------:R-:W-:Y:S01]  /*3d10*/  FFMA.FTZ R83, R25, R86, -R84 ;  /* 0x0000005619537223 */ /* 0x000fe20000010854 */
[----:B------:R-:W-:Y:S01]  /*3d20*/  LOP3.LUT R85, R85, 0xffff0000, RZ, 0xc0, !PT ;  /* 0xffff000055557812 */ /* 0x000fe200078ec0ff */
[----:B------:R-:W-:Y:S01]  /*3d30*/  FMUL.FTZ R11, R27, R91 ;  /* 0x0000005b1b0b7220 */ /* 0x000fe20000410000 */
[C---:B------:R-:W-:Y:S01]  /*3d40*/  IMAD.U32 R86, R87.reuse, 0x10000, RZ ;  /* 0x0001000057567824 */ /* 0x040fe200078e00ff */
[----:B------:R-:W-:Y:S01]  /*3d50*/  LOP3.LUT R24, R24, 0xffff0000, RZ, 0xc0, !PT ;  /* 0xffff000018187812 */ /* 0x000fe200078ec0ff */
[----:B------:R-:W-:Y:S01]  /*3d60*/  IMAD.U32 R84, R82, 0x10000, RZ ;  /* 0x0001000052547824 */ /* 0x000fe200078e00ff */
[----:B------:R-:W-:Y:S01]  /*3d70*/  LOP3.LUT R87, R87, 0xffff0000, RZ, 0xc0, !PT ;  /* 0xffff000057577812 */ /* 0x000fe200078ec0ff */
[----:B------:R-:W-:Y:S01]  /*3d80*/  FFMA.FTZ R90, R10, R85, -R11 ;  /* 0x000000550a5a7223 */ /* 0x000fe2000001080b */
[----:B------:R-:W-:Y:S01]  /*3d90*/  LOP3.LUT R12, R12, 0xffff0000, RZ, 0xc0, !PT ;  /* 0xffff00000c0c7812 */ /* 0x000fe200078ec0ff */
[----:B------:R-:W-:Y:S01]  /*3da0*/  FFMA.FTZ R92, R25, R92, R15 ;  /* 0x0000005c195c7223 */ /* 0x000fe2000001000f */
[----:B------:R-:W-:Y:S01]  /*3db0*/  LOP3.LUT R11, R82, 0xffff0000, RZ, 0xc0, !PT ;  /* 0xffff0000520b7812 */ /* 0x000fe200078ec0ff */
[C---:B------:R-:W-:Y:S01]  /*3dc0*/  FMUL.FTZ R82, R9.reuse, R86 ;  /* 0x0000005609527220 */ /* 0x040fe20000410000 */
[----:B------:R-:W-:Y:S01]  /*3dd0*/  FMUL.FTZ R13, R24, R87 ;  /* 0x00000057180d7220 */ /* 0x000fe20000410000 */
[-C--:B------:R-:W-:Y:S01]  /*3de0*/  FMUL.FTZ R9, R9, R84.reuse ;  /* 0x0000005409097220 */ /* 0x080fe20000410000 */
[----:B------:R-:W-:Y:S01]  /*3df0*/  LOP3.LUT R26, R26, 0xffff0000, RZ, 0xc0, !PT ;  /* 0xffff00001a1a7812 */ /* 0x000fe200078ec0ff */
[-C--:B------:R-:W-:Y:S01]  /*3e00*/  FMUL.FTZ R15, R24, R11.reuse ;  /* 0x0000000b180f7220 */ /* 0x080fe20000410000 */
[----:B------:R-:W-:Y:S01]  /*3e10*/  FFMA.FTZ R13, R12, R11, -R13 ;  /* 0x0000000b0c0d7223 */ /* 0x000fe2000001080d */
[C---:B------:R-:W-:Y:S01]  /*3e20*/  FFMA.FTZ R82, R7.reuse, R84, -R82 ;  /* 0x0000005407527223 */ /* 0x040fe20000010852 */
[----:B------:R-:W-:Y:S01]  /*3e30*/  FFMA.FTZ R86, R7, R86, R9 ;  /* 0x0000005607567223 */ /* 0x000fe20000010009 */
[----:B------:R-:W-:-:S02]  /*3e40*/  IMAD.U32 R11, R89, 0x10000, RZ ;  /* 0x00010000590b7824 */ /* 0x000fc400078e00ff */
[----:B------:R-:W-:Y:S01]  /*3e50*/  FMUL.FTZ R27, R27, R85 ;  /* 0x000000551b1b7220 */ /* 0x000fe20000410000 */
[----:B------:R-:W-:Y:S01]  /*3e60*/  IMAD.U32 R7, R8, 0x10000, RZ ;  /* 0x0001000008077824 */ /* 0x000fe200078e00ff */
[----:B------:R-:W-:Y:S01]  /*3e70*/  LOP3.LUT R89, R89, 0xffff0000, RZ, 0xc0, !PT ;  /* 0xffff000059597812 */ /* 0x000fe200078ec0ff */
[----:B------:R-:W-:Y:S01]  /*3e80*/  FMUL.FTZ R25, R6, R11 ;  /* 0x0000000b06197220 */ /* 0x000fe20000410000 */
[----:B------:R-:W-:Y:S01]  /*3e90*/  LOP3.LUT R9, R8, 0xffff0000, RZ, 0xc0, !PT ;  /* 0xffff000008097812 */ /* 0x000fe200078ec0ff */
[----:B------:R-:W-:Y:S01]  /*3ea0*/  FFMA.FTZ R91, R10, R91, R27 ;  /* 0x0000005b0a5b7223 */ /* 0x000fe2000001001b */
        /* <DEDUP_REMOVED lines=18> */
[----:B------:R-:W-:-:S02]  /*3fd0*/  F2FP.BF16.F32.PACK_AB R27, R91, R92 ;  /* 0x0000005c5b1b723e */ /* 0x000fc400000010ff */
[----:B------:R-:W-:-:S07]  /*3fe0*/  F2FP.BF16.F32.PACK_AB R26, R89, R6 ;  /* 0x00000006591a723e */ /* 0x000fce00000010ff */
.L_x_4886:
[----:B------:R-:W-:Y:S05]  /*3ff0*/  BSYNC B1 ;  /* 0x0000000000017941 */ /* 0x000fea0003800000 */
.L_x_4885:
        /* <DEDUP_REMOVED lines=10> */
.L_x_4868:
[----:B------:R-:W-:-:S06]  /*40a0*/  UISETP.NE.AND UP0, UPT, UR37, 0x3, UPT ;  /* 0x000000032500788c */ /* 0x000fcc000bf05270 */
[----:B------:R-:W-:-:S13]  /*40b0*/  PLOP3.LUT P3, PT, PT, PT, UP0, 0x80, 0x0 ;  /* 0x000000000000781c */ /* 0x000fda0003f6f008 */
[----:B------:R-:W-:Y:S05]  /*40c0*/  @!P3 BRA `(.L_x_4887) ;  /* 0x000000000004b947 */ /* 0x000fea0003800000 */
[----:B------:R-:W-:Y:S01]  /*40d0*/  BPT.TRAP 0x1 ;  /* 0x000000040000795c */ /* 0x000fe20000300000 */
.L_x_4887:
        /* <DEDUP_REMOVED lines=8> */
.L_x_5194:
[----:B------:R-:W-:Y:S05]  /*4160*/  BSYNC B1 ;  /* 0x0000000000017941 */ /* 0x000fea0003800000 */
.L_x_4888:
        /* <DEDUP_REMOVED lines=12> */
.L_x_4875:
[----:B------:R-:W-:Y:S05]  /*4230*/  BSYNC B0 ;  /* 0x0000000000007941 */ /* 0x000fea0003800000 */
.L_x_4867:
        /* <DEDUP_REMOVED lines=17> */
.L_x_4891:
[----:B------:R-:W-:Y:S05]  /*4350*/  BSYNC B0 ;  /* 0x0000000000007941 */ /* 0x000fea0003800000 */
.L_x_4890:
[----:B------:R-:W2:Y:S01]  /*4360*/  SYNCS.PHASECHK.TRANS64.TRYWAIT P5, [R75+URZ+0x28cb0], R78 ;  /* 0x028cb04e4b0075a7 */ /* 0x000ea200080a017f */
[----:B------:R-:W-:Y:S01]  /*4370*/  BSSY B0, `(.L_x_4892) ;  /* 0x0000003000007945 */ /* 0x000fe20003800000 */
[----:B------:R-:W-:-:S03]  /*4380*/  ISETP.GE.AND P3, PT, R23, R76, PT ;  /* 0x0000004c1700720c */ /* 0x000fc60003f66270 */
[----:B--2---:R-:W-:Y:S10]  /*4390*/  @!P5 BRA `(.L_x_4893) ;  /* 0x000001b0001cd947 */ /* 0x004ff40003800000 */
.L_x_5195:
[----:B------:R-:W-:Y:S05]  /*43a0*/  BSYNC B0 ;  /* 0x0000000000007941 */ /* 0x000fea0003800000 */
.L_x_4892:
        /* <DEDUP_REMOVED lines=20> */
[----:B----4-:R-:W-:Y:S01]  /*44f0*/  IMAD R25, R9, 0x2, R2 ;  /* 0x0000000209197824 */ /* 0x010fe200078e0202 */
[----:B------:R-:W-:Y:S01]  /*4500*/  ISETP.GE.AND P3, PT, R6, UR4, PT ;  /* 0x0000000406007c0c */ /* 0x000fe2000bf66270 */
[----:B------:R-:W-:-:S02]  /*4510*/  VIADD R14, R16, 0x80 ;  /* 0x00000080100e7836 */ /* 0x000fc40000000000 */
[----:B------:R-:W-:-:S08]  /*4520*/  VIADD R24, R16, 0xc0 ;  /* 0x000000c010187836 */ /* 0x000fd00000000000 */
[----:B------:R-:W1:Y:S04]  /*4530*/  @!P5 LDS.128 R4, [R25+0x400] ;  /* 0x000400001904d984 */ /* 0x000e680000000c00 */
[----:B------:R-:W3:Y:S04]  /*4540*/  @!P3 LDS.128 R8, [R25+0x2400] ;  /* 0x002400001908b984 */ /* 0x000ee80000000c00 */
[----:B-1----:R-:W-:Y:S01]  /*4550*/  @!P5 STG.E.128 desc[UR42][R12.64], R4 ;  /* 0x000000040c00d986 */ /* 0x002fe2000c101d2a */
[----:B------:R-:W-:Y:S01]  /*4560*/  ISETP.GE.AND P5, PT, R14, UR4, PT ;  /* 0x000000040e007c0c */ /* 0x000fe2000bfa6270 */
[----:B------:R-:W-:-:S02]  /*4570*/  VIADD R14, R16, 0x100 ;  /* 0x00000100100e7836 */ /* 0x000fc40000000000 */
[----:B---3--:R-:W-:Y:S01]  /*4580*/  @!P3 STG.E.128 desc[UR42][R12.64+0x80], R8 ;  /* 0x000080080c00b986 */ /* 0x008fe2000c101d2a */
[----:B------:R-:W-:Y:S01]  /*4590*/  ISETP.GE.AND P3, PT, R24, UR4, PT ;  /* 0x0000000418007c0c */ /* 0x000fe2000bf66270 */
        /* <DEDUP_REMOVED lines=16> */
[----:B------:R-:W-:Y:S02]  /*46a0*/  IMAD R24, R15, 0x2, R2 ;  /* 0x000000020f187824 */ /* 0x000fe400078e0202 */
[----:B------:R-:W-:-:S06]  /*46b0*/  VIADD R15, R16, 0xe0 ;  /* 0x000000e0100f7836 */ /* 0x000fcc0000000000 */
[----:B------:R-:W1:Y:S04]  /*46c0*/  @!P5 LDS.128 R4, [R25+0xc400] ;  /* 0x00c400001904d984 */ /* 0x000e680000000c00 */
[----:B------:R-:W3:Y:S04]  /*46d0*/  @!P3 LDS.128 R8, [R25+0xe400] ;  /* 0x00e400001908b984 */ /* 0x000ee80000000c00 */
[----:B-1----:R-:W-:Y:S01]  /*46e0*/  @!P5 STG.E.128 desc[UR42][R12.64+0x300], R4 ;  /* 0x000300040c00d986 */ /* 0x002fe2000c101d2a */
[----:B------:R-:W-:-:S03]  /*46f0*/  ISETP.GE.AND P5, PT, R55, UR4, PT ;  /* 0x0000000437007c0c */ /* 0x000fc6000bfa6270 */
        /* <DEDUP_REMOVED lines=22> */
[----:B------:R-:W-:-:S03]  /*4860*/  ISETP.GE.AND P5, PT, R14, UR4, PT ;  /* 0x000000040e007c0c */ /* 0x000fc6000bfa6270 */
[----:B---3--:R-:W-:Y:S01]  /*4870*/  @!P3 STG.E.128 desc[UR42][R12.64+0x2c0], R8 ;  /* 0x0002c0080c00b986 */ /* 0x008fe2000c101d2a */
[----:B------:R-:W-:-:S09]  /*4880*/  ISETP.GE.AND P3, PT, R15, UR4, PT ;  /* 0x000000040f007c0c */ /* 0x000fd2000bf66270 */
[----:B------:R-:W1:Y:S04]  /*4890*/  @!P5 LDS.128 R4, [R24+0xc400] ;  /* 0x00c400001804d984 */ /* 0x000e680000000c00 */
[----:B------:R-:W3:Y:S04]  /*48a0*/  @!P3 LDS.128 R8, [R24+0xe400] ;  /* 0x00e400001808b984 */ /* 0x000ee80000000c00 */
[----:B-1----:R1:W-:Y:S04]  /*48b0*/  @!P5 STG.E.128 desc[UR42][R12.64+0x340], R4 ;  /* 0x000340040c00d986 */ /* 0x0023e8000c101d2a */
[----:B---3--:R1:W-:Y:S02]  /*48c0*/  @!P3 STG.E.128 desc[UR42][R12.64+0x3c0], R8 ;  /* 0x0003c0080c00b986 */ /* 0x0083e4000c101d2a */
.L_x_4895:
[----:B------:R-:W-:Y:S05]  /*48d0*/  BSYNC B0 ;  /* 0x0000000000007941 */ /* 0x000fea0003800000 */
.L_x_4894:
        /* <DEDUP_REMOVED lines=17> */
.L_x_4862:
[----:B------:R-:W-:Y:S04]  /*49f0*/  BSSY B0, `(.L_x_4897) ;  /* 0x0000004000007945 */ /* 0x000fe80003800000 */
[----:B------:R-:W-:Y:S05]  /*4a00*/  @P3 BRA `(.L_x_4898) ;  /* 0x0000000000083947 */ /* 0x000fea0003800000 */
[----:B------:R-:W0:Y:S02]  /*4a10*/  FENCE.VIEW.ASYNC.G ;  /* 0x00000000000073c6 */ /* 0x000e240000000100 */
[----:B0-----:R-:W-:Y:S06]  /*4a20*/  BAR.ARV 0xc, 0x180 ;  /* 0x0306000000007b1d */ /* 0x001fec0000002000 */
.L_x_4898:
[----:B------:R-:W-:Y:S05]  /*4a30*/  BSYNC B0 ;  /* 0x0000000000007941 */ /* 0x000fea0003800000 */
.L_x_4897:
[----:B------:R-:W-:Y:S01]  /*4a40*/  UISETP.NE.AND UP0, UPT, UR38, 0x1, UPT ;  /* 0x000000012600788c */ /* 0x000fe2000bf05270 */
[----:B------:R-:W-:Y:S05]  /*4a50*/  BSSY B7, `(.L_x_4899) ;  /* 0x0000c3a000077945 */ /* 0x000fea0003800000 */
[----:B------:R-:W-:-:S13]  /*4a60*/  PLOP3.LUT P0, PT, PT, PT, UP0, 0x80, 0x0 ;  /* 0x000000000000781c */ /* 0x000fda0003f0f008 */
[----:B------:R-:W-:Y:S05]  /*4a70*/  @!P0 BRA `(.L_x_4900) ;  /* 0x0000002000708947 */ /* 0x000fea0003800000 */
[----:B------:R-:W0:Y:S01]  /*4a80*/  LDC R0, c[0x0][0x448] ;  /* 0x00011200ff007b82 */ /* 0x000e220000000800 */
[----:B------:R-:W-:Y:S01]  /*4a90*/  VIADD R3, R195, 0x3f ;  /* 0x0000003fc3037836 */ /* 0x000fe20000000000 */
[----:B------:R-:W-:Y:S01]  /*4aa0*/  BSSY B0, `(.L_x_4901) ;  /* 0x000002b000007945 */ /* 0x000fe20003800000 */
[----:B------:R-:W-:Y:S01]  /*4ab0*/  IMAD.MOV.U32 R4, RZ, RZ, RZ ;  /* 0x000000ffff047224 */ /* 0x000fe200078e00ff */
[----:B0-----:R-:W-:-:S13]  /*4ac0*/  ISETP.NE.AND P0, PT, R0, 0x1, PT ;  /* 0x000000010000780c */ /* 0x001fda0003f05270 */
[----:B------:R-:W0:Y:S08]  /*4ad0*/  @P0 LDC R0, c[0x0][0x44c] ;  /* 0x00011300ff000b82 */ /* 0x000e300000000800 */
[----:B------:R-:W1:Y:S01]  /*4ae0*/  @P0 LDC R5, c[0x0][0x450] ;  /* 0x00011400ff050b82 */ /* 0x000e620000000800 */
[----:B0-----:R-:W-:-:S05]  /*4af0*/  @P0 IMAD.HI.U32 R0, R3, R0, RZ ;  /* 0x0000000003000227 */ /* 0x001fca00078e00ff */
        /* <DEDUP_REMOVED lines=37> */
.L_x_4902:
[----:B------:R-:W-:Y:S05]  /*4d50*/  BSYNC B0 ;  /* 0x0000000000007941 */ /* 0x000fea0003800000 */
.L_x_4901:
        /* <DEDUP_REMOVED lines=71> */
[----:B------:R-:W2:Y:S04]  /*51d0*/  LDL R5, [R1+0x44] ;  /* 0x0000440001057983 */ /* 0x000ea80000100800 */
[----:B--2---:R-:W0:Y:S02]  /*51e0*/  SHFL.IDX PT, R3, R5, RZ, 0x1f ;  /* 0x00001fff05037589 */ /* 0x004e2400000e0000 */
[----:B0-----:R-:W-:-:S04]  /*51f0*/  LEA.HI R5, R3, R3, RZ, 0x1 ;  /* 0x0000000303057211 */ /* 0x001fc800078f08ff */
[----:B------:R-:W-:Y:S01]  /*5200*/  LOP3.LUT R6, R5, 0x1fffe, RZ, 0xc0, !PT ;  /* 0x0001fffe05067812 */ /* 0x000fe200078ec0ff */
[----:B------:R-:W-:-:S04]  /*5210*/  IMAD.U32 R5, RZ, RZ, UR37 ;  /* 0x00000025ff057e24 */ /* 0x000fc8000f8e00ff */
[----:B------:R-:W-:Y:S01]  /*5220*/  IMAD.IADD R3, R3, 0x1, -R6 ;  /* 0x0000000103037824 */ /* 0x000fe200078e0a06 */
[----:B------:R-:W-:-:S03]  /*5230*/  ISETP.NE.AND P0, PT, R5, 0x3, PT ;  /* 0x000000030500780c */ /* 0x000fc60003f05270 */
[----:B------:R-:W-:-:S04]  /*5240*/  IMAD R3, R3, 0x8000, R2 ;  /* 0x0000800003037824 */ /* 0x000fc800078e0202 */
[----:B------:R-:W-:-:S05]  /*5250*/  VIADD R3, R3, 0x400 ;  /* 0x0000040003037836 */ /* 0x000fca0000000000 */
[----:B------:R-:W-:-:S04]  /*5260*/  SHF.R.U32.HI R3, RZ, 0x4, R3 ;  /* 0x00000004ff037819 */ /* 0x000fc80000011603 */
[----:B------:R-:W-:-:S04]  /*5270*/  LOP3.LUT R3, R3, 0x3fff, RZ, 0xc0, !PT ;  /* 0x00003fff03037812 */ /* 0x000fc800078ec0ff */
[----:B------:R-:W-:Y:S01]  /*5280*/  LOP3.LUT R3, R3, 0x2000000, RZ, 0xfc, !PT ;  /* 0x0200000003037812 */ /* 0x000fe200078efcff */
[----:B------:R-:W-:Y:S06]  /*5290*/  @!P0 BRA `(.L_x_4904) ;  /* 0x0000000000048947 */ /* 0x000fec0003800000 */
[----:B------:R-:W-:Y:S01]  /*52a0*/  BPT.TRAP 0x1 ;  /* 0x000000040000795c */ /* 0x000fe20000300000 */
.L_x_4904:
        /* <DEDUP_REMOVED lines=11> */
.L_x_5196:
[----:B------:R-:W-:Y:S05]  /*5360*/  BSYNC B0 ;  /* 0x0000000000007941 */ /* 0x000fea0003800000 */
.L_x_4905:
        /* <DEDUP_REMOVED lines=56> */
.L_x_4914:
        /* <DEDUP_REMOVED lines=143> */
.L_x_4909:
[----:B------:R-:W-:Y:S01]  /*5fe0*/  IMAD R21, R18, 0x8, R2 ;  /* 0x0000000812157824 */ /* 0x000fe200078e0202 */
[----:B------:R-:W-:-:S04]  /*5ff0*/  SHF.L.U32 R4, R22, 0x1f, RZ ;  /* 0x0000001f16047819 */ /* 0x000fc800000006ff */
[----:B------:R0:W1:Y:S01]  /*6000*/  SYNCS.PHASECHK.TRANS64.TRYWAIT P2, [R21+URZ+0x28c50], R4 ;  /* 0x028c5004150075a7 */ /* 0x000062000804017f */
[----:B------:R-:W-:Y:S05]  /*6010*/  @!P0 BRA `(.L_x_4910) ;  /* 0x0000000000048947 */ /* 0x000fea0003800000 */
[----:B------:R-:W-:Y:S01]  /*6020*/  BPT.TRAP 0x1 ;  /* 0x000000040000795c */ /* 0x000fe20000300000 */
.L_x_4910:
[----:B------:R-:W-:Y:S04]  /*6030*/  BSSY B1, `(.L_x_4911) ;  /* 0x0000004000017945 */ /* 0x000fe80003800000 */
[----:B-1----:R-:W-:Y:S05]  /*6040*/  @P2 BRA `(.L_x_4912) ;  /* 0x0000000000082947 */ /* 0x002fea0003800000 */
[----:B------:R-:W1:Y:S02]  /*6050*/  SYNCS.PHASECHK.TRANS64.TRYWAIT P2, [R21+URZ+0x28c50], R4 ;  /* 0x028c5004150075a7 */ /* 0x000e64000804017f */
[----:B-1----:R-:W-:Y:S05]  /*6060*/  @!P2 BRA `(.L_x_4913) ;  /* 0x000001940010a947 */ /* 0x002fea0003800000 */
.L_x_4912:
[----:B------:R-:W-:Y:S05]  /*6070*/  BSYNC B1 ;  /* 0x0000000000017941 */ /* 0x000fea0003800000 */
.L_x_4911:
        /* <DEDUP_REMOVED lines=44> */
.L_x_4908:
[----:B------:R-:W-:Y:S05]  /*6340*/  BSYNC B0 ;  /* 0x0000000000007941 */ /* 0x000fea0003800000 */
.L_x_4907:
        /* <DEDUP_REMOVED lines=143> */
.L_x_4900:
        /* <DEDUP_REMOVED lines=45> */
.L_x_4916:
[----:B------:R-:W-:Y:S05]  /*6f10*/  BSYNC B0 ;  /* 0x0000000000007941 */ /* 0x000fea0003800000 */
.L_x_4915:
        /* <DEDUP_REMOVED lines=101> */
.L_x_4918:
[----:B------:R-:W-:Y:S05]  /*7570*/  BSYNC B6 ;  /* 0x0000000000067941 */ /* 0x000fea0003800000 */
.L_x_4917:
        /* <DEDUP_REMOVED lines=12> */
.L_x_4922:
[----:B-1----:R1:W2:Y:S02]  /*7640*/  SYNCS.PHASECHK.TRANS64.TRYWAIT P0, [R2+URZ+0x28c00], R3 ;  /* 0x028c0003020075a7 */ /* 0x0022a4000800017f */
[----:B--2---:R-:W-:Y:S05]  /*7650*/  @!P0 NANOSLEEP.SYNCS 0x989680 ;  /* 0x009896800000895d */ /* 0x004fea0003900000 */
[----:B------:R-:W2:Y:S02]  /*7660*/  @!P0 SYNCS.PHASECHK.TRANS64 P0, [R2+URZ+0x28c00], R3 ;  /* 0x028c0003020085a7 */ /* 0x000ea4000800007f */
[----:B--2---:R-:W-:Y:S05]  /*7670*/  @!P0 BRA `(.L_x_4922) ;  /* 0xfffffffc00f08947 */ /* 0x004fea000383ffff */
.L_x_4921:
[----:B------:R-:W-:Y:S05]  /*7680*/  BSYNC B0 ;  /* 0x0000000000007941 */ /* 0x000fea0003800000 */
.L_x_4920:
[----:B------:R-:W-:Y:S05]  /*7690*/  BRA `(.L_x_4923) ;  /* 0x0000002c00987947 */ /* 0x000fea0003800000 */
.L_x_4919:
        /* <DEDUP_REMOVED lines=31> */
.L_x_4925:
[----:B------:R-:W-:Y:S05]  /*7890*/  BSYNC B6 ;  /* 0x0000000000067941 */ /* 0x000fea0003800000 */
.L_x_4924:
[----:B------:R-:W0:Y:S01]  /*78a0*/  S2R R0, SR_TID.X ;  /* 0x0000000000007919 */ /* 0x000e220000002100 */
[----:B------:R-:W-:Y:S01]  /*78b0*/  ULDC.U8 UR4, c[0x0][0x410] ;  /* 0x0001040000047ab9 */ /* 0x000fe20000000000 */
[----:B------:R-:W-:Y:S01]  /*78c0*/  BSSY B0, `(.L_x_4926) ;  /* 0x00002bb000007945 */ /* 0x000fe20003800000 */
[----:B------:R-:W-:Y:S01]  /*78d0*/  ISETP.NE.AND P0, PT, RZ, UR4, PT ;  /* 0x00000004ff007c0c */ /* 0x000fe2000bf05270 */
        /* <DEDUP_REMOVED lines=41> */
.L_x_5202:
        /* <DEDUP_REMOVED lines=9> */
[----:B-1----:R-:W-:Y:S01]  /*7c00*/  IMAD.MOV.U32 R5, RZ, RZ, R3 ;  /* 0x000000ffff057224 */ /* 0x002fe200078e0003 */
[----:B------:R-:W-:Y:S02]  /*7c10*/  ISETP.GE.AND P3, PT, R192, UR4, PT ;  /* 0x00000004c0007c0c */ /* 0x000fe4000bf66270 */
[----:B------:R-:W-:Y:S02]  /*7c20*/  CS2R R28, SRZ ;  /* 0x00000000001c7805 */ /* 0x000fe4000001ff00 */
[----:B------:R-:W-:Y:S01]  /*7c30*/  ISETP.GE.AND P2, PT, R186, UR4, PT ;  /* 0x00000004ba007c0c */ /* 0x000fe2000bf46270 */
[----:B---3--:R-:W-:Y:S01]  /*7c40*/  IMAD.MOV.U32 R9, RZ, RZ, R0 ;  /* 0x000000ffff097224 */ /* 0x008fe200078e0000 */
[----:B------:R-:W-:-:S07]  /*7c50*/  CS2R R26, SRZ ;  /* 0x00000000001a7805 */ /* 0x000fce000001ff00 */
[C---:B------:R-:W-:Y:S01]  /*7c60*/  @!P3 IMAD.SHL.U32 R7, R192.reuse, 0x2, RZ ;  /* 0x00000002c007b824 */ /* 0x040fe200078e00ff */
[----:B------:R-:W-:-:S03]  /*7c70*/  @!P3 SHF.L.U64.HI R12, R192, 0x1, R39 ;  /* 0x00000001c00cb819 */ /* 0x000fc60000010227 */
[----:B--2---:R-:W-:Y:S01]  /*7c80*/  @!P2 IMAD.WIDE R10, R186, 0x2, R4 ;  /* 0x00000002ba0aa825 */ /* 0x004fe200078e0204 */
[-C--:B------:R-:W-:Y:S02]  /*7c90*/  @!P3 IADD3 R4, P0, R4, R7.reuse, RZ ;  /* 0x000000070404b210 */ /* 0x080fe40007f1e0ff */
[----:B----4-:R-:W-:Y:S02]  /*7ca0*/  @!P3 IADD3 R6, P1, R8, R7, RZ ;  /* 0x000000070806b210 */ /* 0x010fe40007f3e0ff */
[----:B------:R-:W-:Y:S02]  /*7cb0*/  CS2R R20, SRZ ;  /* 0x0000000000147805 */ /* 0x000fe4000001ff00 */
[----:B------:R-:W-:Y:S01]  /*7cc0*/  CS2R R24, SRZ ;  /* 0x0000000000187805 */ /* 0x000fe2000001ff00 */
[----:B------:R-:W-:Y:S01]  /*7cd0*/  @!P2 IMAD.WIDE R8, R186, 0x2, R8 ;  /* 0x00000002ba08a825 */ /* 0x000fe200078e0208 */
[----:B------:R1:W5:Y:S03]  /*7ce0*/  @!P2 LD.E.64 R28, desc[UR42][R10.64] ;  /* 0x0000002a0a1ca980 */ /* 0x000366000c101b00 */
[--C-:B------:R-:W-:Y:S01]  /*7cf0*/  @!P3 IMAD.X R5, R3, 0x1, R12.reuse, P0 ;  /* 0x000000010305b824 */ /* 0x100fe200000e060c */
[----:B------:R1:W5:Y:S01]  /*7d00*/  @!P2 LD.E.64 R26, desc[UR42][R8.64] ;  /* 0x0000002a081aa980 */ /* 0x000362000c101b00 */
[----:B------:R-:W-:-:S03]  /*7d10*/  @!P3 IMAD.X R7, R0, 0x1, R12, P1 ;  /* 0x000000010007b824 */ /* 0x000fc600008e060c */
[----:B------:R1:W5:Y:S04]  /*7d20*/  @!P3 LD.E.64 R20, desc[UR42][R4.64] ;  /* 0x0000002a0414b980 */ /* 0x000368000c101b00 */
[----:B------:R1:W5:Y:S02]  /*7d30*/  @!P3 LD.E.64 R24, desc[UR42][R6.64] ;  /* 0x0000002a0618b980 */ /* 0x000364000c101b00 */
.L_x_4930:
[----:B------:R-:W-:Y:S05]  /*7d40*/  BSYNC B1 ;  /* 0x0000000000017941 */ /* 0x000fea0003800000 */
.L_x_4929:
[----:B---3-5:R-:W-:Y:S01]  /*7d50*/  IMAD.MOV.U32 R0, RZ, RZ, R26 ;  /* 0x000000ffff007224 */ /* 0x028fe200078e001a */
[----:B------:R-:W-:Y:S01]  /*7d60*/  UMOV UR4, 0xffffffff ;  /* 0xffffffff00047882 */ /* 0x000fe20000000000 */
[----:B-1----:R-:W-:Y:S01]  /*7d70*/  IMAD.MOV.U32 R3, RZ, RZ, R27 ;  /* 0x000000ffff037224 */ /* 0x002fe200078e001b */
[----:B----4-:R-:W-:Y:S01]  /*7d80*/  CS2R R8, SRZ ;  /* 0x0000000000087805 */ /* 0x010fe2000001ff00 */
[----:B--2---:R-:W-:Y:S02]  /*7d90*/  IMAD.MOV.U32 R4, RZ, RZ, R24 ;  /* 0x000000ffff047224 */ /* 0x004fe400078e0018 */
[----:B------:R-:W-:Y:S01]  /*7da0*/  IMAD.MOV.U32 R5, RZ, RZ, R25 ;  /* 0x000000ffff057224 */ /* 0x000fe200078e0019 */
[----:B------:R-:W-:Y:S01]  /*7db0*/  PRMT R40, R3, 0x5410, R0 ;  /* 0x0000541003287816 */ /* 0x000fe20000000000 */
[----:B------:R-:W-:Y:S01]  /*7dc0*/  IMAD.MOV.U32 R0, RZ, RZ, R28 ;  /* 0x000000ffff007224 */ /* 0x000fe200078e001c */
[----:B------:R-:W-:Y:S01]  /*7dd0*/  PRMT R44, R4, 0x7610, R44 ;  /* 0x00007610042c7816 */ /* 0x000fe2000000002c */
[----:B------:R-:W-:Y:S01]  /*7de0*/  IMAD.MOV.U32 R3, RZ, RZ, R29 ;  /* 0x000000ffff037224 */ /* 0x000fe200078e001d */
[----:B------:R-:W-:Y:S01]  /*7df0*/  PRMT R45, R5, 0x7610, R45 ;  /* 0x00007610052d7816 */ /* 0x000fe2000000002d */
[----:B------:R-:W-:-:S02]  /*7e00*/  IMAD.MOV.U32 R4, RZ, RZ, R20 ;  /* 0x000000ffff047224 */ /* 0x000fc400078e0014 */
[----:B------:R-:W-:Y:S01]  /*7e10*/  IMAD.MOV.U32 R5, RZ, RZ, R21 ;  /* 0x000000ffff057224 */ /* 0x000fe200078e0015 */
[----:B------:R-:W-:Y:S02]  /*7e20*/  PRMT R41, R0, 0x5410, R3 ;  /* 0x0000541000297816 */ /* 0x000fe40000000003 */
[----:B------:R-:W-:Y:S02]  /*7e30*/  PRMT R44, R44, 0x5410, R4 ;  /* 0x000054102c2c7816 */ /* 0x000fe40000000004 */
[----:B------:R-:W-:Y:S01]  /*7e40*/  PRMT R46, R5, 0x7610, R46 ;  /* 0x00007610052e7816 */ /* 0x000fe2000000002e */
[----:B------:R-:W-:Y:S06]  /*7e50*/  BRA.DIV UR4, `(.L_x_4931) ;  /* 0x0000017a041c7947 */ /* 0x000fec000b800000 */
[----:B------:R1:W2:Y:S04]  /*7e60*/  SHFL.IDX PT, R0, R32, 0x1, 0x1c1f ;  /* 0x003c1f0020007f89 */ /* 0x0002a800000e0000 */
[----:B------:R1:W3:Y:S04]  /*7e70*/  SHFL.IDX PT, R3, R31, 0x1, 0x1c1f ;  /* 0x003c1f001f037f89 */ /* 0x0002e800000e0000 */
[----:B------:R1:W4:Y:S04]  /*7e80*/  SHFL.IDX PT, R7, R33, 0x1, 0x1c1f ;  /* 0x003c1f0021077f89 */ /* 0x00032800000e0000 */
[----:B0-----:R-:W0:Y:S02]  /*7e90*/  SHFL.IDX PT, R30, R30, 0x1, 0x1c1f ;  /* 0x003c1f001e1e7f89 */ /* 0x001e2400000e0000 */
.L_x_5208:
[----:B------:R-:W-:Y:S01]  /*7ea0*/  VIADD R34, R34, 0x20 ;  /* 0x0000002022227836 */ /* 0x000fe20000000000 */
[----:B------:R-:W-:Y:S01]  /*7eb0*/  LEA.HI R4, R218, R218, RZ, 0x1 ;  /* 0x000000dada047211 */ /* 0x000fe200078f08ff */
[----:B------:R-:W-:Y:S01]  /*7ec0*/  BSSY B1, `(.L_x_4932) ;  /* 0x0000021000017945 */ /* 0x000fe20003800000 */
[----:B-1----:R-:W-:Y:S01]  /*7ed0*/  IMAD.SHL.U32 R33, R190, 0x40, RZ ;  /* 0x00000040be217824 */ /* 0x002fe200078e00ff */
        /* <DEDUP_REMOVED lines=9> */
[----:B---3--:R-:W-:Y:S01]  /*7f70*/  IMAD.MOV.U32 R4, RZ, RZ, R3 ;  /* 0x000000ffff047224 */ /* 0x008fe200078e0003 */
[----:B------:R-:W-:Y:S01]  /*7f80*/  ISETP.GE.AND P2, PT, R186, UR4, PT ;  /* 0x00000004ba007c0c */ /* 0x000fe2000bf46270 */
[----:B--2---:R-:W-:Y:S01]  /*7f90*/  IMAD.MOV.U32 R5, RZ, RZ, R0 ;  /* 0x000000ffff057224 */ /* 0x004fe200078e0000 */
[----:B------:R-:W-:Y:S02]  /*7fa0*/  ISETP.GE.AND P3, PT, R192, UR4, PT ;  /* 0x00000004c0007c0c */ /* 0x000fe4000bf66270 */
[----:B------:R-:W-:Y:S01]  /*7fb0*/  CS2R R14, SRZ ;  /* 0x00000000000e7805 */ /* 0x000fe2000001ff00 */
[----:B0-----:R-:W-:Y:S02]  /*7fc0*/  IMAD.MOV.U32 R10, RZ, RZ, R30 ;  /* 0x000000ffff0a7224 */ /* 0x001fe400078e001e */
[----:B----4-:R-:W-:-:S06]  /*7fd0*/  IMAD.MOV.U32 R11, RZ, RZ, R7 ;  /* 0x000000ffff0b7224 */ /* 0x010fcc00078e0007 */
[----:B------:R-:W-:Y:S02]  /*7fe0*/  @!P2 IMAD.WIDE R4, R186, 0x2, R4 ;  /* 0x00000002ba04a825 */ /* 0x000fe400078e0204 */
[C---:B------:R-:W-:Y:S02]  /*7ff0*/  @!P3 SHF.L.U64.HI R32, R192.reuse, 0x1, R39 ;  /* 0x00000001c020b819 */ /* 0x040fe40000010227 */
[----:B------:R-:W-:Y:S01]  /*8000*/  @!P3 IMAD.SHL.U32 R6, R192, 0x2, RZ ;  /* 0x00000002c006b824 */ /* 0x000fe200078e00ff */
[----:B------:R0:W5:Y:S01]  /*8010*/  @!P2 LD.E.64 R14, desc[UR42][R4.64] ;  /* 0x0000002a040ea980 */ /* 0x000162000c101b00 */
[----:B------:R-:W-:Y:S02]  /*8020*/  CS2R R8, SRZ ;  /* 0x0000000000087805 */ /* 0x000fe4000001ff00 */
[----:B------:R-:W-:Y:S02]  /*8030*/  CS2R R12, SRZ ;  /* 0x00000000000c7805 */ /* 0x000fe4000001ff00 */
[----:B0-----:R-:W-:-:S02]  /*8040*/  @!P3 IADD3 R4, P0, R3, R6, RZ ;  /* 0x000000060304b210 */ /* 0x001fc40007f1e0ff */
[----:B------:R-:W-:Y:S01]  /*8050*/  @!P3 IADD3 R6, P1, R30, R6, RZ ;  /* 0x000000061e06b210 */ /* 0x000fe20007f3e0ff */
[----:B------:R-:W-:Y:S01]  /*8060*/  @!P2 IMAD.WIDE R30, R186, 0x2, R10 ;  /* 0x00000002ba1ea825 */ /* 0x000fe200078e020a */
[----:B------:R-:W-:-:S03]  /*8070*/  CS2R R10, SRZ ;  /* 0x00000000000a7805 */ /* 0x000fc6000001ff00 */
[--C-:B------:R-:W-:Y:S01]  /*8080*/  @!P3 IMAD.X R5, R0, 0x1, R32.reuse, P0 ;  /* 0x000000010005b824 */ /* 0x100fe200000e0620 */
[----:B------:R1:W5:Y:S01]  /*8090*/  @!P2 LD.E.64 R8, desc[UR42][R30.64] ;  /* 0x0000002a1e08a980 */ /* 0x000362000c101b00 */
[----:B------:R-:W-:-:S03]  /*80a0*/  @!P3 IMAD.X R7, R7, 0x1, R32, P1 ;  /* 0x000000010707b824 */ /* 0x000fc600008e0620 */
[----:B------:R1:W5:Y:S04]  /*80b0*/  @!P3 LD.E.64 R12, desc[UR42][R4.64] ;  /* 0x0000002a040cb980 */ /* 0x000368000c101b00 */
[----:B------:R1:W5:Y:S02]  /*80c0*/  @!P3 LD.E.64 R10, desc[UR42][R6.64] ;  /* 0x0000002a060ab980 */ /* 0x000364000c101b00 */
.L_x_4933:
[----:B------:R-:W-:Y:S05]  /*80d0*/  BSYNC B1 ;  /* 0x0000000000017941 */ /* 0x000fea0003800000 */
.L_x_4932:
[----:B------:R-:W4:Y:S01]  /*80e0*/  SYNCS.PHASECHK.TRANS64.TRYWAIT P0, [R2+URZ+0x28c00], R35 ;  /* 0x028c0023020075a7 */ /* 0x000f22000800017f */
[----:B------:R-:W-:Y:S01]  /*80f0*/  LOP3.LUT R33, R33, 0x1c0, RZ, 0xc0, !PT ;  /* 0x000001c021217812 */ /* 0x000fe200078ec0ff */
[----:B---3-5:R-:W-:Y:S01]  /*8100*/  IMAD.MOV.U32 R3, RZ, RZ, R8 ;  /* 0x000000ffff037224 */ /* 0x028fe200078e0008 */
[----:B01----:R-:W-:Y:S01]  /*8110*/  VIADDMNMX R30, R37, -R195, 0x40, PT ;  /* 0x00000040251e7446 */ /* 0x003fe200038009c3 */
[----:B------:R-:W-:Y:S01]  /*8120*/  IMAD.MOV.U32 R5, RZ, RZ, R14 ;  /* 0x000000ffff057224 */ /* 0x000fe200078e000e */
[----:B--2---:R-:W-:Y:S01]  /*8130*/  LOP3.LUT R0, R33, 0x18, R16, 0xf8, !PT ;  /* 0x0000001821007812 */ /* 0x004fe200078ef810 */
        /* <DEDUP_REMOVED lines=9> */
[----:B------:R-:W-:Y:S01]  /*81d0*/  IMAD R3, R202, 0x200, R33 ;  /* 0x00000200ca037824 */ /* 0x000fe200078e0221 */
[----:B------:R-:W-:Y:S01]  /*81e0*/  PRMT R31, R4, 0x5410, R0 ;  /* 0x00005410041f7816 */ /* 0x000fe20000000000 */
[----:B------:R-:W-:Y:S01]  /*81f0*/  IMAD.MOV.U32 R0, RZ, RZ, R15 ;  /* 0x000000ffff007224 */ /* 0x000fe200078e000f */
[----:B------:R-:W-:Y:S01]  /*8200*/  ISETP.GE.AND P1, PT, R23, R30, PT ;  /* 0x0000001e1700720c */ /* 0x000fe20003f26270 */
[----:B------:R-:W-:Y:S02]  /*8210*/  IMAD.MOV.U32 R4, RZ, RZ, R12 ;  /* 0x000000ffff047224 */ /* 0x000fe400078e000c */
[----:B------:R-:W-:Y:S01]  /*8220*/  IMAD R3, R3, 0x2, R2 ;  /* 0x0000000203037824 */ /* 0x000fe200078e0202 */
[----:B------:R-:W-:Y:S01]  /*8230*/  PRMT R48, R0, 0x7610, R48 ;  /* 0x0000761000307816 */ /* 0x000fe20000000030 */
[----:B------:R-:W-:Y:S01]  /*8240*/  IMAD.MOV.U32 R5, RZ, RZ, R13 ;  /* 0x000000ffff057224 */ /* 0x000fe200078e000d */
[----:B------:R-:W-:Y:S01]  /*8250*/  PRMT R33, R4, 0x7610, R33 ;  /* 0x0000761004217816 */ /* 0x000fe20000000021 */
[----:B------:R-:W-:-:S02]  /*8260*/  VIADD R4, R3, 0x20400 ;  /* 0x0002040003047836 */ /* 0x000fc40000000000 */
[----:B------:R-:W-:Y:S01]  /*8270*/  VIADD R0, R3, 0x20440 ;  /* 0x0002044003007836 */ /* 0x000fe20000000000 */
[----:B----4-:R-:W-:Y:S06]  /*8280*/  @!P0 BRA `(.L_x_4935) ;  /* 0x0000017400848947 */ /* 0x010fec0003800000 */
.L_x_5209:
[----:B------:R-:W-:Y:S05]  /*8290*/  BSYNC B1 ;  /* 0x0000000000017941 */ /* 0x000fea0003800000 */
.L_x_4934:
        /* <DEDUP_REMOVED lines=9> */
[----:B------:R-:W1:Y:S01]  /*8330*/  LDS.128 R4, [R3+0x20400] ;  /* 0x0204000003047984 */ /* 0x000e620000000c00 */
[----:B------:R-:W-:Y:S02]  /*8340*/  SHF.R.U32.HI R39, RZ, 0x10, R27 ;  /* 0x00000010ff277819 */ /* 0x000fe4000001161b */
[----:B------:R-:W-:Y:S02]  /*8350*/  SHF.R.U32.HI R36, RZ, 0x10, R29 ;  /* 0x00000010ff247819 */ /* 0x000fe4000001161d */
[----:B------:R-:W-:Y:S02]  /*8360*/  SHF.R.U64 R38, R26, 0x10, R27 ;  /* 0x000000101a267819 */ /* 0x000fe4000000121b */
[----:B------:R-:W-:Y:S02]  /*8370*/  PRMT R39, R40, 0x5410, R39 ;  /* 0x0000541028277816 */ /* 0x000fe40000000027 */
[----:B------:R-:W-:Y:S02]  /*8380*/  PRMT R36, R41, 0x5432, R36 ;  /* 0x0000543229247816 */ /* 0x000fe40000000024 */
[----:B0-----:R-:W-:-:S02]  /*8390*/  SHF.R.U64 R35, R28, 0x10, R29 ;  /* 0x000000101c237819 */ /* 0x001fc4000000121d */
[----:B------:R-:W-:Y:S01]  /*83a0*/  PRMT R38, R40, 0x5432, R38 ;  /* 0x0000543228267816 */ /* 0x000fe20000000026 */
[----:B------:R-:W-:Y:S01]  /*83b0*/  IMAD.U32 R40, R39, 0x10000, RZ ;  /* 0x0001000027287824 */ /* 0x000fe200078e00ff */
[----:B------:R-:W-:Y:S01]  /*83c0*/  PRMT R35, R41, 0x5410, R35 ;  /* 0x0000541029237816 */ /* 0x000fe20000000023 */
[C---:B------:R-:W-:Y:S01]  /*83d0*/  IMAD.U32 R37, R36.reuse, 0x10000, RZ ;  /* 0x0001000024257824 */ /* 0x040fe200078e00ff */
[----:B------:R-:W-:Y:S02]  /*83e0*/  LOP3.LUT R39, R39, 0xffff0000, RZ, 0xc0, !PT ;  /* 0xffff000027277812 */ /* 0x000fe400078ec0ff */
[----:B------:R-:W-:Y:S02]  /*83f0*/  LOP3.LUT R36, R36, 0xffff0000, RZ, 0xc0, !PT ;  /* 0xffff000024247812 */ /* 0x000fe400078ec0ff */
[C---:B-1----:R-:W-:Y:S01]  /*8400*/  LOP3.LUT R27, R6.reuse, 0xffff0000, RZ, 0xc0, !PT ;  /* 0xffff0000061b7812 */ /* 0x042fe200078ec0ff */
[----:B------:R-:W-:Y:S01]  /*8410*/  IMAD.U32 R26, R6, 0x10000, RZ ;  /* 0x00010000061a7824 */ /* 0x000fe200078e00ff */
[C---:B------:R-:W-:Y:S01]  /*8420*/  LOP3.LUT R29, R7.reuse, 0xffff0000, RZ, 0xc0, !PT ;  /* 0xffff0000071d7812 */ /* 0x040fe200078ec0ff */
[----:B------:R-:W-:-:S02]  /*8430*/  IMAD.U32 R28, R7, 0x10000, RZ ;  /* 0x00010000071c7824 */ /* 0x000fc400078e00ff */
[C---:B------:R-:W-:Y:S01]  /*8440*/  FMUL.FTZ R41, R27.reuse, R40 ;  /* 0x000000281b297220 */ /* 0x040fe20000410000 */
[----:B------:R-:W-:Y:S01]  /*8450*/  FMUL.FTZ R27, R27, R37 ;  /* 0x000000251b1b7220 */ /* 0x000fe20000410000 */
[C---:B------:R-:W-:Y:S01]  /*8460*/  FMUL.FTZ R43, R29.reuse, R39 ;  /* 0x000000271d2b7220 */ /* 0x040fe20000410000 */
[----:B------:R-:W-:Y:S02]  /*8470*/  IMAD.U32 R6, R4, 0x10000, RZ ;  /* 0x0001000004067824 */ /* 0x000fe400078e00ff */
[C---:B------:R-:W-:Y:S01]  /*8480*/  FFMA.FTZ R41, R26.reuse, R37, -R41 ;  /* 0x000000251a297223 */ /* 0x040fe20000010829 */
[----:B------:R-:W-:Y:S01]  /*8490*/  FMUL.FTZ R37, R29, R36 ;  /* 0x000000241d257220 */ /* 0x000fe20000410000 */
[----:B------:R-:W-:Y:S02]  /*84a0*/  IMAD.U32 R7, R5, 0x10000, RZ ;  /* 0x0001000005077824 */ /* 0x000fe400078e00ff */
[----:B------:R-:W-:Y:S01]  /*84b0*/  FFMA.FTZ R40, R26, R40, R27 ;  /* 0x000000281a287223 */ /* 0x000fe2000001001b */
[----:B------:R-:W-:Y:S01]  /*84c0*/  IMAD.U32 R29, R38, 0x10000, RZ ;  /* 0x00010000261d7824 */ /* 0x000fe200078e00ff */
        /* <DEDUP_REMOVED lines=9> */
[----:B------:R-:W-:-:S02]  /*8560*/  FMUL.FTZ R36, R5, R38 ;  /* 0x0000002605247220 */ /* 0x000fc40000410000 */
[-C--:B------:R-:W-:Y:S01]  /*8570*/  FMUL.FTZ R37, R5, R26.reuse ;  /* 0x0000001a05257220 */ /* 0x080fe20000410000 */
[C---:B------:R-:W-:Y:S01]  /*8580*/  FFMA.FTZ R4, R6.reuse, R27, -R35 ;  /* 0x0000001b06047223 */ /* 0x040fe20000010823 */
[----:B------:R-:W-:Y:S01]  /*8590*/  FFMA.FTZ R29, R6, R29, R28 ;  /* 0x0000001d061d7223 */ /* 0x000fe2000001001c */
[C---:B------:R-:W-:Y:S01]  /*85a0*/  FFMA.FTZ R5, R7.reuse, R26, -R36 ;  /* 0x0000001a07057223 */ /* 0x040fe20000010824 */
[----:B------:R-:W-:Y:S01]  /*85b0*/  FFMA.FTZ R38, R7, R38, R37 ;  /* 0x0000002607267223 */ /* 0x000fe20000010025 */
[----:B------:R-:W-:Y:S02]  /*85c0*/  F2FP.BF16.F32.PACK_AB R6, R40, R41 ;  /* 0x000000292806723e */ /* 0x000fe400000010ff */
[----:B------:R-:W-:Y:S02]  /*85d0*/  F2FP.BF16.F32.PACK_AB R7, R42, R43 ;  /* 0x0000002b2a07723e */ /* 0x000fe400000010ff */
[----:B------:R-:W-:Y:S02]  /*85e0*/  F2FP.BF16.F32.PACK_AB R4, R29, R4 ;  /* 0x000000041d04723e */ /* 0x000fe400000010ff */
[----:B------:R-:W-:-:S05]  /*85f0*/  F2FP.BF16.F32.PACK_AB R5, R38, R5 ;  /* 0x000000052605723e */ /* 0x000fca00000010ff */
[----:B------:R1:W-:Y:S02]  /*8600*/  STS.128 [R3+0x20400], R4 ;  /* 0x0204000403007388 */ /* 0x0003e40000000c00 */
.L_x_4939:
[----:B------:R-:W-:Y:S05]  /*8610*/  BSYNC B2 ;  /* 0x0000000000027941 */ /* 0x000fea0003800000 */
.L_x_4938:
[----:B------:R-:W-:Y:S05]  /*8620*/  @P1 BRA `(.L_x_4937) ;  /* 0x0000000000b81947 */ /* 0x000fea0003800000 */
[----:B-1----:R-:W1:Y:S01]  /*8630*/  LDS.128 R4, [R0] ;  /* 0x0000000000047984 */ /* 0x002e620000000c00 */
        /* <DEDUP_REMOVED lines=8> */
[----:B------:R-:W-:-:S02]  /*86c0*/  PRMT R26, R44, 0x5432, R26 ;  /* 0x000054322c1a7816 */ /* 0x000fc4000000001a */
[----:B------:R-:W-:Y:S02]  /*86d0*/  LOP3.LUT R35, R35, 0xffff0000, RZ, 0xc0, !PT ;  /* 0xffff000023237812 */ /* 0x000fe400078ec0ff */
[----:B------:R-:W-:Y:S02]  /*86e0*/  LOP3.LUT R27, R27, 0xffff0000, RZ, 0xc0, !PT ;  /* 0xffff00001b1b7812 */ /* 0x000fe400078ec0ff */
[----:B------:R-:W-:Y:S02]  /*86f0*/  PRMT R29, R44, 0x5410, R29 ;  /* 0x000054102c1d7816 */ /* 0x000fe4000000001d */
[C---:B-1----:R-:W-:Y:S01]  /*8700*/  LOP3.LUT R21, R6.reuse, 0xffff0000, RZ, 0xc0, !PT ;  /* 0xffff000006157812 */ /* 0x042fe200078ec0ff */
[----:B------:R-:W-:Y:S01]  /*8710*/  IMAD.U32 R20, R6, 0x10000, RZ ;  /* 0x0001000006147824 */ /* 0x000fe200078e00ff */
[C---:B------:R-:W-:Y:S01]  /*8720*/  LOP3.LUT R25, R7.reuse, 0xffff0000, RZ, 0xc0, !PT ;  /* 0xffff000007197812 */ /* 0x040fe200078ec0ff */
[----:B------:R-:W-:Y:S02]  /*8730*/  IMAD.U32 R24, R7, 0x10000, RZ ;  /* 0x0001000007187824 */ /* 0x000fe400078e00ff */
[C---:B------:R-:W-:Y:S01]  /*8740*/  FMUL.FTZ R37, R21.reuse, R36 ;  /* 0x0000002415257220 */ /* 0x040fe20000410000 */
[----:B------:R-:W-:Y:S01]  /*8750*/  FMUL.FTZ R21, R21, R28 ;  /* 0x0000001c15157220 */ /* 0x000fe20000410000 */
[C---:B------:R-:W-:Y:S01]  /*8760*/  IMAD.U32 R6, R4.reuse, 0x10000, RZ ;  /* 0x0001000004067824 */ /* 0x040fe200078e00ff */
[----:B------:R-:W-:Y:S01]  /*8770*/  LOP3.LUT R4, R4, 0xffff0000, RZ, 0xc0, !PT ;  /* 0xffff000004047812 */ /* 0x000fe200078ec0ff */
[----:B------:R-:W-:-:S02]  /*8780*/  IMAD.U32 R7, R5, 0x10000, RZ ;  /* 0x0001000005077824 */ /* 0x000fc400078e00ff */
[C---:B------:R-:W-:Y:S01]  /*8790*/  FFMA.FTZ R36, R20.reuse, R36, R21 ;  /* 0x0000002414247223 */ /* 0x040fe20000010015 */
[----:B------:R-:W-:Y:S01]  /*87a0*/  FFMA.FTZ R37, R20, R28, -R37 ;  /* 0x0000001c14257223 */ /* 0x000fe20000010825 */
[C---:B------:R-:W-:Y:S01]  /*87b0*/  IMAD.U32 R21, R26.reuse, 0x10000, RZ ;  /* 0x000100001a157824 */ /* 0x040fe200078e00ff */
[----:B------:R-:W-:Y:S01]  /*87c0*/  LOP3.LUT R5, R5, 0xffff0000, RZ, 0xc0, !PT ;  /* 0xffff000005057812 */ /* 0x000fe200078ec0ff */
[C---:B------:R-:W-:Y:S01]  /*87d0*/  FMUL.FTZ R39, R25.reuse, R35 ;  /* 0x0000002319277220 */ /* 0x040fe20000410000 */
[-C--:B------:R-:W-:Y:S01]  /*87e0*/  FMUL.FTZ R41, R25, R27.reuse ;  /* 0x0000001b19297220 */ /* 0x080fe20000410000 */
[C---:B------:R-:W-:Y:S01]  /*87f0*/  LOP3.LUT R20, R29.reuse, 0xffff0000, RZ, 0xc0, !PT ;  /* 0xffff00001d147812 */ /* 0x040fe200078ec0ff */
[----:B------:R-:W-:Y:S01]  /*8800*/  IMAD.U32 R25, R29, 0x10000, RZ ;  /* 0x000100001d197824 */ /* 0x000fe200078e00ff */
[----:B------:R-:W-:Y:S01]  /*8810*/  LOP3.LUT R26, R26, 0xffff0000, RZ, 0xc0, !PT ;  /* 0xffff00001a1a7812 */ /* 0x000fe200078ec0ff */
        /* <DEDUP_REMOVED lines=15> */
.L_x_4937:
[----:B------:R-:W-:Y:S05]  /*8910*/  BSYNC B1 ;  /* 0x0000000000017941 */ /* 0x000fea0003800000 */
.L_x_4936:
        /* <DEDUP_REMOVED lines=36> */
[----:B0-----:R-:W-:Y:S01]  /*8b60*/  FMUL.FTZ R35, R15, R21 ;  /* 0x000000150f237220 */ /* 0x001fe20000410000 */
        /* <DEDUP_REMOVED lines=17> */
.L_x_4942:
[----:B------:R-:W-:Y:S05]  /*8c80*/  BSYNC B1 ;  /* 0x0000000000017941 */ /* 0x000fea0003800000 */
.L_x_4941:
[----:B------:R-:W-:Y:S05]  /*8c90*/  @P1 BRA `(.L_x_4940) ;  /* 0x0000001400f41947 */ /* 0x000fea0003800000 */
[----:B-1----:R-:W1:Y:S01]  /*8ca0*/  LDS.128 R4, [R0+0x1000] ;  /* 0x0010000000047984 */ /* 0x002e620000000c00 */
        /* <DEDUP_REMOVED lines=25> */
[C---:B------:R-:W-:Y:S01]  /*8e40*/  IMAD.U32 R8, R32.reuse, 0x10000, RZ ;  /* 0x0001000020087824 */ /* 0x040fe200078e00ff */
[----:B------:R-:W-:Y:S01]  /*8e50*/  LOP3.LUT R5, R5, 0xffff0000, RZ, 0xc0, !PT ;  /* 0xffff000005057812 */ /* 0x000fe200078ec0ff */
[C---:B------:R-:W-:Y:S01]  /*8e60*/  IMAD.U32 R7, R33.reuse, 0x10000, RZ ;  /* 0x0001000021077824 */ /* 0x040fe200078e00ff */
[----:B------:R-:W-:Y:S01]  /*8e70*/  LOP3.LUT R32, R32, 0xffff0000, RZ, 0xc0, !PT ;  /* 0xffff000020207812 */ /* 0x000fe200078ec0ff */
[C---:B------:R-:W-:Y:S01]  /*8e80*/  FFMA.FTZ R21, R10.reuse, R34, -R21 ;  /* 0x000000220a157223 */ /* 0x040fe20000010815 */
        /* <DEDUP_REMOVED lines=16> */
.L_x_4927:
        /* <DEDUP_REMOVED lines=19> */
[----:B------:R-:W-:-:S04]  /*90c0*/  IMAD.WIDE.U32 R6, R3, UR6, R6 ;  /* 0x0000000603067c25 */ /* 0x000fc8000f8e0006 */
[----:B------:R-:W-:Y:S01]  /*90d0*/  IMAD R11, R3, UR7, R0 ;  /* 0x00000007030b7c24 */ /* 0x000fe2000f8e0200 */
[----:B------:R-:W-:Y:S01]  /*90e0*/  ULDC.64 UR6, c[0x0][0x400] ;  /* 0x0001000000067ab9 */ /* 0x000fe20000000a00 */
[----:B------:R-:W-:Y:S01]  /*90f0*/  IMAD.IADD R5, R5, 0x1, R9 ;  /* 0x0000000105057824 */ /* 0x000fe200078e0209 */
[----:B------:R-:W-:Y:S01]  /*9100*/  LEA R3, P0, R4, UR4, 0x1 ;  /* 0x0000000404037c11 */ /* 0x000fe2000f8008ff */
[----:B------:R-:W-:Y:S01]  /*9110*/  IMAD.IADD R9, R7, 0x1, R11 ;  /* 0x0000000107097824 */ /* 0x000fe200078e020b */
[----:B------:R-:W-:Y:S01]  /*9120*/  LEA R8, P1, R6, UR6, 0x1 ;  /* 0x0000000606087c11 */ /* 0x000fe2000f8208ff */
[----:B------:R-:W-:Y:S01]  /*9130*/  UMOV UR4, 0xffffffff ;  /* 0xffffffff00047882 */ /* 0x000fe20000000000 */
[----:B------:R-:W-:Y:S02]  /*9140*/  LEA.HI.X R0, R4, UR5, R5, 0x1, P0 ;  /* 0x0000000504007c11 */ /* 0x000fe400080f0c05 */
[----:B------:R-:W-:Y:S01]  /*9150*/  LEA.HI.X R9, R6, UR7, R9, 0x1, P1 ;  /* 0x0000000706097c11 */ /* 0x000fe200088f0c09 */
[----:B------:R-:W-:Y:S08]  /*9160*/  BRA.DIV UR4, `(.L_x_4943) ;  /* 0x0000016604e07947 */ /* 0x000ff0000b800000 */
[----:B------:R0:W1:Y:S04]  /*9170*/  SHFL.IDX PT, R5, R0, RZ, 0x1c1f ;  /* 0x001c1fff00057589 */ /* 0x00006800000e0000 */
[----:B------:R0:W2:Y:S04]  /*9180*/  SHFL.IDX PT, R4, R3, RZ, 0x1c1f ;  /* 0x001c1fff03047589 */ /* 0x0000a800000e0000 */
[----:B------:R0:W3:Y:S04]  /*9190*/  SHFL.IDX PT, R7, R9, RZ, 0x1c1f ;  /* 0x001c1fff09077589 */ /* 0x0000e800000e0000 */
[----:B------:R0:W4:Y:S02]  /*91a0*/  SHFL.IDX PT, R6, R8, RZ, 0x1c1f ;  /* 0x001c1fff08067589 */ /* 0x00012400000e0000 */
.L_x_5215:
        /* <DEDUP_REMOVED lines=15> */
.L_x_4945:
[----:B------:R-:W-:Y:S05]  /*92a0*/  BSYNC B1 ;  /* 0x0000000000017941 */ /* 0x000fea0003800000 */
.L_x_4944:
[----:B-12--5:R-:W-:Y:S01]  /*92b0*/  IMAD.MOV.U32 R4, RZ, RZ, R28 ;  /* 0x000000ffff047224 */ /* 0x026fe200078e001c */
[----:B------:R-:W-:Y:S01]  /*92c0*/  UMOV UR4, 0xffffffff ;  /* 0xffffffff00047882 */ /* 0x000fe20000000000 */
[----:B------:R-:W-:Y:S02]  /*92d0*/  IMAD.MOV.U32 R5, RZ, RZ, R29 ;  /* 0x000000ffff057224 */ /* 0x000fe400078e001d */
[----:B----4-:R-:W-:Y:S02]  /*92e0*/  IMAD.MOV.U32 R6, RZ, RZ, R30 ;  /* 0x000000ffff067224 */ /* 0x010fe400078e001e */
        /* <DEDUP_REMOVED lines=20> */
.L_x_5221:
        /* <DEDUP_REMOVED lines=23> */
.L_x_4948:
[----:B------:R-:W-:Y:S05]  /*95a0*/  BSYNC B1 ;  /* 0x0000000000017941 */ /* 0x000fea0003800000 */
.L_x_4947:
[----:B------:R-:W2:Y:S01]  /*95b0*/  SYNCS.PHASECHK.TRANS64.TRYWAIT P1, [R2+URZ+0x28c00], R33 ;  /* 0x028c0021020075a7 */ /* 0x000ea2000802017f */
[----:B-1----:R-:W-:Y:S01]  /*95c0*/  VIADDMNMX R12, R21, -R195, 0x40, PT ;  /* 0x00000040150c7446 */ /* 0x002fe200038009c3 */
[----:B-----5:R-:W-:Y:S01]  /*95d0*/  IMAD.MOV.U32 R13, RZ, RZ, R4 ;  /* 0x000000ffff0d7224 */ /* 0x020fe200078e0004 */
[----:B0-----:R-:W-:Y:S01]  /*95e0*/  ISETP.GE.AND P0, PT, R16, R3, PT ;  /* 0x000000031000720c */ /* 0x001fe20003f06270 */
[----:B----4-:R-:W-:Y:S01]  /*95f0*/  IMAD.MOV.U32 R14, RZ, RZ, R5 ;  /* 0x000000ffff0e7224 */ /* 0x010fe200078e0005 */
[----:B------:R-:W-:Y:S01]  /*9600*/  BSSY B1, `(.L_x_4949) ;  /* 0x0000010000017945 */ /* 0x000fe20003800000 */
[C---:B------:R-:W-:Y:S01]  /*9610*/  VIADD R0, R23.reuse, 0x20 ;  /* 0x0000002017007836 */ /* 0x040fe20000000000 */
[-C--:B------:R-:W-:Y:S01]  /*9620*/  ISETP.GE.OR P2, PT, R23, R12.reuse, P0 ;  /* 0x0000000c1700720c */ /* 0x080fe20000746670 */
[----:B------:R-:W-:Y:S01]  /*9630*/  IMAD.MOV.U32 R15, RZ, RZ, R9 ;  /* 0x000000ffff0f7224 */ /* 0x000fe200078e0009 */
[----:B------:R-:W-:Y:S01]  /*9640*/  PRMT R51, R51, 0x5410, R13 ;  /* 0x0000541033337816 */ /* 0x000fe2000000000d */
[----:B------:R-:W-:Y:S01]  /*9650*/  IMAD.MOV.U32 R13, RZ, RZ, R7 ;  /* 0x000000ffff0d7224 */ /* 0x000fe200078e0007 */
        /* <DEDUP_REMOVED lines=10> */
.L_x_5222:
[----:B------:R-:W-:Y:S05]  /*9700*/  BSYNC B1 ;  /* 0x0000000000017941 */ /* 0x000fea0003800000 */
.L_x_4949:
        /* <DEDUP_REMOVED lines=8> */
[----:B0-----:R-:W-:Y:S02]  /*9790*/  SHF.R.U32.HI R33, RZ, 0x3, R15 ;  /* 0x00000003ff217819 */ /* 0x001fe4000001160f */
[----:B------:R-:W-:-:S02]  /*97a0*/  LOP3.LUT R14, R15, 0x38, R14, 0xf8, !PT ;  /* 0x000000380f0e7812 */ /* 0x000fc400078ef80e */
[----:B------:R-:W-:Y:S02]  /*97b0*/  LOP3.LUT R12, R15, 0x38, R16, 0xf8, !PT ;  /* 0x000000380f0c7812 */ /* 0x000fe400078ef810 */
[-C--:B------:R-:W-:Y:S02]  /*97c0*/  LOP3.LUT R15, R14, R33.reuse, RZ, 0x3c, !PT ;  /* 0x000000210e0f7212 */ /* 0x080fe400078e3cff */
[----:B------:R-:W-:Y:S02]  /*97d0*/  LOP3.LUT R13, R12, R33, RZ, 0x3c, !PT ;  /* 0x000000210c0d7212 */ /* 0x000fe400078e3cff */
[----:B------:R-:W-:Y:S01]  /*97e0*/  SHF.R.U32.HI R48, RZ, 0x10, R31 ;  /* 0x00000010ff307819 */ /* 0x000fe2000001161f */
[----:B------:R-:W-:Y:S01]  /*97f0*/  IMAD R37, R202, 0x200, R15 ;  /* 0x00000200ca257824 */ /* 0x000fe200078e020f */
[----:B------:R-:W-:Y:S01]  /*9800*/  PRMT R44, R38, 0x5432, R44 ;  /* 0x00005432262c7816 */ /* 0x000fe2000000002c */
[----:B------:R-:W-:Y:S01]  /*9810*/  IMAD R13, R202, 0x200, R13 ;  /* 0x00000200ca0d7824 */ /* 0x000fe200078e020d */
[----:B------:R-:W-:Y:S01]  /*9820*/  SHF.R.U32.HI R46, RZ, 0x10, R29 ;  /* 0x00000010ff2e7819 */ /* 0x000fe2000001161d */
[--C-:B------:R-:W-:Y:S01]  /*9830*/  IMAD R37, R37, 0x2, R2.reuse ;  /* 0x0000000225257824 */ /* 0x100fe200078e0202 */
[----:B------:R-:W-:Y:S01]  /*9840*/  PRMT R39, R41, 0x5410, R39 ;  /* 0x0000541029277816 */ /* 0x000fe20000000027 */
[----:B------:R-:W-:Y:S01]  /*9850*/  IMAD R36, R13, 0x2, R2 ;  /* 0x000000020d247824 */ /* 0x000fe200078e0202 */
[----:B------:R-:W-:-:S02]  /*9860*/  SHF.R.U32.HI R40, RZ, 0x10, R25 ;  /* 0x00000010ff287819 */ /* 0x000fc40000011619 */
[----:B------:R-:W0:Y:S01]  /*9870*/  LDS.128 R32, [R37+0x20400] ;  /* 0x0204000025207984 */ /* 0x000e220000000c00 */
[----:B------:R-:W-:Y:S02]  /*9880*/  SHF.R.U64 R47, R30, 0x10, R31 ;  /* 0x000000101e2f7819 */ /* 0x000fe4000000121f */
[C---:B------:R-:W-:Y:S01]  /*9890*/  PRMT R43, R45.reuse, 0x5410, R43 ;  /* 0x000054102d2b7816 */ /* 0x040fe2000000002b */
[----:B------:R-:W1:Y:S01]  /*98a0*/  LDS.128 R12, [R36+0x20400] ;  /* 0x02040000240c7984 */ /* 0x000e620000000c00 */
[----:B------:R-:W-:Y:S01]  /*98b0*/  PRMT R48, R45, 0x5432, R48 ;  /* 0x000054322d307816 */ /* 0x000fe20000000030 */
[----:B------:R-:W-:Y:S01]  /*98c0*/  IMAD.U32 R45, R44, 0x10000, RZ ;  /* 0x000100002c2d7824 */ /* 0x000fe200078e00ff */
[----:B------:R-:W-:Y:S01]  /*98d0*/  PRMT R46, R41, 0x5432, R46 ;  /* 0x00005432292e7816 */ /* 0x000fe2000000002e */
[----:B------:R-:W-:Y:S01]  /*98e0*/  IMAD.U32 R41, R39, 0x10000, RZ ;  /* 0x0001000027297824 */ /* 0x000fe200078e00ff */
[----:B------:R-:W-:Y:S02]  /*98f0*/  PRMT R40, R49, 0x5432, R40 ;  /* 0x0000543231287816 */ /* 0x000fe40000000028 */
[----:B------:R-:W-:-:S02]  /*9900*/  PRMT R47, R38, 0x5410, R47 ;  /* 0x00005410262f7816 */ /* 0x000fc4000000002f */
        /* <DEDUP_REMOVED lines=10> */
[----:B-1----:R-:W-:-:S02]  /*99b0*/  IMAD.U32 R24, R12, 0x10000, RZ ;  /* 0x000100000c187824 */ /* 0x002fc400078e00ff */
[C---:B------:R-:W-:Y:S01]  /*99c0*/  FMUL.FTZ R49, R28.reuse, R45 ;  /* 0x0000002d1c317220 */ /* 0x040fe20000410000 */
[C---:B------:R-:W-:Y:S01]  /*99d0*/  IMAD.U32 R38, R35.reuse, 0x10000, RZ ;  /* 0x0001000023267824 */ /* 0x040fe200078e00ff */
[----:B------:R-:W-:Y:S01]  /*99e0*/  LOP3.LUT R34, R35, 0xffff0000, RZ, 0xc0, !PT ;  /* 0xffff000023227812 */ /* 0x000fe200078ec0ff */
[-C--:B------:R-:W-:Y:S01]  /*99f0*/  FMUL.FTZ R35, R28, R41.reuse ;  /* 0x000000291c237220 */ /* 0x080fe20000410000 */
[----:B------:R-:W-:Y:S01]  /*9a00*/  LOP3.LUT R12, R12, 0xffff0000, RZ, 0xc0, !PT ;  /* 0xffff00000c0c7812 */ /* 0x000fe200078ec0ff */
[----:B------:R-:W-:Y:S01]  /*9a10*/  FFMA.FTZ R49, R24, R41, -R49 ;  /* 0x0000002918317223 */ /* 0x000fe20000010831 */
[----:B------:R-:W-:Y:S02]  /*9a20*/  IMAD.U32 R28, R46, 0x10000, RZ ;  /* 0x000100002e1c7824 */ /* 0x000fe400078e00ff */
[----:B------:R-:W-:Y:S01]  /*9a30*/  FMUL.FTZ R41, R29, R44 ;  /* 0x0000002c1d297220 */ /* 0x000fe20000410000 */
[----:B------:R-:W-:Y:S01]  /*9a40*/  FFMA.FTZ R35, R24, R45, R35 ;  /* 0x0000002d18237223 */ /* 0x000fe20000010023 */
[----:B------:R-:W-:-:S02]  /*9a50*/  IMAD.U32 R24, R40, 0x10000, RZ ;  /* 0x0001000028187824 */ /* 0x000fc400078e00ff */
[-C--:B------:R-:W-:Y:S01]  /*9a60*/  FMUL.FTZ R29, R29, R39.reuse ;  /* 0x000000271d1d7220 */ /* 0x080fe20000410000 */
[C---:B------:R-:W-:Y:S02]  /*9a70*/  IMAD.U32 R25, R13.reuse, 0x10000, RZ ;  /* 0x000100000d197824 */ /* 0x040fe400078e00ff */
[----:B------:R-:W-:Y:S01]  /*9a80*/  FFMA.FTZ R50, R12, R39, -R41 ;  /* 0x000000270c327223 */ /* 0x000fe20000010829 */
[----:B------:R-:W-:Y:S01]  /*9a90*/  FMUL.FTZ R52, R30, R28 ;  /* 0x0000001c1e347220 */ /* 0x000fe20000410000 */
[----:B------:R-:W-:Y:S01]  /*9aa0*/  LOP3.LUT R46, R46, 0xffff0000, RZ, 0xc0, !PT ;  /* 0xffff00002e2e7812 */ /* 0x000fe200078ec0ff */
[-C--:B------:R-:W-:Y:S01]  /*9ab0*/  FMUL.FTZ R39, R30, R24.reuse ;  /* 0x000000181e277220 */ /* 0x080fe20000410000 */
[----:B------:R-:W-:Y:S01]  /*9ac0*/  LOP3.LUT R13, R13, 0xffff0000, RZ, 0xc0, !PT ;  /* 0xffff00000d0d7812 */ /* 0x000fe200078ec0ff */
[C---:B------:R-:W-:Y:S01]  /*9ad0*/  FFMA.FTZ R52, R25.reuse, R24, -R52 ;  /* 0x0000001819347223 */ /* 0x040fe20000010834 */
[----:B------:R-:W-:Y:S01]  /*9ae0*/  LOP3.LUT R40, R40, 0xffff0000, RZ, 0xc0, !PT ;  /* 0xffff000028287812 */ /* 0x000fe200078ec0ff */
        /* <DEDUP_REMOVED lines=44> */
.L_x_4952:
[----:B------:R-:W-:Y:S05]  /*9db0*/  BSYNC B1 ;  /* 0x0000000000017941 */ /* 0x000fea0003800000 */
.L_x_4951:
        /* <DEDUP_REMOVED lines=12> */
[----:B------:R-:W-:Y:S02]  /*9e80*/  SHF.R.U64 R21, R8, 0x10, R9 ;  /* 0x0000001008157819 */ /* 0x000fe40000001209 */
[----:B------:R-:W-:Y:S02]  /*9e90*/  LOP3.LUT R0, R0, R3, RZ, 0x3c, !PT ;  /* 0x0000000300007212 */ /* 0x000fe400078e3cff */
[----:B------:R-:W-:Y:S02]  /*9ea0*/  LOP3.LUT R3, R13, 0xfffffe00, RZ, 0xc0, !PT ;  /* 0xfffffe000d037812 */ /* 0x000fe400078ec0ff */
[----:B------:R-:W-:Y:S02]  /*9eb0*/  PRMT R32, R51, 0x5432, R32 ;  /* 0x0000543233207816 */ /* 0x000fe40000000020 */
[----:B------:R-:W-:Y:S01]  /*9ec0*/  PRMT R21, R54, 0x5410, R21 ;  /* 0x0000541036157816 */ /* 0x000fe20000000015 */
[----:B------:R-:W-:Y:S01]  /*9ed0*/  IMAD.IADD R3, R3, 0x1, R0 ;  /* 0x0000000103037824 */ /* 0x000fe200078e0200 */
[----:B------:R-:W-:Y:S01]  /*9ee0*/  SHF.R.U32.HI R28, RZ, 0x10, R9 ;  /* 0x00000010ff1c7819 */ /* 0x000fe20000011609 */
[----:B0-----:R-:W-:Y:S01]  /*9ef0*/  IMAD.U32 R33, R32, 0x10000, RZ ;  /* 0x0001000020217824 */ /* 0x001fe200078e00ff */
        /* <DEDUP_REMOVED lines=87> */
.L_x_4940:
[----:B------:R-:W-:Y:S05]  /*a470*/  BSYNC B0 ;  /* 0x0000000000007941 */ /* 0x000fea0003800000 */
.L_x_4926:
        /* <DEDUP_REMOVED lines=8> */
.L_x_4923:
[----:B--2---:R-:W-:-:S05]  /*a500*/  IMAD.U32 R0, RZ, RZ, UR37 ;  /* 0x00000025ff007e24 */ /* 0x004fca000f8e00ff */
[----:B------:R-:W-:-:S13]  /*a510*/  ISETP.NE.AND P0, PT, R0, 0x3, PT ;  /* 0x000000030000780c */ /* 0x000fda0003f05270 */
[----:B------:R-:W-:Y:S05]  /*a520*/  @!P0 BRA `(.L_x_4953) ;  /* 0x0000000000048947 */ /* 0x000fea0003800000 */
[----:B------:R-:W-:Y:S01]  /*a530*/  BPT.TRAP 0x1 ;  /* 0x000000040000795c */ /* 0x000fe20000300000 */
.L_x_4953:
[----:B------:R-:W-:Y:S01]  /*a540*/  IMAD R20, R18, 0x8, R2 ;  /* 0x0000000812147824 */ /* 0x000fe200078e0202 */
[----:B------:R-:W-:-:S04]  /*a550*/  SHF.L.U32 R21, R22, 0x1f, RZ ;  /* 0x0000001f16157819 */ /* 0x000fc800000006ff */
[----:B------:R2:W4:Y:S01]  /*a560*/  SYNCS.PHASECHK.TRANS64.TRYWAIT P2, [R20+URZ+0x28c30], R21 ;  /* 0x028c3015140075a7 */ /* 0x000522000804017f */
[----:B------:R-:W-:Y:S05]  /*a570*/  @!P0 BRA `(.L_x_4954) ;  /* 0x0000000000048947 */ /* 0x000fea0003800000 */
[----:B------:R-:W-:Y:S01]  /*a580*/  BPT.TRAP 0x1 ;  /* 0x000000040000795c */ /* 0x000fe20000300000 */
.L_x_4954:
[----:B01-3--:R-:W0:Y:S01]  /*a590*/  S2R R3, SR_TID.X ;  /* 0x0000000000037919 */ /* 0x00be220000002100 */
[----:B------:R-:W-:-:S05]  /*a5a0*/  VIADD R0, R2, 0x22400 ;  /* 0x0002240002007836 */ /* 0x000fca0000000000 */
[----:B------:R-:W-:-:S04]  /*a5b0*/  SHF.R.U32.HI R0, RZ, 0x4, R0 ;  /* 0x00000004ff007819 */ /* 0x000fc80000011600 */
[----:B------:R-:W-:Y:S02]  /*a5c0*/  LOP3.LUT R0, R0, 0x3fff, RZ, 0xc0, !PT ;  /* 0x00003fff00007812 */ /* 0x000fe400078ec0ff */
[----:B0-----:R-:W-:-:S04]  /*a5d0*/  LOP3.LUT R3, R3, 0x7f, RZ, 0xc0, !PT ;  /* 0x0000007f03037812 */ /* 0x001fc800078ec0ff */
[----:B------:R-:W-:Y:S01]  /*a5e0*/  ISETP.NE.AND P1, PT, R3, RZ, PT ;  /* 0x000000ff0300720c */ /* 0x000fe20003f25270 */
[----:B----4-:R-:W-:-:S12]  /*a5f0*/  @P2 BRA `(.L_x_4955) ;  /* 0x0000000000082947 */ /* 0x010fd80003800000 */
[----:B------:R-:W0:Y:S02]  /*a600*/  SYNCS.PHASECHK.TRANS64.TRYWAIT P2, [R20+URZ+0x28c30], R21 ;  /* 0x028c3015140075a7 */ /* 0x000e24000804017f */
[----:B0-----:R-:W-:Y:S05]  /*a610*/  @!P2 BRA `(.L_x_4956) ;  /* 0x0000015400b4a947 */ /* 0x001fea0003800000 */
.L_x_4955:
[----:B------:R-:W-:Y:S05]  /*a620*/  WARPSYNC.ALL ;  /* 0x0000000000007948 */ /* 0x000fea0003800000 */
[----:B------:R-:W-:Y:S01]  /*a630*/  LOP3.LUT R12, R0, 0x10000, RZ, 0xfc, !PT ;  /* 0x00010000000c7812 */ /* 0x000fe200078efcff */
[----:B------:R-:W-:Y:S01]  /*a640*/  VIADD R0, R2, 0x20400 ;  /* 0x0002040002007836 */ /* 0x000fe20000000000 */
[----:B------:R-:W-:-:S03]  /*a650*/  WARPGROUP.ARRIVE ;  /* 0x00000000000079c5 */ /* 0x000fc60000000000 */
[----:B------:R-:W-:Y:S01]  /*a660*/  IMAD R6, R18, 0x200, R12 ;  /* 0x0000020012067824 */ /* 0x000fe200078e020c */
[----:B------:R-:W1:Y:S01]  /*a670*/  LDC R3, c[0x0][0x448] ;  /* 0x00011200ff037b82 */ /* 0x000e620000000800 */
[----:B------:R-:W-:Y:S01]  /*a680*/  IMAD.MOV.U32 R7, RZ, RZ, 0x40000040 ;  /* 0x40000040ff077424 */ /* 0x000fe200078e00ff */
        /* <DEDUP_REMOVED lines=14> */
[----:B------:R-:W-:Y:S01]  /*a770*/  LOP3.LUT R19, R19, 0xf7ffffff, RZ, 0xc0, !PT ;  /* 0xf7ffffff13137812 */ /* 0x000fe200078ec0ff */
[----:B------:R-:W-:-:S02]  /*a780*/  IMAD.MOV.U32 R7, RZ, RZ, 0x40000040 ;  /* 0x40000040ff077424 */ /* 0x000fc400078e00ff */
[----:B------:R-:W-:-:S04]  /*a790*/  IMAD.IADD R0, R204, 0x1, R195 ;  /* 0x00000001cc007824 */ /* 0x000fc800078e02c3 */
[----:B------:R-:W-:Y:S01]  /*a7a0*/  IMAD.MOV.U32 R13, RZ, RZ, R0 ;  /* 0x000000ffff0d7224 */ /* 0x000fe200078e0000 */
[----:B-1----:R-:W-:-:S03]  /*a7b0*/  ISETP.NE.AND P6, PT, R3, 0x1, PT ;  /* 0x000000010300780c */ /* 0x002fc60003fc5270 */
[----:B------:R-:W-:Y:S01]  /*a7c0*/  HGMMA.64x64x16.F32.BF16 R24, gdesc[UR4], RZ, !UPT, gsb0 ;  /* 0x00e00000041879f0 */ /* 0x000fe2000c0018ff */
[----:B------:R-:W-:Y:S01]  /*a7d0*/  R2UR UR6, R8 ;  /* 0x00000000080672ca */ /* 0x000fe200000e0000 */
[----:B------:R-:W-:Y:S01]  /*a7e0*/  VIADD R8, R4, 0x4 ;  /* 0x0000000404087836 */ /* 0x000fe20000000000 */
[----:B------:R-:W-:Y:S01]  /*a7f0*/  R2UR UR7, R9 ;  /* 0x00000000090772ca */ /* 0x000fe200000e0000 */
[----:B------:R-:W-:Y:S01]  /*a800*/  IMAD.MOV.U32 R9, RZ, RZ, 0x40000040 ;  /* 0x40000040ff097424 */ /* 0x000fe200078e00ff */
[----:B------:R-:W-:Y:S02]  /*a810*/  R2UR UR4, R10 ;  /* 0x000000000a0472ca */ /* 0x000fe400000e0000 */
[----:B------:R-:W-:-:S03]  /*a820*/  R2UR UR5, R11 ;  /* 0x000000000b0572ca */ /* 0x000fc600000e0000 */
[----:B------:R-:W1:Y:S01]  /*a830*/  @P6 LDC R3, c[0x0][0x44c] ;  /* 0x00011300ff036b82 */ /* 0x000e620000000800 */
[----:B------:R-:W-:Y:S01]  /*a840*/  @P6 LOP3.LUT R19, R19, 0x8000000, RZ, 0xfc, !PT ;  /* 0x0800000013136812 */ /* 0x000fe200078efcff */
[----:B-1----:R-:W-:Y:S01]  /*a850*/  @P6 IMAD.HI.U32 R3, R0, R3, RZ ;  /* 0x0000000300036227 */ /* 0x002fe200078e00ff */
[----:B------:R-:W-:Y:S02]  /*a860*/  WARPGROUP.DEPBAR.LE gsb0, 0x0 ;  /* 0x00008000000079c5 */ /* 0x000fe40000010000 */
[----:B------:R-:W-:-:S06]  /*a870*/  WARPGROUP.ARRIVE ;  /* 0x00000000000079c5 */ /* 0x000fcc0000000000 */
        /* <DEDUP_REMOVED lines=12> */
[----:B------:R-:W-:Y:S01]  /*a940*/  R2UR UR7, R15 ;  /* 0x000000000f0772ca */ /* 0x000fe200000e0000 */
[----:B------:R-:W1:Y:S01]  /*a950*/  @P6 LDC R14, c[0x0][0x450] ;  /* 0x00011400ff0e6b82 */ /* 0x000e620000000800 */
[----:B------:R-:W-:Y:S02]  /*a960*/  R2UR UR4, R6 ;  /* 0x00000000060472ca */ /* 0x000fe400000e0000 */
[----:B------:R-:W-:Y:S02]  /*a970*/  R2UR UR5, R7 ;  /* 0x00000000070572ca */ /* 0x000fe400000e0000 */
[----:B-1----:R-:W-:Y:S01]  /*a980*/  @P6 SHF.R.U32.HI R13, RZ, R14, R3 ;  /* 0x0000000eff0d6219 */ /* 0x002fe20000011603 */
[----:B------:R-:W-:-:S04]  /*a990*/  IMAD.MOV.U32 R3, RZ, RZ, -0x40 ;  /* 0xffffffc0ff037424 */ /* 0x000fc800078e00ff */
[----:B------:R-:W1:Y:S01]  /*a9a0*/  SHFL.IDX PT, R14, R13, 0x1, 0x1c1f ;  /* 0x003c1f000d0e7f89 */ /* 0x000e6200000e0000 */
[----:B------:R-:W-:-:S03]  /*a9b0*/  IMAD R3, R168, R3, 0x40 ;  /* 0x00000040a8037424 */ /* 0x000fc600078e0203 */
[----:B------:R-:W3:Y:S02]  /*a9c0*/  SHFL.IDX PT, R13, R13, RZ, 0x1c1f ;  /* 0x001c1fff0d0d7589 */ /* 0x000ee400000e0000 */
[----:B------:R-:W-:Y:S02]  /*a9d0*/  IADD3 R0, R196, 0x1, R3 ;  /* 0x00000001c4007810 */ /* 0x000fe40007ffe003 */
[----:B------:R-:W-:Y:S02]  /*a9e0*/  IADD3 R15, -R203, R3, R196 ;  /* 0x00000003cb0f7210 */ /* 0x000fe40007ffe1c4 */
[----:B------:R-:W-:Y:S01]  /*a9f0*/  IADD3 R66, -R194, R0, -R203 ;  /* 0x00000000c2427210 */ /* 0x000fe20007ffe9cb */
        /* <DEDUP_REMOVED lines=19> */
[----:B-1----:R-:W-:Y:S01]  /*ab30*/  VIADDMNMX R27, R14, R66, R15, PT ;  /* 0x000000420e1b7246 */ /* 0x002fe2000380010f */
[----:B------:R-:W-:Y:S01]  /*ab40*/  FMUL.FTZ R50, R50, UR4 ;  /* 0x0000000432327c20 */ /* 0x000fe20008410000 */
[----:B------:R-:W-:Y:S01]  /*ab50*/  FMUL.FTZ R51, R51, UR4 ;  /* 0x0000000433337c20 */ /* 0x000fe20008410000 */
[----:B------:R-:W-:Y:S01]  /*ab60*/  FMUL.FTZ R54, R54, UR4 ;  /* 0x0000000436367c20 */ /* 0x000fe20008410000 */
[----:B------:R-:W-:Y:S01]  /*ab70*/  ISETP.GT.AND P2, PT, R27, RZ, PT ;  /* 0x000000ff1b00720c */ /* 0x000fe20003f44270 */
[----:B------:R-:W-:Y:S01]  /*ab80*/  FMUL.FTZ R55, R55, UR4 ;  /* 0x0000000437377c20 */ /* 0x000fe20008410000 */
[C---:B------:R-:W-:Y:S01]  /*ab90*/  ISETP.GT.AND P3, PT, R27.reuse, 0x1, PT ;  /* 0x000000011b00780c */ /* 0x040fe20003f64270 */
[----:B------:R-:W1:Y:S01]  /*aba0*/  MUFU.TANH R30, R30 ;  /* 0x0000001e001e7308 */ /* 0x000e620000002400 */
[----:B------:R-:W-:Y:S01]  /*abb0*/  ISETP.GT.AND P4, PT, R27, 0x8, PT ;  /* 0x000000081b00780c */ /* 0x000fe20003f84270 */
[----:B------:R-:W-:Y:S01]  /*abc0*/  FMUL.FTZ R24, R24, UR4 ;  /* 0x0000000418187c20 */ /* 0x000fe20008410000 */
[----:B------:R-:W-:Y:S01]  /*abd0*/  FMUL.FTZ R25, R25, UR4 ;  /* 0x0000000419197c20 */ /* 0x000fe20008410000 */
[----:B------:R-:W-:Y:S01]  /*abe0*/  FMUL.FTZ R28, R28, UR4 ;  /* 0x000000041c1c7c20 */ /* 0x000fe20008410000 */
[----:B------:R-:W-:Y:S01]  /*abf0*/  FMUL.FTZ R29, R29, UR4 ;  /* 0x000000041d1d7c20 */ /* 0x000fe20008410000 */
[----:B------:R-:W-:Y:S01]  /*ac00*/  FMUL.FTZ R32, R32, UR4 ;  /* 0x0000000420207c20 */ /* 0x000fe20008410000 */
[----:B------:R-:W-:Y:S01]  /*ac10*/  FMUL.FTZ R33, R33, UR4 ;  /* 0x0000000421217c20 */ /* 0x000fe20008410000 */
[----:B------:R-:W0:Y:S01]  /*ac20*/  MUFU.TANH R57, R31 ;  /* 0x0000001f00397308 */ /* 0x000e220000002400 */
[----:B----4-:R-:W-:Y:S01]  /*ac30*/  FSEL R3, R26, -INF , P2 ;  /* 0xff8000001a037808 */ /* 0x010fe20001000000 */
[----:B------:R-:W-:Y:S01]  /*ac40*/  FMUL.FTZ R36, R36, UR4 ;  /* 0x0000000424247c20 */ /* 0x000fe20008410000 */
[----:B------:R-:W-:Y:S01]  /*ac50*/  ISETP.GT.AND P2, PT, R27, 0x9, PT ;  /* 0x000000091b00780c */ /* 0x000fe20003f44270 */
[----:B------:R-:W-:Y:S01]  /*ac60*/  FMUL.FTZ R37, R37, UR4 ;  /* 0x0000000425257c20 */ /* 0x000fe20008410000 */
[----:B------:R-:W-:Y:S01]  /*ac70*/  FMUL.FTZ R40, R40, UR4 ;  /* 0x0000000428287c20 */ /* 0x000fe20008410000 */
[----:B------:R-:W-:Y:S01]  /*ac80*/  FMUL.FTZ R41, R41, UR4 ;  /* 0x0000000429297c20 */ /* 0x000fe20008410000 */
[----:B------:R-:W-:Y:S01]  /*ac90*/  FMUL.FTZ R45, R45, UR4 ;  /* 0x000000042d2d7c20 */ /* 0x000fe20008410000 */
[----:B------:R-:W4:Y:S01]  /*aca0*/  MUFU.TANH R34, R34 ;  /* 0x0000002200227308 */ /* 0x000f220000002400 */
[----:B-1----:R-:W-:Y:S01]  /*acb0*/  FSEL R0, R30, -INF , P4 ;  /* 0xff8000001e007808 */ /* 0x002fe20002000000 */
[----:B------:R-:W-:Y:S01]  /*acc0*/  FMUL.FTZ R48, R48, UR4 ;  /* 0x0000000430307c20 */ /* 0x000fe20008410000 */
[----:B------:R-:W-:Y:S01]  /*acd0*/  FMUL.FTZ R49, R49, UR4 ;  /* 0x0000000431317c20 */ /* 0x000fe20008410000 */
[----:B------:R-:W-:-:S04]  /*ace0*/  FMUL.FTZ R53, R53, UR4 ;  /* 0x0000000435357c20 */ /* 0x000fc80008410000 */
[----:B------:R-:W1:Y:S01]  /*acf0*/  MUFU.TANH R35, R35 ;  /* 0x0000002300237308 */ /* 0x000e620000002400 */
[----:B0-----:R-:W-:Y:S02]  /*ad00*/  FSEL R14, R57, -INF , P2 ;  /* 0xff800000390e7808 */ /* 0x001fe40001000000 */
[----:B------:R-:W-:-:S05]  /*ad10*/  ISETP.GT.AND P2, PT, R27, 0x11, PT ;  /* 0x000000111b00780c */ /* 0x000fca0003f44270 */
[----:B------:R0:W2:Y:S08]  /*ad20*/  MUFU.TANH R58, R38 ;  /* 0x00000026003a7308 */ /* 0x0000b00000002400 */
[----:B------:R-:W3:Y:S01]  /*ad30*/  MUFU.TANH R39, R39 ;  /* 0x0000002700277308 */ /* 0x000ee20000002400 */
[----:B0-----:R-:W-:Y:S02]  /*ad40*/  FSEL R38, R56, -INF , P3 ;  /* 0xff80000038267808 */ /* 0x001fe40001800000 */
[----:B------:R-:W-:-:S02]  /*ad50*/  ISETP.GT.AND P3, PT, R27, 0x10, PT ;  /* 0x000000101b00780c */ /* 0x000fc40003f64270 */
[----:B------:R-:W-:Y:S02]  /*ad60*/  FMNMX.FTZ R31, R3, R38, !PT ;  /* 0x00000026031f7209 */ /* 0x000fe40007810000 */
[----:B----4-:R-:W-:Y:S01]  /*ad70*/  FSEL R26, R34, -INF , P3 ;  /* 0xff800000221a7808 */ /* 0x010fe20001800000 */
[----:B------:R3:W0:Y:S01]  /*ad80*/  MUFU.TANH R59, R42 ;  /* 0x0000002a003b7308 */ /* 0x0006220000002400 */
[----:B------:R-:W-:Y:S02]  /*ad90*/  FMNMX.FTZ R31, R0, R31, !PT ;  /* 0x0000001f001f7209 */ /* 0x000fe40007810000 */
[----:B------:R-:W-:Y:S02]  /*ada0*/  ISETP.GT.AND P3, PT, R27, 0x18, PT ;  /* 0x000000181b00780c */ /* 0x000fe40003f64270 */
[----:B------:R-:W-:Y:S02]  /*adb0*/  FMNMX.FTZ R31, R14, R31, !PT ;  /* 0x0000001f0e1f7209 */ /* 0x000fe40007810000 */
[----:B-1----:R-:W-:Y:S01]  /*adc0*/  FSEL R30, R35, -INF , P2 ;  /* 0xff800000231e7808 */ /* 0x002fe20001000000 */
[----:B------:R-:W-:Y:S01]  /*add0*/  MUFU.TANH R43, R43 ;  /* 0x0000002b002b7308 */ /* 0x000fe20000002400 */
[----:B------:R-:W-:-:S02]  /*ade0*/  FMNMX.FTZ R31, R26, R31, !PT ;  /* 0x0000001f1a1f7209 */ /* 0x000fc40007810000 */
[C---:B------:R-:W-:Y:S02]  /*adf0*/  ISETP.GT.AND P2, PT, R27.reuse, 0x19, PT ;  /* 0x000000191b00780c */ /* 0x040fe40003f44270 */
[----:B--2---:R-:W-:Y:S02]  /*ae00*/  FSEL R34, R58, -INF , P3 ;  /* 0xff8000003a227808 */ /* 0x004fe40001800000 */
[----:B------:R-:W-:Y:S01]  /*ae10*/  FMNMX.FTZ R31, R30, R31, !PT ;  /* 0x0000001f1e1f7209 */ /* 0x000fe20007810000 */
[----:B------:R0:W1:Y:S01]  /*ae20*/  MUFU.TANH R60, R46 ;  /* 0x0000002e003c7308 */ /* 0x0000620000002400 */
[----:B------:R-:W-:Y:S02]  /*ae30*/  ISETP.GT.AND P3, PT, R27, 0x20, PT ;  /* 0x000000201b00780c */ /* 0x000fe40003f64270 */
[----:B---3--:R-:W-:Y:S02]  /*ae40*/  FSEL R42, R39, -INF , P2 ;  /* 0xff800000272a7808 */ /* 0x008fe40001000000 */
[----:B------:R-:W-:-:S02]  /*ae50*/  FMNMX.FTZ R31, R34, R31, !PT ;  /* 0x0000001f221f7209 */ /* 0x000fc40007810000 */
[----:B------:R-:W-:Y:S01]  /*ae60*/  ISETP.GT.AND P2, PT, R27, 0x21, PT ;  /* 0x000000211b00780c */ /* 0x000fe20003f44270 */
[----:B------:R-:W2:Y:S01]  /*ae70*/  MUFU.TANH R47, R47 ;  /* 0x0000002f002f7308 */ /* 0x000ea20000002400 */
[----:B0-----:R-:W-:Y:S02]  /*ae80*/  FSEL R46, R59, -INF , P3 ;  /* 0xff8000003b2e7808 */ /* 0x001fe40001800000 */
[----:B------:R-:W-:Y:S02]  /*ae90*/  FMNMX.FTZ R31, R42, R31, !PT ;  /* 0x0000001f2a1f7209 */ /* 0x000fe40007810000 */
[----:B------:R-:W-:Y:S02]  /*aea0*/  ISETP.GT.AND P3, PT, R27, 0x28, PT ;  /* 0x000000281b00780c */ /* 0x000fe40003f64270 */
[----:B------:R-:W-:Y:S01]  /*aeb0*/  FMNMX.FTZ R31, R46, R31, !PT ;  /* 0x0000001f2e1f7209 */ /* 0x000fe20007810000 */
[----:B------:R0:W3:Y:S01]  /*aec0*/  MUFU.TANH R57, R50 ;  /* 0x0000003200397308 */ /* 0x0000e20000002400 */
[----:B-1----:R-:W-:-:S02]  /*aed0*/  FSEL R56, R60, -INF , P3 ;  /* 0xff8000003c387808 */ /* 0x002fc40001800000 */
[----:B------:R-:W-:-:S05]  /*aee0*/  ISETP.GT.AND P3, PT, R27, 0x30, PT ;  /* 0x000000301b00780c */ /* 0x000fca0003f64270 */
[----:B------:R-:W1:Y:S01]  /*aef0*/  MUFU.TANH R51, R51 ;  /* 0x0000003300337308 */ /* 0x000e620000002400 */
[----:B0-----:R-:W-:Y:S02]  /*af00*/  FSEL R50, R43, -INF , P2 ;  /* 0xff8000002b327808 */ /* 0x001fe40001000000 */
[----:B------:R-:W-:Y:S02]  /*af10*/  ISETP.GT.AND P2, PT, R27, 0x29, PT ;  /* 0x000000291b00780c */ /* 0x000fe40003f44270 */
[----:B------:R-:W-:Y:S02]  /*af20*/  FMNMX.FTZ R31, R50, R31, !PT ;  /* 0x0000001f321f7209 */ /* 0x000fe40007810000 */
[----:B--2---:R-:W-:Y:S01]  /*af30*/  FSEL R62, R47, -INF , P2 ;  /* 0xff8000002f3e7808 */ /* 0x004fe20001000000 */
[----:B------:R-:W0:Y:S01]  /*af40*/  MUFU.TANH R54, R54 ;  /* 0x0000003600367308 */ /* 0x000e220000002400 */
[----:B------:R-:W-:Y:S02]  /*af50*/  FMNMX.FTZ R31, R56, R31, !PT ;  /* 0x0000001f381f7209 */ /* 0x000fe40007810000 */
[----:B------:R-:W-:-:S02]  /*af60*/  ISETP.GT.AND P2, PT, R27, 0x31, PT ;  /* 0x000000311b00780c */ /* 0x000fc40003f44270 */
[----:B---3--:R-:W-:Y:S02]  /*af70*/  FSEL R60, R57, -INF , P3 ;  /* 0xff800000393c7808 */ /* 0x008fe40001800000 */
[----:B------:R-:W-:Y:S01]  /*af80*/  FMNMX.FTZ R31, R62, R31, !PT ;  /* 0x0000001f3e1f7209 */ /* 0x000fe20007810000 */
[----:B------:R-:W2:Y:S01]  /*af90*/  MUFU.TANH R55, R55 ;  /* 0x0000003700377308 */ /* 0x000ea20000002400 */
[----:B------:R-:W-:Y:S02]  /*afa0*/  ISETP.GT.AND P3, PT, R27, 0x38, PT ;  /* 0x000000381b00780c */ /* 0x000fe40003f64270 */
[----:B-1----:R-:W-:Y:S02]  /*afb0*/  FSEL R58, R51, -INF , P2 ;  /* 0xff800000333a7808 */ /* 0x002fe40001000000 */
[----:B------:R-:W-:Y:S02]  /*afc0*/  FMNMX.FTZ R31, R60, R31, !PT ;  /* 0x0000001f3c1f7209 */ /* 0x000fe40007810000 */
[----:B------:R-:W-:Y:S01]  /*afd0*/  ISETP.GT.AND P2, PT, R27, 0x39, PT ;  /* 0x000000391b00780c */ /* 0x000fe20003f44270 */
[----:B------:R1:W3:Y:S01]  /*afe0*/  MUFU.TANH R35, R24 ;  /* 0x0000001800237308 */ /* 0x0002e20000002400 */
[----:B0-----:R-:W-:-:S02]  /*aff0*/  FSEL R64, R54, -INF , P3 ;  /* 0xff80000036407808 */ /* 0x001fc40001800000 */
[----:B------:R-:W-:-:S04]  /*b000*/  FMNMX.FTZ R31, R58, R31, !PT ;  /* 0x0000001f3a1f7209 */ /* 0x000fc80007810000 */
[----:B------:R-:W-:Y:S01]  /*b010*/  FMNMX.FTZ R31, R64, R31, !PT ;  /* 0x0000001f401f7209 */ /* 0x000fe20007810000 */
[----:B------:R0:W-:Y:S01]  /*b020*/  MUFU.TANH R39, R25 ;  /* 0x0000001900277308 */ /* 0x0001e20000002400 */
[----:B--2---:R-:W-:Y:S01]  /*b030*/  FSEL R54, R55, -INF , P2 ;  /* 0xff80000037367808 */ /* 0x004fe20001000000 */
[----:B-1----:R-:W-:-:S03]  /*b040*/  FMUL.FTZ R24, R52, UR4 ;  /* 0x0000000434187c20 */ /* 0x002fc60008410000 */
[----:B------:R-:W-:-:S03]  /*b050*/  FMNMX.FTZ R31, R54, R31, !PT ;  /* 0x0000001f361f7209 */ /* 0x000fc60007810000 */
[----:B------:R-:W-:Y:S01]  /*b060*/  MUFU.TANH R28, R28 ;  /* 0x0000001c001c7308 */ /* 0x000fe20000002400 */
[----:B0-----:R-:W-:Y:S01]  /*b070*/  VIADDMNMX R25, R13, R66, R15, PT ;  /* 0x000000420d197246 */ /* 0x001fe2000380010f */
[----:B------:R-:W0:Y:S01]  /*b080*/  SHFL.BFLY PT, R68, R31, 0x2, 0x1f ;  /* 0x0c401f001f447f89 */ /* 0x000e2200000e0000 */
[----:B------:R-:W-:Y:S01]  /*b090*/  FMUL.FTZ R13, R44, UR4 ;  /* 0x000000042c0d7c20 */ /* 0x000fe20008410000 */
[----:B------:R-:W-:Y:S01]  /*b0a0*/  ULDC UR4, c[0x0][0x988] ;  /* 0x0002620000047ab9 */ /* 0x000fe20000000800 */
[C---:B------:R-:W-:Y:S02]  /*b0b0*/  ISETP.GT.AND P2, PT, R25.reuse, RZ, PT ;  /* 0x000000ff1900720c */ /* 0x040fe40003f44270 */
[C---:B------:R-:W-:Y:S01]  /*b0c0*/  ISETP.GT.AND P3, PT, R25.reuse, 0x1, PT ;  /* 0x000000011900780c */ /* 0x040fe20003f64270 */
[----:B------:R3:W1:Y:S01]  /*b0d0*/  MUFU.TANH R43, R29 ;  /* 0x0000001d002b7308 */ /* 0x0006620000002400 */
[C---:B------:R-:W-:Y:S02]  /*b0e0*/  ISETP.GT.AND P4, PT, R25.reuse, 0x8, PT ;  /* 0x000000081900780c */ /* 0x040fe40003f84270 */
[----:B------:R-:W-:-:S05]  /*b0f0*/  ISETP.GT.AND P5, PT, R25, 0x20, PT ;  /* 0x000000201900780c */ /* 0x000fca0003fa4270 */
[----:B------:R-:W-:Y:S01]  /*b100*/  MUFU.TANH R32, R32 ;  /* 0x0000002000207308 */ /* 0x000fe20000002400 */
[----:B---3--:R-:W-:Y:S02]  /*b110*/  FSEL R29, R35, -INF , P2 ;  /* 0xff800000231d7808 */ /* 0x008fe40001000000 */
[----:B------:R-:W-:-:S05]  /*b120*/  ISETP.GT.AND P2, PT, R25, 0x9, PT ;  /* 0x000000091900780c */ /* 0x000fca0003f44270 */
[----:B------:R-:W2:Y:S01]  /*b130*/  MUFU.TANH R33, R33 ;  /* 0x0000002100217308 */ /* 0x000ea20000002400 */
[----:B-1----:R-:W-:Y:S02]  /*b140*/  FSEL R44, R43, -INF , P2 ;  /* 0xff8000002b2c7808 */ /* 0x002fe40001000000 */
[----:B0-----:R-:W-:Y:S02]  /*b150*/  FMNMX.FTZ R68, R31, R68, !PT ;  /* 0x000000441f447209 */ /* 0x001fe40007810000 */
[----:B------:R-:W-:-:S03]  /*b160*/  ISETP.GT.AND P2, PT, R25, 0x11, PT ;  /* 0x000000111900780c */ /* 0x000fc60003f44270 */
[----:B------:R-:W0:Y:S01]  /*b170*/  SHFL.BFLY PT, R27, R68, 0x1, 0x1f ;  /* 0x0c201f00441b7f89 */ /* 0x000e2200000e0000 */
[----:B------:R1:W3:Y:S08]  /*b180*/  MUFU.TANH R31, R36 ;  /* 0x00000024001f7308 */ /* 0x0002f00000002400 */
[----:B------:R-:W4:Y:S01]  /*b190*/  MUFU.TANH R37, R37 ;  /* 0x0000002500257308 */ /* 0x000f220000002400 */
[----:B-1----:R-:W-:-:S02]  /*b1a0*/  FSEL R36, R28, -INF , P4 ;  /* 0xff8000001c247808 */ /* 0x002fc40002000000 */
[----:B--2---:R-:W-:Y:S02]  /*b1b0*/  FSEL R66, R33, -INF , P2 ;  /* 0xff80000021427808 */ /* 0x004fe40001000000 */
[C---:B------:R-:W-:Y:S02]  /*b1c0*/  ISETP.GT.AND P2, PT, R25.reuse, 0x19, PT ;  /* 0x000000191900780c */ /* 0x040fe40003f44270 */
[----:B------:R-:W-:Y:S01]  /*b1d0*/  ISETP.GT.AND P4, PT, R25, 0x21, PT ;  /* 0x000000211900780c */ /* 0x000fe20003f84270 */
[----:B------:R1:W2:Y:S01]  /*b1e0*/  MUFU.TANH R72, R40 ;  /* 0x0000002800487308 */ /* 0x0002a20000002400 */
[----:B0-----:R-:W-:-:S07]  /*b1f0*/  FMNMX.FTZ R15, R68, R27, !PT ;  /* 0x0000001b440f7209 */ /* 0x001fce0007810000 */
[----:B------:R-:W0:Y:S01]  /*b200*/  MUFU.TANH R41, R41 ;  /* 0x0000002900297308 */ /* 0x000e220000002400 */
[----:B------:R-:W-:Y:S02]  /*b210*/  FSEL R68, R39, -INF , P3 ;  /* 0xff80000027447808 */ /* 0x000fe40001800000 */
[----:B------:R-:W-:Y:S02]  /*b220*/  ISETP.GT.AND P3, PT, R25, 0x10, PT ;  /* 0x000000101900780c */ /* 0x000fe40003f64270 */
[----:B------:R-:W-:Y:S02]  /*b230*/  FMNMX.FTZ R27, R29, R68, !PT ;  /* 0x000000441d1b7209 */ /* 0x000fe40007810000 */
[----:B-1----:R-:W-:Y:S01]  /*b240*/  FSEL R40, R32, -INF , P3 ;  /* 0xff80000020287808 */ /* 0x002fe20001800000 */
[----:B------:R1:W0:Y:S01]  /*b250*/  MUFU.TANH R76, R13 ;  /* 0x0000000d004c7308 */ /* 0x0002220000002400 */
[----:B------:R-:W-:Y:S02]  /*b260*/  FMNMX.FTZ R27, R36, R27, !PT ;  /* 0x0000001b241b7209 */ /* 0x000fe40007810000 */
[----:B------:R-:W-:-:S02]  /*b270*/  ISETP.GT.AND P3, PT, R25, 0x18, PT ;  /* 0x000000181900780c */ /* 0x000fc40003f64270 */
[----:B------:R-:W-:Y:S02]  /*b280*/  FMNMX.FTZ R27, R44, R27, !PT ;  /* 0x0000001b2c1b7209 */ /* 0x000fe40007810000 */
[----:B---3--:R-:W-:Y:S01]  /*b290*/  FSEL R52, R31, -INF , P3 ;  /* 0xff8000001f347808 */ /* 0x008fe20001800000 */
[----:B------:R-:W3:Y:S01]  /*b2a0*/  MUFU.TANH R45, R45 ;  /* 0x0000002d002d7308 */ /* 0x000ee20000002400 */
[----:B------:R-:W-:Y:S01]  /*b2b0*/  FMNMX.FTZ R27, R40, R27, !PT ;  /* 0x0000001b281b7209 */ /* 0x000fe20007810000 */
[----:B-1----:R-:W-:Y:S01]  /*b2c0*/  IMAD.U32 R13, RZ, RZ, UR4 ;  /* 0x00000004ff0d7e24 */ /* 0x002fe2000f8e00ff */
[----:B----4-:R-:W-:Y:S02]  /*b2d0*/  FSEL R70, R37, -INF , P2 ;  /* 0xff80000025467808 */ /* 0x010fe40001000000 */
[----:B------:R-:W-:Y:S01]  /*b2e0*/  FMNMX.FTZ R27, R66, R27, !PT ;  /* 0x0000001b421b7209 */ /* 0x000fe20007810000 */
[----:B------:R-:W-:Y:S01]  /*b2f0*/  FMUL.FTZ R28, R15, R13 ;  /* 0x0000000d0f1c7220 */ /* 0x000fe20000410000 */
[----:B--2---:R-:W-:Y:S01]  /*b300*/  FSEL R72, R72, -INF , P5 ;  /* 0xff80000048487808 */ /* 0x004fe20002800000 */
[----:B------:R-:W1:Y:S01]  /*b310*/  MUFU.TANH R48, R48 ;  /* 0x0000003000307308 */ /* 0x000e620000002400 */
[----:B------:R-:W-:-:S02]  /*b320*/  FMNMX.FTZ R27, R52, R27, !PT ;  /* 0x0000001b341b7209 */ /* 0x000fc40007810000 */
[----:B------:R-:W-:Y:S02]  /*b330*/  ISETP.GT.AND P3, PT, R25, 0x28, PT ;  /* 0x000000281900780c */ /* 0x000fe40003f64270 */
[----:B------:R-:W-:Y:S02]  /*b340*/  FMNMX.FTZ R27, R70, R27, !PT ;  /* 0x0000001b461b7209 */ /* 0x000fe40007810000 */
[----:B0-----:R-:W-:Y:S01]  /*b350*/  FSEL R74, R41, -INF , P4 ;  /* 0xff800000294a7808 */ /* 0x001fe20002000000 */
[----:B------:R-:W0:Y:S01]  /*b360*/  MUFU.TANH R49, R49 ;  /* 0x0000003100317308 */ /* 0x000e220000002400 */
[----:B------:R-:W-:Y:S02]  /*b370*/  FMNMX.FTZ R27, R72, R27, !PT ;  /* 0x0000001b481b7209 */ /* 0x000fe40007810000 */
[----:B------:R-:W-:Y:S02]  /*b380*/  ISETP.GT.AND P2, PT, R25, 0x29, PT ;  /* 0x000000291900780c */ /* 0x000fe40003f44270 */
[----:B------:R-:W-:-:S02]  /*b390*/  FSEL R76, R76, -INF , P3 ;  /* 0xff8000004c4c7808 */ /* 0x000fc40001800000 */
[----:B------:R-:W-:Y:S01]  /*b3a0*/  FMNMX.FTZ R27, R74, R27, !PT ;  /* 0x0000001b4a1b7209 */ /* 0x000fe20007810000 */
[----:B------:R-:W2:Y:S01]  /*b3b0*/  MUFU.TANH R24, R24 ;  /* 0x0000001800187308 */ /* 0x000ea20000002400 */
[----:B------:R-:W-:Y:S02]  /*b3c0*/  ISETP.GT.AND P5, PT, R25, 0x30, PT ;  /* 0x000000301900780c */ /* 0x000fe40003fa4270 */
[----:B---3--:R-:W-:Y:S02]  /*b3d0*/  FSEL R78, R45, -INF , P2 ;  /* 0xff8000002d4e7808 */ /* 0x008fe40001000000 */
[----:B------:R-:W-:Y:S02]  /*b3e0*/  FMNMX.FTZ R27, R76, R27, !PT ;  /* 0x0000001b4c1b7209 */ /* 0x000fe40007810000 */
[----:B------:R-:W-:Y:S01]  /*b3f0*/  ISETP.GT.AND P2, PT, R25, 0x31, PT ;  /* 0x000000311900780c */ /* 0x000fe20003f44270 */
[----:B------:R-:W3:Y:S01]  /*b400*/  MUFU.TANH R32, R53 ;  /* 0x0000003500207308 */ /* 0x000ee20000002400 */
[----:B-1----:R-:W-:-:S02]  /*b410*/  FSEL R80, R48, -INF , P5 ;  /* 0xff80000030507808 */ /* 0x002fc40002800000 */
[----:B------:R-:W-:Y:S02]  /*b420*/  FMNMX.FTZ R27, R78, R27, !PT ;  /* 0x0000001b4e1b7209 */ /* 0x000fe40007810000 */
[----:B------:R-:W-:Y:S02]  /*b430*/  ISETP.GT.AND P3, PT, R25, 0x38, PT ;  /* 0x000000381900780c */ /* 0x000fe40003f64270 */
[----:B0-----:R-:W-:Y:S02]  /*b440*/  FSEL R48, R49, -INF , P2 ;  /* 0xff80000031307808 */ /* 0x001fe40001000000 */
[----:B------:R-:W-:Y:S02]  /*b450*/  FMNMX.FTZ R27, R80, R27, !PT ;  /* 0x0000001b501b7209 */ /* 0x000fe40007810000 */
[----:B------:R-:W-:Y:S02]  /*b460*/  ISETP.GT.AND P2, PT, R25, 0x39, PT ;  /* 0x000000391900780c */ /* 0x000fe40003f44270 */
[----:B--2---:R-:W-:-:S02]  /*b470*/  FSEL R24, R24, -INF , P3 ;  /* 0xff80000018187808 */ /* 0x004fc40001800000 */
[----:B------:R-:W-:Y:S02]  /*b480*/  FMNMX.FTZ R27, R48, R27, !PT ;  /* 0x0000001b301b7209 */ /* 0x000fe40007810000 */
[----:B------:R-:W-:Y:S02]  /*b490*/  FSETP.NEU.FTZ.AND P4, PT, R15, -INF , PT ;  /* 0xff8000000f00780b */ /* 0x000fe40003f9d000 */
[----:B---3--:R-:W-:Y:S02]  /*b4a0*/  FSEL R32, R32, -INF , P2 ;  /* 0xff80000020207808 */ /* 0x008fe40001000000 */
[----:B------:R-:W-:Y:S02]  /*b4b0*/  FMNMX.FTZ R27, R24, R27, !PT ;  /* 0x0000001b181b7209 */ /* 0x000fe40007810000 */
[----:B------:R-:W-:Y:S02]  /*b4c0*/  FSEL R33, R28, RZ, P4 ;  /* 0x000000ff1c217208 */ /* 0x000fe40002000000 */
[----:B------:R-:W-:-:S03]  /*b4d0*/  FMNMX.FTZ R27, R32, R27, !PT ;  /* 0x0000001b201b7209 */ /* 0x000fc60007810000 */
[-CC-:B------:R-:W-:Y:S01]  /*b4e0*/  FFMA.FTZ R155, R0, R13.reuse, -R33.reuse ;  /* 0x0000000d009b7223 */ /* 0x180fe20000010821 */
[-CC-:B------:R-:W-:Y:S01]  /*b4f0*/  FFMA.FTZ R0, R14, R13.reuse, -R33.reuse ;  /* 0x0000000d0e007223 */ /* 0x180fe20000010821 */
[-CC-:B------:R-:W-:Y:S01]  /*b500*/  FFMA.FTZ R153, R3, R13.reuse, -R33.reuse ;  /* 0x0000000d03997223 */ /* 0x180fe20000010821 */
[----:B------:R-:W0:Y:S01]  /*b510*/  SHFL.BFLY PT, R14, R27, 0x2, 0x1f ;  /* 0x0c401f001b0e7f89 */ /* 0x000e2200000e0000 */
        /* <DEDUP_REMOVED lines=10> */
[----:B------:R-:W-:-:S02]  /*b5c0*/  FFMA.FTZ R58, R58, R13, -R33 ;  /* 0x0000000d3a3a7223 */ /* 0x000fc40000010821 */
[----:B------:R2:W-:Y:S01]  /*b5d0*/  MUFU.EX2 R159, R34 ;  /* 0x00000022009f7308 */ /* 0x0005e20000000800 */
[----:B-1----:R-:W-:-:S07]  /*b5e0*/  FFMA.FTZ R3, R62, R13, -R33 ;  /* 0x0000000d3e037223 */ /* 0x002fce0000010821 */
[----:B------:R-:W-:Y:S01]  /*b5f0*/  MUFU.EX2 R153, R153 ;  /* 0x0000009900997308 */ /* 0x000fe20000000800 */
[----:B--2---:R-:W-:Y:S01]  /*b600*/  FFMA.FTZ R34, R54, R13, -R33 ;  /* 0x0000000d36227223 */ /* 0x004fe20000010821 */
[----:B0-----:R-:W-:-:S05]  /*b610*/  FMNMX.FTZ R30, R27, R14, !PT ;  /* 0x0000000e1b1e7209 */ /* 0x001fca0007810000 */
[----:B------:R-:W0:Y:S01]  /*b620*/  SHFL.BFLY PT, R27, R30, 0x1, 0x1f ;  /* 0x0c201f001e1b7f89 */ /* 0x000e2200000e0000 */
[----:B------:R-:W-:Y:S08]  /*b630*/  MUFU.EX2 R28, R28 ;  /* 0x0000001c001c7308 */ /* 0x000ff00000000800 */
[----:B------:R-:W-:Y:S08]  /*b640*/  MUFU.EX2 R155, R155 ;  /* 0x0000009b009b7308 */ /* 0x000ff00000000800 */
[----:B------:R-:W-:Y:S01]  /*b650*/  MUFU.EX2 R0, R0 ;  /* 0x0000000000007308 */ /* 0x000fe20000000800 */
[----:B0-----:R-:W-:Y:S01]  /*b660*/  FMNMX.FTZ R14, R30, R27, !PT ;  /* 0x0000001b1e0e7209 */ /* 0x001fe20007810000 */
[----:B------:R-:W-:-:S06]  /*b670*/  FFMA.FTZ R27, R64, R13, -R33 ;  /* 0x0000000d401b7223 */ /* 0x000fcc0000010821 */
[----:B------:R-:W-:Y:S01]  /*b680*/  MUFU.EX2 R157, R157 ;  /* 0x0000009d009d7308 */ /* 0x000fe20000000800 */
[C---:B------:R-:W-:Y:S01]  /*b690*/  FSETP.NEU.FTZ.AND P2, PT, R14.reuse, -INF , PT ;  /* 0xff8000000e00780b */ /* 0x040fe20003f5d000 */
[----:B------:R-:W-:-:S05]  /*b6a0*/  FMUL.FTZ R31, R14, R13 ;  /* 0x0000000d0e1f7220 */ /* 0x000fca0000410000 */
[----:B------:R-:W-:Y:S01]  /*b6b0*/  FSEL R31, R31, RZ, P2 ;  /* 0x000000ff1f1f7208 */ /* 0x000fe20001000000 */
[----:B------:R-:W-:Y:S04]  /*b6c0*/  MUFU.EX2 R42, R42 ;  /* 0x0000002a002a7308 */ /* 0x000fe80000000800 */
[-CC-:B------:R-:W-:Y:S01]  /*b6d0*/  FFMA.FTZ R29, R29, R13.reuse, -R31.reuse ;  /* 0x0000000d1d1d7223 */ /* 0x180fe2000001081f */
[-CC-:B------:R-:W-:Y:S01]  /*b6e0*/  FFMA.FTZ R68, R68, R13.reuse, -R31.reuse ;  /* 0x0000000d44447223 */ /* 0x180fe2000001081f */
[-CC-:B------:R-:W-:Y:S01]  /*b6f0*/  FFMA.FTZ R36, R36, R13.reuse, -R31.reuse ;  /* 0x0000000d24247223 */ /* 0x180fe2000001081f */
[-CC-:B------:R-:W-:Y:S01]  /*b700*/  FFMA.FTZ R44, R44, R13.reuse, -R31.reuse ;  /* 0x0000000d2c2c7223 */ /* 0x180fe2000001081f */
[----:B-----5:R0:W-:Y:S01]  /*b710*/  MUFU.EX2 R152, R29 ;  /* 0x0000001d00987308 */ /* 0x0201e20000000800 */
        /* <DEDUP_REMOVED lines=10> */
[-CC-:B------:R-:W-:Y:S01]  /*b7c0*/  FFMA.FTZ R48, R48, R13.reuse, -R31.reuse ;  /* 0x0000000d30307223 */ /* 0x180fe2000001081f */
[-CC-:B------:R-:W-:Y:S01]  /*b7d0*/  FFMA.FTZ R24, R24, R13.reuse, -R31.reuse ;  /* 0x0000000d18187223 */ /* 0x180fe2000001081f */
[----:B------:R-:W-:Y:S01]  /*b7e0*/  FFMA.FTZ R31, R32, R13, -R31 ;  /* 0x0000000d201f7223 */ /* 0x000fe2000001081f */
[----:B0-----:R-:W-:-:S02]  /*b7f0*/  @!P1 VIADD R29, R20, 0x28c40 ;  /* 0x00028c40141d9836 */ /* 0x001fc40000000000 */
[----:B------:R-:W0:Y:S03]  /*b800*/  MUFU.EX2 R36, R36 ;  /* 0x0000002400247308 */ /* 0x000e260000000800 */
[----:B------:R-:W-:-:S04]  /*b810*/  @!P1 PRMT R29, RZ, 0x654, R29 ;  /* 0x00000654ff1d9816 */ /* 0x000fc8000000001d */
[----:B------:R2:W-:Y:S01]  /*b820*/  @!P1 SYNCS.ARRIVE.TRANS64.RED.A1T0 RZ, [R29+URZ], RZ ;  /* 0x000000ff1dff99a7 */ /* 0x0005e2000810043f */
[----:B------:R3:W4:Y:S01]  /*b830*/  MUFU.EX2 R35, R44 ;  /* 0x0000002c00237308 */ /* 0x0007220000000800 */
[----:B-1----:R-:W-:Y:S01]  /*b840*/  FADD.FTZ R45, R152, R33 ;  /* 0x00000021982d7221 */ /* 0x002fe20000010000 */
[----:B------:R-:W-:-:S06]  /*b850*/  F2FP.BF16.F32.PACK_AB R152, R33, R152 ;  /* 0x000000982198723e */ /* 0x000fcc00000010ff */
[----:B------:R-:W1:Y:S01]  /*b860*/  MUFU.EX2 R40, R40 ;  /* 0x0000002800287308 */ /* 0x000e620000000800 */
[----:B---3--:R-:W-:Y:S01]  /*b870*/  FADD.FTZ R44, R153, R28 ;  /* 0x0000001c992c7221 */ /* 0x008fe20000010000 */
[----:B------:R-:W-:-:S03]  /*b880*/  F2FP.BF16.F32.PACK_AB R153, R28, R153 ;  /* 0x000000991c99723e */ /* 0x000fc600000010ff */
[----:B------:R-:W-:Y:S01]  /*b890*/  FADD.FTZ R47, R155, R44 ;  /* 0x0000002c9b2f7221 */ /* 0x000fe20000010000 */
[----:B0-----:R-:W-:Y:S01]  /*b8a0*/  FADD.FTZ R44, R36, R45 ;  /* 0x0000002d242c7221 */ /* 0x001fe20000010000 */
[----:B------:R-:W-:Y:S01]  /*b8b0*/  F2FP.BF16.F32.PACK_AB R155, R0, R155 ;  /* 0x0000009b009b723e */ /* 0x000fe200000010ff */
[----:B------:R-:W0:Y:S01]  /*b8c0*/  MUFU.EX2 R37, R66 ;  /* 0x0000004200257308 */ /* 0x000e220000000800 */
[C---:B----4-:R-:W-:Y:S01]  /*b8d0*/  F2FP.BF16.F32.PACK_AB R154, R35.reuse, R36 ;  /* 0x00000024239a723e */ /* 0x050fe200000010ff */
[----:B------:R-:W-:Y:S01]  /*b8e0*/  FADD.FTZ R45, R35, R44 ;  /* 0x0000002c232d7221 */ /* 0x000fe20000010000 */
[----:B------:R-:W-:Y:S06]  /*b8f0*/  BAR.SYNC.DEFER_BLOCKING 0xf, 0x100 ;  /* 0x03c4000000007b1d */ /* 0x000fec0000010000 */
[----:B------:R-:W3:Y:S01]  /*b900*/  MUFU.EX2 R52, R52 ;  /* 0x0000003400347308 */ /* 0x000ee20000000800 */
[----:B-1----:R-:W-:-:S07]  /*b910*/  FADD.FTZ R32, R40, R45 ;  /* 0x0000002d28207221 */ /* 0x002fce0000010000 */
[----:B------:R1:W-:Y:S01]  /*b920*/  MUFU.EX2 R161, R50 ;  /* 0x0000003200a17308 */ /* 0x0003e20000000800 */
[C---:B0-----:R-:W-:Y:S01]  /*b930*/  FADD.FTZ R45, R37.reuse, R32 ;  /* 0x00000020252d7221 */ /* 0x041fe20000010000 */
[----:B------:R-:W-:-:S06]  /*b940*/  F2FP.BF16.F32.PACK_AB R156, R37, R40 ;  /* 0x00000028259c723e */ /* 0x000fcc00000010ff */
[----:B------:R-:W0:Y:S01]  /*b950*/  MUFU.EX2 R39, R70 ;  /* 0x0000004600277308 */ /* 0x000e220000000800 */
[----:B-1----:R-:W-:Y:S01]  /*b960*/  FADD.FTZ R50, R0, R47 ;  /* 0x0000002f00327221 */ /* 0x002fe20000010000 */
[----:B---3--:R-:W-:Y:S01]  /*b970*/  FADD.FTZ R0, R52, R45 ;  /* 0x0000002d34007221 */ /* 0x008fe20000010000 */
[----:B------:R1:W-:Y:S02]  /*b980*/  STSM.16.M88.4 [R197+0x26800], R152 ;  /* 0x02680098c5007844 */ /* 0x0003e40000000200 */
[----:B------:R-:W-:Y:S01]  /*b990*/  FADD.FTZ R47, R157, R50 ;  /* 0x000000329d2f7221 */ /* 0x000fe20000010000 */
[C---:B------:R-:W-:Y:S02]  /*b9a0*/  F2FP.BF16.F32.PACK_AB R157, R38.reuse, R157 ;  /* 0x0000009d269d723e */ /* 0x040fe400000010ff */
[----:B------:R-:W3:Y:S01]  /*b9b0*/  MUFU.EX2 R46, R46 ;  /* 0x0000002e002e7308 */ /* 0x000ee20000000800 */
[----:B------:R-:W-:-:S04]  /*b9c0*/  FADD.FTZ R44, R38, R47 ;  /* 0x0000002f262c7221 */ /* 0x000fc80000010000 */
[----:B------:R-:W-:Y:S01]  /*b9d0*/  FADD.FTZ R47, R159, R44 ;  /* 0x0000002c9f2f7221 */ /* 0x000fe20000010000 */
[C---:B------:R-:W-:Y:S02]  /*b9e0*/  F2FP.BF16.F32.PACK_AB R159, R42.reuse, R159 ;  /* 0x0000009f2a9f723e */ /* 0x040fe400000010ff */
[----:B------:R-:W4:Y:S01]  /*b9f0*/  MUFU.EX2 R72, R72 ;  /* 0x0000004800487308 */ /* 0x000f220000000800 */
[----:B------:R-:W-:Y:S01]  /*ba00*/  FADD.FTZ R47, R42, R47 ;  /* 0x0000002f2a2f7221 */ /* 0x000fe20000010000 */
[C---:B0-----:R-:W-:Y:S01]  /*ba10*/  FADD.FTZ R45, R39.reuse, R0 ;  /* 0x00000000272d7221 */ /* 0x041fe20000010000 */
[----:B------:R-:W-:-:S05]  /*ba20*/  F2FP.BF16.F32.PACK_AB R158, R39, R52 ;  /* 0x00000034279e723e */ /* 0x000fca00000010ff */
[----:B------:R-:W0:Y:S01]  /*ba30*/  MUFU.EX2 R41, R74 ;  /* 0x0000004a00297308 */ /* 0x000e220000000800 */
[----:B---3--:R-:W-:Y:S01]  /*ba40*/  FADD.FTZ R28, R46, R47 ;  /* 0x0000002f2e1c7221 */ /* 0x008fe20000010000 */
[----:B------:R1:W-:Y:S03]  /*ba50*/  STSM.16.M88.4 [R198], R156 ;  /* 0x0000009cc6007844 */ /* 0x0003e60000000200 */
[C---:B------:R-:W-:Y:S01]  /*ba60*/  FADD.FTZ R47, R161.reuse, R28 ;  /* 0x0000001ca12f7221 */ /* 0x040fe20000010000 */
[----:B------:R-:W-:Y:S02]  /*ba70*/  F2FP.BF16.F32.PACK_AB R161, R161, R46 ;  /* 0x0000002ea1a1723e */ /* 0x000fe400000010ff */
[----:B------:R-:W3:Y:S01]  /*ba80*/  MUFU.EX2 R26, R26 ;  /* 0x0000001a001a7308 */ /* 0x000ee20000000800 */
[----:B----4-:R-:W-:-:S07]  /*ba90*/  FADD.FTZ R0, R72, R45 ;  /* 0x0000002d48007221 */ /* 0x010fce0000010000 */
[----:B------:R-:W4:Y:S01]  /*baa0*/  MUFU.EX2 R76, R76 ;  /* 0x0000004c004c7308 */ /* 0x000f220000000800 */
[C---:B0-----:R-:W-:Y:S01]  /*bab0*/  FADD.FTZ R33, R41.reuse, R0 ;  /* 0x0000000029217221 */ /* 0x041fe20000010000 */
[----:B------:R-:W-:-:S06]  /*bac0*/  F2FP.BF16.F32.PACK_AB R160, R41, R72 ;  /* 0x0000004829a0723e */ /* 0x000fcc00000010ff */
[----:B------:R-:W0:Y:S01]  /*bad0*/  MUFU.EX2 R43, R78 ;  /* 0x0000004e002b7308 */ /* 0x000e220000000800 */
[----:B---3--:R-:W-:-:S07]  /*bae0*/  FADD.FTZ R28, R26, R47 ;  /* 0x0000002f1a1c7221 */ /* 0x008fce0000010000 */
[----:B------:R-:W3:Y:S01]  /*baf0*/  MUFU.EX2 R3, R3 ;  /* 0x0000000300037308 */ /* 0x000ee20000000800 */
[----:B----4-:R-:W-:-:S07]  /*bb00*/  FADD.FTZ R0, R76, R33 ;  /* 0x000000214c007221 */ /* 0x010fce0000010000 */
[----:B------:R-:W-:Y:S01]  /*bb10*/  MUFU.EX2 R25, R25 ;  /* 0x0000001900197308 */ /* 0x000fe20000000800 */
[C---:B0-----:R-:W-:Y:S01]  /*bb20*/  F2FP.BF16.F32.PACK_AB R162, R43.reuse, R76 ;  /* 0x0000004c2ba2723e */ /* 0x041fe200000010ff */
[----:B------:R-:W-:-:S06]  /*bb30*/  FADD.FTZ R43, R43, R0 ;  /* 0x000000002b2b7221 */ /* 0x000fcc0000010000 */
[----:B------:R-:W0:Y:S01]  /*bb40*/  MUFU.EX2 R30, R58 ;  /* 0x0000003a001e7308 */ /* 0x000e220000000800 */
[C---:B---3--:R-:W-:Y:S01]  /*bb50*/  FADD.FTZ R28, R3.reuse, R28 ;  /* 0x0000001c031c7221 */ /* 0x048fe20000010000 */
[----:B------:R-:W-:-:S05]  /*bb60*/  F2FP.BF16.F32.PACK_AB R163, R3, R26 ;  /* 0x0000001a03a3723e */ /* 0x000fca00000010ff */
[----:B------:R1:W-:Y:S01]  /*bb70*/  STSM.16.M88.4 [R200], R160 ;  /* 0x000000a0c8007844 */ /* 0x0003e20000000200 */
[----:B------:R-:W-:Y:S08]  /*bb80*/  MUFU.EX2 R80, R80 ;  /* 0x0000005000507308 */ /* 0x000ff00000000800 */
[----:B--2---:R-:W2:Y:S01]  /*bb90*/  MUFU.EX2 R29, R48 ;  /* 0x00000030001d7308 */ /* 0x004ea20000000800 */
[----:B0-----:R-:W-:Y:S01]  /*bba0*/  F2FP.BF16.F32.PACK_AB R165, R30, R25 ;  /* 0x000000191ea5723e */ /* 0x001fe200000010ff */
[----:B------:R-:W-:-:S04]  /*bbb0*/  FADD.FTZ R25, R25, R28 ;  /* 0x0000001c19197221 */ /* 0x000fc80000010000 */
[----:B------:R-:W-:Y:S02]  /*bbc0*/  FADD.FTZ R30, R30, R25 ;  /* 0x000000191e1e7221 */ /* 0x000fe40000010000 */
[----:B------:R-:W0:Y:S08]  /*bbd0*/  MUFU.EX2 R27, R27 ;  /* 0x0000001b001b7308 */ /* 0x000e300000000800 */
[----:B------:R-:W3:Y:S01]  /*bbe0*/  MUFU.EX2 R34, R34 ;  /* 0x0000002200227308 */ /* 0x000ee20000000800 */
[----:B--2---:R-:W-:Y:S01]  /*bbf0*/  F2FP.BF16.F32.PACK_AB R164, R29, R80 ;  /* 0x000000501da4723e */ /* 0x004fe200000010ff */
[----:B------:R-:W-:-:S04]  /*bc00*/  FADD.FTZ R80, R80, R43 ;  /* 0x0000002b50507221 */ /* 0x000fc80000010000 */
[----:B------:R-:W-:Y:S02]  /*bc10*/  FADD.FTZ R29, R29, R80 ;  /* 0x000000501d1d7221 */ /* 0x000fe40000010000 */
[----:B------:R-:W2:Y:S01]  /*bc20*/  MUFU.EX2 R24, R24 ;  /* 0x0000001800187308 */ /* 0x000ea20000000800 */
[----:B0-----:R-:W-:-:S07]  /*bc30*/  FADD.FTZ R3, R27, R30 ;  /* 0x0000001e1b037221 */ /* 0x001fce0000010000 */
[----:B------:R-:W0:Y:S01]  /*bc40*/  MUFU.EX2 R31, R31 ;  /* 0x0000001f001f7308 */ /* 0x000e220000000800 */
[C---:B---3--:R-:W-:Y:S01]  /*bc50*/  F2FP.BF16.F32.PACK_AB R167, R34.reuse, R27 ;  /* 0x0000001b22a7723e */ /* 0x048fe200000010ff */
[----:B------:R-:W-:Y:S01]  /*bc60*/  FADD.FTZ R3, R34, R3 ;  /* 0x0000000322037221 */ /* 0x000fe20000010000 */
[----:B--2---:R-:W-:Y:S01]  /*bc70*/  FADD.FTZ R0, R24, R29 ;  /* 0x0000001d18007221 */ /* 0x004fe20000010000 */
[----:B0-----:R-:W-:-:S03]  /*bc80*/  F2FP.BF16.F32.PACK_AB R166, R31, R24 ;  /* 0x000000181fa6723e */ /* 0x001fc600000010ff */
[----:B------:R-:W-:Y:S02]  /*bc90*/  FADD.FTZ R0, R31, R0 ;  /* 0x000000001f007221 */ /* 0x000fe40000010000 */
[----:B------:R1:W-:Y:S01]  /*bca0*/  STSM.16.M88.4 [R199], R164 ;  /* 0x000000a4c7007844 */ /* 0x0003e20000000200 */
[----:B------:R-:W-:Y:S05]  /*bcb0*/  @!P0 BRA `(.L_x_4957) ;  /* 0x0000000000048947 */ /* 0x000fea0003800000 */
[----:B------:R-:W-:Y:S01]  /*bcc0*/  BPT.TRAP 0x1 ;  /* 0x000000040000795c */ /* 0x000fe20000300000 */
.L_x_4957:
[----:B------:R0:W2:Y:S01]  /*bcd0*/  SYNCS.PHASECHK.TRANS64.TRYWAIT P2, [R20+URZ+0x28c50], R21 ;  /* 0x028c5015140075a7 */ /* 0x0000a2000804017f */
[----:B------:R-:W-:Y:S05]  /*bce0*/  @!P0 BRA `(.L_x_4958) ;  /* 0x0000000000048947 */ /* 0x000fea0003800000 */
[----:B------:R-:W-:Y:S01]  /*bcf0*/  BPT.TRAP 0x1 ;  /* 0x000000040000795c */ /* 0x000fe20000300000 */
.L_x_4958:
        /* <DEDUP_REMOVED lines=11> */
.L_x_4960:
[----:B------:R-:W-:Y:S05]  /*bdb0*/  BSYNC B0 ;  /* 0x0000000000007941 */ /* 0x000fea0003800000 */
.L_x_4959:
[----:B------:R-:W5:Y:S01]  /*bdc0*/  LDC R24, c[0x0][0x448] ;  /* 0x00011200ff187b82 */ /* 0x000f620000000800 */
[----:B------:R-:W-:Y:S01]  /*bdd0*/  IMAD.MOV.U32 R25, RZ, RZ, 0x40000040 ;  /* 0x40000040ff197424 */ /* 0x000fe200078e00ff */
[----:B------:R-:W-:Y:S01]  /*bde0*/  BSSY B0, `(.L_x_4962) ;  /* 0x0000276000007945 */ /* 0x000fe20003800000 */
[----:B0-2---:R-:W-:Y:S02]  /*bdf0*/  IMAD.MOV.U32 R21, RZ, RZ, R195 ;  /* 0x000000ffff157224 */ /* 0x005fe400078e00c3 */
[----:B------:R-:W-:Y:S01]  /*be00*/  IMAD.MOV.U32 R29, RZ, RZ, 0x40000040 ;  /* 0x40000040ff1d7424 */ /* 0x000fe200078e00ff */
[C---:B------:R-:W-:Y:S01]  /*be10*/  R2UR UR7, R25.reuse ;  /* 0x00000000190772ca */ /* 0x040fe200000e0000 */
[----:B------:R-:W-:Y:S01]  /*be20*/  VIADD R216, R168, 0xfffffffe ;  /* 0xfffffffea8d87836 */ /* 0x000fe20000000000 */
[----:B------:R-:W-:Y:S01]  /*be30*/  R2UR UR11, R25 ;  /* 0x00000000190b72ca */ /* 0x000fe200000e0000 */
[----:B------:R-:W-:Y:S01]  /*be40*/  @!P1 VIADD R20, R20, 0x28c60 ;  /* 0x00028c6014149836 */ /* 0x000fe20000000000 */
[----:B------:R-:W-:-:S04]  /*be50*/  R2UR UR19, R29 ;  /* 0x000000001d1372ca */ /* 0x000fc800000e0000 */
[----:B------:R-:W-:Y:S02]  /*be60*/  @!P1 PRMT R20, RZ, 0x654, R20 ;  /* 0x00000654ff149816 */ /* 0x000fe40000000014 */
[----:B-----5:R-:W-:Y:S01]  /*be70*/  ISETP.NE.AND P2, PT, R24, 0x1, PT ;  /* 0x000000011800780c */ /* 0x020fe20003f45270 */
[----:B------:R-:W-:-:S05]  /*be80*/  IMAD.MOV.U32 R24, RZ, RZ, R28 ;  /* 0x000000ffff187224 */ /* 0x000fca00078e001c */
[----:B------:R-:W-:Y:S01]  /*be90*/  R2UR UR6, R24 ;  /* 0x00000000180672ca */ /* 0x000fe200000e0000 */
[----:B------:R-:W-:-:S05]  /*bea0*/  VIADD R24, R28, 0x80 ;  /* 0x000000801c187836 */ /* 0x000fca0000000000 */
[----:B------:R-:W-:Y:S01]  /*beb0*/  R2UR UR10, R24 ;  /* 0x00000000180a72ca */ /* 0x000fe200000e0000 */
[----:B---3--:R-:W-:-:S04]  /*bec0*/  @P2 IMAD.HI.U32 R27, R195, R26, RZ ;  /* 0x0000001ac31b2227 */ /* 0x008fc800078e00ff */
[C---:B------:R-:W-:Y:S01]  /*bed0*/  VIADD R26, R28.reuse, 0x100 ;  /* 0x000001001c1a7836 */ /* 0x040fe20000000000 */
[----:B----4-:R-:W-:Y:S01]  /*bee0*/  @P2 SHF.R.U32.HI R21, RZ, R30, R27 ;  /* 0x0000001eff152219 */ /* 0x010fe2000001161b */
[----:B------:R-:W-:Y:S02]  /*bef0*/  VIADD R28, R28, 0x180 ;  /* 0x000001801c1c7836 */ /* 0x000fe40000000000 */
[----:B------:R-:W-:Y:S01]  /*bf00*/  IMAD.MOV.U32 R27, RZ, RZ, 0x40000040 ;  /* 0x40000040ff1b7424 */ /* 0x000fe200078e00ff */
[----:B------:R-:W-:Y:S02]  /*bf10*/  R2UR UR14, R26 ;  /* 0x000000001a0e72ca */ /* 0x000fe400000e0000 */
[----:B------:R-:W-:Y:S02]  /*bf20*/  R2UR UR18, R28 ;  /* 0x000000001c1272ca */ /* 0x000fe400000e0000 */
[----:B------:R-:W-:Y:S02]  /*bf30*/  R2UR UR15, R27 ;  /* 0x000000001b0f72ca */ /* 0x000fe400000e0000 */
[----:B------:R-:W-:Y:S01]  /*bf40*/  WARPGROUP.ARRIVE ;  /* 0x00000000000079c5 */ /* 0x000fe20000000000 */
[----:B------:R-:W-:-:S05]  /*bf50*/  IADD3 R21, R21, R196, -R194 ;  /* 0x000000c415157210 */ /* 0x000fca0007ffe8c2 */
[----:B------:R-:W-:Y:S03]  /*bf60*/  HGMMA.64x256x16.F32.BF16 R24, R152, gdesc[UR4].tnspB, RZ, !UPT, gsb0 ;  /* 0x43e0000498187df0 */ /* 0x000fe6000c0018ff */
[----:B------:R-:W-:Y:S02]  /*bf70*/  WARPGROUP.DEPBAR.LE gsb0, 0x0 ;  /* 0x00008000000079c5 */ /* 0x000fe40000010000 */
[----:B------:R-:W-:Y:S01]  /*bf80*/  WARPGROUP.ARRIVE ;  /* 0x00000000000079c5 */ /* 0x000fe20000000000 */
[----:B-1----:R-:W-:-:S04]  /*bf90*/  SHF.R.S32.HI R152, RZ, 0x1f, R21 ;  /* 0x0000001fff987819 */ /* 0x002fc80000011415 */
[----:B------:R-:W-:-:S15]  /*bfa0*/  LEA.HI R152, R152, R21, RZ, 0x6 ;  /* 0x0000001598987211 */ /* 0x000fde00078f30ff */
[----:B------:R-:W-:-:S03]  /*bfb0*/  NOP ;  /* 0x0000000000007918 */ /* 0x000fc60000000000 */
[----:B------:R-:W-:Y:S01]  /*bfc0*/  HGMMA.64x256x16.F32.BF16 R24, R156, gdesc[UR8].tnspB, R24, gsb0 ;  /* 0x43e000089c187df0 */ /* 0x000fe20008001818 */
[----:B------:R-:W-:-:S04]  /*bfd0*/  SHF.R.S32.HI R152, RZ, 0x6, R152 ;  /* 0x00000006ff987819 */ /* 0x000fc80000011498 */
[----:B------:R-:W-:-:S04]  /*bfe0*/  VIMNMX R215, R201, R152, !PT ;  /* 0x00000098c9d77248 */ /* 0x000fc80007fe0100 */
[----:B------:R-:W-:Y:S01]  /*bff0*/  ISETP.GE.AND P2, PT, R216, R215, PT ;  /* 0x000000d7d800720c */ /* 0x000fe20003f46270 */
[----:B------:R-:W-:Y:S02]  /*c000*/  WARPGROUP.DEPBAR.LE gsb0, 0x0 ;  /* 0x00008000000079c5 */ /* 0x000fe40000010000 */
[----:B------:R-:W-:-:S15]  /*c010*/  WARPGROUP.ARRIVE ;  /* 0x00000000000079c5 */ /* 0x000fde0000000000 */
[----:B------:R-:W-:-:S01]  /*c020*/  NOP ;  /* 0x0000000000007918 */ /* 0x000fc20000000000 */
        /* <DEDUP_REMOVED lines=16> */
[----:B------:R-:W-:Y:S01]  /*c130*/  BSSY B1, `(.L_x_4963) ;  /* 0x0000240000017945 */ /* 0x000fe20003800000 */
[----:B------:R-:W-:Y:S02]  /*c140*/  IMAD.MOV.U32 R227, RZ, RZ, R15 ;  /* 0x000000ffffe37224 */ /* 0x000fe400078e000f */
[----:B------:R-:W-:Y:S02]  /*c150*/  IMAD.MOV.U32 R21, RZ, RZ, R14 ;  /* 0x000000ffff157224 */ /* 0x000fe400078e000e */
[----:B------:R-:W-:-:S07]  /*c160*/  IMAD.MOV.U32 R226, RZ, RZ, R18 ;  /* 0x000000ffffe27224 */ /* 0x000fce00078e0012 */
.L_x_4974:
[----:B------:R-:W-:-:S05]  /*c170*/  VIADD R18, R226, 0x1 ;  /* 0x00000001e2127836 */ /* 0x000fca0000000000 */
[----:B------:R-:W-:-:S04]  /*c180*/  ISETP.NE.AND P2, PT, R18, 0x2, PT ;  /* 0x000000021200780c */ /* 0x000fc80003f45270 */
[----:B------:R-:W-:Y:S02]  /*c190*/  SEL R13, RZ, 0x1, P2 ;  /* 0x00000001ff0d7807 */ /* 0x000fe40001000000 */
[----:B------:R-:W-:Y:S02]  /*c1a0*/  SEL R18, R18, RZ, P2 ;  /* 0x000000ff12127207 */ /* 0x000fe40001000000 */
[----:B------:R-:W-:Y:S01]  /*c1b0*/  LOP3.LUT R22, R22, R13, RZ, 0x3c, !PT ;  /* 0x0000000d16167212 */ /* 0x000fe200078e3cff */
[----:B-1----:R-:W-:Y:S06]  /*c1c0*/  @!P0 BRA `(.L_x_4964) ;  /* 0x0000000000048947 */ /* 0x002fec0003800000 */
[----:B------:R-:W-:Y:S01]  /*c1d0*/  BPT.TRAP 0x1 ;  /* 0x000000040000795c */ /* 0x000fe20000300000 */
.L_x_4964:
[----:B------:R-:W-:Y:S01]  /*c1e0*/  IMAD R217, R18, 0x8, R2 ;  /* 0x0000000812d97824 */ /* 0x000fe200078e0202 */
[----:B0-----:R-:W-:-:S04]  /*c1f0*/  SHF.L.U32 R20, R22, 0x1f, RZ ;  /* 0x0000001f16147819 */ /* 0x001fc800000006ff */
[----:B------:R0:W1:Y:S01]  /*c200*/  SYNCS.PHASECHK.TRANS64.TRYWAIT P2, [R217+URZ+0x28c30], R20 ;  /* 0x028c3014d90075a7 */ /* 0x000062000804017f */
[----:B------:R-:W-:Y:S05]  /*c210*/  @!P0 BRA `(.L_x_4965) ;  /* 0x0000000000048947 */ /* 0x000fea0003800000 */
[----:B------:R-:W-:Y:S01]  /*c220*/  BPT.TRAP 0x1 ;  /* 0x000000040000795c */ /* 0x000fe20000300000 */
.L_x_4965:
[----:B------:R-:W2:Y:S01]  /*c230*/  LDC R13, c[0x0][0x448] ;  /* 0x00011200ff0d7b82 */ /* 0x000ea20000000800 */
[----:B------:R-:W-:Y:S01]  /*c240*/  BSSY B2, `(.L_x_4966) ;  /* 0x000000a000027945 */ /* 0x000fe20003800000 */
[----:B--2---:R-:W-:Y:S01]  /*c250*/  ISETP.NE.AND P3, PT, R13, 0x1, PT ;  /* 0x000000010d00780c */ /* 0x004fe20003f65270 */
[----:B------:R-:W-:-:S12]  /*c260*/  IMAD.IADD R13, R204, 0x1, R195 ;  /* 0x00000001cc0d7824 */ /* 0x000fd800078e02c3 */
[----:B------:R-:W2:Y:S08]  /*c270*/  @P3 LDC R15, c[0x0][0x44c] ;  /* 0x00011300ff0f3b82 */ /* 0x000eb00000000800 */
[----:B------:R-:W3:Y:S01]  /*c280*/  @P3 LDC R14, c[0x0][0x450] ;  /* 0x00011400ff0e3b82 */ /* 0x000ee20000000800 */
[----:B--2---:R-:W-:-:S05]  /*c290*/  @P3 IMAD.HI.U32 R15, R13, R15, RZ ;  /* 0x0000000f0d0f3227 */ /* 0x004fca00078e00ff */
[----:B---3--:R-:W-:Y:S01]  /*c2a0*/  @P3 SHF.R.U32.HI R13, RZ, R14, R15 ;  /* 0x0000000eff0d3219 */ /* 0x008fe2000001160f */
[----:B-1----:R-:W-:Y:S06]  /*c2b0*/  @P2 BRA `(.L_x_4967) ;  /* 0x0000000000082947 */ /* 0x002fec0003800000 */
[----:B------:R-:W1:Y:S02]  /*c2c0*/  SYNCS.PHASECHK.TRANS64.TRYWAIT P2, [R217+URZ+0x28c30], R20 ;  /* 0x028c3014d90075a7 */ /* 0x000e64000804017f */
[----:B-1----:R-:W-:Y:S05]  /*c2d0*/  @!P2 BRA `(.L_x_4968) ;  /* 0x0000013800aca947 */ /* 0x002fea0003800000 */
.L_x_4967:
[----:B------:R-:W-:Y:S05]  /*c2e0*/  BSYNC B2 ;  /* 0x0000000000027941 */ /* 0x000fea0003800000 */
.L_x_4966:
[----:B------:R-:W-:Y:S01]  /*c2f0*/  IMAD.MOV.U32 R14, RZ, RZ, -0x40 ;  /* 0xffffffc0ff0e7424 */ /* 0x000fe200078e00ff */
[----:B------:R-:W-:Y:S01]  /*c300*/  R2UR UR4, R4 ;  /* 0x00000000040472ca */ /* 0x000fe200000e0000 */
[----:B------:R-:W-:Y:S01]  /*c310*/  IMAD R154, R18, 0x200, R12 ;  /* 0x00000200129a7824 */ /* 0x000fe200078e020c */
[----:B------:R-:W-:Y:S01]  /*c320*/  R2UR UR5, R5 ;  /* 0x00000000050572ca */ /* 0x000fe200000e0000 */
[----:B------:R-:W-:Y:S01]  /*c330*/  IMAD R14, R216, R14, 0x1 ;  /* 0x00000001d80e7424 */ /* 0x000fe200078e020e */
[----:B------:R-:W-:Y:S01]  /*c340*/  R2UR UR8, R10 ;  /* 0x000000000a0872ca */ /* 0x000fe200000e0000 */
[----:B------:R-:W-:Y:S01]  /*c350*/  IMAD.MOV.U32 R155, RZ, RZ, 0x40000040 ;  /* 0x40000040ff9b7424 */ /* 0x000fe200078e00ff */
[C---:B------:R-:W-:Y:S01]  /*c360*/  R2UR UR6, R154.reuse ;  /* 0x000000009a0672ca */ /* 0x040fe200000e0000 */
[----:B------:R-:W-:Y:S01]  /*c370*/  VIADD R152, R154, 0x2 ;  /* 0x000000029a987836 */ /* 0x000fe20000000000 */
[----:B------:R-:W-:Y:S01]  /*c380*/  IADD3 R14, R196, R14, -R203 ;  /* 0x0000000ec40e7210 */ /* 0x000fe20007ffe8cb */
[----:B------:R-:W-:Y:S01]  /*c390*/  IMAD.MOV.U32 R153, RZ, RZ, 0x40000040 ;  /* 0x40000040ff997424 */ /* 0x000fe200078e00ff */
[----:B------:R-:W-:Y:S01]  /*c3a0*/  R2UR UR7, R155 ;  /* 0x000000009b0772ca */ /* 0x000fe200000e0000 */
[----:B------:R-:W2:Y:S01]  /*c3b0*/  SHFL.IDX PT, R228, R13, RZ, 0x1c1f ;  /* 0x001c1fff0de47589 */ /* 0x000ea200000e0000 */
[----:B------:R-:W-:Y:S01]  /*c3c0*/  R2UR UR10, R152 ;  /* 0x00000000980a72ca */ /* 0x000fe200000e0000 */
[----:B------:R-:W-:Y:S01]  /*c3d0*/  IMAD.IADD R15, R14, 0x1, -R194 ;  /* 0x000000010e0f7824 */ /* 0x000fe200078e0ac2 */
[----:B------:R-:W-:Y:S01]  /*c3e0*/  R2UR UR11, R153 ;  /* 0x00000000990b72ca */ /* 0x000fe200000e0000 */
[C---:B------:R-:W-:Y:S01]  /*c3f0*/  VIADD R14, R154.reuse, 0x4 ;  /* 0x000000049a0e7836 */ /* 0x040fe20000000000 */
[----:B------:R-:W-:Y:S01]  /*c400*/  R2UR UR19, R155 ;  /* 0x000000009b1372ca */ /* 0x000fe200000e0000 */
[----:B------:R-:W-:Y:S01]  /*c410*/  VIADD R154, R154, 0x6 ;  /* 0x000000069a9a7836 */ /* 0x000fe20000000000 */
[----:B------:R-:W-:Y:S01]  /*c420*/  R2UR UR9, R11 ;  /* 0x000000000b0972ca */ /* 0x000fe200000e0000 */
[----:B------:R-:W3:Y:S01]  /*c430*/  SHFL.IDX PT, R13, R13, 0x1, 0x1c1f ;  /* 0x003c1f000d0d7f89 */ /* 0x000ee200000e0000 */
        /* <DEDUP_REMOVED lines=8> */
[----:B------:R-:W-:Y:S01]  /*c4c0*/  LOP3.LUT R19, R19, 0xdfffffff, RZ, 0xc0, !PT ;  /* 0xdfffffff13137812 */ /* 0x000fe200078ec0ff */
[----:B--2---:R-:W-:-:S03]  /*c4d0*/  IMAD.IADD R228, R15, 0x1, R228 ;  /* 0x000000010fe47824 */ /* 0x004fc600078e02e4 */
[----:B------:R-:W-:-:S04]  /*c4e0*/  @P1 LOP3.LUT R19, R19, 0x20000000, RZ, 0xfc, !PT ;  /* 0x2000000013131812 */ /* 0x000fc800078efcff */
[----:B------:R-:W-:Y:S01]  /*c4f0*/  LOP3.LUT R19, R19, 0xefffffff, RZ, 0xc0, !PT ;  /* 0xefffffff13137812 */ /* 0x000fe200078ec0ff */
[----:B---3--:R-:W-:Y:S02]  /*c500*/  IMAD.IADD R13, R15, 0x1, R13 ;  /* 0x000000010f0d7824 */ /* 0x008fe400078e020d */
[----:B------:R-:W-:Y:S01]  /*c510*/  IMAD.MOV.U32 R15, RZ, RZ, 0x40000040 ;  /* 0x40000040ff0f7424 */ /* 0x000fe200078e00ff */
[----:B------:R-:W-:Y:S02]  /*c520*/  @P0 LOP3.LUT R19, R19, 0x10000000, RZ, 0xfc, !PT ;  /* 0x1000000013130812 */ /* 0x000fe400078efcff */
[----:B------:R-:W-:Y:S02]  /*c530*/  ISETP.GT.AND P1, PT, R13, 0x21, PT ;  /* 0x000000210d00780c */ /* 0x000fe40003f24270 */
[----:B------:R-:W-:Y:S02]  /*c540*/  R2UR UR15, R15 ;  /* 0x000000000f0f72ca */ /* 0x000fe400000e0000 */
[----:B------:R-:W-:-:S02]  /*c550*/  ISETP.GT.AND P0, PT, R13, 0x28, PT ;  /* 0x000000280d00780c */ /* 0x000fc40003f04270 */
[----:B------:R-:W-:Y:S02]  /*c560*/  LOP3.LUT R19, R19, 0xbfffffff, RZ, 0xc0, !PT ;  /* 0xbfffffff13137812 */ /* 0x000fe400078ec0ff */
[C---:B------:R-:W-:Y:S02]  /*c570*/  ISETP.GT.AND P2, PT, R13.reuse, 0x29, PT ;  /* 0x000000290d00780c */ /* 0x040fe40003f44270 */
[C---:B------:R-:W-:Y:S02]  /*c580*/  ISETP.GT.AND P3, PT, R13.reuse, 0x30, PT ;  /* 0x000000300d00780c */ /* 0x040fe40003f64270 */
[----:B------:R-:W-:Y:S02]  /*c590*/  ISETP.GT.AND P4, PT, R13, 0x31, PT ;  /* 0x000000310d00780c */ /* 0x000fe40003f84270 */
[----:B------:R-:W-:Y:S02]  /*c5a0*/  @P1 LOP3.LUT R19, R19, 0x40000000, RZ, 0xfc, !PT ;  /* 0x4000000013131812 */ /* 0x000fe400078efcff */
[----:B------:R-:W-:-:S02]  /*c5b0*/  ISETP.GT.AND P1, PT, R228, 0x1, PT ;  /* 0x00000001e400780c */ /* 0x000fc40003f24270 */
[----:B------:R-:W-:Y:S02]  /*c5c0*/  LOP3.LUT R19, R19, 0x7fffffff, RZ, 0xc0, !PT ;  /* 0x7fffffff13137812 */ /* 0x000fe400078ec0ff */
[----:B------:R-:W-:Y:S02]  /*c5d0*/  ISETP.GT.AND P5, PT, R13, 0x38, PT ;  /* 0x000000380d00780c */ /* 0x000fe40003fa4270 */
[----:B------:R-:W-:Y:S02]  /*c5e0*/  @P0 LOP3.LUT R19, R19, 0x80000000, RZ, 0xfc, !PT ;  /* 0x8000000013130812 */ /* 0x000fe400078efcff */
[----:B------:R-:W-:Y:S02]  /*c5f0*/  ISETP.GT.AND P0, PT, R228, RZ, PT ;  /* 0x000000ffe400720c */ /* 0x000fe40003f04270 */
[----:B------:R-:W-:Y:S01]  /*c600*/  ISETP.GT.AND P6, PT, R13, 0x39, PT ;  /* 0x000000390d00780c */ /* 0x000fe20003fc4270 */
        /* <DEDUP_REMOVED lines=35> */
[----:B------:R-:W-:Y:S01]  /*c840*/  ISETP.GT.AND P0, PT, R228, 0x8, PT ;  /* 0x00000008e400780c */ /* 0x000fe20003f04270 */
[----:B------:R-:W-:Y:S01]  /*c850*/  FMUL.FTZ R174, R174, UR44 ;  /* 0x0000002caeae7c20 */ /* 0x000fe20008410000 */
[----:B------:R-:W-:Y:S01]  /*c860*/  FMUL.FTZ R175, R175, UR44 ;  /* 0x0000002cafaf7c20 */ /* 0x000fe20008410000 */
[----:B------:R-:W-:Y:S01]  /*c870*/  FMUL.FTZ R178, R178, UR44 ;  /* 0x0000002cb2b27c20 */ /* 0x000fe20008410000 */
[----:B------:R-:W-:Y:S01]  /*c880*/  FMUL.FTZ R179, R179, UR44 ;  /* 0x0000002cb3b37c20 */ /* 0x000fe20008410000 */
[----:B------:R-:W2:Y:S01]  /*c890*/  MUFU.TANH R157, R157 ;  /* 0x0000009d009d7308 */ /* 0x000ea20000002400 */
[----:B---3--:R-:W-:Y:S01]  /*c8a0*/  FSEL R233, R153, -INF , P1 ;  /* 0xff80000099e97808 */ /* 0x008fe20000800000 */
[----:B------:R-:W-:Y:S01]  /*c8b0*/  FMUL.FTZ R182, R182, UR44 ;  /* 0x0000002cb6b67c20 */ /* 0x000fe20008410000 */
[----:B------:R-:W-:Y:S01]  /*c8c0*/  ISETP.GT.AND P1, PT, R228, 0x9, PT ;  /* 0x00000009e400780c */ /* 0x000fe20003f24270 */
[----:B------:R-:W-:Y:S01]  /*c8d0*/  FMUL.FTZ R183, R183, UR44 ;  /* 0x0000002cb7b77c20 */ /* 0x000fe20008410000 */
[----:B------:R-:W-:-:S03]  /*c8e0*/  FMUL.FTZ R173, R173, UR44 ;  /* 0x0000002cadad7c20 */ /* 0x000fc60008410000 */
[----:B------:R-:W3:Y:S01]  /*c8f0*/  MUFU.TANH R160, R160 ;  /* 0x000000a000a07308 */ /* 0x000ee20000002400 */
[----:B----4-:R-:W-:Y:S02]  /*c900*/  FSEL R156, R156, -INF , P0 ;  /* 0xff8000009c9c7808 */ /* 0x010fe40000000000 */
[----:B------:R-:W-:-:S05]  /*c910*/  ISETP.GT.AND P0, PT, R228, 0x10, PT ;  /* 0x00000010e400780c */ /* 0x000fca0003f04270 */
[----:B------:R-:W4:Y:S01]  /*c920*/  MUFU.TANH R161, R161 ;  /* 0x000000a100a17308 */ /* 0x000f220000002400 */
[----:B--2---:R-:W-:Y:S02]  /*c930*/  FSEL R157, R157, -INF , P1 ;  /* 0xff8000009d9d7808 */ /* 0x004fe40000800000 */
[----:B------:R-:W-:-:S05]  /*c940*/  ISETP.GT.AND P1, PT, R228, 0x11, PT ;  /* 0x00000011e400780c */ /* 0x000fca0003f24270 */
[----:B------:R-:W2:Y:S01]  /*c950*/  MUFU.TANH R164, R164 ;  /* 0x000000a400a47308 */ /* 0x000ea20000002400 */
[----:B---3--:R-:W-:Y:S02]  /*c960*/  FSEL R160, R160, -INF , P0 ;  /* 0xff800000a0a07808 */ /* 0x008fe40000000000 */
[----:B------:R-:W-:-:S05]  /*c970*/  ISETP.GT.AND P0, PT, R228, 0x18, PT ;  /* 0x00000018e400780c */ /* 0x000fca0003f04270 */
        /* <DEDUP_REMOVED lines=14> */
[----:B------:R-:W-:-:S05]  /*ca60*/  ISETP.GT.AND P1, PT, R13, RZ, PT ;  /* 0x000000ff0d00720c */ /* 0x000fca0003f24270 */
        /* <DEDUP_REMOVED lines=23> */
[----:B------:R-:W-:Y:S02]  /*cbe0*/  ISETP.GT.AND P1, PT, R13, 0x20, PT ;  /* 0x000000200d00780c */ /* 0x000fe40003f24270 */
[----:B------:R-:W-:-:S03]  /*cbf0*/  FMNMX.FTZ R13, R14, R227, !PT ;  /* 0x000000e30e0d7209 */ /* 0x000fc60007810000 */
[----:B------:R-:W4:Y:S01]  /*cc00*/  MUFU.TANH R167, R171 ;  /* 0x000000ab00a77308 */ /* 0x000f220000002400 */
[----:B------:R-:W-:Y:S02]  /*cc10*/  FMNMX.FTZ R13, R153, R13, !PT ;  /* 0x0000000d990d7209 */ /* 0x000fe40007810000 */
[----:B--2---:R-:W-:Y:S02]  /*cc20*/  FSEL R163, R163, -INF , P0 ;  /* 0xff800000a3a37808 */ /* 0x004fe40000000000 */
[----:B------:R-:W-:Y:S02]  /*cc30*/  FMNMX.FTZ R13, R154, R13, !PT ;  /* 0x0000000d9a0d7209 */ /* 0x000fe40007810000 */
[----:B------:R-:W-:Y:S01]  /*cc40*/  LOP3.LUT P0, RZ, R19, 0x80000000, RZ, 0xc0, !PT ;  /* 0x8000000013ff7812 */ /* 0x000fe2000780c0ff */
[----:B------:R-:W2:Y:S01]  /*cc50*/  MUFU.TANH R170, R174 ;  /* 0x000000ae00aa7308 */ /* 0x000ea20000002400 */
[----:B------:R-:W-:Y:S02]  /*cc60*/  FMNMX.FTZ R13, R155, R13, !PT ;  /* 0x0000000d9b0d7209 */ /* 0x000fe40007810000 */
[----:B---3--:R-:W-:-:S02]  /*cc70*/  FSEL R166, R166, -INF , P1 ;  /* 0xff800000a6a67808 */ /* 0x008fc40000800000 */
[----:B------:R-:W-:Y:S02]  /*cc80*/  FMNMX.FTZ R13, R158, R13, !PT ;  /* 0x0000000d9e0d7209 */ /* 0x000fe40007810000 */
[----:B------:R-:W-:Y:S01]  /*cc90*/  LOP3.LUT P1, RZ, R19, 0x40000000, RZ, 0xc0, !PT ;  /* 0x4000000013ff7812 */ /* 0x000fe2000782c0ff */
[----:B------:R-:W3:Y:S01]  /*cca0*/  MUFU.TANH R171, R175 ;  /* 0x000000af00ab7308 */ /* 0x000ee20000002400 */
[----:B------:R-:W-:Y:S02]  /*ccb0*/  FMNMX.FTZ R13, R159, R13, !PT ;  /* 0x0000000d9f0d7209 */ /* 0x000fe40007810000 */
[----:B----4-:R-:W-:Y:S02]  /*ccc0*/  FSEL R167, R167, -INF , P1 ;  /* 0xff800000a7a77808 */ /* 0x010fe40000800000 */
[----:B------:R-:W-:Y:S02]  /*ccd0*/  FMNMX.FTZ R13, R162, R13, !PT ;  /* 0x0000000da20d7209 */ /* 0x000fe40007810000 */
[----:B------:R-:W-:Y:S01]  /*cce0*/  LOP3.LUT P1, RZ, R19, 0x20000000, RZ, 0xc0, !PT ;  /* 0x2000000013ff7812 */ /* 0x000fe2000782c0ff */
[----:B------:R-:W4:Y:S01]  /*ccf0*/  MUFU.TANH R174, R178 ;  /* 0x000000b200ae7308 */ /* 0x000f220000002400 */
[----:B------:R-:W-:-:S02]  /*cd00*/  FMNMX.FTZ R13, R163, R13, !PT ;  /* 0x0000000da30d7209 */ /* 0x000fc40007810000 */
[----:B--2---:R-:W-:Y:S02]  /*cd10*/  FSEL R170, R170, -INF , P0 ;  /* 0xff800000aaaa7808 */ /* 0x004fe40000000000 */
[----:B------:R-:W-:Y:S02]  /*cd20*/  FMNMX.FTZ R13, R166, R13, !PT ;  /* 0x0000000da60d7209 */ /* 0x000fe40007810000 */
[----:B------:R-:W-:Y:S01]  /*cd30*/  LOP3.LUT P0, RZ, R19, 0x10000000, RZ, 0xc0, !PT ;  /* 0x1000000013ff7812 */ /* 0x000fe2000780c0ff */
[----:B------:R-:W2:Y:S01]  /*cd40*/  MUFU.TANH R175, R179 ;  /* 0x000000b300af7308 */ /* 0x000ea20000002400 */
[----:B------:R-:W-:Y:S02]  /*cd50*/  FMNMX.FTZ R13, R167, R13, !PT ;  /* 0x0000000da70d7209 */ /* 0x000fe40007810000 */
[----:B---3--:R-:W-:Y:S02]  /*cd60*/  FSEL R171, R171, -INF , P2 ;  /* 0xff800000abab7808 */ /* 0x008fe40001000000 */
[----:B------:R-:W-:-:S03]  /*cd70*/  FMNMX.FTZ R13, R170, R13, !PT ;  /* 0x0000000daa0d7209 */ /* 0x000fc60007810000 */
[----:B------:R-:W3:Y:S01]  /*cd80*/  MUFU.TANH R178, R182 ;  /* 0x000000b600b27308 */ /* 0x000ee20000002400 */
[----:B----4-:R-:W-:Y:S02]  /*cd90*/  FSEL R174, R174, -INF , P3 ;  /* 0xff800000aeae7808 */ /* 0x010fe40001800000 */
[----:B------:R-:W-:Y:S02]  /*cda0*/  FMNMX.FTZ R13, R171, R13, !PT ;  /* 0x0000000dab0d7209 */ /* 0x000fe40007810000 */
[----:B------:R-:W-:Y:S02]  /*cdb0*/  ISETP.GT.AND P3, PT, R228, 0x29, PT ;  /* 0x00000029e400780c */ /* 0x000fe40003f64270 */
[----:B------:R-:W-:Y:S01]  /*cdc0*/  FMNMX.FTZ R13, R174, R13, !PT ;  /* 0x0000000dae0d7209 */ /* 0x000fe20007810000 */
[----:B------:R-:W4:Y:S01]  /*cdd0*/  MUFU.TANH R179, R183 ;  /* 0x000000b700b37308 */ /* 0x000f220000002400 */
[----:B--2---:R-:W-:Y:S02]  /*cde0*/  FSEL R175, R175, -INF , P4 ;  /* 0xff800000afaf7808 */ /* 0x004fe40002000000 */
[----:B------:R-:W-:-:S02]  /*cdf0*/  ISETP.GT.AND P4, PT, R228, 0x30, PT ;  /* 0x00000030e400780c */ /* 0x000fc40003f84270 */
[----:B------:R-:W-:-:S03]  /*ce00*/  FMNMX.FTZ R13, R175, R13, !PT ;  /* 0x0000000daf0d7209 */ /* 0x000fc60007810000 */
[----:B------:R-:W2:Y:S01]  /*ce10*/  MUFU.TANH R173, R173 ;  /* 0x000000ad00ad7308 */ /* 0x000ea20000002400 */
[----:B---3--:R-:W-:-:S04]  /*ce20*/  FSEL R178, R178, -INF , P5 ;  /* 0xff800000b2b27808 */ /* 0x008fc80002800000 */
[----:B------:R-:W-:Y:S02]  /*ce30*/  FMNMX.FTZ R13, R178, R13, !PT ;  /* 0x0000000db20d7209 */ /* 0x000fe40007810000 */
[----:B----4-:R-:W-:-:S04]  /*ce40*/  FSEL R179, R179, -INF , P6 ;  /* 0xff800000b3b37808 */ /* 0x010fc80003000000 */
[----:B------:R-:W-:Y:S02]  /*ce50*/  FMNMX.FTZ R13, R179, R13, !PT ;  /* 0x0000000db30d7209 */ /* 0x000fe40007810000 */
[----:B--2---:R-:W-:-:S03]  /*ce60*/  FSEL R173, R173, -INF , P3 ;  /* 0xff800000adad7808 */ /* 0x004fc60001800000 */
[----:B------:R-:W2:Y:S01]  /*ce70*/  SHFL.BFLY PT, R15, R13, 0x2, 0x1f ;  /* 0x0c401f000d0f7f89 */ /* 0x000ea200000e0000 */
[----:B------:R-:W-:Y:S02]  /*ce80*/  ISETP.GT.AND P3, PT, R228, 0x31, PT ;  /* 0x00000031e400780c */ /* 0x000fe40003f64270 */
[----:B--2---:R-:W-:-:S05]  /*ce90*/  FMNMX.FTZ R15, R13, R15, !PT ;  /* 0x0000000f0d0f7209 */ /* 0x004fca0007810000 */
[----:B------:R-:W2:Y:S02]  /*cea0*/  SHFL.BFLY PT, R13, R15, 0x1, 0x1f ;  /* 0x0c201f000f0d7f89 */ /* 0x000ea400000e0000 */
[----:B--2---:R-:W-:Y:S01]  /*ceb0*/  FMNMX.FTZ R15, R15, R13, !PT ;  /* 0x0000000d0f0f7209 */ /* 0x004fe20007810000 */
[----:B------:R-:W-:-:S03]  /*cec0*/  IMAD.U32 R13, RZ, RZ, UR40 ;  /* 0x00000028ff0d7e24 */ /* 0x000fc6000f8e00ff */
[C---:B------:R-:W-:Y:S01]  /*ced0*/  FSETP.NEU.FTZ.AND P2, PT, R15.reuse, -INF , PT ;  /* 0xff8000000f00780b */ /* 0x040fe20003f5d000 */
[----:B------:R-:W-:-:S03]  /*cee0*/  FMUL.FTZ R182, R15, R13 ;  /* 0x0000000d0fb67220 */ /* 0x000fc60000410000 */
[----:B------:R-:W-:Y:S02]  /*cef0*/  FSEL R183, R15, RZ, P2 ;  /* 0x000000ff0fb77208 */ /* 0x000fe40001000000 */
[----:B------:R-:W-:Y:S02]  /*cf00*/  FSEL R182, R182, RZ, P2 ;  /* 0x000000ffb6b67208 */ /* 0x000fe40001000000 */
[----:B------:R-:W-:Y:S01]  /*cf10*/  ISETP.NE.AND P2, PT, R193, RZ, PT ;  /* 0x000000ffc100720c */ /* 0x000fe20003f45270 */
[----:B------:R-:W-:Y:S02]  /*cf20*/  FADD.FTZ R183, -R183, R227 ;  /* 0x000000e3b7b77221 */ /* 0x000fe40000010100 */
[-CC-:B------:R-:W-:Y:S01]  /*cf30*/  FFMA.FTZ R227, R170, R13.reuse, -R182.reuse ;  /* 0x0000000daae37223 */ /* 0x180fe200000108b6 */
[-CC-:B------:R-:W-:Y:S01]  /*cf40*/  FFMA.FTZ R14, R14, R13.reuse, -R182.reuse ;  /* 0x0000000d0e0e7223 */ /* 0x180fe200000108b6 */
        /* <DEDUP_REMOVED lines=16> */
[----:B------:R-:W-:Y:S01]  /*d050*/  FFMA.FTZ R179, R179, R13, -R182 ;  /* 0x0000000db3b37223 */ /* 0x000fe200000108b6 */
[----:B------:R-:W-:-:S04]  /*d060*/  @!P2 IMAD R182, R226, 0x40, R189 ;  /* 0x00000040e2b6a824 */ /* 0x000fc800078e02bd */
[----:B------:R-:W3:Y:S01]  /*d070*/  MUFU.EX2 R153, R153 ;  /* 0x0000009900997308 */ /* 0x000ee20000000800 */
[----:B------:R-:W-:-:S07]  /*d080*/  @!P2 IMAD R182, R182, 0x4, R2 ;  /* 0x00000004b6b6a824 */ /* 0x000fce00078e0202 */
[----:B------:R-:W4:Y:S01]  /*d090*/  MUFU.EX2 R154, R154 ;  /* 0x0000009a009a7308 */ /* 0x000f220000000800 */
[----:B--2---:R-:W-:Y:S01]  /*d0a0*/  FFMA.FTZ R3, R170, R3, R14 ;  /* 0x00000003aa037223 */ /* 0x004fe2000001000e */
        /* <DEDUP_REMOVED lines=9> */
[----:B------:R-:W-:-:S02]  /*d140*/  @!P1 VIADD R14, R217, 0x28c40 ;  /* 0x00028c40d90e9836 */ /* 0x000fc40000000000 */
[-C--:B------:R-:W-:Y:S01]  /*d150*/  FMUL.FTZ R38, R38, R170.reuse ;  /* 0x000000aa26267220 */ /* 0x080fe20000410000 */
[-C--:B------:R-:W-:Y:S01]  /*d160*/  FMUL.FTZ R39, R39, R170.reuse ;  /* 0x000000aa27277220 */ /* 0x080fe20000410000 */
[-C--:B------:R-:W-:Y:S01]  /*d170*/  FMUL.FTZ R42, R42, R170.reuse ;  /* 0x000000aa2a2a7220 */ /* 0x080fe20000410000 */
[-C--:B------:R-:W-:Y:S01]  /*d180*/  FMUL.FTZ R43, R43, R170.reuse ;  /* 0x000000aa2b2b7220 */ /* 0x080fe20000410000 */
[----:B------:R-:W-:Y:S01]  /*d190*/  @!P1 PRMT R14, RZ, 0x654, R14 ;  /* 0x00000654ff0e9816 */ /* 0x000fe2000000000e */
[----:B----4-:R-:W-:Y:S01]  /*d1a0*/  FADD.FTZ R3, R154, R3 ;  /* 0x000000039a037221 */ /* 0x010fe20000010000 */
[----:B------:R-:W3:Y:S01]  /*d1b0*/  MUFU.EX2 R158, R158 ;  /* 0x0000009e009e7308 */ /* 0x000ee20000000800 */
[-C--:B------:R-:W-:Y:S01]  /*d1c0*/  FMUL.FTZ R46, R46, R170.reuse ;  /* 0x000000aa2e2e7220 */ /* 0x080fe20000410000 */
[----:B------:R4:W-:Y:S01]  /*d1d0*/  @!P1 SYNCS.ARRIVE.TRANS64.RED.A1T0 RZ, [R14+URZ], RZ ;  /* 0x000000ff0eff99a7 */ /* 0x0009e2000810043f */
[----:B------:R-:W-:Y:S01]  /*d1e0*/  @!P2 STS [R182+0x28820], R170 ;  /* 0x028820aab600a388 */ /* 0x000fe20000000800 */
[-C--:B------:R-:W-:Y:S01]  /*d1f0*/  FMUL.FTZ R47, R47, R170.reuse ;  /* 0x000000aa2f2f7220 */ /* 0x080fe20000410000 */
[-C--:B------:R-:W-:Y:S01]  /*d200*/  FMUL.FTZ R50, R50, R170.reuse ;  /* 0x000000aa32327220 */ /* 0x080fe20000410000 */
[----:B------:R-:W-:Y:S01]  /*d210*/  FMUL.FTZ R51, R51, R170 ;  /* 0x000000aa33337220 */ /* 0x000fe20000410000 */
[C---:B--2---:R-:W-:Y:S01]  /*d220*/  FADD.FTZ R3, R155.reuse, R3 ;  /* 0x000000039b037221 */ /* 0x044fe20000010000 */
[----:B------:R-:W-:Y:S01]  /*d230*/  F2FP.BF16.F32.PACK_AB R155, R155, R154 ;  /* 0x0000009a9b9b723e */ /* 0x000fe200000010ff */
[----:B------:R-:W-:Y:S01]  /*d240*/  FMUL.FTZ R154, R176, UR44 ;  /* 0x0000002cb09a7c20 */ /* 0x000fe20008410000 */
[----:B----4-:R-:W-:Y:S01]  /*d250*/  FMNMX.FTZ R14, R152, R21, !PT ;  /* 0x00000015980e7209 */ /* 0x010fe20007810000 */
[----:B------:R-:W-:Y:S01]  /*d260*/  FMUL.FTZ R176, R177, UR44 ;  /* 0x0000002cb1b07c20 */ /* 0x000fe20008410000 */
[----:B------:R-:W-:Y:S01]  /*d270*/  FMUL.FTZ R177, R180, UR44 ;  /* 0x0000002cb4b17c20 */ /* 0x000fe20008410000 */
[----:B------:R-:W-:Y:S01]  /*d280*/  FMUL.FTZ R180, R181, UR44 ;  /* 0x0000002cb5b47c20 */ /* 0x000fe20008410000 */
[----:B------:R-:W-:Y:S01]  /*d290*/  FMNMX.FTZ R14, R233, R14, !PT ;  /* 0x0000000ee90e7209 */ /* 0x000fe20007810000 */
[----:B------:R-:W2:Y:S01]  /*d2a0*/  MUFU.TANH R154, R154 ;  /* 0x0000009a009a7308 */ /* 0x000ea20000002400 */
[----:B------:R-:W-:Y:S01]  /*d2b0*/  FMUL.FTZ R54, R54, R170 ;  /* 0x000000aa36367220 */ /* 0x000fe20000410000 */
[----:B---3--:R-:W-:Y:S01]  /*d2c0*/  FADD.FTZ R3, R158, R3 ;  /* 0x000000039e037221 */ /* 0x008fe20000010000 */
[----:B------:R-:W-:Y:S01]  /*d2d0*/  FMNMX.FTZ R14, R156, R14, !PT ;  /* 0x0000000e9c0e7209 */ /* 0x000fe20007810000 */
[-C--:B------:R-:W-:Y:S01]  /*d2e0*/  FMUL.FTZ R55, R55, R170.reuse ;  /* 0x000000aa37377220 */ /* 0x080fe20000410000 */
[-C--:B------:R-:W-:Y:S01]  /*d2f0*/  FMUL.FTZ R58, R58, R170.reuse ;  /* 0x000000aa3a3a7220 */ /* 0x080fe20000410000 */
[----:B------:R-:W-:Y:S01]  /*d300*/  FMUL.FTZ R59, R59, R170 ;  /* 0x000000aa3b3b7220 */ /* 0x000fe20000410000 */
[----:B------:R-:W-:Y:S01]  /*d310*/  FMNMX.FTZ R14, R157, R14, !PT ;  /* 0x0000000e9d0e7209 */ /* 0x000fe20007810000 */
[----:B------:R-:W3:Y:S01]  /*d320*/  MUFU.TANH R176, R176 ;  /* 0x000000b000b07308 */ /* 0x000ee20000002400 */
        /* <DEDUP_REMOVED lines=8> */
[----:B--2---:R-:W-:Y:S01]  /*d3b0*/  FSEL R154, R154, -INF , P4 ;  /* 0xff8000009a9a7808 */ /* 0x004fe20002000000 */
[----:B------:R-:W-:Y:S01]  /*d3c0*/  FMUL.FTZ R71, R71, R170 ;  /* 0x000000aa47477220 */ /* 0x000fe20000410000 */
[----:B------:R-:W-:Y:S01]  /*d3d0*/  FMNMX.FTZ R14, R164, R14, !PT ;  /* 0x0000000ea40e7209 */ /* 0x000fe20007810000 */
[-C--:B------:R-:W-:Y:S01]  /*d3e0*/  FMUL.FTZ R74, R74, R170.reuse ;  /* 0x000000aa4a4a7220 */ /* 0x080fe20000410000 */
[----:B------:R-:W-:Y:S01]  /*d3f0*/  ISETP.GT.AND P4, PT, R228, 0x38, PT ;  /* 0x00000038e400780c */ /* 0x000fe20003f84270 */
[----:B------:R-:W-:Y:S01]  /*d400*/  FMUL.FTZ R75, R75, R170 ;  /* 0x000000aa4b4b7220 */ /* 0x000fe20000410000 */
[----:B------:R-:W-:Y:S01]  /*d410*/  FMNMX.FTZ R14, R165, R14, !PT ;  /* 0x0000000ea50e7209 */ /* 0x000fe20007810000 */
[----:B------:R-:W2:Y:S01]  /*d420*/  MUFU.TANH R180, R180 ;  /* 0x000000b400b47308 */ /* 0x000ea20000002400 */
[----:B---3--:R-:W-:Y:S01]  /*d430*/  FSEL R176, R176, -INF , P3 ;  /* 0xff800000b0b07808 */ /* 0x008fe20001800000 */
[----:B------:R-:W-:Y:S01]  /*d440*/  FMUL.FTZ R78, R78, R170 ;  /* 0x000000aa4e4e7220 */ /* 0x000fe20000410000 */
[----:B------:R-:W-:Y:S01]  /*d450*/  FMNMX.FTZ R14, R168, R14, !PT ;  /* 0x0000000ea80e7209 */ /* 0x000fe20007810000 */
[-C--:B------:R-:W-:Y:S01]  /*d460*/  FMUL.FTZ R79, R79, R170.reuse ;  /* 0x000000aa4f4f7220 */ /* 0x080fe20000410000 */
[----:B------:R-:W-:Y:S01]  /*d470*/  ISETP.GT.AND P3, PT, R228, 0x39, PT ;  /* 0x00000039e400780c */ /* 0x000fe20003f64270 */
[----:B------:R-:W-:Y:S01]  /*d480*/  FMUL.FTZ R82, R82, R170 ;  /* 0x000000aa52527220 */ /* 0x000fe20000410000 */
[----:B------:R-:W-:Y:S01]  /*d490*/  FMNMX.FTZ R14, R169, R14, !PT ;  /* 0x0000000ea90e7209 */ /* 0x000fe20007810000 */
[----:B------:R-:W3:Y:S01]  /*d4a0*/  MUFU.EX2 R159, R159 ;  /* 0x0000009f009f7308 */ /* 0x000ee20000000800 */
[----:B----4-:R-:W-:Y:S01]  /*d4b0*/  FSEL R177, R177, -INF , P4 ;  /* 0xff800000b1b17808 */ /* 0x010fe20002000000 */
[----:B------:R-:W-:Y:S01]  /*d4c0*/  FMUL.FTZ R83, R83, R170 ;  /* 0x000000aa53537220 */ /* 0x000fe20000410000 */
[----:B------:R-:W-:Y:S01]  /*d4d0*/  FMNMX.FTZ R14, R172, R14, !PT ;  /* 0x0000000eac0e7209 */ /* 0x000fe20007810000 */
[-C--:B------:R-:W-:Y:S01]  /*d4e0*/  FMUL.FTZ R86, R86, R170.reuse ;  /* 0x000000aa56567220 */ /* 0x080fe20000410000 */
[-C--:B------:R-:W-:Y:S01]  /*d4f0*/  FMUL.FTZ R87, R87, R170.reuse ;  /* 0x000000aa57577220 */ /* 0x080fe20000410000 */
[----:B------:R-:W-:Y:S01]  /*d500*/  FMUL.FTZ R90, R90, R170 ;  /* 0x000000aa5a5a7220 */ /* 0x000fe20000410000 */
[----:B------:R-:W-:Y:S01]  /*d510*/  FMNMX.FTZ R14, R173, R14, !PT ;  /* 0x0000000ead0e7209 */ /* 0x000fe20007810000 */
[----:B------:R-:W4:Y:S01]  /*d520*/  MUFU.EX2 R162, R162 ;  /* 0x000000a200a27308 */ /* 0x000f220000000800 */
[----:B--2---:R-:W-:Y:S01]  /*d530*/  FSEL R180, R180, -INF , P3 ;  /* 0xff800000b4b47808 */ /* 0x004fe20001800000 */
        /* <DEDUP_REMOVED lines=14> */
[----:B------:R-:W-:Y:S01]  /*d620*/  MUFU.EX2 R167, R167 ;  /* 0x000000a700a77308 */ /* 0x000fe20000000800 */
[----:B----4-:R-:W-:Y:S01]  /*d630*/  FADD.FTZ R3, R162, R3 ;  /* 0x00000003a2037221 */ /* 0x010fe20000010000 */
[-C--:B------:R-:W-:Y:S01]  /*d640*/  FMUL.FTZ R107, R107, R170.reuse ;  /* 0x000000aa6b6b7220 */ /* 0x080fe20000410000 */
[-C--:B------:R-:W-:Y:S01]  /*d650*/  FMUL.FTZ R110, R110, R170.reuse ;  /* 0x000000aa6e6e7220 */ /* 0x080fe20000410000 */
[----:B------:R-:W2:Y:S01]  /*d660*/  SHFL.BFLY PT, R181, R14, 0x2, 0x1f ;  /* 0x0c401f000eb57f89 */ /* 0x000ea200000e0000 */
        /* <DEDUP_REMOVED lines=23> */
[----:B--2---:R-:W-:Y:S01]  /*d7e0*/  FMNMX.FTZ R14, R14, R181, !PT ;  /* 0x000000b50e0e7209 */ /* 0x004fe20007810000 */
[----:B------:R-:W-:-:S03]  /*d7f0*/  FMUL.FTZ R151, R151, R170 ;  /* 0x000000aa97977220 */ /* 0x000fc60000410000 */
[----:B------:R-:W-:Y:S01]  /*d800*/  MUFU.EX2 R178, R178 ;  /* 0x000000b200b27308 */ /* 0x000fe20000000800 */
[----:B------:R-:W2:Y:S02]  /*d810*/  SHFL.BFLY PT, R181, R14, 0x1, 0x1f ;  /* 0x0c201f000eb57f89 */ /* 0x000ea400000e0000 */
[----:B--2---:R-:W-:-:S05]  /*d820*/  FMNMX.FTZ R14, R14, R181, !PT ;  /* 0x000000b50e0e7209 */ /* 0x004fca0007810000 */
[----:B------:R2:W-:Y:S01]  /*d830*/  MUFU.EX2 R181, R163 ;  /* 0x000000a300b57308 */ /* 0x0005e20000000800 */
[----:B------:R-:W-:-:S04]  /*d840*/  FSETP.NEU.FTZ.AND P3, PT, R14, -INF , PT ;  /* 0xff8000000e00780b */ /* 0x000fc80003f7d000 */
[----:B--2---:R-:W-:-:S05]  /*d850*/  FSEL R163, R14, RZ, P3 ;  /* 0x000000ff0ea37208 */ /* 0x004fca0001800000 */
[----:B------:R-:W-:-:S04]  /*d860*/  FADD.FTZ R163, -R163, R21 ;  /* 0x00000015a3a37221 */ /* 0x000fc80000010100 */
[----:B------:R-:W-:Y:S02]  /*d870*/  FMUL.FTZ R21, R163, R13 ;  /* 0x0000000da3157220 */ /* 0x000fe40000410000 */
[----:B------:R-:W-:Y:S08]  /*d880*/  MUFU.EX2 R163, R227 ;  /* 0x000000e300a37308 */ /* 0x000ff00000000800 */
[----:B------:R-:W2:Y:S02]  /*d890*/  MUFU.EX2 R21, R21 ;  /* 0x0000001500157308 */ /* 0x000ea40000000800 */
        /* <DEDUP_REMOVED lines=10> */
[----:B--2---:R-:W-:Y:S01]  /*d940*/  FMUL.FTZ R182, R14, R13 ;  /* 0x0000000d0eb67220 */ /* 0x004fe20000410000 */
[-C--:B------:R-:W-:Y:S01]  /*d950*/  FMUL.FTZ R41, R41, R21.reuse ;  /* 0x0000001529297220 */ /* 0x080fe20000410000 */
[-C--:B------:R-:W-:Y:S01]  /*d960*/  FMUL.FTZ R44, R44, R21.reuse ;  /* 0x000000152c2c7220 */ /* 0x080fe20000410000 */
[-C--:B------:R-:W-:Y:S01]  /*d970*/  FMUL.FTZ R45, R45, R21.reuse ;  /* 0x000000152d2d7220 */ /* 0x080fe20000410000 */
[-C--:B------:R-:W-:Y:S01]  /*d980*/  FMUL.FTZ R48, R48, R21.reuse ;  /* 0x0000001530307220 */ /* 0x080fe20000410000 */
[----:B------:R-:W-:Y:S01]  /*d990*/  FSEL R182, R182, RZ, P3 ;  /* 0x000000ffb6b67208 */ /* 0x000fe20001800000 */
[-C--:B------:R-:W-:Y:S01]  /*d9a0*/  FMUL.FTZ R49, R49, R21.reuse ;  /* 0x0000001531317220 */ /* 0x080fe20000410000 */
[-C--:B------:R-:W-:Y:S01]  /*d9b0*/  FMUL.FTZ R52, R52, R21.reuse ;  /* 0x0000001534347220 */ /* 0x080fe20000410000 */
[-C--:B------:R-:W-:Y:S01]  /*d9c0*/  FMUL.FTZ R53, R53, R21.reuse ;  /* 0x0000001535357220 */ /* 0x080fe20000410000 */
[----:B------:R-:W-:Y:S01]  /*d9d0*/  FMUL.FTZ R56, R56, R21 ;  /* 0x0000001538387220 */ /* 0x000fe20000410000 */
        /* <DEDUP_REMOVED lines=17> */
[----:B------:R-:W-:Y:S01]  /*daf0*/  FFMA.FTZ R180, R180, R13, -R182 ;  /* 0x0000000db4b47223 */ /* 0x000fe200000108b6 */
        /* <DEDUP_REMOVED lines=21> */
[----:B-----5:R-:W-:Y:S01]  /*dc50*/  F2FP.BF16.F32.PACK_AB R157, R159, R158 ;  /* 0x0000009e9f9d723e */ /* 0x020fe200000010ff */
[----:B--2---:R-:W-:Y:S01]  /*dc60*/  FFMA.FTZ R158, R21, R0, R152 ;  /* 0x00000000159e7223 */ /* 0x004fe20000010098 */
[C---:B------:R-:W-:Y:S01]  /*dc70*/  FADD.FTZ R0, R181.reuse, R3 ;  /* 0x00000003b5007221 */ /* 0x040fe20000010000 */
[----:B------:R-:W-:Y:S01]  /*dc80*/  F2FP.BF16.F32.PACK_AB R159, R181, R162 ;  /* 0x000000a2b59f723e */ /* 0x000fe200000010ff */
[-C--:B------:R-:W-:Y:S01]  /*dc90*/  FMUL.FTZ R93, R93, R21.reuse ;  /* 0x000000155d5d7220 */ /* 0x080fe20000410000 */
[C---:B---3--:R-:W-:Y:S01]  /*dca0*/  FADD.FTZ R158, R233.reuse, R158 ;  /* 0x0000009ee99e7221 */ /* 0x048fe20000010000 */
[----:B------:R-:W-:Y:S01]  /*dcb0*/  F2FP.BF16.F32.PACK_AB R152, R233, R152 ;  /* 0x00000098e998723e */ /* 0x000fe200000010ff */
[----:B------:R-:W2:Y:S01]  /*dcc0*/  MUFU.EX2 R161, R161 ;  /* 0x000000a100a17308 */ /* 0x000ea20000000800 */
[-C--:B------:R-:W-:Y:S01]  /*dcd0*/  FMUL.FTZ R96, R96, R21.reuse ;  /* 0x0000001560607220 */ /* 0x080fe20000410000 */
[----:B----4-:R-:W-:Y:S01]  /*dce0*/  FADD.FTZ R158, R156, R158 ;  /* 0x0000009e9c9e7221 */ /* 0x010fe20000010000 */
[-C--:B------:R-:W-:Y:S01]  /*dcf0*/  FMUL.FTZ R97, R97, R21.reuse ;  /* 0x0000001561617220 */ /* 0x080fe20000410000 */
[-C--:B------:R-:W-:Y:S01]  /*dd00*/  FMUL.FTZ R100, R100, R21.reuse ;  /* 0x0000001564647220 */ /* 0x080fe20000410000 */
[-C--:B------:R-:W-:Y:S01]  /*dd10*/  FMUL.FTZ R101, R101, R21.reuse ;  /* 0x0000001565657220 */ /* 0x080fe20000410000 */
[----:B0-----:R-:W-:Y:S01]  /*dd20*/  FADD.FTZ R158, R182, R158 ;  /* 0x0000009eb69e7221 */ /* 0x001fe20000010000 */
[-C--:B------:R-:W-:Y:S01]  /*dd30*/  FMUL.FTZ R104, R104, R21.reuse ;  /* 0x0000001568687220 */ /* 0x080fe20000410000 */
[----:B------:R-:W0:Y:S01]  /*dd40*/  MUFU.EX2 R164, R164 ;  /* 0x000000a400a47308 */ /* 0x000e220000000800 */
[-C--:B------:R-:W-:Y:S01]  /*dd50*/  FMUL.FTZ R105, R105, R21.reuse ;  /* 0x0000001569697220 */ /* 0x080fe20000410000 */
[----:B-1----:R-:W-:Y:S01]  /*dd60*/  FADD.FTZ R158, R160, R158 ;  /* 0x0000009ea09e7221 */ /* 0x002fe20000010000 */
        /* <DEDUP_REMOVED lines=26> */
[----:B------:R-:W-:-:S03]  /*df10*/  FMUL.FTZ R149, R149, R21 ;  /* 0x0000001595957220 */ /* 0x000fc60000410000 */
[----:B------:R-:W3:Y:S08]  /*df20*/  MUFU.EX2 R172, R172 ;  /* 0x000000ac00ac7308 */ /* 0x000ef00000000800 */
[----:B------:R4:W-:Y:S08]  /*df30*/  MUFU.EX2 R3, R154 ;  /* 0x0000009a00037308 */ /* 0x0009f00000000800 */
[----:B------:R-:W5:Y:S01]  /*df40*/  MUFU.EX2 R162, R173 ;  /* 0x000000ad00a27308 */ /* 0x000f620000000800 */
[----:B----4-:R-:W-:Y:S01]  /*df50*/  F2FP.BF16.F32.PACK_AB R154, R182, R156 ;  /* 0x0000009cb69a723e */ /* 0x010fe200000010ff */
[----:B------:R-:W-:Y:S01]  /*df60*/  BAR.SYNC.DEFER_BLOCKING 0xf, 0x100 ;  /* 0x03c4000000007b1d */ /* 0x000fe20000010000 */
[----:B------:R-:W-:Y:S01]  /*df70*/  F2FP.BF16.F32.PACK_AB R156, R161, R160 ;  /* 0x000000a0a19c723e */ /* 0x000fe200000010ff */
[C---:B-1----:R-:W-:Y:S01]  /*df80*/  FADD.FTZ R160, R165.reuse, R158 ;  /* 0x0000009ea5a07221 */ /* 0x042fe20000010000 */
[----:B------:R-:W-:Y:S01]  /*df90*/  FADD.FTZ R161, R166, R0 ;  /* 0x00000000a6a17221 */ /* 0x000fe20000010000 */
[----:B------:R-:W-:-:S02]  /*dfa0*/  F2FP.BF16.F32.PACK_AB R158, R165, R164 ;  /* 0x000000a4a59e723e */ /* 0x000fc400000010ff */
[----:B--2---:R-:W-:Y:S01]  /*dfb0*/  FADD.FTZ R160, R168, R160 ;  /* 0x000000a0a8a07221 */ /* 0x004fe20000010000 */
[----:B------:R-:W1:Y:S01]  /*dfc0*/  MUFU.EX2 R176, R176 ;  /* 0x000000b000b07308 */ /* 0x000e620000000800 */
[C---:B------:R-:W-:Y:S01]  /*dfd0*/  FADD.FTZ R164, R167.reuse, R161 ;  /* 0x000000a1a7a47221 */ /* 0x040fe20000010000 */
[----:B------:R-:W-:Y:S01]  /*dfe0*/  F2FP.BF16.F32.PACK_AB R161, R167, R166 ;  /* 0x000000a6a7a1723e */ /* 0x000fe200000010ff */
[C---:B0-----:R-:W-:Y:S01]  /*dff0*/  FADD.FTZ R0, R169.reuse, R160 ;  /* 0x000000a0a9007221 */ /* 0x041fe20000010000 */
[----:B------:R-:W-:Y:S01]  /*e000*/  F2FP.BF16.F32.PACK_AB R160, R169, R168 ;  /* 0x000000a8a9a0723e */ /* 0x000fe200000010ff */
[----:B------:R-:W-:Y:S01]  /*e010*/  FADD.FTZ R164, R163, R164 ;  /* 0x000000a4a3a47221 */ /* 0x000fe20000010000 */
[C---:B------:R-:W-:Y:S01]  /*e020*/  F2FP.BF16.F32.PACK_AB R163, R171.reuse, R163 ;  /* 0x000000a3aba3723e */ /* 0x040fe200000010ff */
[----:B---3--:R-:W-:Y:S01]  /*e030*/  FADD.FTZ R0, R172, R0 ;  /* 0x00000000ac007221 */ /* 0x008fe20000010000 */
[----:B------:R-:W0:Y:S01]  /*e040*/  MUFU.EX2 R177, R177 ;  /* 0x000000b100b17308 */ /* 0x000e220000000800 */
[----:B------:R-:W-:-:S02]  /*e050*/  FADD.FTZ R164, R171, R164 ;  /* 0x000000a4aba47221 */ /* 0x000fc40000010000 */
[C---:B-----5:R-:W-:Y:S01]  /*e060*/  FADD.FTZ R0, R162.reuse, R0 ;  /* 0x00000000a2007221 */ /* 0x060fe20000010000 */
[----:B------:R-:W-:Y:S01]  /*e070*/  F2FP.BF16.F32.PACK_AB R162, R162, R172 ;  /* 0x000000aca2a2723e */ /* 0x000fe200000010ff */
[----:B------:R-:W-:Y:S02]  /*e080*/  FADD.FTZ R165, R174, R164 ;  /* 0x000000a4aea57221 */ /* 0x000fe40000010000 */
[----:B------:R-:W-:Y:S01]  /*e090*/  FADD.FTZ R0, R3, R0 ;  /* 0x0000000003007221 */ /* 0x000fe20000010000 */
[----:B------:R-:W2:Y:S01]  /*e0a0*/  MUFU.EX2 R166, R180 ;  /* 0x000000b400a67308 */ /* 0x000ea20000000800 */
[C---:B-1----:R-:W-:Y:S01]  /*e0b0*/  F2FP.BF16.F32.PACK_AB R164, R176.reuse, R3 ;  /* 0x00000003b0a4723e */ /* 0x042fe200000010ff */
[C---:B------:R-:W-:Y:S01]  /*e0c0*/  FADD.FTZ R3, R175.reuse, R165 ;  /* 0x000000a5af037221 */ /* 0x040fe20000010000 */
[----:B------:R-:W-:Y:S01]  /*e0d0*/  FADD.FTZ R0, R176, R0 ;  /* 0x00000000b0007221 */ /* 0x000fe20000010000 */
[----:B------:R-:W-:Y:S01]  /*e0e0*/  F2FP.BF16.F32.PACK_AB R165, R175, R174 ;  /* 0x000000aeafa5723e */ /* 0x000fe200000010ff */
[----:B------:R1:W-:Y:S01]  /*e0f0*/  STSM.16.M88.4 [R197+0x26800], R152 ;  /* 0x02680098c5007844 */ /* 0x0003e20000000200 */
[----:B------:R-:W-:-:S02]  /*e100*/  FADD.FTZ R3, R178, R3 ;  /* 0x00000003b2037221 */ /* 0x000fc40000010000 */
[----:B------:R-:W3:Y:S01]  /*e110*/  MUFU.EX2 R167, R179 ;  /* 0x000000b300a77308 */ /* 0x000ee20000000800 */
[----:B0-----:R-:W-:Y:S01]  /*e120*/  FADD.FTZ R0, R177, R0 ;  /* 0x00000000b1007221 */ /* 0x001fe20000010000 */
[----:B------:R1:W-:Y:S04]  /*e130*/  STSM.16.M88.4 [R198], R156 ;  /* 0x0000009cc6007844 */ /* 0x0003e80000000200 */
[----:B------:R1:W-:Y:S01]  /*e140*/  STSM.16.M88.4 [R200], R160 ;  /* 0x000000a0c8007844 */ /* 0x0003e20000000200 */
[C---:B--2---:R-:W-:Y:S01]  /*e150*/  FADD.FTZ R0, R166.reuse, R0 ;  /* 0x00000000a6007221 */ /* 0x044fe20000010000 */
[----:B------:R-:W-:Y:S01]  /*e160*/  F2FP.BF16.F32.PACK_AB R166, R166, R177 ;  /* 0x000000b1a6a6723e */ /* 0x000fe200000010ff */
[C---:B---3--:R-:W-:Y:S01]  /*e170*/  FADD.FTZ R3, R167.reuse, R3 ;  /* 0x00000003a7037221 */ /* 0x048fe20000010000 */
[----:B------:R-:W-:-:S05]  /*e180*/  F2FP.BF16.F32.PACK_AB R167, R167, R178 ;  /* 0x000000b2a7a7723e */ /* 0x000fca00000010ff */
[----:B------:R1:W-:Y:S01]  /*e190*/  STSM.16.M88.4 [R199], R164 ;  /* 0x000000a4c7007844 */ /* 0x0003e20000000200 */
[----:B------:R-:W-:Y:S05]  /*e1a0*/  @!P0 BRA `(.L_x_4969) ;  /* 0x0000000000048947 */ /* 0x000fea0003800000 */
[----:B------:R-:W-:Y:S01]  /*e1b0*/  BPT.TRAP 0x1 ;  /* 0x000000040000795c */ /* 0x000fe20000300000 */
.L_x_4969:
[----:B------:R0:W2:Y:S01]  /*e1c0*/  SYNCS.PHASECHK.TRANS64.TRYWAIT P2, [R217+URZ+0x28c50], R20 ;  /* 0x028c5014d90075a7 */ /* 0x0000a2000804017f */
[----:B------:R-:W-:Y:S05]  /*e1d0*/  @!P0 BRA `(.L_x_4970) ;  /* 0x0000000000048947 */ /* 0x000fea0003800000 */
[----:B------:R-:W-:Y:S01]  /*e1e0*/  BPT.TRAP 0x1 ;  /* 0x000000040000795c */ /* 0x000fe20000300000 */
.L_x_4970:
[----:B------:R-:W-:Y:S04]  /*e1f0*/  BSSY B2, `(.L_x_4971) ;  /* 0x0000004000027945 */ /* 0x000fe80003800000 */
[----:B--2---:R-:W-:Y:S05]  /*e200*/  @P2 BRA `(.L_x_4972) ;  /* 0x0000000000082947 */ /* 0x004fea0003800000 */
[----:B------:R-:W2:Y:S02]  /*e210*/  SYNCS.PHASECHK.TRANS64.TRYWAIT P2, [R217+URZ+0x28c50], R20 ;  /* 0x028c5014d90075a7 */ /* 0x000ea4000804017f */
[----:B--2---:R-:W-:Y:S05]  /*e220*/  @!P2 BRA `(.L_x_4973) ;  /* 0x0000011800eca947 */ /* 0x004fea0003800000 */
.L_x_4972:
[----:B------:R-:W-:Y:S05]  /*e230*/  BSYNC B2 ;  /* 0x0000000000027941 */ /* 0x000fea0003800000 */
.L_x_4971:
[----:B0-2---:R-:W-:Y:S01]  /*e240*/  IMAD R20, R18, 0x1000, R191 ;  /* 0x0000100012147824 */ /* 0x005fe200078e02bf */
[----:B------:R-:W-:Y:S01]  /*e250*/  WARPGROUP.ARRIVE ;  /* 0x00000000000079c5 */ /* 0x000fe20000000000 */
[----:B------:R-:W-:Y:S01]  /*e260*/  IMAD.MOV.U32 R21, RZ, RZ, 0x40000040 ;  /* 0x40000040ff157424 */ /* 0x000fe200078e00ff */
[----:B------:R-:W-:Y:S01]  /*e270*/  ISETP.GT.AND P2, PT, R216, R215, PT ;  /* 0x000000d7d800720c */ /* 0x000fe20003f44270 */
[----:B------:R-:W-:Y:S01]  /*e280*/  @!P1 VIADD R217, R217, 0x28c60 ;  /* 0x00028c60d9d99836 */ /* 0x000fe20000000000 */
[----:B------:R-:W-:Y:S01]  /*e290*/  R2UR UR6, R20 ;  /* 0x00000000140672ca */ /* 0x000fe200000e0000 */
[----:B------:R-:W-:Y:S01]  /*e2a0*/  VIADD R216, R216, 0xffffffff ;  /* 0xffffffffd8d87836 */ /* 0x000fe20000000000 */
[----:B------:R-:W-:Y:S01]  /*e2b0*/  R2UR UR7, R21 ;  /* 0x00000000150772ca */ /* 0x000fe200000e0000 */
[----:B------:R-:W-:Y:S01]  /*e2c0*/  IMAD.MOV.U32 R21, RZ, RZ, 0x40000040 ;  /* 0x40000040ff157424 */ /* 0x000fe200078e00ff */
[----:B------:R-:W-:Y:S01]  /*e2d0*/  @!P1 PRMT R217, RZ, 0x654, R217 ;  /* 0x00000654ffd99816 */ /* 0x000fe200000000d9 */
[----:B------:R-:W-:-:S02]  /*e2e0*/  IMAD.MOV.U32 R227, RZ, RZ, R15 ;  /* 0x000000ffffe37224 */ /* 0x000fc400078e000f */
[----:B------:R-:W-:-:S08]  /*e2f0*/  IMAD.MOV.U32 R226, RZ, RZ, R18 ;  /* 0x000000ffffe27224 */ /* 0x000fd000078e0012 */
[----:B------:R-:W-:Y:S03]  /*e300*/  HGMMA.64x256x16.F32.BF16 R24, R152, gdesc[UR4].tnspB, R24, gsb0 ;  /* 0x43e0000498187df0 */ /* 0x000fe60008001818 */
[----:B------:R-:W-:Y:S02]  /*e310*/  WARPGROUP.DEPBAR.LE gsb0, 0x0 ;  /* 0x00008000000079c5 */ /* 0x000fe40000010000 */
[----:B-1----:R-:W-:Y:S01]  /*e320*/  VIADD R152, R20, 0x80 ;  /* 0x0000008014987836 */ /* 0x002fe20000000000 */
        /* <DEDUP_REMOVED lines=33> */
.L_x_4963:
[----:B------:R-:W-:Y:S05]  /*e540*/  BSYNC B0 ;  /* 0x0000000000007941 */ /* 0x000fea0003800000 */
.L_x_4962:
[----:B------:R-:W-:Y:S01]  /*e550*/  ISETP.GE.AND P2, PT, R216, R201, PT ;  /* 0x000000c9d800720c */ /* 0x000fe20003f46270 */
[----:B------:R-:W-:-:S12]  /*e560*/  BSSY B0, `(.L_x_4975) ;  /* 0x00001e1000007945 */ /* 0x000fd80003800000 */
[----:B------:R-:W-:Y:S05]  /*e570*/  @!P2 BRA `(.L_x_4976) ;  /* 0x0000001c007ca947 */ /* 0x000fea0003800000 */
[----:B------:R-:W-:Y:S02]  /*e580*/  IMAD.MOV.U32 R21, RZ, RZ, R15 ;  /* 0x000000ffff157224 */ /* 0x000fe400078e000f */
[----:B------:R-:W-:Y:S02]  /*e590*/  IMAD.MOV.U32 R215, RZ, RZ, R14 ;  /* 0x000000ffffd77224 */ /* 0x000fe400078e000e */
[----:B------:R-:W-:-:S07]  /*e5a0*/  IMAD.MOV.U32 R196, RZ, RZ, R18 ;  /* 0x000000ffffc47224 */ /* 0x000fce00078e0012 */
.L_x_4987:
[----:B------:R-:W-:-:S05]  /*e5b0*/  VIADD R18, R196, 0x1 ;  /* 0x00000001c4127836 */ /* 0x000fca0000000000 */
[----:B------:R-:W-:-:S04]  /*e5c0*/  ISETP.NE.AND P2, PT, R18, 0x2, PT ;  /* 0x000000021200780c */ /* 0x000fc80003f45270 */
[----:B------:R-:W-:Y:S02]  /*e5d0*/  SEL R13, RZ, 0x1, P2 ;  /* 0x00000001ff0d7807 */ /* 0x000fe40001000000 */
[----:B------:R-:W-:Y:S02]  /*e5e0*/  SEL R18, R18, RZ, P2 ;  /* 0x000000ff12127207 */ /* 0x000fe40001000000 */
[----:B------:R-:W-:Y:S01]  /*e5f0*/  LOP3.LUT R22, R22, R13, RZ, 0x3c, !PT ;  /* 0x0000000d16167212 */ /* 0x000fe200078e3cff */
[----:B--2---:R-:W-:Y:S06]  /*e600*/  @!P0 BRA `(.L_x_4977) ;  /* 0x0000000000048947 */ /* 0x004fec0003800000 */
[----:B------:R-:W-:Y:S01]  /*e610*/  BPT.TRAP 0x1 ;  /* 0x000000040000795c */ /* 0x000fe20000300000 */
.L_x_4977:
[----:B------:R-:W-:Y:S01]  /*e620*/  IMAD R194, R18, 0x8, R2 ;  /* 0x0000000812c27824 */ /* 0x000fe200078e0202 */
[----:B0-----:R-:W-:-:S04]  /*e630*/  SHF.L.U32 R20, R22, 0x1f, RZ ;  /* 0x0000001f16147819 */ /* 0x001fc800000006ff */
[----:B------:R0:W2:Y:S01]  /*e640*/  SYNCS.PHASECHK.TRANS64.TRYWAIT P2, [R194+URZ+0x28c30], R20 ;  /* 0x028c3014c20075a7 */ /* 0x0000a2000804017f */
[----:B------:R-:W-:Y:S05]  /*e650*/  @!P0 BRA `(.L_x_4978) ;  /* 0x0000000000048947 */ /* 0x000fea0003800000 */
[----:B------:R-:W-:Y:S01]  /*e660*/  BPT.TRAP 0x1 ;  /* 0x000000040000795c */ /* 0x000fe20000300000 */
.L_x_4978:
[----:B------:R-:W-:Y:S01]  /*e670*/  BSSY B1, `(.L_x_4979) ;  /* 0x0000006000017945 */ /* 0x000fe20003800000 */
[----:B------:R-:W-:Y:S02]  /*e680*/  IMAD R154, R18, 0x200, R12 ;  /* 0x00000200129a7824 */ /* 0x000fe400078e020c */
[----:B------:R-:W-:Y:S01]  /*e690*/  IMAD.MOV.U32 R155, RZ, RZ, 0x40000040 ;  /* 0x40000040ff9b7424 */ /* 0x000fe200078e00ff */
[----:B--2---:R-:W-:Y:S06]  /*e6a0*/  @P2 BRA `(.L_x_4980) ;  /* 0x0000000000082947 */ /* 0x004fec0003800000 */
[----:B------:R-:W2:Y:S02]  /*e6b0*/  SYNCS.PHASECHK.TRANS64.TRYWAIT P2, [R194+URZ+0x28c30], R20 ;  /* 0x028c3014c20075a7 */ /* 0x000ea4000804017f */
[----:B--2---:R-:W-:Y:S05]  /*e6c0*/  @!P2 BRA `(.L_x_4981) ;  /* 0x0000011400d8a947 */ /* 0x004fea0003800000 */
.L_x_4980:
[----:B------:R-:W-:Y:S05]  /*e6d0*/  BSYNC B1 ;  /* 0x0000000000017941 */ /* 0x000fea0003800000 */
.L_x_4979:
        /* <DEDUP_REMOVED lines=58> */
[----:B---3--:R-:W-:Y:S01]  /*ea80*/  FMNMX.FTZ R13, R15, R215, !PT ;  /* 0x000000d70f0d7209 */ /* 0x008fe20007810000 */
[----:B------:R-:W-:Y:S01]  /*ea90*/  FMUL.FTZ R159, R159, UR41 ;  /* 0x000000299f9f7c20 */ /* 0x000fe20008410000 */
[----:B------:R-:W-:Y:S01]  /*eaa0*/  FMUL.FTZ R162, R162, UR41 ;  /* 0x00000029a2a27c20 */ /* 0x000fe20008410000 */
[----:B------:R-:W-:Y:S01]  /*eab0*/  FMUL.FTZ R163, R163, UR41 ;  /* 0x00000029a3a37c20 */ /* 0x000fe20008410000 */
[----:B------:R-:W-:Y:S01]  /*eac0*/  FMUL.FTZ R167, R167, UR41 ;  /* 0x00000029a7a77c20 */ /* 0x000fe20008410000 */
[----:B------:R-:W-:Y:S01]  /*ead0*/  FMUL.FTZ R170, R170, UR41 ;  /* 0x00000029aaaa7c20 */ /* 0x000fe20008410000 */
[----:B------:R-:W-:Y:S01]  /*eae0*/  FMUL.FTZ R171, R171, UR41 ;  /* 0x00000029abab7c20 */ /* 0x000fe20008410000 */
[----:B------:R-:W3:Y:S01]  /*eaf0*/  MUFU.TANH R156, R156 ;  /* 0x0000009c009c7308 */ /* 0x000ee20000002400 */
[----:B----4-:R-:W-:Y:S01]  /*eb00*/  FMNMX.FTZ R13, R152, R13, !PT ;  /* 0x0000000d980d7209 */ /* 0x010fe20007810000 */
[----:B------:R-:W-:Y:S01]  /*eb10*/  FMUL.FTZ R174, R174, UR41 ;  /* 0x00000029aeae7c20 */ /* 0x000fe20008410000 */
[----:B------:R-:W-:Y:S01]  /*eb20*/  FMUL.FTZ R175, R175, UR41 ;  /* 0x00000029afaf7c20 */ /* 0x000fe20008410000 */
[----:B------:R-:W-:Y:S01]  /*eb30*/  FMUL.FTZ R178, R178, UR41 ;  /* 0x00000029b2b27c20 */ /* 0x000fe20008410000 */
[----:B------:R-:W-:Y:S01]  /*eb40*/  FMUL.FTZ R179, R179, UR41 ;  /* 0x00000029b3b37c20 */ /* 0x000fe20008410000 */
[----:B------:R-:W-:Y:S01]  /*eb50*/  FMUL.FTZ R182, R182, UR41 ;  /* 0x00000029b6b67c20 */ /* 0x000fe20008410000 */
[----:B------:R-:W-:Y:S01]  /*eb60*/  FMUL.FTZ R183, R183, UR41 ;  /* 0x00000029b7b77c20 */ /* 0x000fe20008410000 */
[----:B------:R-:W4:Y:S01]  /*eb70*/  MUFU.TANH R157, R157 ;  /* 0x0000009d009d7308 */ /* 0x000f220000002400 */
[----:B-----5:R-:W-:-:S07]  /*eb80*/  FMNMX.FTZ R13, R153, R13, !PT ;  /* 0x0000000d990d7209 */ /* 0x020fce0007810000 */
[----:B------:R-:W5:Y:S01]  /*eb90*/  MUFU.TANH R160, R160 ;  /* 0x000000a000a07308 */ /* 0x000f620000002400 */
[----:B---3--:R-:W-:-:S07]  /*eba0*/  FMNMX.FTZ R13, R156, R13, !PT ;  /* 0x0000000d9c0d7209 */ /* 0x008fce0007810000 */
[----:B------:R-:W3:Y:S01]  /*ebb0*/  MUFU.TANH R161, R161 ;  /* 0x000000a100a17308 */ /* 0x000ee20000002400 */
[----:B----4-:R-:W-:-:S07]  /*ebc0*/  FMNMX.FTZ R13, R157, R13, !PT ;  /* 0x0000000d9d0d7209 */ /* 0x010fce0007810000 */
        /* <DEDUP_REMOVED lines=18> */
[----:B------:R-:W-:Y:S01]  /*ecf0*/  MUFU.TANH R154, R154 ;  /* 0x0000009a009a7308 */ /* 0x000fe20000002400 */
[----:B-----5:R-:W-:-:S07]  /*ed00*/  FMNMX.FTZ R13, R177, R13, !PT ;  /* 0x0000000db10d7209 */ /* 0x020fce0007810000 */
[----:B------:R-:W-:Y:S01]  /*ed10*/  MUFU.TANH R155, R155 ;  /* 0x0000009b009b7308 */ /* 0x000fe20000002400 */
[----:B---3--:R-:W-:-:S05]  /*ed20*/  FMNMX.FTZ R14, R180, R13, !PT ;  /* 0x0000000db40e7209 */ /* 0x008fca0007810000 */
[----:B------:R-:W3:Y:S02]  /*ed30*/  SHFL.BFLY PT, R13, R14, 0x2, 0x1f ;  /* 0x0c401f000e0d7f89 */ /* 0x000ee400000e0000 */
[----:B------:R-:W-:Y:S08]  /*ed40*/  MUFU.TANH R158, R158 ;  /* 0x0000009e009e7308 */ /* 0x000ff00000002400 */
[----:B------:R-:W-:Y:S08]  /*ed50*/  MUFU.TANH R159, R159 ;  /* 0x0000009f009f7308 */ /* 0x000ff00000002400 */
[----:B------:R-:W-:Y:S01]  /*ed60*/  MUFU.TANH R162, R162 ;  /* 0x000000a200a27308 */ /* 0x000fe20000002400 */
[----:B---3--:R-:W-:-:S07]  /*ed70*/  FMNMX.FTZ R14, R14, R13, !PT ;  /* 0x0000000d0e0e7209 */ /* 0x008fce0007810000 */
[----:B------:R-:W-:Y:S01]  /*ed80*/  MUFU.TANH R163, R163 ;  /* 0x000000a300a37308 */ /* 0x000fe20000002400 */
[----:B------:R-:W3:Y:S07]  /*ed90*/  SHFL.BFLY PT, R13, R14, 0x1, 0x1f ;  /* 0x0c201f000e0d7f89 */ /* 0x000eee00000e0000 */
[----:B------:R-:W-:Y:S08]  /*eda0*/  MUFU.TANH R167, R167 ;  /* 0x000000a700a77308 */ /* 0x000ff00000002400 */
[----:B------:R-:W-:Y:S08]  /*edb0*/  MUFU.TANH R170, R170 ;  /* 0x000000aa00aa7308 */ /* 0x000ff00000002400 */
[----:B------:R-:W-:Y:S01]  /*edc0*/  MUFU.TANH R171, R171 ;  /* 0x000000ab00ab7308 */ /* 0x000fe20000002400 */
[----:B---3--:R-:W-:Y:S01]  /*edd0*/  FMNMX.FTZ R14, R14, R13, !PT ;  /* 0x0000000d0e0e7209 */ /* 0x008fe20007810000 */
        /* <DEDUP_REMOVED lines=18> */
[----:B------:R-:W4:Y:S01]  /*ef00*/  MUFU.EX2 R15, R15 ;  /* 0x0000000f000f7308 */ /* 0x000f220000000800 */
[-CC-:B------:R-:W-:Y:S01]  /*ef10*/  FFMA.FTZ R173, R173, R13.reuse, -R181.reuse ;  /* 0x0000000dadad7223 */ /* 0x180fe200000108b5 */
[-CC-:B------:R-:W-:Y:S01]  /*ef20*/  FFMA.FTZ R176, R176, R13.reuse, -R181.reuse ;  /* 0x0000000db0b07223 */ /* 0x180fe200000108b5 */
[-CC-:B------:R-:W-:Y:S01]  /*ef30*/  FFMA.FTZ R177, R177, R13.reuse, -R181.reuse ;  /* 0x0000000db1b17223 */ /* 0x180fe200000108b5 */
[----:B------:R-:W-:-:S04]  /*ef40*/  FFMA.FTZ R180, R180, R13, -R181 ;  /* 0x0000000db4b47223 */ /* 0x000fc800000108b5 */
[----:B------:R-:W5:Y:S01]  /*ef50*/  MUFU.EX2 R152, R152 ;  /* 0x0000009800987308 */ /* 0x000f620000000800 */
[-C--:B---3--:R-:W-:Y:S01]  /*ef60*/  FMUL.FTZ R24, R24, R215.reuse ;  /* 0x000000d718187220 */ /* 0x088fe20000410000 */
[-C--:B------:R-:W-:Y:S01]  /*ef70*/  FMUL.FTZ R25, R25, R215.reuse ;  /* 0x000000d719197220 */ /* 0x080fe20000410000 */
[-C--:B------:R-:W-:Y:S01]  /*ef80*/  FMUL.FTZ R28, R28, R215.reuse ;  /* 0x000000d71c1c7220 */ /* 0x080fe20000410000 */
[-C--:B------:R-:W-:Y:S01]  /*ef90*/  FMUL.FTZ R29, R29, R215.reuse ;  /* 0x000000d71d1d7220 */ /* 0x080fe20000410000 */
[-C--:B------:R-:W-:Y:S01]  /*efa0*/  FMUL.FTZ R32, R32, R215.reuse ;  /* 0x000000d720207220 */ /* 0x080fe20000410000 */
[-C--:B------:R-:W-:Y:S01]  /*efb0*/  FMUL.FTZ R33, R33, R215.reuse ;  /* 0x000000d721217220 */ /* 0x080fe20000410000 */
[-C--:B------:R-:W-:Y:S01]  /*efc0*/  FMUL.FTZ R36, R36, R215.reuse ;  /* 0x000000d724247220 */ /* 0x080fe20000410000 */
[----:B------:R-:W-:Y:S01]  /*efd0*/  MUFU.TANH R175, R175 ;  /* 0x000000af00af7308 */ /* 0x000fe20000002400 */
[----:B----4-:R-:W-:Y:S01]  /*efe0*/  FFMA.FTZ R181, R215, R0, R15 ;  /* 0x00000000d7b57223 */ /* 0x010fe2000001000f */
[-C--:B------:R-:W-:Y:S01]  /*eff0*/  FMUL.FTZ R37, R37, R215.reuse ;  /* 0x000000d725257220 */ /* 0x080fe20000410000 */
[-C--:B------:R-:W-:Y:S01]  /*f000*/  FMUL.FTZ R40, R40, R215.reuse ;  /* 0x000000d728287220 */ /* 0x080fe20000410000 */
[-C--:B------:R-:W-:Y:S01]  /*f010*/  FMUL.FTZ R41, R41, R215.reuse ;  /* 0x000000d729297220 */ /* 0x080fe20000410000 */
[-C--:B------:R-:W-:Y:S01]  /*f020*/  FMUL.FTZ R44, R44, R215.reuse ;  /* 0x000000d72c2c7220 */ /* 0x080fe20000410000 */
[-C--:B------:R-:W-:Y:S01]  /*f030*/  FMUL.FTZ R45, R45, R215.reuse ;  /* 0x000000d72d2d7220 */ /* 0x080fe20000410000 */
[-C--:B------:R-:W-:Y:S01]  /*f040*/  FMUL.FTZ R48, R48, R215.reuse ;  /* 0x000000d730307220 */ /* 0x080fe20000410000 */
[----:B------:R5:W3:Y:S01]  /*f050*/  MUFU.TANH R0, R166 ;  /* 0x000000a600007308 */ /* 0x000ae20000002400 */
[-C--:B------:R-:W-:Y:S01]  /*f060*/  FMUL.FTZ R49, R49, R215.reuse ;  /* 0x000000d731317220 */ /* 0x080fe20000410000 */
[-C--:B------:R-:W-:Y:S01]  /*f070*/  FMUL.FTZ R52, R52, R215.reuse ;  /* 0x000000d734347220 */ /* 0x080fe20000410000 */
[-C--:B------:R-:W-:Y:S01]  /*f080*/  FMUL.FTZ R53, R53, R215.reuse ;  /* 0x000000d735357220 */ /* 0x080fe20000410000 */
[-C--:B------:R-:W-:Y:S01]  /*f090*/  FMUL.FTZ R56, R56, R215.reuse ;  /* 0x000000d738387220 */ /* 0x080fe20000410000 */
[-C--:B------:R-:W-:Y:S01]  /*f0a0*/  FMUL.FTZ R57, R57, R215.reuse ;  /* 0x000000d739397220 */ /* 0x080fe20000410000 */
[-C--:B------:R-:W-:Y:S01]  /*f0b0*/  FMUL.FTZ R60, R60, R215.reuse ;  /* 0x000000d73c3c7220 */ /* 0x080fe20000410000 */
[----:B------:R-:W-:Y:S01]  /*f0c0*/  FMUL.FTZ R61, R61, R215 ;  /* 0x000000d73d3d7220 */ /* 0x000fe20000410000 */
[----:B------:R-:W4:Y:S01]  /*f0d0*/  MUFU.TANH R178, R178 ;  /* 0x000000b200b27308 */ /* 0x000f220000002400 */
[C---:B-----5:R-:W-:Y:S01]  /*f0e0*/  FADD.FTZ R166, R152.reuse, R181 ;  /* 0x000000b598a67221 */ /* 0x060fe20000010000 */
[----:B------:R-:W-:Y:S01]  /*f0f0*/  F2FP.BF16.F32.PACK_AB R152, R152, R15 ;  /* 0x0000000f9898723e */ /* 0x000fe200000010ff */
[----:B------:R-:W-:-:S02]  /*f100*/  @!P1 VIADD R15, R194, 0x28c40 ;  /* 0x00028c40c20f9836 */ /* 0x000fc40000000000 */
[-C--:B------:R-:W-:Y:S01]  /*f110*/  FMUL.FTZ R64, R64, R215.reuse ;  /* 0x000000d740407220 */ /* 0x080fe20000410000 */
[----:B------:R-:W-:Y:S02]  /*f120*/  @!P2 IMAD R181, R196, 0x40, R189 ;  /* 0x00000040c4b5a824 */ /* 0x000fe400078e02bd */
[-C--:B------:R-:W-:Y:S01]  /*f130*/  FMUL.FTZ R65, R65, R215.reuse ;  /* 0x000000d741417220 */ /* 0x080fe20000410000 */
[-C--:B------:R-:W-:Y:S01]  /*f140*/  FMUL.FTZ R68, R68, R215.reuse ;  /* 0x000000d744447220 */ /* 0x080fe20000410000 */
[----:B------:R-:W-:Y:S01]  /*f150*/  @!P1 PRMT R15, RZ, 0x654, R15 ;  /* 0x00000654ff0f9816 */ /* 0x000fe2000000000f */
[----:B------:R-:W5:Y:S01]  /*f160*/  MUFU.TANH R179, R179 ;  /* 0x000000b300b37308 */ /* 0x000f620000002400 */
[----:B------:R-:W-:Y:S02]  /*f170*/  @!P2 IMAD R181, R181, 0x4, R2 ;  /* 0x00000004b5b5a824 */ /* 0x000fe400078e0202 */
[-C--:B------:R-:W-:Y:S01]  /*f180*/  FMUL.FTZ R69, R69, R215.reuse ;  /* 0x000000d745457220 */ /* 0x080fe20000410000 */
[----:B------:R0:W-:Y:S01]  /*f190*/  @!P1 SYNCS.ARRIVE.TRANS64.RED.A1T0 RZ, [R15+URZ], RZ ;  /* 0x000000ff0fff99a7 */ /* 0x0001e2000810043f */
[-C--:B------:R-:W-:Y:S01]  /*f1a0*/  FMUL.FTZ R72, R72, R215.reuse ;  /* 0x000000d748487220 */ /* 0x080fe20000410000 */
[-C--:B------:R-:W-:Y:S01]  /*f1b0*/  FMUL.FTZ R73, R73, R215.reuse ;  /* 0x000000d749497220 */ /* 0x080fe20000410000 */
[----:B------:R-:W-:Y:S01]  /*f1c0*/  @!P2 STS [R181+0x28800], R215 ;  /* 0x028800d7b500a388 */ /* 0x000fe20000000800 */
[-C--:B------:R-:W-:Y:S01]  /*f1d0*/  FMUL.FTZ R76, R76, R215.reuse ;  /* 0x000000d74c4c7220 */ /* 0x080fe20000410000 */
[----:B------:R-:W1:Y:S01]  /*f1e0*/  MUFU.TANH R182, R182 ;  /* 0x000000b600b67308 */ /* 0x000e620000002400 */
[-C--:B------:R-:W-:Y:S01]  /*f1f0*/  FMUL.FTZ R77, R77, R215.reuse ;  /* 0x000000d74d4d7220 */ /* 0x080fe20000410000 */
[----:B------:R-:W-:Y:S01]  /*f200*/  FMUL.FTZ R80, R80, R215 ;  /* 0x000000d750507220 */ /* 0x000fe20000410000 */
[----:B0-----:R-:W-:Y:S01]  /*f210*/  FMNMX.FTZ R15, R154, R21, !PT ;  /* 0x000000159a0f7209 */ /* 0x001fe20007810000 */
        /* <DEDUP_REMOVED lines=23> */
[----:B---3--:R-:W-:Y:S01]  /*f390*/  FMNMX.FTZ R15, R0, R15, !PT ;  /* 0x0000000f000f7209 */ /* 0x008fe20007810000 */
[-C--:B------:R-:W-:Y:S01]  /*f3a0*/  FMUL.FTZ R112, R112, R215.reuse ;  /* 0x000000d770707220 */ /* 0x080fe20000410000 */
[-C--:B------:R-:W-:Y:S01]  /*f3b0*/  FMUL.FTZ R113, R113, R215.reuse ;  /* 0x000000d771717220 */ /* 0x080fe20000410000 */
[----:B------:R-:W-:Y:S01]  /*f3c0*/  FMUL.FTZ R116, R116, R215 ;  /* 0x000000d774747220 */ /* 0x000fe20000410000 */
[----:B------:R-:W-:Y:S01]  /*f3d0*/  FMNMX.FTZ R15, R167, R15, !PT ;  /* 0x0000000fa70f7209 */ /* 0x000fe20007810000 */
[----:B------:R-:W3:Y:S01]  /*f3e0*/  MUFU.EX2 R157, R157 ;  /* 0x0000009d009d7308 */ /* 0x000ee20000000800 */
        /* <DEDUP_REMOVED lines=18> */
[----:B----4-:R-:W-:Y:S01]  /*f510*/  FMNMX.FTZ R15, R178, R15, !PT ;  /* 0x0000000fb20f7209 */ /* 0x010fe20007810000 */
[-C--:B------:R-:W-:Y:S01]  /*f520*/  FMUL.FTZ R141, R141, R215.reuse ;  /* 0x000000d78d8d7220 */ /* 0x080fe20000410000 */
[-C--:B------:R-:W-:Y:S01]  /*f530*/  FMUL.FTZ R144, R144, R215.reuse ;  /* 0x000000d790907220 */ /* 0x080fe20000410000 */
[----:B------:R-:W-:Y:S01]  /*f540*/  FMUL.FTZ R145, R145, R215 ;  /* 0x000000d791917220 */ /* 0x000fe20000410000 */
[----:B-----5:R-:W-:Y:S01]  /*f550*/  FMNMX.FTZ R15, R179, R15, !PT ;  /* 0x0000000fb30f7209 */ /* 0x020fe20007810000 */
[----:B------:R-:W4:Y:S01]  /*f560*/  MUFU.EX2 R164, R164 ;  /* 0x000000a400a47308 */ /* 0x000f220000000800 */
[-C--:B------:R-:W-:Y:S01]  /*f570*/  FMUL.FTZ R148, R148, R215.reuse ;  /* 0x000000d794947220 */ /* 0x080fe20000410000 */
[----:B------:R-:W-:Y:S01]  /*f580*/  FMUL.FTZ R149, R149, R215 ;  /* 0x000000d795957220 */ /* 0x000fe20000410000 */
[----:B-1----:R-:W-:Y:S01]  /*f590*/  FMNMX.FTZ R15, R182, R15, !PT ;  /* 0x0000000fb60f7209 */ /* 0x002fe20007810000 */
[----:B0-----:R-:W-:-:S03]  /*f5a0*/  FADD.FTZ R166, R153, R166 ;  /* 0x000000a699a67221 */ /* 0x001fc60000010000 */
[----:B------:R-:W-:Y:S01]  /*f5b0*/  FMNMX.FTZ R15, R183, R15, !PT ;  /* 0x0000000fb70f7209 */ /* 0x000fe20007810000 */
[----:B--2---:R-:W-:Y:S01]  /*f5c0*/  FADD.FTZ R166, R156, R166 ;  /* 0x000000a69ca67221 */ /* 0x004fe20000010000 */
[----:B------:R-:W0:Y:S03]  /*f5d0*/  MUFU.EX2 R165, R165 ;  /* 0x000000a500a57308 */ /* 0x000e260000000800 */
[----:B------:R-:W1:Y:S01]  /*f5e0*/  SHFL.BFLY PT, R196, R15, 0x2, 0x1f ;  /* 0x0c401f000fc47f89 */ /* 0x000e6200000e0000 */
[----:B---3--:R-:W-:-:S04]  /*f5f0*/  FADD.FTZ R166, R157, R166 ;  /* 0x000000a69da67221 */ /* 0x008fc80000010000 */
[----:B------:R-:W2:Y:S01]  /*f600*/  MUFU.EX2 R168, R168 ;  /* 0x000000a800a87308 */ /* 0x000ea20000000800 */
[----:B------:R-:W-:-:S04]  /*f610*/  FADD.FTZ R166, R160, R166 ;  /* 0x000000a6a0a67221 */ /* 0x000fc80000010000 */
[----:B------:R-:W-:-:S03]  /*f620*/  FADD.FTZ R166, R161, R166 ;  /* 0x000000a6a1a67221 */ /* 0x000fc60000010000 */
[----:B------:R-:W3:Y:S01]  /*f630*/  MUFU.EX2 R169, R169 ;  /* 0x000000a900a97308 */ /* 0x000ee20000000800 */
[----:B----4-:R-:W-:-:S04]  /*f640*/  FADD.FTZ R166, R164, R166 ;  /* 0x000000a6a4a67221 */ /* 0x010fc80000010000 */
[----:B0-----:R-:W-:-:S03]  /*f650*/  FADD.FTZ R166, R165, R166 ;  /* 0x000000a6a5a67221 */ /* 0x001fc60000010000 */
[----:B------:R-:W0:Y:S01]  /*f660*/  MUFU.EX2 R172, R172 ;  /* 0x000000ac00ac7308 */ /* 0x000e220000000800 */
[----:B--2---:R-:W-:Y:S01]  /*f670*/  FADD.FTZ R166, R168, R166 ;  /* 0x000000a6a8a67221 */ /* 0x004fe20000010000 */
[----:B-1----:R-:W-:-:S05]  /*f680*/  FMNMX.FTZ R15, R15, R196, !PT ;  /* 0x000000c40f0f7209 */ /* 0x002fca0007810000 */
[----:B------:R-:W1:Y:S01]  /*f690*/  SHFL.BFLY PT, R196, R15, 0x1, 0x1f ;  /* 0x0c201f000fc47f89 */ /* 0x000e6200000e0000 */
[----:B------:R-:W2:Y:S01]  /*f6a0*/  MUFU.EX2 R173, R173 ;  /* 0x000000ad00ad7308 */ /* 0x000ea20000000800 */
[----:B---3--:R-:W-:-:S07]  /*f6b0*/  FADD.FTZ R166, R169, R166 ;  /* 0x000000a6a9a67221 */ /* 0x008fce0000010000 */
[----:B------:R-:W3:Y:S01]  /*f6c0*/  MUFU.EX2 R176, R176 ;  /* 0x000000b000b07308 */ /* 0x000ee20000000800 */
[----:B0-----:R-:W-:-:S07]  /*f6d0*/  FADD.FTZ R166, R172, R166 ;  /* 0x000000a6aca67221 */ /* 0x001fce0000010000 */
[----:B------:R-:W0:Y:S01]  /*f6e0*/  MUFU.EX2 R177, R177 ;  /* 0x000000b100b17308 */ /* 0x000e220000000800 */
[----:B--2---:R-:W-:Y:S01]  /*f6f0*/  FADD.FTZ R166, R173, R166 ;  /* 0x000000a6ada67221 */ /* 0x004fe20000010000 */
[----:B-1----:R-:W-:-:S06]  /*f700*/  FMNMX.FTZ R15, R15, R196, !PT ;  /* 0x000000c40f0f7209 */ /* 0x002fcc0007810000 */
[----:B------:R-:W-:Y:S01]  /*f710*/  MUFU.EX2 R180, R180 ;  /* 0x000000b400b47308 */ /* 0x000fe20000000800 */
[----:B---3--:R-:W-:Y:S01]  /*f720*/  FADD.FTZ R166, R176, R166 ;  /* 0x000000a6b0a67221 */ /* 0x008fe20000010000 */
[----:B------:R-:W-:-:S04]  /*f730*/  FADD.FTZ R21, -R15, R21 ;  /* 0x000000150f157221 */ /* 0x000fc80000010100 */
[----:B------:R-:W-:Y:S01]  /*f740*/  FMUL.FTZ R21, R21, R13 ;  /* 0x0000000d15157220 */ /* 0x000fe20000410000 */
[----:B0-----:R-:W-:-:S05]  /*f750*/  FADD.FTZ R166, R177, R166 ;  /* 0x000000a6b1a67221 */ /* 0x001fca0000010000 */
        /* <DEDUP_REMOVED lines=11> */
[----:B0-----:R-:W-:Y:S01]  /*f810*/  FMUL.FTZ R181, R15, R13 ;  /* 0x0000000d0fb57220 */ /* 0x001fe20000410000 */
        /* <DEDUP_REMOVED lines=27> */
[----:B------:R0:W1:Y:S01]  /*f9d0*/  MUFU.EX2 R183, R154 ;  /* 0x0000009a00b77308 */ /* 0x0000620000000800 */
[-C--:B------:R-:W-:Y:S01]  /*f9e0*/  FMUL.FTZ R63, R63, R21.reuse ;  /* 0x000000153f3f7220 */ /* 0x080fe20000410000 */
[-C--:B------:R-:W-:Y:S01]  /*f9f0*/  FMUL.FTZ R66, R66, R21.reuse ;  /* 0x0000001542427220 */ /* 0x080fe20000410000 */
[-C--:B------:R-:W-:Y:S01]  /*fa00*/  FMUL.FTZ R67, R67, R21.reuse ;  /* 0x0000001543437220 */ /* 0x080fe20000410000 */
[-C--:B------:R-:W-:Y:S01]  /*fa10*/  FMUL.FTZ R70, R70, R21.reuse ;  /* 0x0000001546467220 */ /* 0x080fe20000410000 */
[-C--:B------:R-:W-:Y:S01]  /*fa20*/  FMUL.FTZ R71, R71, R21.reuse ;  /* 0x0000001547477220 */ /* 0x080fe20000410000 */
[-C--:B------:R-:W-:Y:S01]  /*fa30*/  FMUL.FTZ R74, R74, R21.reuse ;  /* 0x000000154a4a7220 */ /* 0x080fe20000410000 */
[----:B------:R-:W-:Y:S01]  /*fa40*/  FMUL.FTZ R75, R75, R21 ;  /* 0x000000154b4b7220 */ /* 0x000fe20000410000 */
[----:B------:R2:W3:Y:S01]  /*fa50*/  MUFU.EX2 R196, R158 ;  /* 0x0000009e00c47308 */ /* 0x0004e20000000800 */
[----:B0-----:R-:W-:Y:S01]  /*fa60*/  F2FP.BF16.F32.PACK_AB R154, R156, R153 ;  /* 0x000000999c9a723e */ /* 0x001fe200000010ff */
[----:B------:R-:W-:Y:S01]  /*fa70*/  FMUL.FTZ R78, R78, R21 ;  /* 0x000000154e4e7220 */ /* 0x000fe20000410000 */
[----:B------:R-:W-:Y:S01]  /*fa80*/  F2FP.BF16.F32.PACK_AB R156, R160, R157 ;  /* 0x0000009da09c723e */ /* 0x000fe200000010ff */
[----:B------:R-:W-:Y:S01]  /*fa90*/  FMUL.FTZ R79, R79, R21 ;  /* 0x000000154f4f7220 */ /* 0x000fe20000410000 */
[----:B------:R-:W-:Y:S01]  /*faa0*/  F2FP.BF16.F32.PACK_AB R160, R168, R165 ;  /* 0x000000a5a8a0723e */ /* 0x000fe200000010ff */
[-C--:B------:R-:W-:Y:S01]  /*fab0*/  FMUL.FTZ R82, R82, R21.reuse ;  /* 0x0000001552527220 */ /* 0x080fe20000410000 */
[----:B------:R-:W-:Y:S01]  /*fac0*/  FMUL.FTZ R83, R83, R21 ;  /* 0x0000001553537220 */ /* 0x000fe20000410000 */
[----:B------:R-:W0:Y:S01]  /*fad0*/  MUFU.EX2 R159, R159 ;  /* 0x0000009f009f7308 */ /* 0x000e220000000800 */
[----:B-1----:R-:W-:Y:S01]  /*fae0*/  FFMA.FTZ R3, R21, R3, R183 ;  /* 0x0000000315037223 */ /* 0x002fe200000100b7 */
[----:B--2---:R-:W-:Y:S01]  /*faf0*/  F2FP.BF16.F32.PACK_AB R158, R164, R161 ;  /* 0x000000a1a49e723e */ /* 0x004fe200000010ff */
[----:B------:R-:W-:Y:S01]  /*fb00*/  FMUL.FTZ R86, R86, R21 ;  /* 0x0000001556567220 */ /* 0x000fe20000410000 */
[C---:B------:R-:W-:Y:S01]  /*fb10*/  F2FP.BF16.F32.PACK_AB R153, R155.reuse, R183 ;  /* 0x000000b79b99723e */ /* 0x040fe200000010ff */
[----:B------:R-:W-:Y:S01]  /*fb20*/  FADD.FTZ R3, R155, R3 ;  /* 0x000000039b037221 */ /* 0x000fe20000010000 */
[----:B------:R-:W-:Y:S01]  /*fb30*/  F2FP.BF16.F32.PACK_AB R164, R176, R173 ;  /* 0x000000adb0a4723e */ /* 0x000fe200000010ff */
        /* <DEDUP_REMOVED lines=13> */
[----:B-1----:R-:W-:Y:S01]  /*fc10*/  F2FP.BF16.F32.PACK_AB R162, R172, R169 ;  /* 0x000000a9aca2723e */ /* 0x002fe200000010ff */
[-C--:B------:R-:W-:Y:S01]  /*fc20*/  FMUL.FTZ R102, R102, R21.reuse ;  /* 0x0000001566667220 */ /* 0x080fe20000410000 */
[-C--:B------:R-:W-:Y:S01]  /*fc30*/  FMUL.FTZ R103, R103, R21.reuse ;  /* 0x0000001567677220 */ /* 0x080fe20000410000 */
        /* <DEDUP_REMOVED lines=13> */
[C---:B0-----:R-:W-:Y:S01]  /*fd10*/  FADD.FTZ R0, R180.reuse, R166 ;  /* 0x000000a6b4007221 */ /* 0x041fe20000010000 */
        /* <DEDUP_REMOVED lines=21> */
[----:B0-----:R-:W-:Y:S01]  /*fe70*/  FADD.FTZ R3, R161, R3 ;  /* 0x00000003a1037221 */ /* 0x001fe20000010000 */
[-C--:B------:R-:W-:Y:S01]  /*fe80*/  FMUL.FTZ R146, R146, R21.reuse ;  /* 0x0000001592927220 */ /* 0x080fe20000410000 */
[-C--:B------:R-:W-:Y:S01]  /*fe90*/  FMUL.FTZ R147, R147, R21.reuse ;  /* 0x0000001593937220 */ /* 0x080fe20000410000 */
[-C--:B------:R-:W-:Y:S01]  /*fea0*/  FMUL.FTZ R150, R150, R21.reuse ;  /* 0x0000001596967220 */ /* 0x080fe20000410000 */
[----:B------:R-:W-:-:S03]  /*feb0*/  FMUL.FTZ R151, R151, R21 ;  /* 0x0000001597977220 */ /* 0x000fc60000410000 */
[----:B------:R-:W0:Y:S01]  /*fec0*/  MUFU.EX2 R175, R175 ;  /* 0x000000af00af7308 */ /* 0x000e220000000800 */
[C---:B---3--:R-:W-:Y:S01]  /*fed0*/  FADD.FTZ R3, R171.reuse, R3 ;  /* 0x00000003ab037221 */ /* 0x048fe20000010000 */
[----:B------:R-:W-:-:S06]  /*fee0*/  F2FP.BF16.F32.PACK_AB R161, R171, R161 ;  /* 0x000000a1aba1723e */ /* 0x000fcc00000010ff */
[----:B------:R-:W3:Y:S01]  /*fef0*/  MUFU.EX2 R165, R178 ;  /* 0x000000b200a57308 */ /* 0x000ee20000000800 */
[----:B--2---:R-:W-:-:S07]  /*ff00*/  FADD.FTZ R3, R174, R3 ;  /* 0x00000003ae037221 */ /* 0x004fce0000010000 */
[----:B------:R-:W2:Y:S01]  /*ff10*/  MUFU.EX2 R179, R179 ;  /* 0x000000b300b37308 */ /* 0x000ea20000000800 */
[C---:B0-----:R-:W-:Y:S01]  /*ff20*/  FADD.FTZ R3, R175.reuse, R3 ;  /* 0x00000003af037221 */ /* 0x041fe20000010000 */
[----:B------:R-:W-:-:S05]  /*ff30*/  F2FP.BF16.F32.PACK_AB R163, R175, R174 ;  /* 0x000000aeafa3723e */ /* 0x000fca00000010ff */
[----:B------:R1:W-:Y:S01]  /*ff40*/  STSM.16.M88.4 [R200], R160 ;  /* 0x000000a0c8007844 */ /* 0x0003e20000000200 */
[----:B------:R-:W0:Y:S01]  /*ff50*/  MUFU.EX2 R182, R182 ;  /* 0x000000b600b67308 */ /* 0x000e220000000800 */
[----:B---3--:R-:W-:-:S07]  /*ff60*/  FADD.FTZ R3, R165, R3 ;  /* 0x00000003a5037221 */ /* 0x008fce0000010000 */
[----:B------:R-:W3:Y:S01]  /*ff70*/  MUFU.EX2 R181, R181 ;  /* 0x000000b500b57308 */ /* 0x000ee20000000800 */
[C---:B--2---:R-:W-:Y:S01]  /*ff80*/  FADD.FTZ R3, R179.reuse, R3 ;  /* 0x00000003b3037221 */ /* 0x044fe20000010000 */
[----:B------:R-:W-:-:S03]  /*ff90*/  F2FP.BF16.F32.PACK_AB R165, R179, R165 ;  /* 0x000000a5b3a5723e */ /* 0x000fc600000010ff */
[----:B0-----:R-:W-:Y:S01]  /*ffa0*/  FADD.FTZ R3, R182, R3 ;  /* 0x00000003b6037221 */ /* 0x001fe20000010000 */
[----:B---3--:R-:W-:-:S03]  /*ffb0*/  F2FP.BF16.F32.PACK_AB R167, R181, R182 ;  /* 0x000000b6b5a7723e */ /* 0x008fc600000010ff */
[----:B------:R-:W-:Y:S02]  /*ffc0*/  FADD.FTZ R3, R181, R3 ;  /* 0x00000003b5037221 */ /* 0x000fe40000010000 */
[----:B------:R1:W-:Y:S01]  /*ffd0*/  STSM.16.M88.4 [R199], R164 ;  /* 0x000000a4c7007844 */ /* 0x0003e20000000200 */
[----:B------:R-:W-:Y:S05]  /*ffe0*/  @!P0 BRA `(.L_x_4982) ;  /* 0x0000000000048947 */ /* 0x000fea0003800000 */
[----:B------:R-:W-:Y:S01]  /*fff0*/  BPT.TRAP 0x1 ;  /* 0x000000040000795c */ /* 0x000fe20000300000 */
.L_x_4982:
[----:B------:R0:W2:Y:S01]  /*10000*/  SYNCS.PHASECHK.TRANS64.TRYWAIT P2, [R194+URZ+0x28c50], R20 ;  /* 0x028c5014c20075a7 */ /* 0x0000a2000804017f */
[----:B------:R-:W-:Y:S05]  /*10010*/  @!P0 BRA `(.L_x_4983) ;  /* 0x0000000000048947 */ /* 0x000fea0003800000 */
[----:B------:R-:W-:Y:S01]  /*10020*/  BPT.TRAP 0x1 ;  /* 0x000000040000795c */ /* 0x000fe20000300000 */
.L_x_4983:
[----:B------:R-:W-:Y:S04]  /*10030*/  BSSY B1, `(.L_x_4984) ;  /* 0x0000004000017945 */ /* 0x000fe80003800000 */
[----:B--2---:R-:W-:Y:S05]  /*10040*/  @P2 BRA `(.L_x_4985) ;  /* 0x0000000000082947 */ /* 0x004fea0003800000 */
[----:B------:R-:W2:Y:S02]  /*10050*/  SYNCS.PHASECHK.TRANS64.TRYWAIT P2, [R194+URZ+0x28c50], R20 ;  /* 0x028c5014c20075a7 */ /* 0x000ea4000804017f */
[----:B--2---:R-:W-:Y:S05]  /*10060*/  @!P2 BRA `(.L_x_4986) ;  /* 0x000000fc0084a947 */ /* 0x004fea0003800000 */
.L_x_4985:
[----:B------:R-:W-:Y:S05]  /*10070*/  BSYNC B1 ;  /* 0x0000000000017941 */ /* 0x000fea0003800000 */
.L_x_4984:
        /* <DEDUP_REMOVED lines=47> */
.L_x_4976:
[----:B------:R-:W-:Y:S05]  /*10370*/  BSYNC B0 ;  /* 0x0000000000007941 */ /* 0x000fea0003800000 */
.L_x_4975:
[----:B------:R-:W3:Y:S01]  /*10380*/  SHFL.BFLY PT, R4, R0, 0x2, 0x1f ;  /* 0x0c401f0000047f89 */ /* 0x000ee200000e0000 */
[----:B------:R-:W-:Y:S02]  /*10390*/  IMAD.MOV.U32 R154, RZ, RZ, -0x800000 ;  /* 0xff800000ff9a7424 */ /* 0x000fe400078e00ff */
[----:B------:R-:W-:Y:S01]  /*103a0*/  VIADD R218, R218, 0x1 ;  /* 0x00000001dada7836 */ /* 0x000fe20000000000 */
[----:B------:R-:W-:Y:S08]  /*103b0*/  BAR.ARV 0x8, 0x100 ;  /* 0x0204000000007b1d */ /* 0x000ff00000002000 */
[----:B------:R-:W-:Y:S01]  /*103c0*/  BAR.SYNC.DEFER_BLOCKING 0xf, 0x100 ;  /* 0x03c4000000007b1d */ /* 0x000fe20000010000 */
[----:B---3--:R-:W-:-:S05]  /*103d0*/  FADD.FTZ R4, R4, R0 ;  /* 0x0000000004047221 */ /* 0x008fca0000010000 */
[----:B------:R-:W3:Y:S02]  /*103e0*/  SHFL.BFLY PT, R0, R4, 0x1, 0x1f ;  /* 0x0c201f0004007f89 */ /* 0x000ee400000e0000 */
[----:B---3--:R-:W-:Y:S01]  /*103f0*/  FADD.FTZ R0, R4, R0 ;  /* 0x0000000004007221 */ /* 0x008fe20000010000 */
[----:B------:R-:W-:-:S04]  /*10400*/  IMAD.MOV.U32 R4, RZ, RZ, RZ ;  /* 0x000000ffff047224 */ /* 0x000fc800078e00ff */
[----:B------:R-:W-:-:S13]  /*10410*/  FSETP.NE.FTZ.AND P0, PT, R0, RZ, PT ;  /* 0x000000ff0000720b */ /* 0x000fda0003f15000 */
[----:B------:R-:W3:Y:S01]  /*10420*/  @P0 MUFU.RCP R4, R0 ;  /* 0x0000000000040308 */ /* 0x000ee20000001000 */
[----:B------:R-:W-:-:S07]  /*10430*/  @P0 FMUL.FTZ R5, R13, 0.69314718246459960938 ;  /* 0x3f3172180d050820 */ /* 0x000fce0000410000 */
[----:B------:R-:W4:Y:S01]  /*10440*/  @P0 MUFU.LG2 R0, R0 ;  /* 0x0000000000000308 */ /* 0x000f220000000c00 */
        /* <DEDUP_REMOVED lines=8> */
[----:B----4-:R-:W-:Y:S01]  /*104d0*/  @P0 FMUL.FTZ R0, R0, 0.69314718246459960938 ;  /* 0x3f31721800000820 */ /* 0x010fe20000410000 */
[-C--:B------:R-:W-:Y:S01]  /*104e0*/  FMUL.FTZ R40, R40, R4.reuse ;  /* 0x0000000428287220 */ /* 0x080fe20000410000 */
[-C--:B------:R-:W-:Y:S01]  /*104f0*/  FMUL.FTZ R41, R41, R4.reuse ;  /* 0x0000000429297220 */ /* 0x080fe20000410000 */
[----:B------:R-:W-:Y:S01]  /*10500*/  FMUL.FTZ R44, R44, R4 ;  /* 0x000000042c2c7220 */ /* 0x000fe20000410000 */
[----:B------:R-:W-:Y:S01]  /*10510*/  @P0 FFMA.FTZ R154, R5, R14, R0 ;  /* 0x0000000e059a0223 */ /* 0x000fe20000010000 */
        /* <DEDUP_REMOVED lines=57> */
[----:B------:R-:W-:Y:S01]  /*108b0*/  FMUL.FTZ R149, R149, R4 ;  /* 0x0000000495957220 */ /* 0x000fe20000410000 */
        /* <DEDUP_REMOVED lines=11> */
[----:B------:R-:W-:Y:S01]  /*10970*/  FMUL.FTZ R39, R39, R0 ;  /* 0x0000000027277220 */ /* 0x000fe20000410000 */
[----:B----4-:R-:W-:Y:S01]  /*10980*/  @P0 FMUL.FTZ R5, R3, 0.69314718246459960938 ;  /* 0x3f31721803050820 */ /* 0x010fe20000410000 */
        /* <DEDUP_REMOVED lines=70> */
.L_x_4903:
[----:B------:R-:W-:Y:S05]  /*10df0*/  BSYNC B7 ;  /* 0x0000000000077941 */ /* 0x000fea0003800000 */
.L_x_4899:
[----:B------:R-:W3:Y:S08]  /*10e00*/  S2UR UR5, SR_CgaCtaId ;  /* 0x00000000000579c3 */ /* 0x000ef00000008800 */
[----:B------:R-:W-:Y:S06]  /*10e10*/  BAR.SYNC.DEFER_BLOCKING 0x5, 0x180 ;  /* 0x0146000000007b1d */ /* 0x000fec0000010000 */
[----:B------:R-:W-:Y:S01]  /*10e20*/  UMOV UR4, 0x400 ;  /* 0x0000040000047882 */ /* 0x000fe20000000000 */
[----:B------:R-:W-:Y:S01]  /*10e30*/  BSSY B0, `(.L_x_4988) ;  /* 0x0000499000007945 */ /* 0x000fe20003800000 */
[----:B---3--:R-:W-:-:S06]  /*10e40*/  ULEA UR4, UR5, UR4, 0x18 ;  /* 0x0000000405047291 */ /* 0x008fcc000f8ec03f */
[----:B------:R-:W-:-:S05]  /*10e50*/  IMAD.U32 R2, RZ, RZ, UR4 ;  /* 0x00000004ff027e24 */ /* 0x000fca000f8e00ff */
[----:B0-----:R0:W3:Y:S01]  /*10e60*/  LDS.128 R4, [R2+0x28cd0] ;  /* 0x028cd00002047984 */ /* 0x0010e20000000c00 */
        /* <DEDUP_REMOVED lines=15> */
[----:B----45:R-:W-:-:S04]  /*10f60*/  IMAD.WIDE R152, R8, 0x2, R20 ;  /* 0x0000000208987825 */ /* 0x030fc800078e0214 */
        /* <DEDUP_REMOVED lines=158> */
[----:B---3--:R-:W-:Y:S02]  /*11950*/  MOV R4, R8 ;  /* 0x0000000800047202 */ /* 0x008fe40000000f00 */
[----:B------:R-:W-:Y:S01]  /*11960*/  F2FP.BF16.F32.PACK_AB R8, R137, R136 ;  /* 0x000000888908723e */ /* 0x000fe200000010ff */
[----:B------:R-:W-:Y:S01]  /*11970*/  IMAD.X R153, RZ, RZ, R153, P0 ;  /* 0x000000ffff997224 */ /* 0x000fe200000e0699 */
[----:B------:R-:W-:-:S02]  /*11980*/  F2FP.BF16.F32.PACK_AB R9, R139, R138 ;  /* 0x0000008a8b09723e */ /* 0x000fc400000010ff */
[----:B------:R-:W-:Y:S02]  /*11990*/  F2FP.BF16.F32.PACK_AB R15, R151, R150 ;  /* 0x00000096970f723e */ /* 0x000fe400000010ff */
[----:B------:R-:W-:Y:S01]  /*119a0*/  ISETP.NE.U32.AND P1, PT, RZ, UR6, PT ;  /* 0x00000006ff007c0c */ /* 0x000fe2000bf25070 */
[----:B------:R1:W-:Y:S03]  /*119b0*/  STSM.16.M88.4 [R4], R8 ;  /* 0x0000000804007844 */ /* 0x0003e60000000200 */
[----:B------:R-:W-:Y:S02]  /*119c0*/  ISETP.NE.AND.EX P1, PT, RZ, UR7, PT, P1 ;  /* 0x00000007ff007c0c */ /* 0x000fe4000bf25310 */
[----:B-1----:R-:W-:Y:S02]  /*119d0*/  LOP3.LUT R4, R0, 0x380, RZ, 0xc0, !PT ;  /* 0x0000038000047812 */ /* 0x002fe400078ec0ff */
[----:B------:R-:W-:-:S02]  /*119e0*/  IADD3 R8, P0, R208, UR6, RZ ;  /* 0x00000006d0087c10 */ /* 0x000fc4000ff1e0ff */
[----:B------:R-:W-:Y:S02]  /*119f0*/  SHF.R.U64 R4, R4, 0x3, RZ ;  /* 0x0000000304047819 */ /* 0x000fe400000012ff */
[----:B------:R-:W-:Y:S02]  /*11a00*/  IADD3.X R9, R209, UR7, RZ, P0, !PT ;  /* 0x00000007d1097c10 */ /* 0x000fe400087fe4ff */
[----:B------:R-:W-:Y:S01]  /*11a10*/  LOP3.LUT R152, R4, R0, RZ, 0x3c, !PT ;  /* 0x0000000004987212 */ /* 0x000fe200078e3cff */
[----:B------:R-:W-:-:S03]  /*11a20*/  IMAD.MOV.U32 R0, RZ, RZ, RZ ;  /* 0x000000ffff007224 */ /* 0x000fc600078e00ff */
[----:B------:R-:W-:Y:S02]  /*11a30*/  MOV R152, R152 ;  /* 0x0000009800987202 */ /* 0x000fe40000000f00 */
[----:B------:R-:W-:-:S03]  /*11a40*/  ISETP.NE.U32.AND P0, PT, RZ, UR4, PT ;  /* 0x00000004ff007c0c */ /* 0x000fc6000bf05070 */
[----:B------:R1:W-:Y:S01]  /*11a50*/  STSM.16.M88.4 [R152], R12 ;  /* 0x0000000c98007844 */ /* 0x0003e20000000200 */
[----:B------:R-:W-:Y:S01]  /*11a60*/  BAR.SYNC.DEFER_BLOCKING 0x1, 0x100 ;  /* 0x0044000000007b1d */ /* 0x000fe20000010000 */
[----:B------:R-:W-:-:S13]  /*11a70*/  ISETP.NE.AND.EX P0, PT, RZ, UR5, PT, P0 ;  /* 0x00000005ff007c0c */ /* 0x000fda000bf05300 */
[----:B------:R-:W-:Y:S01]  /*11a80*/  @P0 IADD3 R208, P2, R208, UR4, RZ ;  /* 0x00000004d0d00c10 */ /* 0x000fe2000ff5e0ff */
        /* <DEDUP_REMOVED lines=10> */
.L_x_4990:
[----:B-1----:R-:W3:Y:S01]  /*11b30*/  LDL R8, [R1+0x44] ;  /* 0x0000440001087983 */ /* 0x002ee20000100800 */
[----:B------:R-:W-:Y:S01]  /*11b40*/  ISETP.NE.AND P1, PT, R206, RZ, PT ;  /* 0x000000ffce00720c */ /* 0x000fe20003f25270 */
[----:B------:R-:W-:-:S03]  /*11b50*/  ULDC UR4, c[0x0][0xad4] ;  /* 0x0002b50000047ab9 */ /* 0x000fc60000000800 */
[----:B------:R-:W-:Y:S01]  /*11b60*/  SEL R206, R206, UR4, P1 ;  /* 0x00000004cece7c07 */ /* 0x000fe20008800000 */
[----:B---3--:R-:W1:Y:S02]  /*11b70*/  SHFL.IDX PT, R8, R8, RZ, 0x1f ;  /* 0x00001fff08087589 */ /* 0x008e6400000e0000 */
[----:B-1----:R-:W-:Y:S02]  /*11b80*/  ISETP.NE.AND P0, PT, R8, RZ, PT ;  /* 0x000000ff0800720c */ /* 0x002fe40003f05270 */
[----:B-----5:R-:W-:-:S11]  /*11b90*/  SHF.R.S32.HI R8, RZ, 0x1f, R0 ;  /* 0x0000001fff087819 */ /* 0x020fd60000011400 */
[----:B------:R-:W-:Y:S05]  /*11ba0*/  @P0 BRA `(.L_x_4991) ;  /* 0x0000000000f80947 */ /* 0x000fea0003800000 */
[----:B------:R-:W3:Y:S01]  /*11bb0*/  LDL.LU R14, [R1+0x40] ;  /* 0x00004000010e7983 */ /* 0x000ee20000300800 */
[----:B------:R-:W-:Y:S01]  /*11bc0*/  IMAD.MOV.U32 R9, RZ, RZ, 0x9b8 ;  /* 0x000009b8ff097424 */ /* 0x000fe200078e00ff */
[----:B------:R-:W-:Y:S01]  /*11bd0*/  ISETP.GT.AND P1, PT, R206, 0x1, PT ;  /* 0x00000001ce00780c */ /* 0x000fe20003f24270 */
[----:B------:R-:W1:Y:S01]  /*11be0*/  LDC R156, c[0x0][0xbe8] ;  /* 0x0002fa00ff9c7b82 */ /* 0x000e620000000800 */
[----:B------:R-:W4:Y:S01]  /*11bf0*/  LDL R157, [R1+0x68] ;  /* 0x00006800019d7983 */ /* 0x000f220000100800 */
[----:B------:R-:W-:Y:S02]  /*11c00*/  ISETP.NE.U32.AND P0, PT, RZ, UR6, PT ;  /* 0x00000006ff007c0c */ /* 0x000fe4000bf05070 */
[----:B------:R-:W-:Y:S02]  /*11c10*/  SEL R9, R9, 0x978, P1 ;  /* 0x0000097809097807 */ /* 0x000fe40000800000 */
[----:B------:R-:W-:Y:S02]  /*11c20*/  ISETP.NE.AND.EX P0, PT, RZ, UR7, PT, P0 ;  /* 0x00000007ff007c0c */ /* 0x000fe4000bf05300 */
[----:B------:R-:W5:Y:S02]  /*11c30*/  LDC.64 R12, c[0x0][R9+0x220] ;  /* 0x00008800090c7b82 */ /* 0x000f640000000a00 */
[----:B------:R-:W-:-:S06]  /*11c40*/  SEL R15, R207, RZ, !P0 ;  /* 0x000000ffcf0f7207 */ /* 0x000fcc0004000000 */
[----:B------:R-:W0:Y:S01]  /*11c50*/  LDC.64 R10, c[0x0][R9+0x218] ;  /* 0x00008600090a7b82 */ /* 0x000e220000000a00 */
[----:B------:R-:W-:Y:S02]  /*11c60*/  IMAD.IADD R153, R204, 0x1, R195 ;  /* 0x00000001cc997824 */ /* 0x000fe400078e02c3 */
[----:B-----5:R-:W-:Y:S01]  /*11c70*/  IMAD R13, R13, R15, RZ ;  /* 0x0000000f0d0d7224 */ /* 0x020fe200078e02ff */
[----:B------:R-:W-:Y:S02]  /*11c80*/  SEL R155, R219, RZ, P1 ;  /* 0x000000ffdb9b7207 */ /* 0x000fe40000800000 */
[----:B---3--:R-:W-:Y:S02]  /*11c90*/  SEL R14, R14, RZ, !P0 ;  /* 0x000000ff0e0e7207 */ /* 0x008fe40004000000 */
[----:B-1----:R-:W-:-:S03]  /*11ca0*/  ISETP.NE.AND P0, PT, R156, 0x1, PT ;  /* 0x000000019c00780c */ /* 0x002fc60003f05270 */
        /* <DEDUP_REMOVED lines=31> */
[----:B------:R-:W-:Y:S01]  /*11ea0*/  IMAD.IADD R14, R189, 0x1, R195 ;  /* 0x00000001bd0e7824 */ /* 0x000fe200078e02c3 */
[----:B0-----:R-:W-:Y:S01]  /*11eb0*/  LEA R13, P0, R12, R10, 0x2 ;  /* 0x0000000a0c0d7211 */ /* 0x001fe200078010ff */
[----:B----4-:R-:W-:-:S03]  /*11ec0*/  IMAD.MOV R10, RZ, RZ, -R157 ;  /* 0x000000ffff0a7224 */ /* 0x010fc600078e0a9d */
[----:B-1----:R-:W-:Y:S02]  /*11ed0*/  LEA.HI.X R9, R12, R11, R9, 0x2, P0 ;  /* 0x0000000b0c097211 */ /* 0x002fe400000f1409 */
[----:B------:R-:W-:Y:S01]  /*11ee0*/  ISETP.NE.AND P0, PT, R203, R10, PT ;  /* 0x0000000acb00720c */ /* 0x000fe20003f05270 */
[----:B------:R-:W-:Y:S04]  /*11ef0*/  SHFL.IDX PT, R12, R13, 0x1, 0x1c1f ;  /* 0x003c1f000d0c7f89 */ /* 0x000fe800000e0000 */
[----:B------:R-:W-:Y:S04]  /*11f00*/  SHFL.IDX PT, R10, R13, RZ, 0x1c1f ;  /* 0x001c1fff0d0a7589 */ /* 0x000fe800000e0000 */
        /* <DEDUP_REMOVED lines=8> */
.L_x_4991:
[----:B------:R-:W-:Y:S02]  /*11f90*/  ISETP.GT.AND P1, PT, R206, 0x1, PT ;  /* 0x00000001ce00780c */ /* 0x000fe40003f24270 */
[----:B------:R-:W-:-:S04]  /*11fa0*/  ISETP.NE.U32.AND P0, PT, RZ, UR6, PT ;  /* 0x00000006ff007c0c */ /* 0x000fc8000bf05070 */
[----:B------:R-:W-:-:S04]  /*11fb0*/  ISETP.NE.AND.EX P0, PT, RZ, UR7, PT, P0 ;  /* 0x00000007ff007c0c */ /* 0x000fc8000bf05300 */
[----:B------:R-:W-:-:S03]  /*11fc0*/  SEL R207, R207, RZ, !P0 ;  /* 0x000000ffcfcf7207 */ /* 0x000fc60004000000 */
[----:B------:R-:W-:Y:S06]  /*11fd0*/  @P1 BRA `(.L_x_4992) ;  /* 0x0000001000381947 */ /* 0x000fec0003800000 */
[----:B-1----:R-:W1:Y:S01]  /*11fe0*/  S2R R11, SR_TID.X ;  /* 0x00000000000b7919 */ /* 0x002e620000002100 */
[----:B------:R-:W3:Y:S01]  /*11ff0*/  LDC R87, c[0x0][0xbe8] ;  /* 0x0002fa00ff577b82 */ /* 0x000ee20000000800 */
[----:B------:R-:W-:Y:S01]  /*12000*/  ULDC.64 UR4, c[0x0][0xaa0] ;  /* 0x0002a80000047ab9 */ /* 0x000fe20000000a00 */
[----:B-1----:R-:W-:-:S05]  /*12010*/  VIADD R11, R11, 0xffffff80 ;  /* 0xffffff800b0b7836 */ /* 0x002fca0000000000 */
[----:B------:R-:W-:-:S04]  /*12020*/  SHF.R.S32.HI R84, RZ, 0x1f, R11 ;  /* 0x0000001fff547819 */ /* 0x000fc8000001140b */
[----:B------:R-:W-:-:S04]  /*12030*/  LEA.HI R84, R84, R11, RZ, 0x3 ;  /* 0x0000000b54547211 */ /* 0x000fc800078f18ff */
[----:B------:R-:W-:-:S05]  /*12040*/  SHF.R.S32.HI R10, RZ, 0x3, R84 ;  /* 0x00000003ff0a7819 */ /* 0x000fca0000011454 */
[----:B------:R-:W-:-:S04]  /*12050*/  IMAD R3, R10, 0x40, R188 ;  /* 0x000000400a037824 */ /* 0x000fc800078e02bc */
        /* <DEDUP_REMOVED lines=11> */
[C---:B------:R-:W-:Y:S01]  /*12110*/  IADD3 R45, P1, R20.reuse, 0x6000, RZ ;  /* 0x00006000142d7810 */ /* 0x040fe20007f3e0ff */
[----:B------:R-:W5:Y:S01]  /*12120*/  LD.E.128 R24, desc[UR42][R24.64] ;  /* 0x0000002a18187980 */ /* 0x000f62000c101d00 */
        /* <DEDUP_REMOVED lines=17> */
[----:B------:R-:W-:Y:S02]  /*12240*/  IADD3 R14, P3, R20, 0xf000, RZ ;  /* 0x0000f000140e7810 */ /* 0x000fe40007f7e0ff */
        /* <DEDUP_REMOVED lines=12> */
[C---:B------:R-:W-:Y:S01]  /*12310*/  IADD3 R57, P4, R20.reuse, 0x9000, RZ ;  /* 0x0000900014397810 */ /* 0x040fe20007f9e0ff */
[----:B------:R-:W-:Y:S01]  /*12320*/  IMAD.X R81, RZ, RZ, R21, P3 ;  /* 0x000000ffff517224 */ /* 0x000fe200018e0615 */
        /* <DEDUP_REMOVED lines=10> */
[----:B------:R-:W5:Y:S01]  /*123d0*/  LD.E.128 R40, desc[UR42][R40.64] ;  /* 0x0000002a28287980 */ /* 0x000f62000c101d00 */
[----:B------:R-:W-:-:S02]  /*123e0*/  LOP3.LUT R60, R61, 0x380, RZ, 0xc0, !PT ;  /* 0x000003803d3c7812 */ /* 0x000fc400078ec0ff */
[----:B------:R-:W-:Y:S01]  /*123f0*/  LOP3.LUT R64, R65, 0x380, RZ, 0xc0, !PT ;  /* 0x0000038041407812 */ /* 0x000fe200078ec0ff */
[----:B------:R-:W5:Y:S01]  /*12400*/  LD.E.128 R44, desc[UR42][R44.64] ;  /* 0x0000002a2c2c7980 */ /* 0x000f62000c101d00 */
[----:B------:R-:W-:Y:S02]  /*12410*/  LOP3.LUT R68, R69, 0x380, RZ, 0xc0, !PT ;  /* 0x0000038045447812 */ /* 0x000fe400078ec0ff */
[----:B------:R-:W-:Y:S01]  /*12420*/  LOP3.LUT R72, R73, 0x380, RZ, 0xc0, !PT ;  /* 0x0000038049487812 */ /* 0x000fe200078ec0ff */
[----:B------:R-:W5:Y:S01]  /*12430*/  LD.E.128 R48, desc[UR42][R48.64] ;  /* 0x0000002a30307980 */ /* 0x000f62000c101d00 */
[----:B------:R-:W-:Y:S02]  /*12440*/  LOP3.LUT R76, R77, 0x380, RZ, 0xc0, !PT ;  /* 0x000003804d4c7812 */ /* 0x000fe400078ec0ff */
[----:B------:R-:W-:Y:S01]  /*12450*/  LOP3.LUT R13, R20, 0x380, RZ, 0xc0, !PT ;  /* 0x00000380140d7812 */ /* 0x000fe200078ec0ff */
[----:B------:R-:W5:Y:S01]  /*12460*/  LD.E.128 R52, desc[UR42][R52.64] ;  /* 0x0000002a34347980 */ /* 0x000f62000c101d00 */
[----:B------:R-:W-:-:S02]  /*12470*/  SHF.R.U64 R3, R3, 0x3, RZ ;  /* 0x0000000303037819 */ /* 0x000fc400000012ff */
        /* <DEDUP_REMOVED lines=8> */
[----:B------:R-:W-:Y:S01]  /*12500*/  IMAD R3, R8, UR4, RZ ;  /* 0x0000000408037c24 */ /* 0x000fe2000f8e02ff */
        /* <DEDUP_REMOVED lines=14> */
[----:B---3--:R-:W-:Y:S01]  /*125f0*/  ISETP.NE.AND P3, PT, R87, 0x1, PT ;  /* 0x000000015700780c */ /* 0x008fe20003f65270 */
[----:B------:R-:W-:Y:S01]  /*12600*/  IMAD R21, R0, UR5, R3 ;  /* 0x0000000500157c24 */ /* 0x000fe2000f8e0203 */
[----:B------:R-:W-:Y:S01]  /*12610*/  LOP3.LUT R84, R84, 0xfffffff8, RZ, 0xc0, !PT ;  /* 0xfffffff854547812 */ /* 0x000fe200078ec0ff */
[----:B------:R-:W1:Y:S01]  /*12620*/  LDC R3, c[0x0][0xac8] ;  /* 0x0002b200ff037b82 */ /* 0x000e620000000800 */
[----:B------:R-:W-:Y:S01]  /*12630*/  IMAD.WIDE.U32 R8, R0, UR4, RZ ;  /* 0x0000000400087c25 */ /* 0x000fe2000f8e00ff */
[----:B------:R-:W-:Y:S01]  /*12640*/  ULDC.64 UR4, c[0x0][0xae8] ;  /* 0x0002ba0000047ab9 */ /* 0x000fe20000000a00 */
[----:B------:R-:W5:Y:S02]  /*12650*/  LD.E.128 R12, desc[UR42][R12.64] ;  /* 0x0000002a0c0c7980 */ /* 0x000f64000c101d00 */
[----:B------:R-:W-:-:S02]  /*12660*/  IMAD.IADD R9, R9, 0x1, R21 ;  /* 0x0000000109097824 */ /* 0x000fc400078e0215 */
[----:B------:R-:W5:Y:S03]  /*12670*/  LD.E.128 R56, desc[UR42][R56.64] ;  /* 0x0000002a38387980 */ /* 0x000f66000c101d00 */
[----:B------:R-:W3:Y:S01]  /*12680*/  @P3 LDC R89, c[0x0][0xbec] ;  /* 0x0002fb00ff593b82 */ /* 0x000ee20000000800 */
[----:B------:R-:W-:Y:S01]  /*12690*/  IMAD.WIDE.U32 R8, R205, UR4, R8 ;  /* 0x00000004cd087c25 */ /* 0x000fe2000f8e0008 */
[----:B------:R-:W5:Y:S03]  /*126a0*/  LD.E.128 R60, desc[UR42][R60.64] ;  /* 0x0000002a3c3c7980 */ /* 0x000f66000c101d00 */
[----:B------:R-:W-:Y:S01]  /*126b0*/  IMAD.IADD R21, R11, 0x1, -R84 ;  /* 0x000000010b157824 */ /* 0x000fe200078e0a54 */
[----:B------:R-:W5:Y:S02]  /*126c0*/  LD.E.128 R64, desc[UR42][R64.64] ;  /* 0x0000002a40407980 */ /* 0x000f64000c101d00 */
[----:B------:R-:W4:Y:S01]  /*126d0*/  @P3 LDC R91, c[0x0][0xbf0] ;  /* 0x0002fc00ff5b3b82 */ /* 0x000f220000000800 */
[----:B------:R-:W-:Y:S01]  /*126e0*/  SHF.R.S32.HI R11, RZ, 0x1f, R207 ;  /* 0x0000001fff0b7819 */ /* 0x000fe200000114cf */
[----:B------:R-:W-:Y:S01]  /*126f0*/  IMAD R9, R205, UR5, R9 ;  /* 0x00000005cd097c24 */ /* 0x000fe2000f8e0209 */
[----:B------:R-:W-:Y:S01]  /*12700*/  ULDC.64 UR4, c[0x0][0xaf0] ;  /* 0x0002bc0000047ab9 */ /* 0x000fe20000000a00 */
[----:B------:R-:W-:Y:S01]  /*12710*/  IMAD R20, R21, 0x20, R10 ;  /* 0x0000002015147824 */ /* 0x000fe200078e020a */
[----:B------:R-:W5:Y:S01]  /*12720*/  LD.E.128 R68, desc[UR42][R68.64] ;  /* 0x0000002a44447980 */ /* 0x000f62000c101d00 */
[----:B------:R-:W-:Y:S01]  /*12730*/  IMAD.IADD R0, R10, 0x1, R195 ;  /* 0x000000010a007824 */ /* 0x000fe200078e02c3 */
[-C--:B-1----:R-:W-:Y:S01]  /*12740*/  ISETP.GE.AND P1, PT, R214, R3.reuse, PT ;  /* 0x00000003d600720c */ /* 0x082fe20003f26270 */
[----:B------:R-:W-:Y:S01]  /*12750*/  IMAD R10, R11, UR4, RZ ;  /* 0x000000040b0a7c24 */ /* 0x000fe2000f8e02ff */
[----:B------:R-:W5:Y:S03]  /*12760*/  LD.E.128 R72, desc[UR42][R72.64] ;  /* 0x0000002a48487980 */ /* 0x000f66000c101d00 */
[----:B------:R-:W-:Y:S01]  /*12770*/  IMAD R85, R207, UR5, R10 ;  /* 0x00000005cf557c24 */ /* 0x000fe2000f8e020a */
[----:B------:R-:W-:Y:S01]  /*12780*/  SEL R10, RZ, 0xffffffff, P1 ;  /* 0xffffffffff0a7807 */ /* 0x000fe20000800000 */
[----:B------:R-:W-:Y:S01]  /*12790*/  IMAD.IADD R84, R195, 0x1, R20 ;  /* 0x00000001c3547824 */ /* 0x000fe200078e0214 */
[----:B------:R-:W-:Y:S01]  /*127a0*/  ISETP.GE.AND P0, PT, R213, R3, PT ;  /* 0x00000003d500720c */ /* 0x000fe20003f06270 */
[----:B------:R-:W5:Y:S02]  /*127b0*/  LD.E.128 R76, desc[UR42][R76.64] ;  /* 0x0000002a4c4c7980 */ /* 0x000f64000c101d00 */
[----:B------:R-:W-:Y:S01]  /*127c0*/  IMAD.SHL.U32 R93, R10, 0x2, RZ ;  /* 0x000000020a5d7824 */ /* 0x000fe200078e00ff */
[----:B------:R-:W-:Y:S01]  /*127d0*/  SEL R21, RZ, 0xffffffff, P0 ;  /* 0xffffffffff157807 */ /* 0x000fe20000000000 */
[----:B---3--:R-:W-:Y:S01]  /*127e0*/  @P3 IMAD.HI.U32 R10, R84, R89, RZ ;  /* 0x00000059540a3227 */ /* 0x008fe200078e00ff */
[-C--:B------:R-:W-:Y:S01]  /*127f0*/  ISETP.GE.AND P2, PT, R188, R3.reuse, PT ;  /* 0x00000003bc00720c */ /* 0x080fe20003f46270 */
[----:B------:R-:W5:Y:S01]  /*12800*/  LD.E.128 R80, desc[UR42][R80.64] ;  /* 0x0000002a50507980 */ /* 0x000f62000c101d00 */
[----:B------:R-:W-:Y:S01]  /*12810*/  ISETP.GE.AND P0, PT, R212, R3, PT ;  /* 0x00000003d400720c */ /* 0x000fe20003f06270 */
[----:B------:R-:W-:Y:S01]  /*12820*/  IMAD.MOV.U32 R11, RZ, RZ, R84 ;  /* 0x000000ffff0b7224 */ /* 0x000fe200078e0054 */
[----:B----4-:R-:W-:Y:S01]  /*12830*/  @P3 SHF.R.U32.HI R11, RZ, R91, R10 ;  /* 0x0000005bff0b3219 */ /* 0x010fe2000001160a */
[----:B------:R-:W-:Y:S01]  /*12840*/  IMAD.WIDE.U32 R8, R207, UR4, R8 ;  /* 0x00000004cf087c25 */ /* 0x000fe2000f8e0008 */
[----:B------:R-:W-:Y:S01]  /*12850*/  SEL R20, RZ, 0x1, P2 ;  /* 0x00000001ff147807 */ /* 0x000fe20001000000 */
[----:B------:R-:W-:Y:S01]  /*12860*/  ULDC.64 UR4, c[0x0][0xae0] ;  /* 0x0002b80000047ab9 */ /* 0x000fe20000000a00 */
[----:B------:R-:W-:Y:S01]  /*12870*/  SEL R10, RZ, 0xffffffff, P0 ;  /* 0xffffffffff0a7807 */ /* 0x000fe20000000000 */
[----:B------:R-:W-:Y:S01]  /*12880*/  IMAD.SHL.U32 R21, R21, 0x4, RZ ;  /* 0x0000000415157824 */ /* 0x000fe200078e00ff */
[----:B------:R-:W-:Y:S01]  /*12890*/  LOP3.LUT R20, R93, 0x2, R20, 0xe2, !PT ;  /* 0x000000025d147812 */ /* 0x000fe200078ee214 */
[----:B------:R-:W-:Y:S01]  /*128a0*/  IMAD.IADD R9, R9, 0x1, R85 ;  /* 0x0000000109097824 */ /* 0x000fe200078e0255 */
[----:B------:R-:W-:Y:S01]  /*128b0*/  ISETP.GE.AND P0, PT, R211, R3, PT ;  /* 0x00000003d300720c */ /* 0x000fe20003f06270 */
[----:B------:R-:W-:Y:S01]  /*128c0*/  IMAD.SHL.U32 R85, R10, 0x8, RZ ;  /* 0x000000080a557824 */ /* 0x000fe200078e00ff */
[--C-:B------:R-:W-:Y:S01]  /*128d0*/  SHF.R.S32.HI R10, RZ, 0x1f, R11.reuse ;  /* 0x0000001fff0a7819 */ /* 0x100fe2000001140b */
[----:B------:R-:W-:Y:S01]  /*128e0*/  IMAD R89, R4, R87, RZ ;  /* 0x0000005704597224 */ /* 0x000fe200078e02ff */
[----:B------:R-:W-:Y:S01]  /*128f0*/  LOP3.LUT R20, R21, 0x4, R20, 0xe2, !PT ;  /* 0x0000000415147812 */ /* 0x000fe200078ee214 */
[----:B------:R-:W-:Y:S01]  /*12900*/  IMAD.MOV R21, RZ, RZ, -R11 ;  /* 0x000000ffff157224 */ /* 0x000fe200078e0a0b */
[----:B------:R-:W-:Y:S01]  /*12910*/  SEL R4, RZ, 0xffffffff, P0 ;  /* 0xffffffffff047807 */ /* 0x000fe20000000000 */
[----:B------:R-:W-:Y:S01]  /*12920*/  IMAD R10, R10, UR4, RZ ;  /* 0x000000040a0a7c24 */ /* 0x000fe2000f8e02ff */
[----:B------:R-:W-:Y:S01]  /*12930*/  ISETP.GE.AND P0, PT, R210, R3, PT ;  /* 0x00000003d200720c */ /* 0x000fe20003f06270 */
[----:B------:R-:W-:Y:S01]  /*12940*/  IMAD R21, R87, R21, R84 ;  /* 0x0000001557157224 */ /* 0x000fe200078e0254 */
[----:B------:R-:W-:Y:S01]  /*12950*/  LOP3.LUT R20, R85, 0x8, R20, 0xe2, !PT ;  /* 0x0000000855147812 */ /* 0x000fe200078ee214 */
[----:B------:R-:W-:Y:S01]  /*12960*/  IMAD.SHL.U32 R85, R4, 0x10, RZ ;  /* 0x0000001004557824 */ /* 0x000fe200078e00ff */
[----:B------:R-:W-:Y:S01]  /*12970*/  SEL R4, RZ, 0xffffffff, P0 ;  /* 0xffffffffff047807 */ /* 0x000fe20000000000 */
[C---:B------:R-:W-:Y:S01]  /*12980*/  IMAD.WIDE.U32 R8, R11.reuse, UR4, R8 ;  /* 0x000000040b087c25 */ /* 0x040fe2000f8e0008 */
[----:B------:R-:W-:Y:S01]  /*12990*/  @!PT LDS RZ, [RZ] ;  /* 0x00000000fffff984 */ /* 0x000fe20000000800 */
[----:B------:R-:W-:Y:S01]  /*129a0*/  @!PT LDS RZ, [RZ] ;  /* 0x00000000fffff984 */ /* 0x000fe20000000800 */
[----:B------:R-:W-:Y:S01]  /*129b0*/  @!PT LDS RZ, [RZ] ;  /* 0x00000000fffff984 */ /* 0x000fe20000000800 */
[----:B------:R-:W-:Y:S01]  /*129c0*/  @!PT LDS RZ, [RZ] ;  /* 0x00000000fffff984 */ /* 0x000fe20000000800 */
[----:B------:R1:W-:Y:S06]  /*129d0*/  MEMBAR.ALL.CTA ;  /* 0x0000000000007992 */ /* 0x0003ec0000008000 */
[----:B-1----:R-:W1:Y:S01]  /*129e0*/  FENCE.VIEW.ASYNC.S ;  /* 0x00000000000073c6 */ /* 0x002e620000000000 */
[----:B------:R-:W-:Y:S01]  /*129f0*/  IMAD R11, R11, UR5, R10 ;  /* 0x000000050b0b7c24 */ /* 0x000fe2000f8e020a */
[----:B------:R-:W-:Y:S01]  /*12a00*/  SHF.R.S32.HI R10, RZ, 0x1f, R21 ;  /* 0x0000001fff0a7819 */ /* 0x000fe20000011415 */
[----:B------:R-:W-:Y:S01]  /*12a10*/  VIADD R93, R188, 0x180 ;  /* 0x00000180bc5d7836 */ /* 0x000fe20000000000 */
[----:B------:R-:W-:Y:S01]  /*12a20*/  LOP3.LUT R20, R85, 0x10, R20, 0xe2, !PT ;  /* 0x0000001055147812 */ /* 0x000fe200078ee214 */
[----:B------:R-:W-:Y:S01]  /*12a30*/  IMAD.IADD R9, R9, 0x1, R11 ;  /* 0x0000000109097824 */ /* 0x000fe200078e020b */
[----:B------:R-:W-:Y:S01]  /*12a40*/  ULDC.64 UR4, c[0x0][0xad8] ;  /* 0x0002b60000047ab9 */ /* 0x000fe20000000a00 */
[----:B------:R-:W-:Y:S01]  /*12a50*/  IMAD.SHL.U32 R11, R4, 0x20, RZ ;  /* 0x00000020040b7824 */ /* 0x000fe200078e00ff */
[----:B------:R-:W-:Y:S01]  /*12a60*/  ISETP.GE.AND P0, PT, R93, R3, PT ;  /* 0x000000035d00720c */ /* 0x000fe20003f06270 */
[----:B------:R-:W-:-:S02]  /*12a70*/  IMAD R10, R10, UR4, RZ ;  /* 0x000000040a0a7c24 */ /* 0x000fc4000f8e02ff */
[----:B------:R-:W-:Y:S01]  /*12a80*/  VIADD R91, R188, 0x1c0 ;  /* 0x000001c0bc5b7836 */ /* 0x000fe20000000000 */
        /* <DEDUP_REMOVED lines=14> */
[----:B-1----:R1:W-:Y:S01]  /*12b70*/  SYNCS.ARRIVE.TRANS64.RED.A1T0 RZ, [R4+URZ], RZ ;  /* 0x000000ff04ff79a7 */ /* 0x0023e2000810043f */
[----:B------:R3:W4:Y:S01]  /*12b80*/  SHFL.IDX PT, R8, R87, RZ, 0x181f ;  /* 0x00181fff57087589 */ /* 0x00072200000e0000 */
[----:B------:R-:W-:Y:S01]  /*12b90*/  BSSY B1, `(.L_x_4993) ;  /* 0x000002a000017945 */ /* 0x000fe20003800000 */
[----:B------:R-:W-:Y:S02]  /*12ba0*/  SHF.R.S32.HI R152, RZ, 0x1f, R210 ;  /* 0x0000001fff987819 */ /* 0x000fe400000114d2 */
[----:B-1----:R-:W-:-:S02]  /*12bb0*/  LOP3.LUT R4, R86, R9, RZ, 0xfc, !PT ;  /* 0x0000000956047212 */ /* 0x002fc400078efcff */
[----:B------:R3:W1:Y:S01]  /*12bc0*/  SHFL.IDX PT, R9, R88, RZ, 0x181f ;  /* 0x00181fff58097589 */ /* 0x00066200000e0000 */
        /* <DEDUP_REMOVED lines=25> */
[CC--:B---3--:R-:W-:Y:S02]  /*12d60*/  @!P0 LEA R10, P5, R212.reuse, R8.reuse, 0x1 ;  /* 0x00000008d40a8211 */ /* 0x0c8fe400078a08ff */
        /* <DEDUP_REMOVED lines=12> */
.L_x_4994:
[----:B------:R-:W-:Y:S05]  /*12e30*/  BSYNC B1 ;  /* 0x0000000000017941 */ /* 0x000fea0003800000 */
.L_x_4993:
[----:B------:R-:W-:Y:S01]  /*12e40*/  VIADD R0, R0, 0x20 ;  /* 0x0000002000007836 */ /* 0x000fe20000000000 */
[----:B-1--4-:R1:W3:Y:S04]  /*12e50*/  SHFL.IDX PT, R9, R88, 0x1, 0x181f ;  /* 0x00381f0058097f89 */ /* 0x0122e800000e0000 */
[----:B------:R-:W-:Y:S01]  /*12e60*/  ISETP.GE.AND P0, PT, R0, R89, PT ;  /* 0x000000590000720c */ /* 0x000fe20003f06270 */
[----:B------:R1:W4:-:S12]  /*12e70*/  SHFL.IDX PT, R8, R87, 0x1, 0x181f ;  /* 0x00381f0057087f89 */ /* 0x00031800000e0000 */
[----:B-1----:R-:W-:Y:S05]  /*12e80*/  @P0 BRA `(.L_x_4995) ;  /* 0x00000028004c0947 */ /* 0x002fea0003800000 */
[-C--:B------:R-:W-:Y:S02]  /*12e90*/  ISETP.GE.AND P5, PT, R214, R3.reuse, PT ;  /* 0x00000003d600720c */ /* 0x080fe40003fa6270 */
[-C--:B------:R-:W-:Y:S02]  /*12ea0*/  ISETP.GE.AND P6, PT, R188, R3.reuse, PT ;  /* 0x00000003bc00720c */ /* 0x080fe40003fc6270 */
[-C--:B------:R-:W-:Y:S02]  /*12eb0*/  ISETP.GE.AND P4, PT, R213, R3.reuse, PT ;  /* 0x00000003d500720c */ /* 0x080fe40003f86270 */
[-C--:B------:R-:W-:Y:S02]  /*12ec0*/  ISETP.GE.AND P2, PT, R211, R3.reuse, PT ;  /* 0x00000003d300720c */ /* 0x080fe40003f46270 */
[----:B------:R-:W-:Y:S02]  /*12ed0*/  ISETP.GE.AND P3, PT, R212, R3, PT ;  /* 0x00000003d400720c */ /* 0x000fe40003f66270 */
[----:B------:R-:W-:-:S02]  /*12ee0*/  LOP3.LUT P0, RZ, R86, 0x40, RZ, 0xc0, !PT ;  /* 0x0000004056ff7812 */ /* 0x000fc4000780c0ff */
[----:B------:R-:W-:Y:S02]  /*12ef0*/  SHF.R.S32.HI R0, RZ, 0x1f, R93 ;  /* 0x0000001fff007819 */ /* 0x000fe4000001145d */
[----:B----45:R-:W-:Y:S01]  /*12f00*/  @!P5 LEA R12, P1, R214, R8, 0x1 ;  /* 0x00000008d60cd211 */ /* 0x030fe200078208ff */
[----:B---3--:R-:W-:-:S03]  /*12f10*/  @!P6 IMAD.WIDE R10, R188, 0x2, R8 ;  /* 0x00000002bc0ae825 */ /* 0x008fc600078e0208 */
[----:B------:R-:W-:Y:S02]  /*12f20*/  @!P5 LEA.HI.X R13, R214, R9, R156, 0x1, P1 ;  /* 0x00000009d60dd211 */ /* 0x000fe400008f0c9c */
[----:B------:R-:W-:Y:S01]  /*12f30*/  ISETP.GE.AND P1, PT, R210, R3, PT ;  /* 0x00000003d200720c */ /* 0x000fe20003f26270 */
[----:B------:R1:W-:Y:S04]  /*12f40*/  @!P6 ST.E.128 desc[UR42][R10.64], R24 ;  /* 0x000000180a00e985 */ /* 0x0003e8000c101d2a */
[----:B------:R3:W-:Y:S01]  /*12f50*/  @!P5 ST.E.128 desc[UR42][R12.64], R32 ;  /* 0x000000200c00d985 */ /* 0x0007e2000c101d2a */
[----:B-1----:R-:W-:-:S04]  /*12f60*/  @!P4 LEA R10, P6, R213, R8, 0x1 ;  /* 0x00000008d50ac211 */ /* 0x002fc800078c08ff */
[-C--:B------:R-:W-:Y:S02]  /*12f70*/  @!P4 LEA.HI.X R11, R213, R9.reuse, R155, 0x1, P6 ;  /* 0x00000009d50bc211 */ /* 0x080fe400030f0c9b */
[CC--:B------:R-:W-:Y:S02]  /*12f80*/  @!P2 LEA R14, P6, R211.reuse, R8.reuse, 0x1 ;  /* 0x00000008d30ea211 */ /* 0x0c0fe400078c08ff */
[CC--:B---3--:R-:W-:Y:S01]  /*12f90*/  @!P3 LEA R12, P5, R212.reuse, R8.reuse, 0x1 ;  /* 0x00000008d40cb211 */ /* 0x0c8fe200078a08ff */
[----:B------:R1:W-:Y:S01]  /*12fa0*/  @!P4 ST.E.128 desc[UR42][R10.64], R40 ;  /* 0x000000280a00c985 */ /* 0x0003e2000c101d2a */
[-C--:B------:R-:W-:Y:S02]  /*12fb0*/  @!P2 LEA.HI.X R15, R211, R9.reuse, R153, 0x1, P6 ;  /* 0x00000009d30fa211 */ /* 0x080fe400030f0c99 */
[----:B------:R-:W-:Y:S02]  /*12fc0*/  @!P3 LEA.HI.X R13, R212, R9, R154, 0x1, P5 ;  /* 0x00000009d40db211 */ /* 0x000fe400028f0c9a */
[----:B------:R-:W-:-:S02]  /*12fd0*/  @!P1 LEA R24, P6, R210, R8, 0x1 ;  /* 0x00000008d2189211 */ /* 0x000fc400078c08ff */
[C---:B------:R-:W-:Y:S01]  /*12fe0*/  @P0 LEA R20, P5, R93.reuse, R8, 0x1 ;  /* 0x000000085d140211 */ /* 0x040fe200078a08ff */
        /* <DEDUP_REMOVED lines=13> */
.L_x_4992:
[----:B-1----:R-:W1:Y:S01]  /*130c0*/  LDC R10, c[0x0][0xbe8] ;  /* 0x0002fa00ff0a7b82 */ /* 0x002e620000000800 */
[----:B------:R-:W-:Y:S01]  /*130d0*/  ULDC.64 UR4, c[0x0][0xb08] ;  /* 0x0002c20000047ab9 */ /* 0x000fe20000000a00 */
[----:B------:R-:W-:Y:S01]  /*130e0*/  IMAD.IADD R11, R204, 0x1, R195 ;  /* 0x00000001cc0b7824 */ /* 0x000fe200078e02c3 */
[----:B------:R-:W-:Y:S01]  /*130f0*/  BSSY B1, `(.L_x_4996) ;  /* 0x00000f4000017945 */ /* 0x000fe20003800000 */
[----:B------:R-:W-:Y:S01]  /*13100*/  IMAD R3, R8, UR4, RZ ;  /* 0x0000000408037c24 */ /* 0x000fe2000f8e02ff */
[----:B------:R-:W-:Y:S01]  /*13110*/  SHF.R.S32.HI R152, RZ, 0x1f, R220 ;  /* 0x0000001fff987819 */ /* 0x000fe200000114dc */
[C---:B------:R-:W-:Y:S01]  /*13120*/  IMAD.WIDE.U32 R8, R0.reuse, UR4, RZ ;  /* 0x0000000400087c25 */ /* 0x040fe2000f8e00ff */
[----:B------:R-:W-:Y:S02]  /*13130*/  SHF.R.S32.HI R153, RZ, 0x1f, R221 ;  /* 0x0000001fff997819 */ /* 0x000fe400000114dd */
        /* <DEDUP_REMOVED lines=14> */
[----:B-1----:R-:W-:Y:S01]  /*13220*/  ISETP.NE.AND P0, PT, R10, 0x1, PT ;  /* 0x000000010a00780c */ /* 0x002fe20003f05270 */
[----:B------:R-:W-:Y:S01]  /*13230*/  ULDC.64 UR4, c[0x0][0xb40] ;  /* 0x0002d00000047ab9 */ /* 0x000fe20000000a00 */
[----:B------:R-:W-:Y:S01]  /*13240*/  IMAD R4, R4, R10, RZ ;  /* 0x0000000a04047224 */ /* 0x000fe200078e02ff */
        /* <DEDUP_REMOVED lines=33> */
[----:B-1----:R-:W-:Y:S01]  /*13460*/  @P0 IMAD.HI.U32 R12, R11, R12, RZ ;  /* 0x0000000c0b0c0227 */ /* 0x002fe200078e00ff */
[----:B------:R-:W-:-:S02]  /*13470*/  SHF.R.S32.HI R181, RZ, 0x1f, R181 ;  /* 0x0000001fffb57819 */ /* 0x000fc400000114b5 */
[----:B------:R-:W-:Y:S01]  /*13480*/  SHF.R.S32.HI R183, RZ, 0x1f, R183 ;  /* 0x0000001fffb77819 */ /* 0x000fe200000114b7 */
[C---:B--2---:R-:W-:Y:S02]  /*13490*/  VIADD R194, R193.reuse, 0x40 ;  /* 0x00000040c1c27836 */ /* 0x044fe40000000000 */
[C---:B------:R-:W-:Y:S01]  /*134a0*/  VIADD R201, R193.reuse, 0x38 ;  /* 0x00000038c1c97836 */ /* 0x040fe20000000000 */
[----:B---3--:R-:W-:Y:S01]  /*134b0*/  @P0 SHF.R.U32.HI R3, RZ, R0, R12 ;  /* 0x00000000ff030219 */ /* 0x008fe2000001160c */
[C---:B------:R-:W-:Y:S01]  /*134c0*/  VIADD R208, R193.reuse, 0x30 ;  /* 0x00000030c1d07836 */ /* 0x040fe20000000000 */
[----:B------:R-:W-:Y:S01]  /*134d0*/  SHF.R.S32.HI R194, RZ, 0x1f, R194 ;  /* 0x0000001fffc27819 */ /* 0x000fe200000114c2 */
[----:B------:R-:W-:Y:S01]  /*134e0*/  VIADD R215, R193, 0x28 ;  /* 0x00000028c1d77836 */ /* 0x000fe20000000000 */
[----:B------:R-:W-:Y:S01]  /*134f0*/  SHF.R.S32.HI R201, RZ, 0x1f, R201 ;  /* 0x0000001fffc97819 */ /* 0x000fe200000114c9 */
[----:B------:R-:W-:Y:S01]  /*13500*/  IMAD.MOV R0, RZ, RZ, -R3 ;  /* 0x000000ffff007224 */ /* 0x000fe200078e0a03 */
[----:B------:R-:W-:Y:S01]  /*13510*/  SHF.R.S32.HI R208, RZ, 0x1f, R208 ;  /* 0x0000001fffd07819 */ /* 0x000fe200000114d0 */
[----:B------:R-:W-:Y:S01]  /*13520*/  IMAD.WIDE.U32 R8, R3, UR4, R8 ;  /* 0x0000000403087c25 */ /* 0x000fe2000f8e0008 */
[----:B------:R-:W-:-:S03]  /*13530*/  SHF.R.S32.HI R215, RZ, 0x1f, R215 ;  /* 0x0000001fffd77819 */ /* 0x000fc600000114d7 */
[----:B------:R-:W-:Y:S01]  /*13540*/  IMAD R0, R10, R0, R11 ;  /* 0x000000000a007224 */ /* 0x000fe200078e020b */
[----:B------:R-:W-:Y:S01]  /*13550*/  SHF.R.S32.HI R10, RZ, 0x1f, R3 ;  /* 0x0000001fff0a7819 */ /* 0x000fe20000011403 */
[C---:B------:R-:W-:Y:S02]  /*13560*/  VIADD R217, R193.reuse, 0x20 ;  /* 0x00000020c1d97836 */ /* 0x040fe40000000000 */
[C---:B------:R-:W-:Y:S02]  /*13570*/  VIADD R227, R193.reuse, 0x18 ;  /* 0x00000018c1e37836 */ /* 0x040fe40000000000 */
[----:B------:R-:W-:Y:S01]  /*13580*/  IMAD R10, R10, UR4, RZ ;  /* 0x000000040a0a7c24 */ /* 0x000fe2000f8e02ff */
[----:B------:R-:W-:Y:S01]  /*13590*/  SHF.R.S32.HI R217, RZ, 0x1f, R217 ;  /* 0x0000001fffd97819 */ /* 0x000fe200000114d9 */
[----:B------:R-:W-:Y:S01]  /*135a0*/  VIADD R233, R193, 0x10 ;  /* 0x00000010c1e97836 */ /* 0x000fe20000000000 */
[----:B------:R-:W-:Y:S01]  /*135b0*/  SHF.R.S32.HI R227, RZ, 0x1f, R227 ;  /* 0x0000001fffe37819 */ /* 0x000fe200000114e3 */
[----:B------:R-:W-:Y:S01]  /*135c0*/  IMAD R10, R3, UR5, R10 ;  /* 0x00000005030a7c24 */ /* 0x000fe2000f8e020a */
[----:B------:R-:W-:Y:S01]  /*135d0*/  SHF.R.S32.HI R3, RZ, 0x1f, R0 ;  /* 0x0000001fff037819 */ /* 0x000fe20000011400 */
[----:B------:R-:W-:Y:S01]  /*135e0*/  ULDC.64 UR4, c[0x0][0xb28] ;  /* 0x0002ca0000047ab9 */ /* 0x000fe20000000a00 */
[----:B------:R-:W-:Y:S01]  /*135f0*/  VIADD R207, R193, 0x8 ;  /* 0x00000008c1cf7836 */ /* 0x000fe20000000000 */
[----:B------:R-:W-:Y:S01]  /*13600*/  SHF.R.S32.HI R233, RZ, 0x1f, R233 ;  /* 0x0000001fffe97819 */ /* 0x000fe200000114e9 */
[----:B------:R-:W-:-:S02]  /*13610*/  IMAD.IADD R9, R9, 0x1, R10 ;  /* 0x0000000109097824 */ /* 0x000fc400078e020a */
[----:B------:R-:W-:Y:S01]  /*13620*/  IMAD R3, R3, UR4, RZ ;  /* 0x0000000403037c24 */ /* 0x000fe2000f8e02ff */
[----:B------:R-:W-:Y:S01]  /*13630*/  SHF.R.S32.HI R207, RZ, 0x1f, R207 ;  /* 0x0000001fffcf7819 */ /* 0x000fe200000114cf */
[----:B------:R-:W-:-:S04]  /*13640*/  IMAD.WIDE.U32 R8, R0, UR4, R8 ;  /* 0x0000000400087c25 */ /* 0x000fc8000f8e0008 */
[----:B------:R-:W-:Y:S01]  /*13650*/  IMAD R3, R0, UR5, R3 ;  /* 0x0000000500037c24 */ /* 0x000fe2000f8e0203 */
[----:B------:R-:W-:Y:S01]  /*13660*/  ULDC.64 UR4, c[0x0][0xb00] ;  /* 0x0002c00000047ab9 */ /* 0x000fe20000000a00 */
[----:B------:R-:W-:Y:S01]  /*13670*/  VIADD R166, R193, 0x88 ;  /* 0x00000088c1a67836 */ /* 0x000fe20000000000 */
[C---:B------:R-:W-:Y:S01]  /*13680*/  LEA R0, P0, R8.reuse, UR4, 0x2 ;  /* 0x0000000408007c11 */ /* 0x040fe2000f8010ff */
[----:B------:R-:W-:Y:S02]  /*13690*/  IMAD.IADD R3, R9, 0x1, R3 ;  /* 0x0000000109037824 */ /* 0x000fe400078e0203 */
[----:B------:R-:W-:Y:S02]  /*136a0*/  VIADD R168, R193, 0x80 ;  /* 0x00000080c1a87836 */ /* 0x000fe40000000000 */
[----:B------:R1:W2:Y:S01]  /*136b0*/  SHFL.IDX PT, R15, R0, RZ, 0x1c1f ;  /* 0x001c1fff000f7589 */ /* 0x0002a200000e0000 */
[----:B------:R-:W-:Y:S01]  /*136c0*/  LEA.HI.X R3, R8, UR5, R3, 0x2, P0 ;  /* 0x0000000508037c11 */ /* 0x000fe200080f1403 */
[----:B------:R-:W-:Y:S01]  /*136d0*/  VIADD R8, R2, 0x28c20 ;  /* 0x00028c2002087836 */ /* 0x000fe20000000000 */
[----:B------:R-:W-:Y:S01]  /*136e0*/  ISETP.GE.AND P0, PT, R195, R4, PT ;  /* 0x00000004c300720c */ /* 0x000fe20003f06270 */
[----:B------:R-:W-:-:S02]  /*136f0*/  VIADD R170, R193, 0x78 ;  /* 0x00000078c1aa7836 */ /* 0x000fc40000000000 */
[----:B------:R1:W3:Y:S01]  /*13700*/  SHFL.IDX PT, R14, R3, RZ, 0x1c1f ;  /* 0x001c1fff030e7589 */ /* 0x0002e200000e0000 */
[----:B------:R-:W-:Y:S01]  /*13710*/  PRMT R8, RZ, 0x654, R8 ;  /* 0x00000654ff087816 */ /* 0x000fe20000000008 */
[C---:B------:R-:W-:Y:S02]  /*13720*/  VIADD R172, R193.reuse, 0x70 ;  /* 0x00000070c1ac7836 */ /* 0x040fe40000000000 */
[C---:B------:R-:W-:Y:S01]  /*13730*/  VIADD R174, R193.reuse, 0x68 ;  /* 0x00000068c1ae7836 */ /* 0x040fe20000000000 */
[----:B------:R1:W-:Y:S01]  /*13740*/  SYNCS.ARRIVE.TRANS64.RED.A1T0 RZ, [R8+URZ], RZ ;  /* 0x000000ff08ff79a7 */ /* 0x0003e2000810043f */
[C---:B------:R-:W-:Y:S02]  /*13750*/  VIADD R176, R193.reuse, 0x60 ;  /* 0x00000060c1b07836 */ /* 0x040fe40000000000 */
[C---:B------:R-:W-:Y:S02]  /*13760*/  VIADD R178, R193.reuse, 0x58 ;  /* 0x00000058c1b27836 */ /* 0x040fe40000000000 */
[----:B------:R-:W-:-:S02]  /*13770*/  VIADD R180, R193, 0x50 ;  /* 0x00000050c1b47836 */ /* 0x000fc40000000000 */
[C---:B------:R-:W-:Y:S02]  /*13780*/  VIADD R182, R193.reuse, 0x48 ;  /* 0x00000048c1b67836 */ /* 0x040fe40000000000 */
[C---:B------:R-:W-:Y:S02]  /*13790*/  VIADD R191, R193.reuse, 0x40 ;  /* 0x00000040c1bf7836 */ /* 0x040fe40000000000 */
[C---:B------:R-:W-:Y:S02]  /*137a0*/  VIADD R196, R193.reuse, 0x38 ;  /* 0x00000038c1c47836 */ /* 0x040fe40000000000 */
[C---:B------:R-:W-:Y:S02]  /*137b0*/  VIADD R206, R193.reuse, 0x30 ;  /* 0x00000030c1ce7836 */ /* 0x040fe40000000000 */
[C---:B------:R-:W-:Y:S02]  /*137c0*/  VIADD R209, R193.reuse, 0x28 ;  /* 0x00000028c1d17836 */ /* 0x040fe40000000000 */
[----:B------:R-:W-:-:S02]  /*137d0*/  VIADD R216, R193, 0x20 ;  /* 0x00000020c1d87836 */ /* 0x000fc40000000000 */
[C---:B------:R-:W-:Y:S02]  /*137e0*/  VIADD R226, R193.reuse, 0x18 ;  /* 0x00000018c1e27836 */ /* 0x040fe40000000000 */
[C---:B------:R-:W-:Y:S02]  /*137f0*/  VIADD R228, R193.reuse, 0x10 ;  /* 0x00000010c1e47836 */ /* 0x040fe40000000000 */
[----:B------:R-:W-:Y:S01]  /*13800*/  VIADD R205, R193, 0x8 ;  /* 0x00000008c1cd7836 */ /* 0x000fe20000000000 */
[----:B-123--:R-:W-:Y:S06]  /*13810*/  @P0 BRA `(.L_x_4997) ;  /* 0x0000000800040947 */ /* 0x00efec0003800000 */
[----:B------:R-:W-:Y:S02]  /*13820*/  ULDC UR4, c[0x0][0xac8] ;  /* 0x0002b20000047ab9 */ /* 0x000fe40000000800 */
[----:B------:R-:W-:Y:S02]  /*13830*/  ISETP.GE.AND P0, PT, R193, UR4, PT ;  /* 0x00000004c1007c0c */ /* 0x000fe4000bf06270 */
[----:B------:R-:W-:Y:S02]  /*13840*/  ISETP.GE.AND P4, PT, R176, UR4, PT ;  /* 0x00000004b0007c0c */ /* 0x000fe4000bf86270 */
[----:B------:R-:W-:-:S09]  /*13850*/  ISETP.GE.AND P5, PT, R174, UR4, PT ;  /* 0x00000004ae007c0c */ /* 0x000fd2000bfa6270 */
[----:B------:R-:W-:-:S04]  /*13860*/  @!P0 LEA R8, P1, R193, R15, 0x2 ;  /* 0x0000000fc1088211 */ /* 0x000fc800078210ff */
[----:B------:R-:W-:-:S05]  /*13870*/  @!P0 LEA.HI.X R9, R193, R14, R219, 0x2, P1 ;  /* 0x0000000ec1098211 */ /* 0x000fca00008f14db */
        /* <DEDUP_REMOVED lines=25> */
[----:B------:R-:W-:-:S03]  /*13a10*/  ISETP.GE.AND P2, PT, R191, UR4, PT ;  /* 0x00000004bf007c0c */ /* 0x000fc6000bf46270 */
[----:B------:R1:W-:Y:S02]  /*13a20*/  @!P0 ST.E.64 desc[UR42][R8.64], R48 ;  /* 0x0000003008008985 */ /* 0x0003e4000c101b2a */
[----:B-1----:R-:W-:-:S04]  /*13a30*/  @!P1 LEA R8, P0, R196, R15, 0x2 ;  /* 0x0000000fc4089211 */ /* 0x002fc800078010ff */
[----:B------:R-:W-:Y:S02]  /*13a40*/  @!P1 LEA.HI.X R9, R196, R14, R201, 0x2, P0 ;  /* 0x0000000ec4099211 */ /* 0x000fe400000f14c9 */
[----:B------:R-:W-:-:S03]  /*13a50*/  ISETP.GE.AND P0, PT, R182, UR4, PT ;  /* 0x00000004b6007c0c */ /* 0x000fc6000bf06270 */
[----:B------:R1:W-:Y:S01]  /*13a60*/  @!P1 ST.E.64 desc[UR42][R8.64], R52 ;  /* 0x0000003408009985 */ /* 0x0003e2000c101b2a */
[----:B------:R-:W-:Y:S02]  /*13a70*/  ISETP.GE.AND P1, PT, R180, UR4, PT ;  /* 0x00000004b4007c0c */ /* 0x000fe4000bf26270 */
[----:B-1----:R-:W-:-:S11]  /*13a80*/  @!P2 LEA R8, P3, R191, R15, 0x2 ;  /* 0x0000000fbf08a211 */ /* 0x002fd600078610ff */
[-C--:B------:R-:W-:Y:S02]  /*13a90*/  @!P1 LEA R10, P6, R180, R15.reuse, 0x2 ;  /* 0x0000000fb40a9211 */ /* 0x080fe400078c10ff */
[-C--:B------:R-:W-:Y:S02]  /*13aa0*/  @!P2 LEA.HI.X R9, R191, R14.reuse, R194, 0x2, P3 ;  /* 0x0000000ebf09a211 */ /* 0x080fe400018f14c2 */
[----:B------:R-:W-:Y:S02]  /*13ab0*/  ISETP.GE.AND P3, PT, R178, UR4, PT ;  /* 0x00000004b2007c0c */ /* 0x000fe4000bf66270 */
[----:B------:R-:W-:Y:S01]  /*13ac0*/  @!P1 LEA.HI.X R11, R180, R14, R181, 0x2, P6 ;  /* 0x0000000eb40b9211 */ /* 0x000fe200030f14b5 */
[----:B------:R1:W-:Y:S02]  /*13ad0*/  @!P2 ST.E.64 desc[UR42][R8.64], R56 ;  /* 0x000000380800a985 */ /* 0x0003e4000c101b2a */
[----:B-1----:R-:W-:-:S04]  /*13ae0*/  @!P0 LEA R8, P2, R182, R15, 0x2 ;  /* 0x0000000fb6088211 */ /* 0x002fc800078410ff */
[----:B------:R-:W-:-:S05]  /*13af0*/  @!P0 LEA.HI.X R9, R182, R14, R183, 0x2, P2 ;  /* 0x0000000eb6098211 */ /* 0x000fca00010f14b7 */
[----:B------:R1:W-:Y:S01]  /*13b00*/  @!P0 ST.E.64 desc[UR42][R8.64], R60 ;  /* 0x0000003c08008985 */ /* 0x0003e2000c101b2a */
[----:B------:R-:W-:-:S03]  /*13b10*/  ISETP.GE.AND P0, PT, R172, UR4, PT ;  /* 0x00000004ac007c0c */ /* 0x000fc6000bf06270 */
[----:B------:R2:W-:Y:S01]  /*13b20*/  @!P1 ST.E.64 desc[UR42][R10.64], R64 ;  /* 0x000000400a009985 */ /* 0x0005e2000c101b2a */
[----:B------:R-:W-:Y:S02]  /*13b30*/  ISETP.GE.AND P1, PT, R170, UR4, PT ;  /* 0x00000004aa007c0c */ /* 0x000fe4000bf26270 */
[-C--:B-1----:R-:W-:Y:S02]  /*13b40*/  @!P3 LEA R8, P6, R178, R15.reuse, 0x2 ;  /* 0x0000000fb208b211 */ /* 0x082fe400078c10ff */
[-C--:B--2---:R-:W-:Y:S02]  /*13b50*/  @!P4 LEA R10, P2, R176, R15.reuse, 0x2 ;  /* 0x0000000fb00ac211 */ /* 0x084fe400078410ff */
[-C--:B------:R-:W-:Y:S02]  /*13b60*/  @!P3 LEA.HI.X R9, R178, R14.reuse, R179, 0x2, P6 ;  /* 0x0000000eb209b211 */ /* 0x080fe400030f14b3 */
[----:B------:R-:W-:Y:S02]  /*13b70*/  @!P4 LEA.HI.X R11, R176, R14, R177, 0x2, P2 ;  /* 0x0000000eb00bc211 */ /* 0x000fe400010f14b1 */
[----:B------:R-:W-:Y:S01]  /*13b80*/  ISETP.GE.AND P2, PT, R168, UR4, PT ;  /* 0x00000004a8007c0c */ /* 0x000fe2000bf46270 */
[----:B------:R1:W-:Y:S01]  /*13b90*/  @!P3 ST.E.64 desc[UR42][R8.64], R68 ;  /* 0x000000440800b985 */ /* 0x0003e2000c101b2a */
[----:B------:R-:W-:-:S02]  /*13ba0*/  @!P5 LEA R12, P6, R174, R15, 0x2 ;  /* 0x0000000fae0cd211 */ /* 0x000fc400078c10ff */
[----:B------:R-:W-:Y:S01]  /*13bb0*/  ISETP.GE.AND P3, PT, R166, UR4, PT ;  /* 0x00000004a6007c0c */ /* 0x000fe2000bf66270 */
[----:B------:R2:W-:Y:S01]  /*13bc0*/  @!P4 ST.E.64 desc[UR42][R10.64], R72 ;  /* 0x000000480a00c985 */ /* 0x0005e2000c101b2a */
[----:B------:R-:W-:-:S05]  /*13bd0*/  @!P5 LEA.HI.X R13, R174, R14, R175, 0x2, P6 ;  /* 0x0000000eae0dd211 */ /* 0x000fca00030f14af */
[----:B------:R3:W-:Y:S01]  /*13be0*/  @!P5 ST.E.64 desc[UR42][R12.64], R76 ;  /* 0x0000004c0c00d985 */ /* 0x0007e2000c101b2a */
[----:B-1----:R-:W-:-:S04]  /*13bf0*/  @!P0 LEA R8, P4, R172, R15, 0x2 ;  /* 0x0000000fac088211 */ /* 0x002fc800078810ff */
[-C--:B------:R-:W-:Y:S02]  /*13c00*/  @!P0 LEA.HI.X R9, R172, R14.reuse, R173, 0x2, P4 ;  /* 0x0000000eac098211 */ /* 0x080fe400020f14ad */
[----:B------:R-:W-:Y:S02]  /*13c10*/  ISETP.GE.AND P4, PT, R237, UR4, PT ;  /* 0x00000004ed007c0c */ /* 0x000fe4000bf86270 */
[-C--:B--2---:R-:W-:Y:S01]  /*13c20*/  @!P1 LEA R10, P5, R170, R15.reuse, 0x2 ;  /* 0x0000000faa0a9211 */ /* 0x084fe200078a10ff */
        /* <DEDUP_REMOVED lines=15> */
[-C--:B---3--:R-:W-:Y:S01]  /*13d20*/  @!P5 LEA R12, P6, R236, R15.reuse, 0x2 ;  /* 0x0000000fec0cd211 */ /* 0x088fe200078c10ff */
        /* <DEDUP_REMOVED lines=23> */
[-C--:B--2---:R-:W-:Y:S01]  /*13ea0*/  @!P3 LEA R12, P6, R229, R15.reuse, 0x2 ;  /* 0x0000000fe50cb211 */ /* 0x084fe200078c10ff */
        /* <DEDUP_REMOVED lines=24> */
.L_x_4997:
[----:B------:R-:W-:Y:S05]  /*14030*/  BSYNC B1 ;  /* 0x0000000000017941 */ /* 0x000fea0003800000 */
.L_x_4996:
[----:B------:R-:W-:Y:S01]  /*14040*/  VIADD R195, R195, 0x8 ;  /* 0x00000008c3c37836 */ /* 0x000fe20000000000 */
[----:B------:R2:W3:Y:S04]  /*14050*/  SHFL.IDX PT, R28, R3, 0x1, 0x1c1f ;  /* 0x003c1f00031c7f89 */ /* 0x0004e800000e0000 */
[----:B------:R-:W-:Y:S01]  /*14060*/  ISETP.GE.AND P0, PT, R195, R4, PT ;  /* 0x00000004c300720c */ /* 0x000fe20003f06270 */
[----:B------:R-:W4:-:S12]  /*14070*/  SHFL.IDX PT, R0, R0, 0x1, 0x1c1f ;  /* 0x003c1f0000007f89 */ /* 0x000f1800000e0000 */
[----:B--2---:R-:W-:Y:S05]  /*14080*/  @P0 BRA `(.L_x_4995) ;  /* 0x0000001400cc0947 */ /* 0x004fea0003800000 */
[----:B------:R-:W-:Y:S02]  /*14090*/  ULDC UR4, c[0x0][0xac8] ;  /* 0x0002b20000047ab9 */ /* 0x000fe40000000800 */
[----:B------:R-:W-:Y:S02]  /*140a0*/  ISETP.GE.AND P4, PT, R193, UR4, PT ;  /* 0x00000004c1007c0c */ /* 0x000fe4000bf86270 */
[----:B------:R-:W-:Y:S02]  /*140b0*/  ISETP.GE.AND P2, PT, R205, UR4, PT ;  /* 0x00000004cd007c0c */ /* 0x000fe4000bf46270 */
[----:B------:R-:W-:Y:S02]  /*140c0*/  ISETP.GE.AND P1, PT, R228, UR4, PT ;  /* 0x00000004e4007c0c */ /* 0x000fe4000bf26270 */
[----:B------:R-:W-:-:S07]  /*140d0*/  ISETP.GE.AND P0, PT, R226, UR4, PT ;  /* 0x00000004e2007c0c */ /* 0x000fce000bf06270 */
[----:B-1--4-:R-:W-:-:S04]  /*140e0*/  @!P4 LEA R8, P3, R193, R0, 0x2 ;  /* 0x00000000c108c211 */ /* 0x012fc800078610ff */
[----:B---3--:R-:W-:Y:S02]  /*140f0*/  @!P4 LEA.HI.X R9, R193, R28, R219, 0x2, P3 ;  /* 0x0000001cc109c211 */ /* 0x008fe400018f14db */
[----:B------:R-:W-:Y:S02]  /*14100*/  ISETP.GE.AND P3, PT, R216, UR4, PT ;  /* 0x00000004d8007c0c */ /* 0x000fe4000bf66270 */
[C---:B------:R-:W-:Y:S01]  /*14110*/  @!P1 LEA R10, P5, R228.reuse, R0, 0x2 ;  /* 0x00000000e40a9211 */ /* 0x040fe200078a10ff */
[----:B------:R1:W-:Y:S01]  /*14120*/  @!P4 ST.E.64 desc[UR42][R8.64], R26 ;  /* 0x0000001a0800c985 */ /* 0x0003e2000c101b2a */
[----:B------:R-:W-:Y:S02]  /*14130*/  ISETP.GE.AND P4, PT, R209, UR4, PT ;  /* 0x00000004d1007c0c */ /* 0x000fe4000bf86270 */
[----:B------:R-:W-:Y:S02]  /*14140*/  @!P1 LEA.HI.X R11, R228, R28, R233, 0x2, P5 ;  /* 0x0000001ce40b9211 */ /* 0x000fe400028f14e9 */
[----:B------:R-:W-:-:S02]  /*14150*/  ISETP.GE.AND P5, PT, R206, UR4, PT ;  /* 0x00000004ce007c0c */ /* 0x000fc4000bfa6270 */
        /* <DEDUP_REMOVED lines=8> */
[CC--:B-1----:R-:W-:Y:S02]  /*141e0*/  @!P3 LEA R8, P1, R216.reuse, R0.reuse, 0x2 ;  /* 0x00000000d808b211 */ /* 0x0c2fe400078210ff */
[----:B--2---:R-:W-:Y:S02]  /*141f0*/  @!P4 LEA R10, P2, R209, R0, 0x2 ;  /* 0x00000000d10ac211 */ /* 0x004fe400078410ff */
[----:B------:R-:W-:-:S02]  /*14200*/  @!P3 LEA.HI.X R9, R216, R28, R217, 0x2, P1 ;  /* 0x0000001cd809b211 */ /* 0x000fc400008f14d9 */
[----:B------:R-:W-:Y:S02]  /*14210*/  ISETP.GE.AND P1, PT, R191, UR4, PT ;  /* 0x00000004bf007c0c */ /* 0x000fe4000bf26270 */
[----:B------:R-:W-:Y:S01]  /*14220*/  @!P4 LEA.HI.X R11, R209, R28, R215, 0x2, P2 ;  /* 0x0000001cd10bc211 */ /* 0x000fe200010f14d7 */
[----:B------:R1:W-:Y:S01]  /*14230*/  @!P3 ST.E.64 desc[UR42][R8.64], R42 ;  /* 0x0000002a0800b985 */ /* 0x0003e2000c101b2a */
[----:B------:R-:W-:Y:S02]  /*14240*/  ISETP.GE.AND P2, PT, R182, UR4, PT ;  /* 0x00000004b6007c0c */ /* 0x000fe4000bf46270 */
[----:B---3--:R-:W-:Y:S01]  /*14250*/  @!P5 LEA R12, P6, R206, R0, 0x2 ;  /* 0x00000000ce0cd211 */ /* 0x008fe200078c10ff */
[----:B------:R2:W-:Y:S01]  /*14260*/  @!P4 ST.E.64 desc[UR42][R10.64], R46 ;  /* 0x0000002e0a00c985 */ /* 0x0005e2000c101b2a */
[----:B------:R-:W-:Y:S02]  /*14270*/  ISETP.GE.AND P3, PT, R180, UR4, PT ;  /* 0x00000004b4007c0c */ /* 0x000fe4000bf66270 */
[----:B------:R-:W-:-:S02]  /*14280*/  @!P5 LEA.HI.X R13, R206, R28, R208, 0x2, P6 ;  /* 0x0000001cce0dd211 */ /* 0x000fc400030f14d0 */
[----:B------:R-:W-:-:S03]  /*14290*/  ISETP.GE.AND P4, PT, R178, UR4, PT ;  /* 0x00000004b2007c0c */ /* 0x000fc6000bf86270 */
[----:B------:R3:W-:Y:S01]  /*142a0*/  @!P5 ST.E.64 desc[UR42][R12.64], R50 ;  /* 0x000000320c00d985 */ /* 0x0007e2000c101b2a */
[CC--:B-1----:R-:W-:Y:S02]  /*142b0*/  @!P0 LEA R8, P6, R196.reuse, R0.reuse, 0x2 ;  /* 0x00000000c4088211 */ /* 0x0c2fe400078c10ff */
[C---:B--2---:R-:W-:Y:S02]  /*142c0*/  @!P1 LEA R10, P5, R191.reuse, R0, 0x2 ;  /* 0x00000000bf0a9211 */ /* 0x044fe400078a10ff */
        /* <DEDUP_REMOVED lines=10> */
[-C--:B-1----:R-:W-:Y:S02]  /*14370*/  @!P3 LEA R8, P6, R180, R0.reuse, 0x2 ;  /* 0x00000000b408b211 */ /* 0x082fe400078c10ff */
[----:B--2---:R-:W-:Y:S02]  /*14380*/  @!P4 LEA R10, P2, R178, R0, 0x2 ;  /* 0x00000000b20ac211 */ /* 0x004fe400078410ff */
        /* <DEDUP_REMOVED lines=10> */
[----:B------:R-:W-:Y:S02]  /*14430*/  @!P0 LEA.HI.X R9, R174, R28, R175, 0x2, P4 ;  /* 0x0000001cae098211 */ /* 0x000fe400020f14af */
        /* <DEDUP_REMOVED lines=16> */
[----:B------:R-:W-:Y:S02]  /*14540*/  @!P4 LEA.HI.X R11, R166, R28, R167, 0x2, P0 ;  /* 0x0000001ca60bc211 */ /* 0x000fe400000f14a7 */
[----:B------:R-:W-:Y:S02]  /*14550*/  ISETP.GE.AND P0, PT, R234, UR4, PT ;  /* 0x00000004ea007c0c */ /* 0x000fe4000bf06270 */
[----:B---3--:R-:W-:Y:S01]  /*14560*/  @!P3 LEA R12, P6, R237, R0, 0x2 ;  /* 0x00000000ed0cb211 */ /* 0x008fe200078c10ff */
[----:B------:R2:W-:Y:S01]  /*14570*/  @!P4 ST.E.64 desc[UR42][R10.64], R94 ;  /* 0x0000005e0a00c985 */ /* 0x0005e2000c101b2a */
[----:B------:R-:W-:Y:S02]  /*14580*/  ISETP.GE.AND P4, PT, R231, UR4, PT ;  /* 0x00000004e7007c0c */ /* 0x000fe4000bf86270 */
[----:B------:R-:W-:-:S02]  /*14590*/  @!P3 LEA.HI.X R13, R237, R28, R165, 0x2, P6 ;  /* 0x0000001ced0db211 */ /* 0x000fc400030f14a5 */
[----:B------:R-:W-:-:S03]  /*145a0*/  @!P2 LEA R14, P6, R236, R0, 0x2 ;  /* 0x00000000ec0ea211 */ /* 0x000fc600078c10ff */
[----:B------:R3:W-:Y:S01]  /*145b0*/  @!P3 ST.E.64 desc[UR42][R12.64], R98 ;  /* 0x000000620c00b985 */ /* 0x0007e2000c101b2a */
[C---:B------:R-:W-:Y:S02]  /*145c0*/  @!P1 LEA R20, P3, R235.reuse, R0, 0x2 ;  /* 0x00000000eb149211 */ /* 0x040fe400078610ff */
[----:B------:R-:W-:Y:S02]  /*145d0*/  @!P2 LEA.HI.X R15, R236, R28, R164, 0x2, P6 ;  /* 0x0000001cec0fa211 */ /* 0x000fe400030f14a4 */
[----:B------:R-:W-:Y:S02]  /*145e0*/  @!P0 LEA R24, P6, R234, R0, 0x2 ;  /* 0x00000000ea188211 */ /* 0x000fe400078c10ff */
[-C--:B------:R-:W-:Y:S01]  /*145f0*/  @!P1 LEA.HI.X R21, R235, R28.reuse, R163, 0x2, P3 ;  /* 0x0000001ceb159211 */ /* 0x080fe200018f14a3 */
[----:B------:R4:W-:Y:S01]  /*14600*/  @!P2 ST.E.64 desc[UR42][R14.64], R102 ;  /* 0x000000660e00a985 */ /* 0x0009e2000c101b2a */
[----:B------:R-:W-:Y:S02]  /*14610*/  ISETP.GE.AND P3, PT, R230, UR4, PT ;  /* 0x00000004e6007c0c */ /* 0x000fe4000bf66270 */
[----:B------:R-:W-:Y:S01]  /*14620*/  @!P0 LEA.HI.X R25, R234, R28, R162, 0x2, P6 ;  /* 0x0000001cea198211 */ /* 0x000fe200030f14a2 */
[----:B------:R5:W-:Y:S01]  /*14630*/  @!P1 ST.E.64 desc[UR42][R20.64], R106 ;  /* 0x0000006a14009985 */ /* 0x000be2000c101b2a */
[----:B-1----:R-:W-:-:S02]  /*14640*/  @!P5 LEA R8, P1, R232, R0, 0x2 ;  /* 0x00000000e808d211 */ /* 0x002fc400078210ff */
[----:B--2---:R-:W-:Y:S01]  /*14650*/  @!P4 LEA R10, P2, R231, R0, 0x2 ;  /* 0x00000000e70ac211 */ /* 0x004fe200078410ff */
[----:B------:R-:W-:Y:S01]  /*14660*/  @!P0 ST.E.64 desc[UR42][R24.64], R110 ;  /* 0x0000006e18008985 */ /* 0x000fe2000c101b2a */
[----:B------:R-:W-:Y:S02]  /*14670*/  ISETP.GE.AND P0, PT, R229, UR4, PT ;  /* 0x00000004e5007c0c */ /* 0x000fe4000bf06270 */
[----:B------:R-:W-:Y:S02]  /*14680*/  @!P5 LEA.HI.X R9, R232, R28, R161, 0x2, P1 ;  /* 0x0000001ce809d211 */ /* 0x000fe400008f14a1 */
[----:B------:R-:W-:Y:S02]  /*14690*/  ISETP.GE.AND P1, PT, R225, UR4, PT ;  /* 0x00000004e1007c0c */ /* 0x000fe4000bf26270 */
[----:B---3--:R-:W-:Y:S01]  /*146a0*/  @!P3 LEA R12, P6, R230, R0, 0x2 ;  /* 0x00000000e60cb211 */ /* 0x008fe200078c10ff */
[----:B------:R1:W-:Y:S01]  /*146b0*/  @!P5 ST.E.64 desc[UR42][R8.64], R114 ;  /* 0x000000720800d985 */ /* 0x0003e2000c101b2a */
[----:B------:R-:W-:-:S02]  /*146c0*/  @!P4 LEA.HI.X R11, R231, R28, R160, 0x2, P2 ;  /* 0x0000001ce70bc211 */ /* 0x000fc400010f14a0 */
[----:B------:R-:W-:Y:S02]  /*146d0*/  @!P3 LEA.HI.X R13, R230, R28, R159, 0x2, P6 ;  /* 0x0000001ce60db211 */ /* 0x000fe400030f149f */
[----:B------:R-:W-:Y:S01]  /*146e0*/  ISETP.GE.AND P2, PT, R222, UR4, PT ;  /* 0x00000004de007c0c */ /* 0x000fe2000bf46270 */
[----:B------:R2:W-:Y:S01]  /*146f0*/  @!P4 ST.E.64 desc[UR42][R10.64], R118 ;  /* 0x000000760a00c985 */ /* 0x0005e2000c101b2a */
[----:B------:R-:W-:Y:S02]  /*14700*/  ISETP.GE.AND P4, PT, R224, UR4, PT ;  /* 0x00000004e0007c0c */ /* 0x000fe4000bf86270 */
[----:B----4-:R-:W-:Y:S01]  /*14710*/  @!P0 LEA R14, P5, R229, R0, 0x2 ;  /* 0x00000000e50e8211 */ /* 0x010fe200078a10ff */
[----:B------:R3:W-:Y:S01]  /*14720*/  @!P3 ST.E.64 desc[UR42][R12.64], R122 ;  /* 0x0000007a0c00b985 */ /* 0x0007e2000c101b2a */
[----:B------:R-:W-:Y:S02]  /*14730*/  ISETP.GE.AND P3, PT, R223, UR4, PT ;  /* 0x00000004df007c0c */ /* 0x000fe4000bf66270 */
[----:B------:R-:W-:-:S02]  /*14740*/  @!P0 LEA.HI.X R15, R229, R28, R158, 0x2, P5 ;  /* 0x0000001ce50f8211 */ /* 0x000fc400028f149e */
[----:B------:R-:W-:Y:S02]  /*14750*/  ISETP.GE.AND P5, PT, R221, UR4, PT ;  /* 0x00000004dd007c0c */ /* 0x000fe4000bfa6270 */
[CC--:B-----5:R-:W-:Y:S01]  /*14760*/  @!P1 LEA R20, P6, R225.reuse, R0.reuse, 0x2 ;  /* 0x00000000e1149211 */ /* 0x0e0fe200078c10ff */
[----:B------:R4:W-:Y:S02]  /*14770*/  @!P0 ST.E.64 desc[UR42][R14.64], R126 ;  /* 0x0000007e0e008985 */ /* 0x0009e4000c101b2a */
[C---:B-1----:R-:W-:Y:S02]  /*14780*/  @!P4 LEA R8, P0, R224.reuse, R0, 0x2 ;  /* 0x00000000e008c211 */ /* 0x042fe400078010ff */
[----:B------:R-:W-:Y:S02]  /*14790*/  @!P1 LEA.HI.X R21, R225, R28, R157, 0x2, P6 ;  /* 0x0000001ce1159211 */ /* 0x000fe400030f149d */
[----:B--2---:R-:W-:Y:S02]  /*147a0*/  @!P3 LEA R10, P6, R223, R0, 0x2 ;  /* 0x00000000df0ab211 */ /* 0x004fe400078c10ff */
[----:B------:R-:W-:Y:S01]  /*147b0*/  @!P4 LEA.HI.X R9, R224, R28, R156, 0x2, P0 ;  /* 0x0000001ce009c211 */ /* 0x000fe200000f149c */
[----:B------:R4:W-:Y:S01]  /*147c0*/  @!P1 ST.E.64 desc[UR42][R20.64], R130 ;  /* 0x0000008214009985 */ /* 0x0009e2000c101b2a */
[----:B---3--:R-:W-:-:S02]  /*147d0*/  @!P2 LEA R12, P1, R222, R0, 0x2 ;  /* 0x00000000de0ca211 */ /* 0x008fc400078210ff */
[----:B------:R-:W-:Y:S01]  /*147e0*/  @!P5 LEA R24, P0, R221, R0, 0x2 ;  /* 0x00000000dd18d211 */ /* 0x000fe200078010ff */
        /* <DEDUP_REMOVED lines=13> */
.L_x_4989:
        /* <DEDUP_REMOVED lines=16> */
[----:B---3--:R-:W3:-:S12]  /*149c0*/  S2R R4, SR_TID.X ;  /* 0x0000000000047919 */ /* 0x008ed80000002100 */
[----:B------:R-:W1:Y:S01]  /*149d0*/  @!P2 LDC R206, c[0x0][0xad4] ;  /* 0x0002b500ffceab82 */ /* 0x000e620000000800 */
[----:B---3--:R-:W-:Y:S01]  /*149e0*/  VIADD R32, R4, 0xffffff80 ;  /* 0xffffff8004207836 */ /* 0x008fe20000000000 */
[----:B-1----:R-:W-:-:S04]  /*149f0*/  ISETP.GT.AND P2, PT, R206, 0x1, PT ;  /* 0x00000001ce00780c */ /* 0x002fc80003f44270 */
[----:B------:R-:W-:Y:S01]  /*14a00*/  ISETP.GT.AND P3, PT, R32, 0x3f, PT ;  /* 0x0000003f2000780c */ /* 0x000fe20003f64270 */
[----:B----4-:R-:W-:-:S12]  /*14a10*/  @P1 BRA `(.L_x_4998) ;  /* 0x0000000000101947 */ /* 0x010fd80003800000 */
[----:B------:R-:W-:Y:S05]  /*14a20*/  @!P0 BRA `(.L_x_4998) ;  /* 0x00000000000c8947 */ /* 0x000fea0003800000 */
[----:B------:R-:W3:Y:S04]  /*14a30*/  LDG.E R11, desc[UR42][R8.64] ;  /* 0x0000002a080b7981 */ /* 0x000ee8000c1e1900 */
[----:B-----5:R-:W3:Y:S02]  /*14a40*/  LDG.E R0, desc[UR42][R8.64+0x4] ;  /* 0x0000042a08007981 */ /* 0x020ee4000c1e1900 */
[----:B---3--:R-:W-:-:S07]  /*14a50*/  IMAD.IADD R0, R0, 0x1, -R11 ;  /* 0x0000000100007824 */ /* 0x008fce00078e0a0b */
.L_x_4998:
[----:B------:R-:W3:Y:S01]  /*14a60*/  LDL.LU R4, [R1+0x40] ;  /* 0x0000400001047983 */ /* 0x000ee20000300800 */
[----:B------:R-:W-:Y:S01]  /*14a70*/  BSSY B1, `(.L_x_4999) ;  /* 0x0000036000017945 */ /* 0x000fe20003800000 */
[----:B------:R-:W-:Y:S02]  /*14a80*/  SEL R207, R207, RZ, !P0 ;  /* 0x000000ffcfcf7207 */ /* 0x000fe40004000000 */
[----:B-----5:R-:W-:Y:S02]  /*14a90*/  SHF.R.S32.HI R28, RZ, 0x1f, R3 ;  /* 0x0000001fff1c7819 */ /* 0x020fe40000011403 */
[----:B---3--:R-:W-:Y:S01]  /*14aa0*/  SEL R30, R4, RZ, !P0 ;  /* 0x000000ff041e7207 */ /* 0x008fe20004000000 */
[----:B------:R-:W-:Y:S06]  /*14ab0*/  @P3 BRA `(.L_x_5000) ;  /* 0x0000000000c43947 */ /* 0x000fec0003800000 */
[----:B------:R-:W1:Y:S01]  /*14ac0*/  S2R R8, SR_TID.X ;  /* 0x0000000000087919 */ /* 0x000e620000002100 */
[----:B------:R-:W3:Y:S02]  /*14ad0*/  LDC R33, c[0x0][0xbe8] ;  /* 0x0002fa00ff217b82 */ /* 0x000ee40000000800 */
[----:B---3--:R-:W-:Y:S01]  /*14ae0*/  IMAD R4, R0, R33, RZ ;  /* 0x0000002100047224 */ /* 0x008fe200078e02ff */
[----:B-1----:R-:W-:-:S04]  /*14af0*/  IADD3 R31, R195, -0x80, R8 ;  /* 0xffffff80c31f7810 */ /* 0x002fc80007ffe008 */
        /* <DEDUP_REMOVED lines=36> */
[-C--:B0-----:R-:W-:Y:S01]  /*14d40*/  IMAD R4, R11, R15.reuse, RZ ;  /* 0x0000000f0b047224 */ /* 0x081fe200078e02ff */
[----:B------:R-:W-:Y:S01]  /*14d50*/  SHF.R.S32.HI R21, RZ, 0x1f, R15 ;  /* 0x0000001fff157819 */ /* 0x000fe2000001140f */
[----:B------:R-:W-:Y:S02]  /*14d60*/  IMAD.MOV.U32 R11, RZ, RZ, -0x800000 ;  /* 0xff800000ff0b7424 */ /* 0x000fe400078e00ff */
[----:B------:R-:W-:-:S04]  /*14d70*/  IMAD.WIDE.U32 R12, R10, R15, R12 ;  /* 0x0000000f0a0c7225 */ /* 0x000fc800078e000c */
[----:B------:R-:W-:Y:S01]  /*14d80*/  IMAD R21, R10, R21, R4 ;  /* 0x000000150a157224 */ /* 0x000fe200078e0204 */
[----:B-1----:R-:W-:-:S03]  /*14d90*/  LEA R8, P0, R12, R8, 0x2 ;  /* 0x000000080c087211 */ /* 0x002fc600078010ff */
[----:B------:R-:W-:-:S05]  /*14da0*/  IMAD.IADD R4, R13, 0x1, R21 ;  /* 0x000000010d047824 */ /* 0x000fca00078e0215 */
[----:B--2---:R-:W-:-:S05]  /*14db0*/  LEA.HI.X R9, R12, R9, R4, 0x2, P0 ;  /* 0x000000090c097211 */ /* 0x004fca00000f1404 */
[----:B------:R1:W-:Y:S02]  /*14dc0*/  STG.E desc[UR42][R8.64], R11 ;  /* 0x0000000b08007986 */ /* 0x0003e4000c10192a */
.L_x_5000:
[----:B------:R-:W-:Y:S05]  /*14dd0*/  BSYNC B1 ;  /* 0x0000000000017941 */ /* 0x000fea0003800000 */
.L_x_4999:
        /* <DEDUP_REMOVED lines=12> */
[C---:B------:R-:W-:Y:S01]  /*14ea0*/  VIADD R31, R188.reuse, 0x180 ;  /* 0x00000180bc1f7836 */ /* 0x040fe20000000000 */
[----:B------:R-:W-:Y:S01]  /*14eb0*/  SHF.R.S32.HI R35, RZ, 0x1f, R210 ;  /* 0x0000001fff237819 */ /* 0x000fe200000114d2 */
[----:B------:R-:W-:Y:S01]  /*14ec0*/  IMAD.IADD R9, R9, 0x1, R3 ;  /* 0x0000000109097824 */ /* 0x000fe200078e0203 */
[----:B------:R-:W-:Y:S01]  /*14ed0*/  LOP3.LUT R3, R11, 0xfffffff8, RZ, 0xc0, !PT ;  /* 0xfffffff80b037812 */ /* 0x000fe200078ec0ff */
[----:B------:R-:W-:Y:S01]  /*14ee0*/  VIADD R33, R188, 0x1c0 ;  /* 0x000001c0bc217836 */ /* 0x000fe20000000000 */
        /* <DEDUP_REMOVED lines=10> */
[----:B------:R-:W-:Y:S01]  /*14f90*/  IMAD R29, R0, R13, RZ ;  /* 0x0000000d001d7224 */ /* 0x000fe200078e02ff */
[----:B------:R-:W-:Y:S01]  /*14fa0*/  SHF.R.S32.HI R38, RZ, 0x1f, R213 ;  /* 0x0000001fff267819 */ /* 0x000fe200000114d5 */
[----:B------:R-:W-:Y:S01]  /*14fb0*/  IMAD.IADD R10, R195, 0x1, R4 ;  /* 0x00000001c30a7824 */ /* 0x000fe200078e0204 */
[----:B------:R-:W-:Y:S01]  /*14fc0*/  SHF.R.S32.HI R39, RZ, 0x1f, R214 ;  /* 0x0000001fff277819 */ /* 0x000fe200000114d6 */
[----:B------:R-:W-:Y:S01]  /*14fd0*/  IMAD R3, R30, UR4, RZ ;  /* 0x000000041e037c24 */ /* 0x000fe2000f8e02ff */
[-C--:B-1----:R-:W-:Y:S01]  /*14fe0*/  ISETP.GE.AND P1, PT, R214, R27.reuse, PT ;  /* 0x0000001bd600720c */ /* 0x082fe20003f26270 */
[----:B------:R-:W-:Y:S01]  /*14ff0*/  IMAD.WIDE.U32 R8, R207, UR4, R8 ;  /* 0x00000004cf087c25 */ /* 0x000fe2000f8e0008 */
[----:B------:R-:W-:-:S03]  /*15000*/  ISETP.GE.AND P2, PT, R188, R27, PT ;  /* 0x0000001bbc00720c */ /* 0x000fc60003f46270 */
[----:B------:R-:W1:Y:S01]  /*15010*/  @P0 LDC R15, c[0x0][0xbec] ;  /* 0x0002fb00ff0f0b82 */ /* 0x000e620000000800 */
[----:B------:R-:W-:Y:S01]  /*15020*/  IMAD R11, R207, UR5, R3 ;  /* 0x00000005cf0b7c24 */ /* 0x000fe2000f8e0203 */
[----:B------:R-:W-:Y:S01]  /*15030*/  ULDC.64 UR4, c[0x0][0xae0] ;  /* 0x0002b80000047ab9 */ /* 0x000fe20000000a00 */
[----:B------:R-:W-:Y:S01]  /*15040*/  IMAD.MOV.U32 R3, RZ, RZ, R10 ;  /* 0x000000ffff037224 */ /* 0x000fe200078e000a */
[----:B------:R-:W-:Y:S01]  /*15050*/  SEL R0, RZ, 0x1, P2 ;  /* 0x00000001ff007807 */ /* 0x000fe20001000000 */
[----:B------:R-:W-:Y:S01]  /*15060*/  IMAD.IADD R9, R9, 0x1, R11 ;  /* 0x0000000109097824 */ /* 0x000fe200078e020b */
[----:B------:R-:W-:Y:S01]  /*15070*/  ISETP.GE.AND P2, PT, R33, R27, PT ;  /* 0x0000001b2100720c */ /* 0x000fe20003f46270 */
[----:B------:R-:W-:Y:S01]  /*15080*/  IMAD.IADD R30, R12, 0x1, R195 ;  /* 0x000000010c1e7824 */ /* 0x000fe200078e02c3 */
[----:B------:R-:W3:Y:S01]  /*15090*/  @P0 LDC R21, c[0x0][0xbf0] ;  /* 0x0002fc00ff150b82 */ /* 0x000ee20000000800 */
        /* <DEDUP_REMOVED lines=12> */
[----:B------:R-:W-:Y:S01]  /*15160*/  ISETP.GE.AND P0, PT, R212, R27, PT ;  /* 0x0000001bd400720c */ /* 0x000fe20003f06270 */
[----:B------:R-:W-:Y:S02]  /*15170*/  IMAD.SHL.U32 R15, R10, 0x2, RZ ;  /* 0x000000020a0f7824 */ /* 0x000fe400078e00ff */
[----:B------:R-:W-:Y:S01]  /*15180*/  IMAD.SHL.U32 R3, R3, 0x4, RZ ;  /* 0x0000000403037824 */ /* 0x000fe200078e00ff */
[----:B------:R-:W-:Y:S01]  /*15190*/  SEL R4, RZ, 0xffffffff, P0 ;  /* 0xffffffffff047807 */ /* 0x000fe20000000000 */
[----:B------:R-:W-:Y:S01]  /*151a0*/  IMAD.IADD R9, R9, 0x1, R13 ;  /* 0x0000000109097824 */ /* 0x000fe200078e020d */
[----:B------:R-:W-:-:S02]  /*151b0*/  LOP3.LUT R0, R15, 0x2, R0, 0xe2, !PT ;  /* 0x000000020f007812 */ /* 0x000fc400078ee200 */
[-C--:B------:R-:W-:Y:S01]  /*151c0*/  ISETP.GE.AND P0, PT, R211, R27.reuse, PT ;  /* 0x0000001bd300720c */ /* 0x080fe20003f06270 */
[----:B------:R-:W-:Y:S01]  /*151d0*/  IMAD.SHL.U32 R10, R4, 0x8, RZ ;  /* 0x00000008040a7824 */ /* 0x000fe200078e00ff */
[----:B------:R-:W-:Y:S01]  /*151e0*/  LOP3.LUT R3, R3, 0x4, R0, 0xe2, !PT ;  /* 0x0000000403037812 */ /* 0x000fe200078ee200 */
[----:B------:R-:W-:Y:S01]  /*151f0*/  IMAD.WIDE.U32 R8, R11, UR4, R8 ;  /* 0x000000040b087c25 */ /* 0x000fe2000f8e0008 */
[----:B------:R-:W-:Y:S02]  /*15200*/  SEL R4, RZ, 0xffffffff, P0 ;  /* 0xffffffffff047807 */ /* 0x000fe40000000000 */
[----:B------:R-:W-:Y:S02]  /*15210*/  ISETP.GE.AND P0, PT, R210, R27, PT ;  /* 0x0000001bd200720c */ /* 0x000fe40003f06270 */
[----:B------:R-:W-:Y:S01]  /*15220*/  SHF.R.S32.HI R0, RZ, 0x1f, R11 ;  /* 0x0000001fff007819 */ /* 0x000fe2000001140b */
[----:B------:R-:W-:Y:S01]  /*15230*/  IMAD.SHL.U32 R4, R4, 0x10, RZ ;  /* 0x0000001004047824 */ /* 0x000fe200078e00ff */
        /* <DEDUP_REMOVED lines=24> */
[-C--:B---3--:R-:W-:Y:S02]  /*153c0*/  @!P2 LEA R12, P0, R214, R8.reuse, 0x1 ;  /* 0x00000008d60ca211 */ /* 0x088fe400078008ff */
        /* <DEDUP_REMOVED lines=26> */
.L_x_5002:
[----:B------:R-:W-:Y:S05]  /*15570*/  BSYNC B1 ;  /* 0x0000000000017941 */ /* 0x000fea0003800000 */
.L_x_5001:
        /* <DEDUP_REMOVED lines=10> */
[-C--:B---3--:R-:W-:Y:S02]  /*15620*/  @!P5 LEA R12, P3, R214, R8.reuse, 0x1 ;  /* 0x00000008d60cd211 */ /* 0x088fe400078608ff */
        /* <DEDUP_REMOVED lines=12> */
[-C--:B0-----:R-:W-:Y:S02]  /*156f0*/  @!P3 LEA R10, P6, R211, R8.reuse, 0x1 ;  /* 0x00000008d30ab211 */ /* 0x081fe400078c08ff */
[-C--:B------:R-:W-:Y:S01]  /*15700*/  @P2 LEA R24, P0, R31, R8.reuse, 0x1 ;  /* 0x000000081f182211 */ /* 0x080fe200078008ff */
[----:B------:R4:W-:Y:S01]  /*15710*/  @!P1 ST.E.128 desc[UR42][R20.64], RZ ;  /* 0x000000ff14009985 */ /* 0x0009e2000c101d2a */
[-C--:B------:R-:W-:Y:S02]  /*15720*/  @!P3 LEA.HI.X R11, R211, R9.reuse, R36, 0x1, P6 ;  /* 0x00000009d30bb211 */ /* 0x080fe400030f0c24 */
[----:B------:R-:W-:Y:S02]  /*15730*/  @P2 LEA.HI.X R25, R31, R9, R32, 0x1, P0 ;  /* 0x000000091f192211 */ /* 0x000fe400000f0c20 */
[-C--:B------:R-:W-:Y:S01]  /*15740*/  @P4 LEA R26, P6, R33, R8.reuse, 0x1 ;  /* 0x00000008211a4211 */ /* 0x080fe200078c08ff */
[----:B------:R4:W-:Y:S01]  /*15750*/  @!P3 ST.E.128 desc[UR42][R10.64], RZ ;  /* 0x000000ff0a00b985 */ /* 0x0009e2000c101d2a */
[----:B------:R-:W-:-:S02]  /*15760*/  @!P5 LEA R8, P0, R210, R8, 0x1 ;  /* 0x00000008d208d211 */ /* 0x000fc400078008ff */
[-C--:B------:R-:W-:Y:S02]  /*15770*/  @P4 LEA.HI.X R27, R33, R9.reuse, R34, 0x1, P6 ;  /* 0x00000009211b4211 */ /* 0x080fe400030f0c22 */
[----:B------:R-:W-:-:S05]  /*15780*/  @!P5 LEA.HI.X R9, R210, R9, R35, 0x1, P0 ;  /* 0x00000009d209d211 */ /* 0x000fca00000f0c23 */
[----:B------:R4:W-:Y:S04]  /*15790*/  @!P5 ST.E.128 desc[UR42][R8.64], RZ ;  /* 0x000000ff0800d985 */ /* 0x0009e8000c101d2a */
[----:B------:R4:W-:Y:S04]  /*157a0*/  @P2 ST.E.128 desc[UR42][R24.64], RZ ;  /* 0x000000ff18002985 */ /* 0x0009e8000c101d2a */
[----:B------:R4:W-:Y:S02]  /*157b0*/  @P4 ST.E.128 desc[UR42][R26.64], RZ ;  /* 0x000000ff1a004985 */ /* 0x0009e4000c101d2a */
.L_x_4995:
[----:B------:R-:W-:Y:S05]  /*157c0*/  BSYNC B0 ;  /* 0x0000000000007941 */ /* 0x000fea0003800000 */
.L_x_4988:
[----:B------:R-:W-:Y:S02]  /*157d0*/  ULDC UR4, c[0x0][0xc3c] ;  /* 0x00030f0000047ab9 */ /* 0x000fe40000000800 */
[----:B------:R-:W-:-:S13]  /*157e0*/  ISETP.GE.AND P0, PT, R7, UR4, PT ;  /* 0x0000000407007c0c */ /* 0x000fda000bf06270 */
[----:B------:R-:W-:Y:S05]  /*157f0*/  @!P0 BRA `(.L_x_5003) ;  /* 0xfffffebc00788947 */ /* 0x000fea000383ffff */
[----:B------:R-:W-:Y:S05]  /*15800*/  BRA `(.L_x_4856) ;  /* 0x0000009800bc7947 */ /* 0x000fea0003800000 */
.L_x_4854:
        /* <DEDUP_REMOVED lines=18> */
.L_x_5004:
        /* <DEDUP_REMOVED lines=43> */
.L_x_5008:
        /* <DEDUP_REMOVED lines=39> */
.L_x_5006:
        /* <DEDUP_REMOVED lines=12> */
.L_x_5009:
        /* <DEDUP_REMOVED lines=63> */
.L_x_5010:
        /* <DEDUP_REMOVED lines=61> */
.L_x_5011:
[----:B01----:R-:W-:-:S05]  /*166d0*/  LOP3.LUT R3, RZ, R2, RZ, 0x33, !PT ;  /* 0x00000002ff037212 */ /* 0x003fca00078e33ff */
[----:B------:R-:W-:-:S05]  /*166e0*/  IMAD.IADD R2, R4, 0x1, R3 ;  /* 0x0000000104027824 */ /* 0x000fca00078e0203 */
[----:B------:R1:W-:Y:S01]  /*166f0*/  STL [R1+0x4], R2 ;  /* 0x0000040201007387 */ /* 0x0003e20000100800 */
[----:B------:R-:W-:Y:S05]  /*16700*/  BRA `(.L_x_5012) ;  /* 0x0000000000107947 */ /* 0x000fea0003800000 */
.L_x_5007:
[----:B------:R-:W-:Y:S01]  /*16710*/  IMAD.U32 R2, RZ, RZ, UR6 ;  /* 0x00000006ff027e24 */ /* 0x000fe2000f8e00ff */
[----:B------:R0:W-:Y:S04]  /*16720*/  STL [R1+0x4], RZ ;  /* 0x000004ff01007387 */ /* 0x0001e80000100800 */
[----:B------:R0:W-:Y:S04]  /*16730*/  STL [R1+0x8], RZ ;  /* 0x000008ff01007387 */ /* 0x0001e80000100800 */
[----:B------:R0:W-:Y:S02]  /*16740*/  STL [R1], R2 ;  /* 0x0000000201007387 */ /* 0x0001e40000100800 */
.L_x_5012:
        /* <DEDUP_REMOVED lines=10> */
.L_x_5005:
        /* <DEDUP_REMOVED lines=13> */
[----:B------:R-:W-:Y:S01]  /*168c0*/  ULDC.64 UR40, c[0x0][0x198] ;  /* 0x0000660000287ab9 */ /* 0x000fe20000000a00 */
[----:B------:R-:W-:Y:S01]  /*168d0*/  LOP3.LUT R3, R0, 0x1f8, RZ, 0xc0, !PT ;  /* 0x000001f800037812 */ /* 0x000fe200078ec0ff */
[----:B01----:R-:W-:Y:S01]  /*168e0*/  IMAD.SHL.U32 R2, R4, 0x8, RZ ;  /* 0x0000000804027824 */ /* 0x003fe200078e00ff */
[----:B------:R-:W-:Y:S01]  /*168f0*/  ULDC UR37, c[0x0][0xc] ;  /* 0x0000030000257ab9 */ /* 0x000fe20000000800 */
        /* <DEDUP_REMOVED lines=12> */
[----:B------:R0:W-:Y:S04]  /*169c0*/  STL [R1+0x14], RZ ;  /* 0x000014ff01007387 */ /* 0x0001e80000100800 */
[----:B------:R0:W-:Y:S04]  /*169d0*/  STL [R1+0x10], RZ ;  /* 0x000010ff01007387 */ /* 0x0001e80000100800 */
[----:B------:R0:W-:Y:S02]  /*169e0*/  STL [R1+0x18], R0 ;  /* 0x0000180001007387 */ /* 0x0001e40000100800 */
.L_x_5181:
[----:B0-2---:R-:W2:Y:S01]  /*169f0*/  LDL R0, [R1+0xc] ;  /* 0x00000c0001007983 */ /* 0x005ea20000100800 */
[----:B-1----:R-:W2:Y:S01]  /*16a00*/  LDC.64 R2, c[0x0][0xc88] ;  /* 0x00032200ff027b82 */ /* 0x002ea20000000a00 */
        /* <DEDUP_REMOVED lines=30> */
[----:B------:R-:W-:Y:S02]  /*16bf0*/  IADD3.X R3, R15, UR5, RZ, P4, !PT ;  /* 0x000000050f037c10 */ /* 0x000fe4000a7fe4ff */
        /* <DEDUP_REMOVED lines=9> */
[----:B------:R0:W5:Y:S04]  /*16c90*/  @P0 LDG.E R12, desc[UR42][R6.64] ;  /* 0x0000002a060c0981 */ /* 0x000168000c1e1900 */
[----:B------:R0:W5:Y:S04]  /*16ca0*/  @P1 LDG.E R0, desc[UR42][R4.64] ;  /* 0x0000002a04001981 */ /* 0x000168000c1e1900 */
[----:B--2---:R1:W-:Y:S02]  /*16cb0*/  STL [R1+0x40], R9 ;  /* 0x0000400901007387 */ /* 0x0043e40000100800 */
[----:B-1----:R-:W-:Y:S01]  /*16cc0*/  IMAD.U32 R9, RZ, RZ, UR4 ;  /* 0x00000004ff097e24 */ /* 0x002fe2000f8e00ff */
        /* <DEDUP_REMOVED lines=12> */
[----:B-1----:R-:W-:Y:S01]  /*16d90*/  IMAD.U32 R9, RZ, RZ, UR4 ;  /* 0x00000004ff097e24 */ /* 0x002fe2000f8e00ff */
[----:B0-----:R-:W-:Y:S06]  /*16da0*/  @P3 BRA `(.L_x_5014) ;  /* 0x0000000000143947 */ /* 0x001fec0003800000 */
[----:B------:R-:W-:Y:S05]  /*16db0*/  @!P2 BRA `(.L_x_5014) ;  /* 0x000000000010a947 */ /* 0x000fea0003800000 */
[----:B------:R-:W2:Y:S04]  /*16dc0*/  LDG.E R10, desc[UR42][R2.64] ;  /* 0x0000002a020a7981 */ /* 0x000ea8000c1e1900 */
[----:B------:R-:W2:Y:S02]  /*16dd0*/  LDG.E R2, desc[UR42][R2.64+0x4] ;  /* 0x0000042a02027981 */ /* 0x000ea4000c1e1900 */
[----:B--2--5:R-:W-:-:S05]  /*16de0*/  IMAD.IADD R14, R2, 0x1, -R10 ;  /* 0x00000001020e7824 */ /* 0x024fca00078e0a0a */
[----:B------:R0:W-:Y:S02]  /*16df0*/  STL [R1+0x44], R14 ;  /* 0x0000440e01007387 */ /* 0x0001e40000100800 */
.L_x_5014:
[----:B------:R-:W2:Y:S01]  /*16e00*/  LDL.LU R3, [R1+0x8] ;  /* 0x0000080001037983 */ /* 0x000ea20000300800 */
[----:B------:R-:W-:Y:S02]  /*16e10*/  ULDC.64 UR4, c[0x0][0xa20] ;  /* 0x0002880000047ab9 */ /* 0x000fe40000000a00 */
[----:B------:R-:W-:Y:S01]  /*16e20*/  ISETP.NE.U32.AND P2, PT, RZ, UR4, PT ;  /* 0x00000004ff007c0c */ /* 0x000fe2000bf45070 */
[----:B------:R1:W-:Y:S03]  /*16e30*/  STL [R1+0x8], R13 ;  /* 0x0000080d01007387 */ /* 0x0003e60000100800 */
[----:B------:R-:W-:Y:S02]  /*16e40*/  ISETP.NE.AND.EX P2, PT, RZ, UR5, PT, P2 ;  /* 0x00000005ff007c0c */ /* 0x000fe4000bf45320 */
[C---:B--2---:R-:W-:Y:S02]  /*16e50*/  LOP3.LUT R10, R3.reuse, 0xff000000, RZ, 0xc0, !PT ;  /* 0xff000000030a7812 */ /* 0x044fe400078ec0ff */
[----:B------:R-:W-:-:S02]  /*16e60*/  LOP3.LUT R2, R3, 0xff0000, RZ, 0xc0, !PT ;  /* 0x00ff000003027812 */ /* 0x000fc400078ec0ff */
        /* <DEDUP_REMOVED lines=10> */
.L_x_5015:
[----:B------:R-:W-:Y:S05]  /*16f10*/  @!P0 BRA `(.L_x_5016) ;  /* 0x00000000000c8947 */ /* 0x000fea0003800000 */
[----:B------:R-:W2:Y:S04]  /*16f20*/  LDG.E R9, desc[UR42][R6.64] ;  /* 0x0000002a06097981 */ /* 0x000ea8000c1e1900 */
[----:B------:R-:W2:Y:S02]  /*16f30*/  LDG.E R6, desc[UR42][R6.64+0x4] ;  /* 0x0000042a06067981 */ /* 0x000ea4000c1e1900 */
[----:B--2---:R-:W-:-:S07]  /*16f40*/  IMAD.IADD R9, R6, 0x1, -R9 ;  /* 0x0000000106097824 */ /* 0x004fce00078e0a09 */
.L_x_5016:
[----:B------:R-:W3:Y:S01]  /*16f50*/  LDL R7, [R1+0x4] ;  /* 0x0000040001077983 */ /* 0x000ee20000100800 */
[----:B--2---:R-:W2:Y:S03]  /*16f60*/  LDC R3, c[0x0][0x448] ;  /* 0x00011200ff037b82 */ /* 0x004ea60000000800 */
[----:B-1----:R-:W4:Y:S04]  /*16f70*/  @P1 LDG.E R2, desc[UR42][R4.64] ;  /* 0x0000002a04021981 */ /* 0x002f28000c1e1900 */
[----:B------:R1:W4:Y:S01]  /*16f80*/  @P1 LDG.E R4, desc[UR42][R4.64+0x4] ;  /* 0x0000042a04041981 */ /* 0x000322000c1e1900 */
[----:B------:R-:W-:Y:S01]  /*16f90*/  LOP3.LUT R12, R10, 0xff, RZ, 0xc0, !PT ;  /* 0x000000ff0a0c7812 */ /* 0x000fe200078ec0ff */
[----:B------:R-:W-:Y:S01]  /*16fa0*/  BSSY B0, `(.L_x_5017) ;  /* 0x0000037000007945 */ /* 0x000fe20003800000 */
[----:B------:R-:W-:-:S03]  /*16fb0*/  SHF.R.U32.HI R10, RZ, 0x10, R10 ;  /* 0x00000010ff0a7819 */ /* 0x000fc6000001160a */
[----:B------:R0:W-:Y:S01]  /*16fc0*/  STL [R1+0x58], R12 ;  /* 0x0000580c01007387 */ /* 0x0001e20000100800 */
[----:B--2---:R-:W-:-:S13]  /*16fd0*/  ISETP.NE.AND P0, PT, R3, 0x1, PT ;  /* 0x000000010300780c */ /* 0x004fda0003f05270 */
[----:B-1----:R-:W1:Y:S08]  /*16fe0*/  @P0 LDC R5, c[0x0][0x44c] ;  /* 0x00011300ff050b82 */ /* 0x002e700000000800 */
[----:B------:R-:W2:Y:S01]  /*16ff0*/  @P0 LDC R6, c[0x0][0x450] ;  /* 0x00011400ff060b82 */ /* 0x000ea20000000800 */
[----:B---3--:R-:W-:Y:S02]  /*17000*/  IMAD.SHL.U32 R3, R7, 0x40, RZ ;  /* 0x0000004007037824 */ /* 0x008fe400078e00ff */
[----:B-----5:R-:W-:-:S02]  /*17010*/  IMAD.IADD R7, R9, 0x1, -R8 ;  /* 0x0000000109077824 */ /* 0x020fc400078e0a08 */
[----:B------:R-:W-:Y:S02]  /*17020*/  VIADD R3, R3, 0x3f ;  /* 0x0000003f03037836 */ /* 0x000fe40000000000 */
[----:B----4-:R-:W-:Y:S02]  /*17030*/  @P1 IMAD.IADD R11, R4, 0x1, -R2 ;  /* 0x00000001040b1824 */ /* 0x010fe400078e0a02 */
[----:B-1----:R-:W-:-:S05]  /*17040*/  @P0 IMAD.HI.U32 R2, R3, R5, RZ ;  /* 0x0000000503020227 */ /* 0x002fca00078e00ff */
[----:B--2---:R-:W-:Y:S01]  /*17050*/  @P0 SHF.R.U32.HI R3, RZ, R6, R2 ;  /* 0x00000006ff030219 */ /* 0x004fe20000011602 */
[----:B------:R-:W-:-:S04]  /*17060*/  IMAD.IADD R2, R7, 0x1, R11 ;  /* 0x0000000107027824 */ /* 0x000fc800078e020b */
[C---:B------:R-:W-:Y:S01]  /*17070*/  VIADD R4, R2.reuse, 0x3f ;  /* 0x0000003f02047836 */ /* 0x040fe20000000000 */
[----:B------:R-:W-:-:S05]  /*17080*/  IADD3 R21, R2, 0x40, -R14 ;  /* 0x0000004002157810 */ /* 0x000fca0007ffe80e */
[----:B------:R-:W-:Y:S01]  /*17090*/  IMAD.IADD R2, R21, 0x1, R3 ;  /* 0x0000000115027824 */ /* 0x000fe200078e0203 */
[----:B------:R-:W-:-:S04]  /*170a0*/  SHF.R.S32.HI R3, RZ, 0x1f, R4 ;  /* 0x0000001fff037819 */ /* 0x000fc80000011404 */
[----:B------:R-:W-:Y:S02]  /*170b0*/  SHF.R.S32.HI R6, RZ, 0x1f, R2 ;  /* 0x0000001fff067819 */ /* 0x000fe40000011402 */
[----:B------:R-:W-:Y:S01]  /*170c0*/  LEA.HI R3, R3, R4, RZ, 0x6 ;  /* 0x0000000403037211 */ /* 0x000fe200078f30ff */
[----:B------:R-:W-:Y:S01]  /*170d0*/  IMAD.MOV.U32 R4, RZ, RZ, RZ ;  /* 0x000000ffff047224 */ /* 0x000fe200078e00ff */
[----:B------:R-:W-:Y:S02]  /*170e0*/  LEA.HI R6, R6, R2, RZ, 0x6 ;  /* 0x0000000206067211 */ /* 0x000fe400078f30ff */
[----:B------:R-:W-:Y:S02]  /*170f0*/  SHF.R.S32.HI R20, RZ, 0x6, R3 ;  /* 0x00000006ff147819 */ /* 0x000fe40000011403 */
[----:B------:R-:W-:-:S04]  /*17100*/  SHF.R.S32.HI R6, RZ, 0x6, R6 ;  /* 0x00000006ff067819 */ /* 0x000fc80000011406 */
[----:B------:R-:W-:-:S04]  /*17110*/  VIMNMX R6, R20, R6, PT ;  /* 0x0000000614067248 */ /* 0x000fc80003fe0100 */
[----:B------:R-:W-:-:S13]  /*17120*/  ISETP.GE.AND P0, PT, R6, 0x1, PT ;  /* 0x000000010600780c */ /* 0x000fda0003f06270 */
[----:B0-----:R-:W-:Y:S05]  /*17130*/  @!P0 BRA `(.L_x_5018) ;  /* 0x0000000000748947 */ /* 0x001fea0003800000 */
        /* <DEDUP_REMOVED lines=29> */
.L_x_5018:
[----:B------:R-:W-:Y:S05]  /*17310*/  BSYNC B0 ;  /* 0x0000000000007941 */ /* 0x000fea0003800000 */
.L_x_5017:
        /* <DEDUP_REMOVED lines=23> */
[----:B------:R0:W1:Y:S02]  /*17490*/  SHFL.IDX PT, R14, R4, RZ, 0x1f ;  /* 0x00001fff040e7589 */ /* 0x00006400000e0000 */
.L_x_5225:
[----:B-1----:R-:W-:Y:S02]  /*174a0*/  ISETP.NE.AND P0, PT, R14, RZ, PT ;  /* 0x000000ff0e00720c */ /* 0x002fe40003f05270 */
[----:B------:R-:W-:-:S11]  /*174b0*/  PLOP3.LUT P6, PT, PT, PT, PT, 0x8, 0x0 ;  /* 0x000000000000781c */ /* 0x000fd60003fce170 */
[----:B------:R-:W-:Y:S05]  /*174c0*/  @P0 BRA `(.L_x_5022) ;  /* 0x00000000000c0947 */ /* 0x000fea0003800000 */
[----:B------:R-:W-:-:S03]  /*174d0*/  UMOV UR4, 0xffffffff ;  /* 0xffffffff00047882 */ /* 0x000fc60000000000 */
[----:B------:R-:W-:Y:S05]  /*174e0*/  BRA.DIV UR4, `(.L_x_5023) ;  /* 0x0000008a04ac7947 */ /* 0x000fea000b800000 */
[----:B------:R-:W-:-:S13]  /*174f0*/  ELECT P6, URZ, PT ;  /* 0x00000000003f782f */ /* 0x000fda00038c0000 */
.L_x_5022:
        /* <DEDUP_REMOVED lines=9> */
.L_x_5228:
[----:B------:R-:W-:Y:S05]  /*17590*/  BSYNC B1 ;  /* 0x0000000000017941 */ /* 0x000fea0003800000 */
.L_x_5024:
        /* <DEDUP_REMOVED lines=12> */
.L_x_5229:
[----:B------:R-:W-:Y:S05]  /*17660*/  BSYNC B2 ;  /* 0x0000000000027941 */ /* 0x000fea0003800000 */
.L_x_5028:
        /* <DEDUP_REMOVED lines=9> */
.L_x_5031:
[----:B------:R-:W-:Y:S05]  /*17700*/  BSYNC B2 ;  /* 0x0000000000027941 */ /* 0x000fea0003800000 */
.L_x_5030:
        /* <DEDUP_REMOVED lines=13> */
.L_x_5032:
        /* <DEDUP_REMOVED lines=13> */
.L_x_5230:
[----:B------:R-:W-:Y:S05]  /*178b0*/  BSYNC B2 ;  /* 0x0000000000027941 */ /* 0x000fea0003800000 */
.L_x_5033:
        /* <DEDUP_REMOVED lines=11> */
.L_x_5036:
[----:B------:R-:W-:Y:S05]  /*17970*/  BSYNC B2 ;  /* 0x0000000000027941 */ /* 0x000fea0003800000 */
.L_x_5035:
        /* <DEDUP_REMOVED lines=10> */
.L_x_5037:
        /* <DEDUP_REMOVED lines=15> */
.L_x_5038:
        /* <DEDUP_REMOVED lines=15> */
.L_x_5039:
        /* <DEDUP_REMOVED lines=15> */
.L_x_5040:
        /* <DEDUP_REMOVED lines=15> */
.L_x_5041:
        /* <DEDUP_REMOVED lines=15> */
.L_x_5042:
        /* <DEDUP_REMOVED lines=15> */
.L_x_5043:
        /* <DEDUP_REMOVED lines=15> */
.L_x_5044:
        /* <DEDUP_REMOVED lines=10> */
.L_x_5027:
[----:B------:R-:W-:Y:S05]  /*18150*/  BSYNC B1 ;  /* 0x0000000000017941 */ /* 0x000fea0003800000 */
.L_x_5026:
        /* <DEDUP_REMOVED lines=13> */
.L_x_5064:
        /* <DEDUP_REMOVED lines=13> */
.L_x_5231:
[----:B------:R-:W-:Y:S05]  /*18300*/  BSYNC B2 ;  /* 0x0000000000027941 */ /* 0x000fea0003800000 */
.L_x_5047:
        /* <DEDUP_REMOVED lines=9> */
.L_x_5050:
[----:B------:R-:W-:Y:S05]  /*183a0*/  BSYNC B2 ;  /* 0x0000000000027941 */ /* 0x000fea0003800000 */
.L_x_5049:
        /* <DEDUP_REMOVED lines=12> */
.L_x_5051:
        /* <DEDUP_REMOVED lines=13> */
.L_x_5232:
[----:B------:R-:W-:Y:S05]  /*18540*/  BSYNC B2 ;  /* 0x0000000000027941 */ /* 0x000fea0003800000 */
.L_x_5052:
        /* <DEDUP_REMOVED lines=11> */
.L_x_5055:
[----:B------:R-:W-:Y:S05]  /*18600*/  BSYNC B2 ;  /* 0x0000000000027941 */ /* 0x000fea0003800000 */
.L_x_5054:
        /* <DEDUP_REMOVED lines=10> */
.L_x_5056:
        /* <DEDUP_REMOVED lines=15> */
.L_x_5057:
        /* <DEDUP_REMOVED lines=15> */
.L_x_5058:
        /* <DEDUP_REMOVED lines=15> */
.L_x_5059:
        /* <DEDUP_REMOVED lines=15> */
.L_x_5060:
        /* <DEDUP_REMOVED lines=15> */
.L_x_5061:
        /* <DEDUP_REMOVED lines=15> */
.L_x_5062:
        /* <DEDUP_REMOVED lines=15> */
.L_x_5063:
        /* <DEDUP_REMOVED lines=10> */
.L_x_5046:
[----:B------:R-:W-:Y:S05]  /*18de0*/  BSYNC B1 ;  /* 0x0000000000017941 */ /* 0x000fea0003800000 */
.L_x_5045:
        /* <DEDUP_REMOVED lines=12> */
.L_x_5020:
[----:B------:R-:W-:Y:S05]  /*18eb0*/  BSYNC B0 ;  /* 0x0000000000007941 */ /* 0x000fea0003800000 */
.L_x_5019:
[----:B01----:R-:W2:Y:S01]  /*18ec0*/  LDL R5, [R1+0x4] ;  /* 0x0000040001057983 */ /* 0x003ea20000100800 */
[----:B------:R-:W0:Y:S01]  /*18ed0*/  LDC R0, c[0x0][0x448] ;  /* 0x00011200ff007b82 */ /* 0x000e220000000800 */
[----:B------:R-:W-:Y:S01]  /*18ee0*/  ISETP.NE.AND P2, PT, R10, RZ, PT ;  /* 0x000000ff0a00720c */ /* 0x000fe20003f45270 */
[----:B------:R-:W-:Y:S05]  /*18ef0*/  @!P0 WARPSYNC.ALL ;  /* 0x0000000000008948 */ /* 0x000fea0003800000 */
[----:B------:R-:W-:Y:S07]  /*18f00*/  BSSY B0, `(.L_x_5065) ;  /* 0x000002d000007945 */ /* 0x000fee0003800000 */
[----:B------:R-:W1:Y:S08]  /*18f10*/  @!P2 LDC R10, c[0x0][0x9f0] ;  /* 0x00027c00ff0aab82 */ /* 0x000e700000000800 */
[----:B------:R-:W-:Y:S01]  /*18f20*/  @!P0 BAR.SYNC.DEFER_BLOCKING 0xc, 0x180 ;  /* 0x0306000000008b1d */ /* 0x000fe20000010000 */
[----:B0-----:R-:W-:-:S13]  /*18f30*/  ISETP.NE.AND P1, PT, R0, 0x1, PT ;  /* 0x000000010000780c */ /* 0x001fda0003f25270 */
[----:B------:R-:W0:Y:S08]  /*18f40*/  @P1 LDC R2, c[0x0][0x44c] ;  /* 0x00011300ff021b82 */ /* 0x000e300000000800 */
[----:B------:R-:W3:Y:S01]  /*18f50*/  @P1 LDC R3, c[0x0][0x450] ;  /* 0x00011400ff031b82 */ /* 0x000ee20000000800 */
[----:B--2---:R-:W-:-:S05]  /*18f60*/  LEA R0, R5, 0x3f, 0x6 ;  /* 0x0000003f05007811 */ /* 0x004fca00078e30ff */
[----:B0-----:R-:W-:-:S05]  /*18f70*/  @P1 IMAD.HI.U32 R2, R0, R2, RZ ;  /* 0x0000000200021227 */ /* 0x001fca00078e00ff */
[----:B---3--:R-:W-:-:S05]  /*18f80*/  @P1 SHF.R.U32.HI R0, RZ, R3, R2 ;  /* 0x00000003ff001219 */ /* 0x008fca0000011602 */
[----:B------:R-:W-:-:S05]  /*18f90*/  IMAD.IADD R0, R21, 0x1, R0 ;  /* 0x0000000115007824 */ /* 0x000fca00078e0200 */
[----:B------:R-:W-:-:S04]  /*18fa0*/  SHF.R.S32.HI R2, RZ, 0x1f, R0 ;  /* 0x0000001fff027819 */ /* 0x000fc80000011400 */
[----:B------:R-:W-:-:S04]  /*18fb0*/  LEA.HI R0, R2, R0, RZ, 0x6 ;  /* 0x0000000002007211 */ /* 0x000fc800078f30ff */
[----:B------:R-:W-:-:S04]  /*18fc0*/  SHF.R.S32.HI R0, RZ, 0x6, R0 ;  /* 0x00000006ff007819 */ /* 0x000fc80000011400 */
[----:B------:R-:W-:-:S04]  /*18fd0*/  VIMNMX R7, R20, R0, PT ;  /* 0x0000000014077248 */ /* 0x000fc80003fe0100 */
[----:B------:R-:W-:Y:S01]  /*18fe0*/  ISETP.GE.AND P1, PT, R7, 0x1, PT ;  /* 0x000000010700780c */ /* 0x000fe20003f26270 */
[----:B------:R0:W-:Y:S04]  /*18ff0*/  STL [R1+0x38], R7 ;  /* 0x0000380701007387 */ /* 0x0001e80000100800 */
[----:B------:R0:W-:Y:S08]  /*19000*/  STL [R1+0x3c], RZ ;  /* 0x00003cff01007387 */ /* 0x0001f00000100800 */
[----:B01----:R-:W-:Y:S05]  /*19010*/  @!P1 BRA `(.L_x_5066) ;  /* 0x00000000006c9947 */ /* 0x003fea0003800000 */
        /* <DEDUP_REMOVED lines=27> */
.L_x_5066:
[----:B------:R-:W-:Y:S05]  /*191d0*/  BSYNC B0 ;  /* 0x0000000000007941 */ /* 0x000fea0003800000 */
.L_x_5065:
[----:B------:R-:W2:Y:S04]  /*191e0*/  LDL R0, [R1+0x3c] ;  /* 0x00003c0001007983 */ /* 0x000ea80000100800 */
[----:B0-----:R-:W2:Y:S01]  /*191f0*/  LDL R2, [R1+0x58] ;  /* 0x0000580001027983 */ /* 0x001ea20000100800 */
[----:B------:R-:W-:Y:S01]  /*19200*/  BSSY B7, `(.L_x_5067) ;  /* 0x00004b7000077945 */ /* 0x000fe20003800000 */
[----:B--2---:R-:W-:-:S05]  /*19210*/  IMAD R2, R2, R0, RZ ;  /* 0x0000000002027224 */ /* 0x004fca00078e02ff */
[----:B------:R-:W-:Y:S01]  /*19220*/  VIADDMNMX R0, R2, R0, R7, PT ;  /* 0x0000000002007246 */ /* 0x000fe20003800107 */
[----:B------:R0:W-:Y:S03]  /*19230*/  STL [R1+0x28], R2 ;  /* 0x0000280201007387 */ /* 0x0001e60000100800 */
[----:B------:R-:W-:Y:S01]  /*19240*/  ISETP.GT.AND P0, PT, R0, R2, PT ;  /* 0x000000020000720c */ /* 0x000fe20003f04270 */
[----:B------:R0:W-:-:S12]  /*19250*/  STL [R1+0x34], R0 ;  /* 0x0000340001007387 */ /* 0x0001d80000100800 */
[----:B0-----:R-:W-:Y:S05]  /*19260*/  @P0 BRA `(.L_x_5068) ;  /* 0x0000000000480947 */ /* 0x001fea0003800000 */
[----:B------:R-:W0:Y:S02]  /*19270*/  S2R R0, SR_TID.X ;  /* 0x0000000000007919 */ /* 0x000e240000002100 */
[----:B0-----:R-:W-:-:S04]  /*19280*/  LOP3.LUT R0, R0, 0x7f, RZ, 0xc0, !PT ;  /* 0x0000007f00007812 */ /* 0x001fc800078ec0ff */
[----:B------:R-:W-:-:S13]  /*19290*/  ISETP.NE.AND P0, PT, R0, RZ, PT ;  /* 0x000000ff0000720c */ /* 0x000fda0003f05270 */
[----:B------:R-:W-:Y:S05]  /*192a0*/  @P0 BRA `(.L_x_5069) ;  /* 0x0000004800b00947 */ /* 0x000fea0003800000 */
[----:B------:R-:W0:Y:S01]  /*192b0*/  S2R R5, SR_LANEID ;  /* 0x0000000000057919 */ /* 0x000e220000000000 */
[----:B------:R-:W-:Y:S01]  /*192c0*/  VOTEU.ANY UR4, UPT, PT ;  /* 0x0000000000047886 */ /* 0x000fe200038e0100 */
[----:B------:R-:W1:Y:S01]  /*192d0*/  LDC.64 R2, c[0x0][0xc60] ;  /* 0x00031800ff027b82 */ /* 0x000e620000000a00 */
[----:B------:R-:W0:Y:S02]  /*192e0*/  FLO.U32 R0, UR4 ;  /* 0x0000000400007d00 */ /* 0x000e2400080e0000 */
[----:B0-----:R-:W-:-:S06]  /*192f0*/  ISETP.EQ.U32.AND P0, PT, R0, R5, PT ;  /* 0x000000050000720c */ /* 0x001fcc0003f02070 */
[----:B------:R-:W1:Y:S07]  /*19300*/  POPC R5, UR4 ;  /* 0x0000000400057d09 */ /* 0x000e6e0008000000 */
[----:B-1----:R-:W2:Y:S01]  /*19310*/  @P0 ATOMG.E.ADD.STRONG.GPU PT, R3, desc[UR42][R2.64], R5 ;  /* 0x00000005020309a8 */ /* 0x002ea200081ee1ea */
[----:B------:R-:W0:Y:S02]  /*19320*/  S2R R4, SR_LTMASK ;  /* 0x0000000000047919 */ /* 0x000e240000003900 */
[----:B0-----:R-:W-:-:S04]  /*19330*/  LOP3.LUT R4, R4, UR4, RZ, 0xc0, !PT ;  /* 0x0000000404047c12 */ /* 0x001fc8000f8ec0ff */
[----:B------:R-:W0:Y:S01]  /*19340*/  POPC R7, R4 ;  /* 0x0000000400077309 */ /* 0x000e220000000000 */
[----:B--2---:R-:W0:Y:S02]  /*19350*/  SHFL.IDX PT, R0, R3, R0, 0x1f ;  /* 0x00001f0003007589 */ /* 0x004e2400000e0000 */
[----:B0-----:R-:W-:-:S05]  /*19360*/  IADD3 R0, R0, UR37, R7 ;  /* 0x0000002500007c10 */ /* 0x001fca000fffe007 */
[----:B------:R4:W-:Y:S01]  /*19370*/  STL [R1], R0 ;  /* 0x0000000001007387 */ /* 0x0009e20000100800 */
[----:B------:R-:W-:Y:S05]  /*19380*/  BRA `(.L_x_5069) ;  /* 0x0000004800787947 */ /* 0x000fea0003800000 */
.L_x_5068:
        /* <DEDUP_REMOVED lines=20> */
.L_x_5071:
[----:B------:R-:W-:Y:S05]  /*194d0*/  BSYNC B6 ;  /* 0x0000000000067941 */ /* 0x000fea0003800000 */
.L_x_5070:
        /* <DEDUP_REMOVED lines=20> */
.L_x_5074:
        /* <DEDUP_REMOVED lines=16> */
.L_x_5073:
[----:B------:R-:W-:Y:S05]  /*19720*/  BSYNC B6 ;  /* 0x0000000000067941 */ /* 0x000fea0003800000 */
.L_x_5072:
        /* <DEDUP_REMOVED lines=10> */
[----:B0-----:R-:W0:Y:S01]  /*197d0*/  LDC.64 R2, c[0x0][0x418] ;  /* 0x00010600ff027b82 */ /* 0x001e220000000a00 */
[----:B----4-:R-:W-:Y:S01]  /*197e0*/  VIADD R0, R0, 0xffffffff ;  /* 0xffffffff00007836 */ /* 0x010fe20000000000 */
        /* <DEDUP_REMOVED lines=11> */
[----:B------:R0:W1:Y:S02]  /*198a0*/  SHFL.IDX PT, R14, R4, RZ, 0x1f ;  /* 0x00001fff040e7589 */ /* 0x00006400000e0000 */
.L_x_5235:
        /* <DEDUP_REMOVED lines=9> */
.L_x_5238:
        /* <DEDUP_REMOVED lines=24> */
.L_x_5078:
[----:B------:R-:W2:Y:S04]  /*19ac0*/  LDL R0, [R1+0x10] ;  /* 0x0000100001007983 */ /* 0x000ea80000100800 */
[----:B-1----:R-:W3:Y:S01]  /*19ad0*/  LDL R2, [R1+0x18] ;  /* 0x0000180001027983 */ /* 0x002ee20000100800 */
[----:B--2---:R-:W-:Y:S01]  /*19ae0*/  IMAD R0, R0, 0x8, R18 ;  /* 0x0000000800007824 */ /* 0x004fe200078e0212 */
[----:B---3--:R-:W-:-:S04]  /*19af0*/  SHF.L.U32 R2, R2, 0x1f, RZ ;  /* 0x0000001f02027819 */ /* 0x008fc800000006ff */
[----:B------:R-:W1:Y:S02]  /*19b00*/  SYNCS.PHASECHK.TRANS64.TRYWAIT P0, [R0+URZ+0x28c40], R2 ;  /* 0x028c4002000075a7 */ /* 0x000e64000800017f */
[----:B-1----:R-:W-:Y:S05]  /*19b10*/  @!P0 BRA `(.L_x_5079) ;  /* 0x0000006400f88947 */ /* 0x002fea0003800000 */
.L_x_5239:
        /* <DEDUP_REMOVED lines=11> */
.L_x_5080:
[----:B------:R-:W2:Y:S04]  /*19bd0*/  LDL R3, [R1+0x10] ;  /* 0x0000100001037983 */ /* 0x000ea80000100800 */
[----:B0-----:R-:W3:Y:S04]  /*19be0*/  LDL R4, [R1+0x30] ;  /* 0x0000300001047983 */ /* 0x001ee80000100800 */
[----:B-1----:R-:W4:Y:S01]  /*19bf0*/  LDL R2, [R1+0x24] ;  /* 0x0000240001027983 */ /* 0x002f220000100800 */
        /* <DEDUP_REMOVED lines=11> */
[----:B--2---:R-:W-:Y:S01]  /*19cb0*/  IMAD R0, R3, 0x2000, R18 ;  /* 0x0000200003007824 */ /* 0x004fe200078e0212 */
[----:B---3--:R-:W-:-:S04]  /*19cc0*/  R2UR UR11, R4 ;  /* 0x00000000040b72ca */ /* 0x008fc800000e0000 */
[----:B------:R-:W-:Y:S02]  /*19cd0*/  R2UR UR8, R0 ;  /* 0x00000000000872ca */ /* 0x000fe400000e0000 */
[----:B----4-:R-:W-:-:S11]  /*19ce0*/  R2UR UR4, R2 ;  /* 0x00000000020472ca */ /* 0x010fd600000e0000 */
[----:B------:R-:W-:Y:S02]  /*19cf0*/  UIADD3 UR8, UR8, 0x22400, URZ ;  /* 0x0002240008087890 */ /* 0x000fe4000fffe03f */
[----:B------:R-:W-:-:S03]  /*19d00*/  ULEA UR11, UR11, UR4, 0x6 ;  /* 0x000000040b0b7291 */ /* 0x000fc6000f8e303f */
[----:B------:R-:W-:-:S06]  /*19d10*/  UMOV UR4, 0x0 ;  /* 0x0000000000047882 */ /* 0x000fcc0000000000 */
[----:B------:R1:W-:Y:S02]  /*19d20*/  UTMALDG.4D [UR8], [UR6], desc[UR4] ;  /* 0x00000408060075b4 */ /* 0x0003e40008019000 */
[----:B-1----:R-:W-:Y:S01]  /*19d30*/  NOP ;  /* 0x0000000000007918 */ /* 0x002fe20000000000 */
.L_x_5076:
[----:B------:R-:W2:Y:S04]  /*19d40*/  LDL.LU R3, [R1+0x40] ;  /* 0x0000400001037983 */ /* 0x000ea80000300800 */
[----:B------:R-:W3:Y:S04]  /*19d50*/  LDL.LU R5, [R1+0x2c] ;  /* 0x00002c0001057983 */ /* 0x000ee80000300800 */
[----:B0-----:R-:W4:Y:S01]  /*19d60*/  LDL.LU R4, [R1+0x48] ;  /* 0x0000480001047983 */ /* 0x001f220000300800 */
        /* <DEDUP_REMOVED lines=37> */
.L_x_5082:
[----:B------:R-:W-:Y:S05]  /*19fc0*/  BSYNC B6 ;  /* 0x0000000000067941 */ /* 0x000fea0003800000 */
.L_x_5081:
        /* <DEDUP_REMOVED lines=89> */
.L_x_5248:
        /* <DEDUP_REMOVED lines=10> */
.L_x_5084:
        /* <DEDUP_REMOVED lines=18> */
.L_x_5249:
[----:B------:R-:W-:Y:S05]  /*1a720*/  BSYNC B0 ;  /* 0x0000000000007941 */ /* 0x000fea0003800000 */
.L_x_5085:
[----:B------:R-:W-:Y:S01]  /*1a730*/  LOP3.LUT P0, RZ, R19, 0x1, RZ, 0xc0, !PT ;  /* 0x0000000113ff7812 */ /* 0x000fe2000780c0ff */
[----:B------:R-:W-:-:S12]  /*1a740*/  BSSY B0, `(.L_x_5087) ;  /* 0x0000097000007945 */ /* 0x000fd80003800000 */
[----:B------:R-:W-:Y:S05]  /*1a750*/  @!P0 BRA `(.L_x_5088) ;  /* 0x0000000800548947 */ /* 0x000fea0003800000 */
[----:B------:R-:W0:Y:S04]  /*1a760*/  LDL R4, [R1+0x10] ;  /* 0x0000100001047983 */ /* 0x000e280000100800 */
        /* <DEDUP_REMOVED lines=9> */
.L_x_5250:
[----:B------:R-:W-:Y:S05]  /*1a800*/  BSYNC B1 ;  /* 0x0000000000017941 */ /* 0x000fea0003800000 */
.L_x_5089:
        /* <DEDUP_REMOVED lines=9> */
.L_x_5092:
[----:B------:R-:W-:Y:S05]  /*1a8a0*/  BSYNC B1 ;  /* 0x0000000000017941 */ /* 0x000fea0003800000 */
.L_x_5091:
        /* <DEDUP_REMOVED lines=13> */
.L_x_5093:
        /* <DEDUP_REMOVED lines=15> */
.L_x_5094:
        /* <DEDUP_REMOVED lines=15> */
.L_x_5095:
        /* <DEDUP_REMOVED lines=15> */
.L_x_5096:
        /* <DEDUP_REMOVED lines=15> */
.L_x_5097:
        /* <DEDUP_REMOVED lines=15> */
.L_x_5098:
        /* <DEDUP_REMOVED lines=15> */
.L_x_5099:
        /* <DEDUP_REMOVED lines=15> */
.L_x_5100:
        /* <DEDUP_REMOVED lines=10> */
.L_x_5088:
[----:B------:R-:W-:Y:S05]  /*1b0b0*/  BSYNC B0 ;  /* 0x0000000000007941 */ /* 0x000fea0003800000 */
.L_x_5087:
        /* <DEDUP_REMOVED lines=55> */
.L_x_5107:
        /* <DEDUP_REMOVED lines=8> */
.L_x_5251:
[----:B------:R-:W-:Y:S05]  /*1b4b0*/  BSYNC B3 ;  /* 0x0000000000037941 */ /* 0x000fea0003800000 */
.L_x_5108:
        /* <DEDUP_REMOVED lines=9> */
.L_x_5111:
[----:B------:R-:W-:Y:S05]  /*1b550*/  BSYNC B3 ;  /* 0x0000000000037941 */ /* 0x000fea0003800000 */
.L_x_5110:
        /* <DEDUP_REMOVED lines=13> */
.L_x_5112:
        /* <DEDUP_REMOVED lines=13> */
.L_x_5252:
[----:B------:R-:W-:Y:S05]  /*1b700*/  BSYNC B3 ;  /* 0x0000000000037941 */ /* 0x000fea0003800000 */
.L_x_5113:
        /* <DEDUP_REMOVED lines=11> */
.L_x_5116:
[----:B------:R-:W-:Y:S05]  /*1b7c0*/  BSYNC B3 ;  /* 0x0000000000037941 */ /* 0x000fea0003800000 */
.L_x_5115:
        /* <DEDUP_REMOVED lines=10> */
.L_x_5117:
        /* <DEDUP_REMOVED lines=15> */
.L_x_5118:
        /* <DEDUP_REMOVED lines=15> */
.L_x_5119:
        /* <DEDUP_REMOVED lines=15> */
.L_x_5120:
        /* <DEDUP_REMOVED lines=15> */
.L_x_5121:
        /* <DEDUP_REMOVED lines=15> */
.L_x_5122:
        /* <DEDUP_REMOVED lines=15> */
.L_x_5123:
        /* <DEDUP_REMOVED lines=15> */
.L_x_5124:
        /* <DEDUP_REMOVED lines=10> */
.L_x_5106:
[----:B------:R-:W-:Y:S05]  /*1bfa0*/  BSYNC B1 ;  /* 0x0000000000017941 */ /* 0x000fea0003800000 */
.L_x_5105:
[----:B------:R-:W2:Y:S02]  /*1bfb0*/  LDL.LU R5, [R1+0x34] ;  /* 0x0000340001057983 */ /* 0x000ea40000300800 */
[----:B--2---:R-:W-:-:S07]  /*1bfc0*/  VIADD R0, R5, 0xfffffffd ;  /* 0xfffffffd05007836 */ /* 0x004fce0000000000 */
.L_x_5104:
[----:B------:R-:W-:Y:S05]  /*1bfd0*/  BSYNC B2 ;  /* 0x0000000000027941 */ /* 0x000fea0003800000 */
.L_x_5103:
[----:B------:R-:W-:Y:S01]  /*1bfe0*/  VIADD R8, R8, 0xfffffffe ;  /* 0xfffffffe08087836 */ /* 0x000fe20000000000 */
[----:B------:R-:W-:-:S04]  /*1bff0*/  LOP3.LUT R4, RZ, R4, RZ, 0x33, !PT ;  /* 0x00000004ff047212 */ /* 0x000fc800078e33ff */
[----:B------:R-:W-:-:S13]  /*1c000*/  ISETP.NE.AND P0, PT, R8, R4, PT ;  /* 0x000000040800720c */ /* 0x000fda0003f05270 */
[----:B------:R-:W-:Y:S05]  /*1c010*/  @!P0 BRA `(.L_x_5102) ;  /* 0x0000001800e08947 */ /* 0x000fea0003800000 */
.L_x_5165:
        /* <DEDUP_REMOVED lines=35> */
.L_x_5127:
        /* <DEDUP_REMOVED lines=8> */
.L_x_5253:
[----:B------:R-:W-:Y:S05]  /*1c2d0*/  BSYNC B2 ;  /* 0x0000000000027941 */ /* 0x000fea0003800000 */
.L_x_5128:
        /* <DEDUP_REMOVED lines=9> */
.L_x_5131:
[----:B------:R-:W-:Y:S05]  /*1c370*/  BSYNC B2 ;  /* 0x0000000000027941 */ /* 0x000fea0003800000 */
.L_x_5130:
        /* <DEDUP_REMOVED lines=12> */
.L_x_5132:
        /* <DEDUP_REMOVED lines=13> */
.L_x_5254:
[----:B------:R-:W-:Y:S05]  /*1c510*/  BSYNC B2 ;  /* 0x0000000000027941 */ /* 0x000fea0003800000 */
.L_x_5133:
        /* <DEDUP_REMOVED lines=11> */
.L_x_5136:
[----:B------:R-:W-:Y:S05]  /*1c5d0*/  BSYNC B2 ;  /* 0x0000000000027941 */ /* 0x000fea0003800000 */
.L_x_5135:
        /* <DEDUP_REMOVED lines=9> */
.L_x_5137:
        /* <DEDUP_REMOVED lines=15> */
.L_x_5138:
        /* <DEDUP_REMOVED lines=15> */
.L_x_5139:
        /* <DEDUP_REMOVED lines=15> */
.L_x_5140:
        /* <DEDUP_REMOVED lines=15> */
.L_x_5141:
        /* <DEDUP_REMOVED lines=15> */
.L_x_5142:
        /* <DEDUP_REMOVED lines=15> */
.L_x_5143:
        /* <DEDUP_REMOVED lines=15> */
.L_x_5144:
        /* <DEDUP_REMOVED lines=10> */
.L_x_5126:
[----:B------:R-:W-:Y:S05]  /*1cda0*/  BSYNC B1 ;  /* 0x0000000000017941 */ /* 0x000fea0003800000 */
.L_x_5125:
        /* <DEDUP_REMOVED lines=35> */
.L_x_5147:
        /* <DEDUP_REMOVED lines=8> */
.L_x_5255:
[----:B------:R-:W-:Y:S05]  /*1d060*/  BSYNC B2 ;  /* 0x0000000000027941 */ /* 0x000fea0003800000 */
.L_x_5148:
        /* <DEDUP_REMOVED lines=9> */
.L_x_5151:
[----:B------:R-:W-:Y:S05]  /*1d100*/  BSYNC B2 ;  /* 0x0000000000027941 */ /* 0x000fea0003800000 */
.L_x_5150:
        /* <DEDUP_REMOVED lines=13> */
.L_x_5152:
        /* <DEDUP_REMOVED lines=13> */
.L_x_5256:
[----:B------:R-:W-:Y:S05]  /*1d2b0*/  BSYNC B2 ;  /* 0x0000000000027941 */ /* 0x000fea0003800000 */
.L_x_5153:
        /* <DEDUP_REMOVED lines=11> */
.L_x_5156:
[----:B------:R-:W-:Y:S05]  /*1d370*/  BSYNC B2 ;  /* 0x0000000000027941 */ /* 0x000fea0003800000 */
.L_x_5155:
        /* <DEDUP_REMOVED lines=10> */
.L_x_5157:
        /* <DEDUP_REMOVED lines=15> */
.L_x_5158:
        /* <DEDUP_REMOVED lines=15> */
.L_x_5159:
        /* <DEDUP_REMOVED lines=15> */
.L_x_5160:
        /* <DEDUP_REMOVED lines=15> */
.L_x_5161:
        /* <DEDUP_REMOVED lines=15> */
.L_x_5162:
        /* <DEDUP_REMOVED lines=15> */
.L_x_5163:
        /* <DEDUP_REMOVED lines=15> */
.L_x_5164:
        /* <DEDUP_REMOVED lines=10> */
.L_x_5146:
[----:B------:R-:W-:Y:S05]  /*1db50*/  BSYNC B1 ;  /* 0x0000000000017941 */ /* 0x000fea0003800000 */
.L_x_5145:
[----:B------:R-:W2:Y:S01]  /*1db60*/  LDL R5, [R1+0x28] ;  /* 0x0000280001057983 */ /* 0x000ea20000100800 */
[----:B------:R-:W-:Y:S01]  /*1db70*/  VIADD R0, R0, 0xfffffffe ;  /* 0xfffffffe00007836 */ /* 0x000fe20000000000 */
[----:B--2---:R-:W-:-:S13]  /*1db80*/  ISETP.GT.AND P0, PT, R6, R5, PT ;  /* 0x000000050600720c */ /* 0x004fda0003f04270 */
[----:B------:R-:W-:Y:S05]  /*1db90*/  @P0 BRA `(.L_x_5165) ;  /* 0xffffffe400200947 */ /* 0x000fea000383ffff */
.L_x_5102:
[----:B------:R-:W-:Y:S05]  /*1dba0*/  BSYNC B0 ;  /* 0x0000000000007941 */ /* 0x000fea0003800000 */
.L_x_5101:
        /* <DEDUP_REMOVED lines=25> */
.L_x_5167:
[----:B------:R-:W-:Y:S05]  /*1dd40*/  BSYNC B0 ;  /* 0x0000000000007941 */ /* 0x000fea0003800000 */
.L_x_5166:
[----:B------:R-:W-:-:S05]  /*1dd50*/  SEL R0, R0, RZ, P0 ;  /* 0x000000ff00007207 */ /* 0x000fca0000000000 */
[----:B------:R3:W-:Y:S02]  /*1dd60*/  STL [R1+0x10], R0 ;  /* 0x0000100001007387 */ /* 0x0007e40000100800 */
.L_x_5069:
[----:B------:R-:W-:Y:S05]  /*1dd70*/  BSYNC B7 ;  /* 0x0000000000077941 */ /* 0x000fea0003800000 */
.L_x_5067:
        /* <DEDUP_REMOVED lines=8> */
[----:B------:R-:W5:Y:S04]  /*1de00*/  LDS.128 R4, [R18+0x28cd0] ;  /* 0x028cd00012047984 */ /* 0x000f680000000c00 */
[----:B-----5:R0:W-:Y:S04]  /*1de10*/  STL.64 [R1], R4 ;  /* 0x0000000401007387 */ /* 0x0201e80000100a00 */
[----:B------:R0:W-:Y:S01]  /*1de20*/  STL.64 [R1+0x8], R6 ;  /* 0x0000080601007387 */ /* 0x0001e20000100a00 */
[----:B------:R-:W-:Y:S06]  /*1de30*/  BAR.ARV 0x4, 0x180 ;  /* 0x0106000000007b1d */ /* 0x000fec0000002000 */
[----:B------:R-:W-:Y:S05]  /*1de40*/  BRA `(.L_x_5169) ;  /* 0x0000001000307947 */ /* 0x000fea0003800000 */
.L_x_5168:
[----:B------:R-:W5:Y:S01]  /*1de50*/  S2R R16, SR_TID.X ;  /* 0x0000000000107919 */ /* 0x000f620000002100 */
[----:B------:R-:W-:Y:S01]  /*1de60*/  UMOV UR4, 0xffffffff ;  /* 0xffffffff00047882 */ /* 0x000fe20000000000 */
[----:B-----5:R-:W-:-:S04]  /*1de70*/  LOP3.LUT R16, R16, 0x1f, RZ, 0xc0, !PT ;  /* 0x0000001f10107812 */ /* 0x020fc800078ec0ff */
[----:B------:R-:W-:Y:S01]  /*1de80*/  ISETP.NE.AND P0, PT, R16, 0x1f, PT ;  /* 0x0000001f1000780c */ /* 0x000fe20003f05270 */
[----:B------:R-:W-:-:S12]  /*1de90*/  BRA.DIV UR4, `(.L_x_5170) ;  /* 0x0000002e04187947 */ /* 0x000fd8000b800000 */
[----:B--2---:R-:W0:Y:S01]  /*1dea0*/  LDL.LU R2, [R1] ;  /* 0x0000000001027983 */ /* 0x004e220000300800 */
[----:B------:R-:W-:-:S03]  /*1deb0*/  ULDC UR4, c[0x0][0xc3c] ;  /* 0x00030f0000047ab9 */ /* 0x000fc60000000800 */
[----:B------:R-:W3:Y:S01]  /*1dec0*/  LDL R7, [R1+0xc] ;  /* 0x00000c0001077983 */ /* 0x000ee20000100800 */
[----:B0-----:R-:W-:Y:S02]  /*1ded0*/  IMAD.MOV.U32 R10, RZ, RZ, R2 ;  /* 0x000000ffff0a7224 */ /* 0x001fe400078e0002 */
[----:B---34-:R-:W-:-:S05]  /*1dee0*/  IMAD.IADD R0, R7, 0x1, R16 ;  /* 0x0000000107007824 */ /* 0x018fca00078e0210 */
[----:B------:R-:W-:-:S13]  /*1def0*/  ISETP.GE.OR P1, PT, R0, UR4, !P0 ;  /* 0x0000000400007c0c */ /* 0x000fda000c726670 */
[----:B-1----:R-:W0:Y:S08]  /*1df00*/  @!P1 LDC.64 R2, c[0x0][0xc80] ;  /* 0x00032000ff029b82 */ /* 0x002e300000000a00 */
        /* <DEDUP_REMOVED lines=8> */
[C---:B------:R-:W-:Y:S01]  /*1df90*/  ISETP.GE.U32.AND P3, PT, R16.reuse, 0x4, PT ;  /* 0x000000041000780c */ /* 0x040fe20003f66070 */
[----:B------:R-:W-:Y:S01]  /*1dfa0*/  SHFL.IDX PT, R0, R10, 0x1, 0x1f ;  /* 0x00201f000a007f89 */ /* 0x000fe200000e0000 */
[C---:B------:R-:W-:Y:S02]  /*1dfb0*/  ISETP.GE.U32.AND P4, PT, R16.reuse, 0x8, PT ;  /* 0x000000081000780c */ /* 0x040fe40003f86070 */
[----:B------:R-:W-:Y:S01]  /*1dfc0*/  ISETP.GE.U32.AND P5, PT, R16, 0x10, PT ;  /* 0x000000101000780c */ /* 0x000fe20003fa6070 */
[----:B--2---:R-:W-:Y:S02]  /*1dfd0*/  @!P1 IMAD.MOV.U32 R4, RZ, RZ, R8 ;  /* 0x000000ffff049224 */ /* 0x004fe400078e0008 */
[----:B------:R-:W-:-:S02]  /*1dfe0*/  IMAD.MOV.U32 R8, RZ, RZ, RZ ;  /* 0x000000ffff087224 */ /* 0x000fc400078e00ff */
[----:B---3--:R-:W-:Y:S01]  /*1dff0*/  @!P1 IMAD.MOV.U32 R6, RZ, RZ, R2 ;  /* 0x000000ffff069224 */ /* 0x008fe200078e0002 */
[----:B------:R-:W-:-:S03]  /*1e000*/  ISETP.NE.AND P1, PT, R16, RZ, PT ;  /* 0x000000ff1000720c */ /* 0x000fc60003f25270 */
[----:B------:R-:W-:-:S05]  /*1e010*/  IMAD R2, R6, R4, RZ ;  /* 0x0000000406027224 */ /* 0x000fca00078e02ff */
[----:B------:R-:W0:Y:S02]  /*1e020*/  SHFL.UP PT, R3, R2, 0x1, RZ ;  /* 0x0420000002037989 */ /* 0x000e2400000e00ff */
[----:B0-----:R-:W-:-:S05]  /*1e030*/  SEL R5, R3, RZ, P1 ;  /* 0x000000ff03057207 */ /* 0x001fca0000800000 */
[----:B------:R-:W-:Y:S02]  /*1e040*/  IMAD.IADD R2, R2, 0x1, R5 ;  /* 0x0000000102027824 */ /* 0x000fe400078e0205 */
[----:B------:R-:W-:Y:S04]  /*1e050*/  SHFL.IDX PT, R5, R10, RZ, 0x1f ;  /* 0x00001fff0a057589 */ /* 0x000fe800000e0000 */
        /* <DEDUP_REMOVED lines=13> */
.L_x_5266:
[----:B------:R-:W-:Y:S02]  /*1e130*/  ULDC UR4, c[0x0][0xc38] ;  /* 0x00030e0000047ab9 */ /* 0x000fe40000000800 */
[----:B------:R-:W-:-:S04]  /*1e140*/  IMAD.U32 R2, RZ, RZ, UR4 ;  /* 0x00000004ff027e24 */ /* 0x000fc8000f8e00ff */
[----:B-1----:R-:W-:-:S04]  /*1e150*/  IMAD R9, R9, R2, RZ ;  /* 0x0000000209097224 */ /* 0x002fc800078e02ff */
[----:B------:R-:W-:-:S05]  /*1e160*/  IMAD.IADD R0, R0, 0x1, R9 ;  /* 0x0000000100007824 */ /* 0x000fca00078e0209 */
[----:B------:R-:W-:-:S13]  /*1e170*/  ISETP.GT.AND P6, PT, R0, R5, PT ;  /* 0x000000050000720c */ /* 0x000fda0003fc4270 */
[----:B------:R-:W-:Y:S05]  /*1e180*/  @P6 BRA `(.L_x_5171) ;  /* 0x0000000000ac6947 */ /* 0x000fea0003800000 */
.L_x_5174:
        /* <DEDUP_REMOVED lines=37> */
.L_x_5274:
[----:B------:R-:W-:Y:S02]  /*1e3e0*/  ULDC UR4, c[0x0][0xc38] ;  /* 0x00030e0000047ab9 */ /* 0x000fe40000000800 */
[----:B------:R-:W-:-:S04]  /*1e3f0*/  IMAD.U32 R2, RZ, RZ, UR4 ;  /* 0x00000004ff027e24 */ /* 0x000fc8000f8e00ff */
[----:B-1----:R-:W-:-:S04]  /*1e400*/  IMAD R9, R9, R2, RZ ;  /* 0x0000000209097224 */ /* 0x002fc800078e02ff */
[----:B------:R-:W-:-:S05]  /*1e410*/  IMAD.IADD R0, R9, 0x1, R0 ;  /* 0x0000000109007824 */ /* 0x000fca00078e0200 */
[----:B------:R-:W-:-:S13]  /*1e420*/  ISETP.GT.AND P6, PT, R0, R5, PT ;  /* 0x000000050000720c */ /* 0x000fda0003fc4270 */
[----:B------:R-:W-:Y:S05]  /*1e430*/  @!P6 BRA `(.L_x_5174) ;  /* 0xfffffffc0054e947 */ /* 0x000fea000383ffff */
.L_x_5171:
        /* <DEDUP_REMOVED lines=12> */
.L_x_5279:
[----:B------:R-:W-:-:S13]  /*1e500*/  ISETP.NE.AND P0, PT, R0, RZ, PT ;  /* 0x000000ff0000720c */ /* 0x000fda0003f05270 */
[----:B------:R-:W-:Y:S05]  /*1e510*/  @!P0 BRA `(.L_x_5176) ;  /* 0x0000000000108947 */ /* 0x000fea0003800000 */
[----:B------:R-:W-:Y:S01]  /*1e520*/  UMOV UR4, 0xffffffff ;  /* 0xffffffff00047882 */ /* 0x000fe20000000000 */
[----:B-1----:R-:W-:Y:S02]  /*1e530*/  VIADD R7, R7, 0xffffffff ;  /* 0xffffffff07077836 */ /* 0x002fe40000000000 */
[----:B------:R-:W-:Y:S05]  /*1e540*/  BRA.DIV UR4, `(.L_x_5177) ;  /* 0x00000032040c7947 */ /* 0x000fea000b800000 */
[----:B------:R2:W3:Y:S02]  /*1e550*/  SHFL.IDX PT, R8, R3, R7, 0x1f ;  /* 0x00001f0703087589 */ /* 0x0004e400000e0000 */
.L_x_5176:
[----:B------:R-:W-:Y:S01]  /*1e560*/  ISETP.NE.AND P0, PT, R6, 0x1, PT ;  /* 0x000000010600780c */ /* 0x000fe20003f05270 */
[----:B---3--:R-:W-:-:S05]  /*1e570*/  IMAD R0, R8, R2, R9 ;  /* 0x0000000208007224 */ /* 0x008fca00078e0209 */
[----:B------:R3:W-:Y:S02]  /*1e580*/  STL [R1], R0 ;  /* 0x0000000001007387 */ /* 0x0007e40000100800 */
[----:B---3--:R-:W-:-:S05]  /*1e590*/  IMAD.IADD R0, R5, 0x1, -R0 ;  /* 0x0000000105007824 */ /* 0x008fca00078e0a00 */
[----:B------:R-:W-:Y:S05]  /*1e5a0*/  @!P0 BRA `(.L_x_5178) ;  /* 0x0000000000e48947 */ /* 0x000fea0003800000 */
[----:B------:R-:W-:-:S04]  /*1e5b0*/  IABS R5, R4 ;  /* 0x0000000400057213 */ /* 0x000fc80000000000 */
[----:B-12---:R-:W1:Y:S08]  /*1e5c0*/  I2F.RP R7, R5 ;  /* 0x0000000500077306 */ /* 0x006e700000209400 */
        /* <DEDUP_REMOVED lines=55> */
.L_x_5178:
[----:B0-2---:R-:W2:Y:S01]  /*1e940*/  LDL R3, [R1+0xc] ;  /* 0x00000c0001037983 */ /* 0x005ea20000100800 */
[----:B-1----:R-:W2:Y:S02]  /*1e950*/  LDC.64 R6, c[0x0][0xc90] ;  /* 0x00032400ff067b82 */ /* 0x002ea40000000a00 */
        /* <DEDUP_REMOVED lines=61> */
.L_x_5179:
[----:B------:R-:W-:-:S05]  /*1ed30*/  LOP3.LUT R3, RZ, R0, RZ, 0x33, !PT ;  /* 0x00000000ff037212 */ /* 0x000fca00078e33ff */
[----:B------:R-:W-:-:S05]  /*1ed40*/  IMAD.IADD R0, R4, 0x1, R3 ;  /* 0x0000000104007824 */ /* 0x000fca00078e0203 */
[----:B------:R2:W-:Y:S01]  /*1ed50*/  STL [R1+0x4], R0 ;  /* 0x0000040001007387 */ /* 0x0005e20000100800 */
[----:B------:R-:W-:Y:S05]  /*1ed60*/  BRA `(.L_x_5180) ;  /* 0x0000000000287947 */ /* 0x000fea0003800000 */
.L_x_5172:
        /* <DEDUP_REMOVED lines=10> */
.L_x_5180:
[----:B---3--:R-:W3:Y:S04]  /*1ee10*/  LDL R3, [R1+0x8] ;  /* 0x0000080001037983 */ /* 0x008ee80000100800 */
[----:B01----:R-:W4:Y:S04]  /*1ee20*/  LDL R2, [R1+0xc] ;  /* 0x00000c0001027983 */ /* 0x003f280000100800 */
        /* <DEDUP_REMOVED lines=14> */
.L_x_5169:
[----:B---34-:R-:W3:Y:S01]  /*1ef10*/  LDL R0, [R1+0xc] ;  /* 0x00000c0001007983 */ /* 0x018ee20000100800 */
[----:B------:R-:W-:Y:S02]  /*1ef20*/  ULDC UR4, c[0x0][0xc3c] ;  /* 0x00030f0000047ab9 */ /* 0x000fe40000000800 */
[----:B---3--:R-:W-:-:S13]  /*1ef30*/  ISETP.GE.AND P0, PT, R0, UR4, PT ;  /* 0x0000000400007c0c */ /* 0x008fda000bf06270 */
[----:B------:R-:W-:Y:S05]  /*1ef40*/  @!P0 BRA `(.L_x_5181) ;  /* 0xffffff7800a88947 */ /* 0x000fea000383ffff */
[----:B------:R-:W-:Y:S05]  /*1ef50*/  BSYNC B8 ;  /* 0x0000000000087941 */ /* 0x000fea0003800000 */
.L_x_5013:
[----:B---3--:R-:W3:Y:S01]  /*1ef60*/  LDL.LU R0, [R1+0x5c] ;  /* 0x00005c0001007983 */ /* 0x008ee20000300800 */
[----:B------:R-:W-:Y:S01]  /*1ef70*/  BSSY B0, `(.L_x_5182) ;  /* 0x000000b000007945 */ /* 0x000fe20003800000 */
[----:B0-----:R-:W0:Y:S01]  /*1ef80*/  S2R R5, SR_CgaCtaId ;  /* 0x0000000000057919 */ /* 0x001e220000008800 */
[----:B---3--:R-:W-:-:S05]  /*1ef90*/  VIADD R0, R0, 0x1 ;  /* 0x0000000100007836 */ /* 0x008fca0000000000 */
[----:B-12---:R-:W-:-:S04]  /*1efa0*/  LEA.HI R2, R0, R0, RZ, 0x1 ;  /* 0x0000000000027211 */ /* 0x006fc800078f08ff */
[----:B------:R-:W-:-:S05]  /*1efb0*/  LOP3.LUT R3, R2, 0xfffffffe, RZ, 0xc0, !PT ;  /* 0xfffffffe02037812 */ /* 0x000fca00078ec0ff */
[----:B------:R-:W-:Y:S01]  /*1efc0*/  IMAD.IADD R3, R0, 0x1, -R3 ;  /* 0x0000000100037824 */ /* 0x000fe200078e0a03 */
[----:B------:R-:W-:-:S04]  /*1efd0*/  MOV R0, 0x400 ;  /* 0x0000040000007802 */ /* 0x000fc80000000f00 */
[----:B0-----:R-:W-:Y:S02]  /*1efe0*/  LEA R0, R5, R0, 0x18 ;  /* 0x0000000005007211 */ /* 0x001fe400078ec0ff */
[----:B------:R-:W-:-:S04]  /*1eff0*/  SHF.L.U32 R3, R3, 0x1f, RZ ;  /* 0x0000001f03037819 */ /* 0x000fc800000006ff */
[----:B------:R-:W0:Y:S02]  /*1f000*/  SYNCS.PHASECHK.TRANS64.TRYWAIT P0, [R0+URZ+0x28c20], R3 ;  /* 0x028c2003000075a7 */ /* 0x000e24000800017f */
[----:B0-----:R-:W-:Y:S05]  /*1f010*/  @!P0 BRA `(.L_x_5183) ;  /* 0x0000002400848947 */ /* 0x001fea0003800000 */
.L_x_5282:
[----:B------:R-:W-:Y:S05]  /*1f020*/  BSYNC B0 ;  /* 0x0000000000007941 */ /* 0x000fea0003800000 */
.L_x_5182:
[----:B------:R-:W-:-:S03]  /*1f030*/  UMOV UR4, 0xffffffff ;  /* 0xffffffff00047882 */ /* 0x000fc60000000000 */
[----:B------:R-:W-:Y:S05]  /*1f040*/  BRA.DIV UR4, `(.L_x_5184) ;  /* 0x00000026048c7947 */ /* 0x000fea000b800000 */
[----:B------:R-:W1:Y:S02]  /*1f050*/  S2R R2, SR_TID.X ;  /* 0x0000000000027919 */ /* 0x000e640000002100 */
[----:B-1----:R-:W-:-:S04]  /*1f060*/  SHF.R.U32.HI R2, RZ, 0x5, R2 ;  /* 0x00000005ff027819 */ /* 0x002fc80000011602 */
[----:B------:R-:W-:-:S05]  /*1f070*/  LOP3.LUT R2, R2, 0x3, RZ, 0xc0, !PT ;  /* 0x0000000302027812 */ /* 0x000fca00078ec0ff */
[----:B------:R1:W2:Y:S02]  /*1f080*/  SHFL.IDX PT, R14, R2, RZ, 0x1f ;  /* 0x00001fff020e7589 */ /* 0x0002a400000e0000 */
.L_x_5285:
[----:B--2---:R-:W-:-:S13]  /*1f090*/  ISETP.NE.AND P0, PT, R14, RZ, PT ;  /* 0x000000ff0e00720c */ /* 0x004fda0003f05270 */
[----:B------:R-:W-:Y:S05]  /*1f0a0*/  @P0 BRA `(.L_x_4856) ;  /* 0x0000000000940947 */ /* 0x000fea0003800000 */
[----:B------:R-:W-:-:S03]  /*1f0b0*/  UMOV UR4, 0xffffffff ;  /* 0xffffffff00047882 */ /* 0x000fc60000000000 */
[----:B------:R-:W-:Y:S05]  /*1f0c0*/  BRA.DIV UR4, `(.L_x_5185) ;  /* 0x0000002604a07947 */ /* 0x000fea000b800000 */
[----:B------:R-:W-:-:S13]  /*1f0d0*/  ELECT P6, URZ, PT ;  /* 0x00000000003f782f */ /* 0x000fda00038c0000 */
.L_x_5288:
[----:B------:R-:W-:Y:S05]  /*1f0e0*/  @!P6 BRA `(.L_x_4856) ;  /* 0x000000000084e947 */ /* 0x000fea0003800000 */
[----:B------:R-:W-:-:S06]  /*1f0f0*/  ULOP3.LUT UR4, UR36, 0x2, URZ, 0xfc, !UPT ;  /* 0x0000000224047892 */ /* 0x000fcc000f8efc3f */
[----:B-1----:R-:W-:-:S05]  /*1f100*/  IMAD.U32 R2, RZ, RZ, UR4 ;  /* 0x00000004ff027e24 */ /* 0x002fca000f8e00ff */
[----:B------:R-:W-:-:S13]  /*1f110*/  ISETP.NE.AND P2, PT, R2, 0x3, PT ;  /* 0x000000030200780c */ /* 0x000fda0003f45270 */
[----:B------:R-:W-:Y:S05]  /*1f120*/  @!P2 BRA `(.L_x_5186) ;  /* 0x000000000004a947 */ /* 0x000fea0003800000 */
[----:B------:R-:W-:Y:S01]  /*1f130*/  BPT.TRAP 0x1 ;  /* 0x000000040000795c */ /* 0x000fe20000300000 */
.L_x_5186:
        /* <DEDUP_REMOVED lines=14> */
.L_x_5289:
[----:B------:R-:W1:Y:S02]  /*1f220*/  SYNCS.PHASECHK.TRANS64.TRYWAIT P0, [R7+URZ], R2 ;  /* 0x00000002070075a7 */ /* 0x000e64000800017f */
[----:B-1----:R-:W-:Y:S05]  /*1f230*/  @!P0 BRA `(.L_x_5188) ;  /* 0x0000002400788947 */ /* 0x002fea0003800000 */
.L_x_5290:
[----:B------:R-:W-:Y:S05]  /*1f240*/  @!P2 BRA `(.L_x_5189) ;  /* 0x000000000004a947 */ /* 0x000fea0003800000 */
[----:B------:R-:W-:Y:S01]  /*1f250*/  BPT.TRAP 0x1 ;  /* 0x000000040000795c */ /* 0x000fe20000300000 */
.L_x_5189:
[----:B------:R-:W2:Y:S01]  /*1f260*/  LDL.LU R4, [R1+0x10] ;  /* 0x0000100001047983 */ /* 0x000ea20000300800 */
[----:B------:R-:W-:-:S04]  /*1f270*/  VIADD R0, R0, 0x28c60 ;  /* 0x00028c6000007836 */ /* 0x000fc80000000000 */
[----:B--2---:R-:W-:-:S04]  /*1f280*/  IMAD R4, R4, 0x8, R0 ;  /* 0x0000000804047824 */ /* 0x004fc800078e0200 */
[----:B------:R-:W2:Y:S02]  /*1f290*/  SYNCS.PHASECHK.TRANS64.TRYWAIT P0, [R4+URZ], R5 ;  /* 0x00000005040075a7 */ /* 0x000ea4000800017f */
[----:B--2---:R-:W-:Y:S05]  /*1f2a0*/  @!P0 BRA `(.L_x_5190) ;  /* 0x0000002400708947 */ /* 0x004fea0003800000 */
.L_x_5291:
[----:B------:R-:W-:-:S07]  /*1f2b0*/  IMAD R3, R3, 0x8, R0 ;  /* 0x0000000803037824 */ /* 0x000fce00078e0200 */
.L_x_5191:
[----:B---3--:R3:W4:Y:S02]  /*1f2c0*/  SYNCS.PHASECHK.TRANS64.TRYWAIT P0, [R3+URZ], R2 ;  /* 0x00000002030075a7 */ /* 0x008724000800017f */
[----:B----4-:R-:W-:Y:S05]  /*1f2d0*/  @!P0 NANOSLEEP.SYNCS 0x989680 ;  /* 0x009896800000895d */ /* 0x010fea0003900000 */
[----:B------:R-:W4:Y:S02]  /*1f2e0*/  @!P0 SYNCS.PHASECHK.TRANS64 P0, [R3+URZ], R2 ;  /* 0x00000002030085a7 */ /* 0x000f24000800007f */
[----:B----4-:R-:W-:Y:S05]  /*1f2f0*/  @!P0 BRA `(.L_x_5191) ;  /* 0xfffffffc00f08947 */ /* 0x010fea000383ffff */
.L_x_4856:
[----:B------:R-:W-:Y:S05]  /*1f300*/  BSYNC B9 ;  /* 0x0000000000097941 */ /* 0x000fea0003800000 */
.L_x_4853:
[----:B------:R-:W-:Y:S05]  /*1f310*/  EXIT ;  /* 0x000000000000794d */ /* 0x000fea0003800000 */
.L_x_4874:
[----:B0-----:R0:W1:Y:S02]  /*1f320*/  SYNCS.PHASECHK.TRANS64.TRYWAIT P5, [R75+URZ+0x28c90], R78 ;  /* 0x028c904e4b0075a7 */ /* 0x00106400080a017f */
[----:B-1----:R-:W-:Y:S05]  /*1f330*/  @!P5 NANOSLEEP.SYNCS 0x989680 ;  /* 0x009896800000d95d */ /* 0x002fea0003900000 */
[----:B------:R-:W1:Y:S02]  /*1f340*/  @!P5 SYNCS.PHASECHK.TRANS64 P5, [R75+URZ+0x28c90], R78 ;  /* 0x028c904e4b00d5a7 */ /* 0x000e6400080a007f */
[----:B-1----:R-:W-:Y:S05]  /*1f350*/  @!P5 BRA `(.L_x_4874) ;  /* 0xfffffffc00f0d947 */ /* 0x002fea000383ffff */
[----:B------:R-:W-:Y:S05]  /*1f360*/  BRA `(.L_x_5192) ;  /* 0xfffffe3800987947 */ /* 0x000fea000383ffff */
.L_x_4884:
[----:B0-----:R0:W1:Y:S02]  /*1f370*/  SYNCS.PHASECHK.TRANS64.TRYWAIT P5, [R75+URZ+0x28c90], R78 ;  /* 0x028c904e4b0075a7 */ /* 0x00106400080a017f */
[----:B-1----:R-:W-:Y:S05]  /*1f380*/  @!P5 NANOSLEEP.SYNCS 0x989680 ;  /* 0x009896800000d95d */ /* 0x002fea0003900000 */
[----:B------:R-:W1:Y:S02]  /*1f390*/  @!P5 SYNCS.PHASECHK.TRANS64 P5, [R75+URZ+0x28c90], R78 ;  /* 0x028c904e4b00d5a7 */ /* 0x000e6400080a007f */
[----:B-1----:R-:W-:Y:S05]  /*1f3a0*/  @!P5 BRA `(.L_x_4884) ;  /* 0xfffffffc00f0d947 */ /* 0x002fea000383ffff */
[----:B------:R-:W-:Y:S05]  /*1f3b0*/  BRA `(.L_x_5193) ;  /* 0xfffffe4400187947 */ /* 0x000fea000383ffff */
.L_x_4889:
[----:B0-----:R0:W1:Y:S02]  /*1f3c0*/  SYNCS.PHASECHK.TRANS64.TRYWAIT P5, [R75+URZ+0x28c90], R78 ;  /* 0x028c904e4b0075a7 */ /* 0x00106400080a017f */
[----:B-1----:R-:W-:Y:S05]  /*1f3d0*/  @!P5 NANOSLEEP.SYNCS 0x989680 ;  /* 0x009896800000d95d */ /* 0x002fea0003900000 */
[----:B------:R-:W1:Y:S02]  /*1f3e0*/  @!P5 SYNCS.PHASECHK.TRANS64 P5, [R75+URZ+0x28c90], R78 ;  /* 0x028c904e4b00d5a7 */ /* 0x000e6400080a007f */
[----:B-1----:R-:W-:Y:S05]  /*1f3f0*/  @!P5 BRA `(.L_x_4889) ;  /* 0xfffffffc00f0d947 */ /* 0x002fea000383ffff */
[----:B------:R-:W-:Y:S05]  /*1f400*/  BRA `(.L_x_5194) ;  /* 0xfffffe4c00547947 */ /* 0x000fea000383ffff */
.L_x_4893:
[----:B--2---:R2:W0:Y:S02]  /*1f410*/  SYNCS.PHASECHK.TRANS64.TRYWAIT P5, [R75+URZ+0x28cb0], R78 ;  /* 0x028cb04e4b0075a7 */ /* 0x00442400080a017f */
[----:B0-----:R-:W-:Y:S05]  /*1f420*/  @!P5 NANOSLEEP.SYNCS 0x989680 ;  /* 0x009896800000d95d */ /* 0x001fea0003900000 */
[----:B------:R-:W0:Y:S02]  /*1f430*/  @!P5 SYNCS.PHASECHK.TRANS64 P5, [R75+URZ+0x28cb0], R78 ;  /* 0x028cb04e4b00d5a7 */ /* 0x000e2400080a007f */
[----:B0-----:R-:W-:Y:S05]  /*1f440*/  @!P5 BRA `(.L_x_4893) ;  /* 0xfffffffc00f0d947 */ /* 0x001fea000383ffff */
[----:B------:R-:W-:Y:S05]  /*1f450*/  BRA `(.L_x_5195) ;  /* 0xfffffe4c00d07947 */ /* 0x000fea000383ffff */
.L_x_4906:
[----:B0-----:R0:W1:Y:S02]  /*1f460*/  SYNCS.PHASECHK.TRANS64.TRYWAIT P1, [R5+URZ+0x28c50], R10 ;  /* 0x028c500a050075a7 */ /* 0x001064000802017f */
[----:B-1----:R-:W-:Y:S05]  /*1f470*/  @!P1 NANOSLEEP.SYNCS 0x989680 ;  /* 0x009896800000995d */ /* 0x002fea0003900000 */
[----:B------:R-:W1:Y:S02]  /*1f480*/  @!P1 SYNCS.PHASECHK.TRANS64 P1, [R5+URZ+0x28c50], R10 ;  /* 0x028c500a050095a7 */ /* 0x000e64000802007f */
[----:B-1----:R-:W-:Y:S05]  /*1f490*/  @!P1 BRA `(.L_x_4906) ;  /* 0xfffffffc00f09947 */ /* 0x002fea000383ffff */
[----:B------:R-:W-:Y:S05]  /*1f4a0*/  BRA `(.L_x_5196) ;  /* 0xfffffe5c00ac7947 */ /* 0x000fea000383ffff */
.L_x_4913:
[----:B-1----:R1:W2:Y:S02]  /*1f4b0*/  SYNCS.PHASECHK.TRANS64.TRYWAIT P2, [R21+URZ+0x28c50], R4 ;  /* 0x028c5004150075a7 */ /* 0x0022a4000804017f */
[----:B--2---:R-:W-:Y:S05]  /*1f4c0*/  @!P2 NANOSLEEP.SYNCS 0x989680 ;  /* 0x009896800000a95d */ /* 0x004fea0003900000 */
[----:B------:R-:W2:Y:S02]  /*1f4d0*/  @!P2 SYNCS.PHASECHK.TRANS64 P2, [R21+URZ+0x28c50], R4 ;  /* 0x028c50041500a5a7 */ /* 0x000ea4000804007f */
[----:B--2---:R-:W-:Y:S05]  /*1f4e0*/  @!P2 BRA `(.L_x_4913) ;  /* 0xfffffffc00f0a947 */ /* 0x004fea000383ffff */
[----:B------:R-:W-:Y:S05]  /*1f4f0*/  BRA `(.L_x_4912) ;  /* 0xfffffe6800dc7947 */ /* 0x000fea000383ffff */
.L_x_4928:
        /* <DEDUP_REMOVED lines=8> */
.L_x_5198:
[----:B------:R-:W-:Y:S05]  /*1f580*/  BSYNC B1 ;  /* 0x0000000000017941 */ /* 0x000fea0003800000 */
.L_x_5197:
        /* <DEDUP_REMOVED lines=8> */
.L_x_5199:
[----:B------:R-:W-:Y:S02]  /*1f610*/  IMAD.MOV.U32 R13, RZ, RZ, R33 ;  /* 0x000000ffff0d7224 */ /* 0x000fe400078e0021 */
[----:B------:R-:W-:-:S07]  /*1f620*/  IMAD.MOV.U32 R4, RZ, RZ, R14 ;  /* 0x000000ffff047224 */ /* 0x000fce00078e000e */
[----:B------:R-:W-:Y:S05]  /*1f630*/  WARPSYNC.COLLECTIVE R15, `(.L_x_5200) ;  /* 0x000000000f087348 */ /* 0x000fea0003c00000 */
[----:B------:R0:W1:Y:S02]  /*1f640*/  SHFL.IDX P6, R14, R13, R12, R11 ;  /* 0x0000000c0d0e7389 */ /* 0x00006400000c000b */
[----:B01----:R-:W-:Y:S01]  /*1f650*/  ENDCOLLECTIVE ;  /* 0x000000000000791b */ /* 0x003fe20003800000 */
.L_x_5200:
[----:B------:R-:W-:Y:S02]  /*1f660*/  IMAD.MOV.U32 R13, RZ, RZ, R30 ;  /* 0x000000ffff0d7224 */ /* 0x000fe400078e001e */
[----:B------:R-:W-:-:S07]  /*1f670*/  IMAD.MOV.U32 R0, RZ, RZ, R14 ;  /* 0x000000ffff007224 */ /* 0x000fce00078e000e */
[----:B------:R-:W-:Y:S05]  /*1f680*/  WARPSYNC.COLLECTIVE R15, `(.L_x_5201) ;  /* 0x000000000f087348 */ /* 0x000fea0003c00000 */
[----:B------:R0:W1:Y:S02]  /*1f690*/  SHFL.IDX P6, R14, R13, R12, R11 ;  /* 0x0000000c0d0e7389 */ /* 0x00006400000c000b */
[----:B01----:R-:W-:Y:S01]  /*1f6a0*/  ENDCOLLECTIVE ;  /* 0x000000000000791b */ /* 0x003fe20003800000 */
.L_x_5201:
[----:B------:R-:W-:Y:S01]  /*1f6b0*/  IMAD.MOV.U32 R8, RZ, RZ, R14 ;  /* 0x000000ffff087224 */ /* 0x000fe200078e000e */
[----:B------:R-:W-:Y:S06]  /*1f6c0*/  BRA `(.L_x_5202) ;  /* 0xfffffe8400287947 */ /* 0x000fec000383ffff */
.L_x_4931:
        /* <DEDUP_REMOVED lines=8> */
.L_x_5204:
[----:B------:R-:W-:Y:S05]  /*1f750*/  BSYNC B1 ;  /* 0x0000000000017941 */ /* 0x000fea0003800000 */
.L_x_5203:
        /* <DEDUP_REMOVED lines=8> */
.L_x_5205:
[----:B------:R-:W-:Y:S02]  /*1f7e0*/  IMAD.MOV.U32 R13, RZ, RZ, R33 ;  /* 0x000000ffff0d7224 */ /* 0x000fe400078e0021 */
[----:B------:R-:W-:-:S07]  /*1f7f0*/  IMAD.MOV.U32 R3, RZ, RZ, R14 ;  /* 0x000000ffff037224 */ /* 0x000fce00078e000e */
[----:B------:R-:W-:Y:S05]  /*1f800*/  WARPSYNC.COLLECTIVE R15, `(.L_x_5206) ;  /* 0x000000000f087348 */ /* 0x000fea0003c00000 */
[----:B------:R0:W1:Y:S02]  /*1f810*/  SHFL.IDX P6, R14, R13, R12, R11 ;  /* 0x0000000c0d0e7389 */ /* 0x00006400000c000b */
[----:B01----:R-:W-:Y:S01]  /*1f820*/  ENDCOLLECTIVE ;  /* 0x000000000000791b */ /* 0x003fe20003800000 */
.L_x_5206:
[----:B------:R-:W-:Y:S02]  /*1f830*/  IMAD.MOV.U32 R13, RZ, RZ, R30 ;  /* 0x000000ffff0d7224 */ /* 0x000fe400078e001e */
[----:B------:R-:W-:-:S07]  /*1f840*/  IMAD.MOV.U32 R7, RZ, RZ, R14 ;  /* 0x000000ffff077224 */ /* 0x000fce00078e000e */
[----:B------:R-:W-:Y:S05]  /*1f850*/  WARPSYNC.COLLECTIVE R15, `(.L_x_5207) ;  /* 0x000000000f087348 */ /* 0x000fea0003c00000 */
[----:B------:R0:W1:Y:S02]  /*1f860*/  SHFL.IDX P6, R14, R13, R12, R11 ;  /* 0x0000000c0d0e7389 */ /* 0x00006400000c000b */
[----:B01----:R-:W-:Y:S01]  /*1f870*/  ENDCOLLECTIVE ;  /* 0x000000000000791b */ /* 0x003fe20003800000 */
.L_x_5207:
[----:B------:R-:W-:Y:S01]  /*1f880*/  IMAD.MOV.U32 R30, RZ, RZ, R14 ;  /* 0x000000ffff1e7224 */ /* 0x000fe200078e000e */
[----:B------:R-:W-:Y:S06]  /*1f890*/  BRA `(.L_x_5208) ;  /* 0xfffffe8400807947 */ /* 0x000fec000383ffff */
.L_x_4935:
[----:B0-----:R0:W1:Y:S02]  /*1f8a0*/  SYNCS.PHASECHK.TRANS64.TRYWAIT P0, [R2+URZ+0x28c00], R35 ;  /* 0x028c0023020075a7 */ /* 0x001064000800017f */
[----:B-1----:R-:W-:Y:S05]  /*1f8b0*/  @!P0 NANOSLEEP.SYNCS 0x989680 ;  /* 0x009896800000895d */ /* 0x002fea0003900000 */
[----:B------:R-:W1:Y:S02]  /*1f8c0*/  @!P0 SYNCS.PHASECHK.TRANS64 P0, [R2+URZ+0x28c00], R35 ;  /* 0x028c0023020085a7 */ /* 0x000e64000800007f */
[----:B-1----:R-:W-:Y:S05]  /*1f8d0*/  @!P0 BRA `(.L_x_4935) ;  /* 0xfffffffc00f08947 */ /* 0x002fea000383ffff */
[----:B------:R-:W-:Y:S05]  /*1f8e0*/  BRA `(.L_x_5209) ;  /* 0xfffffe8800687947 */ /* 0x000fea000383ffff */
.L_x_4943:
        /* <DEDUP_REMOVED lines=8> */
.L_x_5211:
[----:B------:R-:W-:Y:S05]  /*1f970*/  BSYNC B1 ;  /* 0x0000000000017941 */ /* 0x000fea0003800000 */
.L_x_5210:
        /* <DEDUP_REMOVED lines=8> */
.L_x_5212:
[----:B------:R-:W-:Y:S02]  /*1fa00*/  IMAD.MOV.U32 R13, RZ, RZ, R9 ;  /* 0x000000ffff0d7224 */ /* 0x000fe400078e0009 */
[----:B------:R-:W-:-:S07]  /*1fa10*/  IMAD.MOV.U32 R4, RZ, RZ, R14 ;  /* 0x000000ffff047224 */ /* 0x000fce00078e000e */
[----:B------:R-:W-:Y:S05]  /*1fa20*/  WARPSYNC.COLLECTIVE R15, `(.L_x_5213) ;  /* 0x000000000f087348 */ /* 0x000fea0003c00000 */
[----:B------:R0:W1:Y:S02]  /*1fa30*/  SHFL.IDX P6, R14, R13, R12, R11 ;  /* 0x0000000c0d0e7389 */ /* 0x00006400000c000b */
[----:B01----:R-:W-:Y:S01]  /*1fa40*/  ENDCOLLECTIVE ;  /* 0x000000000000791b */ /* 0x003fe20003800000 */
.L_x_5213:
[----:B------:R-:W-:Y:S02]  /*1fa50*/  IMAD.MOV.U32 R13, RZ, RZ, R8 ;  /* 0x000000ffff0d7224 */ /* 0x000fe400078e0008 */
[----:B------:R-:W-:-:S07]  /*1fa60*/  IMAD.MOV.U32 R7, RZ, RZ, R14 ;  /* 0x000000ffff077224 */ /* 0x000fce00078e000e */
[----:B------:R-:W-:Y:S05]  /*1fa70*/  WARPSYNC.COLLECTIVE R15, `(.L_x_5214) ;  /* 0x000000000f087348 */ /* 0x000fea0003c00000 */
[----:B------:R0:W1:Y:S02]  /*1fa80*/  SHFL.IDX P6, R14, R13, R12, R11 ;  /* 0x0000000c0d0e7389 */ /* 0x00006400000c000b */
[----:B01----:R-:W-:Y:S01]  /*1fa90*/  ENDCOLLECTIVE ;  /* 0x000000000000791b */ /* 0x003fe20003800000 */
.L_x_5214:
[----:B------:R-:W-:Y:S01]  /*1faa0*/  IMAD.MOV.U32 R6, RZ, RZ, R14 ;  /* 0x000000ffff067224 */ /* 0x000fe200078e000e */
[----:B------:R-:W-:Y:S06]  /*1fab0*/  BRA `(.L_x_5215) ;  /* 0xfffffe9400bc7947 */ /* 0x000fec000383ffff */
.L_x_4946:
        /* <DEDUP_REMOVED lines=8> */
.L_x_5217:
[----:B------:R-:W-:Y:S05]  /*1fb40*/  BSYNC B1 ;  /* 0x0000000000017941 */ /* 0x000fea0003800000 */
.L_x_5216:
        /* <DEDUP_REMOVED lines=8> */
.L_x_5218:
[----:B------:R-:W-:Y:S02]  /*1fbd0*/  IMAD.MOV.U32 R13, RZ, RZ, R9 ;  /* 0x000000ffff0d7224 */ /* 0x000fe400078e0009 */
[----:B------:R-:W-:-:S07]  /*1fbe0*/  IMAD.MOV.U32 R3, RZ, RZ, R14 ;  /* 0x000000ffff037224 */ /* 0x000fce00078e000e */
[----:B------:R-:W-:Y:S05]  /*1fbf0*/  WARPSYNC.COLLECTIVE R15, `(.L_x_5219) ;  /* 0x000000000f087348 */ /* 0x000fea0003c00000 */
[----:B------:R0:W1:Y:S02]  /*1fc00*/  SHFL.IDX P6, R14, R13, R12, R11 ;  /* 0x0000000c0d0e7389 */ /* 0x00006400000c000b */
[----:B01----:R-:W-:Y:S01]  /*1fc10*/  ENDCOLLECTIVE ;  /* 0x000000000000791b */ /* 0x003fe20003800000 */
.L_x_5219:
[----:B------:R-:W-:Y:S02]  /*1fc20*/  IMAD.MOV.U32 R13, RZ, RZ, R8 ;  /* 0x000000ffff0d7224 */ /* 0x000fe400078e0008 */
[----:B------:R-:W-:-:S07]  /*1fc30*/  IMAD.MOV.U32 R6, RZ, RZ, R14 ;  /* 0x000000ffff067224 */ /* 0x000fce00078e000e */
[----:B------:R-:W-:Y:S05]  /*1fc40*/  WARPSYNC.COLLECTIVE R15, `(.L_x_5220) ;  /* 0x000000000f087348 */ /* 0x000fea0003c00000 */
[----:B------:R0:W1:Y:S02]  /*1fc50*/  SHFL.IDX P6, R14, R13, R12, R11 ;  /* 0x0000000c0d0e7389 */ /* 0x00006400000c000b */
[----:B01----:R-:W-:Y:S01]  /*1fc60*/  ENDCOLLECTIVE ;  /* 0x000000000000791b */ /* 0x003fe20003800000 */
.L_x_5220:
[----:B------:R-:W-:Y:S02]  /*1fc70*/  IMAD.MOV.U32 R12, RZ, RZ, R3 ;  /* 0x000000ffff0c7224 */ /* 0x000fe400078e0003 */
[----:B------:R-:W-:Y:S01]  /*1fc80*/  IMAD.MOV.U32 R13, RZ, RZ, R0 ;  /* 0x000000ffff0d7224 */ /* 0x000fe200078e0000 */
[----:B------:R-:W-:Y:S06]  /*1fc90*/  BRA `(.L_x_5221) ;  /* 0xfffffe9400e47947 */ /* 0x000fec000383ffff */
.L_x_4950:
[----:B0-----:R0:W1:Y:S02]  /*1fca0*/  SYNCS.PHASECHK.TRANS64.TRYWAIT P1, [R2+URZ+0x28c00], R33 ;  /* 0x028c0021020075a7 */ /* 0x001064000802017f */
[----:B-1----:R-:W-:Y:S05]  /*1fcb0*/  @!P1 NANOSLEEP.SYNCS 0x989680 ;  /* 0x009896800000995d */ /* 0x002fea0003900000 */
[----:B------:R-:W1:Y:S02]  /*1fcc0*/  @!P1 SYNCS.PHASECHK.TRANS64 P1, [R2+URZ+0x28c00], R33 ;  /* 0x028c0021020095a7 */ /* 0x000e64000802007f */
[----:B-1----:R-:W-:Y:S05]  /*1fcd0*/  @!P1 BRA `(.L_x_4950) ;  /* 0xfffffffc00f09947 */ /* 0x002fea000383ffff */
[----:B------:R-:W-:Y:S05]  /*1fce0*/  BRA `(.L_x_5222) ;  /* 0xfffffe9800847947 */ /* 0x000fea000383ffff */
.L_x_4956:
[----:B0-----:R0:W1:Y:S02]  /*1fcf0*/  SYNCS.PHASECHK.TRANS64.TRYWAIT P2, [R20+URZ+0x28c30], R21 ;  /* 0x028c3015140075a7 */ /* 0x001064000804017f */
[----:B-1----:R-:W-:Y:S05]  /*1fd00*/  @!P2 NANOSLEEP.SYNCS 0x989680 ;  /* 0x009896800000a95d */ /* 0x002fea0003900000 */
[----:B------:R-:W1:Y:S02]  /*1fd10*/  @!P2 SYNCS.PHASECHK.TRANS64 P2, [R20+URZ+0x28c30], R21 ;  /* 0x028c30151400a5a7 */ /* 0x000e64000804007f */
[----:B-1----:R-:W-:Y:S05]  /*1fd20*/  @!P2 BRA `(.L_x_4956) ;  /* 0xfffffffc00f0a947 */ /* 0x002fea000383ffff */
[----:B------:R-:W-:Y:S05]  /*1fd30*/  BRA `(.L_x_4955) ;  /* 0xfffffea800387947 */ /* 0x000fea000383ffff */
.L_x_4961:
[----:B--2---:R2:W0:Y:S02]  /*1fd40*/  SYNCS.PHASECHK.TRANS64.TRYWAIT P2, [R20+URZ+0x28c50], R21 ;  /* 0x028c5015140075a7 */ /* 0x004424000804017f */
[----:B0-----:R-:W-:Y:S05]  /*1fd50*/  @!P2 NANOSLEEP.SYNCS 0x989680 ;  /* 0x009896800000a95d */ /* 0x001fea0003900000 */
[----:B------:R-:W0:Y:S02]  /*1fd60*/  @!P2 SYNCS.PHASECHK.TRANS64 P2, [R20+URZ+0x28c50], R21 ;  /* 0x028c50151400a5a7 */ /* 0x000e24000804007f */
[----:B0-----:R-:W-:Y:S05]  /*1fd70*/  @!P2 BRA `(.L_x_4961) ;  /* 0xfffffffc00f0a947 */ /* 0x001fea000383ffff */
[----:B------:R-:W-:Y:S05]  /*1fd80*/  BRA `(.L_x_4960) ;  /* 0xfffffec000087947 */ /* 0x000fea000383ffff */
.L_x_4968:
[----:B-1----:R1:W2:Y:S02]  /*1fd90*/  SYNCS.PHASECHK.TRANS64.TRYWAIT P2, [R217+URZ+0x28c30], R20 ;  /* 0x028c3014d90075a7 */ /* 0x0022a4000804017f */
[----:B--2---:R-:W-:Y:S05]  /*1fda0*/  @!P2 NANOSLEEP.SYNCS 0x989680 ;  /* 0x009896800000a95d */ /* 0x004fea0003900000 */
[----:B------:R-:W2:Y:S02]  /*1fdb0*/  @!P2 SYNCS.PHASECHK.TRANS64 P2, [R217+URZ+0x28c30], R20 ;  /* 0x028c3014d900a5a7 */ /* 0x000ea4000804007f */
[----:B--2---:R-:W-:Y:S05]  /*1fdc0*/  @!P2 BRA `(.L_x_4968) ;  /* 0xfffffffc00f0a947 */ /* 0x004fea000383ffff */
[----:B------:R-:W-:Y:S05]  /*1fdd0*/  BRA `(.L_x_4967) ;  /* 0xfffffec400407947 */ /* 0x000fea000383ffff */
.L_x_4973:
[----:B--2---:R2:W3:Y:S02]  /*1fde0*/  SYNCS.PHASECHK.TRANS64.TRYWAIT P2, [R217+URZ+0x28c50], R20 ;  /* 0x028c5014d90075a7 */ /* 0x0044e4000804017f */
[----:B---3--:R-:W-:Y:S05]  /*1fdf0*/  @!P2 NANOSLEEP.SYNCS 0x989680 ;  /* 0x009896800000a95d */ /* 0x008fea0003900000 */
[----:B------:R-:W3:Y:S02]  /*1fe00*/  @!P2 SYNCS.PHASECHK.TRANS64 P2, [R217+URZ+0x28c50], R20 ;  /* 0x028c5014d900a5a7 */ /* 0x000ee4000804007f */
[----:B---3--:R-:W-:Y:S05]  /*1fe10*/  @!P2 BRA `(.L_x_4973) ;  /* 0xfffffffc00f0a947 */ /* 0x008fea000383ffff */
[----:B------:R-:W-:Y:S05]  /*1fe20*/  BRA `(.L_x_4972) ;  /* 0xfffffee400007947 */ /* 0x000fea000383ffff */
.L_x_4981:
[----:B--2---:R2:W3:Y:S02]  /*1fe30*/  SYNCS.PHASECHK.TRANS64.TRYWAIT P2, [R194+URZ+0x28c30], R20 ;  /* 0x028c3014c20075a7 */ /* 0x0044e4000804017f */
[----:B---3--:R-:W-:Y:S05]  /*1fe40*/  @!P2 NANOSLEEP.SYNCS 0x989680 ;  /* 0x009896800000a95d */ /* 0x008fea0003900000 */
[----:B------:R-:W3:Y:S02]  /*1fe50*/  @!P2 SYNCS.PHASECHK.TRANS64 P2, [R194+URZ+0x28c30], R20 ;  /* 0x028c3014c200a5a7 */ /* 0x000ee4000804007f */
[----:B---3--:R-:W-:Y:S05]  /*1fe60*/  @!P2 BRA `(.L_x_4981) ;  /* 0xfffffffc00f0a947 */ /* 0x008fea000383ffff */
[----:B------:R-:W-:Y:S05]  /*1fe70*/  BRA `(.L_x_4980) ;  /* 0xfffffee800147947 */ /* 0x000fea000383ffff */
.L_x_4986:
[----:B--2---:R2:W3:Y:S02]  /*1fe80*/  SYNCS.PHASECHK.TRANS64.TRYWAIT P2, [R194+URZ+0x28c50], R20 ;  /* 0x028c5014c20075a7 */ /* 0x0044e4000804017f */
[----:B---3--:R-:W-:Y:S05]  /*1fe90*/  @!P2 NANOSLEEP.SYNCS 0x989680 ;  /* 0x009896800000a95d */ /* 0x008fea0003900000 */
[----:B------:R-:W3:Y:S02]  /*1fea0*/  @!P2 SYNCS.PHASECHK.TRANS64 P2, [R194+URZ+0x28c50], R20 ;  /* 0x028c5014c200a5a7 */ /* 0x000ee4000804007f */
[----:B---3--:R-:W-:Y:S05]  /*1feb0*/  @!P2 BRA `(.L_x_4986) ;  /* 0xfffffffc00f0a947 */ /* 0x008fea000383ffff */
[----:B------:R-:W-:Y:S05]  /*1fec0*/  BRA `(.L_x_4985) ;  /* 0xffffff0000687947 */ /* 0x000fea000383ffff */
.L_x_5021:
        /* <DEDUP_REMOVED lines=11> */
.L_x_5224:
[----:B------:R-:W-:Y:S05]  /*1ff80*/  BSYNC B1 ;  /* 0x0000000000017941 */ /* 0x000fea0003800000 */
.L_x_5223:
[----:B------:R-:W-:Y:S05]  /*1ff90*/  BRA `(.L_x_5225) ;  /* 0xffffff7400407947 */ /* 0x000fea000383ffff */
.L_x_5023:
[----:B------:R-:W-:Y:S01]  /*1ffa0*/  BSSY B1, `(.L_x_5226) ;  /* 0x0000006000017945 */ /* 0x000fe20003800000 */
[----:B------:R-:W-:-:S07]  /*1ffb0*/  IMAD.MOV.U32 R15, RZ, RZ, -0x1 ;  /* 0xffffffffff0f7424 */ /* 0x000fce00078e00ff */
[----:B0-----:R-:W-:Y:S05]  /*1ffc0*/  WARPSYNC.COLLECTIVE R15, `(.L_x_5227) ;  /* 0x000000000f0c7348 */ /* 0x001fea0003c00000 */
[----:B------:R-:W-:Y:S02]  /*1ffd0*/  ELECT P6, UR62, PT ;  /* 0x00000000003e782f */ /* 0x000fe400038c0000 */
[----:B------:R-:W-:Y:S01]  /*1ffe0*/  MOV R14, UR62 ;  /* 0x0000003e000e7c02 */ /* 0x000fe20008000f00 */
[----:B0-----:R-:W-:Y:S10]  /*1fff0*/  ENDCOLLECTIVE ;  /* 0x000000000000791b */ /* 0x001ff40003800000 */
.L_x_5227:
[----:B------:R-:W-:Y:S05]  /*20000*/  BSYNC B1 ;  /* 0x0000000000017941 */ /* 0x000fea0003800000 */
.L_x_5226:
[----:B------:R-:W-:Y:S05]  /*20010*/  BRA `(.L_x_5022) ;  /* 0xffffff7400387947 */ /* 0x000fea000383ffff */
.L_x_5025:
[----:B0-----:R0:W1:Y:S02]  /*20020*/  SYNCS.PHASECHK.TRANS64.TRYWAIT P0, [R18+URZ+0x28c20], R4 ;  /* 0x028c2004120075a7 */ /* 0x001064000800017f */
[----:B-1----:R-:W-:Y:S05]  /*20030*/  @!P0 NANOSLEEP.SYNCS 0x989680 ;  /* 0x009896800000895d */ /* 0x002fea0003900000 */
[----:B------:R-:W1:Y:S02]  /*20040*/  @!P0 SYNCS.PHASECHK.TRANS64 P0, [R18+URZ+0x28c20], R4 ;  /* 0x028c2004120085a7 */ /* 0x000e64000800007f */
[----:B-1----:R-:W-:Y:S05]  /*20050*/  @!P0 BRA `(.L_x_5025) ;  /* 0xfffffffc00f08947 */ /* 0x002fea000383ffff */
[----:B------:R-:W-:Y:S05]  /*20060*/  BRA `(.L_x_5228) ;  /* 0xffffff7400487947 */ /* 0x000fea000383ffff */
.L_x_5029:
[----:B-1----:R1:W2:Y:S02]  /*20070*/  SYNCS.PHASECHK.TRANS64.TRYWAIT P0, [R5+URZ+0x28ca0], R9 ;  /* 0x028ca009050075a7 */ /* 0x0022a4000800017f */
[----:B--2---:R-:W-:Y:S05]  /*20080*/  @!P0 NANOSLEEP.SYNCS 0x989680 ;  /* 0x009896800000895d */ /* 0x004fea0003900000 */
[----:B------:R-:W2:Y:S02]  /*20090*/  @!P0 SYNCS.PHASECHK.TRANS64 P0, [R5+URZ+0x28ca0], R9 ;  /* 0x028ca009050085a7 */ /* 0x000ea4000800007f */
[----:B--2---:R-:W-:Y:S05]  /*200a0*/  @!P0 BRA `(.L_x_5029) ;  /* 0xfffffffc00f08947 */ /* 0x004fea000383ffff */
[----:B------:R-:W-:Y:S05]  /*200b0*/  BRA `(.L_x_5229) ;  /* 0xffffff7400687947 */ /* 0x000fea000383ffff */
.L_x_5034:
[----:B0-----:R0:W2:Y:S02]  /*200c0*/  SYNCS.PHASECHK.TRANS64.TRYWAIT P0, [R5+URZ+0x28cc0], R9 ;  /* 0x028cc009050075a7 */ /* 0x0010a4000800017f */
[----:B--2---:R-:W-:Y:S05]  /*200d0*/  @!P0 NANOSLEEP.SYNCS 0x989680 ;  /* 0x009896800000895d */ /* 0x004fea0003900000 */
[----:B------:R-:W2:Y:S02]  /*200e0*/  @!P0 SYNCS.PHASECHK.TRANS64 P0, [R5+URZ+0x28cc0], R9 ;  /* 0x028cc009050085a7 */ /* 0x000ea4000800007f */
[----:B--2---:R-:W-:Y:S05]  /*200f0*/  @!P0 BRA `(.L_x_5034) ;  /* 0xfffffffc00f08947 */ /* 0x004fea000383ffff */
[----:B------:R-:W-:Y:S05]  /*20100*/  BRA `(.L_x_5230) ;  /* 0xffffff7400e87947 */ /* 0x000fea000383ffff */
.L_x_5048:
[----:B0-----:R0:W1:Y:S02]  /*20110*/  SYNCS.PHASECHK.TRANS64.TRYWAIT P1, [R5+URZ+0x28ca0], R6 ;  /* 0x028ca006050075a7 */ /* 0x001064000802017f */
[----:B-1----:R-:W-:Y:S05]  /*20120*/  @!P1 NANOSLEEP.SYNCS 0x989680 ;  /* 0x009896800000995d */ /* 0x002fea0003900000 */
[----:B------:R-:W1:Y:S02]  /*20130*/  @!P1 SYNCS.PHASECHK.TRANS64 P1, [R5+URZ+0x28ca0], R6 ;  /* 0x028ca006050095a7 */ /* 0x000e64000802007f */
[----:B-1----:R-:W-:Y:S05]  /*20140*/  @!P1 BRA `(.L_x_5048) ;  /* 0xfffffffc00f09947 */ /* 0x002fea000383ffff */
[----:B------:R-:W-:Y:S05]  /*20150*/  BRA `(.L_x_5231) ;  /* 0xffffff8000687947 */ /* 0x000fea000383ffff */
.L_x_5053:
[----:B-1----:R1:W2:Y:S02]  /*20160*/  SYNCS.PHASECHK.TRANS64.TRYWAIT P1, [R5+URZ+0x28cc0], R6 ;  /* 0x028cc006050075a7 */ /* 0x0022a4000802017f */
[----:B--2---:R-:W-:Y:S05]  /*20170*/  @!P1 NANOSLEEP.SYNCS 0x989680 ;  /* 0x009896800000995d */ /* 0x004fea0003900000 */
[----:B------:R-:W2:Y:S02]  /*20180*/  @!P1 SYNCS.PHASECHK.TRANS64 P1, [R5+URZ+0x28cc0], R6 ;  /* 0x028cc006050095a7 */ /* 0x000ea4000802007f */
[----:B--2---:R-:W-:Y:S05]  /*20190*/  @!P1 BRA `(.L_x_5053) ;  /* 0xfffffffc00f09947 */ /* 0x004fea000383ffff */
[----:B------:R-:W-:Y:S05]  /*201a0*/  BRA `(.L_x_5232) ;  /* 0xffffff8000e47947 */ /* 0x000fea000383ffff */
.L_x_5075:
        /* <DEDUP_REMOVED lines=11> */
.L_x_5234:
[----:B------:R-:W-:Y:S05]  /*20260*/  BSYNC B0 ;  /* 0x0000000000007941 */ /* 0x000fea0003800000 */
.L_x_5233:
[----:B------:R-:W-:Y:S05]  /*20270*/  BRA `(.L_x_5235) ;  /* 0xffffff94008c7947 */ /* 0x000fea000383ffff */
.L_x_5077:
[----:B------:R-:W-:Y:S01]  /*20280*/  BSSY B0, `(.L_x_5236) ;  /* 0x0000006000007945 */ /* 0x000fe20003800000 */
[----:B------:R-:W-:-:S07]  /*20290*/  IMAD.MOV.U32 R15, RZ, RZ, -0x1 ;  /* 0xffffffffff0f7424 */ /* 0x000fce00078e00ff */
[----:B0-----:R-:W-:Y:S05]  /*202a0*/  WARPSYNC.COLLECTIVE R15, `(.L_x_5237) ;  /* 0x000000000f0c7348 */ /* 0x001fea0003c00000 */
[----:B------:R-:W-:Y:S02]  /*202b0*/  ELECT P6, UR62, PT ;  /* 0x00000000003e782f */ /* 0x000fe400038c0000 */
[----:B------:R-:W-:Y:S01]  /*202c0*/  MOV R14, UR62 ;  /* 0x0000003e000e7c02 */ /* 0x000fe20008000f00 */
[----:B0-----:R-:W-:Y:S10]  /*202d0*/  ENDCOLLECTIVE ;  /* 0x000000000000791b */ /* 0x001ff40003800000 */
.L_x_5237:
[----:B------:R-:W-:Y:S05]  /*202e0*/  BSYNC B0 ;  /* 0x0000000000007941 */ /* 0x000fea0003800000 */
.L_x_5236:
[----:B------:R-:W-:Y:S05]  /*202f0*/  BRA `(.L_x_5238) ;  /* 0xffffff9400907947 */ /* 0x000fea000383ffff */
.L_x_5079:
[----:B-1----:R1:W2:Y:S02]  /*20300*/  SYNCS.PHASECHK.TRANS64.TRYWAIT P0, [R0+URZ+0x28c40], R2 ;  /* 0x028c4002000075a7 */ /* 0x0022a4000800017f */
[----:B--2---:R-:W-:Y:S05]  /*20310*/  @!P0 NANOSLEEP.SYNCS 0x989680 ;  /* 0x009896800000895d */ /* 0x004fea0003900000 */
[----:B------:R-:W2:Y:S02]  /*20320*/  @!P0 SYNCS.PHASECHK.TRANS64 P0, [R0+URZ+0x28c40], R2 ;  /* 0x028c4002000085a7 */ /* 0x000ea4000800007f */
[----:B--2---:R-:W-:Y:S05]  /*20330*/  @!P0 BRA `(.L_x_5079) ;  /* 0xfffffffc00f08947 */ /* 0x004fea000383ffff */
[----:B------:R-:W-:Y:S05]  /*20340*/  BRA `(.L_x_5239) ;  /* 0xffffff9400f47947 */ /* 0x000fea000383ffff */
.L_x_5083:
        /* <DEDUP_REMOVED lines=15> */
.L_x_5240:
[----:B------:R-:W-:Y:S02]  /*20440*/  IMAD.MOV.U32 R13, RZ, RZ, R4 ;  /* 0x000000ffff0d7224 */ /* 0x000fe400078e0004 */
[----:B------:R-:W-:-:S07]  /*20450*/  IMAD.MOV.U32 R6, RZ, RZ, R14 ;  /* 0x000000ffff067224 */ /* 0x000fce00078e000e */
[----:B------:R-:W-:Y:S05]  /*20460*/  WARPSYNC.COLLECTIVE R15, `(.L_x_5241) ;  /* 0x000000000f087348 */ /* 0x000fea0003c00000 */
[----:B------:R0:W1:Y:S02]  /*20470*/  SHFL.IDX P6, R14, R13, R12, R11 ;  /* 0x0000000c0d0e7389 */ /* 0x00006400000c000b */
[----:B01----:R-:W-:Y:S01]  /*20480*/  ENDCOLLECTIVE ;  /* 0x000000000000791b */ /* 0x003fe20003800000 */
.L_x_5241:
[----:B------:R-:W-:Y:S02]  /*20490*/  IMAD.MOV.U32 R13, RZ, RZ, R3 ;  /* 0x000000ffff0d7224 */ /* 0x000fe400078e0003 */
[----:B------:R-:W-:Y:S02]  /*204a0*/  IMAD.MOV.U32 R12, RZ, RZ, 0x1 ;  /* 0x00000001ff0c7424 */ /* 0x000fe400078e00ff */
[----:B------:R-:W-:-:S07]  /*204b0*/  IMAD.MOV.U32 R7, RZ, RZ, R14 ;  /* 0x000000ffff077224 */ /* 0x000fce00078e000e */
[----:B------:R-:W-:Y:S05]  /*204c0*/  WARPSYNC.COLLECTIVE R15, `(.L_x_5242) ;  /* 0x000000000f087348 */ /* 0x000fea0003c00000 */
[----:B------:R0:W1:Y:S02]  /*204d0*/  SHFL.IDX P6, R14, R13, R12, R11 ;  /* 0x0000000c0d0e7389 */ /* 0x00006400000c000b */
[----:B01----:R-:W-:Y:S01]  /*204e0*/  ENDCOLLECTIVE ;  /* 0x000000000000791b */ /* 0x003fe20003800000 */
.L_x_5242:
        /* <DEDUP_REMOVED lines=15> */
.L_x_5243:
[----:B------:R-:W-:Y:S02]  /*205e0*/  IMAD.MOV.U32 R13, RZ, RZ, R3 ;  /* 0x000000ffff0d7224 */ /* 0x000fe400078e0003 */
[----:B------:R-:W-:Y:S02]  /*205f0*/  IMAD.MOV.U32 R12, RZ, RZ, 0x2 ;  /* 0x00000002ff0c7424 */ /* 0x000fe400078e00ff */
[----:B------:R-:W-:-:S07]  /*20600*/  IMAD.MOV.U32 R5, RZ, RZ, R14 ;  /* 0x000000ffff057224 */ /* 0x000fce00078e000e */
[----:B------:R-:W-:Y:S05]  /*20610*/  WARPSYNC.COLLECTIVE R15, `(.L_x_5244) ;  /* 0x000000000f087348 */ /* 0x000fea0003c00000 */
[----:B------:R0:W1:Y:S02]  /*20620*/  SHFL.IDX P6, R14, R13, R12, R11 ;  /* 0x0000000c0d0e7389 */ /* 0x00006400000c000b */
[----:B01----:R-:W-:Y:S01]  /*20630*/  ENDCOLLECTIVE ;  /* 0x000000000000791b */ /* 0x003fe20003800000 */
.L_x_5244:
        /* <DEDUP_REMOVED lines=15> */
.L_x_5245:
[----:B------:R-:W-:Y:S02]  /*20730*/  IMAD.MOV.U32 R13, RZ, RZ, R3 ;  /* 0x000000ffff0d7224 */ /* 0x000fe400078e0003 */
[----:B------:R-:W-:Y:S02]  /*20740*/  IMAD.MOV.U32 R12, RZ, RZ, 0x3 ;  /* 0x00000003ff0c7424 */ /* 0x000fe400078e00ff */
[----:B------:R-:W-:-:S07]  /*20750*/  IMAD.MOV.U32 R5, RZ, RZ, R14 ;  /* 0x000000ffff057224 */ /* 0x000fce00078e000e */
[----:B------:R-:W-:Y:S05]  /*20760*/  WARPSYNC.COLLECTIVE R15, `(.L_x_5246) ;  /* 0x000000000f087348 */ /* 0x000fea0003c00000 */
[----:B------:R0:W1:Y:S02]  /*20770*/  SHFL.IDX P6, R14, R13, R12, R11 ;  /* 0x0000000c0d0e7389 */ /* 0x00006400000c000b */
[----:B01----:R-:W-:Y:S01]  /*20780*/  ENDCOLLECTIVE ;  /* 0x000000000000791b */ /* 0x003fe20003800000 */
.L_x_5246:
        /* <DEDUP_REMOVED lines=13> */
.L_x_5247:
[----:B------:R-:W-:Y:S01]  /*20860*/  IMAD.MOV.U32 R3, RZ, RZ, R14 ;  /* 0x000000ffff037224 */ /* 0x000fe200078e000e */
[----:B------:R-:W-:Y:S06]  /*20870*/  BRA `(.L_x_5248) ;  /* 0xffffff9c00387947 */ /* 0x000fec000383ffff */
.L_x_5086:
[----:B0-----:R0:W1:Y:S02]  /*20880*/  SYNCS.PHASECHK.TRANS64.TRYWAIT P0, [R18+URZ+0x28c20], R0 ;  /* 0x028c2000120075a7 */ /* 0x001064000800017f */
[----:B-1----:R-:W-:Y:S05]  /*20890*/  @!P0 NANOSLEEP.SYNCS 0x989680 ;  /* 0x009896800000895d */ /* 0x002fea0003900000 */
[----:B------:R-:W1:Y:S02]  /*208a0*/  @!P0 SYNCS.PHASECHK.TRANS64 P0, [R18+URZ+0x28c20], R0 ;  /* 0x028c2000120085a7 */ /* 0x000e64000800007f */
[----:B-1----:R-:W-:Y:S05]  /*208b0*/  @!P0 BRA `(.L_x_5086) ;  /* 0xfffffffc00f08947 */ /* 0x002fea000383ffff */
[----:B------:R-:W-:Y:S05]  /*208c0*/  BRA `(.L_x_5249) ;  /* 0xffffff9c00947947 */ /* 0x000fea000383ffff */
.L_x_5090:
[----:B0-----:R0:W1:Y:S02]  /*208d0*/  SYNCS.PHASECHK.TRANS64.TRYWAIT P0, [R0+URZ+0x28c60], R2 ;  /* 0x028c6002000075a7 */ /* 0x001064000800017f */
[----:B-1----:R-:W-:Y:S05]  /*208e0*/  @!P0 NANOSLEEP.SYNCS 0x989680 ;  /* 0x009896800000895d */ /* 0x002fea0003900000 */
[----:B------:R-:W1:Y:S02]  /*208f0*/  @!P0 SYNCS.PHASECHK.TRANS64 P0, [R0+URZ+0x28c60], R2 ;  /* 0x028c6002000085a7 */ /* 0x000e64000800007f */
[----:B-1----:R-:W-:Y:S05]  /*20900*/  @!P0 BRA `(.L_x_5090) ;  /* 0xfffffffc00f08947 */ /* 0x002fea000383ffff */
[----:B------:R-:W-:Y:S05]  /*20910*/  BRA `(.L_x_5250) ;  /* 0xffffff9c00b87947 */ /* 0x000fea000383ffff */
.L_x_5109:
[----:B-1----:R1:W2:Y:S02]  /*20920*/  SYNCS.PHASECHK.TRANS64.TRYWAIT P0, [R2+URZ+0x28c40], R6 ;  /* 0x028c4006020075a7 */ /* 0x0022a4000800017f */
[----:B--2---:R-:W-:Y:S05]  /*20930*/  @!P0 NANOSLEEP.SYNCS 0x989680 ;  /* 0x009896800000895d */ /* 0x004fea0003900000 */
[----:B------:R-:W2:Y:S02]  /*20940*/  @!P0 SYNCS.PHASECHK.TRANS64 P0, [R2+URZ+0x28c40], R6 ;  /* 0x028c4006020085a7 */ /* 0x000ea4000800007f */
[----:B--2---:R-:W-:Y:S05]  /*20950*/  @!P0 BRA `(.L_x_5109) ;  /* 0xfffffffc00f08947 */ /* 0x004fea000383ffff */
[----:B------:R-:W-:Y:S05]  /*20960*/  BRA `(.L_x_5251) ;  /* 0xffffffa800d07947 */ /* 0x000fea000383ffff */
.L_x_5114:
[----:B0-----:R0:W2:Y:S02]  /*20970*/  SYNCS.PHASECHK.TRANS64.TRYWAIT P0, [R2+URZ+0x28c60], R6 ;  /* 0x028c6006020075a7 */ /* 0x0010a4000800017f */
[----:B--2---:R-:W-:Y:S05]  /*20980*/  @!P0 NANOSLEEP.SYNCS 0x989680 ;  /* 0x009896800000895d */ /* 0x004fea0003900000 */
[----:B------:R-:W2:Y:S02]  /*20990*/  @!P0 SYNCS.PHASECHK.TRANS64 P0, [R2+URZ+0x28c60], R6 ;  /* 0x028c6006020085a7 */ /* 0x000ea4000800007f */
[----:B--2---:R-:W-:Y:S05]  /*209a0*/  @!P0 BRA `(.L_x_5114) ;  /* 0xfffffffc00f08947 */ /* 0x004fea000383ffff */
[----:B------:R-:W-:Y:S05]  /*209b0*/  BRA `(.L_x_5252) ;  /* 0xffffffac00507947 */ /* 0x000fea000383ffff */
.L_x_5129:
[----:B-1----:R1:W2:Y:S02]  /*209c0*/  SYNCS.PHASECHK.TRANS64.TRYWAIT P0, [R2+URZ+0x28c40], R3 ;  /* 0x028c4003020075a7 */ /* 0x0022a4000800017f */
[----:B--2---:R-:W-:Y:S05]  /*209d0*/  @!P0 NANOSLEEP.SYNCS 0x989680 ;  /* 0x009896800000895d */ /* 0x004fea0003900000 */
[----:B------:R-:W2:Y:S02]  /*209e0*/  @!P0 SYNCS.PHASECHK.TRANS64 P0, [R2+URZ+0x28c40], R3 ;  /* 0x028c4003020085a7 */ /* 0x000ea4000800007f */
[----:B--2---:R-:W-:Y:S05]  /*209f0*/  @!P0 BRA `(.L_x_5129) ;  /* 0xfffffffc00f08947 */ /* 0x004fea000383ffff */
[----:B------:R-:W-:Y:S05]  /*20a00*/  BRA `(.L_x_5253) ;  /* 0xffffffb800307947 */ /* 0x000fea000383ffff */
.L_x_5134:
[----:B0-----:R0:W2:Y:S02]  /*20a10*/  SYNCS.PHASECHK.TRANS64.TRYWAIT P0, [R2+URZ+0x28c60], R3 ;  /* 0x028c6003020075a7 */ /* 0x0010a4000800017f */
[----:B--2---:R-:W-:Y:S05]  /*20a20*/  @!P0 NANOSLEEP.SYNCS 0x989680 ;  /* 0x009896800000895d */ /* 0x004fea0003900000 */
[----:B------:R-:W2:Y:S02]  /*20a30*/  @!P0 SYNCS.PHASECHK.TRANS64 P0, [R2+URZ+0x28c60], R3 ;  /* 0x028c6003020085a7 */ /* 0x000ea4000800007f */
[----:B--2---:R-:W-:Y:S05]  /*20a40*/  @!P0 BRA `(.L_x_5134) ;  /* 0xfffffffc00f08947 */ /* 0x004fea000383ffff */
[----:B------:R-:W-:Y:S05]  /*20a50*/  BRA `(.L_x_5254) ;  /* 0xffffffb800ac7947 */ /* 0x000fea000383ffff */
.L_x_5149:
[----:B-1----:R1:W2:Y:S02]  /*20a60*/  SYNCS.PHASECHK.TRANS64.TRYWAIT P0, [R3+URZ+0x28c40], R2 ;  /* 0x028c4002030075a7 */ /* 0x0022a4000800017f */
[----:B--2---:R-:W-:Y:S05]  /*20a70*/  @!P0 NANOSLEEP.SYNCS 0x989680 ;  /* 0x009896800000895d */ /* 0x004fea0003900000 */
[----:B------:R-:W2:Y:S02]  /*20a80*/  @!P0 SYNCS.PHASECHK.TRANS64 P0, [R3+URZ+0x28c40], R2 ;  /* 0x028c4002030085a7 */ /* 0x000ea4000800007f */
[----:B--2---:R-:W-:Y:S05]  /*20a90*/  @!P0 BRA `(.L_x_5149) ;  /* 0xfffffffc00f08947 */ /* 0x004fea000383ffff */
[----:B------:R-:W-:Y:S05]  /*20aa0*/  BRA `(.L_x_5255) ;  /* 0xffffffc4006c7947 */ /* 0x000fea000383ffff */
.L_x_5154:
[----:B--2---:R2:W3:Y:S02]  /*20ab0*/  SYNCS.PHASECHK.TRANS64.TRYWAIT P0, [R3+URZ+0x28c60], R2 ;  /* 0x028c6002030075a7 */ /* 0x0044e4000800017f */
[----:B---3--:R-:W-:Y:S05]  /*20ac0*/  @!P0 NANOSLEEP.SYNCS 0x989680 ;  /* 0x009896800000895d */ /* 0x008fea0003900000 */
[----:B------:R-:W3:Y:S02]  /*20ad0*/  @!P0 SYNCS.PHASECHK.TRANS64 P0, [R3+URZ+0x28c60], R2 ;  /* 0x028c6002030085a7 */ /* 0x000ee4000800007f */
[----:B---3--:R-:W-:Y:S05]  /*20ae0*/  @!P0 BRA `(.L_x_5154) ;  /* 0xfffffffc00f08947 */ /* 0x008fea000383ffff */
[----:B------:R-:W-:Y:S05]  /*20af0*/  BRA `(.L_x_5256) ;  /* 0xffffffc400ec7947 */ /* 0x000fea000383ffff */
.L_x_5170:
        /* <DEDUP_REMOVED lines=9> */
.L_x_5258:
[----:B------:R-:W-:Y:S05]  /*20b90*/  BSYNC B0 ;  /* 0x0000000000007941 */ /* 0x000fea0003800000 */
.L_x_5257:
        /* <DEDUP_REMOVED lines=9> */
.L_x_5259:
        /* <DEDUP_REMOVED lines=26> */
.L_x_5260:
        /* <DEDUP_REMOVED lines=8> */
.L_x_5261:
        /* <DEDUP_REMOVED lines=8> */
.L_x_5262:
        /* <DEDUP_REMOVED lines=8> */
.L_x_5263:
        /* <DEDUP_REMOVED lines=8> */
.L_x_5264:
        /* <DEDUP_REMOVED lines=9> */
.L_x_5265:
[----:B------:R-:W-:Y:S01]  /*21060*/  IMAD.MOV.U32 R9, RZ, RZ, R14 ;  /* 0x000000ffff097224 */ /* 0x000fe200078e000e */
[----:B------:R-:W-:Y:S06]  /*21070*/  BRA `(.L_x_5266) ;  /* 0xffffffd0002c7947 */ /* 0x000fec000383ffff */
.L_x_5173:
        /* <DEDUP_REMOVED lines=8> */
.L_x_5268:
[----:B------:R-:W-:Y:S05]  /*21100*/  BSYNC B0 ;  /* 0x0000000000007941 */ /* 0x000fea0003800000 */
.L_x_5267:
        /* <DEDUP_REMOVED lines=10> */
.L_x_5269:
        /* <DEDUP_REMOVED lines=8> */
.L_x_5270:
        /* <DEDUP_REMOVED lines=8> */
.L_x_5271:
        /* <DEDUP_REMOVED lines=8> */
.L_x_5272:
        /* <DEDUP_REMOVED lines=9> */
.L_x_5273:
[----:B------:R-:W-:Y:S01]  /*213c0*/  IMAD.MOV.U32 R9, RZ, RZ, R14 ;  /* 0x000000ffff097224 */ /* 0x000fe200078e000e */
[----:B------:R-:W-:Y:S06]  /*213d0*/  BRA `(.L_x_5274) ;  /* 0xffffffd000007947 */ /* 0x000fec000383ffff */
.L_x_5175:
[----:B------:R-:W-:Y:S01]  /*213e0*/  BSSY B0, `(.L_x_5275) ;  /* 0x0000006000007945 */ /* 0x000fe20003800000 */
[----:B------:R-:W-:Y:S01]  /*213f0*/  PLOP3.LUT P6, PT, P6, PT, PT, 0x8, 0x0 ;  /* 0x000000000000781c */ /* 0x000fe200037ce170 */
[----:B------:R-:W-:-:S12]  /*21400*/  IMAD.MOV.U32 R15, RZ, RZ, -0x1 ;  /* 0xffffffffff0f7424 */ /* 0x000fd800078e00ff */
[----:B0-----:R-:W-:Y:S05]  /*21410*/  WARPSYNC.COLLECTIVE R15, `(.L_x_5276) ;  /* 0x000000000f087348 */ /* 0x001fea0003c00000 */
[----:B------:R-:W-:Y:S01]  /*21420*/  VOTE.ANY R14, PT, P6 ;  /* 0x00000000000e7806 */ /* 0x000fe200030e0100 */
[----:B0-----:R-:W-:Y:S06]  /*21430*/  ENDCOLLECTIVE ;  /* 0x000000000000791b */ /* 0x001fec0003800000 */
.L_x_5276:
[----:B------:R-:W-:Y:S05]  /*21440*/  BSYNC B0 ;  /* 0x0000000000007941 */ /* 0x000fea0003800000 */
.L_x_5275:
        /* <DEDUP_REMOVED lines=10> */
.L_x_5277:
[----:B------:R-:W-:Y:S02]  /*214f0*/  IMAD.MOV.U32 R13, RZ, RZ, R6 ;  /* 0x000000ffff0d7224 */ /* 0x000fe400078e0006 */
[----:B------:R-:W-:-:S07]  /*21500*/  IMAD.MOV.U32 R4, RZ, RZ, R14 ;  /* 0x000000ffff047224 */ /* 0x000fce00078e000e */
[----:B------:R-:W-:Y:S05]  /*21510*/  WARPSYNC.COLLECTIVE R15, `(.L_x_5278) ;  /* 0x000000000f087348 */ /* 0x000fea0003c00000 */
[----:B------:R0:W1:Y:S02]  /*21520*/  SHFL.IDX P6, R14, R13, R12, R11 ;  /* 0x0000000c0d0e7389 */ /* 0x00006400000c000b */
[----:B01----:R-:W-:Y:S01]  /*21530*/  ENDCOLLECTIVE ;  /* 0x000000000000791b */ /* 0x003fe20003800000 */
.L_x_5278:
[----:B------:R-:W-:Y:S02]  /*21540*/  IMAD.MOV.U32 R6, RZ, RZ, R14 ;  /* 0x000000ffff067224 */ /* 0x000fe400078e000e */
[----:B------:R-:W-:-:S05]  /*21550*/  IMAD.IADD R10, R7, 0x1, R10 ;  /* 0x00000001070a7824 */ /* 0x000fca00078e020a */
[----:B------:R0:W-:Y:S01]  /*21560*/  STL [R1+0xc], R10 ;  /* 0x00000c0a01007387 */ /* 0x0001e20000100800 */
[----:B------:R-:W-:Y:S05]  /*21570*/  BRA `(.L_x_5279) ;  /* 0xffffffcc00e07947 */ /* 0x000fea000383ffff */
.L_x_5177:
[----:B------:R-:W-:Y:S01]  /*21580*/  BSSY B0, `(.L_x_5280) ;  /* 0x0000008000007945 */ /* 0x000fe20003800000 */
[----:B------:R-:W-:Y:S02]  /*21590*/  IMAD.MOV.U32 R13, RZ, RZ, R3 ;  /* 0x000000ffff0d7224 */ /* 0x000fe400078e0003 */
[----:B------:R-:W-:Y:S02]  /*215a0*/  IMAD.MOV.U32 R12, RZ, RZ, R7 ;  /* 0x000000ffff0c7224 */ /* 0x000fe400078e0007 */
[----:B------:R-:W-:Y:S02]  /*215b0*/  IMAD.MOV.U32 R11, RZ, RZ, 0x1f ;  /* 0x0000001fff0b7424 */ /* 0x000fe400078e00ff */
[----:B------:R-:W-:-:S07]  /*215c0*/  IMAD.MOV.U32 R15, RZ, RZ, -0x1 ;  /* 0xffffffffff0f7424 */ /* 0x000fce00078e00ff */
[----:B0-----:R-:W-:Y:S05]  /*215d0*/  WARPSYNC.COLLECTIVE R15, `(.L_x_5281) ;  /* 0x000000000f087348 */ /* 0x001fea0003c00000 */
[----:B------:R1:W2:Y:S02]  /*215e0*/  SHFL.IDX P6, R14, R13, R12, R11 ;  /* 0x0000000c0d0e7389 */ /* 0x0002a400000c000b */
[----:B012---:R-:W-:Y:S01]  /*215f0*/  ENDCOLLECTIVE ;  /* 0x000000000000791b */ /* 0x007fe20003800000 */
.L_x_5281:
[----:B------:R-:W-:Y:S05]  /*21600*/  BSYNC B0 ;  /* 0x0000000000007941 */ /* 0x000fea0003800000 */
.L_x_5280:
[----:B------:R-:W-:Y:S01]  /*21610*/  IMAD.MOV.U32 R8, RZ, RZ, R14 ;  /* 0x000000ffff087224 */ /* 0x000fe200078e000e */
[----:B------:R-:W-:Y:S06]  /*21620*/  BRA `(.L_x_5176) ;  /* 0xffffffcc00cc7947 */ /* 0x000fec000383ffff */
.L_x_5183:
[----:B0-----:R0:W1:Y:S02]  /*21630*/  SYNCS.PHASECHK.TRANS64.TRYWAIT P0, [R0+URZ+0x28c20], R3 ;  /* 0x028c2003000075a7 */ /* 0x001064000800017f */
[----:B-1----:R-:W-:Y:S05]  /*21640*/  @!P0 NANOSLEEP.SYNCS 0x989680 ;  /* 0x009896800000895d */ /* 0x002fea0003900000 */
[----:B------:R-:W1:Y:S02]  /*21650*/  @!P0 SYNCS.PHASECHK.TRANS64 P0, [R0+URZ+0x28c20], R3 ;  /* 0x028c2003000085a7 */ /* 0x000e64000800007f */
[----:B-1----:R-:W-:Y:S05]  /*21660*/  @!P0 BRA `(.L_x_5183) ;  /* 0xfffffffc00f08947 */ /* 0x002fea000383ffff */
[----:B------:R-:W-:Y:S05]  /*21670*/  BRA `(.L_x_5282) ;  /* 0xffffffd800687947 */ /* 0x000fea000383ffff */
.L_x_5184:
        /* <DEDUP_REMOVED lines=11> */
.L_x_5284:
[----:B------:R-:W-:Y:S05]  /*21730*/  BSYNC B0 ;  /* 0x0000000000007941 */ /* 0x000fea0003800000 */
.L_x_5283:
[----:B------:R-:W-:Y:S05]  /*21740*/  BRA `(.L_x_5285) ;  /* 0xffffffd800507947 */ /* 0x000fea000383ffff */
.L_x_5185:
[----:B------:R-:W-:Y:S01]  /*21750*/  BSSY B0, `(.L_x_5286) ;  /* 0x0000006000007945 */ /* 0x000fe20003800000 */
[----:B------:R-:W-:-:S07]  /*21760*/  IMAD.MOV.U32 R15, RZ, RZ, -0x1 ;  /* 0xffffffffff0f7424 */ /* 0x000fce00078e00ff */
[----:B01----:R-:W-:Y:S05]  /*21770*/  WARPSYNC.COLLECTIVE R15, `(.L_x_5287) ;  /* 0x000000000f0c7348 */ /* 0x003fea0003c00000 */
[----:B------:R-:W-:Y:S02]  /*21780*/  ELECT P6, UR62, PT ;  /* 0x00000000003e782f */ /* 0x000fe400038c0000 */
[----:B------:R-:W-:Y:S01]  /*21790*/  MOV R14, UR62 ;  /* 0x0000003e000e7c02 */ /* 0x000fe20008000f00 */
[----:B01----:R-:W-:Y:S10]  /*217a0*/  ENDCOLLECTIVE ;  /* 0x000000000000791b */ /* 0x003ff40003800000 */
.L_x_5287:
[----:B------:R-:W-:Y:S05]  /*217b0*/  BSYNC B0 ;  /* 0x0000000000007941 */ /* 0x000fea0003800000 */
.L_x_5286:
[----:B------:R-:W-:Y:S05]  /*217c0*/  BRA `(.L_x_5288) ;  /* 0xffffffd800447947 */ /* 0x000fea000383ffff */
.L_x_5187:
[----:B0-----:R0:W1:Y:S02]  /*217d0*/  SYNCS.PHASECHK.TRANS64.TRYWAIT P0, [R6+URZ], R5 ;  /* 0x00000005060075a7 */ /* 0x001064000800017f */
[----:B-1----:R-:W-:Y:S05]  /*217e0*/  @!P0 NANOSLEEP.SYNCS 0x989680 ;  /* 0x009896800000895d */ /* 0x002fea0003900000 */
[----:B------:R-:W1:Y:S02]  /*217f0*/  @!P0 SYNCS.PHASECHK.TRANS64 P0, [R6+URZ], R5 ;  /* 0x00000005060085a7 */ /* 0x000e64000800007f */
[----:B-1----:R-:W-:Y:S05]  /*21800*/  @!P0 BRA `(.L_x_5187) ;  /* 0xfffffffc00f08947 */ /* 0x002fea000383ffff */
[----:B------:R-:W-:Y:S05]  /*21810*/  BRA `(.L_x_5289) ;  /* 0xffffffd800807947 */ /* 0x000fea000383ffff */
.L_x_5188:
[----:B-1----:R1:W2:Y:S02]  /*21820*/  SYNCS.PHASECHK.TRANS64.TRYWAIT P0, [R7+URZ], R2 ;  /* 0x00000002070075a7 */ /* 0x0022a4000800017f */
[----:B--2---:R-:W-:Y:S05]  /*21830*/  @!P0 NANOSLEEP.SYNCS 0x989680 ;  /* 0x009896800000895d */ /* 0x004fea0003900000 */
[----:B------:R-:W2:Y:S02]  /*21840*/  @!P0 SYNCS.PHASECHK.TRANS64 P0, [R7+URZ], R2 ;  /* 0x00000002070085a7 */ /* 0x000ea4000800007f */
[----:B--2---:R-:W-:Y:S05]  /*21850*/  @!P0 BRA `(.L_x_5188) ;  /* 0xfffffffc00f08947 */ /* 0x004fea000383ffff */
[----:B------:R-:W-:Y:S05]  /*21860*/  BRA `(.L_x_5290) ;  /* 0xffffffd800747947 */ /* 0x000fea000383ffff */
.L_x_5190:
[----:B--2---:R2:W3:Y:S02]  /*21870*/  SYNCS.PHASECHK.TRANS64.TRYWAIT P0, [R4+URZ], R5 ;  /* 0x00000005040075a7 */ /* 0x0044e4000800017f */
[----:B---3--:R-:W-:Y:S05]  /*21880*/  @!P0 NANOSLEEP.SYNCS 0x989680 ;  /* 0x009896800000895d */ /* 0x008fea0003900000 */
[----:B------:R-:W3:Y:S02]  /*21890*/  @!P0 SYNCS.PHASECHK.TRANS64 P0, [R4+URZ], R5 ;  /* 0x00000005040085a7 */ /* 0x000ee4000800007f */
[----:B---3--:R-:W-:Y:S05]  /*218a0*/  @!P0 BRA `(.L_x_5190) ;  /* 0xfffffffc00f08947 */ /* 0x008fea000383ffff */
[----:B------:R-:W-:Y:S05]  /*218b0*/  BRA `(.L_x_5291) ;  /* 0xffffffd8007c7947 */ /* 0x000fea000383ffff */
.L_x_5292:
        /* <DEDUP_REMOVED lines=12> */
.L_x_6056:


//--------------------- .text._ZN7cutlass13device_kernelIN5flash11enable_sm90INS1_16FlashAttnFwdSm90INS1_25CollectiveMainloopFwdSm90ILi2EN4cute5tupleIJNS5_1CILi1EEES8_S8_EEENS6_IJNS7_ILi64EEESA_SA_EEELi512ENS_10bfloat16_tEfNS_4arch4Sm90ELb1ELb0ELb1ELb1ELb0ELb0ELb1ELb0ELb0ELb1ELb1ELb0EEENS1_21CollectiveEpilogueFwdINS6_IJSA_NS7_ILi512EEESA_EEES9_SC_SE_Li256ELb1ELb1ELb1ELb0EEENS1_36VarlenDynamicPersistentTileSchedulerILi64ELi64ELi256ELi128ELb1ELb1ELb1ELb1ELb1ELb1EEEEEEEEEvNT_6ParamsE --------------------------
	.section	.text._ZN7cutlass13device_kernelIN5flash11enable_sm90INS1_16FlashAttnFwdSm90INS1_25CollectiveMainloopFwdSm90ILi2EN4cute5tupleIJNS5_1CILi1EEES8_S8_EEENS6_IJNS7_ILi64EEESA_SA_EEELi512ENS_10bfloat16_tEfNS_4arch4Sm90ELb1ELb0ELb1ELb1ELb0ELb0ELb1ELb0ELb0ELb1ELb1ELb0EEENS1_21CollectiveEpilogueFwdINS6_IJSA_NS7_ILi512EEESA_EEES9_SC_SE_Li256ELb1ELb1ELb1ELb0EEENS1_36VarlenDynamicPersistentTileSchedulerILi64ELi64ELi256ELi128ELb1ELb1ELb1ELb1ELb1ELb1EEEEEEEEEvNT_6ParamsE,"ax",@progbits
	.align	128
.text._ZN7cutlass13device_kernelIN5flash11enable_sm90INS1_16FlashAttnFwdSm90INS1_25CollectiveMainloopFwdSm90ILi2EN4cute5tupleIJNS5_1CILi1EEES8_S8_EEENS6_IJNS7_ILi64EEESA_SA_EEELi512ENS_10bfloat16_tEfNS_4arch4Sm90ELb1ELb0ELb1ELb1ELb0ELb0ELb1ELb0ELb0ELb1ELb1ELb0EEENS1_21CollectiveEpilogueFwdINS6_IJSA_NS7_ILi512EEESA_EEES9_SC_SE_Li256ELb1ELb1ELb1ELb0EEENS1_36VarlenDynamicPersistentTileSchedulerILi64ELi64ELi256ELi128ELb1ELb1ELb1ELb1ELb1ELb1EEEEEEEEEvNT_6ParamsE:
        .type           _ZN7cutlass13device_kernelIN5flash11enable_sm90INS1_16FlashAttnFwdSm90INS1_25CollectiveMainloopFwdSm90ILi2EN4cute5tupleIJNS5_1CILi1EEES8_S8_EEENS6_IJNS7_ILi64EEESA_SA_EEELi512ENS_10bfloat16_tEfNS_4arch4Sm90ELb1ELb0ELb1ELb1ELb0ELb0ELb1ELb0ELb0ELb1ELb1ELb0EEENS1_21CollectiveEpilogueFwdINS6_IJSA_NS7_ILi512EEESA_EEES9_SC_SE_Li256ELb1ELb1ELb1ELb0EEENS1_36VarlenDynamicPersistentTileSchedulerILi64ELi64ELi256ELi128ELb1ELb1ELb1ELb1ELb1ELb1EEEEEEEEEvNT_6ParamsE,@function
        .size           _ZN7cutlass13device_kernelIN5flash11enable_sm90INS1_16FlashAttnFwdSm90INS1_25CollectiveMainloopFwdSm90ILi2EN4cute5tupleIJNS5_1CILi1EEES8_S8_EEENS6_IJNS7_ILi64EEESA_SA_EEELi512ENS_10bfloat16_tEfNS_4arch4Sm90ELb1ELb0ELb1ELb1ELb0ELb0ELb1ELb0ELb0ELb1ELb1ELb0EEENS1_21CollectiveEpilogueFwdINS6_IJSA_NS7_ILi512EEESA_EEES9_SC_SE_Li256ELb1ELb1ELb1ELb0EEENS1_36VarlenDynamicPersistentTileSchedulerILi64ELi64ELi256ELi128ELb1ELb1ELb1ELb1ELb1ELb1EEEEEEEEEvNT_6ParamsE,(.L_x_6057 - _ZN7cutlass13device_kernelIN5flash11enable_sm90INS1_16FlashAttnFwdSm90INS1_25CollectiveMainloopFwdSm90ILi2EN4cute5tupleIJNS5_1CILi1EEES8_S8_EEENS6_IJNS7_ILi64EEESA_SA_EEELi512ENS_10bfloat16_tEfNS_4arch4Sm90ELb1ELb0ELb1ELb1ELb0ELb0ELb1ELb0ELb0ELb1ELb1ELb0EEENS1_21CollectiveEpilogueFwdINS6_IJSA_NS7_ILi512EEESA_EEES9_SC_SE_Li256ELb1ELb1ELb1ELb0EEENS1_36VarlenDynamicPersistentTileSchedulerILi64ELi64ELi256ELi128ELb1ELb1ELb1ELb1ELb1ELb1EEEEEEEEEvNT_6ParamsE)
        .other          _ZN7cutlass13device_kernelIN5flash11enable_sm90INS1_16FlashAttnFwdSm90INS1_25CollectiveMainloopFwdSm90ILi2EN4cute5tupleIJNS5_1CILi1EEES8_S8_EEENS6_IJNS7_ILi64EEESA_SA_EEELi512ENS_10bfloat16_tEfNS_4arch4Sm90ELb1ELb0ELb1ELb1ELb0ELb0ELb1ELb0ELb0ELb1ELb1ELb0EEENS1_21CollectiveEpilogueFwdINS6_IJSA_NS7_ILi512EEESA_EEES9_SC_SE_Li256ELb1ELb1ELb1ELb0EEENS1_36VarlenDynamicPersistentTileSchedulerILi64ELi64ELi256ELi128ELb1ELb1ELb1ELb1ELb1ELb1EEEEEEEEEvNT_6ParamsE,@"STO_CUDA_ENTRY STV_DEFAULT"
_ZN7cutlass13device_kernelIN5flash11enable_sm90INS1_16FlashAttnFwdSm90INS1_25CollectiveMainloopFwdSm90ILi2EN4cute5tupleIJNS5_1CILi1EEES8_S8_EEENS6_IJNS7_ILi64EEESA_SA_EEELi512ENS_10bfloat16_tEfNS_4arch4Sm90ELb1ELb0ELb1ELb1ELb0ELb0ELb1ELb0ELb0ELb1ELb1ELb0EEENS1_21CollectiveEpilogueFwdINS6_IJSA_NS7_ILi512EEESA_EEES9_SC_SE_Li256ELb1ELb1ELb1ELb0EEENS1_36VarlenDynamicPersistentTileSchedulerILi64ELi64ELi256ELi128ELb1ELb1ELb1ELb1ELb1ELb1EEEEEEEEEvNT_6ParamsE:
        /* <DEDUP_REMOVED lines=18> */
.L_x_5294:
[----:B------:R-:W-:Y:S05]  /*0120*/  BSYNC B0 ;  /* 0x0000000000007941 */ /* 0x000fea0003800000 */
.L_x_5293:
        /* <DEDUP_REMOVED lines=39> */
.L_x_5295:
        /* <DEDUP_REMOVED lines=22> */
.L_x_5296:
        /* <DEDUP_REMOVED lines=18> */
.L_x_5297:
        /* <DEDUP_REMOVED lines=22> */
.L_x_5298:
        /* <DEDUP_REMOVED lines=22> */
.L_x_5299:
[----:B------:R-:W-:Y:S01]  /*08e0*/  PLOP3.LUT P0, PT, PT, PT, UP0, 0x80, 0x0 ;  /* 0x000000000000781c */ /* 0x000fe20003f0f008 */
[----:B------:R-:W-:Y:S01]  /*08f0*/  UMOV UR36, 0x1 ;  /* 0x0000000100247882 */ /* 0x000fe20000000000 */
[----:B------:R-:W-:Y:S01]  /*0900*/  NOP ;  /* 0x0000000000007918 */ /* 0x000fe20000000000 */
[----:B------:R-:W-:Y:S01]  /*0910*/  USEL UR36, UR36, 0x2, !UP0 ;  /* 0x0000000224247887 */ /* 0x000fe2000c000000 */
[----:B------:R-:W-:Y:S01]  /*0920*/  ULDC.64 UR38, c[0x0][0x208] ;  /* 0x0000820000267ab9 */ /* 0x000fe20000000a00 */
[----:B0123--:R-:W-:Y:S08]  /*0930*/  BAR.SYNC.DEFER_BLOCKING 0x0 ;  /* 0x0000000000007b1d */ /* 0x00fff00000010000 */
[----:B------:R-:W-:Y:S05]  /*0940*/  @!P0 BRA `(.L_x_5300) ;  /* 0x0000012000dc8947 */ /* 0x000fea0003800000 */
.L_x_5301:
        /* <DEDUP_REMOVED lines=25> */
[----:B------:R-:W-:-:S03]  /*0ae0*/  UMOV UR40, URZ ;  /* 0x0000003f00287c82 */ /* 0x000fc60008000000 */
[CC--:B------:R-:W-:Y:S02]  /*0af0*/  LEA.HI R2, R3.reuse, R6.reuse, RZ, 0x4 ;  /* 0x0000000603027211 */ /* 0x0c0fe400078f20ff */
[CC--:B------:R-:W-:Y:S02]  /*0b00*/  LEA.HI R4, R3.reuse, R6.reuse, RZ, 0x5 ;  /* 0x0000000603047211 */ /* 0x0c0fe400078f28ff */
[CC--:B------:R-:W-:Y:S02]  /*0b10*/  LEA.HI R0, R3.reuse, R6.reuse, RZ, 0x7 ;  /* 0x0000000603007211 */ /* 0x0c0fe400078f38ff */
[CC--:B------:R-:W-:Y:S02]  /*0b20*/  LEA.HI R9, R3.reuse, R6.reuse, RZ, 0x3 ;  /* 0x0000000603097211 */ /* 0x0c0fe400078f18ff */
[----:B------:R-:W-:Y:S02]  /*0b30*/  LEA.HI R10, R3, R6, RZ, 0x2 ;  /* 0x00000006030a7211 */ /* 0x000fe400078f10ff */
[----:B------:R-:W-:-:S02]  /*0b40*/  SHF.R.S32.HI R7, RZ, 0x4, R2 ;  /* 0x00000004ff077819 */ /* 0x000fc40000011402 */
[C---:B------:R-:W-:Y:S02]  /*0b50*/  LOP3.LUT R3, R2.reuse, 0xfffffff0, RZ, 0xc0, !PT ;  /* 0xfffffff002037812 */ /* 0x040fe400078ec0ff */
[--C-:B------:R-:W-:Y:S02]  /*0b60*/  SHF.R.S32.HI R5, RZ, 0x5, R4.reuse ;  /* 0x00000005ff057819 */ /* 0x100fe40000011404 */
[----:B------:R-:W-:Y:S02]  /*0b70*/  SHF.R.S32.HI R8, RZ, 0x1f, R4 ;  /* 0x0000001fff087819 */ /* 0x000fe40000011404 */
[----:B------:R-:W-:Y:S01]  /*0b80*/  LEA.HI R4, R2, R7, RZ, 0x1 ;  /* 0x0000000702047211 */ /* 0x000fe200078f08ff */
[----:B------:R-:W-:Y:S01]  /*0b90*/  IMAD.IADD R2, R6, 0x1, -R3 ;  /* 0x0000000106027824 */ /* 0x000fe200078e0a03 */
[----:B------:R-:W-:Y:S02]  /*0ba0*/  LOP3.LUT R13, R10, 0xfffffffc, RZ, 0xc0, !PT ;  /* 0xfffffffc0a0d7812 */ /* 0x000fe400078ec0ff */
[----:B------:R-:W-:-:S02]  /*0bb0*/  LOP3.LUT R4, R4, 0x1ffffffe, RZ, 0xc0, !PT ;  /* 0x1ffffffe04047812 */ /* 0x000fc400078ec0ff */
[----:B------:R-:W-:Y:S01]  /*0bc0*/  SHF.R.S32.HI R3, RZ, 0x1f, R2 ;  /* 0x0000001fff037819 */ /* 0x000fe20000011402 */
[----:B------:R-:W-:Y:S01]  /*0bd0*/  IMAD.IADD R13, R6, 0x1, -R13 ;  /* 0x00000001060d7824 */ /* 0x000fe200078e0a0d */
[----:B------:R-:W-:Y:S01]  /*0be0*/  LOP3.LUT R11, R9, 0xfffffff8, RZ, 0xc0, !PT ;  /* 0xfffffff8090b7812 */ /* 0x000fe200078ec0ff */
[----:B------:R-:W-:Y:S01]  /*0bf0*/  IMAD.IADD R4, R7, 0x1, -R4 ;  /* 0x0000000107047824 */ /* 0x000fe200078e0a04 */
[----:B------:R-:W-:Y:S02]  /*0c00*/  LEA.HI R8, R8, R5, RZ, 0x2 ;  /* 0x0000000508087211 */ /* 0x000fe400078f10ff */
[----:B------:R-:W-:Y:S01]  /*0c10*/  LOP3.LUT R9, R0, 0xffffff80, RZ, 0xc0, !PT ;  /* 0xffffff8000097812 */ /* 0x000fe200078ec0ff */
[----:B------:R-:W-:Y:S01]  /*0c20*/  IMAD.IADD R17, R6, 0x1, -R11 ;  /* 0x0000000106117824 */ /* 0x000fe200078e0a0b */
[----:B------:R-:W-:Y:S01]  /*0c30*/  LEA.HI R7, R3, R2, RZ, 0x3 ;  /* 0x0000000203077211 */ /* 0x000fe200078f18ff */
[----:B------:R-:W-:Y:S01]  /*0c40*/  IMAD.SHL.U32 R4, R4, 0x8, RZ ;  /* 0x0000000804047824 */ /* 0x000fe200078e00ff */
[----:B------:R-:W-:Y:S01]  /*0c50*/  SHF.R.S32.HI R233, RZ, 0x7, R0 ;  /* 0x00000007ffe97819 */ /* 0x000fe20000011400 */
[----:B------:R-:W-:Y:S01]  /*0c60*/  IMAD.IADD R9, R6, 0x1, -R9 ;  /* 0x0000000106097824 */ /* 0x000fe200078e0a09 */
[----:B------:R-:W-:Y:S01]  /*0c70*/  LOP3.LUT R8, R8, 0x3ffffc, RZ, 0xc0, !PT ;  /* 0x003ffffc08087812 */ /* 0x000fe200078ec0ff */
[----:B------:R-:W-:Y:S01]  /*0c80*/  IMAD.SHL.U32 R17, R17, 0x8, RZ ;  /* 0x0000000811117824 */ /* 0x000fe200078e00ff */
[----:B------:R-:W-:Y:S01]  /*0c90*/  LEA.HI R6, R13, R13, RZ, 0x1 ;  /* 0x0000000d0d067211 */ /* 0x000fe200078f08ff */
[----:B------:R-:W-:Y:S01]  /*0ca0*/  IMAD R15, R233, 0x100, R2 ;  /* 0x00000100e90f7824 */ /* 0x000fe200078e0202 */
[----:B------:R-:W-:Y:S01]  /*0cb0*/  LOP3.LUT R11, R7, 0xfffffff8, RZ, 0xc0, !PT ;  /* 0xfffffff8070b7812 */ /* 0x000fe200078ec0ff */
[----:B------:R-:W-:Y:S01]  /*0cc0*/  IMAD.IADD R8, R5, 0x1, -R8 ;  /* 0x0000000105087824 */ /* 0x000fe200078e0a08 */
[----:B------:R-:W-:Y:S01]  /*0cd0*/  LOP3.LUT R10, R6, 0x1ffffffe, RZ, 0xc0, !PT ;  /* 0x1ffffffe060a7812 */ /* 0x000fe200078ec0ff */
[----:B------:R-:W-:Y:S01]  /*0ce0*/  IMAD.SHL.U32 R7, R7, 0x40, RZ ;  /* 0x0000004007077824 */ /* 0x000fe200078e00ff */
[----:B------:R-:W-:Y:S01]  /*0cf0*/  SHF.R.S32.HI R6, RZ, 0x1f, R9 ;  /* 0x0000001fff067819 */ /* 0x000fe20000011409 */
[----:B------:R-:W-:Y:S01]  /*0d00*/  IMAD.IADD R11, R2, 0x1, -R11 ;  /* 0x00000001020b7824 */ /* 0x000fe200078e0a0b */
[----:B------:R-:W-:Y:S01]  /*0d10*/  LEA.HI R0, R0, R233, RZ, 0x1 ;  /* 0x000000e900007211 */ /* 0x000fe200078f08ff */
[----:B------:R-:W-:Y:S01]  /*0d20*/  IMAD R15, R8, 0x10, R15 ;  /* 0x00000010080f7824 */ /* 0x000fe200078e020f */
[----:B------:R-:W-:Y:S01]  /*0d30*/  LOP3.LUT R8, R7, 0x7ffffe00, RZ, 0xc0, !PT ;  /* 0x7ffffe0007087812 */ /* 0x000fe200078ec0ff */
[----:B------:R-:W-:Y:S01]  /*0d40*/  IMAD.SHL.U32 R7, R11, 0x40, RZ ;  /* 0x000000400b077824 */ /* 0x000fe200078e00ff */
[----:B------:R-:W-:Y:S01]  /*0d50*/  LEA.HI R3, R6, R9, RZ, 0x2 ;  /* 0x0000000906037211 */ /* 0x000fe200078f10ff */
[----:B------:R-:W-:Y:S01]  /*0d60*/  IMAD.IADD R13, R13, 0x1, -R10 ;  /* 0x000000010d0d7824 */ /* 0x000fe200078e0a0a */
[----:B------:R-:W-:Y:S01]  /*0d70*/  LOP3.LUT R0, R0, 0xfffffe, RZ, 0xc0, !PT ;  /* 0x00fffffe00007812 */ /* 0x000fe200078ec0ff */
[----:B------:R-:W-:Y:S01]  /*0d80*/  IMAD R8, R5, 0x400, R8 ;  /* 0x0000040005087824 */ /* 0x000fe200078e0208 */
[----:B------:R-:W-:Y:S01]  /*0d90*/  LOP3.LUT R10, R3, 0x7ffffffc, RZ, 0xc0, !PT ;  /* 0x7ffffffc030a7812 */ /* 0x000fe200078ec0ff */
[----:B------:R-:W-:Y:S01]  /*0da0*/  IMAD.U32 R5, R15, 0x40, R4 ;  /* 0x000000400f057824 */ /* 0x000fe200078e0004 */
[----:B------:R-:W-:Y:S01]  /*0db0*/  LOP3.LUT R7, R7, 0x1c0, RZ, 0xc0, !PT ;  /* 0x000001c007077812 */ /* 0x000fe200078ec0ff */
[----:B------:R-:W-:Y:S01]  /*0dc0*/  IMAD.IADD R0, R233, 0x1, -R0 ;  /* 0x00000001e9007824 */ /* 0x000fe200078e0a00 */
[--C-:B------:R-:W-:Y:S01]  /*0dd0*/  SHF.R.S32.HI R2, RZ, 0x2, R3.reuse ;  /* 0x00000002ff027819 */ /* 0x100fe20000011403 */
[----:B------:R-:W-:Y:S01]  /*0de0*/  IMAD.IADD R10, R9, 0x1, -R10 ;  /* 0x00000001090a7824 */ /* 0x000fe200078e0a0a */
[----:B------:R-:W-:Y:S01]  /*0df0*/  SHF.R.S32.HI R3, RZ, 0x1f, R3 ;  /* 0x0000001fff037819 */ /* 0x000fe20000011403 */
[----:B------:R0:W-:Y:S01]  /*0e00*/  STL [R1+0x70], R5 ;  /* 0x0000700501007387 */ /* 0x0001e20000100800 */
[----:B------:R-:W-:Y:S01]  /*0e10*/  LOP3.LUT R4, R7, 0x8, R4, 0xf8, !PT ;  /* 0x0000000807047812 */ /* 0x000fe200078ef804 */
[----:B------:R-:W-:Y:S01]  /*0e20*/  IMAD.SHL.U32 R189, R10, 0x2, RZ ;  /* 0x000000020abd7824 */ /* 0x000fe200078e00ff */
[----:B------:R-:W-:Y:S01]  /*0e30*/  SHF.R.U32.HI R7, RZ, 0x3, R7 ;  /* 0x00000003ff077819 */ /* 0x000fe20000011607 */
[----:B------:R-:W-:Y:S01]  /*0e40*/  VIADD R194, R17, 0x40 ;  /* 0x0000004011c27836 */ /* 0x000fe20000000000 */
[----:B------:R-:W-:Y:S01]  /*0e50*/  LEA.HI R3, R3, R2, RZ, 0x3 ;  /* 0x0000000203037211 */ /* 0x000fe200078f18ff */
[----:B------:R-:W-:Y:S01]  /*0e60*/  VIADD R193, R17, 0x80 ;  /* 0x0000008011c17836 */ /* 0x000fe20000000000 */
[----:B------:R-:W-:-:S02]  /*0e70*/  LOP3.LUT R7, R4, R7, RZ, 0x3c, !PT ;  /* 0x0000000704077212 */ /* 0x000fc400078e3cff */
[----:B------:R-:W-:Y:S01]  /*0e80*/  LEA.HI R6, R6, R9, RZ, 0x5 ;  /* 0x0000000906067211 */ /* 0x000fe200078f28ff */
[----:B0-----:R-:W-:Y:S01]  /*0e90*/  IMAD.SHL.U32 R5, R0, 0x100, RZ ;  /* 0x0000010000057824 */ /* 0x001fe200078e00ff */
[----:B------:R-:W-:Y:S01]  /*0ea0*/  LOP3.LUT R3, R3, 0xfffffff8, RZ, 0xc0, !PT ;  /* 0xfffffff803037812 */ /* 0x000fe200078ec0ff */
[----:B------:R-:W-:Y:S01]  /*0eb0*/  IMAD.IADD R7, R8, 0x1, R7 ;  /* 0x0000000108077824 */ /* 0x000fe200078e0207 */
[----:B------:R-:W-:Y:S01]  /*0ec0*/  R2P PR, R11, 0x6 ;  /* 0x000000060b007804 */ /* 0x000fe20000000000 */
[----:B------:R-:W-:Y:S01]  /*0ed0*/  IMAD.IADD R22, R189, 0x1, R5 ;  /* 0x00000001bd167824 */ /* 0x000fe200078e0205 */
[----:B------:R0:W-:Y:S01]  /*0ee0*/  STL [R1+0x6c], R5 ;  /* 0x00006c0501007387 */ /* 0x0001e20000100800 */
[----:B------:R-:W-:Y:S01]  /*0ef0*/  SHF.R.S32.HI R6, RZ, 0x5, R6 ;  /* 0x00000005ff067819 */ /* 0x000fe20000011406 */
[----:B------:R-:W-:Y:S01]  /*0f00*/  IMAD.IADD R3, R2, 0x1, -R3 ;  /* 0x0000000102037824 */ /* 0x000fe200078e0a03 */
[----:B------:R-:W-:Y:S01]  /*0f10*/  SEL R185, R185, 0xffffffc0, !P2 ;  /* 0xffffffc0b9b97807 */ /* 0x000fe20005000000 */
[C---:B------:R-:W-:Y:S01]  /*0f20*/  VIADD R226, R22.reuse, 0x10 ;  /* 0x0000001016e27836 */ /* 0x040fe20000000000 */
[----:B------:R-:W-:Y:S01]  /*0f30*/  SHF.R.S32.HI R0, RZ, 0x1f, R22 ;  /* 0x0000001fff007819 */ /* 0x000fe20000011416 */
[----:B------:R-:W-:-:S02]  /*0f40*/  VIADD R227, R22, 0x8 ;  /* 0x0000000816e37836 */ /* 0x000fc40000000000 */
[C---:B------:R-:W-:Y:S01]  /*0f50*/  VIADD R223, R22.reuse, 0x28 ;  /* 0x0000002816df7836 */ /* 0x040fe20000000000 */
[----:B------:R-:W-:Y:S01]  /*0f60*/  SHF.R.S32.HI R0, RZ, 0x1f, R226 ;  /* 0x0000001fff007819 */ /* 0x000fe200000114e2 */
[C---:B------:R-:W-:Y:S02]  /*0f70*/  VIADD R225, R22.reuse, 0x18 ;  /* 0x0000001816e17836 */ /* 0x040fe40000000000 */
[C---:B------:R-:W-:Y:S01]  /*0f80*/  VIADD R224, R22.reuse, 0x20 ;  /* 0x0000002016e07836 */ /* 0x040fe20000000000 */
[----:B------:R-:W-:Y:S01]  /*0f90*/  SHF.R.S32.HI R0, RZ, 0x1f, R223 ;  /* 0x0000001fff007819 */ /* 0x000fe200000114df */
[C---:B------:R-:W-:Y:S01]  /*0fa0*/  VIADD R220, R22.reuse, 0x40 ;  /* 0x0000004016dc7836 */ /* 0x040fe20000000000 */
[----:B------:R-:W-:Y:S01]  /*0fb0*/  SHF.R.S32.HI R4, RZ, 0x1f, R225 ;  /* 0x0000001fff047819 */ /* 0x000fe200000114e1 */
[----:B------:R-:W-:Y:S02]  /*0fc0*/  IMAD R23, R7, 0x2, R16 ;  /* 0x0000000207177824 */ /* 0x000fe400078e0210 */
[C---:B------:R-:W-:Y:S01]  /*0fd0*/  VIADD R222, R22.reuse, 0x30 ;  /* 0x0000003016de7836 */ /* 0x040fe20000000000 */
[----:B------:R-:W-:Y:S01]  /*0fe0*/  SHF.R.S32.HI R0, RZ, 0x1f, R220 ;  /* 0x0000001fff007819 */ /* 0x000fe200000114dc */
[----:B------:R-:W-:-:S02]  /*0ff0*/  VIADD R221, R22, 0x38 ;  /* 0x0000003816dd7836 */ /* 0x000fc40000000000 */
        /* <DEDUP_REMOVED lines=57> */
[----:B------:R-:W-:Y:S02]  /*1390*/  IMAD.MOV.U32 R2, RZ, RZ, RZ ;  /* 0x000000ffff027224 */ /* 0x000fe400078e00ff */
[----:B------:R-:W-:Y:S02]  /*13a0*/  IMAD R190, R13, 0x8, R18 ;  /* 0x000000080dbe7824 */ /* 0x000fe400078e0212 */
[----:B0-----:R-:W-:-:S07]  /*13b0*/  IMAD.IADD R185, R185, 0x1, R184 ;  /* 0x00000001b9b97824 */ /* 0x001fce00078e02b8 */
.L_x_5357:
[----:B------:R-:W-:Y:S01]  /*13c0*/  ULDC.64 UR6, c[0x0][0xd88] ;  /* 0x0003620000067ab9 */ /* 0x000fe20000000a00 */
[----:B------:R-:W-:Y:S01]  /*13d0*/  ULDC.64 UR8, c[0x0][0xb10] ;  /* 0x0002c40000087ab9 */ /* 0x000fe20000000a00 */
[----:B------:R-:W-:Y:S01]  /*13e0*/  UIMAD.WIDE UR6, UR5, 0x4, UR6 ;  /* 0x00000004050678a5 */ /* 0x000fe2000f8e0206 */
[----:B0-----:R-:W0:Y:S05]  /*13f0*/  LDC R188, c[0x0][0x288] ;  /* 0x0000a200ffbc7b82 */ /* 0x001e2a0000000800 */
[----:B-1234-:R-:W-:Y:S02]  /*1400*/  IMAD.U32 R8, RZ, RZ, UR6 ;  /* 0x00000006ff087e24 */ /* 0x01efe4000f8e00ff */
[----:B------:R-:W-:Y:S01]  /*1410*/  IMAD.U32 R9, RZ, RZ, UR7 ;  /* 0x00000007ff097e24 */ /* 0x000fe2000f8e00ff */
[----:B------:R-:W-:Y:S01]  /*1420*/  ULDC.64 UR6, c[0x0][0xb20] ;  /* 0x0002c80000067ab9 */ /* 0x000fe20000000a00 */
[----:B-----5:R-:W1:Y:S03]  /*1430*/  LDC.64 R12, c[0x0][0x418] ;  /* 0x00010600ff0c7b82 */ /* 0x020e660000000a00 */
[----:B------:R-:W2:Y:S01]  /*1440*/  LDG.E R191, desc[UR38][R8.64] ;  /* 0x0000002608bf7981 */ /* 0x000ea2000c1e1900 */
[----:B------:R-:W-:Y:S01]  /*1450*/  ISETP.NE.U32.AND P1, PT, RZ, UR6, PT ;  /* 0x00000006ff007c0c */ /* 0x000fe2000bf25070 */
[----:B------:R-:W-:Y:S01]  /*1460*/  IMAD.MOV.U32 R10, RZ, RZ, RZ ;  /* 0x000000ffff0a7224 */ /* 0x000fe200078e00ff */
[----:B------:R-:W-:-:S02]  /*1470*/  ISETP.NE.U32.AND P0, PT, RZ, UR8, PT ;  /* 0x00000008ff007c0c */ /* 0x000fc4000bf05070 */
[----:B------:R-:W-:Y:S01]  /*1480*/  ISETP.NE.AND.EX P1, PT, RZ, UR7, PT, P1 ;  /* 0x00000007ff007c0c */ /* 0x000fe2000bf25310 */
[----:B------:R-:W3:Y:S01]  /*1490*/  LDC R3, c[0x0][0x424] ;  /* 0x00010900ff037b82 */ /* 0x000ee20000000800 */
[----:B------:R-:W-:-:S07]  /*14a0*/  ISETP.NE.AND.EX P0, PT, RZ, UR9, PT, P0 ;  /* 0x00000009ff007c0c */ /* 0x000fce000bf05300 */
[----:B------:R-:W4:Y:S01]  /*14b0*/  LDC R14, c[0x0][0x2f0] ;  /* 0x0000bc00ff0e7b82 */ /* 0x000f220000000800 */
[----:B--2---:R-:W-:-:S03]  /*14c0*/  SHF.R.S32.HI R196, RZ, 0x1f, R191 ;  /* 0x0000001fffc47819 */ /* 0x004fc600000114bf */
[----:B------:R-:W-:-:S04]  /*14d0*/  @P1 LEA R4, P2, R191, UR6, 0x2 ;  /* 0x00000006bf041c11 */ /* 0x000fc8000f8410ff */
[C---:B------:R-:W-:Y:S02]  /*14e0*/  @P1 LEA.HI.X R5, R191.reuse, UR7, R196, 0x2, P2 ;  /* 0x00000007bf051c11 */ /* 0x040fe400090f14c4 */
[----:B------:R-:W-:-:S03]  /*14f0*/  @P0 LEA R8, P2, R191, UR8, 0x2 ;  /* 0x00000008bf080c11 */ /* 0x000fc6000f8410ff */
[----:B------:R2:W5:Y:S01]  /*1500*/  @P1 LDG.E R10, desc[UR38][R4.64] ;  /* 0x00000026040a1981 */ /* 0x000562000c1e1900 */
[----:B------:R-:W-:Y:S01]  /*1510*/  @P0 LEA.HI.X R9, R191, UR9, R196, 0x2, P2 ;  /* 0x00000009bf090c11 */ /* 0x000fe200090f14c4 */
[----:B------:R-:W-:-:S04]  /*1520*/  ULDC.64 UR8, c[0x0][0xb18] ;  /* 0x0002c60000087ab9 */ /* 0x000fc80000000a00 */
[----:B0-----:R2:W5:Y:S01]  /*1530*/  @P0 LDG.E R188, desc[UR38][R8.64] ;  /* 0x0000002608bc0981 */ /* 0x001562000c1e1900 */
[----:B-1----:R-:W-:Y:S02]  /*1540*/  ISETP.NE.U32.AND P1, PT, R12, RZ, PT ;  /* 0x000000ff0c00720c */ /* 0x002fe40003f25070 */
[----:B------:R-:W-:Y:S02]  /*1550*/  ISETP.NE.U32.AND P2, PT, RZ, UR8, PT ;  /* 0x00000008ff007c0c */ /* 0x000fe4000bf45070 */
[C---:B------:R-:W-:Y:S02]  /*1560*/  LOP3.LUT R0, R6.reuse, 0xff000000, RZ, 0xc0, !PT ;  /* 0xff00000006007812 */ /* 0x040fe400078ec0ff */
[----:B------:R-:W-:Y:S02]  /*1570*/  ISETP.NE.AND.EX P1, PT, R13, RZ, PT, P1 ;  /* 0x000000ff0d00720c */ /* 0x000fe40003f25310 */
[----:B------:R-:W-:Y:S02]  /*1580*/  ISETP.NE.AND.EX P2, PT, RZ, UR9, PT, P2 ;  /* 0x00000009ff007c0c */ /* 0x000fe4000bf45320 */
[----:B------:R-:W-:-:S02]  /*1590*/  LOP3.LUT R192, R6, 0xffff, RZ, 0xc0, !PT ;  /* 0x0000ffff06c07812 */ /* 0x000fc400078ec0ff */
[----:B------:R-:W-:Y:S02]  /*15a0*/  LOP3.LUT R195, R6, 0xff0000, RZ, 0xc0, !PT ;  /* 0x00ff000006c37812 */ /* 0x000fe400078ec0ff */
[----:B------:R-:W-:Y:S02]  /*15b0*/  SHF.R.U32.HI R0, RZ, 0x8, R0 ;  /* 0x00000008ff007819 */ /* 0x000fe40000011600 */
[----:B---3--:R-:W-:Y:S01]  /*15c0*/  SEL R3, R3, 0x1, P1 ;  /* 0x0000000103037807 */ /* 0x008fe20000800000 */
[----:B--2-4-:R-:W-:Y:S06]  /*15d0*/  @P0 BRA `(.L_x_5302) ;  /* 0x0000000000240947 */ /* 0x014fec0003800000 */
        /* <DEDUP_REMOVED lines=9> */
.L_x_5302:
[----:B------:R-:W-:Y:S01]  /*1670*/  LEA.HI R195, R195, R0, RZ, 0x10 ;  /* 0x00000000c3c37211 */ /* 0x000fe200078f80ff */
[----:B------:R-:W-:Y:S01]  /*1680*/  IMAD R187, R3, R14, RZ ;  /* 0x0000000e03bb7224 */ /* 0x000fe200078e02ff */
[----:B------:R-:W-:Y:S06]  /*1690*/  @!P2 BRA `(.L_x_5303) ;  /* 0x000000000010a947 */ /* 0x000fec0003800000 */
[----:B------:R-:W-:-:S04]  /*16a0*/  LEA R4, P0, R191, UR8, 0x2 ;  /* 0x00000008bf047c11 */ /* 0x000fc8000f8010ff */
[----:B------:R-:W-:-:S05]  /*16b0*/  LEA.HI.X R5, R191, UR9, R196, 0x2, P0 ;  /* 0x00000009bf057c11 */ /* 0x000fca00080f14c4 */
[----:B------:R0:W5:Y:S01]  /*16c0*/  LDG.E R187, desc[UR38][R4.64] ;  /* 0x0000002604bb7981 */ /* 0x000162000c1e1900 */
[----:B------:R-:W-:Y:S05]  /*16d0*/  BRA `(.L_x_5304) ;  /* 0x0000000000247947 */ /* 0x000fea0003800000 */
.L_x_5303:
[----:B------:R-:W-:Y:S02]  /*16e0*/  ULDC.64 UR6, c[0x0][0xb00] ;  /* 0x0002c00000067ab9 */ /* 0x000fe40000000a00 */
[----:B------:R-:W-:-:S04]  /*16f0*/  ISETP.NE.U32.AND P0, PT, RZ, UR6, PT ;  /* 0x00000006ff007c0c */ /* 0x000fc8000bf05070 */
[----:B------:R-:W-:-:S13]  /*1700*/  ISETP.NE.AND.EX P0, PT, RZ, UR7, PT, P0 ;  /* 0x00000007ff007c0c */ /* 0x000fda000bf05300 */
[----:B------:R-:W-:Y:S05]  /*1710*/  @!P0 BRA `(.L_x_5304) ;  /* 0x0000000000148947 */ /* 0x000fea0003800000 */
[----:B------:R-:W0:Y:S02]  /*1720*/  LDC.64 R4, c[0x0][0xb00] ;  /* 0x0002c000ff047b82 */ /* 0x000e240000000a00 */
[----:B0-----:R-:W-:-:S05]  /*1730*/  IMAD.WIDE R4, R191, 0x4, R4 ;  /* 0x00000004bf047825 */ /* 0x001fca00078e0204 */
[----:B------:R-:W2:Y:S04]  /*1740*/  LDG.E R187, desc[UR38][R4.64] ;  /* 0x0000002604bb7981 */ /* 0x000ea8000c1e1900 */
[----:B------:R-:W2:Y:S02]  /*1750*/  LDG.E R0, desc[UR38][R4.64+0x4] ;  /* 0x0000042604007981 */ /* 0x000ea4000c1e1900 */
[----:B--2---:R-:W-:-:S07]  /*1760*/  IMAD.IADD R187, R0, 0x1, -R187 ;  /* 0x0000000100bb7824 */ /* 0x004fce00078e0abb */
.L_x_5304:
[----:B------:R-:W-:Y:S01]  /*1770*/  UISETP.NE.AND UP0, UPT, UR41, 0x1, UPT ;  /* 0x000000012900788c */ /* 0x000fe2000bf05270 */
[----:B-----5:R-:W-:Y:S01]  /*1780*/  IMAD.IADD R187, R187, 0x1, -R10 ;  /* 0x00000001bbbb7824 */ /* 0x020fe200078e0a0a */
[----:B------:R-:W-:-:S03]  /*1790*/  USHF.L.U32 UR42, UR4, 0x6, URZ ;  /* 0x00000006042a7899 */ /* 0x000fc6000800063f */
[----:B------:R-:W-:Y:S01]  /*17a0*/  VIADD R0, R187, 0x3f ;  /* 0x0000003fbb007836 */ /* 0x000fe20000000000 */
[----:B------:R-:W-:-:S04]  /*17b0*/  PLOP3.LUT P0, PT, PT, PT, UP0, 0x80, 0x0 ;  /* 0x000000000000781c */ /* 0x000fc80003f0f008 */
[----:B------:R-:W-:-:S04]  /*17c0*/  SHF.R.S32.HI R3, RZ, 0x1f, R0 ;  /* 0x0000001fff037819 */ /* 0x000fc80000011400 */
[----:B------:R-:W-:-:S04]  /*17d0*/  LEA.HI R3, R3, R0, RZ, 0x6 ;  /* 0x0000000003037211 */ /* 0x000fc800078f30ff */
[----:B------:R-:W-:Y:S01]  /*17e0*/  SHF.R.S32.HI R6, RZ, 0x6, R3 ;  /* 0x00000006ff067819 */ /* 0x000fe20000011403 */
[----:B------:R-:W-:Y:S06]  /*17f0*/  @!P0 BRA `(.L_x_5305) ;  /* 0x0000001c00d88947 */ /* 0x000fec0003800000 */
[----:B------:R-:W1:Y:S01]  /*1800*/  LDC R0, c[0x0][0x448] ;  /* 0x00011200ff007b82 */ /* 0x000e620000000800 */
[----:B------:R-:W-:Y:S01]  /*1810*/  UIADD3 UR4, UR42, 0x3f, URZ ;  /* 0x0000003f2a047890 */ /* 0x000fe2000fffe03f */
[----:B------:R-:W-:Y:S02]  /*1820*/  IADD3 R187, R187, 0x40, -R188 ;  /* 0x00000040bbbb7810 */ /* 0x000fe40007ffe8bc */
[----:B------:R-:W-:Y:S02]  /*1830*/  LOP3.LUT R8, R195, 0xff, RZ, 0xc0, !PT ;  /* 0x000000ffc3087812 */ /* 0x000fe400078ec0ff */
[----:B-1----:R-:W-:Y:S01]  /*1840*/  ISETP.NE.AND P0, PT, R0, 0x1, PT ;  /* 0x000000010000780c */ /* 0x002fe20003f05270 */
[----:B------:R-:W-:-:S12]  /*1850*/  IMAD.U32 R0, RZ, RZ, UR4 ;  /* 0x00000004ff007e24 */ /* 0x000fd8000f8e00ff */
[----:B------:R-:W1:Y:S08]  /*1860*/  @P0 LDC R3, c[0x0][0x44c] ;  /* 0x00011300ff030b82 */ /* 0x000e700000000800 */
[----:B0-----:R-:W0:Y:S01]  /*1870*/  @P0 LDC R4, c[0x0][0x450] ;  /* 0x00011400ff040b82 */ /* 0x001e220000000800 */
[----:B-1----:R-:W-:-:S05]  /*1880*/  @P0 IMAD.HI.U32 R3, R3, UR4, RZ ;  /* 0x0000000403030c27 */ /* 0x002fca000f8e00ff */
[----:B0-----:R-:W-:-:S05]  /*1890*/  @P0 SHF.R.U32.HI R0, RZ, R4, R3 ;  /* 0x00000004ff000219 */ /* 0x001fca0000011603 */
[----:B------:R-:W-:-:S05]  /*18a0*/  IMAD.IADD R0, R187, 0x1, R0 ;  /* 0x00000001bb007824 */ /* 0x000fca00078e0200 */
[----:B------:R-:W-:-:S04]  /*18b0*/  SHF.R.S32.HI R3, RZ, 0x1f, R0 ;  /* 0x0000001fff037819 */ /* 0x000fc80000011400 */
[----:B------:R-:W-:-:S04]  /*18c0*/  LEA.HI R3, R3, R0, RZ, 0x6 ;  /* 0x0000000003037211 */ /* 0x000fc800078f30ff */
[----:B------:R-:W-:-:S04]  /*18d0*/  SHF.R.S32.HI R3, RZ, 0x6, R3 ;  /* 0x00000006ff037819 */ /* 0x000fc80000011403 */
[----:B------:R-:W-:Y:S01]  /*18e0*/  VIMNMX R11, R6, R3, PT ;  /* 0x00000003060b7248 */ /* 0x000fe20003fe0100 */
[----:B------:R-:W-:-:S03]  /*18f0*/  IMAD.MOV.U32 R3, RZ, RZ, RZ ;  /* 0x000000ffff037224 */ /* 0x000fc600078e00ff */
[----:B------:R-:W-:-:S13]  /*1900*/  ISETP.GE.AND P0, PT, R11, 0x1, PT ;  /* 0x000000010b00780c */ /* 0x000fda0003f06270 */
[----:B------:R-:W-:Y:S05]  /*1910*/  @!P0 BRA `(.L_x_5306) ;  /* 0x0000000000788947 */ /* 0x000fea0003800000 */
[----:B------:R-:W-:-:S04]  /*1920*/  SHF.R.U32.HI R0, RZ, 0x10, R195 ;  /* 0x00000010ff007819 */ /* 0x000fc800000116c3 */
[----:B------:R-:W-:-:S13]  /*1930*/  ISETP.NE.AND P0, PT, R0, RZ, PT ;  /* 0x000000ff0000720c */ /* 0x000fda0003f05270 */
[----:B------:R-:W0:Y:S02]  /*1940*/  @!P0 LDC R0, c[0x0][0xae8] ;  /* 0x0002ba00ff008b82 */ /* 0x000e240000000800 */
        /* <DEDUP_REMOVED lines=27> */
.L_x_5306:
        /* <DEDUP_REMOVED lines=9> */
[----:B------:R-:W-:Y:S02]  /*1b90*/  R2UR UR4, R11 ;  /* 0x000000000b0472ca */ /* 0x000fe400000e0000 */
        /* <DEDUP_REMOVED lines=72> */
[----:B0-----:R-:W-:-:S04]  /*2020*/  LEA.HI R4, R3, R3, RZ, 0x1 ;  /* 0x0000000303047211 */ /* 0x001fc800078f08ff */
[----:B------:R-:W-:Y:S01]  /*2030*/  LOP3.LUT R4, R4, 0x1fffe, RZ, 0xc0, !PT ;  /* 0x0001fffe04047812 */ /* 0x000fe200078ec0ff */
[----:B------:R-:W-:-:S04]  /*2040*/  WARPGROUP.ARRIVE ;  /* 0x00000000000079c5 */ /* 0x000fc80000000000 */
[----:B------:R-:W-:Y:S02]  /*2050*/  IMAD.IADD R3, R3, 0x1, -R4 ;  /* 0x0000000103037824 */ /* 0x000fe400078e0a04 */
[----:B------:R-:W-:Y:S02]  /*2060*/  VIADD R4, R16, 0x36400 ;  /* 0x0003640010047836 */ /* 0x000fe40000000000 */
[----:B------:R-:W-:-:S03]  /*2070*/  IMAD R3, R3, 0x8000, R16 ;  /* 0x0000800003037824 */ /* 0x000fc600078e0210 */
[----:B------:R-:W-:Y:S01]  /*2080*/  SHF.R.U32.HI R4, RZ, 0x4, R4 ;  /* 0x00000004ff047819 */ /* 0x000fe20000011604 */
[----:B------:R-:W-:-:S03]  /*2090*/  VIADD R3, R3, 0x400 ;  /* 0x0000040003037836 */ /* 0x000fc60000000000 */
[----:B------:R-:W-:Y:S02]  /*20a0*/  LOP3.LUT R4, R4, 0x3fff, RZ, 0xc0, !PT ;  /* 0x00003fff04047812 */ /* 0x000fe400078ec0ff */
[----:B------:R-:W-:Y:S02]  /*20b0*/  SHF.R.U32.HI R3, RZ, 0x4, R3 ;  /* 0x00000004ff037819 */ /* 0x000fe40000011603 */
[----:B------:R-:W-:Y:S02]  /*20c0*/  LOP3.LUT R5, R4, 0x10000, RZ, 0xfc, !PT ;  /* 0x0001000004057812 */ /* 0x000fe400078efcff */
[----:B------:R-:W-:Y:S02]  /*20d0*/  LOP3.LUT R3, R3, 0x3fff, RZ, 0xc0, !PT ;  /* 0x00003fff03037812 */ /* 0x000fe400078ec0ff */
[C---:B------:R-:W-:Y:S01]  /*20e0*/  R2UR UR16, R5.reuse ;  /* 0x00000000051072ca */ /* 0x040fe200000e0000 */
[----:B------:R-:W-:Y:S01]  /*20f0*/  VIADD R7, R5, 0x2 ;  /* 0x0000000205077836 */ /* 0x000fe20000000000 */
[----:B------:R-:W-:-:S02]  /*2100*/  LOP3.LUT R3, R3, 0x2000000, RZ, 0xfc, !PT ;  /* 0x0200000003037812 */ /* 0x000fc400078efcff */
[----:B-1----:R-:W-:Y:S02]  /*2110*/  LOP3.LUT R9, R9, 0x7f, RZ, 0xc0, !PT ;  /* 0x0000007f09097812 */ /* 0x002fe400078ec0ff */
[----:B------:R-:W-:Y:S01]  /*2120*/  R2UR UR12, R7 ;  /* 0x00000000070c72ca */ /* 0x000fe200000e0000 */
[----:B------:R-:W-:Y:S01]  /*2130*/  IMAD R4, R2, 0x1000, R3 ;  /* 0x0000100002047824 */ /* 0x000fe200078e0203 */
[----:B------:R-:W-:Y:S01]  /*2140*/  ISETP.NE.AND P1, PT, R9, RZ, PT ;  /* 0x000000ff0900720c */ /* 0x000fe20003f25270 */
[C---:B------:R-:W-:Y:S02]  /*2150*/  VIADD R7, R5.reuse, 0x4 ;  /* 0x0000000405077836 */ /* 0x040fe40000000000 */
[C---:B------:R-:W-:Y:S01]  /*2160*/  VIADD R6, R4.reuse, 0x80 ;  /* 0x0000008004067836 */ /* 0x040fe20000000000 */
[----:B------:R-:W-:Y:S01]  /*2170*/  R2UR UR18, R4 ;  /* 0x00000000041272ca */ /* 0x000fe200000e0000 */
[----:B------:R-:W-:Y:S01]  /*2180*/  VIADD R5, R5, 0x6 ;  /* 0x0000000605057836 */ /* 0x000fe20000000000 */
[----:B------:R-:W-:-:S02]  /*2190*/  R2UR UR8, R7 ;  /* 0x00000000070872ca */ /* 0x000fc400000e0000 */
[----:B------:R-:W-:Y:S01]  /*21a0*/  R2UR UR14, R6 ;  /* 0x00000000060e72ca */ /* 0x000fe200000e0000 */
[C---:B------:R-:W-:Y:S01]  /*21b0*/  VIADD R6, R4.reuse, 0x100 ;  /* 0x0000010004067836 */ /* 0x040fe20000000000 */
[----:B------:R-:W-:Y:S01]  /*21c0*/  R2UR UR7, R5 ;  /* 0x00000000050772ca */ /* 0x000fe200000e0000 */
[----:B------:R-:W-:-:S03]  /*21d0*/  VIADD R4, R4, 0x180 ;  /* 0x0000018004047836 */ /* 0x000fc60000000000 */
[----:B------:R-:W-:Y:S02]  /*21e0*/  R2UR UR10, R6 ;  /* 0x00000000060a72ca */ /* 0x000fe400000e0000 */
[----:B------:R-:W-:Y:S01]  /*21f0*/  R2UR UR6, R4 ;  /* 0x00000000040672ca */ /* 0x000fe200000e0000 */
[----:B------:R-:W-:Y:S01]  /*2200*/  HGMMA.64x256x16.F32.BF16 R24, gdesc[UR16].tnspB, RZ, !UPT, gsb0 ;  /* 0x43e00000101879f0 */ /* 0x000fe2000c0018ff */
[----:B------:R-:W-:-:S04]  /*2210*/  @!P1 IMAD R4, R2, 0x8, R16 ;  /* 0x0000000802049824 */ /* 0x000fc800078e0210 */
[----:B------:R-:W-:-:S05]  /*2220*/  @!P1 VIADD R4, R4, 0x38860 ;  /* 0x0003886004049836 */ /* 0x000fca0000000000 */
[----:B------:R-:W-:Y:S01]  /*2230*/  @!P1 PRMT R4, RZ, 0x654, R4 ;  /* 0x00000654ff049816 */ /* 0x000fe20000000004 */
[----:B------:R-:W-:Y:S02]  /*2240*/  WARPGROUP.DEPBAR.LE gsb0, 0x0 ;  /* 0x00008000000079c5 */ /* 0x000fe40000010000 */
[----:B------:R-:W-:-:S15]  /*2250*/  WARPGROUP.ARRIVE ;  /* 0x00000000000079c5 */ /* 0x000fde0000000000 */
[----:B------:R-:W-:Y:S03]  /*2260*/  HGMMA.64x256x16.F32.BF16 R24, gdesc[UR12].tnspB, R24, gsb0 ;  /* 0x43e000000c1879f0 */ /* 0x000fe60008001818 */
[----:B------:R-:W-:Y:S02]  /*2270*/  WARPGROUP.DEPBAR.LE gsb0, 0x0 ;  /* 0x00008000000079c5 */ /* 0x000fe40000010000 */
[----:B------:R-:W-:-:S15]  /*2280*/  WARPGROUP.ARRIVE ;  /* 0x00000000000079c5 */ /* 0x000fde0000000000 */
[----:B------:R-:W-:-:S08]  /*2290*/  NOP ;  /* 0x0000000000007918 */ /* 0x000fd00000000000 */
[----:B------:R-:W-:Y:S01]  /*22a0*/  HGMMA.64x256x16.F32.BF16 R24, gdesc[UR8].tnspB, R24, gsb0 ;  /* 0x43e00000081879f0 */ /* 0x000fe20008001818 */
[----:B------:R-:W-:-:S03]  /*22b0*/  UIADD3 UR10, UR4, -0x2, URZ ;  /* 0xfffffffe040a7890 */ /* 0x000fc6000fffe03f */
[----:B------:R-:W-:Y:S01]  /*22c0*/  UMOV UR4, UR7 ;  /* 0x0000000700047c82 */ /* 0x000fe20008000000 */
[----:B------:R-:W-:Y:S02]  /*22d0*/  UMOV UR7, 0x40000040 ;  /* 0x4000004000077882 */ /* 0x000fe40000000000 */
[----:B------:R-:W-:Y:S01]  /*22e0*/  ISETP.LE.AND P0, PT, R0, UR10, PT ;  /* 0x0000000a00007c0c */ /* 0x000fe2000bf03270 */
[----:B------:R-:W-:Y:S02]  /*22f0*/  WARPGROUP.DEPBAR.LE gsb0, 0x0 ;  /* 0x00008000000079c5 */ /* 0x000fe40000010000 */
[----:B------:R-:W-:-:S15]  /*2300*/  WARPGROUP.ARRIVE ;  /* 0x00000000000079c5 */ /* 0x000fde0000000000 */
[----:B------:R-:W-:-:S03]  /*2310*/  NOP ;  /* 0x0000000000007918 */ /* 0x000fc60000000000 */
[----:B------:R-:W-:Y:S03]  /*2320*/  HGMMA.64x256x16.F32.BF16 R24, gdesc[UR4].tnspB, R24, gsb0 ;  /* 0x43e00000041879f0 */ /* 0x000fe60008001818 */
[----:B------:R-:W-:Y:S02]  /*2330*/  WARPGROUP.DEPBAR.LE gsb0, 0x0 ;  /* 0x00008000000079c5 */ /* 0x000fe40000010000 */
[----:B------:R-:W-:Y:S06]  /*2340*/  BAR.ARV 0xf, 0x100 ;  /* 0x03c4000000007b1d */ /* 0x000fec0000002000 */
[----:B------:R0:W-:Y:S01]  /*2350*/  @!P1 SYNCS.ARRIVE.TRANS64.RED.A1T0 RZ, [R4+URZ], RZ ;  /* 0x000000ff04ff99a7 */ /* 0x0001e2000810043f */
[----:B------:R-:W-:Y:S05]  /*2360*/  @!P0 BRA `(.L_x_5308) ;  /* 0x0000000800bc8947 */ /* 0x000fea0003800000 */
[----:B------:R-:W-:-:S05]  /*2370*/  UMOV UR20, UR10 ;  /* 0x0000000a00147c82 */ /* 0x000fca0008000000 */
.L_x_5309:
[----:B------:R-:W-:Y:S01]  /*2380*/  BAR.SYNC.DEFER_BLOCKING 0xe, 0x100 ;  /* 0x0384000000007b1d */ /* 0x000fe20000010000 */
[C---:B------:R-:W-:Y:S02]  /*2390*/  IMAD R5, R2.reuse, 0x40, R18 ;  /* 0x0000004002057824 */ /* 0x040fe400078e0212 */
[----:B------:R-:W-:Y:S02]  /*23a0*/  VIADD R2, R2, 0x1 ;  /* 0x0000000102027836 */ /* 0x000fe40000000000 */
[----:B------:R-:W-:Y:S01]  /*23b0*/  IMAD R5, R5, 0x4, R16 ;  /* 0x0000000405057824 */ /* 0x000fe200078e0210 */
[----:B------:R-:W-:Y:S01]  /*23c0*/  UMOV UR19, 0x40000040 ;  /* 0x4000004000137882 */ /* 0x000fe20000000000 */
[----:B------:R-:W-:Y:S01]  /*23d0*/  UMOV UR15, 0x40000040 ;  /* 0x40000040000f7882 */ /* 0x000fe20000000000 */
[----:B------:R-:W-:Y:S01]  /*23e0*/  ISETP.NE.AND P0, PT, R2, 0x2, PT ;  /* 0x000000020200780c */ /* 0x000fe20003f05270 */
[----:B------:R-:W-:Y:S01]  /*23f0*/  UMOV UR11, 0x40000040 ;  /* 0x40000040000b7882 */ /* 0x000fe20000000000 */
[----:B------:R-:W-:-:S02]  /*2400*/  UMOV UR7, 0x40000040 ;  /* 0x4000004000077882 */ /* 0x000fc40000000000 */
[----:B------:R-:W-:Y:S01]  /*2410*/  SEL R2, R2, RZ, P0 ;  /* 0x000000ff02027207 */ /* 0x000fe20000000000 */
        /* <DEDUP_REMOVED lines=67> */
[-C--:B-1----:R-:W-:Y:S01]  /*2850*/  FMUL.FTZ R26, R26, R6.reuse ;  /* 0x000000061a1a7220 */ /* 0x082fe20000410000 */
[-C--:B------:R-:W-:Y:S01]  /*2860*/  FMUL.FTZ R27, R27, R6.reuse ;  /* 0x000000061b1b7220 */ /* 0x080fe20000410000 */
[-C--:B------:R-:W-:Y:S01]  /*2870*/  FMUL.FTZ R30, R30, R6.reuse ;  /* 0x000000061e1e7220 */ /* 0x080fe20000410000 */
[-C--:B------:R-:W-:Y:S01]  /*2880*/  FMUL.FTZ R31, R31, R6.reuse ;  /* 0x000000061f1f7220 */ /* 0x080fe20000410000 */
[----:B------:R-:W-:Y:S01]  /*2890*/  R2UR UR18, R4 ;  /* 0x00000000041272ca */ /* 0x000fe200000e0000 */
        /* <DEDUP_REMOVED lines=60> */
[----:B------:R-:W-:-:S05]  /*2c60*/  VIADD R5, R4, 0x80 ;  /* 0x0000008004057836 */ /* 0x000fca0000000000 */
[----:B------:R-:W-:Y:S01]  /*2c70*/  WARPGROUP.ARRIVE ;  /* 0x00000000000079c5 */ /* 0x000fe20000000000 */
[----:B------:R-:W-:Y:S01]  /*2c80*/  R2UR UR14, R5 ;  /* 0x00000000050e72ca */ /* 0x000fe200000e0000 */
[C---:B------:R-:W-:Y:S02]  /*2c90*/  VIADD R5, R4.reuse, 0x100 ;  /* 0x0000010004057836 */ /* 0x040fe40000000000 */
[----:B------:R-:W-:Y:S02]  /*2ca0*/  VIADD R4, R4, 0x180 ;  /* 0x0000018004047836 */ /* 0x000fe40000000000 */
[----:B------:R-:W-:Y:S01]  /*2cb0*/  HGMMA.64x256x16.F32.BF16 R24, gdesc[UR16].tnspB, R24, gsb0 ;  /* 0x43e00000101879f0 */ /* 0x000fe20008001818 */
[----:B------:R-:W-:Y:S02]  /*2cc0*/  R2UR UR10, R5 ;  /* 0x00000000050a72ca */ /* 0x000fe400000e0000 */
[----:B------:R-:W-:Y:S01]  /*2cd0*/  R2UR UR6, R4 ;  /* 0x00000000040672ca */ /* 0x000fe200000e0000 */
[----:B------:R-:W-:Y:S01]  /*2ce0*/  @!P1 IMAD R4, R2, 0x8, R16 ;  /* 0x0000000802049824 */ /* 0x000fe200078e0210 */
[----:B------:R-:W-:-:S03]  /*2cf0*/  SEL R5, RZ, 0x1, P0 ;  /* 0x00000001ff057807 */ /* 0x000fc60000000000 */
[----:B------:R-:W-:-:S05]  /*2d00*/  @!P1 VIADD R4, R4, 0x38860 ;  /* 0x0003886004049836 */ /* 0x000fca0000000000 */
[----:B------:R-:W-:Y:S01]  /*2d10*/  @!P1 PRMT R4, RZ, 0x654, R4 ;  /* 0x00000654ff049816 */ /* 0x000fe20000000004 */
[----:B------:R-:W-:Y:S02]  /*2d20*/  WARPGROUP.DEPBAR.LE gsb0, 0x0 ;  /* 0x00008000000079c5 */ /* 0x000fe40000010000 */
[----:B------:R-:W-:-:S12]  /*2d30*/  WARPGROUP.ARRIVE ;  /* 0x00000000000079c5 */ /* 0x000fd80000000000 */
        /* <DEDUP_REMOVED lines=8> */
[----:B------:R-:W-:Y:S01]  /*2dc0*/  HGMMA.64x256x16.F32.BF16 R24, gdesc[UR4].tnspB, R24, gsb0 ;  /* 0x43e00000041879f0 */ /* 0x000fe20008001818 */
[----:B------:R-:W-:Y:S01]  /*2dd0*/  UMOV UR6, UR20 ;  /* 0x0000001400067c82 */ /* 0x000fe20008000000 */
[----:B------:R-:W-:Y:S01]  /*2de0*/  R2UR UR7, R5 ;  /* 0x00000000050772ca */ /* 0x000fe200000e0000 */
[----:B------:R-:W-:Y:S01]  /*2df0*/  UIADD3 UR20, UR20, -0x1, URZ ;  /* 0xffffffff14147890 */ /* 0x000fe2000fffe03f */
[----:B------:R-:W-:-:S11]  /*2e00*/  ISETP.LT.AND P0, PT, R0, UR6, PT ;  /* 0x0000000600007c0c */ /* 0x000fd6000bf01270 */
[----:B------:R-:W-:Y:S01]  /*2e10*/  ULOP3.LUT UR37, UR37, UR7, URZ, 0x3c, !UPT ;  /* 0x0000000725257292 */ /* 0x000fe2000f8e3c3f */
[----:B------:R-:W-:Y:S02]  /*2e20*/  WARPGROUP.DEPBAR.LE gsb0, 0x0 ;  /* 0x00008000000079c5 */ /* 0x000fe40000010000 */
[----:B------:R-:W-:Y:S06]  /*2e30*/  BAR.ARV 0xf, 0x100 ;  /* 0x03c4000000007b1d */ /* 0x000fec0000002000 */
[----:B------:R1:W-:Y:S01]  /*2e40*/  @!P1 SYNCS.ARRIVE.TRANS64.RED.A1T0 RZ, [R4+URZ], RZ ;  /* 0x000000ff04ff99a7 */ /* 0x0003e2000810043f */
[----:B------:R-:W-:Y:S05]  /*2e50*/  @P0 BRA `(.L_x_5309) ;  /* 0xfffffff400480947 */ /* 0x000fea000383ffff */
.L_x_5308:
[----:B------:R-:W-:Y:S01]  /*2e60*/  BAR.SYNC.DEFER_BLOCKING 0xe, 0x100 ;  /* 0x0384000000007b1d */ /* 0x000fe20000010000 */
[C---:B------:R-:W-:Y:S01]  /*2e70*/  IMAD R3, R2.reuse, 0x40, R18 ;  /* 0x0000004002037824 */ /* 0x040fe200078e0212 */
[----:B------:R-:W-:Y:S01]  /*2e80*/  PLOP3.LUT P0, PT, PT, PT, PT, 0x8, 0x0 ;  /* 0x000000000000781c */ /* 0x000fe20003f0e170 */
[----:B------:R-:W-:Y:S02]  /*2e90*/  VIADD R2, R2, 0x1 ;  /* 0x0000000102027836 */ /* 0x000fe40000000000 */
[----:B------:R-:W-:Y:S02]  /*2ea0*/  IMAD R16, R3, 0x4, R16 ;  /* 0x0000000403107824 */ /* 0x000fe400078e0210 */
[----:B------:R-:W-:Y:S01]  /*2eb0*/  IMAD.MOV.U32 R19, RZ, RZ, RZ ;  /* 0x000000ffff137224 */ /* 0x000fe200078e00ff */
[----:B------:R-:W-:-:S04]  /*2ec0*/  ISETP.NE.AND P1, PT, R2, 0x2, PT ;  /* 0x000000020200780c */ /* 0x000fc80003f25270 */
[----:B01----:R-:W-:Y:S02]  /*2ed0*/  SEL R4, RZ, 0x1, P1 ;  /* 0x00000001ff047807 */ /* 0x003fe40000800000 */
[----:B------:R-:W-:Y:S02]  /*2ee0*/  SEL R2, R2, RZ, P1 ;  /* 0x000000ff02027207 */ /* 0x000fe40000800000 */
[----:B------:R-:W-:Y:S01]  /*2ef0*/  R2UR UR4, R4 ;  /* 0x00000000040472ca */ /* 0x000fe200000e0000 */
[----:B------:R-:W0:Y:S04]  /*2f00*/  LDS R3, [R16+0x38400] ;  /* 0x0384000010037984 */ /* 0x000e280000000800 */
[----:B------:R-:W1:Y:S08]  /*2f10*/  LDS R0, [R16+0x38420] ;  /* 0x0384200010007984 */ /* 0x000e700000000800 */
[----:B------:R-:W-:Y:S01]  /*2f20*/  ULOP3.LUT UR37, UR37, UR4, URZ, 0x3c, !UPT ;  /* 0x0000000425257292 */ /* 0x000fe2000f8e3c3f */
        /* <DEDUP_REMOVED lines=131> */
.L_x_5305:
[----:B------:R-:W1:Y:S01]  /*3760*/  LDC R0, c[0x0][0x448] ;  /* 0x00011200ff007b82 */ /* 0x000e620000000800 */
[----:B------:R-:W-:Y:S01]  /*3770*/  UIADD3 UR4, UR42, 0x3f, URZ ;  /* 0x0000003f2a047890 */ /* 0x000fe2000fffe03f */
[----:B0-----:R-:W-:Y:S02]  /*3780*/  IADD3 R5, R187, 0x40, -R188 ;  /* 0x00000040bb057810 */ /* 0x001fe40007ffe8bc */
[----:B-1----:R-:W-:-:S13]  /*3790*/  ISETP.NE.AND P0, PT, R0, 0x1, PT ;  /* 0x000000010000780c */ /* 0x002fda0003f05270 */
[----:B------:R-:W0:Y:S08]  /*37a0*/  @P0 LDC R0, c[0x0][0x44c] ;  /* 0x00011300ff000b82 */ /* 0x000e300000000800 */
[----:B------:R-:W1:Y:S01]  /*37b0*/  @P0 LDC R4, c[0x0][0x450] ;  /* 0x00011400ff040b82 */ /* 0x000e620000000800 */
[----:B0-----:R-:W-:-:S04]  /*37c0*/  @P0 IMAD.HI.U32 R3, R0, UR4, RZ ;  /* 0x0000000400030c27 */ /* 0x001fc8000f8e00ff */
[----:B------:R-:W-:Y:S01]  /*37d0*/  IMAD.U32 R0, RZ, RZ, UR4 ;  /* 0x00000004ff007e24 */ /* 0x000fe2000f8e00ff */
[----:B------:R-:W-:Y:S01]  /*37e0*/  UMOV UR4, URZ ;  /* 0x0000003f00047c82 */ /* 0x000fe20008000000 */
[----:B-1----:R-:W-:-:S05]  /*37f0*/  @P0 SHF.R.U32.HI R0, RZ, R4, R3 ;  /* 0x00000004ff000219 */ /* 0x002fca0000011603 */
[----:B------:R-:W-:-:S05]  /*3800*/  IMAD.IADD R0, R5, 0x1, R0 ;  /* 0x0000000105007824 */ /* 0x000fca00078e0200 */
[----:B------:R-:W-:-:S04]  /*3810*/  SHF.R.S32.HI R3, RZ, 0x1f, R0 ;  /* 0x0000001fff037819 */ /* 0x000fc80000011400 */
[----:B------:R-:W-:Y:S02]  /*3820*/  LEA.HI R3, R3, R0, RZ, 0x6 ;  /* 0x0000000003037211 */ /* 0x000fe400078f30ff */
[----:B------:R-:W-:Y:S02]  /*3830*/  LOP3.LUT R0, R195, 0xff, RZ, 0xc0, !PT ;  /* 0x000000ffc3007812 */ /* 0x000fe400078ec0ff */
[----:B------:R-:W-:Y:S02]  /*3840*/  SHF.R.S32.HI R3, RZ, 0x6, R3 ;  /* 0x00000006ff037819 */ /* 0x000fe40000011403 */
[----:B------:R-:W-:Y:S02]  /*3850*/  R2UR UR43, R0 ;  /* 0x00000000002b72ca */ /* 0x000fe400000e0000 */
[----:B------:R-:W-:-:S04]  /*3860*/  VIMNMX R6, R6, R3, PT ;  /* 0x0000000306067248 */ /* 0x000fc80003fe0100 */
[----:B------:R-:W-:-:S13]  /*3870*/  ISETP.GE.AND P0, PT, R6, 0x1, PT ;  /* 0x000000010600780c */ /* 0x000fda0003f06270 */
[----:B------:R-:W-:Y:S05]  /*3880*/  @!P0 BRA `(.L_x_5310) ;  /* 0x0000000000948947 */ /* 0x000fea0003800000 */
[----:B------:R-:W-:Y:S01]  /*3890*/  SHF.R.U32.HI R5, RZ, 0x10, R195 ;  /* 0x00000010ff057819 */ /* 0x000fe200000116c3 */
[----:B------:R-:W-:-:S03]  /*38a0*/  UMOV UR4, URZ ;  /* 0x0000003f00047c82 */ /* 0x000fc60008000000 */
[----:B------:R-:W-:-:S13]  /*38b0*/  ISETP.NE.AND P0, PT, R5, RZ, PT ;  /* 0x000000ff0500720c */ /* 0x000fda0003f05270 */
[----:B------:R-:W0:Y:S02]  /*38c0*/  @!P0 LDC R5, c[0x0][0xae8] ;  /* 0x0002ba00ff058b82 */ /* 0x000e240000000800 */
[-C--:B0-----:R-:W-:Y:S02]  /*38d0*/  IABS R0, R5.reuse ;  /* 0x0000000500007213 */ /* 0x081fe40000000000 */
[----:B------:R-:W-:Y:S02]  /*38e0*/  IABS R8, R5 ;  /* 0x0000000500087213 */ /* 0x000fe40000000000 */
[----:B------:R-:W-:Y:S02]  /*38f0*/  R2UR UR8, R0 ;  /* 0x00000000000872ca */ /* 0x000fe400000e0000 */
[C---:B------:R-:W-:Y:S02]  /*3900*/  IADD3 R0, R5.reuse, -0x1, R6 ;  /* 0xffffffff05007810 */ /* 0x040fe40007ffe006 */
[----:B------:R-:W-:-:S02]  /*3910*/  R2UR UR9, R5 ;  /* 0x00000000050972ca */ /* 0x000fc400000e0000 */
[----:B------:R-:W-:Y:S02]  /*3920*/  IABS R7, R0 ;  /* 0x0000000000077213 */ /* 0x000fe40000000000 */
[----:B------:R-:W-:Y:S02]  /*3930*/  LOP3.LUT R0, R0, R5, RZ, 0x3c, !PT ;  /* 0x0000000500007212 */ /* 0x000fe400078e3cff */
[----:B------:R-:W-:-:S03]  /*3940*/  R2UR UR7, R7 ;  /* 0x00000000070772ca */ /* 0x000fc600000e0000 */
[----:B------:R-:W0:Y:S04]  /*3950*/  I2F.RP R3, UR8 ;  /* 0x0000000800037d06 */ /* 0x000e280008209400 */
[----:B------:R-:W-:-:S06]  /*3960*/  UISETP.NE.AND UP1, UPT, UR9, URZ, UPT ;  /* 0x0000003f0900728c */ /* 0x000fcc000bf25270 */
[----:B------:R-:W-:Y:S01]  /*3970*/  PLOP3.LUT P0, PT, PT, PT, UP1, 0x80, 0x0 ;  /* 0x000000000000781c */ /* 0x000fe20003f0f018 */
        /* <DEDUP_REMOVED lines=16> */
[----:B------:R-:W-:Y:S01]  /*3a80*/  UISETP.GE.AND UP2, UPT, UR6, URZ, UPT ;  /* 0x0000003f0600728c */ /* 0x000fe2000bf46270 */
[----:B------:R-:W-:-:S08]  /*3a90*/  @!P0 R2UR UR6, R5 ;  /* 0x00000000050682ca */ /* 0x000fd000000e0000 */
[----:B------:R-:W-:-:S07]  /*3aa0*/  @UP0 UIADD3 UR5, UR5, 0x1, URZ ;  /* 0x0000000105050890 */ /* 0x000fce000fffe03f */
[----:B------:R-:W-:Y:S02]  /*3ab0*/  UMOV UR4, UR5 ;  /* 0x0000000500047c82 */ /* 0x000fe40008000000 */
[----:B------:R-:W-:Y:S02]  /*3ac0*/  @!UP2 UIADD3 UR4, -UR4, URZ, URZ ;  /* 0x0000003f0404a290 */ /* 0x000fe4000fffe13f */
[----:B------:R-:W-:-:S12]  /*3ad0*/  @!UP1 ULOP3.LUT UR4, URZ, UR6, URZ, 0x33, !UPT ;  /* 0x000000063f049292 */ /* 0x000fd8000f8e333f */
.L_x_5310:
[----:B------:R-:W-:Y:S02]  /*3ae0*/  UIMAD UR43, UR43, UR4, URZ ;  /* 0x000000042b2b72a4 */ /* 0x000fe4000f8e023f */
[----:B------:R-:W-:Y:S01]  /*3af0*/  IMAD.U32 R5, RZ, RZ, UR4 ;  /* 0x00000004ff057e24 */ /* 0x000fe2000f8e00ff */
[----:B------:R-:W-:Y:S01]  /*3b00*/  PLOP3.LUT P0, PT, PT, PT, PT, 0x80, 0x0 ;  /* 0x000000000000781c */ /* 0x000fe20003f0f070 */
[----:B------:R-:W-:Y:S01]  /*3b10*/  IMAD.MOV.U32 R3, RZ, RZ, RZ ;  /* 0x000000ffff037224 */ /* 0x000fe200078e00ff */
[----:B------:R-:W-:Y:S01]  /*3b20*/  CS2R R150, SRZ ;  /* 0x0000000000967805 */ /* 0x000fe2000001ff00 */
[----:B------:R-:W-:Y:S01]  /*3b30*/  IMAD.MOV.U32 R19, RZ, RZ, RZ ;  /* 0x000000ffff137224 */ /* 0x000fe200078e00ff */
[----:B------:R-:W-:Y:S02]  /*3b40*/  VIADDMNMX R152, R5, UR43, R6, PT ;  /* 0x0000002b05987c46 */ /* 0x000fe4000b800106 */
[----:B------:R-:W-:Y:S02]  /*3b50*/  CS2R R148, SRZ ;  /* 0x0000000000947805 */ /* 0x000fe4000001ff00 */
        /* <DEDUP_REMOVED lines=64> */
[----:B------:R-:W0:Y:S02]  /*3f60*/  SHFL.IDX PT, R0, R233, RZ, 0x1f ;  /* 0x00001fffe9007589 */ /* 0x000e2400000e0000 */
        /* <DEDUP_REMOVED lines=27> */
.L_x_5311:
        /* <DEDUP_REMOVED lines=10> */
[----:B------:R-:W0:Y:S02]  /*41c0*/  SYNCS.PHASECHK.TRANS64.TRYWAIT P1, [R16+URZ+0x38800], R5 ;  /* 0x03880005100075a7 */ /* 0x000e24000802017f */
[----:B0-----:R-:W-:Y:S05]  /*41d0*/  @!P1 BRA `(.L_x_5312) ;  /* 0x0000017400d09947 */ /* 0x001fea0003800000 */
.L_x_5506:
[----:B------:R-:W-:Y:S05]  /*41e0*/  @!P0 BRA `(.L_x_5313) ;  /* 0x0000000000048947 */ /* 0x000fea0003800000 */
[----:B------:R-:W-:Y:S01]  /*41f0*/  BPT.TRAP 0x1 ;  /* 0x000000040000795c */ /* 0x000fe20000300000 */
.L_x_5313:
[----:B------:R-:W-:Y:S02]  /*4200*/  IMAD.U32 R6, RZ, RZ, UR37 ;  /* 0x00000025ff067e24 */ /* 0x000fe4000f8e00ff */
[----:B------:R-:W-:-:S03]  /*4210*/  IMAD R9, R2, 0x8, R16 ;  /* 0x0000000802097824 */ /* 0x000fc600078e0210 */
[----:B------:R-:W-:-:S04]  /*4220*/  SHF.L.U32 R6, R6, 0x1f, RZ ;  /* 0x0000001f06067819 */ /* 0x000fc800000006ff */
[----:B------:R1:W2:Y:S01]  /*4230*/  SYNCS.PHASECHK.TRANS64.TRYWAIT P1, [R9+URZ+0x38830], R6 ;  /* 0x03883006090075a7 */ /* 0x0002a2000802017f */
[----:B------:R-:W-:Y:S05]  /*4240*/  @!P0 BRA `(.L_x_5314) ;  /* 0x0000000000048947 */ /* 0x000fea0003800000 */
[----:B------:R-:W-:Y:S01]  /*4250*/  BPT.TRAP 0x1 ;  /* 0x000000040000795c */ /* 0x000fe20000300000 */
.L_x_5314:
[----:B------:R-:W-:-:S05]  /*4260*/  VIADD R0, R16, 0x22400 ;  /* 0x0002240010007836 */ /* 0x000fca0000000000 */
[----:B------:R-:W-:-:S04]  /*4270*/  SHF.R.U32.HI R0, RZ, 0x4, R0 ;  /* 0x00000004ff007819 */ /* 0x000fc80000011600 */
[----:B------:R-:W-:Y:S01]  /*4280*/  LOP3.LUT R0, R0, 0x3fff, RZ, 0xc0, !PT ;  /* 0x00003fff00007812 */ /* 0x000fe200078ec0ff */
[----:B--2---:R-:W-:Y:S06]  /*4290*/  @P1 BRA `(.L_x_5315) ;  /* 0x0000000000081947 */ /* 0x004fec0003800000 */
[----:B------:R-:W2:Y:S02]  /*42a0*/  SYNCS.PHASECHK.TRANS64.TRYWAIT P1, [R9+URZ+0x38830], R6 ;  /* 0x03883006090075a7 */ /* 0x000ea4000802017f */
[----:B--2---:R-:W-:Y:S05]  /*42b0*/  @!P1 BRA `(.L_x_5316) ;  /* 0x0000017400ac9947 */ /* 0x004fea0003800000 */
.L_x_5315:
[----:B------:R-:W-:Y:S05]  /*42c0*/  WARPSYNC.ALL ;  /* 0x0000000000007948 */ /* 0x000fea0003800000 */
[----:B------:R-:W-:Y:S01]  /*42d0*/  LOP3.LUT R0, R0, 0x10000, RZ, 0xfc, !PT ;  /* 0x0001000000007812 */ /* 0x000fe200078efcff */
[----:B------:R-:W-:Y:S01]  /*42e0*/  VIADD R3, R16, 0x20400 ;  /* 0x0002040010037836 */ /* 0x000fe20000000000 */
[----:B------:R-:W-:-:S03]  /*42f0*/  WARPGROUP.ARRIVE ;  /* 0x00000000000079c5 */ /* 0x000fc60000000000 */
[----:B------:R-:W-:Y:S01]  /*4300*/  IMAD R4, R2, 0x200, R0 ;  /* 0x0000020002047824 */ /* 0x000fe200078e0200 */
[----:B------:R-:W-:Y:S01]  /*4310*/  UMOV UR11, 0x40000040 ;  /* 0x40000040000b7882 */ /* 0x000fe20000000000 */
[----:B------:R-:W-:Y:S01]  /*4320*/  UMOV UR9, 0x40000040 ;  /* 0x4000004000097882 */ /* 0x000fe20000000000 */
[----:B------:R-:W-:Y:S01]  /*4330*/  SHF.R.U32.HI R3, RZ, 0x4, R3 ;  /* 0x00000004ff037819 */ /* 0x000fe20000011603 */
[----:B------:R-:W-:Y:S01]  /*4340*/  UMOV UR15, 0x40000040 ;  /* 0x40000040000f7882 */ /* 0x000fe20000000000 */
[----:B------:R-:W-:Y:S01]  /*4350*/  R2UR UR10, R4 ;  /* 0x00000000040a72ca */ /* 0x000fe200000e0000 */
[----:B------:R-:W-:Y:S01]  /*4360*/  UMOV UR13, 0x40000040 ;  /* 0x40000040000d7882 */ /* 0x000fe20000000000 */
[----:B------:R-:W-:Y:S01]  /*4370*/  LOP3.LUT R3, R3, 0x3fff, RZ, 0xc0, !PT ;  /* 0x00003fff03037812 */ /* 0x000fe200078ec0ff */
[----:B------:R-:W-:Y:S01]  /*4380*/  UMOV UR19, 0x40000040 ;  /* 0x4000004000137882 */ /* 0x000fe20000000000 */
[----:B------:R-:W-:Y:S01]  /*4390*/  UMOV UR17, 0x40000040 ;  /* 0x4000004000117882 */ /* 0x000fe20000000000 */
[----:B------:R-:W-:Y:S01]  /*43a0*/  UMOV UR23, 0x40000040 ;  /* 0x4000004000177882 */ /* 0x000fe20000000000 */
[----:B------:R-:W-:Y:S01]  /*43b0*/  LOP3.LUT R3, R3, 0x10000, RZ, 0xfc, !PT ;  /* 0x0001000003037812 */ /* 0x000fe200078efcff */
[----:B------:R-:W-:-:S03]  /*43c0*/  UMOV UR21, 0x40000040 ;  /* 0x4000004000157882 */ /* 0x000fc60000000000 */
[C---:B------:R-:W-:Y:S01]  /*43d0*/  R2UR UR8, R3.reuse ;  /* 0x00000000030872ca */ /* 0x040fe200000e0000 */
[C---:B------:R-:W-:Y:S02]  /*43e0*/  VIADD R4, R3.reuse, 0x2 ;  /* 0x0000000203047836 */ /* 0x040fe40000000000 */
[----:B------:R-:W-:Y:S02]  /*43f0*/  UIADD3 UR14, UR10, 0x2, URZ ;  /* 0x000000020a0e7890 */ /* 0x000fe4000fffe03f */
[----:B------:R-:W-:Y:S01]  /*4400*/  UIADD3 UR18, UR10, 0x4, URZ ;  /* 0x000000040a127890 */ /* 0x000fe2000fffe03f */
[----:B------:R-:W-:Y:S01]  /*4410*/  R2UR UR12, R4 ;  /* 0x00000000040c72ca */ /* 0x000fe200000e0000 */
[C---:B------:R-:W-:Y:S01]  /*4420*/  VIADD R4, R3.reuse, 0x4 ;  /* 0x0000000403047836 */ /* 0x040fe20000000000 */
[----:B------:R-:W-:Y:S01]  /*4430*/  UIADD3 UR22, UR10, 0x6, URZ ;  /* 0x000000060a167890 */ /* 0x000fe2000fffe03f */
[----:B------:R-:W-:-:S03]  /*4440*/  VIADD R3, R3, 0x6 ;  /* 0x0000000603037836 */ /* 0x000fc60000000000 */
[----:B------:R-:W-:Y:S01]  /*4450*/  R2UR UR16, R4 ;  /* 0x00000000041072ca */ /* 0x000fe200000e0000 */
[----:B------:R-:W-:Y:S01]  /*4460*/  HGMMA.64x64x16.F32.BF16 R24, gdesc[UR8], RZ, !UPT, gsb0 ;  /* 0x00e00000081879f0 */ /* 0x000fe2000c0018ff */
[----:B------:R-:W-:Y:S02]  /*4470*/  R2UR UR20, R3 ;  /* 0x00000000031472ca */ /* 0x000fe400000e0000 */
        /* <DEDUP_REMOVED lines=10> */
[----:B------:R-:W3:Y:S02]  /*4520*/  SYNCS.PHASECHK.TRANS64.TRYWAIT P1, [R16+URZ+0x38810], R5 ;  /* 0x03881005100075a7 */ /* 0x000ee4000802017f */
[----:B---3--:R-:W-:Y:S05]  /*4530*/  @!P1 BRA `(.L_x_5317) ;  /* 0x0000017400209947 */ /* 0x008fea0003800000 */
.L_x_5507:
[----:B------:R-:W-:Y:S05]  /*4540*/  @!P0 BRA `(.L_x_5318) ;  /* 0x0000000000048947 */ /* 0x000fea0003800000 */
[----:B------:R-:W-:Y:S01]  /*4550*/  BPT.TRAP 0x1 ;  /* 0x000000040000795c */ /* 0x000fe20000300000 */
.L_x_5318:
[----:B------:R4:W0:Y:S01]  /*4560*/  SYNCS.PHASECHK.TRANS64.TRYWAIT P1, [R9+URZ+0x38850], R6 ;  /* 0x03885006090075a7 */ /* 0x000822000802017f */
[----:B------:R-:W-:Y:S05]  /*4570*/  @!P0 BRA `(.L_x_5319) ;  /* 0x0000000000048947 */ /* 0x000fea0003800000 */
[----:B------:R-:W-:Y:S01]  /*4580*/  BPT.TRAP 0x1 ;  /* 0x000000040000795c */ /* 0x000fe20000300000 */
.L_x_5319:
[C---:B------:R-:W-:Y:S02]  /*4590*/  VIADD R3, R16.reuse, 0x400 ;  /* 0x0000040010037836 */ /* 0x040fe40000000000 */
[----:B------:R-:W-:-:S03]  /*45a0*/  VIADD R4, R16, 0x26400 ;  /* 0x0002640010047836 */ /* 0x000fc60000000000 */
[----:B------:R-:W-:Y:S02]  /*45b0*/  SHF.R.U32.HI R3, RZ, 0x4, R3 ;  /* 0x00000004ff037819 */ /* 0x000fe40000011603 */
[----:B------:R-:W-:Y:S02]  /*45c0*/  SHF.R.U32.HI R4, RZ, 0x4, R4 ;  /* 0x00000004ff047819 */ /* 0x000fe40000011604 */
[----:B------:R-:W-:Y:S02]  /*45d0*/  LOP3.LUT R3, R3, 0x3fff, RZ, 0xc0, !PT ;  /* 0x00003fff03037812 */ /* 0x000fe400078ec0ff */
[----:B------:R-:W-:Y:S02]  /*45e0*/  LOP3.LUT R4, R4, 0x3fff, RZ, 0xc0, !PT ;  /* 0x00003fff04047812 */ /* 0x000fe400078ec0ff */
[----:B------:R-:W-:Y:S02]  /*45f0*/  LOP3.LUT R3, R3, 0x10000, RZ, 0xfc, !PT ;  /* 0x0001000003037812 */ /* 0x000fe400078efcff */
[----:B------:R-:W-:-:S03]  /*4600*/  LOP3.LUT R4, R4, 0x10000, RZ, 0xfc, !PT ;  /* 0x0001000004047812 */ /* 0x000fc600078efcff */
[----:B0--3--:R-:W-:Y:S01]  /*4610*/  IMAD R5, R2, 0x1000, R3 ;  /* 0x0000100002057824 */ /* 0x009fe200078e0203 */
[----:B------:R-:W-:Y:S06]  /*4620*/  @P1 BRA `(.L_x_5320) ;  /* 0x0000000000081947 */ /* 0x000fec0003800000 */
[----:B------:R-:W0:Y:S02]  /*4630*/  SYNCS.PHASECHK.TRANS64.TRYWAIT P1, [R9+URZ+0x38850], R6 ;  /* 0x03885006090075a7 */ /* 0x000e24000802017f */
[----:B0-----:R-:W-:Y:S05]  /*4640*/  @!P1 BRA `(.L_x_5321) ;  /* 0x0000017000f09947 */ /* 0x001fea0003800000 */
.L_x_5320:
[C---:B------:R-:W-:Y:S01]  /*4650*/  R2UR UR24, R4.reuse ;  /* 0x00000000041872ca */ /* 0x040fe200000e0000 */
[----:B------:R-:W-:Y:S01]  /*4660*/  WARPGROUP.ARRIVE ;  /* 0x00000000000079c5 */ /* 0x000fe20000000000 */
[C---:B------:R-:W-:Y:S01]  /*4670*/  R2UR UR26, R5.reuse ;  /* 0x00000000051a72ca */ /* 0x040fe200000e0000 */
[----:B------:R-:W-:Y:S01]  /*4680*/  UMOV UR25, 0x40000040 ;  /* 0x4000004000197882 */ /* 0x000fe20000000000 */
[----:B------:R-:W-:Y:S01]  /*4690*/  UMOV UR27, 0x40000040 ;  /* 0x40000040001b7882 */ /* 0x000fe20000000000 */
[C---:B------:R-:W-:Y:S01]  /*46a0*/  VIADD R7, R4.reuse, 0x2 ;  /* 0x0000000204077836 */ /* 0x040fe20000000000 */
[----:B------:R-:W-:Y:S01]  /*46b0*/  UMOV UR5, 0x40000040 ;  /* 0x4000004000057882 */ /* 0x000fe20000000000 */
[----:B012-4-:R-:W-:Y:S01]  /*46c0*/  VIADD R6, R5, 0x2 ;  /* 0x0000000205067836 */ /* 0x017fe20000000000 */
[----:B------:R-:W-:Y:S01]  /*46d0*/  UMOV UR7, 0x40000040 ;  /* 0x4000004000077882 */ /* 0x000fe20000000000 */
[----:B------:R-:W0:Y:S01]  /*46e0*/  S2R R8, SR_TID.X ;  /* 0x0000000000087919 */ /* 0x000e220000002100 */
[----:B------:R-:W-:Y:S01]  /*46f0*/  R2UR UR4, R7 ;  /* 0x00000000070472ca */ /* 0x000fe200000e0000 */
[----:B------:R-:W-:Y:S01]  /*4700*/  VIADD R7, R4, 0x4 ;  /* 0x0000000404077836 */ /* 0x000fe20000000000 */
[----:B------:R-:W-:Y:S01]  /*4710*/  R2UR UR6, R6 ;  /* 0x00000000060672ca */ /* 0x000fe200000e0000 */
[C---:B------:R-:W-:Y:S01]  /*4720*/  VIADD R6, R5.reuse, 0x4 ;  /* 0x0000000405067836 */ /* 0x040fe20000000000 */
[----:B------:R-:W1:Y:S01]  /*4730*/  S2R R56, SR_TID.X ;  /* 0x0000000000387919 */ /* 0x000e620000002100 */
[----:B------:R-:W-:Y:S01]  /*4740*/  HGMMA.64x64x16.F32.BF16 R24, gdesc[UR24], R24, gsb0 ;  /* 0x00e00000181879f0 */ /* 0x000fe20008001818 */
[----:B------:R-:W-:Y:S01]  /*4750*/  VIADD R11, R5, 0x800 ;  /* 0x00000800050b7836 */ /* 0x000fe20000000000 */
[----:B------:R-:W-:Y:S01]  /*4760*/  UMOV UR15, 0x40000040 ;  /* 0x40000040000f7882 */ /* 0x000fe20000000000 */
[----:B------:R-:W-:Y:S01]  /*4770*/  UMOV UR11, 0x40000040 ;  /* 0x40000040000b7882 */ /* 0x000fe20000000000 */
[----:B0-----:R-:W-:-:S02]  /*4780*/  SHF.R.U32.HI R8, RZ, 0x7, R8 ;  /* 0x00000007ff087819 */ /* 0x001fc40000011608 */
[----:B-1----:R-:W-:Y:S01]  /*4790*/  LOP3.LUT R56, R56, 0x7f, RZ, 0xc0, !PT ;  /* 0x0000007f38387812 */ /* 0x002fe200078ec0ff */
        /* <DEDUP_REMOVED lines=124> */
[----:B------:R-:W0:Y:S01]  /*4f60*/  SHFL.IDX PT, R6, R8, RZ, 0x1f ;  /* 0x00001fff08067589 */ /* 0x000e2200000e0000 */
[----:B------:R-:W-:Y:S01]  /*4f70*/  VIADD R7, R4, 0x800 ;  /* 0x0000080004077836 */ /* 0x000fe20000000000 */
[----:B0-----:R-:W-:-:S04]  /*4f80*/  ISETP.GT.AND P1, PT, R6, 0x7f, PT ;  /* 0x0000007f0600780c */ /* 0x001fc80003f24270 */
[----:B------:R-:W-:-:S05]  /*4f90*/  SEL R6, RZ, 0x2, !P1 ;  /* 0x00000002ff067807 */ /* 0x000fca0004800000 */
[C---:B------:R-:W-:Y:S02]  /*4fa0*/  IMAD.IADD R8, R6.reuse, 0x1, R7 ;  /* 0x0000000106087824 */ /* 0x040fe400078e0207 */
        /* <DEDUP_REMOVED lines=12> */
[----:B------:R-:W-:Y:S02]  /*5070*/  IMAD.IADD R13, R11, 0x1, R8 ;  /* 0x000000010b0d7824 */ /* 0x000fe400078e0208 */
[--C-:B------:R-:W-:Y:S02]  /*5080*/  IMAD.IADD R7, R7, 0x1, R10.reuse ;  /* 0x0000000107077824 */ /* 0x100fe400078e020a */
        /* <DEDUP_REMOVED lines=42> */
[----:B------:R-:W-:Y:S02]  /*5330*/  IMAD.IADD R13, R8, 0x1, R11 ;  /* 0x00000001080d7824 */ /* 0x000fe400078e020b */
        /* <DEDUP_REMOVED lines=53> */
[----:B------:R-:W-:Y:S01]  /*5690*/  IMAD.MOV.U32 R13, RZ, RZ, 0x40 ;  /* 0x00000040ff0d7424 */ /* 0x000fe200078e00ff */
        /* <DEDUP_REMOVED lines=65> */
[----:B------:R-:W0:Y:S02]  /*5ab0*/  LDC R5, c[0x0][0x448] ;  /* 0x00011200ff057b82 */ /* 0x000e240000000800 */
[----:B0-----:R-:W-:Y:S01]  /*5ac0*/  ISETP.NE.AND P1, PT, R5, 0x1, PT ;  /* 0x000000010500780c */ /* 0x001fe20003f25270 */
[----:B------:R-:W-:-:S04]  /*5ad0*/  VIADD R5, R190, UR42 ;  /* 0x0000002abe057c36 */ /* 0x000fc80008000000 */
[----:B------:R-:W-:-:S08]  /*5ae0*/  IMAD.MOV.U32 R8, RZ, RZ, R5 ;  /* 0x000000ffff087224 */ /* 0x000fd000078e0005 */
[----:B------:R-:W0:Y:S08]  /*5af0*/  @P1 LDC R6, c[0x0][0x44c] ;  /* 0x00011300ff061b82 */ /* 0x000e300000000800 */
[----:B------:R-:W1:Y:S01]  /*5b00*/  @P1 LDC R7, c[0x0][0x450] ;  /* 0x00011400ff071b82 */ /* 0x000e620000000800 */
[----:B0-----:R-:W-:-:S05]  /*5b10*/  @P1 IMAD.HI.U32 R6, R5, R6, RZ ;  /* 0x0000000605061227 */ /* 0x001fca00078e00ff */
[----:B-1----:R-:W-:Y:S01]  /*5b20*/  @P1 SHF.R.U32.HI R8, RZ, R7, R6 ;  /* 0x00000007ff081219 */ /* 0x002fe20000011606 */
[C---:B------:R-:W-:Y:S01]  /*5b30*/  IMAD R6, R152.reuse, -0x40, R13 ;  /* 0xffffffc098067824 */ /* 0x040fe200078e020d */
[----:B------:R-:W-:Y:S02]  /*5b40*/  WARPGROUP.DEPBAR.LE gsb0, 0x0 ;  /* 0x00008000000079c5 */ /* 0x000fe40000010000 */
[----:B------:R-:W-:Y:S01]  /*5b50*/  WARPGROUP.ARRIVE ;  /* 0x00000000000079c5 */ /* 0x000fe20000000000 */
[----:B------:R-:W0:Y:S01]  /*5b60*/  SHFL.IDX PT, R7, R8, RZ, 0x1c1f ;  /* 0x001c1fff08077589 */ /* 0x000e2200000e0000 */
[----:B------:R-:W-:Y:S01]  /*5b70*/  IADD3 R5, R187, 0x1, R6 ;  /* 0x00000001bb057810 */ /* 0x000fe20007ffe006 */
[----:B------:R-:W-:Y:S01]  /*5b80*/  VIADD R152, R152, 0xfffffffe ;  /* 0xfffffffe98987836 */ /* 0x000fe20000000000 */
[----:B------:R-:W-:Y:S01]  /*5b90*/  IADD3 R21, -R189, R6, R187 ;  /* 0x00000006bd157210 */ /* 0x000fe20007ffe1bb */
[----:B------:R-:W1:Y:S01]  /*5ba0*/  SHFL.IDX PT, R8, R8, 0x1, 0x1c1f ;  /* 0x003c1f0008087f89 */ /* 0x000e6200000e0000 */
[----:B------:R-:W-:Y:S01]  /*5bb0*/  HGMMA.64x64x16.F32.BF16 R24, gdesc[UR4], R24, gsb0 ;  /* 0x00e00000041879f0 */ /* 0x000fe20008001818 */
[----:B------:R-:W-:Y:S01]  /*5bc0*/  ULDC UR4, c[0x0][0xad0] ;  /* 0x0002b40000047ab9 */ /* 0x000fe20000000800 */
[----:B------:R-:W-:Y:S01]  /*5bd0*/  R2UR UR7, R152 ;  /* 0x00000000980772ca */ /* 0x000fe200000e0000 */
[----:B------:R-:W-:-:S02]  /*5be0*/  WARPGROUP.DEPBAR.LE gsb0, 0x0 ;  /* 0x00008000000079c5 */ /* 0x000fc40000010000 */
        /* <DEDUP_REMOVED lines=12> */
[----:B------:R0:W4:Y:S01]  /*5cb0*/  MUFU.TANH R15, R25 ;  /* 0x00000019000f7308 */ /* 0x0001220000002400 */
[----:B--2---:R-:W-:Y:S01]  /*5cc0*/  IADD3 R24, -R188, R5, -R189 ;  /* 0x00000005bc187210 */ /* 0x004fe20007ffe9bd */
[----:B------:R-:W-:Y:S01]  /*5cd0*/  FMUL.FTZ R45, R45, UR4 ;  /* 0x000000042d2d7c20 */ /* 0x000fe20008410000 */
[----:B------:R-:W-:Y:S01]  /*5ce0*/  FMUL.FTZ R48, R48, UR4 ;  /* 0x0000000430307c20 */ /* 0x000fe20008410000 */
[----:B------:R-:W-:Y:S01]  /*5cf0*/  FMUL.FTZ R49, R49, UR4 ;  /* 0x0000000431317c20 */ /* 0x000fe20008410000 */
[----:B------:R-:W-:Y:S01]  /*5d00*/  FMUL.FTZ R52, R52, UR4 ;  /* 0x0000000434347c20 */ /* 0x000fe20008410000 */
[----:B------:R-:W-:Y:S01]  /*5d10*/  FMUL.FTZ R53, R53, UR4 ;  /* 0x0000000435357c20 */ /* 0x000fe20008410000 */
[----:B------:R-:W-:Y:S01]  /*5d20*/  FMUL.FTZ R26, R26, UR4 ;  /* 0x000000041a1a7c20 */ /* 0x000fe20008410000 */
[----:B------:R3:W2:Y:S01]  /*5d30*/  MUFU.TANH R11, R28 ;  /* 0x0000001c000b7308 */ /* 0x0006a20000002400 */
[--C-:B0-----:R-:W-:Y:S01]  /*5d40*/  VIADDMNMX R25, R7, R24, R21.reuse, PT ;  /* 0x0000001807197246 */ /* 0x101fe20003800115 */
[----:B------:R-:W-:Y:S01]  /*5d50*/  FMUL.FTZ R31, R31, UR4 ;  /* 0x000000041f1f7c20 */ /* 0x000fe20008410000 */
[----:B------:R-:W-:Y:S01]  /*5d60*/  FMUL.FTZ R27, R27, UR4 ;  /* 0x000000041b1b7c20 */ /* 0x000fe20008410000 */
[----:B------:R-:W-:Y:S01]  /*5d70*/  FMUL.FTZ R30, R30, UR4 ;  /* 0x000000041e1e7c20 */ /* 0x000fe20008410000 */
[C---:B------:R-:W-:Y:S01]  /*5d80*/  ISETP.GT.AND P2, PT, R25.reuse, RZ, PT ;  /* 0x000000ff1900720c */ /* 0x040fe20003f44270 */
[----:B------:R-:W-:Y:S01]  /*5d90*/  FMUL.FTZ R34, R34, UR4 ;  /* 0x0000000422227c20 */ /* 0x000fe20008410000 */
[C---:B------:R-:W-:Y:S01]  /*5da0*/  ISETP.GT.AND P3, PT, R25.reuse, 0x1, PT ;  /* 0x000000011900780c */ /* 0x040fe20003f64270 */
[----:B------:R-:W0:Y:S01]  /*5db0*/  MUFU.TANH R29, R29 ;  /* 0x0000001d001d7308 */ /* 0x000e220000002400 */
[----:B------:R-:W-:Y:S01]  /*5dc0*/  ISETP.GT.AND P4, PT, R25, 0x8, PT ;  /* 0x000000081900780c */ /* 0x000fe20003f84270 */
[----:B------:R-:W-:Y:S01]  /*5dd0*/  FMUL.FTZ R35, R35, UR4 ;  /* 0x0000000423237c20 */ /* 0x000fe20008410000 */
[----:B---3--:R-:W-:Y:S01]  /*5de0*/  FSEL R28, R10, -INF , P2 ;  /* 0xff8000000a1c7808 */ /* 0x008fe20001000000 */
[----:B------:R-:W-:Y:S01]  /*5df0*/  FMUL.FTZ R38, R38, UR4 ;  /* 0x0000000426267c20 */ /* 0x000fe20008410000 */
[----:B----4-:R-:W-:Y:S01]  /*5e00*/  FSEL R15, R15, -INF , P3 ;  /* 0xff8000000f0f7808 */ /* 0x010fe20001800000 */
[----:B------:R-:W-:Y:S01]  /*5e10*/  FMUL.FTZ R39, R39, UR4 ;  /* 0x0000000427277c20 */ /* 0x000fe20008410000 */
[----:B------:R-:W-:Y:S01]  /*5e20*/  ISETP.GT.AND P2, PT, R25, 0x9, PT ;  /* 0x000000091900780c */ /* 0x000fe20003f44270 */
[----:B------:R-:W3:Y:S01]  /*5e30*/  MUFU.TANH R32, R32 ;  /* 0x0000002000207308 */ /* 0x000ee20000002400 */
[----:B--2---:R-:W-:Y:S01]  /*5e40*/  FSEL R7, R11, -INF , P4 ;  /* 0xff8000000b077808 */ /* 0x004fe20002000000 */
[----:B------:R-:W-:Y:S01]  /*5e50*/  FMUL.FTZ R42, R42, UR4 ;  /* 0x000000042a2a7c20 */ /* 0x000fe20008410000 */
[----:B------:R-:W-:Y:S01]  /*5e60*/  FMNMX.FTZ R10, R28, R15, !PT ;  /* 0x0000000f1c0a7209 */ /* 0x000fe20007810000 */
[----:B------:R-:W-:Y:S01]  /*5e70*/  FMUL.FTZ R43, R43, UR4 ;  /* 0x000000042b2b7c20 */ /* 0x000fe20008410000 */
[----:B------:R-:W-:Y:S01]  /*5e80*/  ISETP.GT.AND P3, PT, R25, 0x10, PT ;  /* 0x000000101900780c */ /* 0x000fe20003f64270 */
[----:B------:R-:W-:Y:S01]  /*5e90*/  FMUL.FTZ R46, R46, UR4 ;  /* 0x000000042e2e7c20 */ /* 0x000fe20008410000 */
[----:B------:R-:W-:Y:S01]  /*5ea0*/  FMNMX.FTZ R11, R7, R10, !PT ;  /* 0x0000000a070b7209 */ /* 0x000fe20007810000 */
[----:B------:R-:W2:Y:S01]  /*5eb0*/  MUFU.TANH R33, R33 ;  /* 0x0000002100217308 */ /* 0x000ea20000002400 */
[----:B0-----:R-:W-:Y:S01]  /*5ec0*/  FSEL R6, R29, -INF , P2 ;  /* 0xff8000001d067808 */ /* 0x001fe20001000000 */
[----:B------:R-:W-:Y:S01]  /*5ed0*/  FMUL.FTZ R47, R47, UR4 ;  /* 0x000000042f2f7c20 */ /* 0x000fe20008410000 */
[----:B------:R-:W-:Y:S01]  /*5ee0*/  ISETP.GT.AND P2, PT, R25, 0x11, PT ;  /* 0x000000111900780c */ /* 0x000fe20003f44270 */
[----:B------:R-:W-:Y:S01]  /*5ef0*/  FMUL.FTZ R50, R50, UR4 ;  /* 0x0000000432327c20 */ /* 0x000fe20008410000 */
[----:B------:R-:W-:Y:S01]  /*5f00*/  FMNMX.FTZ R12, R6, R11, !PT ;  /* 0x0000000b060c7209 */ /* 0x000fe20007810000 */
[----:B------:R-:W-:Y:S01]  /*5f10*/  FMUL.FTZ R51, R51, UR4 ;  /* 0x0000000433337c20 */ /* 0x000fe20008410000 */
[----:B-1----:R-:W-:Y:S01]  /*5f20*/  VIADDMNMX R21, R8, R24, R21, PT ;  /* 0x0000001808157246 */ /* 0x002fe20003800115 */
[----:B------:R-:W0:Y:S01]  /*5f30*/  MUFU.TANH R36, R36 ;  /* 0x0000002400247308 */ /* 0x000e220000002400 */
[----:B---3--:R-:W-:Y:S01]  /*5f40*/  FSEL R5, R32, -INF , P3 ;  /* 0xff80000020057808 */ /* 0x008fe20001800000 */
[----:B------:R-:W-:Y:S01]  /*5f50*/  FMUL.FTZ R54, R54, UR4 ;  /* 0x0000000436367c20 */ /* 0x000fe20008410000 */
[----:B------:R-:W-:Y:S01]  /*5f60*/  ISETP.GT.AND P3, PT, R25, 0x18, PT ;  /* 0x000000181900780c */ /* 0x000fe20003f64270 */
[----:B------:R-:W-:Y:S01]  /*5f70*/  FMUL.FTZ R55, R55, UR4 ;  /* 0x0000000437377c20 */ /* 0x000fe20008410000 */
[----:B------:R-:W-:Y:S01]  /*5f80*/  FMNMX.FTZ R13, R5, R12, !PT ;  /* 0x0000000c050d7209 */ /* 0x000fe20007810000 */
[----:B------:R-:W-:Y:S01]  /*5f90*/  ULDC UR4, c[0x0][0xa80] ;  /* 0x0002a00000047ab9 */ /* 0x000fe20000000800 */
[----:B------:R-:W-:Y:S01]  /*5fa0*/  ISETP.GT.AND P4, PT, R21, 0x8, PT ;  /* 0x000000081500780c */ /* 0x000fe20003f84270 */
[----:B------:R-:W1:Y:S01]  /*5fb0*/  MUFU.TANH R14, R37 ;  /* 0x00000025000e7308 */ /* 0x000e620000002400 */
[----:B--2---:R-:W-:-:S02]  /*5fc0*/  FSEL R10, R33, -INF , P2 ;  /* 0xff800000210a7808 */ /* 0x004fc40001000000 */
[----:B------:R-:W-:Y:S02]  /*5fd0*/  ISETP.GT.AND P2, PT, R25, 0x19, PT ;  /* 0x000000191900780c */ /* 0x000fe40003f44270 */
[----:B------:R-:W-:Y:S02]  /*5fe0*/  FMNMX.FTZ R12, R10, R13, !PT ;  /* 0x0000000d0a0c7209 */ /* 0x000fe40007810000 */
[----:B------:R-:W-:Y:S01]  /*5ff0*/  ISETP.GT.AND P5, PT, R21, 0x28, PT ;  /* 0x000000281500780c */ /* 0x000fe20003fa4270 */
[----:B------:R-:W2:Y:S01]  /*6000*/  MUFU.TANH R40, R40 ;  /* 0x0000002800287308 */ /* 0x000ea20000002400 */
[----:B0-----:R-:W-:Y:S02]  /*6010*/  FSEL R11, R36, -INF , P3 ;  /* 0xff800000240b7808 */ /* 0x001fe40001800000 */
[----:B------:R-:W-:Y:S02]  /*6020*/  ISETP.GT.AND P3, PT, R25, 0x20, PT ;  /* 0x000000201900780c */ /* 0x000fe40003f64270 */
[----:B------:R-:W-:-:S03]  /*6030*/  FMNMX.FTZ R29, R11, R12, !PT ;  /* 0x0000000c0b1d7209 */ /* 0x000fc60007810000 */
[----:B------:R-:W0:Y:S01]  /*6040*/  MUFU.TANH R41, R41 ;  /* 0x0000002900297308 */ /* 0x000e220000002400 */
        /* <DEDUP_REMOVED lines=8> */
[----:B0-----:R-:W-:Y:S02]  /*60d0*/  FSEL R12, R41, -INF , P2 ;  /* 0xff800000290c7808 */ /* 0x001fe40001000000 */
[----:B------:R-:W-:Y:S02]  /*60e0*/  ISETP.GT.AND P2, PT, R25, 0x29, PT ;  /* 0x000000291900780c */ /* 0x000fe40003f44270 */
[----:B------:R-:W-:-:S03]  /*60f0*/  FMNMX.FTZ R33, R12, R29, !PT ;  /* 0x0000001d0c217209 */ /* 0x000fc60007810000 */
[----:B------:R0:W3:Y:S01]  /*6100*/  MUFU.TANH R32, R48 ;  /* 0x0000003000207308 */ /* 0x0000e20000002400 */
[----:B-1----:R-:W-:Y:S02]  /*6110*/  FSEL R20, R44, -INF , P3 ;  /* 0xff8000002c147808 */ /* 0x002fe40001800000 */
[----:B------:R-:W-:Y:S02]  /*6120*/  ISETP.GT.AND P3, PT, R25, 0x30, PT ;  /* 0x000000301900780c */ /* 0x000fe40003f64270 */
[----:B------:R-:W-:-:S03]  /*6130*/  FMNMX.FTZ R36, R20, R33, !PT ;  /* 0x0000002114247209 */ /* 0x000fc60007810000 */
[----:B------:R-:W1:Y:S01]  /*6140*/  MUFU.TANH R49, R49 ;  /* 0x0000003100317308 */ /* 0x000e620000002400 */
[----:B--2---:R-:W-:Y:S01]  /*6150*/  FSEL R29, R45, -INF , P2 ;  /* 0xff8000002d1d7808 */ /* 0x004fe20001000000 */
[----:B0-----:R-:W-:Y:S01]  /*6160*/  IMAD.U32 R48, RZ, RZ, UR42 ;  /* 0x0000002aff307e24 */ /* 0x001fe2000f8e00ff */
[----:B------:R-:W-:Y:S02]  /*6170*/  ISETP.GT.AND P2, PT, R25, 0x31, PT ;  /* 0x000000311900780c */ /* 0x000fe40003f44270 */
[----:B------:R-:W-:-:S03]  /*6180*/  FMNMX.FTZ R37, R29, R36, !PT ;  /* 0x000000241d257209 */ /* 0x000fc60007810000 */
[----:B------:R-:W0:Y:S01]  /*6190*/  MUFU.TANH R52, R52 ;  /* 0x0000003400347308 */ /* 0x000e220000002400 */
[----:B---3--:R-:W-:Y:S02]  /*61a0*/  FSEL R32, R32, -INF , P3 ;  /* 0xff80000020207808 */ /* 0x008fe40001800000 */
[----:B------:R-:W-:Y:S02]  /*61b0*/  ISETP.GT.AND P3, PT, R25, 0x38, PT ;  /* 0x000000381900780c */ /* 0x000fe40003f64270 */
[----:B------:R-:W-:-:S03]  /*61c0*/  FMNMX.FTZ R36, R32, R37, !PT ;  /* 0x0000002520247209 */ /* 0x000fc60007810000 */
[----:B------:R-:W2:Y:S01]  /*61d0*/  MUFU.TANH R53, R53 ;  /* 0x0000003500357308 */ /* 0x000ea20000002400 */
[----:B-1----:R-:W-:Y:S02]  /*61e0*/  FSEL R33, R49, -INF , P2 ;  /* 0xff80000031217808 */ /* 0x002fe40001000000 */
[----:B------:R-:W-:Y:S02]  /*61f0*/  ISETP.GT.AND P2, PT, R25, 0x39, PT ;  /* 0x000000391900780c */ /* 0x000fe40003f44270 */
[----:B------:R-:W-:-:S03]  /*6200*/  FMNMX.FTZ R40, R33, R36, !PT ;  /* 0x0000002421287209 */ /* 0x000fc60007810000 */
[----:B------:R-:W1:Y:S01]  /*6210*/  MUFU.TANH R41, R26 ;  /* 0x0000001a00297308 */ /* 0x000e620000002400 */
[----:B0-----:R-:W-:Y:S02]  /*6220*/  FSEL R25, R52, -INF , P3 ;  /* 0xff80000034197808 */ /* 0x001fe40001800000 */
[----:B------:R-:W-:Y:S02]  /*6230*/  ISETP.GT.AND P3, PT, R21, 0x1, PT ;  /* 0x000000011500780c */ /* 0x000fe40003f64270 */
[----:B------:R-:W-:-:S03]  /*6240*/  FMNMX.FTZ R37, R25, R40, !PT ;  /* 0x0000002819257209 */ /* 0x000fc60007810000 */
[----:B------:R-:W-:Y:S01]  /*6250*/  MUFU.TANH R40, R31 ;  /* 0x0000001f00287308 */ /* 0x000fe20000002400 */
[----:B--2---:R-:W-:Y:S02]  /*6260*/  FSEL R36, R53, -INF , P2 ;  /* 0xff80000035247808 */ /* 0x004fe40001000000 */
[----:B------:R-:W-:Y:S02]  /*6270*/  ISETP.GT.AND P2, PT, R21, RZ, PT ;  /* 0x000000ff1500720c */ /* 0x000fe40003f44270 */
[----:B------:R-:W-:-:S03]  /*6280*/  FMNMX.FTZ R37, R36, R37, !PT ;  /* 0x0000002524257209 */ /* 0x000fc60007810000 */
[----:B------:R-:W0:Y:S01]  /*6290*/  MUFU.TANH R27, R27 ;  /* 0x0000001b001b7308 */ /* 0x000e220000002400 */
[----:B-1----:R-:W-:Y:S01]  /*62a0*/  FSEL R24, R41, -INF , P2 ;  /* 0xff80000029187808 */ /* 0x002fe20001000000 */
[----:B------:R-:W1:Y:S01]  /*62b0*/  SHFL.BFLY PT, R26, R37, 0x2, 0x1f ;  /* 0x0c401f00251a7f89 */ /* 0x000e6200000e0000 */
[----:B------:R-:W-:-:S05]  /*62c0*/  ISETP.GT.AND P2, PT, R21, 0x9, PT ;  /* 0x000000091500780c */ /* 0x000fca0003f44270 */
[----:B------:R-:W2:Y:S08]  /*62d0*/  MUFU.TANH R30, R30 ;  /* 0x0000001e001e7308 */ /* 0x000eb00000002400 */
[----:B------:R-:W3:Y:S01]  /*62e0*/  MUFU.TANH R34, R34 ;  /* 0x0000002200227308 */ /* 0x000ee20000002400 */
[----:B0-----:R-:W-:Y:S02]  /*62f0*/  FSEL R27, R27, -INF , P3 ;  /* 0xff8000001b1b7808 */ /* 0x001fe40001800000 */
[----:B------:R-:W-:-:S05]  /*6300*/  ISETP.GT.AND P3, PT, R21, 0x10, PT ;  /* 0x000000101500780c */ /* 0x000fca0003f64270 */
[----:B------:R0:W4:Y:S01]  /*6310*/  MUFU.TANH R44, R35 ;  /* 0x00000023002c7308 */ /* 0x0001220000002400 */
[----:B-1----:R-:W-:-:S05]  /*6320*/  FMNMX.FTZ R26, R37, R26, !PT ;  /* 0x0000001a251a7209 */ /* 0x002fca0007810000 */
[----:B------:R-:W1:Y:S02]  /*6330*/  SHFL.BFLY PT, R31, R26, 0x1, 0x1f ;  /* 0x0c201f001a1f7f89 */ /* 0x000e6400000e0000 */
[----:B------:R5:W4:Y:S08]  /*6340*/  MUFU.TANH R45, R38 ;  /* 0x00000026002d7308 */ /* 0x000b300000002400 */
[----:B------:R-:W4:Y:S08]  /*6350*/  MUFU.TANH R39, R39 ;  /* 0x0000002700277308 */ /* 0x000f300000002400 */
[----:B------:R-:W4:Y:S01]  /*6360*/  MUFU.TANH R42, R42 ;  /* 0x0000002a002a7308 */ /* 0x000f220000002400 */
[----:B-1----:R-:W-:-:S07]  /*6370*/  FMNMX.FTZ R8, R26, R31, !PT ;  /* 0x0000001f1a087209 */ /* 0x002fce0007810000 */
[----:B------:R-:W1:Y:S01]  /*6380*/  MUFU.TANH R43, R43 ;  /* 0x0000002b002b7308 */ /* 0x000e620000002400 */
[----:B--2---:R-:W-:Y:S02]  /*6390*/  FSEL R26, R30, -INF , P4 ;  /* 0xff8000001e1a7808 */ /* 0x004fe40002000000 */
[----:B------:R-:W-:Y:S02]  /*63a0*/  FMNMX.FTZ R31, R24, R27, !PT ;  /* 0x0000001b181f7209 */ /* 0x000fe40007810000 */
[----:B------:R-:W-:Y:S02]  /*63b0*/  FSEL R30, R40, -INF , P2 ;  /* 0xff800000281e7808 */ /* 0x000fe40001000000 */
[----:B0-----:R-:W-:Y:S01]  /*63c0*/  FMNMX.FTZ R35, R26, R31, !PT ;  /* 0x0000001f1a237209 */ /* 0x001fe20007810000 */
[----:B------:R-:W0:Y:S01]  /*63d0*/  MUFU.TANH R46, R46 ;  /* 0x0000002e002e7308 */ /* 0x000e220000002400 */
[----:B------:R-:W-:Y:S02]  /*63e0*/  ISETP.GT.AND P2, PT, R21, 0x11, PT ;  /* 0x000000111500780c */ /* 0x000fe40003f44270 */
[----:B---3--:R-:W-:-:S02]  /*63f0*/  FSEL R31, R34, -INF , P3 ;  /* 0xff800000221f7808 */ /* 0x008fc40001800000 */
[----:B-----5:R-:W-:Y:S02]  /*6400*/  FMNMX.FTZ R38, R30, R35, !PT ;  /* 0x000000231e267209 */ /* 0x020fe40007810000 */
[----:B------:R-:W-:Y:S01]  /*6410*/  ISETP.GT.AND P3, PT, R21, 0x18, PT ;  /* 0x000000181500780c */ /* 0x000fe20003f64270 */
[----:B------:R-:W2:Y:S01]  /*6420*/  MUFU.TANH R47, R47 ;  /* 0x0000002f002f7308 */ /* 0x000ea20000002400 */
[----:B----4-:R-:W-:Y:S02]  /*6430*/  FSEL R34, R44, -INF , P2 ;  /* 0xff8000002c227808 */ /* 0x010fe40001000000 */
[----:B------:R-:W-:Y:S02]  /*6440*/  FMNMX.FTZ R37, R31, R38, !PT ;  /* 0x000000261f257209 */ /* 0x000fe40007810000 */
[----:B------:R-:W-:Y:S02]  /*6450*/  ISETP.GT.AND P4, PT, R21, 0x19, PT ;  /* 0x000000191500780c */ /* 0x000fe40003f84270 */
[----:B------:R-:W-:Y:S01]  /*6460*/  FSEL R35, R45, -INF , P3 ;  /* 0xff8000002d237808 */ /* 0x000fe20001800000 */
[----:B------:R-:W3:Y:S01]  /*6470*/  MUFU.TANH R50, R50 ;  /* 0x0000003200327308 */ /* 0x000ee20000002400 */
[----:B------:R-:W-:-:S02]  /*6480*/  FMNMX.FTZ R38, R34, R37, !PT ;  /* 0x0000002522267209 */ /* 0x000fc40007810000 */
[----:B------:R-:W-:Y:S02]  /*6490*/  ISETP.GT.AND P2, PT, R21, 0x20, PT ;  /* 0x000000201500780c */ /* 0x000fe40003f44270 */
[----:B------:R-:W-:Y:S02]  /*64a0*/  FSEL R37, R39, -INF , P4 ;  /* 0xff80000027257808 */ /* 0x000fe40002000000 */
[----:B------:R-:W-:Y:S01]  /*64b0*/  FMNMX.FTZ R40, R35, R38, !PT ;  /* 0x0000002623287209 */ /* 0x000fe20007810000 */
[----:B------:R-:W4:Y:S01]  /*64c0*/  MUFU.TANH R51, R51 ;  /* 0x0000003300337308 */ /* 0x000f220000002400 */
[----:B------:R-:W-:Y:S02]  /*64d0*/  ISETP.GT.AND P3, PT, R21, 0x21, PT ;  /* 0x000000211500780c */ /* 0x000fe40003f64270 */
[----:B------:R-:W-:Y:S02]  /*64e0*/  FSEL R38, R42, -INF , P2 ;  /* 0xff8000002a267808 */ /* 0x000fe40001000000 */
[----:B------:R-:W-:-:S02]  /*64f0*/  FMNMX.FTZ R41, R37, R40, !PT ;  /* 0x0000002825297209 */ /* 0x000fc40007810000 */
[----:B-1----:R-:W-:Y:S01]  /*6500*/  FSEL R39, R43, -INF , P3 ;  /* 0xff8000002b277808 */ /* 0x002fe20001800000 */
[----:B------:R-:W1:Y:S01]  /*6510*/  MUFU.TANH R54, R54 ;  /* 0x0000003600367308 */ /* 0x000e620000002400 */
[----:B------:R-:W-:Y:S01]  /*6520*/  FMNMX.FTZ R42, R38, R41, !PT ;  /* 0x00000029262a7209 */ /* 0x000fe20007810000 */
[C---:B------:R-:W-:Y:S01]  /*6530*/  FMUL.FTZ R41, R8.reuse, UR4 ;  /* 0x0000000408297c20 */ /* 0x040fe20008410000 */
[----:B------:R-:W-:Y:S02]  /*6540*/  FSETP.NEU.FTZ.AND P3, PT, R8, -INF , PT ;  /* 0xff8000000800780b */ /* 0x000fe40003f7d000 */
[----:B------:R-:W-:Y:S02]  /*6550*/  ISETP.GT.AND P4, PT, R21, 0x29, PT ;  /* 0x000000291500780c */ /* 0x000fe40003f84270 */
[----:B0-----:R-:W-:Y:S01]  /*6560*/  FSEL R40, R46, -INF , P5 ;  /* 0xff8000002e287808 */ /* 0x001fe20002800000 */
[----:B------:R-:W0:Y:S01]  /*6570*/  MUFU.TANH R55, R55 ;  /* 0x0000003700377308 */ /* 0x000e220000002400 */
[----:B------:R-:W-:-:S02]  /*6580*/  FMNMX.FTZ R43, R39, R42, !PT ;  /* 0x0000002a272b7209 */ /* 0x000fc40007810000 */
[----:B------:R-:W-:Y:S02]  /*6590*/  FSEL R45, R41, RZ, P3 ;  /* 0x000000ff292d7208 */ /* 0x000fe40001800000 */
[----:B------:R-:W-:Y:S02]  /*65a0*/  ISETP.GT.AND P2, PT, R21, 0x30, PT ;  /* 0x000000301500780c */ /* 0x000fe40003f44270 */
[----:B--2---:R-:W-:Y:S01]  /*65b0*/  FSEL R41, R47, -INF , P4 ;  /* 0xff8000002f297808 */ /* 0x004fe20002000000 */
[--C-:B------:R-:W-:Y:S01]  /*65c0*/  FFMA.FTZ R46, R28, UR4, -R45.reuse ;  /* 0x000000041c2e7c23 */ /* 0x100fe2000801082d */
        /* <DEDUP_REMOVED lines=10> */
[----:B----4-:R-:W-:Y:S01]  /*6670*/  FSEL R28, R51, -INF , P3 ;  /* 0xff800000331c7808 */ /* 0x010fe20001800000 */
[--C-:B------:R-:W-:Y:S01]  /*6680*/  FFMA.FTZ R11, R11, UR4, -R45.reuse ;  /* 0x000000040b0b7c23 */ /* 0x100fe2000801082d */
[----:B------:R-:W-:Y:S01]  /*6690*/  FMNMX.FTZ R43, R42, R43, !PT ;  /* 0x0000002b2a2b7209 */ /* 0x000fe20007810000 */
[--C-:B------:R-:W-:Y:S01]  /*66a0*/  FFMA.FTZ R14, R14, UR4, -R45.reuse ;  /* 0x000000040e0e7c23 */ /* 0x100fe2000801082d */
[----:B------:R-:W-:Y:S01]  /*66b0*/  ISETP.GT.AND P3, PT, R21, 0x39, PT ;  /* 0x000000391500780c */ /* 0x000fe20003f64270 */
[----:B------:R-:W-:Y:S01]  /*66c0*/  MUFU.EX2 R156, R5 ;  /* 0x00000005009c7308 */ /* 0x000fe20000000800 */
[----:B-1----:R-:W-:Y:S01]  /*66d0*/  FSEL R21, R54, -INF , P2 ;  /* 0xff80000036157808 */ /* 0x002fe20001000000 */
[--C-:B------:R-:W-:Y:S01]  /*66e0*/  FFMA.FTZ R13, R13, UR4, -R45.reuse ;  /* 0x000000040d0d7c23 */ /* 0x100fe2000801082d */
[----:B------:R-:W-:Y:S01]  /*66f0*/  FMNMX.FTZ R44, R28, R43, !PT ;  /* 0x0000002b1c2c7209 */ /* 0x000fe20007810000 */
[--C-:B------:R-:W-:Y:S01]  /*6700*/  FFMA.FTZ R43, R7, UR4, -R45.reuse ;  /* 0x00000004072b7c23 */ /* 0x100fe2000801082d */
[----:B0-----:R-:W-:Y:S01]  /*6710*/  FSEL R15, R55, -INF , P3 ;  /* 0xff800000370f7808 */ /* 0x001fe20001800000 */
        /* <DEDUP_REMOVED lines=8> */
[----:B------:R-:W-:Y:S01]  /*67a0*/  FFMA.FTZ R36, R36, UR4, -R45 ;  /* 0x0000000424247c23 */ /* 0x000fe2000801082d */
[----:B------:R-:W0:Y:S01]  /*67b0*/  @P1 LDC R50, c[0x0][0x450] ;  /* 0x00011400ff321b82 */ /* 0x000e220000000800 */
[----:B------:R-:W1:Y:S01]  /*67c0*/  SHFL.BFLY PT, R7, R44, 0x2, 0x1f ;  /* 0x0c401f002c077f89 */ /* 0x000e6200000e0000 */
[----:B------:R-:W-:Y:S06]  /*67d0*/  MUFU.EX2 R46, R46 ;  /* 0x0000002e002e7308 */ /* 0x000fec0000000800 */
[----:B------:R-:W2:Y:S02]  /*67e0*/  @P1 LDC R45, c[0x0][0x44c] ;  /* 0x00011300ff2d1b82 */ /* 0x000ea40000000800 */
[----:B------:R-:W3:Y:S08]  /*67f0*/  MUFU.EX2 R47, R47 ;  /* 0x0000002f002f7308 */ /* 0x000ef00000000800 */
[----:B------:R-:W-:Y:S01]  /*6800*/  MUFU.EX2 R43, R43 ;  /* 0x0000002b002b7308 */ /* 0x000fe20000000800 */
[----:B-1----:R-:W-:-:S07]  /*6810*/  FMNMX.FTZ R7, R44, R7, !PT ;  /* 0x000000072c077209 */ /* 0x002fce0007810000 */
[----:B------:R1:W-:Y:S01]  /*6820*/  MUFU.EX2 R49, R10 ;  /* 0x0000000a00317308 */ /* 0x0003e20000000800 */
[----:B---3--:R-:W-:Y:S01]  /*6830*/  F2FP.BF16.F32.PACK_AB R152, R47, R46 ;  /* 0x0000002e2f98723e */ /* 0x008fe200000010ff */
[----:B------:R-:W3:Y:S06]  /*6840*/  SHFL.BFLY PT, R6, R7, 0x1, 0x1f ;  /* 0x0c201f0007067f89 */ /* 0x000eec00000e0000 */
[----:B------:R-:W-:Y:S01]  /*6850*/  MUFU.EX2 R11, R11 ;  /* 0x0000000b000b7308 */ /* 0x000fe20000000800 */
[----:B-1----:R-:W-:-:S04]  /*6860*/  IMAD R10, R2, 0x1000, R19 ;  /* 0x00001000020a7824 */ /* 0x002fc800078e0213 */
[C---:B------:R-:W-:Y:S01]  /*6870*/  VIADD R44, R10.reuse, 0x80 ;  /* 0x000000800a2c7836 */ /* 0x040fe20000000000 */
[----:B------:R-:W-:Y:S02]  /*6880*/  R2UR UR6, R10 ;  /* 0x000000000a0672ca */ /* 0x000fe400000e0000 */
[----:B------:R-:W1:Y:S02]  /*6890*/  MUFU.EX2 R14, R14 ;  /* 0x0000000e000e7308 */ /* 0x000e640000000800 */
[----:B------:R-:W-:-:S06]  /*68a0*/  R2UR UR10, R44 ;  /* 0x000000002c0a72ca */ /* 0x000fcc00000e0000 */
[----:B------:R-:W-:Y:S03]  /*68b0*/  MUFU.EX2 R13, R13 ;  /* 0x0000000d000d7308 */ /* 0x000fe60000000800 */
[----:B------:R-:W-:Y:S01]  /*68c0*/  UMOV UR14, UR6 ;  /* 0x00000006000e7c82 */ /* 0x000fe20008000000 */
[----:B---3--:R-:W-:-:S04]  /*68d0*/  FMNMX.FTZ R5, R7, R6, !PT ;  /* 0x0000000607057209 */ /* 0x008fc80007810000 */
[C---:B------:R-:W-:Y:S01]  /*68e0*/  FSETP.NEU.FTZ.AND P2, PT, R5.reuse, -INF , PT ;  /* 0xff8000000500780b */ /* 0x040fe20003f5d000 */
[----:B------:R-:W-:Y:S01]  /*68f0*/  FMUL.FTZ R6, R5, UR4 ;  /* 0x0000000405067c20 */ /* 0x000fe20008410000 */
[----:B------:R-:W3:Y:S01]  /*6900*/  MUFU.EX2 R12, R12 ;  /* 0x0000000c000c7308 */ /* 0x000ee20000000800 */
[----:B-1----:R-:W-:-:S03]  /*6910*/  F2FP.BF16.F32.PACK_AB R158, R14, R11 ;  /* 0x0000000b0e9e723e */ /* 0x002fc600000010ff */
[----:B------:R-:W-:Y:S02]  /*6920*/  FSEL R7, R6, RZ, P2 ;  /* 0x000000ff06077208 */ /* 0x000fe40001000000 */
[----:B------:R-:W-:Y:S02]  /*6930*/  ISETP.NE.AND P2, PT, R56, RZ, PT ;  /* 0x000000ff3800720c */ /* 0x000fe40003f45270 */
        /* <DEDUP_REMOVED lines=10> */
[----:B------:R-:W-:Y:S01]  /*69e0*/  FFMA.FTZ R38, R38, UR4, -R7 ;  /* 0x0000000426267c23 */ /* 0x000fe20008010807 */
[----:B------:R-:W-:-:S02]  /*69f0*/  @!P2 VIADD R6, R9, 0x38840 ;  /* 0x000388400906a836 */ /* 0x000fc40000000000 */
[--C-:B------:R-:W-:Y:S01]  /*6a00*/  FFMA.FTZ R39, R39, UR4, -R7.reuse ;  /* 0x0000000427277c23 */ /* 0x100fe20008010807 */
[--C-:B------:R-:W-:Y:S01]  /*6a10*/  FFMA.FTZ R40, R40, UR4, -R7.reuse ;  /* 0x0000000428287c23 */ /* 0x100fe20008010807 */
[--C-:B------:R-:W-:Y:S01]  /*6a20*/  FFMA.FTZ R41, R41, UR4, -R7.reuse ;  /* 0x0000000429297c23 */ /* 0x100fe20008010807 */
[--C-:B------:R-:W-:Y:S01]  /*6a30*/  FFMA.FTZ R42, R42, UR4, -R7.reuse ;  /* 0x000000042a2a7c23 */ /* 0x100fe20008010807 */
[----:B------:R-:W1:Y:S01]  /*6a40*/  MUFU.EX2 R27, R27 ;  /* 0x0000001b001b7308 */ /* 0x000e620000000800 */
[----:B------:R-:W-:Y:S01]  /*6a50*/  @!P2 PRMT R6, RZ, 0x654, R6 ;  /* 0x00000654ff06a816 */ /* 0x000fe20000000006 */
[--C-:B------:R-:W-:Y:S01]  /*6a60*/  FFMA.FTZ R28, R28, UR4, -R7.reuse ;  /* 0x000000041c1c7c23 */ /* 0x100fe20008010807 */
[--C-:B------:R-:W-:Y:S01]  /*6a70*/  FFMA.FTZ R21, R21, UR4, -R7.reuse ;  /* 0x0000000415157c23 */ /* 0x100fe20008010807 */
[----:B------:R-:W-:Y:S01]  /*6a80*/  FFMA.FTZ R7, R15, UR4, -R7 ;  /* 0x000000040f077c23 */ /* 0x000fe20008010807 */
[----:B------:R4:W-:Y:S01]  /*6a90*/  @!P2 SYNCS.ARRIVE.TRANS64.RED.A1T0 RZ, [R6+URZ], RZ ;  /* 0x000000ff06ffa9a7 */ /* 0x0009e2000810043f */
[----:B---3--:R-:W-:Y:S01]  /*6aa0*/  F2FP.BF16.F32.PACK_AB R160, R12, R13 ;  /* 0x0000000d0ca0723e */ /* 0x008fe200000010ff */
[----:B------:R-:W-:Y:S01]  /*6ab0*/  @!P2 VIADD R9, R9, 0x38860 ;  /* 0x000388600909a836 */ /* 0x000fe20000000000 */
[----:B------:R-:W3:Y:S04]  /*6ac0*/  MUFU.EX2 R26, R26 ;  /* 0x0000001a001a7308 */ /* 0x000ee80000000800 */
[----:B------:R-:W-:Y:S01]  /*6ad0*/  @!P2 PRMT R9, RZ, 0x654, R9 ;  /* 0x00000654ff09a816 */ /* 0x000fe20000000009 */
[----:B----4-:R-:W-:-:S03]  /*6ae0*/  FADD.FTZ R6, R46, R47 ;  /* 0x0000002f2e067221 */ /* 0x010fc60000010000 */
[----:B------:R-:W4:Y:S01]  /*6af0*/  MUFU.EX2 R155, R30 ;  /* 0x0000001e009b7308 */ /* 0x000f220000000800 */
[----:B-1----:R-:W-:-:S07]  /*6b00*/  F2FP.BF16.F32.PACK_AB R153, R27, R24 ;  /* 0x000000181b99723e */ /* 0x002fce00000010ff */
[----:B------:R2:W-:Y:S08]  /*6b10*/  MUFU.EX2 R30, R37 ;  /* 0x00000025001e7308 */ /* 0x0005f00000000800 */
[----:B------:R-:W1:Y:S01]  /*6b20*/  MUFU.EX2 R31, R31 ;  /* 0x0000001f001f7308 */ /* 0x000e620000000800 */
[----:B--2---:R-:W-:-:S04]  /*6b30*/  @P1 IMAD.HI.U32 R37, R45, UR42, RZ ;  /* 0x0000002a2d251c27 */ /* 0x004fc8000f8e00ff */
[----:B------:R-:W-:Y:S01]  /*6b40*/  FADD.FTZ R45, R43, R6 ;  /* 0x000000062b2d7221 */ /* 0x000fe20000010000 */
[----:B0-----:R-:W-:Y:S01]  /*6b50*/  @P1 SHF.R.U32.HI R48, RZ, R50, R37 ;  /* 0x00000032ff301219 */ /* 0x001fe20000011625 */
[----:B------:R-:W-:Y:S01]  /*6b60*/  FADD.FTZ R37, R24, R27 ;  /* 0x0000001b18257221 */ /* 0x000fe20000010000 */
[----:B------:R-:W0:Y:S01]  /*6b70*/  MUFU.EX2 R34, R34 ;  /* 0x0000002200227308 */ /* 0x000e220000000800 */
[C---:B------:R-:W-:Y:S01]  /*6b80*/  FADD.FTZ R45, R154.reuse, R45 ;  /* 0x0000002d9a2d7221 */ /* 0x040fe20000010000 */
[----:B------:R-:W-:Y:S01]  /*6b90*/  F2FP.BF16.F32.PACK_AB R154, R154, R43 ;  /* 0x0000002b9a9a723e */ /* 0x000fe200000010ff */
[----:B---3--:R-:W-:Y:S01]  /*6ba0*/  FADD.FTZ R6, R26, R37 ;  /* 0x000000251a067221 */ /* 0x008fe20000010000 */
[----:B------:R-:W-:Y:S01]  /*6bb0*/  IADD3 R48, R48, R187, -R188 ;  /* 0x000000bb30307210 */ /* 0x000fe20007ffe8bc */
[----:B------:R-:W-:Y:S01]  /*6bc0*/  FADD.FTZ R44, R156, R45 ;  /* 0x0000002d9c2c7221 */ /* 0x000fe20000010000 */
[----:B------:R-:W-:Y:S01]  /*6bd0*/  F2FP.BF16.F32.PACK_AB R156, R49, R156 ;  /* 0x0000009c319c723e */ /* 0x000fe200000010ff */
[----:B----4-:R-:W-:Y:S01]  /*6be0*/  FADD.FTZ R6, R155, R6 ;  /* 0x000000069b067221 */ /* 0x010fe20000010000 */
[----:B------:R-:W2:Y:S01]  /*6bf0*/  MUFU.EX2 R35, R35 ;  /* 0x0000002300237308 */ /* 0x000ea20000000800 */
[----:B------:R-:W-:Y:S01]  /*6c00*/  FADD.FTZ R44, R49, R44 ;  /* 0x0000002c312c7221 */ /* 0x000fe20000010000 */
[----:B------:R-:W-:Y:S01]  /*6c10*/  F2FP.BF16.F32.PACK_AB R155, R155, R26 ;  /* 0x0000001a9b9b723e */ /* 0x000fe200000010ff */
[----:B-1----:R-:W-:Y:S01]  /*6c20*/  FADD.FTZ R15, R31, R6 ;  /* 0x000000061f0f7221 */ /* 0x002fe20000010000 */
[----:B------:R-:W-:Y:S01]  /*6c30*/  BAR.SYNC.DEFER_BLOCKING 0xf, 0x100 ;  /* 0x03c4000000007b1d */ /* 0x000fe20000010000 */
[----:B------:R-:W-:-:S02]  /*6c40*/  R2UR UR5, R48 ;  /* 0x00000000300572ca */ /* 0x000fc400000e0000 */
[----:B0-----:R-:W-:-:S03]  /*6c50*/  FADD.FTZ R6, R34, R15 ;  /* 0x0000000f22067221 */ /* 0x001fc60000010000 */
[----:B------:R-:W0:Y:S01]  /*6c60*/  MUFU.EX2 R38, R38 ;  /* 0x0000002600267308 */ /* 0x000e220000000800 */
[----:B------:R-:W-:Y:S01]  /*6c70*/  FADD.FTZ R15, R11, R44 ;  /* 0x0000002c0b0f7221 */ /* 0x000fe20000010000 */
[----:B------:R-:W-:Y:S01]  /*6c80*/  F2FP.BF16.F32.PACK_AB R157, R34, R31 ;  /* 0x0000001f229d723e */ /* 0x000fe200000010ff */
[----:B--2---:R-:W-:-:S05]  /*6c90*/  FADD.FTZ R37, R35, R6 ;  /* 0x0000000623257221 */ /* 0x004fca0000010000 */
[----:B------:R-:W1:Y:S01]  /*6ca0*/  MUFU.EX2 R39, R39 ;  /* 0x0000002700277308 */ /* 0x000e620000000800 */
[----:B------:R-:W-:Y:S01]  /*6cb0*/  FADD.FTZ R6, R14, R15 ;  /* 0x0000000f0e067221 */ /* 0x000fe20000010000 */
[C---:B------:R-:W-:Y:S01]  /*6cc0*/  F2FP.BF16.F32.PACK_AB R159, R30.reuse, R35 ;  /* 0x000000231e9f723e */ /* 0x040fe200000010ff */
[----:B------:R-:W-:Y:S02]  /*6cd0*/  FADD.FTZ R37, R30, R37 ;  /* 0x000000251e257221 */ /* 0x000fe40000010000 */
[----:B------:R-:W-:-:S03]  /*6ce0*/  FADD.FTZ R15, R13, R6 ;  /* 0x000000060d0f7221 */ /* 0x000fc60000010000 */
[----:B------:R-:W2:Y:S01]  /*6cf0*/  MUFU.EX2 R40, R40 ;  /* 0x0000002800287308 */ /* 0x000ea20000000800 */
[----:B0-----:R-:W-:Y:S01]  /*6d00*/  FADD.FTZ R6, R38, R37 ;  /* 0x0000002526067221 */ /* 0x001fe20000010000 */
[----:B------:R-:W-:Y:S01]  /*6d10*/  FADD.FTZ R15, R12, R15 ;  /* 0x0000000f0c0f7221 */ /* 0x000fe20000010000 */
[----:B------:R0:W-:Y:S04]  /*6d20*/  STSM.16.M88.4 [R23+0x36400], R152 ;  /* 0x0364009817007844 */ /* 0x0001e80000000200 */
[----:B------:R0:W-:Y:S01]  /*6d30*/  STSM.16.M88.4 [R184], R156 ;  /* 0x0000009cb8007844 */ /* 0x0001e20000000200 */
[----:B------:R-:W3:Y:S01]  /*6d40*/  MUFU.EX2 R29, R29 ;  /* 0x0000001d001d7308 */ /* 0x000ee20000000800 */
[C---:B-1----:R-:W-:Y:S01]  /*6d50*/  FADD.FTZ R27, R39.reuse, R6 ;  /* 0x00000006271b7221 */ /* 0x042fe20000010000 */
[----:B------:R-:W-:Y:S01]  /*6d60*/  FADD.FTZ R6, R20, R15 ;  /* 0x0000000f14067221 */ /* 0x000fe20000010000 */
[----:B------:R-:W-:-:S05]  /*6d70*/  F2FP.BF16.F32.PACK_AB R161, R39, R38 ;  /* 0x0000002627a1723e */ /* 0x000fca00000010ff */
[----:B------:R-:W1:Y:S01]  /*6d80*/  MUFU.EX2 R41, R41 ;  /* 0x0000002900297308 */ /* 0x000e620000000800 */
[----:B--2---:R-:W-:-:S07]  /*6d90*/  FADD.FTZ R24, R40, R27 ;  /* 0x0000001b28187221 */ /* 0x004fce0000010000 */
[----:B------:R-:W2:Y:S01]  /*6da0*/  MUFU.EX2 R32, R32 ;  /* 0x0000002000207308 */ /* 0x000ea20000000800 */
[C---:B---3--:R-:W-:Y:S01]  /*6db0*/  FADD.FTZ R11, R29.reuse, R6 ;  /* 0x000000061d0b7221 */ /* 0x048fe20000010000 */
[----:B------:R-:W-:-:S06]  /*6dc0*/  F2FP.BF16.F32.PACK_AB R162, R29, R20 ;  /* 0x000000141da2723e */ /* 0x000fcc00000010ff */
[----:B------:R-:W3:Y:S01]  /*6dd0*/  MUFU.EX2 R42, R42 ;  /* 0x0000002a002a7308 */ /* 0x000ee20000000800 */
[C---:B-1----:R-:W-:Y:S01]  /*6de0*/  FADD.FTZ R15, R41.reuse, R24 ;  /* 0x00000018290f7221 */ /* 0x042fe20000010000 */
[----:B------:R-:W-:-:S05]  /*6df0*/  F2FP.BF16.F32.PACK_AB R163, R41, R40 ;  /* 0x0000002829a3723e */ /* 0x000fca00000010ff */
[----:B------:R0:W-:Y:S01]  /*6e00*/  STSM.16.M88.4 [R186], R160 ;  /* 0x000000a0ba007844 */ /* 0x0001e20000000200 */
[----:B------:R-:W1:Y:S01]  /*6e10*/  MUFU.EX2 R33, R33 ;  /* 0x0000002100217308 */ /* 0x000e620000000800 */
[----:B--2---:R-:W-:-:S07]  /*6e20*/  FADD.FTZ R6, R32, R11 ;  /* 0x0000000b20067221 */ /* 0x004fce0000010000 */
[----:B------:R-:W2:Y:S01]  /*6e30*/  MUFU.EX2 R165, R28 ;  /* 0x0000001c00a57308 */ /* 0x000ea20000000800 */
[----:B---3--:R-:W-:-:S07]  /*6e40*/  FADD.FTZ R12, R42, R15 ;  /* 0x0000000f2a0c7221 */ /* 0x008fce0000010000 */
[----:B------:R-:W-:Y:S01]  /*6e50*/  MUFU.EX2 R25, R25 ;  /* 0x0000001900197308 */ /* 0x000fe20000000800 */
[C---:B-1----:R-:W-:Y:S01]  /*6e60*/  FADD.FTZ R6, R33.reuse, R6 ;  /* 0x0000000621067221 */ /* 0x042fe20000010000 */
[----:B------:R-:W-:-:S06]  /*6e70*/  F2FP.BF16.F32.PACK_AB R164, R33, R32 ;  /* 0x0000002021a4723e */ /* 0x000fcc00000010ff */
[----:B------:R-:W1:Y:S01]  /*6e80*/  MUFU.EX2 R36, R36 ;  /* 0x0000002400247308 */ /* 0x000e620000000800 */
[C---:B--2---:R-:W-:Y:S01]  /*6e90*/  FADD.FTZ R12, R165.reuse, R12 ;  /* 0x0000000ca50c7221 */ /* 0x044fe20000010000 */
[----:B------:R-:W-:-:S06]  /*6ea0*/  F2FP.BF16.F32.PACK_AB R165, R165, R42 ;  /* 0x0000002aa5a5723e */ /* 0x000fcc00000010ff */
[----:B------:R-:W2:Y:S08]  /*6eb0*/  MUFU.EX2 R21, R21 ;  /* 0x0000001500157308 */ /* 0x000eb00000000800 */
[----:B------:R3:W4:Y:S01]  /*6ec0*/  MUFU.EX2 R14, R7 ;  /* 0x00000007000e7308 */ /* 0x0007220000000800 */
[----:B-1----:R-:W-:Y:S01]  /*6ed0*/  F2FP.BF16.F32.PACK_AB R166, R36, R25 ;  /* 0x0000001924a6723e */ /* 0x002fe200000010ff */
[----:B---3--:R-:W-:Y:S01]  /*6ee0*/  FADD.FTZ R7, R25, R6 ;  /* 0x0000000619077221 */ /* 0x008fe20000010000 */
[----:B--2---:R-:W-:-:S03]  /*6ef0*/  FADD.FTZ R11, R21, R12 ;  /* 0x0000000c150b7221 */ /* 0x004fc60000010000 */
[----:B------:R-:W-:Y:S01]  /*6f00*/  FADD.FTZ R6, R36, R7 ;  /* 0x0000000724067221 */ /* 0x000fe20000010000 */
[C---:B----4-:R-:W-:Y:S01]  /*6f10*/  F2FP.BF16.F32.PACK_AB R167, R14.reuse, R21 ;  /* 0x000000150ea7723e */ /* 0x050fe200000010ff */
[----:B------:R-:W-:Y:S01]  /*6f20*/  FADD.FTZ R7, R14, R11 ;  /* 0x0000000b0e077221 */ /* 0x000fe20000010000 */
[C---:B------:R-:W-:Y:S02]  /*6f30*/  VIADD R11, R10.reuse, 0x100 ;  /* 0x000001000a0b7836 */ /* 0x040fe40000000000 */
[----:B------:R-:W-:Y:S01]  /*6f40*/  VIADD R10, R10, 0x180 ;  /* 0x000001800a0a7836 */ /* 0x000fe20000000000 */
[----:B------:R0:W-:Y:S01]  /*6f50*/  STSM.16.M88.4 [R185], R164 ;  /* 0x000000a4b9007844 */ /* 0x0001e20000000200 */
[----:B------:R-:W-:Y:S01]  /*6f60*/  WARPGROUP.ARRIVE ;  /* 0x00000000000079c5 */ /* 0x000fe20000000000 */
[----:B------:R-:W-:-:S05]  /*6f70*/  R2UR UR6, R11 ;  /* 0x000000000b0672ca */ /* 0x000fca00000e0000 */
[----:B------:R-:W-:Y:S03]  /*6f80*/  HGMMA.64x256x16.F32.BF16 R24, R152, gdesc[UR12].tnspB, RZ, !UPT, gsb0 ;  /* 0x43e0000c98187df0 */ /* 0x000fe6000c0018ff */
[----:B------:R-:W-:Y:S02]  /*6f90*/  WARPGROUP.DEPBAR.LE gsb0, 0x0 ;  /* 0x00008000000079c5 */ /* 0x000fe40000010000 */
[----:B------:R-:W-:-:S15]  /*6fa0*/  WARPGROUP.ARRIVE ;  /* 0x00000000000079c5 */ /* 0x000fde0000000000 */
[----:B------:R-:W-:-:S08]  /*6fb0*/  NOP ;  /* 0x0000000000007918 */ /* 0x000fd00000000000 */
[----:B------:R-:W-:Y:S01]  /*6fc0*/  HGMMA.64x256x16.F32.BF16 R24, R156, gdesc[UR8].tnspB, R24, gsb0 ;  /* 0x43e000089c187df0 */ /* 0x000fe20008001818 */
[----:B------:R-:W-:Y:S01]  /*6fd0*/  UMOV UR10, UR6 ;  /* 0x00000006000a7c82 */ /* 0x000fe20008000000 */
[----:B------:R-:W-:Y:S01]  /*6fe0*/  UMOV UR11, 0x40000040 ;  /* 0x40000040000b7882 */ /* 0x000fe20000000000 */
[----:B------:R-:W-:Y:S01]  /*6ff0*/  R2UR UR6, R10 ;  /* 0x000000000a0672ca */ /* 0x000fe200000e0000 */
[----:B------:R-:W-:Y:S02]  /*7000*/  WARPGROUP.DEPBAR.LE gsb0, 0x0 ;  /* 0x00008000000079c5 */ /* 0x000fe40000010000 */
[----:B------:R-:W-:-:S15]  /*7010*/  WARPGROUP.ARRIVE ;  /* 0x00000000000079c5 */ /* 0x000fde0000000000 */
[----:B------:R-:W-:-:S07]  /*7020*/  NOP ;  /* 0x0000000000007918 */ /* 0x000fce0000000000 */
[----:B------:R-:W-:Y:S01]  /*7030*/  HGMMA.64x256x16.F32.BF16 R24, R160, gdesc[UR8].tnspB, R24, gsb0 ;  /* 0x43e00008a0187df0 */ /* 0x000fe20008001818 */
[----:B------:R-:W-:Y:S01]  /*7040*/  UMOV UR10, UR6 ;  /* 0x00000006000a7c82 */ /* 0x000fe20008000000 */
[----:B------:R-:W-:Y:S01]  /*7050*/  UMOV UR11, 0x40000040 ;  /* 0x40000040000b7882 */ /* 0x000fe20000000000 */
        /* <DEDUP_REMOVED lines=8> */
[----:B------:R-:W-:-:S06]  /*70e0*/  WARPGROUP.ARRIVE ;  /* 0x00000000000079c5 */ /* 0x000fcc0000000000 */
        /* <DEDUP_REMOVED lines=13> */
[----:B------:R-:W-:Y:S01]  /*71c0*/  ULDC UR5, c[0x0][0xad0] ;  /* 0x0002b40000057ab9 */ /* 0x000fe20000000800 */
[----:B------:R-:W-:Y:S01]  /*71d0*/  IMAD.MOV.U32 R10, RZ, RZ, R8 ;  /* 0x000000ffff0a7224 */ /* 0x000fe200078e0008 */
[----:B------:R-:W-:Y:S01]  /*71e0*/  ULDC UR4, c[0x0][0xa80] ;  /* 0x0002a00000047ab9 */ /* 0x000fe20000000800 */
[----:B------:R-:W-:-:S07]  /*71f0*/  IMAD.MOV.U32 R12, RZ, RZ, R2 ;  /* 0x000000ffff0c7224 */ /* 0x000fce00078e0002 */
.L_x_5331:
        /* <DEDUP_REMOVED lines=8> */
.L_x_5323:
[----:B------:R-:W-:Y:S02]  /*7280*/  IMAD.U32 R5, RZ, RZ, UR37 ;  /* 0x00000025ff057e24 */ /* 0x000fe4000f8e00ff */
[----:B0-----:R-:W-:-:S03]  /*7290*/  IMAD R9, R2, 0x8, R16 ;  /* 0x0000000802097824 */ /* 0x001fc600078e0210 */
[----:B------:R-:W-:-:S04]  /*72a0*/  SHF.L.U32 R5, R5, 0x1f, RZ ;  /* 0x0000001f05057819 */ /* 0x000fc800000006ff */
[----:B------:R0:W1:Y:S01]  /*72b0*/  SYNCS.PHASECHK.TRANS64.TRYWAIT P3, [R9+URZ+0x38830], R5 ;  /* 0x03883005090075a7 */ /* 0x000062000806017f */
[----:B------:R-:W-:Y:S05]  /*72c0*/  @!P0 BRA `(.L_x_5324) ;  /* 0x0000000000048947 */ /* 0x000fea0003800000 */
[----:B------:R-:W-:Y:S01]  /*72d0*/  BPT.TRAP 0x1 ;  /* 0x000000040000795c */ /* 0x000fe20000300000 */
.L_x_5324:
[----:B------:R-:W-:Y:S01]  /*72e0*/  IMAD R8, R2, 0x200, R0 ;  /* 0x0000020002087824 */ /* 0x000fe200078e0200 */
[----:B-1----:R-:W-:Y:S06]  /*72f0*/  @P3 BRA `(.L_x_5325) ;  /* 0x0000000000083947 */ /* 0x002fec0003800000 */
[----:B------:R-:W1:Y:S02]  /*7300*/  SYNCS.PHASECHK.TRANS64.TRYWAIT P3, [R9+URZ+0x38830], R5 ;  /* 0x03883005090075a7 */ /* 0x000e64000806017f */
[----:B-1----:R-:W-:Y:S05]  /*7310*/  @!P3 BRA `(.L_x_5326) ;  /* 0x0000014400d0b947 */ /* 0x002fea0003800000 */
.L_x_5325:
[----:B------:R-:W-:Y:S01]  /*7320*/  R2UR UR10, R8 ;  /* 0x00000000080a72ca */ /* 0x000fe200000e0000 */
[----:B------:R-:W-:Y:S01]  /*7330*/  WARPGROUP.ARRIVE ;  /* 0x00000000000079c5 */ /* 0x000fe20000000000 */
[----:B------:R-:W-:Y:S01]  /*7340*/  UMOV UR11, 0x40000040 ;  /* 0x40000040000b7882 */ /* 0x000fe20000000000 */
[----:B------:R-:W-:Y:S01]  /*7350*/  UMOV UR15, 0x40000040 ;  /* 0x40000040000f7882 */ /* 0x000fe20000000000 */
[----:B------:R-:W-:Y:S01]  /*7360*/  UMOV UR19, 0x40000040 ;  /* 0x4000004000137882 */ /* 0x000fe20000000000 */
[----:B------:R-:W-:-:S08]  /*7370*/  UMOV UR23, 0x40000040 ;  /* 0x4000004000177882 */ /* 0x000fd00000000000 */
[----:B------:R-:W-:Y:S01]  /*7380*/  HGMMA.64x64x16.F32.BF16 R152, gdesc[UR8], RZ, !UPT, gsb0 ;  /* 0x00e00000089879f0 */ /* 0x000fe2000c0018ff */
[----:B------:R-:W-:Y:S02]  /*7390*/  UIADD3 UR14, UR10, 0x2, URZ ;  /* 0x000000020a0e7890 */ /* 0x000fe4000fffe03f */
[----:B------:R-:W-:Y:S02]  /*73a0*/  UIADD3 UR18, UR10, 0x4, URZ ;  /* 0x000000040a127890 */ /* 0x000fe4000fffe03f */
        /* <DEDUP_REMOVED lines=13> */
.L_x_5327:
[----:B------:R2:W3:Y:S01]  /*7480*/  SYNCS.PHASECHK.TRANS64.TRYWAIT P3, [R9+URZ+0x38850], R5 ;  /* 0x03885005090075a7 */ /* 0x0004e2000806017f */
[----:B------:R-:W-:Y:S05]  /*7490*/  @!P0 BRA `(.L_x_5328) ;  /* 0x0000000000048947 */ /* 0x000fea0003800000 */
[----:B------:R-:W-:Y:S01]  /*74a0*/  BPT.TRAP 0x1 ;  /* 0x000000040000795c */ /* 0x000fe20000300000 */
.L_x_5328:
[----:B---3--:R-:W-:Y:S05]  /*74b0*/  @P3 BRA `(.L_x_5329) ;  /* 0x0000000000083947 */ /* 0x008fea0003800000 */
[----:B------:R-:W3:Y:S02]  /*74c0*/  SYNCS.PHASECHK.TRANS64.TRYWAIT P3, [R9+URZ+0x38850], R5 ;  /* 0x03885005090075a7 */ /* 0x000ee4000806017f */
[----:B---3--:R-:W-:Y:S05]  /*74d0*/  @!P3 BRA `(.L_x_5330) ;  /* 0x000001440074b947 */ /* 0x008fea0003800000 */
.L_x_5329:
[----:B0123--:R-:W-:Y:S01]  /*74e0*/  IMAD R5, R2, 0x1000, R3 ;  /* 0x0000100002057824 */ /* 0x00ffe200078e0203 */
[----:B------:R-:W-:Y:S01]  /*74f0*/  WARPGROUP.ARRIVE ;  /* 0x00000000000079c5 */ /* 0x000fe20000000000 */
[----:B------:R-:W-:Y:S01]  /*7500*/  UMOV UR27, 0x40000040 ;  /* 0x40000040001b7882 */ /* 0x000fe20000000000 */
[----:B------:R-:W-:Y:S01]  /*7510*/  VIADD R8, R4, 0x2 ;  /* 0x0000000204087836 */ /* 0x000fe20000000000 */
[----:B------:R-:W-:Y:S01]  /*7520*/  UMOV UR29, 0x40000040 ;  /* 0x40000040001d7882 */ /* 0x000fe20000000000 */
[C---:B------:R-:W-:Y:S01]  /*7530*/  R2UR UR26, R5.reuse ;  /* 0x00000000051a72ca */ /* 0x040fe200000e0000 */
[----:B------:R-:W-:Y:S01]  /*7540*/  UMOV UR31, 0x40000040 ;  /* 0x40000040001f7882 */ /* 0x000fe20000000000 */
[----:B------:R-:W0:Y:S01]  /*7550*/  S2R R13, SR_TID.X ;  /* 0x00000000000d7919 */ /* 0x000e220000002100 */
[----:B------:R-:W-:Y:S01]  /*7560*/  R2UR UR28, R8 ;  /* 0x00000000081c72ca */ /* 0x000fe200000e0000 */
[C---:B------:R-:W-:Y:S01]  /*7570*/  VIADD R8, R5.reuse, 0x2 ;  /* 0x0000000205087836 */ /* 0x040fe20000000000 */
[----:B------:R-:W-:Y:S01]  /*7580*/  UMOV UR10, 0xffffffc0 ;  /* 0xffffffc0000a7882 */ /* 0x000fe20000000000 */
[----:B------:R-:W-:Y:S01]  /*7590*/  VIADD R20, R5, 0x800 ;  /* 0x0000080005147836 */ /* 0x000fe20000000000 */
[----:B------:R-:W-:Y:S01]  /*75a0*/  UIMAD UR10, UR7, UR10, 0x1 ;  /* 0x00000001070a74a4 */ /* 0x000fe2000f8e020a */
[----:B------:R-:W-:Y:S01]  /*75b0*/  IMAD.MOV.U32 R15, RZ, RZ, 0x4 ;  /* 0x00000004ff0f7424 */ /* 0x000fe200078e00ff */
[----:B------:R-:W-:Y:S01]  /*75c0*/  R2UR UR30, R8 ;  /* 0x00000000081e72ca */ /* 0x000fe200000e0000 */
[----:B------:R-:W-:Y:S01]  /*75d0*/  VIADD R8, R4, 0x4 ;  /* 0x0000000404087836 */ /* 0x000fe20000000000 */
[----:B------:R-:W-:Y:S01]  /*75e0*/  UMOV UR11, 0x40000040 ;  /* 0x40000040000b7882 */ /* 0x000fe20000000000 */
[----:B------:R-:W-:Y:S01]  /*75f0*/  UISETP.GT.AND UP0, UPT, UR7, UR6, UPT ;  /* 0x000000060700728c */ /* 0x000fe2000bf04270 */
[----:B------:R-:W-:Y:S01]  /*7600*/  HGMMA.64x64x16.F32.BF16 R152, gdesc[UR24], R152, gsb0 ;  /* 0x00e00000189879f0 */ /* 0x000fe20008001898 */
[----:B------:R-:W-:Y:S01]  /*7610*/  UIADD3 UR7, UR7, -0x1, URZ ;  /* 0xffffffff07077890 */ /* 0x000fe2000fffe03f */
[----:B0-----:R-:W-:Y:S01]  /*7620*/  SHF.R.U32.HI R13, RZ, 0x7, R13 ;  /* 0x00000007ff0d7819 */ /* 0x001fe2000001160d */
[----:B------:R-:W-:-:S02]  /*7630*/  WARPGROUP.DEPBAR.LE gsb0, 0x0 ;  /* 0x00008000000079c5 */ /* 0x000fc40000010000 */
[----:B------:R-:W-:-:S06]  /*7640*/  WARPGROUP.ARRIVE ;  /* 0x00000000000079c5 */ /* 0x000fcc0000000000 */
[----:B------:R-:W-:Y:S01]  /*7650*/  HGMMA.64x64x16.F32.BF16 R152, gdesc[UR28], R152, gsb0 ;  /* 0x00e000001c9879f0 */ /* 0x000fe20008001898 */
[----:B------:R-:W-:Y:S01]  /*7660*/  R2UR UR28, R8 ;  /* 0x00000000081c72ca */ /* 0x000fe200000e0000 */
[----:B------:R-:W-:Y:S01]  /*7670*/  VIADD R8, R5, 0x4 ;  /* 0x0000000405087836 */ /* 0x000fe20000000000 */
[----:B------:R-:W-:Y:S01]  /*7680*/  UMOV UR29, 0x40000040 ;  /* 0x40000040001d7882 */ /* 0x000fe20000000000 */
[----:B------:R-:W-:-:S03]  /*7690*/  UMOV UR31, 0x40000040 ;  /* 0x40000040001f7882 */ /* 0x000fc60000000000 */
[----:B------:R-:W-:Y:S01]  /*76a0*/  R2UR UR30, R8 ;  /* 0x00000000081e72ca */ /* 0x000fe200000e0000 */
[----:B------:R-:W-:Y:S01]  /*76b0*/  VIADD R8, R4, 0x6 ;  /* 0x0000000604087836 */ /* 0x000fe20000000000 */
[----:B------:R-:W-:Y:S02]  /*76c0*/  WARPGROUP.DEPBAR.LE gsb0, 0x0 ;  /* 0x00008000000079c5 */ /* 0x000fe40000010000 */
[----:B------:R-:W-:-:S09]  /*76d0*/  WARPGROUP.ARRIVE ;  /* 0x00000000000079c5 */ /* 0x000fd20000000000 */
        /* <DEDUP_REMOVED lines=113> */
[----:B------:R-:W-:Y:S02]  /*7df0*/  R2UR UR30, R8 ;  /* 0x00000000081e72ca */ /* 0x000fe400000e0000 */
[----:B------:R0:W1:Y:S02]  /*7e00*/  SHFL.IDX PT, R8, R13, RZ, 0x1f ;  /* 0x00001fff0d087589 */ /* 0x00006400000e0000 */
[----:B0-----:R-:W-:Y:S01]  /*7e10*/  VIADD R13, R4, 0x800 ;  /* 0x00000800040d7836 */ /* 0x001fe20000000000 */
[----:B-1----:R-:W-:-:S04]  /*7e20*/  ISETP.GT.AND P3, PT, R8, 0x7f, PT ;  /* 0x0000007f0800780c */ /* 0x002fc80003f64270 */
[----:B------:R-:W-:-:S05]  /*7e30*/  SEL R14, RZ, 0x2, !P3 ;  /* 0x00000002ff0e7807 */ /* 0x000fca0005800000 */
[----:B------:R-:W-:Y:S01]  /*7e40*/  IMAD.IADD R8, R13, 0x1, R14 ;  /* 0x000000010d087824 */ /* 0x000fe200078e020e */
[----:B------:R-:W-:Y:S02]  /*7e50*/  WARPGROUP.DEPBAR.LE gsb0, 0x0 ;  /* 0x00008000000079c5 */ /* 0x000fe40000010000 */
[----:B------:R-:W-:-:S06]  /*7e60*/  WARPGROUP.ARRIVE ;  /* 0x00000000000079c5 */ /* 0x000fcc0000000000 */
[----:B------:R-:W-:Y:S01]  /*7e70*/  HGMMA.64x64x16.F32.BF16 R152, gdesc[UR28], R152, gsb0 ;  /* 0x00e000001c9879f0 */ /* 0x000fe20008001898 */
[----:B------:R-:W-:Y:S01]  /*7e80*/  R2UR UR28, R8 ;  /* 0x00000000081c72ca */ /* 0x000fe200000e0000 */
[----:B------:R-:W-:Y:S01]  /*7e90*/  IMAD.IADD R8, R14, 0x1, R20 ;  /* 0x000000010e087824 */ /* 0x000fe200078e0214 */
[----:B------:R-:W-:Y:S01]  /*7ea0*/  UMOV UR29, 0x40000040 ;  /* 0x40000040001d7882 */ /* 0x000fe20000000000 */
[----:B------:R-:W-:-:S03]  /*7eb0*/  UMOV UR31, 0x40000040 ;  /* 0x40000040001f7882 */ /* 0x000fc60000000000 */
[----:B------:R-:W-:Y:S02]  /*7ec0*/  R2UR UR30, R8 ;  /* 0x00000000081e72ca */ /* 0x000fe400000e0000 */
[C---:B------:R-:W-:Y:S02]  /*7ed0*/  SEL R8, R15.reuse, 0x2, P3 ;  /* 0x000000020f087807 */ /* 0x040fe40001800000 */
[----:B------:R-:W-:-:S03]  /*7ee0*/  SEL R15, R15, 0x6, !P3 ;  /* 0x000000060f0f7807 */ /* 0x000fc60005800000 */
[C---:B------:R-:W-:Y:S02]  /*7ef0*/  IMAD.IADD R21, R13.reuse, 0x1, R8 ;  /* 0x000000010d157824 */ /* 0x040fe400078e0208 */
[----:B------:R-:W-:Y:S01]  /*7f00*/  IMAD.IADD R13, R13, 0x1, R15 ;  /* 0x000000010d0d7824 */ /* 0x000fe200078e020f */
[----:B------:R-:W-:Y:S02]  /*7f10*/  WARPGROUP.DEPBAR.LE gsb0, 0x0 ;  /* 0x00008000000079c5 */ /* 0x000fe40000010000 */
[----:B------:R-:W-:-:S06]  /*7f20*/  WARPGROUP.ARRIVE ;  /* 0x00000000000079c5 */ /* 0x000fcc0000000000 */
[----:B------:R-:W-:Y:S01]  /*7f30*/  HGMMA.64x64x16.F32.BF16 R152, gdesc[UR28], R152, gsb0 ;  /* 0x00e000001c9879f0 */ /* 0x000fe20008001898 */
[----:B------:R-:W-:Y:S01]  /*7f40*/  R2UR UR28, R21 ;  /* 0x00000000151c72ca */ /* 0x000fe200000e0000 */
[C---:B------:R-:W-:Y:S01]  /*7f50*/  IMAD.IADD R21, R20.reuse, 0x1, R8 ;  /* 0x0000000114157824 */ /* 0x040fe200078e0208 */
[----:B------:R-:W-:Y:S01]  /*7f60*/  UMOV UR29, 0x40000040 ;  /* 0x40000040001d7882 */ /* 0x000fe20000000000 */
[----:B------:R-:W-:Y:S01]  /*7f70*/  UMOV UR31, 0x40000040 ;  /* 0x40000040001f7882 */ /* 0x000fe20000000000 */
[----:B------:R-:W-:Y:S02]  /*7f80*/  IMAD.IADD R20, R20, 0x1, R15 ;  /* 0x0000000114147824 */ /* 0x000fe400078e020f */
[----:B------:R-:W-:Y:S01]  /*7f90*/  R2UR UR30, R21 ;  /* 0x00000000151e72ca */ /* 0x000fe200000e0000 */
[----:B------:R-:W-:Y:S02]  /*7fa0*/  WARPGROUP.DEPBAR.LE gsb0, 0x0 ;  /* 0x00008000000079c5 */ /* 0x000fe40000010000 */
[----:B------:R-:W-:-:S10]  /*7fb0*/  WARPGROUP.ARRIVE ;  /* 0x00000000000079c5 */ /* 0x000fd40000000000 */
        /* <DEDUP_REMOVED lines=26> */
[----:B------:R-:W-:Y:S01]  /*8160*/  VIADD R20, R5, 0xa00 ;  /* 0x00000a0005147836 */ /* 0x000fe20000000000 */
[----:B------:R-:W-:Y:S01]  /*8170*/  UMOV UR29, 0x40000040 ;  /* 0x40000040001d7882 */ /* 0x000fe20000000000 */
[----:B------:R-:W-:Y:S02]  /*8180*/  UMOV UR31, 0x40000040 ;  /* 0x40000040001f7882 */ /* 0x000fe40000000000 */
[----:B------:R-:W-:-:S05]  /*8190*/  IMAD.IADD R21, R14, 0x1, R20 ;  /* 0x000000010e157824 */ /* 0x000fca00078e0214 */
[----:B------:R-:W-:Y:S01]  /*81a0*/  R2UR UR30, R21 ;  /* 0x00000000151e72ca */ /* 0x000fe200000e0000 */
[C---:B------:R-:W-:Y:S02]  /*81b0*/  IMAD.IADD R21, R13.reuse, 0x1, R8 ;  /* 0x000000010d157824 */ /* 0x040fe400078e0208 */
[----:B------:R-:W-:Y:S01]  /*81c0*/  IMAD.IADD R13, R13, 0x1, R15 ;  /* 0x000000010d0d7824 */ /* 0x000fe200078e020f */
[----:B------:R-:W-:Y:S02]  /*81d0*/  WARPGROUP.DEPBAR.LE gsb0, 0x0 ;  /* 0x00008000000079c5 */ /* 0x000fe40000010000 */
[----:B------:R-:W-:-:S07]  /*81e0*/  WARPGROUP.ARRIVE ;  /* 0x00000000000079c5 */ /* 0x000fce0000000000 */
[----:B------:R-:W-:Y:S01]  /*81f0*/  HGMMA.64x64x16.F32.BF16 R152, gdesc[UR28], R152, gsb0 ;  /* 0x00e000001c9879f0 */ /* 0x000fe20008001898 */
[----:B------:R-:W-:Y:S01]  /*8200*/  R2UR UR28, R21 ;  /* 0x00000000151c72ca */ /* 0x000fe200000e0000 */
[--C-:B------:R-:W-:Y:S01]  /*8210*/  IMAD.IADD R21, R8, 0x1, R20.reuse ;  /* 0x0000000108157824 */ /* 0x100fe200078e0214 */
        /* <DEDUP_REMOVED lines=82> */
[--C-:B------:R-:W-:Y:S02]  /*8740*/  IMAD.IADD R8, R8, 0x1, R20.reuse ;  /* 0x0000000108087824 */ /* 0x100fe400078e0214 */
        /* <DEDUP_REMOVED lines=23> */
[----:B------:R-:W-:Y:S02]  /*88c0*/  IADD3 R8, R13, R8, R4 ;  /* 0x000000080d087210 */ /* 0x000fe40007ffe004 */
[----:B------:R-:W0:Y:S01]  /*88d0*/  @P1 LDC R13, c[0x0][0x44c] ;  /* 0x00011300ff0d1b82 */ /* 0x000e220000000800 */
[----:B------:R-:W-:Y:S02]  /*88e0*/  WARPGROUP.DEPBAR.LE gsb0, 0x0 ;  /* 0x00008000000079c5 */ /* 0x000fe40000010000 */
[----:B------:R-:W-:-:S06]  /*88f0*/  WARPGROUP.ARRIVE ;  /* 0x00000000000079c5 */ /* 0x000fcc0000000000 */
[----:B------:R-:W-:Y:S01]  /*8900*/  HGMMA.64x64x16.F32.BF16 R152, gdesc[UR28], R152, gsb0 ;  /* 0x00e000001c9879f0 */ /* 0x000fe20008001898 */
[----:B------:R-:W-:Y:S01]  /*8910*/  R2UR UR28, R8 ;  /* 0x00000000081c72ca */ /* 0x000fe200000e0000 */
[----:B------:R-:W-:Y:S01]  /*8920*/  UMOV UR29, 0x40000040 ;  /* 0x40000040001d7882 */ /* 0x000fe20000000000 */
[----:B------:R-:W-:Y:S01]  /*8930*/  R2UR UR30, R5 ;  /* 0x00000000051e72ca */ /* 0x000fe200000e0000 */
[----:B------:R-:W-:Y:S01]  /*8940*/  UMOV UR31, 0x40000040 ;  /* 0x40000040001f7882 */ /* 0x000fe20000000000 */
[----:B------:R-:W1:Y:S01]  /*8950*/  @P1 LDC R8, c[0x0][0x450] ;  /* 0x00011400ff081b82 */ /* 0x000e620000000800 */
[----:B------:R-:W-:-:S04]  /*8960*/  VIADD R5, R190, UR42 ;  /* 0x0000002abe057c36 */ /* 0x000fc80008000000 */
[----:B0-----:R-:W-:-:S05]  /*8970*/  @P1 IMAD.HI.U32 R13, R5, R13, RZ ;  /* 0x0000000d050d1227 */ /* 0x001fca00078e00ff */
[----:B-1----:R-:W-:Y:S02]  /*8980*/  @P1 SHF.R.U32.HI R5, RZ, R8, R13 ;  /* 0x00000008ff051219 */ /* 0x002fe4000001160d */
[----:B------:R-:W-:-:S05]  /*8990*/  IADD3 R8, R187, UR10, -R189 ;  /* 0x0000000abb087c10 */ /* 0x000fca000fffe8bd */
[----:B------:R-:W-:Y:S01]  /*89a0*/  IMAD.IADD R8, R8, 0x1, -R188 ;  /* 0x0000000108087824 */ /* 0x000fe200078e0abc */
[----:B------:R-:W-:Y:S02]  /*89b0*/  WARPGROUP.DEPBAR.LE gsb0, 0x0 ;  /* 0x00008000000079c5 */ /* 0x000fe40000010000 */
[----:B------:R-:W-:-:S06]  /*89c0*/  WARPGROUP.ARRIVE ;  /* 0x00000000000079c5 */ /* 0x000fcc0000000000 */
[----:B------:R-:W-:Y:S03]  /*89d0*/  HGMMA.64x64x16.F32.BF16 R152, gdesc[UR28], R152, gsb0 ;  /* 0x00e000001c9879f0 */ /* 0x000fe60008001898 */
[----:B------:R-:W-:Y:S02]  /*89e0*/  WARPGROUP.DEPBAR.LE gsb0, 0x0 ;  /* 0x00008000000079c5 */ /* 0x000fe40000010000 */
[----:B------:R-:W-:Y:S01]  /*89f0*/  FMUL.FTZ R15, R161, UR5 ;  /* 0x00000005a10f7c20 */ /* 0x000fe20008410000 */
[----:B------:R-:W-:Y:S01]  /*8a00*/  FMUL.FTZ R14, R152, UR5 ;  /* 0x00000005980e7c20 */ /* 0x000fe20008410000 */
[----:B------:R-:W0:Y:S01]  /*8a10*/  SHFL.IDX PT, R161, R5, RZ, 0x1c1f ;  /* 0x001c1fff05a17589 */ /* 0x000e2200000e0000 */
        /* <DEDUP_REMOVED lines=23> */
[----:B0-----:R-:W-:-:S02]  /*8b90*/  IMAD.IADD R161, R8, 0x1, R161 ;  /* 0x0000000108a17824 */ /* 0x001fc400078e02a1 */
[----:B------:R-:W-:-:S03]  /*8ba0*/  FMUL.FTZ R232, R183, UR5 ;  /* 0x00000005b7e87c20 */ /* 0x000fc60008410000 */
[C---:B------:R-:W-:Y:S02]  /*8bb0*/  ISETP.GT.AND P6, PT, R161.reuse, 0x1, PT ;  /* 0x00000001a100780c */ /* 0x040fe40003fc4270 */
[----:B------:R-:W0:Y:S01]  /*8bc0*/  MUFU.TANH R20, R20 ;  /* 0x0000001400147308 */ /* 0x000e220000002400 */
[C---:B------:R-:W-:Y:S02]  /*8bd0*/  ISETP.GT.AND P5, PT, R161.reuse, RZ, PT ;  /* 0x000000ffa100720c */ /* 0x040fe40003fa4270 */
[C---:B------:R-:W-:Y:S02]  /*8be0*/  ISETP.GT.AND P3, PT, R161.reuse, 0x8, PT ;  /* 0x00000008a100780c */ /* 0x040fe40003f64270 */
[----:B------:R-:W-:Y:S02]  /*8bf0*/  ISETP.GT.AND P4, PT, R161, 0x9, PT ;  /* 0x00000009a100780c */ /* 0x000fe40003f84270 */
[----:B-1----:R-:W-:Y:S01]  /*8c00*/  FSEL R13, R13, -INF , P6 ;  /* 0xff8000000d0d7808 */ /* 0x002fe20003000000 */
[----:B------:R-:W1:Y:S01]  /*8c10*/  MUFU.TANH R15, R15 ;  /* 0x0000000f000f7308 */ /* 0x000e620000002400 */
[----:B--2---:R-:W-:-:S02]  /*8c20*/  FSEL R14, R14, -INF , P5 ;  /* 0xff8000000e0e7808 */ /* 0x004fc40002800000 */
[C---:B------:R-:W-:Y:S02]  /*8c30*/  ISETP.GT.AND P6, PT, R161.reuse, 0x11, PT ;  /* 0x00000011a100780c */ /* 0x040fe40003fc4270 */
[----:B---3--:R-:W-:Y:S02]  /*8c40*/  FSEL R152, R152, -INF , P3 ;  /* 0xff80000098987808 */ /* 0x008fe40001800000 */
[C---:B------:R-:W-:Y:S01]  /*8c50*/  ISETP.GT.AND P5, PT, R161.reuse, 0x10, PT ;  /* 0x00000010a100780c */ /* 0x040fe20003fa4270 */
[----:B------:R-:W2:Y:S01]  /*8c60*/  MUFU.TANH R153, R153 ;  /* 0x0000009900997308 */ /* 0x000ea20000002400 */
[----:B0-----:R-:W-:Y:S02]  /*8c70*/  FSEL R20, R20, -INF , P4 ;  /* 0xff80000014147808 */ /* 0x001fe40002000000 */
[C---:B------:R-:W-:Y:S02]  /*8c80*/  ISETP.GT.AND P3, PT, R161.reuse, 0x18, PT ;  /* 0x00000018a100780c */ /* 0x040fe40003f64270 */
[----:B------:R-:W-:-:S03]  /*8c90*/  ISETP.GT.AND P4, PT, R161, 0x19, PT ;  /* 0x00000019a100780c */ /* 0x000fc60003f84270 */
[----:B------:R-:W0:Y:S01]  /*8ca0*/  MUFU.TANH R21, R21 ;  /* 0x0000001500157308 */ /* 0x000e220000002400 */
[----:B-1----:R-:W-:Y:S02]  /*8cb0*/  FSEL R15, R15, -INF , P6 ;  /* 0xff8000000f0f7808 */ /* 0x002fe40003000000 */
[----:B------:R-:W-:-:S05]  /*8cc0*/  ISETP.GT.AND P6, PT, R161, 0x21, PT ;  /* 0x00000021a100780c */ /* 0x000fca0003fc4270 */
[----:B------:R-:W1:Y:S01]  /*8cd0*/  MUFU.TANH R157, R157 ;  /* 0x0000009d009d7308 */ /* 0x000e620000002400 */
[----:B--2---:R-:W-:Y:S02]  /*8ce0*/  FSEL R153, R153, -INF , P5 ;  /* 0xff80000099997808 */ /* 0x004fe40002800000 */
[----:B------:R-:W-:-:S05]  /*8cf0*/  ISETP.GT.AND P5, PT, R161, 0x20, PT ;  /* 0x00000020a100780c */ /* 0x000fca0003fa4270 */
[----:B------:R-:W2:Y:S01]  /*8d00*/  MUFU.TANH R160, R160 ;  /* 0x000000a000a07308 */ /* 0x000ea20000002400 */
[----:B0-----:R-:W-:Y:S02]  /*8d10*/  FSEL R21, R21, -INF , P3 ;  /* 0xff80000015157808 */ /* 0x001fe40001800000 */
[----:B------:R-:W-:-:S05]  /*8d20*/  ISETP.GT.AND P3, PT, R161, 0x28, PT ;  /* 0x00000028a100780c */ /* 0x000fca0003f64270 */
        /* <DEDUP_REMOVED lines=9> */
[----:B------:R-:W-:Y:S01]  /*8dc0*/  MUFU.TANH R165, R165 ;  /* 0x000000a500a57308 */ /* 0x000fe20000002400 */
[----:B-1----:R-:W-:Y:S01]  /*8dd0*/  FSEL R160, R164, -INF , P3 ;  /* 0xff800000a4a07808 */ /* 0x002fe20001800000 */
[----:B------:R-:W-:Y:S01]  /*8de0*/  FMUL.FTZ R164, R176, UR5 ;  /* 0x00000005b0a47c20 */ /* 0x000fe20008410000 */
[----:B------:R-:W-:Y:S01]  /*8df0*/  ISETP.GT.AND P3, PT, R161, 0x38, PT ;  /* 0x00000038a100780c */ /* 0x000fe20003f64270 */
[----:B------:R-:W-:-:S04]  /*8e00*/  FMUL.FTZ R176, R181, UR5 ;  /* 0x00000005b5b07c20 */ /* 0x000fc80008410000 */
[----:B------:R-:W0:Y:S01]  /*8e10*/  MUFU.TANH R164, R164 ;  /* 0x000000a400a47308 */ /* 0x000e220000002400 */
[----:B--2---:R-:W-:Y:S02]  /*8e20*/  FSEL R155, R168, -INF , P4 ;  /* 0xff800000a89b7808 */ /* 0x004fe40002000000 */
[----:B------:R-:W-:Y:S02]  /*8e30*/  ISETP.GT.AND P4, PT, R161, 0x39, PT ;  /* 0x00000039a100780c */ /* 0x000fe40003f84270 */
[----:B------:R-:W-:-:S03]  /*8e40*/  FMNMX.FTZ R161, R14, R10, !PT ;  /* 0x0000000a0ea17209 */ /* 0x000fc60007810000 */
[----:B------:R1:W-:Y:S01]  /*8e50*/  MUFU.TANH R168, R169 ;  /* 0x000000a900a87308 */ /* 0x0003e20000002400 */
[----:B------:R-:W-:-:S04]  /*8e60*/  FMNMX.FTZ R161, R13, R161, !PT ;  /* 0x000000a10da17209 */ /* 0x000fc80007810000 */
[----:B------:R-:W-:-:S03]  /*8e70*/  FMNMX.FTZ R161, R152, R161, !PT ;  /* 0x000000a198a17209 */ /* 0x000fc60007810000 */
[----:B------:R-:W-:Y:S01]  /*8e80*/  MUFU.TANH R176, R176 ;  /* 0x000000b000b07308 */ /* 0x000fe20000002400 */
[----:B------:R-:W-:Y:S01]  /*8e90*/  FMNMX.FTZ R161, R20, R161, !PT ;  /* 0x000000a114a17209 */ /* 0x000fe20007810000 */
[----:B-1----:R-:W-:Y:S01]  /*8ea0*/  FMUL.FTZ R169, R158, UR5 ;  /* 0x000000059ea97c20 */ /* 0x002fe20008410000 */
[----:B0-----:R-:W-:Y:S02]  /*8eb0*/  FSEL R164, R164, -INF , P5 ;  /* 0xff800000a4a47808 */ /* 0x001fe40002800000 */
[----:B------:R-:W-:-:S03]  /*8ec0*/  FMNMX.FTZ R161, R153, R161, !PT ;  /* 0x000000a199a17209 */ /* 0x000fc60007810000 */
[----:B------:R-:W-:Y:S01]  /*8ed0*/  MUFU.TANH R169, R169 ;  /* 0x000000a900a97308 */ /* 0x000fe20000002400 */
[----:B------:R-:W-:-:S04]  /*8ee0*/  FMNMX.FTZ R158, R15, R161, !PT ;  /* 0x000000a10f9e7209 */ /* 0x000fc80007810000 */
[----:B------:R-:W-:-:S03]  /*8ef0*/  FMNMX.FTZ R158, R21, R158, !PT ;  /* 0x0000009e159e7209 */ /* 0x000fc60007810000 */
[----:B------:R-:W0:Y:S01]  /*8f00*/  MUFU.TANH R161, R177 ;  /* 0x000000b100a17308 */ /* 0x000e220000002400 */
[----:B------:R-:W-:-:S04]  /*8f10*/  FMNMX.FTZ R172, R157, R158, !PT ;  /* 0x0000009e9dac7209 */ /* 0x000fc80007810000 */
[----:B------:R-:W-:-:S03]  /*8f20*/  FMNMX.FTZ R172, R156, R172, !PT ;  /* 0x000000ac9cac7209 */ /* 0x000fc60007810000 */
[----:B------:R1:W2:Y:S01]  /*8f30*/  MUFU.TANH R158, R180 ;  /* 0x000000b4009e7308 */ /* 0x0002a20000002400 */
[----:B------:R-:W-:-:S04]  /*8f40*/  FMNMX.FTZ R172, R154, R172, !PT ;  /* 0x000000ac9aac7209 */ /* 0x000fc80007810000 */
[----:B------:R-:W-:-:S03]  /*8f50*/  FMNMX.FTZ R172, R160, R172, !PT ;  /* 0x000000aca0ac7209 */ /* 0x000fc60007810000 */
[----:B------:R-:W-:Y:S01]  /*8f60*/  MUFU.TANH R170, R170 ;  /* 0x000000aa00aa7308 */ /* 0x000fe20000002400 */
[----:B------:R-:W-:Y:S01]  /*8f70*/  FMNMX.FTZ R173, R155, R172, !PT ;  /* 0x000000ac9bad7209 */ /* 0x000fe20007810000 */
[----:B-1----:R-:W-:Y:S01]  /*8f80*/  FMUL.FTZ R180, R174, UR5 ;  /* 0x00000005aeb47c20 */ /* 0x002fe20008410000 */
[----:B0-----:R-:W-:Y:S02]  /*8f90*/  FSEL R161, R161, -INF , P6 ;  /* 0xff800000a1a17808 */ /* 0x001fe40003000000 */
[----:B------:R-:W-:-:S03]  /*8fa0*/  FMNMX.FTZ R173, R164, R173, !PT ;  /* 0x000000ada4ad7209 */ /* 0x000fc60007810000 */
[----:B------:R0:W1:Y:S01]  /*8fb0*/  MUFU.TANH R172, R159 ;  /* 0x0000009f00ac7308 */ /* 0x0000620000002400 */
[----:B--2---:R-:W-:Y:S02]  /*8fc0*/  FSEL R158, R158, -INF , P3 ;  /* 0xff8000009e9e7808 */ /* 0x004fe40001800000 */
[----:B------:R-:W-:-:S05]  /*8fd0*/  FMNMX.FTZ R177, R161, R173, !PT ;  /* 0x000000ada1b17209 */ /* 0x000fca0007810000 */
[----:B------:R2:W3:Y:S01]  /*8fe0*/  MUFU.TANH R173, R162 ;  /* 0x000000a200ad7308 */ /* 0x0004e20000002400 */
[----:B0-----:R-:W-:Y:S01]  /*8ff0*/  FSEL R159, R176, -INF , P4 ;  /* 0xff800000b09f7808 */ /* 0x001fe20002000000 */
[----:B------:R-:W-:Y:S02]  /*9000*/  FMUL.FTZ R176, R163, UR5 ;  /* 0x00000005a3b07c20 */ /* 0x000fe40008410000 */
[----:B------:R-:W0:Y:S04]  /*9010*/  SHFL.IDX PT, R163, R5, 0x1, 0x1c1f ;  /* 0x003c1f0005a37f89 */ /* 0x000e2800000e0000 */
[----:B------:R-:W-:Y:S01]  /*9020*/  MUFU.TANH R176, R176 ;  /* 0x000000b000b07308 */ /* 0x000fe20000002400 */
[----:B--2---:R-:W-:Y:S01]  /*9030*/  FMNMX.FTZ R162, R158, R177, !PT ;  /* 0x000000b19ea27209 */ /* 0x004fe20007810000 */
[----:B------:R-:W-:Y:S01]  /*9040*/  FMUL.FTZ R177, R166, UR5 ;  /* 0x00000005a6b17c20 */ /* 0x000fe20008410000 */
[----:B------:R-:W-:-:S02]  /*9050*/  FMUL.FTZ R166, R167, UR5 ;  /* 0x00000005a7a67c20 */ /* 0x000fc40008410000 */
[----:B------:R-:W-:-:S03]  /*9060*/  FMNMX.FTZ R162, R159, R162, !PT ;  /* 0x000000a29fa27209 */ /* 0x000fc60007810000 */
[----:B------:R-:W-:Y:S02]  /*9070*/  MUFU.TANH R175, R175 ;  /* 0x000000af00af7308 */ /* 0x000fe40000002400 */
[----:B------:R-:W2:Y:S06]  /*9080*/  SHFL.BFLY PT, R5, R162, 0x2, 0x1f ;  /* 0x0c401f00a2057f89 */ /* 0x000eac00000e0000 */
[----:B------:R-:W4:Y:S01]  /*9090*/  MUFU.TANH R166, R166 ;  /* 0x000000a600a67308 */ /* 0x000f220000002400 */
[----:B0-----:R-:W-:-:S07]  /*90a0*/  IMAD.IADD R8, R8, 0x1, R163 ;  /* 0x0000000108087824 */ /* 0x001fce00078e02a3 */
[----:B------:R-:W0:Y:S01]  /*90b0*/  MUFU.TANH R177, R177 ;  /* 0x000000b100b17308 */ /* 0x000e220000002400 */
[C---:B------:R-:W-:Y:S02]  /*90c0*/  ISETP.GT.AND P4, PT, R8.reuse, RZ, PT ;  /* 0x000000ff0800720c */ /* 0x040fe40003f84270 */
[C---:B------:R-:W-:Y:S02]  /*90d0*/  ISETP.GT.AND P3, PT, R8.reuse, 0x9, PT ;  /* 0x000000090800780c */ /* 0x040fe40003f64270 */
[----:B------:R-:W-:Y:S02]  /*90e0*/  ISETP.GT.AND P5, PT, R8, 0x1, PT ;  /* 0x000000010800780c */ /* 0x000fe40003fa4270 */
[----:B-1----:R-:W-:Y:S01]  /*90f0*/  FSEL R174, R172, -INF , P3 ;  /* 0xff800000acae7808 */ /* 0x002fe20001800000 */
[----:B------:R-:W1:Y:S01]  /*9100*/  MUFU.TANH R171, R171 ;  /* 0x000000ab00ab7308 */ /* 0x000e620000002400 */
[----:B------:R-:W-:Y:S02]  /*9110*/  ISETP.GT.AND P3, PT, R8, 0x19, PT ;  /* 0x000000190800780c */ /* 0x000fe40003f64270 */
[----:B--2---:R-:W-:-:S02]  /*9120*/  FMNMX.FTZ R5, R162, R5, !PT ;  /* 0x00000005a2057209 */ /* 0x004fc40007810000 */
[----:B------:R-:W-:Y:S02]  /*9130*/  FSEL R162, R165, -INF , P4 ;  /* 0xff800000a5a27808 */ /* 0x000fe40002000000 */
[----:B------:R-:W-:Y:S01]  /*9140*/  ISETP.GT.AND P4, PT, R8, 0x10, PT ;  /* 0x000000100800780c */ /* 0x000fe20003f84270 */
[----:B------:R-:W2:Y:S01]  /*9150*/  MUFU.TANH R180, R180 ;  /* 0x000000b400b47308 */ /* 0x000ea20000002400 */
[----:B------:R-:W-:Y:S02]  /*9160*/  FSEL R163, R168, -INF , P5 ;  /* 0xff800000a8a37808 */ /* 0x000fe40002800000 */
[C---:B------:R-:W-:Y:S02]  /*9170*/  ISETP.GT.AND P6, PT, R8.reuse, 0x8, PT ;  /* 0x000000080800780c */ /* 0x040fe40003fc4270 */
[----:B---3--:R-:W-:Y:S02]  /*9180*/  FSEL R168, R173, -INF , P4 ;  /* 0xff800000ada87808 */ /* 0x008fe40002000000 */
[----:B------:R-:W-:Y:S01]  /*9190*/  ISETP.GT.AND P4, PT, R8, 0x20, PT ;  /* 0x000000200800780c */ /* 0x000fe20003f84270 */
[----:B------:R-:W-:Y:S01]  /*91a0*/  MUFU.TANH R229, R229 ;  /* 0x000000e500e57308 */ /* 0x000fe20000002400 */
[----:B----4-:R-:W-:-:S02]  /*91b0*/  FSEL R166, R166, -INF , P3 ;  /* 0xff800000a6a67808 */ /* 0x010fc40001800000 */
[C---:B------:R-:W-:Y:S02]  /*91c0*/  ISETP.GT.AND P5, PT, R8.reuse, 0x11, PT ;  /* 0x000000110800780c */ /* 0x040fe40003fa4270 */
[----:B------:R-:W-:Y:S02]  /*91d0*/  ISETP.GT.AND P3, PT, R8, 0x29, PT ;  /* 0x000000290800780c */ /* 0x000fe40003f64270 */
[----:B------:R-:W-:Y:S01]  /*91e0*/  FSEL R167, R169, -INF , P6 ;  /* 0xff800000a9a77808 */ /* 0x000fe20003000000 */
[----:B------:R-:W-:Y:S01]  /*91f0*/  MUFU.TANH R232, R232 ;  /* 0x000000e800e87308 */ /* 0x000fe20000002400 */
[----:B------:R-:W-:Y:S02]  /*9200*/  FSEL R169, R170, -INF , P4 ;  /* 0xff800000aaa97808 */ /* 0x000fe40002000000 */
[----:B------:R-:W-:Y:S02]  /*9210*/  FSEL R173, R176, -INF , P5 ;  /* 0xff800000b0ad7808 */ /* 0x000fe40002800000 */
[----:B------:R-:W-:Y:S01]  /*9220*/  FSEL R170, R175, -INF , P3 ;  /* 0xff800000afaa7808 */ /* 0x000fe20001800000 */
[----:B------:R-:W3:Y:S01]  /*9230*/  SHFL.BFLY PT, R176, R5, 0x1, 0x1f ;  /* 0x0c201f0005b07f89 */ /* 0x000ee200000e0000 */
[----:B------:R-:W-:-:S02]  /*9240*/  FMNMX.FTZ R175, R162, R11, !PT ;  /* 0x0000000ba2af7209 */ /* 0x000fc40007810000 */
[----:B------:R-:W-:Y:S02]  /*9250*/  ISETP.GT.AND P6, PT, R8, 0x18, PT ;  /* 0x000000180800780c */ /* 0x000fe40003fc4270 */
[----:B------:R-:W-:Y:S02]  /*9260*/  FMNMX.FTZ R175, R163, R175, !PT ;  /* 0x000000afa3af7209 */ /* 0x000fe40007810000 */
[----:B0-----:R-:W-:Y:S01]  /*9270*/  FSEL R165, R177, -INF , P6 ;  /* 0xff800000b1a57808 */ /* 0x001fe20003000000 */
[----:B------:R-:W-:Y:S01]  /*9280*/  FMUL.FTZ R177, R178, UR5 ;  /* 0x00000005b2b17c20 */ /* 0x000fe20008410000 */
[----:B------:R-:W-:Y:S02]  /*9290*/  FMNMX.FTZ R175, R167, R175, !PT ;  /* 0x000000afa7af7209 */ /* 0x000fe40007810000 */
[----:B------:R-:W-:Y:S02]  /*92a0*/  ISETP.GT.AND P5, PT, R8, 0x21, PT ;  /* 0x000000210800780c */ /* 0x000fe40003fa4270 */
[----:B------:R-:W-:Y:S01]  /*92b0*/  FMNMX.FTZ R175, R174, R175, !PT ;  /* 0x000000afaeaf7209 */ /* 0x000fe20007810000 */
[----:B------:R-:W0:Y:S01]  /*92c0*/  MUFU.TANH R177, R177 ;  /* 0x000000b100b17308 */ /* 0x000e220000002400 */
[----:B------:R-:W-:-:S02]  /*92d0*/  ISETP.GT.AND P6, PT, R8, 0x28, PT ;  /* 0x000000280800780c */ /* 0x000fc40003fc4270 */
[----:B------:R-:W-:Y:S02]  /*92e0*/  FMNMX.FTZ R175, R168, R175, !PT ;  /* 0x000000afa8af7209 */ /* 0x000fe40007810000 */
[----:B-1----:R-:W-:Y:S02]  /*92f0*/  FSEL R171, R171, -INF , P5 ;  /* 0xff800000abab7808 */ /* 0x002fe40002800000 */
[----:B------:R-:W-:Y:S02]  /*9300*/  FMNMX.FTZ R175, R173, R175, !PT ;  /* 0x000000afadaf7209 */ /* 0x000fe40007810000 */
[----:B--2---:R-:W-:Y:S02]  /*9310*/  FSEL R172, R180, -INF , P6 ;  /* 0xff800000b4ac7808 */ /* 0x004fe40003000000 */
[C---:B------:R-:W-:Y:S02]  /*9320*/  ISETP.GT.AND P4, PT, R8.reuse, 0x30, PT ;  /* 0x000000300800780c */ /* 0x040fe40003f84270 */
[----:B------:R-:W-:-:S02]  /*9330*/  ISETP.GT.AND P5, PT, R8, 0x31, PT ;  /* 0x000000310800780c */ /* 0x000fc40003fa4270 */
[C---:B------:R-:W-:Y:S02]  /*9340*/  ISETP.GT.AND P6, PT, R8.reuse, 0x38, PT ;  /* 0x000000380800780c */ /* 0x040fe40003fc4270 */
[----:B------:R-:W-:Y:S02]  /*9350*/  ISETP.GT.AND P3, PT, R8, 0x39, PT ;  /* 0x000000390800780c */ /* 0x000fe40003f64270 */
[----:B---3--:R-:W-:Y:S01]  /*9360*/  FMNMX.FTZ R8, R5, R176, !PT ;  /* 0x000000b005087209 */ /* 0x008fe20007810000 */
[----:B------:R-:W-:Y:S01]  /*9370*/  FMUL.FTZ R5, R182, UR5 ;  /* 0x00000005b6057c20 */ /* 0x000fe20008410000 */
[----:B------:R-:W-:Y:S02]  /*9380*/  FMNMX.FTZ R175, R165, R175, !PT ;  /* 0x000000afa5af7209 */ /* 0x000fe40007810000 */
[----:B0-----:R-:W-:Y:S01]  /*9390*/  FSEL R177, R177, -INF , P4 ;  /* 0xff800000b1b17808 */ /* 0x001fe20002000000 */
[----:B------:R-:W-:Y:S01]  /*93a0*/  FMUL.FTZ R178, R8, UR4 ;  /* 0x0000000408b27c20 */ /* 0x000fe20008410000 */
[----:B------:R-:W-:Y:S01]  /*93b0*/  FMNMX.FTZ R175, R166, R175, !PT ;  /* 0x000000afa6af7209 */ /* 0x000fe20007810000 */
[----:B------:R-:W0:Y:S01]  /*93c0*/  MUFU.TANH R5, R5 ;  /* 0x0000000500057308 */ /* 0x000e220000002400 */
[----:B------:R-:W-:-:S02]  /*93d0*/  FSETP.NEU.FTZ.AND P4, PT, R8, -INF , PT ;  /* 0xff8000000800780b */ /* 0x000fc40003f9d000 */
[----:B------:R-:W-:Y:S02]  /*93e0*/  FMNMX.FTZ R175, R169, R175, !PT ;  /* 0x000000afa9af7209 */ /* 0x000fe40007810000 */
[----:B------:R-:W-:Y:S02]  /*93f0*/  FSEL R178, R178, RZ, P4 ;  /* 0x000000ffb2b27208 */ /* 0x000fe40002000000 */
[----:B------:R-:W-:Y:S02]  /*9400*/  FMNMX.FTZ R175, R171, R175, !PT ;  /* 0x000000afabaf7209 */ /* 0x000fe40007810000 */
[----:B------:R-:W-:Y:S01]  /*9410*/  FSEL R229, R229, -INF , P5 ;  /* 0xff800000e5e57808 */ /* 0x000fe20002800000 */
[--C-:B------:R-:W-:Y:S01]  /*9420*/  FFMA.FTZ R228, R13, UR4, -R178.reuse ;  /* 0x000000040de47c23 */ /* 0x100fe200080108b2 */
[----:B------:R-:W-:Y:S01]  /*9430*/  FMNMX.FTZ R13, R172, R175, !PT ;  /* 0x000000afac0d7209 */ /* 0x000fe20007810000 */
[--C-:B------:R-:W-:Y:S01]  /*9440*/  FFMA.FTZ R181, R152, UR4, -R178.reuse ;  /* 0x0000000498b57c23 */ /* 0x100fe200080108b2 */
[----:B------:R-:W-:Y:S01]  /*9450*/  FSEL R232, R232, -INF , P3 ;  /* 0xff800000e8e87808 */ /* 0x000fe20001800000 */
        /* <DEDUP_REMOVED lines=19> */
[----:B------:R-:W-:-:S03]  /*9590*/  FFMA.FTZ R179, R159, UR4, -R178 ;  /* 0x000000049fb37c23 */ /* 0x000fc600080108b2 */
[----:B------:R-:W0:Y:S01]  /*95a0*/  SHFL.BFLY PT, R20, R5, 0x2, 0x1f ;  /* 0x0c401f0005147f89 */ /* 0x000e2200000e0000 */
[----:B------:R-:W-:Y:S08]  /*95b0*/  MUFU.EX2 R228, R228 ;  /* 0x000000e400e47308 */ /* 0x000ff00000000800 */
[----:B------:R-:W-:Y:S08]  /*95c0*/  MUFU.EX2 R181, R181 ;  /* 0x000000b500b57308 */ /* 0x000ff00000000800 */
[----:B------:R-:W-:Y:S01]  /*95d0*/  MUFU.EX2 R230, R230 ;  /* 0x000000e600e67308 */ /* 0x000fe20000000800 */
[----:B0-----:R-:W-:Y:S01]  /*95e0*/  FMNMX.FTZ R5, R5, R20, !PT ;  /* 0x0000001405057209 */ /* 0x001fe20007810000 */
[----:B------:R-:W-:Y:S01]  /*95f0*/  FFMA.FTZ R20, R160, UR4, -R178 ;  /* 0x00000004a0147c23 */ /* 0x000fe200080108b2 */
[----:B------:R-:W-:-:S05]  /*9600*/  FSEL R160, R8, RZ, P4 ;  /* 0x000000ff08a07208 */ /* 0x000fca0002000000 */
[----:B------:R-:W-:Y:S01]  /*9610*/  MUFU.EX2 R178, R158 ;  /* 0x0000009e00b27308 */ /* 0x000fe20000000800 */
[----:B------:R-:W0:Y:S01]  /*9620*/  SHFL.BFLY PT, R153, R5, 0x1, 0x1f ;  /* 0x0c201f0005997f89 */ /* 0x000e2200000e0000 */
[----:B------:R-:W-:-:S04]  /*9630*/  FADD.FTZ R160, -R160, R10 ;  /* 0x0000000aa0a07221 */ /* 0x000fc80000010100 */
[----:B------:R-:W-:Y:S02]  /*9640*/  FMUL.FTZ R160, R160, UR4 ;  /* 0x00000004a0a07c20 */ /* 0x000fe40008410000 */
[----:B------:R-:W-:Y:S08]  /*9650*/  MUFU.EX2 R182, R182 ;  /* 0x000000b600b67308 */ /* 0x000ff00000000800 */
[----:B------:R-:W1:Y:S08]  /*9660*/  MUFU.EX2 R160, R160 ;  /* 0x000000a000a07308 */ /* 0x000e700000000800 */
[----:B------:R-:W-:Y:S01]  /*9670*/  MUFU.EX2 R231, R231 ;  /* 0x000000e700e77308 */ /* 0x000fe20000000800 */
[----:B0-----:R-:W-:-:S04]  /*9680*/  FMNMX.FTZ R5, R5, R153, !PT ;  /* 0x0000009905057209 */ /* 0x001fc80007810000 */
[C---:B------:R-:W-:Y:S01]  /*9690*/  FSETP.NEU.FTZ.AND P3, PT, R5.reuse, -INF , PT ;  /* 0xff8000000500780b */ /* 0x040fe20003f7d000 */
[C---:B------:R-:W-:Y:S02]  /*96a0*/  FMUL.FTZ R153, R5.reuse, UR4 ;  /* 0x0000000405997c20 */ /* 0x040fe40008410000 */
[----:B------:R-:W-:Y:S01]  /*96b0*/  MUFU.EX2 R183, R183 ;  /* 0x000000b700b77308 */ /* 0x000fe20000000800 */
[----:B------:R-:W-:Y:S01]  /*96c0*/  FSEL R161, R5, RZ, P3 ;  /* 0x000000ff05a17208 */ /* 0x000fe20001800000 */
[-C--:B-1----:R-:W-:Y:S01]  /*96d0*/  FMUL.FTZ R24, R24, R160.reuse ;  /* 0x000000a018187220 */ /* 0x082fe20000410000 */
[----:B------:R-:W-:Y:S01]  /*96e0*/  FSEL R153, R153, RZ, P3 ;  /* 0x000000ff99997208 */ /* 0x000fe20001800000 */
[----:B------:R-:W-:Y:S01]  /*96f0*/  FMUL.FTZ R25, R25, R160 ;  /* 0x000000a019197220 */ /* 0x000fe20000410000 */
[----:B------:R-:W-:Y:S01]  /*9700*/  ISETP.NE.AND P3, PT, R22, RZ, PT ;  /* 0x000000ff1600720c */ /* 0x000fe20003f65270 */
[----:B------:R-:W-:Y:S01]  /*9710*/  FADD.FTZ R161, -R161, R11 ;  /* 0x0000000ba1a17221 */ /* 0x000fe20000010100 */
[----:B------:R-:W-:-:S02]  /*9720*/  @!P2 VIADD R11, R9, 0x38840 ;  /* 0x00038840090ba836 */ /* 0x000fc40000000000 */
[--C-:B------:R-:W-:Y:S01]  /*9730*/  FFMA.FTZ R154, R162, UR4, -R153.reuse ;  /* 0x00000004a29a7c23 */ /* 0x100fe20008010899 */
[--C-:B------:R-:W-:Y:S01]  /*9740*/  FFMA.FTZ R156, R163, UR4, -R153.reuse ;  /* 0x00000004a39c7c23 */ /* 0x100fe20008010899 */
[----:B------:R-:W-:Y:S01]  /*9750*/  FMUL.FTZ R161, R161, UR4 ;  /* 0x00000004a1a17c20 */ /* 0x000fe20008410000 */
[--C-:B------:R-:W-:Y:S01]  /*9760*/  FFMA.FTZ R155, R167, UR4, -R153.reuse ;  /* 0x00000004a79b7c23 */ /* 0x100fe20008010899 */
[--C-:B------:R-:W-:Y:S01]  /*9770*/  FFMA.FTZ R158, R174, UR4, -R153.reuse ;  /* 0x00000004ae9e7c23 */ /* 0x100fe20008010899 */
[----:B------:R-:W-:Y:S01]  /*9780*/  FFMA.FTZ R157, R168, UR4, -R153 ;  /* 0x00000004a89d7c23 */ /* 0x000fe20008010899 */
[----:B------:R-:W-:Y:S01]  /*9790*/  MUFU.EX2 R154, R154 ;  /* 0x0000009a009a7308 */ /* 0x000fe20000000800 */
[----:B------:R-:W-:Y:S01]  /*97a0*/  @!P2 PRMT R11, RZ, 0x654, R11 ;  /* 0x00000654ff0ba816 */ /* 0x000fe2000000000b */
[--C-:B------:R-:W-:Y:S01]  /*97b0*/  FFMA.FTZ R159, R173, UR4, -R153.reuse ;  /* 0x00000004ad9f7c23 */ /* 0x100fe20008010899 */
[----:B------:R-:W-:Y:S01]  /*97c0*/  FFMA.FTZ R168, R165, UR4, -R153 ;  /* 0x00000004a5a87c23 */ /* 0x000fe20008010899 */
[----:B------:R-:W-:-:S02]  /*97d0*/  @!P3 IMAD R163, R12, 0x40, R18 ;  /* 0x000000400ca3b824 */ /* 0x000fc400078e0212 */
[--C-:B------:R-:W-:Y:S01]  /*97e0*/  FFMA.FTZ R173, R166, UR4, -R153.reuse ;  /* 0x00000004a6ad7c23 */ /* 0x100fe20008010899 */
[--C-:B------:R-:W-:Y:S01]  /*97f0*/  FFMA.FTZ R10, R169, UR4, -R153.reuse ;  /* 0x00000004a90a7c23 */ /* 0x100fe20008010899 */
[----:B------:R0:W-:Y:S01]  /*9800*/  @!P2 SYNCS.ARRIVE.TRANS64.RED.A1T0 RZ, [R11+URZ], RZ ;  /* 0x000000ff0bffa9a7 */ /* 0x0001e2000810043f */
[----:B------:R-:W1:Y:S01]  /*9810*/  MUFU.EX2 R161, R161 ;  /* 0x000000a100a17308 */ /* 0x000e620000000800 */
[----:B------:R-:W-:Y:S02]  /*9820*/  @!P3 IMAD R163, R163, 0x4, R16 ;  /* 0x00000004a3a3b824 */ /* 0x000fe400078e0210 */
[--C-:B------:R-:W-:Y:S01]  /*9830*/  FFMA.FTZ R12, R172, UR4, -R153.reuse ;  /* 0x00000004ac0c7c23 */ /* 0x100fe20008010899 */
[--C-:B------:R-:W-:Y:S01]  /*9840*/  FFMA.FTZ R171, R171, UR4, -R153.reuse ;  /* 0x00000004abab7c23 */ /* 0x100fe20008010899 */
[--C-:B------:R-:W-:Y:S01]  /*9850*/  FFMA.FTZ R229, R229, UR4, -R153.reuse ;  /* 0x00000004e5e57c23 */ /* 0x100fe20008010899 */
[--C-:B------:R-:W-:Y:S01]  /*9860*/  FFMA.FTZ R162, R152, UR4, -R153.reuse ;  /* 0x0000000498a27c23 */ /* 0x100fe20008010899 */
[--C-:B------:R-:W-:Y:S01]  /*9870*/  FFMA.FTZ R232, R232, UR4, -R153.reuse ;  /* 0x00000004e8e87c23 */ /* 0x100fe20008010899 */
[----:B------:R-:W-:Y:S01]  /*9880*/  @!P3 STS [R163+0x38400], R160 ;  /* 0x038400a0a300b388 */ /* 0x000fe20000000800 */
[----:B------:R-:W2:Y:S01]  /*9890*/  MUFU.EX2 R156, R156 ;  /* 0x0000009c009c7308 */ /* 0x000ea20000000800 */
[--C-:B------:R-:W-:Y:S01]  /*98a0*/  FFMA.FTZ R170, R170, UR4, -R153.reuse ;  /* 0x00000004aaaa7c23 */ /* 0x100fe20008010899 */
[----:B------:R-:W-:Y:S01]  /*98b0*/  FFMA.FTZ R152, R160, R6, R180 ;  /* 0x00000006a0987223 */ /* 0x000fe200000100b4 */
[----:B------:R-:W-:Y:S01]  /*98c0*/  FFMA.FTZ R177, R177, UR4, -R153 ;  /* 0x00000004b1b17c23 */ /* 0x000fe20008010899 */
[-C--:B------:R-:W-:Y:S01]  /*98d0*/  FMUL.FTZ R28, R28, R160.reuse ;  /* 0x000000a01c1c7220 */ /* 0x080fe20000410000 */
[-C--:B------:R-:W-:Y:S01]  /*98e0*/  FMUL.FTZ R29, R29, R160.reuse ;  /* 0x000000a01d1d7220 */ /* 0x080fe20000410000 */
[-C--:B------:R-:W-:Y:S01]  /*98f0*/  FMUL.FTZ R32, R32, R160.reuse ;  /* 0x000000a020207220 */ /* 0x080fe20000410000 */
[-C--:B------:R-:W-:Y:S01]  /*9900*/  FMUL.FTZ R33, R33, R160.reuse ;  /* 0x000000a021217220 */ /* 0x080fe20000410000 */
[----:B------:R-:W3:Y:S01]  /*9910*/  MUFU.EX2 R155, R155 ;  /* 0x0000009b009b7308 */ /* 0x000ee20000000800 */
[----:B-1----:R1:W-:Y:S01]  /*9920*/  @!P3 STS [R163+0x38420], R161 ;  /* 0x038420a1a300b388 */ /* 0x0023e20000000800 */
[----:B------:R-:W-:Y:S01]  /*9930*/  FFMA.FTZ R7, R161, R7, R154 ;  /* 0x00000007a1077223 */ /* 0x000fe2000001009a */
        /* <DEDUP_REMOVED lines=8> */
[C---:B-1----:R-:W-:Y:S01]  /*99c0*/  FADD.FTZ R163, R228.reuse, R152 ;  /* 0x00000098e4a37221 */ /* 0x042fe20000010000 */
[----:B------:R-:W-:Y:S01]  /*99d0*/  F2FP.BF16.F32.PACK_AB R152, R228, R180 ;  /* 0x000000b4e498723e */ /* 0x000fe200000010ff */
[----:B------:R-:W-:Y:S01]  /*99e0*/  FMUL.FTZ R45, R45, R160 ;  /* 0x000000a02d2d7220 */ /* 0x000fe20000410000 */
[C---:B------:R-:W-:Y:S01]  /*99f0*/  F2FP.BF16.F32.PACK_AB R154, R230.reuse, R181 ;  /* 0x000000b5e69a723e */ /* 0x040fe200000010ff */
[----:B------:R-:W-:Y:S01]  /*9a00*/  FADD.FTZ R163, R181, R163 ;  /* 0x000000a3b5a37221 */ /* 0x000fe20000010000 */
[----:B------:R-:W1:Y:S01]  /*9a10*/  MUFU.EX2 R157, R157 ;  /* 0x0000009d009d7308 */ /* 0x000e620000000800 */
[----:B---3--:R-:W-:Y:S01]  /*9a20*/  FADD.FTZ R164, R155, R164 ;  /* 0x000000a49ba47221 */ /* 0x008fe20000010000 */
[----:B------:R-:W-:Y:S01]  /*9a30*/  F2FP.BF16.F32.PACK_AB R156, R231, R182 ;  /* 0x000000b6e79c723e */ /* 0x000fe200000010ff */
[----:B------:R-:W-:Y:S01]  /*9a40*/  FADD.FTZ R163, R230, R163 ;  /* 0x000000a3e6a37221 */ /* 0x000fe20000010000 */
[-C--:B------:R-:W-:Y:S01]  /*9a50*/  FMUL.FTZ R48, R48, R160.reuse ;  /* 0x000000a030307220 */ /* 0x080fe20000410000 */
[-C--:B------:R-:W-:Y:S01]  /*9a60*/  FMUL.FTZ R49, R49, R160.reuse ;  /* 0x000000a031317220 */ /* 0x080fe20000410000 */
[-C--:B------:R-:W-:Y:S01]  /*9a70*/  FMUL.FTZ R52, R52, R160.reuse ;  /* 0x000000a034347220 */ /* 0x080fe20000410000 */
[----:B------:R-:W-:Y:S01]  /*9a80*/  FADD.FTZ R163, R182, R163 ;  /* 0x000000a3b6a37221 */ /* 0x000fe20000010000 */
[----:B------:R-:W2:Y:S01]  /*9a90*/  MUFU.EX2 R159, R159 ;  /* 0x0000009f009f7308 */ /* 0x000ea20000000800 */
[C---:B----4-:R-:W-:Y:S01]  /*9aa0*/  FADD.FTZ R164, R158.reuse, R164 ;  /* 0x000000a49ea47221 */ /* 0x050fe20000010000 */
[----:B------:R-:W-:Y:S01]  /*9ab0*/  F2FP.BF16.F32.PACK_AB R155, R158, R155 ;  /* 0x0000009b9e9b723e */ /* 0x000fe200000010ff */
[----:B------:R-:W-:Y:S01]  /*9ac0*/  BAR.SYNC.DEFER_BLOCKING 0xf, 0x100 ;  /* 0x03c4000000007b1d */ /* 0x000fe20000010000 */
[----:B------:R-:W-:Y:S01]  /*9ad0*/  FADD.FTZ R172, R231, R163 ;  /* 0x000000a3e7ac7221 */ /* 0x000fe20000010000 */
        /* <DEDUP_REMOVED lines=13> */
[C---:B--2---:R-:W-:Y:S01]  /*9bb0*/  FADD.FTZ R169, R159.reuse, R164 ;  /* 0x000000a49fa97221 */ /* 0x044fe20000010000 */
[----:B------:R-:W-:Y:S01]  /*9bc0*/  F2FP.BF16.F32.PACK_AB R157, R159, R157 ;  /* 0x0000009d9f9d723e */ /* 0x000fe200000010ff */
        /* <DEDUP_REMOVED lines=78> */
[----:B----4-:R-:W-:-:S02]  /*a0b0*/  IMAD R170, R2, 0x1000, R19 ;  /* 0x0000100002aa7824 */ /* 0x010fc400078e0213 */
        /* <DEDUP_REMOVED lines=39> */
[----:B------:R-:W-:Y:S01]  /*a330*/  FMUL.FTZ R151, R151, R161 ;  /* 0x000000a197977220 */ /* 0x000fe20000410000 */
[----:B---3--:R-:W-:Y:S01]  /*a340*/  F2FP.BF16.F32.PACK_AB R158, R13, R183 ;  /* 0x000000b70d9e723e */ /* 0x008fe200000010ff */
[----:B------:R3:W-:Y:S01]  /*a350*/  STSM.16.M88.4 [R23+0x36400], R152 ;  /* 0x0364009817007844 */ /* 0x0007e20000000200 */
[----:B-1----:R-:W-:Y:S01]  /*a360*/  F2FP.BF16.F32.PACK_AB R159, R173, R168 ;  /* 0x000000a8ad9f723e */ /* 0x002fe200000010ff */
[----:B------:R-:W-:Y:S01]  /*a370*/  FADD.FTZ R172, R183, R172 ;  /* 0x000000acb7ac7221 */ /* 0x000fe20000010000 */
[----:B------:R-:W-:Y:S01]  /*a380*/  R2UR UR10, R170 ;  /* 0x00000000aa0a72ca */ /* 0x000fe200000e0000 */
[----:B------:R-:W-:Y:S01]  /*a390*/  FADD.FTZ R169, R168, R169 ;  /* 0x000000a9a8a97221 */ /* 0x000fe20000010000 */
[----:B------:R-:W1:Y:S01]  /*a3a0*/  MUFU.EX2 R232, R232 ;  /* 0x000000e800e87308 */ /* 0x000e620000000800 */
[----:B--2---:R-:W-:Y:S01]  /*a3b0*/  F2FP.BF16.F32.PACK_AB R160, R15, R14 ;  /* 0x0000000e0fa0723e */ /* 0x004fe200000010ff */
[----:B------:R2:W-:Y:S01]  /*a3c0*/  STSM.16.M88.4 [R184], R156 ;  /* 0x0000009cb8007844 */ /* 0x0005e20000000200 */
[----:B0-----:R-:W-:Y:S01]  /*a3d0*/  F2FP.BF16.F32.PACK_AB R161, R11, R10 ;  /* 0x0000000a0ba1723e */ /* 0x001fe200000010ff */
[----:B------:R-:W-:Y:S01]  /*a3e0*/  FADD.FTZ R172, R13, R172 ;  /* 0x000000ac0dac7221 */ /* 0x000fe20000010000 */
[----:B-----5:R-:W-:Y:S01]  /*a3f0*/  F2FP.BF16.F32.PACK_AB R162, R21, R20 ;  /* 0x0000001415a2723e */ /* 0x020fe200000010ff */
[----:B------:R-:W-:Y:S01]  /*a400*/  FADD.FTZ R169, R173, R169 ;  /* 0x000000a9ada97221 */ /* 0x000fe20000010000 */
[----:B------:R-:W-:Y:S01]  /*a410*/  F2FP.BF16.F32.PACK_AB R163, R6, R12 ;  /* 0x0000000c06a3723e */ /* 0x000fe200000010ff */
[----:B------:R-:W-:Y:S01]  /*a420*/  FADD.FTZ R172, R14, R172 ;  /* 0x000000ac0eac7221 */ /* 0x000fe20000010000 */
[----:B----4-:R-:W-:Y:S01]  /*a430*/  F2FP.BF16.F32.PACK_AB R164, R176, R175 ;  /* 0x000000afb0a4723e */ /* 0x010fe200000010ff */
[----:B------:R-:W-:Y:S01]  /*a440*/  FADD.FTZ R169, R10, R169 ;  /* 0x000000a90aa97221 */ /* 0x000fe20000010000 */
[----:B------:R-:W-:Y:S01]  /*a450*/  F2FP.BF16.F32.PACK_AB R165, R229, R7 ;  /* 0x00000007e5a5723e */ /* 0x000fe200000010ff */
[----:B------:R2:W-:Y:S01]  /*a460*/  STSM.16.M88.4 [R186], R160 ;  /* 0x000000a0ba007844 */ /* 0x0005e20000000200 */
[----:B------:R-:W-:Y:S01]  /*a470*/  F2FP.BF16.F32.PACK_AB R166, R179, R178 ;  /* 0x000000b2b3a6723e */ /* 0x000fe200000010ff */
[----:B------:R-:W-:Y:S01]  /*a480*/  FADD.FTZ R172, R15, R172 ;  /* 0x000000ac0fac7221 */ /* 0x000fe20000010000 */
[----:B------:R-:W-:Y:S01]  /*a490*/  FADD.FTZ R169, R11, R169 ;  /* 0x000000a90ba97221 */ /* 0x000fe20000010000 */
[----:B------:R-:W-:Y:S01]  /*a4a0*/  PLOP3.LUT P3, PT, PT, PT, UP0, 0x80, 0x0 ;  /* 0x000000000000781c */ /* 0x000fe20003f6f008 */
[----:B------:R-:W-:Y:S01]  /*a4b0*/  @!P2 VIADD R9, R9, 0x38860 ;  /* 0x000388600909a836 */ /* 0x000fe20000000000 */
[----:B-1----:R-:W-:Y:S01]  /*a4c0*/  F2FP.BF16.F32.PACK_AB R167, R232, R171 ;  /* 0x000000abe8a7723e */ /* 0x002fe200000010ff */
[----:B------:R-:W-:Y:S01]  /*a4d0*/  FADD.FTZ R172, R20, R172 ;  /* 0x000000ac14ac7221 */ /* 0x000fe20000010000 */
[----:B------:R-:W-:Y:S01]  /*a4e0*/  FADD.FTZ R169, R12, R169 ;  /* 0x000000a90ca97221 */ /* 0x000fe20000010000 */
[----:B------:R-:W-:Y:S01]  /*a4f0*/  IMAD.MOV.U32 R12, RZ, RZ, R2 ;  /* 0x000000ffff0c7224 */ /* 0x000fe200078e0002 */
[----:B------:R-:W-:Y:S01]  /*a500*/  @!P2 PRMT R9, RZ, 0x654, R9 ;  /* 0x00000654ff09a816 */ /* 0x000fe20000000009 */
[----:B------:R2:W-:Y:S01]  /*a510*/  STSM.16.M88.4 [R185], R164 ;  /* 0x000000a4b9007844 */ /* 0x0005e20000000200 */
[----:B------:R-:W-:Y:S01]  /*a520*/  WARPGROUP.ARRIVE ;  /* 0x00000000000079c5 */ /* 0x000fe20000000000 */
[----:B------:R-:W-:Y:S01]  /*a530*/  FADD.FTZ R172, R21, R172 ;  /* 0x000000ac15ac7221 */ /* 0x000fe20000010000 */
[----:B------:R-:W-:Y:S01]  /*a540*/  FADD.FTZ R6, R6, R169 ;  /* 0x000000a906067221 */ /* 0x000fe20000010000 */
[----:B------:R-:W-:-:S02]  /*a550*/  IMAD.MOV.U32 R11, RZ, RZ, R5 ;  /* 0x000000ffff0b7224 */ /* 0x000fc400078e0005 */
[----:B------:R-:W-:Y:S01]  /*a560*/  FADD.FTZ R175, R175, R172 ;  /* 0x000000acafaf7221 */ /* 0x000fe20000010000 */
[----:B------:R-:W-:Y:S01]  /*a570*/  HGMMA.64x256x16.F32.BF16 R24, R152, gdesc[UR8].tnspB, R24, gsb0 ;  /* 0x43e0000898187df0 */ /* 0x000fe20008001818 */
[----:B------:R-:W-:Y:S01]  /*a580*/  UMOV UR11, 0x40000040 ;  /* 0x40000040000b7882 */ /* 0x000fe20000000000 */
[----:B------:R-:W-:Y:S01]  /*a590*/  FADD.FTZ R6, R7, R6 ;  /* 0x0000000607067221 */ /* 0x000fe20000010000 */
[----:B------:R-:W-:Y:S01]  /*a5a0*/  FADD.FTZ R175, R176, R175 ;  /* 0x000000afb0af7221 */ /* 0x000fe20000010000 */
[----:B------:R-:W-:Y:S02]  /*a5b0*/  IMAD.MOV.U32 R10, RZ, RZ, R8 ;  /* 0x000000ffff0a7224 */ /* 0x000fe400078e0008 */
[----:B------:R-:W-:Y:S01]  /*a5c0*/  FADD.FTZ R6, R229, R6 ;  /* 0x00000006e5067221 */ /* 0x000fe20000010000 */
[----:B------:R-:W-:-:S03]  /*a5d0*/  FADD.FTZ R178, R178, R175 ;  /* 0x000000afb2b27221 */ /* 0x000fc60000010000 */
[----:B------:R-:W-:Y:S01]  /*a5e0*/  FADD.FTZ R7, R171, R6 ;  /* 0x00000006ab077221 */ /* 0x000fe20000010000 */
[----:B------:R-:W-:-:S03]  /*a5f0*/  FADD.FTZ R6, R179, R178 ;  /* 0x000000b2b3067221 */ /* 0x000fc60000010000 */
[----:B------:R-:W-:Y:S01]  /*a600*/  FADD.FTZ R7, R232, R7 ;  /* 0x00000007e8077221 */ /* 0x000fe20000010000 */
[----:B------:R-:W-:Y:S02]  /*a610*/  WARPGROUP.DEPBAR.LE gsb0, 0x0 ;  /* 0x00008000000079c5 */ /* 0x000fe40000010000 */
[----:B---3--:R-:W-:Y:S01]  /*a620*/  VIADD R152, R170, 0x80 ;  /* 0x00000080aa987836 */ /* 0x008fe20000000000 */
[----:B------:R-:W-:-:S04]  /*a630*/  WARPGROUP.ARRIVE ;  /* 0x00000000000079c5 */ /* 0x000fc80000000000 */
[----:B------:R-:W-:Y:S01]  /*a640*/  R2UR UR10, R152 ;  /* 0x00000000980a72ca */ /* 0x000fe200000e0000 */
[C---:B------:R-:W-:Y:S02]  /*a650*/  VIADD R152, R170.reuse, 0x100 ;  /* 0x00000100aa987836 */ /* 0x040fe40000000000 */
[----:B------:R-:W-:-:S10]  /*a660*/  VIADD R170, R170, 0x180 ;  /* 0x00000180aaaa7836 */ /* 0x000fd40000000000 */
        /* <DEDUP_REMOVED lines=24> */
.L_x_5322:
[----:B------:R-:W-:-:S06]  /*a7f0*/  UISETP.GE.AND UP0, UPT, UR7, UR43, UPT ;  /* 0x0000002b0700728c */ /* 0x000fcc000bf06270 */
[----:B------:R-:W-:-:S13]  /*a800*/  PLOP3.LUT P1, PT, PT, PT, UP0, 0x80, 0x0 ;  /* 0x000000000000781c */ /* 0x000fda0003f2f008 */
[----:B------:R-:W-:Y:S05]  /*a810*/  @!P1 BRA `(.L_x_5332) ;  /* 0x0000003000509947 */ /* 0x000fea0003800000 */
[----:B------:R-:W-:Y:S01]  /*a820*/  IMAD.MOV.U32 R11, RZ, RZ, R5 ;  /* 0x000000ffff0b7224 */ /* 0x000fe200078e0005 */
[----:B------:R-:W-:Y:S01]  /*a830*/  ULDC UR5, c[0x0][0xad0] ;  /* 0x0002b40000057ab9 */ /* 0x000fe20000000800 */
[----:B------:R-:W-:Y:S01]  /*a840*/  IMAD.MOV.U32 R12, RZ, RZ, R8 ;  /* 0x000000ffff0c7224 */ /* 0x000fe200078e0008 */
[----:B------:R-:W-:Y:S01]  /*a850*/  ULDC UR4, c[0x0][0xa80] ;  /* 0x0002a00000047ab9 */ /* 0x000fe20000000800 */
[----:B------:R-:W-:-:S07]  /*a860*/  IMAD.MOV.U32 R10, RZ, RZ, R2 ;  /* 0x000000ffff0a7224 */ /* 0x000fce00078e0002 */
.L_x_5341:
        /* <DEDUP_REMOVED lines=8> */
.L_x_5333:
[----:B------:R-:W-:Y:S02]  /*a8f0*/  IMAD.U32 R5, RZ, RZ, UR37 ;  /* 0x00000025ff057e24 */ /* 0x000fe4000f8e00ff */
[----:B0-2---:R-:W-:-:S03]  /*a900*/  IMAD R9, R2, 0x8, R16 ;  /* 0x0000000802097824 */ /* 0x005fc600078e0210 */
[----:B------:R-:W-:-:S04]  /*a910*/  SHF.L.U32 R5, R5, 0x1f, RZ ;  /* 0x0000001f05057819 */ /* 0x000fc800000006ff */
[----:B------:R0:W1:Y:S01]  /*a920*/  SYNCS.PHASECHK.TRANS64.TRYWAIT P1, [R9+URZ+0x38830], R5 ;  /* 0x03883005090075a7 */ /* 0x000062000802017f */
[----:B------:R-:W-:Y:S05]  /*a930*/  @!P0 BRA `(.L_x_5334) ;  /* 0x0000000000048947 */ /* 0x000fea0003800000 */
[----:B------:R-:W-:Y:S01]  /*a940*/  BPT.TRAP 0x1 ;  /* 0x000000040000795c */ /* 0x000fe20000300000 */
.L_x_5334:
[----:B------:R-:W-:Y:S01]  /*a950*/  IMAD R8, R2, 0x200, R0 ;  /* 0x0000020002087824 */ /* 0x000fe200078e0200 */
[----:B-1----:R-:W-:Y:S06]  /*a960*/  @P1 BRA `(.L_x_5335) ;  /* 0x0000000000081947 */ /* 0x002fec0003800000 */
[----:B------:R-:W1:Y:S02]  /*a970*/  SYNCS.PHASECHK.TRANS64.TRYWAIT P1, [R9+URZ+0x38830], R5 ;  /* 0x03883005090075a7 */ /* 0x000e64000802017f */
[----:B-1----:R-:W-:Y:S05]  /*a980*/  @!P1 BRA `(.L_x_5336) ;  /* 0x00000110005c9947 */ /* 0x002fea0003800000 */
.L_x_5335:
        /* <DEDUP_REMOVED lines=22> */
.L_x_5337:
[----:B------:R2:W3:Y:S01]  /*aaf0*/  SYNCS.PHASECHK.TRANS64.TRYWAIT P1, [R9+URZ+0x38850], R5 ;  /* 0x03885005090075a7 */ /* 0x0004e2000802017f */
[----:B------:R-:W-:Y:S05]  /*ab00*/  @!P0 BRA `(.L_x_5338) ;  /* 0x0000000000048947 */ /* 0x000fea0003800000 */
[----:B------:R-:W-:Y:S01]  /*ab10*/  BPT.TRAP 0x1 ;  /* 0x000000040000795c */ /* 0x000fe20000300000 */
.L_x_5338:
[----:B---3--:R-:W-:Y:S05]  /*ab20*/  @P1 BRA `(.L_x_5339) ;  /* 0x0000000000081947 */ /* 0x008fea0003800000 */
[----:B------:R-:W3:Y:S02]  /*ab30*/  SYNCS.PHASECHK.TRANS64.TRYWAIT P1, [R9+URZ+0x38850], R5 ;  /* 0x03885005090075a7 */ /* 0x000ee4000802017f */
[----:B---3--:R-:W-:Y:S05]  /*ab40*/  @!P1 BRA `(.L_x_5340) ;  /* 0x0000011000009947 */ /* 0x008fea0003800000 */
.L_x_5339:
        /* <DEDUP_REMOVED lines=12> */
[----:B------:R-:W-:Y:S01]  /*ac10*/  UISETP.GT.AND UP0, UPT, UR7, UR43, UPT ;  /* 0x0000002b0700728c */ /* 0x000fe2000bf04270 */
[----:B------:R-:W-:Y:S01]  /*ac20*/  IMAD.MOV.U32 R15, RZ, RZ, 0x4 ;  /* 0x00000004ff0f7424 */ /* 0x000fe200078e00ff */
[----:B------:R-:W-:Y:S01]  /*ac30*/  R2UR UR30, R8 ;  /* 0x00000000081e72ca */ /* 0x000fe200000e0000 */
[----:B------:R-:W-:Y:S01]  /*ac40*/  VIADD R8, R4, 0x4 ;  /* 0x0000000404087836 */ /* 0x000fe20000000000 */
[----:B------:R-:W-:-:S02]  /*ac50*/  UIADD3 UR7, UR7, -0x1, URZ ;  /* 0xffffffff07077890 */ /* 0x000fc4000fffe03f */
[----:B------:R-:W-:Y:S01]  /*ac60*/  HGMMA.64x64x16.F32.BF16 R152, gdesc[UR24], R152, gsb0 ;  /* 0x00e00000189879f0 */ /* 0x000fe20008001898 */
[----:B0-----:R-:W-:Y:S02]  /*ac70*/  SHF.R.U32.HI R13, RZ, 0x7, R13 ;  /* 0x00000007ff0d7819 */ /* 0x001fe4000001160d */
[----:B------:R-:W-:Y:S02]  /*ac80*/  WARPGROUP.DEPBAR.LE gsb0, 0x0 ;  /* 0x00008000000079c5 */ /* 0x000fe40000010000 */
        /* <DEDUP_REMOVED lines=382> */
[----:B0-----:R-:W-:-:S05]  /*c470*/  FMNMX.FTZ R8, R8, R172, !PT ;  /* 0x000000ac08087209 */ /* 0x001fca0007810000 */
[----:B------:R-:W0:Y:S01]  /*c480*/  MUFU.TANH R163, R163 ;  /* 0x000000a300a37308 */ /* 0x000e220000002400 */
[----:B-1----:R-:W-:Y:S01]  /*c490*/  FMNMX.FTZ R175, R153, R175, !PT ;  /* 0x000000af99af7209 */ /* 0x002fe20007810000 */
[----:B------:R-:W1:Y:S06]  /*c4a0*/  SHFL.BFLY PT, R172, R8, 0x1, 0x1f ;  /* 0x0c201f0008ac7f89 */ /* 0x000e6c00000e0000 */
[----:B------:R-:W3:Y:S01]  /*c4b0*/  MUFU.TANH R166, R166 ;  /* 0x000000a600a67308 */ /* 0x000ee20000002400 */
[----:B--2---:R-:W-:-:S07]  /*c4c0*/  FMNMX.FTZ R175, R162, R175, !PT ;  /* 0x000000afa2af7209 */ /* 0x004fce0007810000 */
[----:B------:R-:W2:Y:S01]  /*c4d0*/  MUFU.TANH R167, R167 ;  /* 0x000000a700a77308 */ /* 0x000ea20000002400 */
[----:B0-----:R-:W-:-:S07]  /*c4e0*/  FMNMX.FTZ R175, R163, R175, !PT ;  /* 0x000000afa3af7209 */ /* 0x001fce0007810000 */
[----:B------:R-:W0:Y:S01]  /*c4f0*/  MUFU.TANH R170, R170 ;  /* 0x000000aa00aa7308 */ /* 0x000e220000002400 */
[----:B---3--:R-:W-:Y:S02]  /*c500*/  FMNMX.FTZ R175, R166, R175, !PT ;  /* 0x000000afa6af7209 */ /* 0x008fe40007810000 */
[----:B-1----:R-:W-:-:S05]  /*c510*/  FMNMX.FTZ R8, R8, R172, !PT ;  /* 0x000000ac08087209 */ /* 0x002fca0007810000 */
[----:B------:R-:W1:Y:S01]  /*c520*/  MUFU.TANH R171, R171 ;  /* 0x000000ab00ab7308 */ /* 0x000e620000002400 */
[C---:B------:R-:W-:Y:S01]  /*c530*/  FADD.FTZ R12, -R8.reuse, R12 ;  /* 0x0000000c080c7221 */ /* 0x040fe20000010100 */
[----:B------:R-:W-:-:S03]  /*c540*/  FMUL.FTZ R183, R8, UR4 ;  /* 0x0000000408b77c20 */ /* 0x000fc60008410000 */
[----:B------:R-:W-:Y:S01]  /*c550*/  FMUL.FTZ R172, R12, UR4 ;  /* 0x000000040cac7c20 */ /* 0x000fe20008410000 */
[----:B--2---:R-:W-:Y:S01]  /*c560*/  FMNMX.FTZ R12, R167, R175, !PT ;  /* 0x000000afa70c7209 */ /* 0x004fe20007810000 */
[--C-:B------:R-:W-:Y:S01]  /*c570*/  FFMA.FTZ R229, R5, UR4, -R183.reuse ;  /* 0x0000000405e57c23 */ /* 0x100fe200080108b7 */
[----:B------:R-:W2:Y:S01]  /*c580*/  MUFU.TANH R173, R173 ;  /* 0x000000ad00ad7308 */ /* 0x000ea20000002400 */
[--C-:B------:R-:W-:Y:S01]  /*c590*/  FFMA.FTZ R228, R20, UR4, -R183.reuse ;  /* 0x0000000414e47c23 */ /* 0x100fe200080108b7 */
[----:B0-----:R-:W-:Y:S01]  /*c5a0*/  FMNMX.FTZ R12, R170, R12, !PT ;  /* 0x0000000caa0c7209 */ /* 0x001fe20007810000 */
        /* <DEDUP_REMOVED lines=10> */
[--C-:B------:R-:W-:Y:S01]  /*c650*/  FFMA.FTZ R177, R161, UR4, -R183.reuse ;  /* 0x00000004a1b17c23 */ /* 0x100fe200080108b7 */
[--C-:B------:R-:W-:Y:S01]  /*c660*/  FFMA.FTZ R179, R164, UR4, -R183.reuse ;  /* 0x00000004a4b37c23 */ /* 0x100fe200080108b7 */
[--C-:B------:R-:W-:Y:S01]  /*c670*/  FFMA.FTZ R168, R168, UR4, -R183.reuse ;  /* 0x00000004a8a87c23 */ /* 0x100fe200080108b7 */
[----:B------:R-:W1:Y:S01]  /*c680*/  MUFU.TANH R176, R176 ;  /* 0x000000b000b07308 */ /* 0x000e620000002400 */
[----:B--2---:R-:W-:Y:S01]  /*c690*/  FMNMX.FTZ R12, R173, R12, !PT ;  /* 0x0000000cad0c7209 */ /* 0x004fe20007810000 */
[----:B------:R-:W-:-:S06]  /*c6a0*/  FFMA.FTZ R182, R165, UR4, -R183 ;  /* 0x00000004a5b67c23 */ /* 0x000fcc00080108b7 */
[----:B------:R-:W2:Y:S01]  /*c6b0*/  MUFU.TANH R178, R178 ;  /* 0x000000b200b27308 */ /* 0x000ea20000002400 */
[----:B0-----:R-:W-:-:S07]  /*c6c0*/  FMNMX.FTZ R12, R174, R12, !PT ;  /* 0x0000000cae0c7209 */ /* 0x001fce0007810000 */
[----:B------:R-:W0:Y:S01]  /*c6d0*/  MUFU.TANH R180, R180 ;  /* 0x000000b400b47308 */ /* 0x000e220000002400 */
[----:B-1----:R-:W-:-:S07]  /*c6e0*/  FMNMX.FTZ R12, R176, R12, !PT ;  /* 0x0000000cb00c7209 */ /* 0x002fce0007810000 */
[----:B------:R-:W1:Y:S01]  /*c6f0*/  MUFU.TANH R181, R181 ;  /* 0x000000b500b57308 */ /* 0x000e620000002400 */
[----:B--2---:R-:W-:-:S07]  /*c700*/  FMNMX.FTZ R12, R178, R12, !PT ;  /* 0x0000000cb20c7209 */ /* 0x004fce0007810000 */
[----:B------:R-:W2:Y:S01]  /*c710*/  MUFU.EX2 R172, R172 ;  /* 0x000000ac00ac7308 */ /* 0x000ea20000000800 */
[----:B0-----:R-:W-:Y:S01]  /*c720*/  FMNMX.FTZ R5, R180, R12, !PT ;  /* 0x0000000cb4057209 */ /* 0x001fe20007810000 */
[----:B------:R-:W-:-:S06]  /*c730*/  FFMA.FTZ R12, R157, UR4, -R183 ;  /* 0x000000049d0c7c23 */ /* 0x000fcc00080108b7 */
[----:B------:R-:W0:Y:S01]  /*c740*/  MUFU.EX2 R229, R229 ;  /* 0x000000e500e57308 */ /* 0x000e220000000800 */
[----:B-1----:R-:W-:-:S05]  /*c750*/  FMNMX.FTZ R5, R181, R5, !PT ;  /* 0x00000005b5057209 */ /* 0x002fca0007810000 */
[----:B------:R-:W1:Y:S02]  /*c760*/  SHFL.BFLY PT, R20, R5, 0x2, 0x1f ;  /* 0x0c401f0005147f89 */ /* 0x000e6400000e0000 */
[----:B------:R-:W-:Y:S01]  /*c770*/  MUFU.EX2 R230, R230 ;  /* 0x000000e600e67308 */ /* 0x000fe20000000800 */
[-C--:B--2---:R-:W-:Y:S01]  /*c780*/  FMUL.FTZ R24, R24, R172.reuse ;  /* 0x000000ac18187220 */ /* 0x084fe20000410000 */
        /* <DEDUP_REMOVED lines=20> */
[----:B-1----:R-:W-:Y:S01]  /*c8d0*/  FMNMX.FTZ R5, R5, R20, !PT ;  /* 0x0000001405057209 */ /* 0x002fe20007810000 */
[----:B------:R-:W-:Y:S01]  /*c8e0*/  FFMA.FTZ R20, R159, UR4, -R183 ;  /* 0x000000049f147c23 */ /* 0x000fe200080108b7 */
[----:B------:R-:W-:Y:S01]  /*c8f0*/  MUFU.EX2 R188, R188 ;  /* 0x000000bc00bc7308 */ /* 0x000fe20000000800 */
[-C--:B------:R-:W-:Y:S01]  /*c900*/  FMUL.FTZ R61, R61, R172.reuse ;  /* 0x000000ac3d3d7220 */ /* 0x080fe20000410000 */
[-C--:B------:R-:W-:Y:S01]  /*c910*/  FMUL.FTZ R64, R64, R172.reuse ;  /* 0x000000ac40407220 */ /* 0x080fe20000410000 */
[----:B------:R-:W1:Y:S01]  /*c920*/  SHFL.BFLY PT, R152, R5, 0x1, 0x1f ;  /* 0x0c201f0005987f89 */ /* 0x000e6200000e0000 */
        /* <DEDUP_REMOVED lines=23> */
[----:B-1----:R-:W-:Y:S01]  /*caa0*/  FMNMX.FTZ R5, R5, R152, !PT ;  /* 0x0000009805057209 */ /* 0x002fe20007810000 */
[-C--:B------:R-:W-:Y:S01]  /*cab0*/  FMUL.FTZ R105, R105, R172.reuse ;  /* 0x000000ac69697220 */ /* 0x080fe20000410000 */
[-C--:B------:R-:W-:Y:S01]  /*cac0*/  FMUL.FTZ R108, R108, R172.reuse ;  /* 0x000000ac6c6c7220 */ /* 0x080fe20000410000 */
[-C--:B------:R-:W-:Y:S01]  /*cad0*/  FMUL.FTZ R109, R109, R172.reuse ;  /* 0x000000ac6d6d7220 */ /* 0x080fe20000410000 */
[-C--:B------:R-:W-:Y:S01]  /*cae0*/  FMUL.FTZ R112, R112, R172.reuse ;  /* 0x000000ac70707220 */ /* 0x080fe20000410000 */
[----:B------:R-:W-:Y:S01]  /*caf0*/  FADD.FTZ R152, -R5, R11 ;  /* 0x0000000b05987221 */ /* 0x000fe20000010100 */
[----:B------:R-:W-:Y:S01]  /*cb00*/  MUFU.EX2 R14, R14 ;  /* 0x0000000e000e7308 */ /* 0x000fe20000000800 */
[-C--:B------:R-:W-:Y:S01]  /*cb10*/  FMUL.FTZ R113, R113, R172.reuse ;  /* 0x000000ac71717220 */ /* 0x080fe20000410000 */
[-C--:B------:R-:W-:Y:S01]  /*cb20*/  FMUL.FTZ R116, R116, R172.reuse ;  /* 0x000000ac74747220 */ /* 0x080fe20000410000 */
[----:B------:R-:W-:Y:S01]  /*cb30*/  FMUL.FTZ R152, R152, UR4 ;  /* 0x0000000498987c20 */ /* 0x000fe20008410000 */
        /* <DEDUP_REMOVED lines=13> */
[----:B-1----:R-:W-:Y:S01]  /*cc10*/  FMUL.FTZ R152, R5, UR4 ;  /* 0x0000000405987c20 */ /* 0x002fe20008410000 */
[-C--:B------:R-:W-:Y:S01]  /*cc20*/  FMUL.FTZ R140, R140, R172.reuse ;  /* 0x000000ac8c8c7220 */ /* 0x080fe20000410000 */
[-C--:B------:R-:W-:Y:S01]  /*cc30*/  FMUL.FTZ R141, R141, R172.reuse ;  /* 0x000000ac8d8d7220 */ /* 0x080fe20000410000 */
[----:B------:R-:W-:Y:S01]  /*cc40*/  FMUL.FTZ R144, R144, R172 ;  /* 0x000000ac90907220 */ /* 0x000fe20000410000 */
[--C-:B------:R-:W-:Y:S01]  /*cc50*/  FFMA.FTZ R154, R13, UR4, -R152.reuse ;  /* 0x000000040d9a7c23 */ /* 0x100fe20008010898 */
[--C-:B------:R-:W-:Y:S01]  /*cc60*/  FFMA.FTZ R156, R15, UR4, -R152.reuse ;  /* 0x000000040f9c7c23 */ /* 0x100fe20008010898 */
[----:B------:R-:W-:Y:S01]  /*cc70*/  FFMA.FTZ R159, R153, UR4, -R152 ;  /* 0x00000004999f7c23 */ /* 0x000fe20008010898 */
[----:B------:R-:W-:-:S02]  /*cc80*/  @!P2 VIADD R153, R9, 0x38840 ;  /* 0x000388400999a836 */ /* 0x000fc40000000000 */
[--C-:B------:R-:W-:Y:S01]  /*cc90*/  FFMA.FTZ R155, R21, UR4, -R152.reuse ;  /* 0x00000004159b7c23 */ /* 0x100fe20008010898 */
[--C-:B------:R-:W-:Y:S01]  /*cca0*/  FFMA.FTZ R157, R162, UR4, -R152.reuse ;  /* 0x00000004a29d7c23 */ /* 0x100fe20008010898 */
[----:B------:R-:W1:Y:S01]  /*ccb0*/  MUFU.EX2 R154, R154 ;  /* 0x0000009a009a7308 */ /* 0x000e620000000800 */
[--C-:B------:R-:W-:Y:S01]  /*ccc0*/  FFMA.FTZ R160, R163, UR4, -R152.reuse ;  /* 0x00000004a3a07c23 */ /* 0x100fe20008010898 */
[----:B------:R-:W-:Y:S01]  /*ccd0*/  @!P2 PRMT R153, RZ, 0x654, R153 ;  /* 0x00000654ff99a816 */ /* 0x000fe20000000099 */
[--C-:B------:R-:W-:Y:S01]  /*cce0*/  FFMA.FTZ R13, R166, UR4, -R152.reuse ;  /* 0x00000004a60d7c23 */ /* 0x100fe20008010898 */
[--C-:B------:R-:W-:Y:S01]  /*ccf0*/  FFMA.FTZ R15, R167, UR4, -R152.reuse ;  /* 0x00000004a70f7c23 */ /* 0x100fe20008010898 */
[--C-:B------:R-:W-:Y:S01]  /*cd00*/  FFMA.FTZ R21, R170, UR4, -R152.reuse ;  /* 0x00000004aa157c23 */ /* 0x100fe20008010898 */
[----:B------:R3:W-:Y:S01]  /*cd10*/  @!P2 SYNCS.ARRIVE.TRANS64.RED.A1T0 RZ, [R153+URZ], RZ ;  /* 0x000000ff99ffa9a7 */ /* 0x0007e2000810043f */
[--C-:B--2---:R-:W-:Y:S01]  /*cd20*/  FFMA.FTZ R169, R171, UR4, -R152.reuse ;  /* 0x00000004aba97c23 */ /* 0x104fe20008010898 */
[----:B------:R-:W2:Y:S01]  /*cd30*/  MUFU.EX2 R156, R156 ;  /* 0x0000009c009c7308 */ /* 0x000ea20000000800 */
[--C-:B------:R-:W-:Y:S01]  /*cd40*/  FFMA.FTZ R174, R174, UR4, -R152.reuse ;  /* 0x00000004aeae7c23 */ /* 0x100fe20008010898 */
[--C-:B------:R-:W-:Y:S01]  /*cd50*/  FFMA.FTZ R176, R176, UR4, -R152.reuse ;  /* 0x00000004b0b07c23 */ /* 0x100fe20008010898 */
[--C-:B------:R-:W-:Y:S01]  /*cd60*/  FFMA.FTZ R178, R178, UR4, -R152.reuse ;  /* 0x00000004b2b27c23 */ /* 0x100fe20008010898 */
[--C-:B------:R-:W-:Y:S01]  /*cd70*/  FFMA.FTZ R180, R180, UR4, -R152.reuse ;  /* 0x00000004b4b47c23 */ /* 0x100fe20008010898 */
[----:B------:R-:W-:Y:S01]  /*cd80*/  FFMA.FTZ R181, R181, UR4, -R152 ;  /* 0x00000004b5b57c23 */ /* 0x000fe20008010898 */
[----:B---3--:R-:W-:-:S02]  /*cd90*/  @!P1 IMAD R153, R10, 0x40, R18 ;  /* 0x000000400a999824 */ /* 0x008fc400078e0212 */
[----:B------:R-:W-:Y:S01]  /*cda0*/  FFMA.FTZ R10, R173, UR4, -R152 ;  /* 0x00000004ad0a7c23 */ /* 0x000fe20008010898 */
[----:B------:R-:W3:Y:S01]  /*cdb0*/  MUFU.EX2 R155, R155 ;  /* 0x0000009b009b7308 */ /* 0x000ee20000000800 */
[----:B0-----:R-:W-:Y:S01]  /*cdc0*/  FFMA.FTZ R152, R172, R6, R229 ;  /* 0x00000006ac987223 */ /* 0x001fe200000100e5 */
[----:B------:R-:W-:Y:S02]  /*cdd0*/  @!P1 IMAD R153, R153, 0x4, R16 ;  /* 0x0000000499999824 */ /* 0x000fe400078e0210 */
[----:B-1----:R-:W-:Y:S01]  /*cde0*/  FFMA.FTZ R7, R158, R7, R154 ;  /* 0x000000079e077223 */ /* 0x002fe2000001009a */
[----:B------:R-:W-:Y:S02]  /*cdf0*/  IMAD R171, R2, 0x1000, R19 ;  /* 0x0000100002ab7824 */ /* 0x000fe400078e0213 */
[----:B------:R-:W-:Y:S01]  /*ce00*/  FADD.FTZ R161, R230, R152 ;  /* 0x00000098e6a17221 */ /* 0x000fe20000010000 */
[-C--:B------:R-:W-:Y:S01]  /*ce10*/  FMUL.FTZ R145, R145, R172.reuse ;  /* 0x000000ac91917220 */ /* 0x080fe20000410000 */
[----:B------:R-:W-:Y:S01]  /*ce20*/  @!P1 STS [R153+0x38400], R172 ;  /* 0x038400ac99009388 */ /* 0x000fe20000000800 */
[----:B------:R-:W0:Y:S01]  /*ce30*/  MUFU.EX2 R159, R159 ;  /* 0x0000009f009f7308 */ /* 0x000e220000000800 */
[----:B--2---:R-:W-:Y:S01]  /*ce40*/  FADD.FTZ R162, R156, R7 ;  /* 0x000000079ca27221 */ /* 0x004fe20000010000 */
[----:B------:R-:W-:Y:S01]  /*ce50*/  FADD.FTZ R161, R228, R161 ;  /* 0x000000a1e4a17221 */ /* 0x000fe20000010000 */
[----:B------:R1:W-:Y:S01]  /*ce60*/  @!P1 STS [R153+0x38420], R158 ;  /* 0x0384209e99009388 */ /* 0x0003e20000000800 */
[-C--:B------:R-:W-:Y:S01]  /*ce70*/  FMUL.FTZ R148, R148, R172.reuse ;  /* 0x000000ac94947220 */ /* 0x080fe20000410000 */
[----:B------:R-:W-:Y:S01]  /*ce80*/  FMUL.FTZ R149, R149, R172 ;  /* 0x000000ac95957220 */ /* 0x000fe20000410000 */
[----:B------:R-:W-:Y:S01]  /*ce90*/  FADD.FTZ R161, R231, R161 ;  /* 0x000000a1e7a17221 */ /* 0x000fe20000010000 */
[----:B------:R-:W-:Y:S01]  /*cea0*/  F2FP.BF16.F32.PACK_AB R152, R230, R229 ;  /* 0x000000e5e698723e */ /* 0x000fe200000010ff */
[----:B------:R-:W2:Y:S01]  /*ceb0*/  MUFU.EX2 R157, R157 ;  /* 0x0000009d009d7308 */ /* 0x000ea20000000800 */
[----:B---3--:R-:W-:Y:S01]  /*cec0*/  FADD.FTZ R162, R155, R162 ;  /* 0x000000a29ba27221 */ /* 0x008fe20000010000 */
[----:B------:R-:W-:Y:S01]  /*ced0*/  R2UR UR6, R171 ;  /* 0x00000000ab0672ca */ /* 0x000fe200000e0000 */
[-C--:B------:R-:W-:Y:S01]  /*cee0*/  FMUL.FTZ R26, R26, R158.reuse ;  /* 0x0000009e1a1a7220 */ /* 0x080fe20000410000 */
[----:B------:R-:W-:Y:S01]  /*cef0*/  FMUL.FTZ R27, R27, R158 ;  /* 0x0000009e1b1b7220 */ /* 0x000fe20000410000 */
[----:B-1----:R-:W-:Y:S01]  /*cf00*/  F2FP.BF16.F32.PACK_AB R153, R156, R154 ;  /* 0x0000009a9c99723e */ /* 0x002fe200000010ff */
[----:B------:R-:W-:Y:S01]  /*cf10*/  FMUL.FTZ R30, R30, R158 ;  /* 0x0000009e1e1e7220 */ /* 0x000fe20000410000 */
[----:B------:R-:W-:Y:S01]  /*cf20*/  F2FP.BF16.F32.PACK_AB R154, R231, R228 ;  /* 0x000000e4e79a723e */ /* 0x000fe200000010ff */
[----:B------:R-:W1:Y:S01]  /*cf30*/  MUFU.EX2 R160, R160 ;  /* 0x000000a000a07308 */ /* 0x000e620000000800 */
[C---:B0-----:R-:W-:Y:S01]  /*cf40*/  FADD.FTZ R162, R159.reuse, R162 ;  /* 0x000000a29fa27221 */ /* 0x041fe20000010000 */
[----:B------:R-:W-:Y:S01]  /*cf50*/  F2FP.BF16.F32.PACK_AB R155, R159, R155 ;  /* 0x0000009b9f9b723e */ /* 0x000fe200000010ff */
[----:B------:R-:W-:Y:S01]  /*cf60*/  BAR.SYNC.DEFER_BLOCKING 0xf, 0x100 ;  /* 0x03c4000000007b1d */ /* 0x000fe20000010000 */
[----:B------:R-:W-:Y:S01]  /*cf70*/  FADD.FTZ R159, R188, R161 ;  /* 0x000000a1bc9f7221 */ /* 0x000fe20000010000 */
[-C--:B------:R-:W-:Y:S01]  /*cf80*/  FMUL.FTZ R31, R31, R158.reuse ;  /* 0x0000009e1f1f7220 */ /* 0x080fe20000410000 */
[-C--:B------:R-:W-:Y:S01]  /*cf90*/  FMUL.FTZ R34, R34, R158.reuse ;  /* 0x0000009e22227220 */ /* 0x080fe20000410000 */
[-C--:B------:R-:W-:Y:S01]  /*cfa0*/  FMUL.FTZ R35, R35, R158.reuse ;  /* 0x0000009e23237220 */ /* 0x080fe20000410000 */
[----:B------:R-:W-:Y:S01]  /*cfb0*/  FADD.FTZ R159, R232, R159 ;  /* 0x0000009fe89f7221 */ /* 0x000fe20000010000 */
        /* <DEDUP_REMOVED lines=67> */
[----:B------:R-:W-:Y:S01]  /*d3f0*/  FMUL.FTZ R151, R151, R158 ;  /* 0x0000009e97977220 */ /* 0x000fe20000410000 */
[----:B------:R-:W-:Y:S01]  /*d400*/  FADD.FTZ R172, R187, R159 ;  /* 0x0000009fbbac7221 */ /* 0x000fe20000010000 */
[----:B------:R-:W-:Y:S01]  /*d410*/  F2FP.BF16.F32.PACK_AB R156, R232, R188 ;  /* 0x000000bce89c723e */ /* 0x000fe200000010ff */
[C---:B-1----:R-:W-:Y:S01]  /*d420*/  FADD.FTZ R170, R160.reuse, R162 ;  /* 0x000000a2a0aa7221 */ /* 0x042fe20000010000 */
[----:B------:R-:W-:Y:S01]  /*d430*/  F2FP.BF16.F32.PACK_AB R157, R160, R157 ;  /* 0x0000009da09d723e */ /* 0x000fe200000010ff */
[----:B------:R-:W-:Y:S01]  /*d440*/  MUFU.EX2 R179, R179 ;  /* 0x000000b300b37308 */ /* 0x000fe20000000800 */
[----:B------:R-:W-:Y:S01]  /*d450*/  F2FP.BF16.F32.PACK_AB R158, R12, R187 ;  /* 0x000000bb0c9e723e */ /* 0x000fe200000010ff */
[----:B------:R1:W-:Y:S01]  /*d460*/  STSM.16.M88.4 [R23+0x36400], R152 ;  /* 0x0364009817007844 */ /* 0x0003e20000000200 */
[----:B0-----:R-:W-:Y:S01]  /*d470*/  F2FP.BF16.F32.PACK_AB R159, R15, R13 ;  /* 0x0000000d0f9f723e */ /* 0x001fe200000010ff */
[----:B------:R-:W-:Y:S01]  /*d480*/  UMOV UR10, UR6 ;  /* 0x00000006000a7c82 */ /* 0x000fe20008000000 */
[----:B--2---:R-:W-:Y:S01]  /*d490*/  F2FP.BF16.F32.PACK_AB R160, R20, R14 ;  /* 0x0000000e14a0723e */ /* 0x004fe200000010ff */
[----:B------:R-:W-:Y:S01]  /*d4a0*/  FADD.FTZ R170, R13, R170 ;  /* 0x000000aa0daa7221 */ /* 0x000fe20000010000 */
[----:B---3--:R-:W-:Y:S01]  /*d4b0*/  F2FP.BF16.F32.PACK_AB R161, R169, R21 ;  /* 0x00000015a9a1723e */ /* 0x008fe200000010ff */
[----:B------:R-:W0:Y:S01]  /*d4c0*/  MUFU.EX2 R168, R168 ;  /* 0x000000a800a87308 */ /* 0x000e220000000800 */
[----:B------:R-:W-:Y:S01]  /*d4d0*/  F2FP.BF16.F32.PACK_AB R162, R177, R175 ;  /* 0x000000afb1a2723e */ /* 0x000fe200000010ff */
[----:B------:R3:W-:Y:S01]  /*d4e0*/  STSM.16.M88.4 [R184], R156 ;  /* 0x0000009cb8007844 */ /* 0x0007e20000000200 */
[----:B----4-:R-:W-:Y:S01]  /*d4f0*/  F2FP.BF16.F32.PACK_AB R163, R6, R10 ;  /* 0x0000000a06a3723e */ /* 0x010fe200000010ff */
[----:B------:R-:W-:Y:S01]  /*d500*/  FADD.FTZ R172, R12, R172 ;  /* 0x000000ac0cac7221 */ /* 0x000fe20000010000 */
[----:B------:R-:W-:Y:S01]  /*d510*/  FADD.FTZ R170, R15, R170 ;  /* 0x000000aa0faa7221 */ /* 0x000fe20000010000 */
[----:B------:R-:W-:Y:S01]  /*d520*/  PLOP3.LUT P1, PT, PT, PT, UP0, 0x80, 0x0 ;  /* 0x000000000000781c */ /* 0x000fe20003f2f008 */
[----:B------:R-:W-:Y:S01]  /*d530*/  @!P2 VIADD R9, R9, 0x38860 ;  /* 0x000388600909a836 */ /* 0x000fe20000000000 */
[----:B------:R-:W2:Y:S01]  /*d540*/  MUFU.EX2 R182, R182 ;  /* 0x000000b600b67308 */ /* 0x000ea20000000800 */
[----:B------:R3:W-:Y:S01]  /*d550*/  STSM.16.M88.4 [R186], R160 ;  /* 0x000000a0ba007844 */ /* 0x0007e20000000200 */
[----:B------:R-:W-:Y:S01]  /*d560*/  FADD.FTZ R172, R14, R172 ;  /* 0x000000ac0eac7221 */ /* 0x000fe20000010000 */
[----:B------:R-:W-:Y:S01]  /*d570*/  FADD.FTZ R170, R21, R170 ;  /* 0x000000aa15aa7221 */ /* 0x000fe20000010000 */
[----:B------:R-:W-:Y:S01]  /*d580*/  @!P2 PRMT R9, RZ, 0x654, R9 ;  /* 0x00000654ff09a816 */ /* 0x000fe20000000009 */
[----:B------:R-:W-:-:S02]  /*d590*/  IMAD.MOV.U32 R12, RZ, RZ, R8 ;  /* 0x000000ffff0c7224 */ /* 0x000fc400078e0008 */
[----:B------:R-:W-:Y:S01]  /*d5a0*/  FADD.FTZ R172, R20, R172 ;  /* 0x000000ac14ac7221 */ /* 0x000fe20000010000 */
[----:B------:R-:W-:Y:S01]  /*d5b0*/  FADD.FTZ R169, R169, R170 ;  /* 0x000000aaa9a97221 */ /* 0x000fe20000010000 */
[----:B------:R-:W-:Y:S01]  /*d5c0*/  MUFU.EX2 R7, R176 ;  /* 0x000000b000077308 */ /* 0x000fe20000000800 */
[----:B0-----:R-:W-:Y:S01]  /*d5d0*/  F2FP.BF16.F32.PACK_AB R164, R168, R179 ;  /* 0x000000b3a8a4723e */ /* 0x001fe200000010ff */
[----:B------:R-:W-:Y:S01]  /*d5e0*/  FADD.FTZ R172, R175, R172 ;  /* 0x000000acafac7221 */ /* 0x000fe20000010000 */
[----:B------:R-:W-:Y:S01]  /*d5f0*/  FADD.FTZ R169, R10, R169 ;  /* 0x000000a90aa97221 */ /* 0x000fe20000010000 */
[----:B------:R-:W-:Y:S02]  /*d600*/  IMAD.MOV.U32 R10, RZ, RZ, R2 ;  /* 0x000000ffff0a7224 */ /* 0x000fe400078e0002 */
[----:B------:R-:W-:Y:S01]  /*d610*/  FADD.FTZ R172, R177, R172 ;  /* 0x000000acb1ac7221 */ /* 0x000fe20000010000 */
[----:B------:R-:W-:Y:S01]  /*d620*/  FADD.FTZ R6, R6, R169 ;  /* 0x000000a906067221 */ /* 0x000fe20000010000 */
[----:B------:R-:W0:Y:S01]  /*d630*/  MUFU.EX2 R178, R178 ;  /* 0x000000b200b27308 */ /* 0x000e220000000800 */
[----:B--2---:R-:W-:Y:S01]  /*d640*/  F2FP.BF16.F32.PACK_AB R166, R11, R182 ;  /* 0x000000b60ba6723e */ /* 0x004fe200000010ff */
[----:B------:R-:W-:-:S04]  /*d650*/  FADD.FTZ R179, R179, R172 ;  /* 0x000000acb3b37221 */ /* 0x000fc80000010000 */
[----:B------:R-:W-:Y:S02]  /*d660*/  FADD.FTZ R179, R168, R179 ;  /* 0x000000b3a8b37221 */ /* 0x000fe40000010000 */
[----:B------:R-:W-:Y:S08]  /*d670*/  MUFU.EX2 R180, R180 ;  /* 0x000000b400b47308 */ /* 0x000ff00000000800 */
[----:B------:R-:W2:Y:S01]  /*d680*/  MUFU.EX2 R181, R181 ;  /* 0x000000b500b57308 */ /* 0x000ea20000000800 */
[----:B0-----:R-:W-:Y:S01]  /*d690*/  F2FP.BF16.F32.PACK_AB R165, R178, R7 ;  /* 0x00000007b2a5723e */ /* 0x001fe200000010ff */
[----:B------:R-:W-:Y:S01]  /*d6a0*/  FADD.FTZ R7, R7, R6 ;  /* 0x0000000607077221 */ /* 0x000fe20000010000 */
[----:B------:R-:W-:-:S03]  /*d6b0*/  FADD.FTZ R6, R182, R179 ;  /* 0x000000b3b6067221 */ /* 0x000fc60000010000 */
[----:B------:R-:W-:Y:S01]  /*d6c0*/  FADD.FTZ R7, R178, R7 ;  /* 0x00000007b2077221 */ /* 0x000fe20000010000 */
[----:B------:R-:W-:Y:S01]  /*d6d0*/  FADD.FTZ R6, R11, R6 ;  /* 0x000000060b067221 */ /* 0x000fe20000010000 */
[----:B------:R-:W-:Y:S01]  /*d6e0*/  IMAD.MOV.U32 R11, RZ, RZ, R5 ;  /* 0x000000ffff0b7224 */ /* 0x000fe200078e0005 */
[----:B--2---:R-:W-:Y:S01]  /*d6f0*/  F2FP.BF16.F32.PACK_AB R167, R181, R180 ;  /* 0x000000b4b5a7723e */ /* 0x004fe200000010ff */
[----:B------:R-:W-:-:S04]  /*d700*/  FADD.FTZ R180, R180, R7 ;  /* 0x00000007b4b47221 */ /* 0x000fc80000010000 */
[----:B------:R3:W-:Y:S01]  /*d710*/  STSM.16.M88.4 [R185], R164 ;  /* 0x000000a4b9007844 */ /* 0x0007e20000000200 */
[----:B------:R-:W-:Y:S01]  /*d720*/  WARPGROUP.ARRIVE ;  /* 0x00000000000079c5 */ /* 0x000fe20000000000 */
[----:B------:R-:W-:-:S05]  /*d730*/  FADD.FTZ R7, R181, R180 ;  /* 0x000000b4b5077221 */ /* 0x000fca0000010000 */
[----:B------:R-:W-:Y:S01]  /*d740*/  HGMMA.64x256x16.F32.BF16 R24, R152, gdesc[UR8].tnspB, R24, gsb0 ;  /* 0x43e0000898187df0 */ /* 0x000fe20008001818 */
[----:B------:R-:W-:Y:S02]  /*d750*/  UMOV UR11, 0x40000040 ;  /* 0x40000040000b7882 */ /* 0x000fe40000000000 */
[----:B------:R-:W-:Y:S02]  /*d760*/  WARPGROUP.DEPBAR.LE gsb0, 0x0 ;  /* 0x00008000000079c5 */ /* 0x000fe40000010000 */
[----:B-1----:R-:W-:Y:S01]  /*d770*/  VIADD R152, R171, 0x80 ;  /* 0x00000080ab987836 */ /* 0x002fe20000000000 */
[----:B------:R-:W-:-:S04]  /*d780*/  WARPGROUP.ARRIVE ;  /* 0x00000000000079c5 */ /* 0x000fc80000000000 */
[----:B------:R-:W-:Y:S01]  /*d790*/  R2UR UR6, R152 ;  /* 0x00000000980672ca */ /* 0x000fe200000e0000 */
[C---:B------:R-:W-:Y:S02]  /*d7a0*/  VIADD R152, R171.reuse, 0x100 ;  /* 0x00000100ab987836 */ /* 0x040fe40000000000 */
[----:B------:R-:W-:-:S10]  /*d7b0*/  VIADD R171, R171, 0x180 ;  /* 0x00000180abab7836 */ /* 0x000fd40000000000 */
[----:B------:R-:W-:Y:S01]  /*d7c0*/  UMOV UR10, UR6 ;  /* 0x00000006000a7c82 */ /* 0x000fe20008000000 */
[----:B------:R-:W-:-:S04]  /*d7d0*/  R2UR UR6, R152 ;  /* 0x00000000980672ca */ /* 0x000fc800000e0000 */
[----:B------:R-:W-:Y:S01]  /*d7e0*/  HGMMA.64x256x16.F32.BF16 R24, R156, gdesc[UR8].tnspB, R24, gsb0 ;  /* 0x43e000089c187df0 */ /* 0x000fe20008001818 */
[----:B------:R-:W-:-:S08]  /*d7f0*/  UMOV UR11, 0x40000040 ;  /* 0x40000040000b7882 */ /* 0x000fd00000000000 */
[----:B------:R-:W-:Y:S01]  /*d800*/  UMOV UR10, UR6 ;  /* 0x00000006000a7c82 */ /* 0x000fe20008000000 */
[----:B------:R-:W-:Y:S01]  /*d810*/  R2UR UR6, R171 ;  /* 0x00000000ab0672ca */ /* 0x000fe200000e0000 */
[----:B------:R-:W-:Y:S02]  /*d820*/  WARPGROUP.DEPBAR.LE gsb0, 0x0 ;  /* 0x00008000000079c5 */ /* 0x000fe40000010000 */
[----:B------:R-:W-:-:S15]  /*d830*/  WARPGROUP.ARRIVE ;  /* 0x00000000000079c5 */ /* 0x000fde0000000000 */
        /* <DEDUP_REMOVED lines=18> */
.L_x_5332:
[----:B------:R-:W1:Y:S01]  /*d960*/  SHFL.BFLY PT, R3, R6, 0x2, 0x1f ;  /* 0x0c401f0006037f89 */ /* 0x000e6200000e0000 */
[----:B------:R-:W-:Y:S01]  /*d970*/  IMAD.U32 R11, RZ, RZ, UR4 ;  /* 0x00000004ff0b7e24 */ /* 0x000fe2000f8e00ff */
[----:B------:R-:W-:Y:S06]  /*d980*/  BAR.ARV 0x8, 0x100 ;  /* 0x0204000000007b1d */ /* 0x000fec0000002000 */
[----:B------:R-:W-:Y:S02]  /*d990*/  IMAD.MOV.U32 R19, RZ, RZ, -0x800000 ;  /* 0xff800000ff137424 */ /* 0x000fe400078e00ff */
[----:B------:R-:W-:Y:S01]  /*d9a0*/  BAR.SYNC.DEFER_BLOCKING 0xf, 0x100 ;  /* 0x03c4000000007b1d */ /* 0x000fe20000010000 */
[----:B------:R-:W-:Y:S01]  /*d9b0*/  ISETP.NE.AND P3, PT, R22, RZ, PT ;  /* 0x000000ff1600720c */ /* 0x000fe20003f65270 */
[----:B------:R-:W-:-:S04]  /*d9c0*/  UIADD3 UR40, UR40, 0x1, URZ ;  /* 0x0000000128287890 */ /* 0x000fc8000fffe03f */
[----:B------:R-:W4:Y:S01]  /*d9d0*/  SHFL.BFLY PT, R4, R7, 0x2, 0x1f ;  /* 0x0c401f0007047f89 */ /* 0x000f2200000e0000 */
[----:B-1----:R-:W-:-:S05]  /*d9e0*/  FADD.FTZ R3, R3, R6 ;  /* 0x0000000603037221 */ /* 0x002fca0000010000 */
[----:B------:R-:W1:Y:S01]  /*d9f0*/  SHFL.BFLY PT, R0, R3, 0x1, 0x1f ;  /* 0x0c201f0003007f89 */ /* 0x000e6200000e0000 */
[----:B----4-:R-:W-:Y:S01]  /*da00*/  FADD.FTZ R4, R4, R7 ;  /* 0x0000000704047221 */ /* 0x010fe20000010000 */
[----:B------:R-:W-:-:S04]  /*da10*/  @!P3 IMAD R7, R2, 0x40, R18 ;  /* 0x000000400207b824 */ /* 0x000fc800078e0212 */
[----:B0-23--:R-:W0:Y:S01]  /*da20*/  SHFL.BFLY PT, R9, R4, 0x1, 0x1f ;  /* 0x0c201f0004097f89 */ /* 0x00de2200000e0000 */
[----:B------:R-:W-:Y:S02]  /*da30*/  @!P3 IMAD R7, R7, 0x4, R16 ;  /* 0x000000040707b824 */ /* 0x000fe400078e0210 */
[----:B-1----:R-:W-:Y:S01]  /*da40*/  FADD.FTZ R10, R3, R0 ;  /* 0x00000000030a7221 */ /* 0x002fe20000010000 */
[----:B------:R-:W-:-:S04]  /*da50*/  IMAD.MOV.U32 R3, RZ, RZ, RZ ;  /* 0x000000ffff037224 */ /* 0x000fc800078e00ff */
[----:B------:R-:W-:-:S13]  /*da60*/  FSETP.NE.FTZ.AND P0, PT, R10, RZ, PT ;  /* 0x000000ff0a00720b */ /* 0x000fda0003f15000 */
[----:B------:R-:W1:Y:S01]  /*da70*/  @P0 MUFU.LG2 R0, R10 ;  /* 0x0000000a00000308 */ /* 0x000e620000000c00 */
[----:B------:R-:W-:Y:S01]  /*da80*/  @P0 FMUL.FTZ R11, R11, 0.69314718246459960938 ;  /* 0x3f3172180b0b0820 */ /* 0x000fe20000410000 */
[----:B0-----:R-:W-:Y:S01]  /*da90*/  FADD.FTZ R9, R4, R9 ;  /* 0x0000000904097221 */ /* 0x001fe20000010000 */
[----:B------:R-:W-:-:S04]  /*daa0*/  VIADD R4, R2, 0x1 ;  /* 0x0000000102047836 */ /* 0x000fc80000000000 */
[----:B------:R-:W-:Y:S01]  /*dab0*/  FSETP.NE.FTZ.AND P2, PT, R9, RZ, PT ;  /* 0x000000ff0900720b */ /* 0x000fe20003f55000 */
[----:B------:R-:W0:Y:S01]  /*dac0*/  @P0 MUFU.RCP R3, R10 ;  /* 0x0000000a00030308 */ /* 0x000e220000001000 */
[----:B------:R-:W-:-:S04]  /*dad0*/  ISETP.NE.AND P1, PT, R4, 0x2, PT ;  /* 0x000000020400780c */ /* 0x000fc80003f25270 */
[----:B------:R-:W-:Y:S01]  /*dae0*/  SEL R2, RZ, 0x1, P1 ;  /* 0x00000001ff027807 */ /* 0x000fe20000800000 */
[----:B-1----:R-:W-:-:S03]  /*daf0*/  @P0 FMUL.FTZ R0, R0, 0.69314718246459960938 ;  /* 0x3f31721800000820 */ /* 0x002fc60000410000 */
[----:B------:R-:W-:Y:S01]  /*db00*/  R2UR UR5, R2 ;  /* 0x00000000020572ca */ /* 0x000fe200000e0000 */
[----:B------:R-:W-:Y:S02]  /*db10*/  IMAD.U32 R2, RZ, RZ, UR4 ;  /* 0x00000004ff027e24 */ /* 0x000fe4000f8e00ff */
[----:B------:R-:W1:Y:S01]  /*db20*/  @P2 MUFU.LG2 R6, R9 ;  /* 0x0000000900062308 */ /* 0x000e620000000c00 */
[----:B------:R-:W-:Y:S01]  /*db30*/  @P0 FFMA.FTZ R19, R11, R8, R0 ;  /* 0x000000080b130223 */ /* 0x000fe20000010000 */
[----:B------:R-:W-:Y:S02]  /*db40*/  IMAD.MOV.U32 R0, RZ, RZ, RZ ;  /* 0x000000ffff007224 */ /* 0x000fe400078e00ff */
[----:B------:R-:W-:Y:S01]  /*db50*/  @P2 FMUL.FTZ R2, R2, 0.69314718246459960938 ;  /* 0x3f31721802022820 */ /* 0x000fe20000410000 */
[----:B------:R-:W-:Y:S01]  /*db60*/  PLOP3.LUT P0, PT, PT, PT, PT, 0x8, 0x0 ;  /* 0x000000000000781c */ /* 0x000fe20003f0e170 */
[----:B0-----:R0:W-:Y:S01]  /*db70*/  @!P3 STS [R7+0x38400], R3 ;  /* 0x038400030700b388 */ /* 0x0011e20000000800 */
[-C--:B------:R-:W-:Y:S01]  /*db80*/  FMUL.FTZ R24, R24, R3.reuse ;  /* 0x0000000318187220 */ /* 0x080fe20000410000 */
[-C--:B------:R-:W-:Y:S01]  /*db90*/  FMUL.FTZ R25, R25, R3.reuse ;  /* 0x0000000319197220 */ /* 0x080fe20000410000 */
        /* <DEDUP_REMOVED lines=65> */
[----:B0-----:R-:W-:-:S02]  /*dfb0*/  IMAD.MOV.U32 R3, RZ, RZ, -0x800000 ;  /* 0xff800000ff037424 */ /* 0x001fc400078e00ff */
[----:B------:R-:W-:Y:S01]  /*dfc0*/  @P2 FFMA.FTZ R3, R2, R5, R6 ;  /* 0x0000000502032223 */ /* 0x000fe20000010006 */
        /* <DEDUP_REMOVED lines=64> */
[----:B------:R-:W-:Y:S01]  /*e3d0*/  SEL R2, R4, RZ, P1 ;  /* 0x000000ff04027207 */ /* 0x000fe20000800000 */
[----:B------:R-:W-:Y:S01]  /*e3e0*/  ULOP3.LUT UR37, UR37, UR5, URZ, 0x3c, !UPT ;  /* 0x0000000525257292 */ /* 0x000fe2000f8e3c3f */
[----:B-1----:R-:W-:Y:S11]  /*e3f0*/  BAR.ARV 0xe, 0x100 ;  /* 0x0384000000007b1d */ /* 0x002ff60000002000 */
.L_x_5307:
[----:B------:R-:W0:Y:S01]  /*e400*/  S2R R5, SR_CgaCtaId ;  /* 0x0000000000057919 */ /* 0x000e220000008800 */
[----:B------:R-:W-:Y:S01]  /*e410*/  MOV R16, 0x400 ;  /* 0x0000040000107802 */ /* 0x000fe20000000f00 */
[----:B------:R-:W-:Y:S01]  /*e420*/  BSSY B0, `(.L_x_5342) ;  /* 0x0000484000007945 */ /* 0x000fe20003800000 */
[----:B------:R-:W-:Y:S01]  /*e430*/  SHF.R.U32.HI R0, RZ, 0x10, R195 ;  /* 0x00000010ff007819 */ /* 0x000fe200000116c3 */
[----:B------:R-:W-:Y:S01]  /*e440*/  BAR.SYNC.DEFER_BLOCKING 0x5, 0x180 ;  /* 0x0146000000007b1d */ /* 0x000fe20000010000 */
[----:B0-----:R-:W-:-:S05]  /*e450*/  LEA R16, R5, R16, 0x18 ;  /* 0x0000001005107211 */ /* 0x001fca00078ec0ff */
[----:B------:R-:W0:Y:S02]  /*e460*/  LDS.128 R4, [R16+0x388d0] ;  /* 0x0388d00010047984 */ /* 0x000e240000000c00 */
[----:B0-----:R-:W-:Y:S02]  /*e470*/  R2UR UR4, R5 ;  /* 0x00000000050472ca */ /* 0x001fe400000e0000 */
[----:B------:R-:W-:Y:S01]  /*e480*/  R2UR UR5, R7 ;  /* 0x00000000070572ca */ /* 0x000fe200000e0000 */
[----:B------:R-:W-:Y:S06]  /*e490*/  BAR.ARV 0x4, 0x180 ;  /* 0x0106000000007b1d */ /* 0x000fec0000002000 */
[----:B------:R-:W-:Y:S08]  /*e4a0*/  @P0 BRA `(.L_x_5343) ;  /* 0x00000038001c0947 */ /* 0x000ff00003800000 */
[----:B------:R-:W2:Y:S01]  /*e4b0*/  LDL R8, [R1+0x70] ;  /* 0x0000700001087983 */ /* 0x000ea20000100800 */
[----:B------:R-:W-:Y:S01]  /*e4c0*/  ULDC.64 UR6, c[0x0][0xd08] ;  /* 0x0003420000067ab9 */ /* 0x000fe20000000a00 */
[----:B------:R-:W0:Y:S01]  /*e4d0*/  S2R R7, SR_SWINHI ;  /* 0x0000000000077919 */ /* 0x000e220000002f00 */
[----:B------:R-:W-:Y:S02]  /*e4e0*/  MOV R4, R16 ;  /* 0x0000001000047202 */ /* 0x000fe40000000f00 */
[----:B0-----:R-:W-:Y:S01]  /*e4f0*/  MOV R5, R7 ;  /* 0x0000000700057202 */ /* 0x001fe20000000f00 */
[----:B------:R-:W-:Y:S02]  /*e500*/  BAR.SYNC.DEFER_BLOCKING 0x1, 0x100 ;  /* 0x0044000000007b1d */ /* 0x000fe40000010000 */
        /* <DEDUP_REMOVED lines=12> */
[----:B------:R-:W-:Y:S02]  /*e5d0*/  MOV R166, R8 ;  /* 0x0000000800a67202 */ /* 0x000fe40000000f00 */
[----:B------:R-:W-:Y:S02]  /*e5e0*/  LOP3.LUT R9, R20, 0x380, RZ, 0xc0, !PT ;  /* 0x0000038014097812 */ /* 0x000fe400078ec0ff */
[----:B------:R-:W-:-:S02]  /*e5f0*/  LOP3.LUT R10, R11, 0x380, RZ, 0xc0, !PT ;  /* 0x000003800b0a7812 */ /* 0x000fc400078ec0ff */
[----:B------:R-:W-:Y:S02]  /*e600*/  SHF.R.U64 R9, R9, 0x3, RZ ;  /* 0x0000000309097819 */ /* 0x000fe400000012ff */
[----:B------:R-:W-:Y:S02]  /*e610*/  MOV R164, R12 ;  /* 0x0000000c00a47202 */ /* 0x000fe40000000f00 */
[----:B------:R-:W-:Y:S01]  /*e620*/  LOP3.LUT R8, R9, R20, RZ, 0x3c, !PT ;  /* 0x0000001409087212 */ /* 0x000fe200078e3cff */
[----:B------:R-:W-:Y:S01]  /*e630*/  IMAD.MOV.U32 R9, RZ, RZ, R21 ;  /* 0x000000ffff097224 */ /* 0x000fe200078e0015 */
[----:B------:R-:W-:Y:S02]  /*e640*/  SHF.R.U64 R10, R10, 0x3, RZ ;  /* 0x000000030a0a7819 */ /* 0x000fe400000012ff */
[----:B------:R-:W-:Y:S02]  /*e650*/  IADD3 R156, P5, R20, 0x4020, RZ ;  /* 0x00004020149c7810 */ /* 0x000fe40007fbe0ff */
[----:B------:R-:W-:-:S02]  /*e660*/  MOV R12, R8 ;  /* 0x00000008000c7202 */ /* 0x000fc40000000f00 */
[----:B------:R-:W0:Y:S01]  /*e670*/  LDC R9, c[0x0][0xbd4] ;  /* 0x0002f500ff097b82 */ /* 0x000e220000000800 */
[----:B------:R-:W-:Y:S01]  /*e680*/  LOP3.LUT R10, R10, R11, RZ, 0x3c, !PT ;  /* 0x0000000b0a0a7212 */ /* 0x000fe200078e3cff */
[----:B------:R-:W-:Y:S01]  /*e690*/  IMAD.X R11, RZ, RZ, R21, P0 ;  /* 0x000000ffff0b7224 */ /* 0x000fe200000e0615 */
[----:B------:R-:W-:Y:S02]  /*e6a0*/  IADD3 R160, P0, R20, 0x2060, RZ ;  /* 0x0000206014a07810 */ /* 0x000fe40007f1e0ff */
[----:B------:R-:W-:Y:S02]  /*e6b0*/  LOP3.LUT R157, R156, 0x380, RZ, 0xc0, !PT ;  /* 0x000003809c9d7812 */ /* 0x000fe400078ec0ff */
[----:B------:R-:W-:Y:S02]  /*e6c0*/  LOP3.LUT R161, R160, 0x380, RZ, 0xc0, !PT ;  /* 0x00000380a0a17812 */ /* 0x000fe400078ec0ff */
[----:B------:R-:W-:Y:S02]  /*e6d0*/  MOV R165, R10 ;  /* 0x0000000a00a57202 */ /* 0x000fe40000000f00 */
[----:B------:R-:W-:-:S02]  /*e6e0*/  SHF.R.U64 R161, R161, 0x3, RZ ;  /* 0x00000003a1a17819 */ /* 0x000fc400000012ff */
[----:B------:R-:W-:Y:S02]  /*e6f0*/  IADD3 R11, P1, R20, 0x2040, RZ ;  /* 0x00002040140b7810 */ /* 0x000fe40007f3e0ff */
[----:B------:R-:W-:Y:S01]  /*e700*/  LOP3.LUT R160, R161, R160, RZ, 0x3c, !PT ;  /* 0x000000a0a1a07212 */ /* 0x000fe200078e3cff */
[----:B------:R-:W-:Y:S01]  /*e710*/  IMAD.X R161, RZ, RZ, R21, P0 ;  /* 0x000000ffffa17224 */ /* 0x000fe200000e0615 */
[----:B------:R-:W-:Y:S02]  /*e720*/  LOP3.LUT R8, R11, 0x380, RZ, 0xc0, !PT ;  /* 0x000003800b087812 */ /* 0x000fe400078ec0ff */
[----:B------:R-:W-:Y:S02]  /*e730*/  SHF.R.U64 R157, R157, 0x3, RZ ;  /* 0x000000039d9d7819 */ /* 0x000fe400000012ff */
[----:B------:R-:W-:Y:S02]  /*e740*/  ISETP.NE.AND P0, PT, R0, RZ, PT ;  /* 0x000000ff0000720c */ /* 0x000fe40003f05270 */
[----:B------:R-:W-:-:S02]  /*e750*/  SHF.R.U64 R8, R8, 0x3, RZ ;  /* 0x0000000308087819 */ /* 0x000fc400000012ff */
[----:B------:R-:W-:Y:S01]  /*e760*/  LOP3.LUT R156, R157, R156, RZ, 0x3c, !PT ;  /* 0x0000009c9d9c7212 */ /* 0x000fe200078e3cff */
[--C-:B------:R-:W-:Y:S01]  /*e770*/  IMAD.X R157, RZ, RZ, R21.reuse, P5 ;  /* 0x000000ffff9d7224 */ /* 0x100fe200028e0615 */
[----:B0-----:R-:W-:Y:S01]  /*e780*/  SEL R0, R0, R9, P0 ;  /* 0x0000000900007207 */ /* 0x001fe20000000000 */
[----:B------:R-:W-:Y:S01]  /*e790*/  IMAD.X R9, RZ, RZ, R21, P1 ;  /* 0x000000ffff097224 */ /* 0x000fe200008e0615 */
[----:B------:R-:W-:Y:S02]  /*e7a0*/  IADD3 R15, P2, R20, 0x6000, RZ ;  /* 0x00006000140f7810 */ /* 0x000fe40007f5e0ff */
[----:B------:R-:W-:Y:S02]  /*e7b0*/  LOP3.LUT R8, R8, R11, RZ, 0x3c, !PT ;  /* 0x0000000b08087212 */ /* 0x000fe400078e3cff */
[----:B------:R-:W-:Y:S02]  /*e7c0*/  MOV R156, R156 ;  /* 0x0000009c009c7202 */ /* 0x000fe40000000f00 */
[----:B------:R-:W-:-:S02]  /*e7d0*/  LOP3.LUT R14, R15, 0x380, RZ, 0xc0, !PT ;  /* 0x000003800f0e7812 */ /* 0x000fc400078ec0ff */
[C---:B------:R-:W-:Y:S02]  /*e7e0*/  IADD3 R158, P6, R20.reuse, 0x4000, RZ ;  /* 0x00004000149e7810 */ /* 0x040fe40007fde0ff */
[----:B------:R-:W-:Y:S02]  /*e7f0*/  MOV R157, R8 ;  /* 0x00000008009d7202 */ /* 0x000fe40000000f00 */
[----:B------:R-:W-:Y:S02]  /*e800*/  IADD3 R9, P0, R20, 0x2020, RZ ;  /* 0x0000202014097810 */ /* 0x000fe40007f1e0ff */
[----:B------:R-:W-:Y:S02]  /*e810*/  SHF.R.U64 R14, R14, 0x3, RZ ;  /* 0x000000030e0e7819 */ /* 0x000fe400000012ff */
[----:B------:R-:W-:Y:S02]  /*e820*/  LOP3.LUT R159, R158, 0x380, RZ, 0xc0, !PT ;  /* 0x000003809e9f7812 */ /* 0x000fe400078ec0ff */
[----:B------:R-:W-:-:S02]  /*e830*/  LOP3.LUT R8, R9, 0x380, RZ, 0xc0, !PT ;  /* 0x0000038009087812 */ /* 0x000fc400078ec0ff */
[----:B------:R-:W-:Y:S01]  /*e840*/  LOP3.LUT R14, R14, R15, RZ, 0x3c, !PT ;  /* 0x0000000f0e0e7212 */ /* 0x000fe200078e3cff */
[--C-:B------:R-:W-:Y:S01]  /*e850*/  IMAD.X R15, RZ, RZ, R21.reuse, P2 ;  /* 0x000000ffff0f7224 */ /* 0x100fe200010e0615 */
[----:B------:R-:W-:Y:S02]  /*e860*/  SHF.R.U64 R159, R159, 0x3, RZ ;  /* 0x000000039f9f7819 */ /* 0x000fe400000012ff */
[----:B------:R-:W-:Y:S02]  /*e870*/  SHF.R.U64 R8, R8, 0x3, RZ ;  /* 0x0000000308087819 */ /* 0x000fe400000012ff */
[----:B------:R-:W-:Y:S01]  /*e880*/  LOP3.LUT R158, R159, R158, RZ, 0x3c, !PT ;  /* 0x0000009e9f9e7212 */ /* 0x000fe200078e3cff */
[--C-:B------:R-:W-:Y:S01]  /*e890*/  IMAD.X R159, RZ, RZ, R21.reuse, P6 ;  /* 0x000000ffff9f7224 */ /* 0x100fe200030e0615 */
[----:B------:R-:W-:Y:S01]  /*e8a0*/  LOP3.LUT R8, R8, R9, RZ, 0x3c, !PT ;  /* 0x0000000908087212 */ /* 0x000fe200078e3cff */
[----:B------:R-:W-:Y:S01]  /*e8b0*/  IMAD.X R9, RZ, RZ, R21, P0 ;  /* 0x000000ffff097224 */ /* 0x000fe200000e0615 */
[----:B------:R-:W-:-:S02]  /*e8c0*/  MOV R163, R14 ;  /* 0x0000000e00a37202 */ /* 0x000fc40000000f00 */
[----:B------:R-:W-:Y:S02]  /*e8d0*/  IADD3 R14, P0, R20, 0x20, RZ ;  /* 0x00000020140e7810 */ /* 0x000fe40007f1e0ff */
[----:B------:R-:W-:Y:S02]  /*e8e0*/  MOV R158, R158 ;  /* 0x0000009e009e7202 */ /* 0x000fe40000000f00 */
[----:B------:R-:W-:Y:S02]  /*e8f0*/  MOV R159, R8 ;  /* 0x00000008009f7202 */ /* 0x000fe40000000f00 */
[----:B------:R-:W-:Y:S02]  /*e900*/  LOP3.LUT R13, R14, 0x380, RZ, 0xc0, !PT ;  /* 0x000003800e0d7812 */ /* 0x000fe400078ec0ff */
[----:B------:R-:W-:Y:S02]  /*e910*/  F2FP.BF16.F32.PACK_AB R8, R25, R24 ;  /* 0x000000181908723e */ /* 0x000fe400000010ff */
[----:B------:R-:W-:-:S02]  /*e920*/  F2FP.BF16.F32.PACK_AB R9, R27, R26 ;  /* 0x0000001a1b09723e */ /* 0x000fc400000010ff */
[----:B------:R-:W-:Y:S02]  /*e930*/  F2FP.BF16.F32.PACK_AB R10, R29, R28 ;  /* 0x0000001c1d0a723e */ /* 0x000fe400000010ff */
[----:B------:R-:W-:Y:S02]  /*e940*/  F2FP.BF16.F32.PACK_AB R11, R31, R30 ;  /* 0x0000001e1f0b723e */ /* 0x000fe400000010ff */
[----:B------:R-:W-:Y:S02]  /*e950*/  SHF.R.U64 R13, R13, 0x3, RZ ;  /* 0x000000030d0d7819 */ /* 0x000fe400000012ff */
[----:B------:R-:W-:Y:S01]  /*e960*/  F2FP.BF16.F32.PACK_AB R15, R39, R38 ;  /* 0x00000026270f723e */ /* 0x000fe200000010ff */
[----:B------:R0:W-:Y:S01]  /*e970*/  STSM.16.M88.4 [R12], R8 ;  /* 0x000000080c007844 */ /* 0x0001e20000000200 */
[C---:B------:R-:W-:Y:S02]  /*e980*/  IADD3 R153, P3, R20.reuse, 0x4060, RZ ;  /* 0x0000406014997810 */ /* 0x040fe40007f7e0ff */
[----:B------:R-:W-:-:S02]  /*e990*/  IADD3 R154, P4, R20, 0x4040, RZ ;  /* 0x00004040149a7810 */ /* 0x000fc40007f9e0ff */
[----:B------:R-:W-:Y:S02]  /*e9a0*/  LOP3.LUT R152, R153, 0x380, RZ, 0xc0, !PT ;  /* 0x0000038099987812 */ /* 0x000fe400078ec0ff */
[----:B------:R-:W-:Y:S02]  /*e9b0*/  LOP3.LUT R155, R154, 0x380, RZ, 0xc0, !PT ;  /* 0x000003809a9b7812 */ /* 0x000fe400078ec0ff */
[----:B------:R-:W-:Y:S02]  /*e9c0*/  SHF.R.U64 R152, R152, 0x3, RZ ;  /* 0x0000000398987819 */ /* 0x000fe400000012ff */
[----:B------:R-:W-:Y:S02]  /*e9d0*/  SHF.R.U64 R155, R155, 0x3, RZ ;  /* 0x000000039b9b7819 */ /* 0x000fe400000012ff */
[----:B------:R-:W-:Y:S01]  /*e9e0*/  LOP3.LUT R152, R152, R153, RZ, 0x3c, !PT ;  /* 0x0000009998987212 */ /* 0x000fe200078e3cff */
[--C-:B------:R-:W-:Y:S01]  /*e9f0*/  IMAD.X R153, RZ, RZ, R21.reuse, P3 ;  /* 0x000000ffff997224 */ /* 0x100fe200018e0615 */
[----:B------:R-:W-:Y:S01]  /*ea00*/  LOP3.LUT R154, R155, R154, RZ, 0x3c, !PT ;  /* 0x0000009a9b9a7212 */ /* 0x000fe200078e3cff */
[--C-:B0-----:R-:W-:Y:S01]  /*ea10*/  IMAD.X R9, RZ, RZ, R21.reuse, P0 ;  /* 0x000000ffff097224 */ /* 0x101fe200000e0615 */
[----:B------:R-:W-:Y:S01]  /*ea20*/  LOP3.LUT R8, R13, R14, RZ, 0x3c, !PT ;  /* 0x0000000e0d087212 */ /* 0x000fe200078e3cff */
[----:B------:R-:W-:Y:S01]  /*ea30*/  IMAD.X R155, RZ, RZ, R21, P4 ;  /* 0x000000ffff9b7224 */ /* 0x000fe200020e0615 */
[----:B------:R-:W-:-:S02]  /*ea40*/  IADD3 R10, P0, R20, 0x40, RZ ;  /* 0x00000040140a7810 */ /* 0x000fc40007f1e0ff */
[----:B------:R-:W-:Y:S02]  /*ea50*/  MOV R8, R8 ;  /* 0x0000000800087202 */ /* 0x000fe40000000f00 */
[----:B------:R-:W-:Y:S02]  /*ea60*/  LOP3.LUT R9, R10, 0x380, RZ, 0xc0, !PT ;  /* 0x000003800a097812 */ /* 0x000fe400078ec0ff */
[----:B------:R-:W-:Y:S02]  /*ea70*/  F2FP.BF16.F32.PACK_AB R12, R33, R32 ;  /* 0x00000020210c723e */ /* 0x000fe400000010ff */
[----:B------:R-:W-:Y:S02]  /*ea80*/  F2FP.BF16.F32.PACK_AB R13, R35, R34 ;  /* 0x00000022230d723e */ /* 0x000fe400000010ff */
[----:B------:R-:W-:Y:S02]  /*ea90*/  F2FP.BF16.F32.PACK_AB R14, R37, R36 ;  /* 0x00000024250e723e */ /* 0x000fe400000010ff */
[----:B------:R-:W-:-:S02]  /*eaa0*/  SHF.R.U64 R9, R9, 0x3, RZ ;  /* 0x0000000309097819 */ /* 0x000fc400000012ff */
[----:B------:R-:W-:Y:S01]  /*eab0*/  F2FP.BF16.F32.PACK_AB R11, R47, R46 ;  /* 0x0000002e2f0b723e */ /* 0x000fe200000010ff */
[----:B------:R0:W-:Y:S01]  /*eac0*/  STSM.16.M88.4 [R8], R12 ;  /* 0x0000000c08007844 */ /* 0x0001e20000000200 */
[----:B------:R-:W-:Y:S02]  /*ead0*/  MOV R7, R152 ;  /* 0x0000009800077202 */ /* 0x000fe40000000f00 */
[----:B------:R-:W-:Y:S02]  /*eae0*/  MOV R162, R154 ;  /* 0x0000009a00a27202 */ /* 0x000fe40000000f00 */
[----:B------:R-:W-:Y:S02]  /*eaf0*/  F2FP.BF16.F32.PACK_AB R153, R67, R66 ;  /* 0x000000424399723e */ /* 0x000fe400000010ff */
[----:B------:R-:W-:Y:S02]  /*eb00*/  F2FP.BF16.F32.PACK_AB R154, R69, R68 ;  /* 0x00000044459a723e */ /* 0x000fe400000010ff */
[----:B------:R-:W-:-:S02]  /*eb10*/  F2FP.BF16.F32.PACK_AB R155, R71, R70 ;  /* 0x00000046479b723e */ /* 0x000fc400000010ff */
[----:B------:R-:W-:Y:S02]  /*eb20*/  MOV R160, R160 ;  /* 0x000000a000a07202 */ /* 0x000fe40000000f00 */
[----:B0-----:R-:W-:Y:S01]  /*eb30*/  LOP3.LUT R8, R9, R10, RZ, 0x3c, !PT ;  /* 0x0000000a09087212 */ /* 0x001fe200078e3cff */
[----:B------:R-:W-:Y:S01]  /*eb40*/  IMAD.X R9, RZ, RZ, R21, P0 ;  /* 0x000000ffff097224 */ /* 0x000fe200000e0615 */
[----:B------:R-:W-:Y:S02]  /*eb50*/  IADD3 R14, P0, R20, 0x2000, RZ ;  /* 0x00002000140e7810 */ /* 0x000fe40007f1e0ff */
[----:B------:R-:W-:Y:S02]  /*eb60*/  F2FP.BF16.F32.PACK_AB R10, R45, R44 ;  /* 0x0000002c2d0a723e */ /* 0x000fe400000010ff */
[----:B------:R-:W-:Y:S02]  /*eb70*/  MOV R12, R8 ;  /* 0x00000008000c7202 */ /* 0x000fe40000000f00 */
[----:B------:R-:W-:-:S02]  /*eb80*/  F2FP.BF16.F32.PACK_AB R8, R41, R40 ;  /* 0x000000282908723e */ /* 0x000fc400000010ff */
[----:B------:R-:W-:Y:S02]  /*eb90*/  F2FP.BF16.F32.PACK_AB R9, R43, R42 ;  /* 0x0000002a2b09723e */ /* 0x000fe400000010ff */
[----:B------:R-:W-:Y:S02]  /*eba0*/  LOP3.LUT R13, R14, 0x380, RZ, 0xc0, !PT ;  /* 0x000003800e0d7812 */ /* 0x000fe400078ec0ff */
[----:B------:R-:W-:Y:S01]  /*ebb0*/  F2FP.BF16.F32.PACK_AB R15, R63, R62 ;  /* 0x0000003e3f0f723e */ /* 0x000fe200000010ff */
[----:B------:R0:W-:Y:S01]  /*ebc0*/  STSM.16.M88.4 [R12], R8 ;  /* 0x000000080c007844 */ /* 0x0001e20000000200 */
[----:B------:R-:W-:Y:S02]  /*ebd0*/  SHF.R.U64 R13, R13, 0x3, RZ ;  /* 0x000000030d0d7819 */ /* 0x000fe400000012ff */
[----:B0-----:R-:W-:Y:S01]  /*ebe0*/  IADD3 R10, P1, R20, 0x60, RZ ;  /* 0x00000060140a7810 */ /* 0x001fe20007f3e0ff */
[----:B------:R-:W-:Y:S01]  /*ebf0*/  IMAD.X R9, RZ, RZ, R21, P0 ;  /* 0x000000ffff097224 */ /* 0x000fe200000e0615 */
[----:B------:R-:W-:-:S02]  /*ec00*/  LOP3.LUT R8, R13, R14, RZ, 0x3c, !PT ;  /* 0x0000000e0d087212 */ /* 0x000fc400078e3cff */
[----:B------:R-:W-:Y:S01]  /*ec10*/  LOP3.LUT R13, R10, 0x380, RZ, 0xc0, !PT ;  /* 0x000003800a0d7812 */ /* 0x000fe200078ec0ff */
[----:B------:R-:W-:Y:S01]  /*ec20*/  IMAD.X R21, RZ, RZ, R21, P1 ;  /* 0x000000ffff157224 */ /* 0x000fe200008e0615 */
[----:B------:R-:W-:Y:S02]  /*ec30*/  MOV R152, R8 ;  /* 0x0000000800987202 */ /* 0x000fe40000000f00 */
[----:B------:R-:W-:Y:S02]  /*ec40*/  SHF.R.U64 R13, R13, 0x3, RZ ;  /* 0x000000030d0d7819 */ /* 0x000fe400000012ff */
[----:B------:R-:W-:Y:S02]  /*ec50*/  F2FP.BF16.F32.PACK_AB R8, R49, R48 ;  /* 0x000000303108723e */ /* 0x000fe400000010ff */
[----:B------:R-:W-:Y:S02]  /*ec60*/  LOP3.LUT R20, R13, R10, RZ, 0x3c, !PT ;  /* 0x0000000a0d147212 */ /* 0x000fe400078e3cff */
[----:B------:R-:W-:-:S02]  /*ec70*/  F2FP.BF16.F32.PACK_AB R9, R51, R50 ;  /* 0x000000323309723e */ /* 0x000fc400000010ff */
[----:B------:R-:W-:Y:S02]  /*ec80*/  MOV R20, R20 ;  /* 0x0000001400147202 */ /* 0x000fe40000000f00 */
[----:B------:R-:W-:Y:S02]  /*ec90*/  F2FP.BF16.F32.PACK_AB R10, R53, R52 ;  /* 0x00000034350a723e */ /* 0x000fe400000010ff */
[----:B------:R-:W-:Y:S02]  /*eca0*/  F2FP.BF16.F32.PACK_AB R11, R55, R54 ;  /* 0x00000036370b723e */ /* 0x000fe400000010ff */
[----:B------:R-:W-:Y:S02]  /*ecb0*/  F2FP.BF16.F32.PACK_AB R12, R57, R56 ;  /* 0x00000038390c723e */ /* 0x000fe400000010ff */
[----:B------:R-:W-:Y:S01]  /*ecc0*/  F2FP.BF16.F32.PACK_AB R13, R59, R58 ;  /* 0x0000003a3b0d723e */ /* 0x000fe200000010ff */
[----:B------:R0:W-:Y:S01]  /*ecd0*/  STSM.16.M88.4 [R20], R8 ;  /* 0x0000000814007844 */ /* 0x0001e20000000200 */
[----:B------:R-:W-:-:S02]  /*ece0*/  F2FP.BF16.F32.PACK_AB R14, R61, R60 ;  /* 0x0000003c3d0e723e */ /* 0x000fc400000010ff */
[----:B------:R-:W-:-:S03]  /*ecf0*/  ISETP.NE.U32.AND P0, PT, RZ, UR6, PT ;  /* 0x00000006ff007c0c */ /* 0x000fc6000bf05070 */
[----:B------:R1:W-:Y:S01]  /*ed00*/  STSM.16.M88.4 [R152], R12 ;  /* 0x0000000c98007844 */ /* 0x0003e20000000200 */
[----:B------:R-:W-:Y:S02]  /*ed10*/  ISETP.NE.AND.EX P0, PT, RZ, UR7, PT, P0 ;  /* 0x00000007ff007c0c */ /* 0x000fe4000bf05300 */
[----:B0-----:R-:W-:Y:S02]  /*ed20*/  F2FP.BF16.F32.PACK_AB R8, R73, R72 ;  /* 0x000000484908723e */ /* 0x001fe400000010ff */
[----:B------:R-:W-:Y:S02]  /*ed30*/  F2FP.BF16.F32.PACK_AB R9, R75, R74 ;  /* 0x0000004a4b09723e */ /* 0x000fe400000010ff */
[----:B------:R-:W-:Y:S02]  /*ed40*/  F2FP.BF16.F32.PACK_AB R10, R77, R76 ;  /* 0x0000004c4d0a723e */ /* 0x000fe400000010ff */
[----:B-1----:R-:W-:Y:S02]  /*ed50*/  F2FP.BF16.F32.PACK_AB R152, R65, R64 ;  /* 0x000000404198723e */ /* 0x002fe400000010ff */
[----:B------:R-:W-:-:S02]  /*ed60*/  F2FP.BF16.F32.PACK_AB R11, R79, R78 ;  /* 0x0000004e4f0b723e */ /* 0x000fc400000010ff */
[----:B------:R-:W-:Y:S01]  /*ed70*/  F2FP.BF16.F32.PACK_AB R12, R81, R80 ;  /* 0x00000050510c723e */ /* 0x000fe200000010ff */
[----:B------:R0:W-:Y:S01]  /*ed80*/  STSM.16.M88.4 [R159], R152 ;  /* 0x000000989f007844 */ /* 0x0001e20000000200 */
[----:B------:R-:W-:Y:S02]  /*ed90*/  F2FP.BF16.F32.PACK_AB R13, R83, R82 ;  /* 0x00000052530d723e */ /* 0x000fe400000010ff */
[----:B------:R-:W-:Y:S01]  /*eda0*/  F2FP.BF16.F32.PACK_AB R14, R85, R84 ;  /* 0x00000054550e723e */ /* 0x000fe200000010ff */
[----:B------:R1:W-:Y:S01]  /*edb0*/  STSM.16.M88.4 [R157], R8 ;  /* 0x000000089d007844 */ /* 0x0003e20000000200 */
        /* <DEDUP_REMOVED lines=33> */
[----:B------:R-:W-:Y:S01]  /*efd0*/  F2FP.BF16.F32.PACK_AB R153, R139, R138 ;  /* 0x0000008a8b99723e */ /* 0x000fe200000010ff */
[----:B------:R-:W-:Y:S01]  /*efe0*/  IMAD.SHL.U32 R7, R191, 0x4, RZ ;  /* 0x00000004bf077824 */ /* 0x000fe200078e00ff */
[----:B------:R-:W-:Y:S02]  /*eff0*/  F2FP.BF16.F32.PACK_AB R154, R141, R140 ;  /* 0x0000008c8d9a723e */ /* 0x000fe400000010ff */
[----:B------:R-:W-:Y:S02]  /*f000*/  F2FP.BF16.F32.PACK_AB R155, R143, R142 ;  /* 0x0000008e8f9b723e */ /* 0x000fe400000010ff */
[----:B0-----:R-:W-:Y:S02]  /*f010*/  F2FP.BF16.F32.PACK_AB R8, R145, R144 ;  /* 0x000000909108723e */ /* 0x001fe400000010ff */
[----:B------:R-:W-:Y:S01]  /*f020*/  F2FP.BF16.F32.PACK_AB R9, R147, R146 ;  /* 0x000000929309723e */ /* 0x000fe200000010ff */
[----:B------:R-:W-:Y:S01]  /*f030*/  STSM.16.M88.4 [R165], R152 ;  /* 0x00000098a5007844 */ /* 0x000fe20000000200 */
[----:B------:R-:W-:-:S02]  /*f040*/  F2FP.BF16.F32.PACK_AB R10, R149, R148 ;  /* 0x00000094950a723e */ /* 0x000fc400000010ff */
[----:B------:R-:W-:Y:S02]  /*f050*/  F2FP.BF16.F32.PACK_AB R11, R151, R150 ;  /* 0x00000096970b723e */ /* 0x000fe400000010ff */
[----:B-1----:R-:W-:Y:S02]  /*f060*/  SHF.L.U64.HI R14, R191, 0x2, R196 ;  /* 0x00000002bf0e7819 */ /* 0x002fe400000102c4 */
[----:B------:R-:W-:Y:S01]  /*f070*/  @P0 IADD3 R12, P2, R7, UR6, RZ ;  /* 0x00000006070c0c10 */ /* 0x000fe2000ff5e0ff */
[----:B------:R0:W-:Y:S03]  /*f080*/  STSM.16.M88.4 [R166], R8 ;  /* 0x00000008a6007844 */ /* 0x0001e60000000200 */
[----:B------:R-:W-:Y:S01]  /*f090*/  @P0 IADD3.X R13, R14, UR7, RZ, P2, !PT ;  /* 0x000000070e0d0c10 */ /* 0x000fe200097fe4ff */
[----:B------:R-:W-:Y:S08]  /*f0a0*/  BAR.SYNC.DEFER_BLOCKING 0x1, 0x100 ;  /* 0x0044000000007b1d */ /* 0x000ff00000010000 */
[----:B0-----:R-:W0:Y:S01]  /*f0b0*/  LDC.64 R10, c[0x0][0xd00] ;  /* 0x00034000ff0a7b82 */ /* 0x001e220000000a00 */
[----:B------:R-:W2:Y:S01]  /*f0c0*/  @P0 LDG.E R12, desc[UR38][R12.64] ;  /* 0x000000260c0c0981 */ /* 0x000ea2000c1e1900 */
[----:B0-----:R-:W-:-:S02]  /*f0d0*/  ISETP.NE.U32.AND P1, PT, R10, RZ, PT ;  /* 0x000000ff0a00720c */ /* 0x001fc40003f25070 */
[----:B------:R-:W-:Y:S02]  /*f0e0*/  IADD3 R8, P2, R7, R10, RZ ;  /* 0x0000000a07087210 */ /* 0x000fe40007f5e0ff */
[----:B------:R-:W-:Y:S01]  /*f0f0*/  ISETP.NE.AND.EX P1, PT, R11, RZ, PT, P1 ;  /* 0x000000ff0b00720c */ /* 0x000fe20003f25310 */
[----:B------:R-:W-:Y:S02]  /*f100*/  IMAD.MOV.U32 R7, RZ, RZ, RZ ;  /* 0x000000ffff077224 */ /* 0x000fe400078e00ff */
[----:B------:R-:W-:-:S10]  /*f110*/  IMAD.X R9, R14, 0x1, R11, P2 ;  /* 0x000000010e097824 */ /* 0x000fd400010e060b */
        /* <DEDUP_REMOVED lines=10> */
.L_x_5344:
[----:B------:R-:W0:Y:S01]  /*f1c0*/  SHFL.IDX PT, R8, R233, RZ, 0x1f ;  /* 0x00001fffe9087589 */ /* 0x000e2200000e0000 */
[----:B------:R-:W-:Y:S02]  /*f1d0*/  LOP3.LUT R195, R195, 0xff, RZ, 0xc0, !PT ;  /* 0x000000ffc3c37812 */ /* 0x000fe400078ec0ff */
[----:B0-----:R-:W-:Y:S02]  /*f1e0*/  ISETP.NE.AND P0, PT, R8, RZ, PT ;  /* 0x000000ff0800720c */ /* 0x001fe40003f05270 */
[----:B-----5:R-:W-:-:S11]  /*f1f0*/  SHF.R.S32.HI R8, RZ, 0x1f, R7 ;  /* 0x0000001fff087819 */ /* 0x020fd60000011407 */
[----:B------:R-:W-:Y:S05]  /*f200*/  @P0 BRA `(.L_x_5345) ;  /* 0x0000000000f40947 */ /* 0x000fea0003800000 */
[----:B------:R-:W2:Y:S01]  /*f210*/  LDL R156, [R1+0x6c] ;  /* 0x00006c00019c7983 */ /* 0x000ea20000100800 */
[----:B------:R-:W-:Y:S01]  /*f220*/  IMAD.MOV.U32 R20, RZ, RZ, 0xab8 ;  /* 0x00000ab8ff147424 */ /* 0x000fe200078e00ff */
[----:B------:R-:W-:Y:S01]  /*f230*/  ISETP.GT.AND P1, PT, R0, 0x1, PT ;  /* 0x000000010000780c */ /* 0x000fe20003f24270 */
[----:B------:R-:W0:Y:S01]  /*f240*/  LDC R9, c[0x0][0xce8] ;  /* 0x00033a00ff097b82 */ /* 0x000e220000000800 */
[----:B------:R-:W-:Y:S01]  /*f250*/  ISETP.NE.U32.AND P0, PT, R10, RZ, PT ;  /* 0x000000ff0a00720c */ /* 0x000fe20003f05070 */
[----:B------:R-:W-:Y:S01]  /*f260*/  VIADD R152, R190, UR42 ;  /* 0x0000002abe987c36 */ /* 0x000fe20008000000 */
[----:B------:R-:W-:Y:S02]  /*f270*/  SEL R20, R20, 0xa78, P1 ;  /* 0x00000a7814147807 */ /* 0x000fe40000800000 */
[----:B------:R-:W-:-:S03]  /*f280*/  ISETP.NE.AND.EX P0, PT, R11, RZ, PT, P0 ;  /* 0x000000ff0b00720c */ /* 0x000fc60003f05300 */
[----:B------:R-:W1:Y:S01]  /*f290*/  LDC.64 R12, c[0x0][R20+0x220] ;  /* 0x00008800140c7b82 */ /* 0x000e620000000a00 */
[----:B------:R-:W-:Y:S02]  /*f2a0*/  SEL R21, R191, RZ, !P0 ;  /* 0x000000ffbf157207 */ /* 0x000fe40004000000 */
[----:B------:R-:W-:-:S05]  /*f2b0*/  SEL R153, R196, RZ, !P0 ;  /* 0x000000ffc4997207 */ /* 0x000fca0004000000 */
[----:B------:R-:W3:Y:S01]  /*f2c0*/  LDC.64 R14, c[0x0][R20+0x218] ;  /* 0x00008600140e7b82 */ /* 0x000ee20000000a00 */
[----:B0-----:R-:W-:Y:S01]  /*f2d0*/  ISETP.NE.AND P2, PT, R9, 0x1, PT ;  /* 0x000000010900780c */ /* 0x001fe20003f45270 */
[----:B-1----:R-:W-:-:S04]  /*f2e0*/  IMAD R13, R13, R21, RZ ;  /* 0x000000150d0d7224 */ /* 0x002fc800078e02ff */
[C---:B------:R-:W-:Y:S02]  /*f2f0*/  IMAD R153, R12.reuse, R153, R13 ;  /* 0x000000990c997224 */ /* 0x040fe400078e020d */
[----:B------:R-:W-:-:S04]  /*f300*/  IMAD.WIDE.U32 R12, R12, R21, RZ ;  /* 0x000000150c0c7225 */ /* 0x000fc800078e00ff */
[-C--:B---3--:R-:W-:Y:S02]  /*f310*/  IMAD R155, R15, R192.reuse, RZ ;  /* 0x000000c00f9b7224 */ /* 0x088fe400078e02ff */
[----:B------:R-:W-:Y:S02]  /*f320*/  IMAD.IADD R13, R13, 0x1, R153 ;  /* 0x000000010d0d7824 */ /* 0x000fe400078e0299 */
[----:B------:R-:W-:Y:S01]  /*f330*/  IMAD.WIDE.U32 R14, R14, R192, RZ ;  /* 0x000000c00e0e7225 */ /* 0x000fe200078e00ff */
[----:B------:R-:W0:Y:S03]  /*f340*/  @P2 LDC R153, c[0x0][0xcec] ;  /* 0x00033b00ff992b82 */ /* 0x000e260000000800 */
[----:B------:R-:W-:Y:S01]  /*f350*/  IMAD.IADD R154, R15, 0x1, R155 ;  /* 0x000000010f9a7824 */ /* 0x000fe200078e029b */
[----:B------:R-:W-:-:S04]  /*f360*/  IADD3 R21, P0, P3, R12, R14, R7 ;  /* 0x0000000e0c157210 */ /* 0x000fc80007b1e007 */
[----:B------:R-:W1:Y:S01]  /*f370*/  @P2 LDC R155, c[0x0][0xcf0] ;  /* 0x00033c00ff9b2b82 */ /* 0x000e620000000800 */
[----:B------:R-:W-:Y:S02]  /*f380*/  IADD3.X R154, R13, R154, R8, P0, P3 ;  /* 0x0000009a0d9a7210 */ /* 0x000fe400007e6408 */
[----:B------:R-:W-:-:S05]  /*f390*/  SEL R13, R195, RZ, P1 ;  /* 0x000000ffc30d7207 */ /* 0x000fca0000800000 */
[----:B------:R-:W3:Y:S01]  /*f3a0*/  LDC.64 R14, c[0x0][R20+0x228] ;  /* 0x00008a00140e7b82 */ /* 0x000ee20000000a00 */
[----:B0-----:R-:W-:-:S04]  /*f3b0*/  @P2 IMAD.HI.U32 R12, R152, R153, RZ ;  /* 0x00000099980c2227 */ /* 0x001fc800078e00ff */
[----:B------:R-:W-:Y:S01]  /*f3c0*/  IMAD.MOV.U32 R153, RZ, RZ, R152 ;  /* 0x000000ffff997224 */ /* 0x000fe200078e0098 */
[----:B-1----:R-:W-:Y:S01]  /*f3d0*/  @P2 SHF.R.U32.HI R153, RZ, R155, R12 ;  /* 0x0000009bff992219 */ /* 0x002fe2000001160c */
[-C--:B---3--:R-:W-:Y:S02]  /*f3e0*/  IMAD R155, R15, R13.reuse, RZ ;  /* 0x0000000d0f9b7224 */ /* 0x088fe400078e02ff */
[----:B------:R-:W-:Y:S02]  /*f3f0*/  IMAD.WIDE.U32 R14, R14, R13, RZ ;  /* 0x0000000d0e0e7225 */ /* 0x000fe400078e00ff */
[----:B------:R-:W0:Y:S02]  /*f400*/  LDC.64 R12, c[0x0][0xca8] ;  /* 0x00032a00ff0c7b82 */ /* 0x000e240000000a00 */
[----:B------:R-:W-:Y:S01]  /*f410*/  IMAD.IADD R15, R15, 0x1, R155 ;  /* 0x000000010f0f7824 */ /* 0x000fe200078e029b */
[----:B------:R-:W-:Y:S01]  /*f420*/  IADD3 R14, P0, P2, R153, R21, R14 ;  /* 0x00000015990e7210 */ /* 0x000fe20007a1e00e */
[--C-:B------:R-:W-:Y:S01]  /*f430*/  IMAD.MOV R155, RZ, RZ, -R153.reuse ;  /* 0x000000ffff9b7224 */ /* 0x100fe200078e0a99 */
[----:B------:R-:W-:-:S03]  /*f440*/  SHF.R.S32.HI R153, RZ, 0x1f, R153 ;  /* 0x0000001fff997819 */ /* 0x000fc60000011499 */
[----:B------:R-:W1:Y:S01]  /*f450*/  LDC.64 R20, c[0x0][R20+0x210] ;  /* 0x0000840014147b82 */ /* 0x000e620000000a00 */
[----:B------:R-:W-:Y:S01]  /*f460*/  IMAD R155, R9, R155, R152 ;  /* 0x0000009b099b7224 */ /* 0x000fe200078e0298 */
[----:B------:R-:W-:Y:S01]  /*f470*/  IADD3.X R15, R153, R154, R15, P0, P2 ;  /* 0x0000009a990f7210 */ /* 0x000fe200007e440f */
[----:B------:R-:W-:Y:S02]  /*f480*/  IMAD R152, R9, UR6, RZ ;  /* 0x0000000609987c24 */ /* 0x000fe4000f8e02ff */
[----:B------:R-:W-:Y:S01]  /*f490*/  VIADD R9, R18, UR42 ;  /* 0x0000002a12097c36 */ /* 0x000fe20008000000 */
[----:B------:R-:W-:Y:S02]  /*f4a0*/  SHF.R.S32.HI R153, RZ, 0x1f, R155 ;  /* 0x0000001fff997819 */ /* 0x000fe4000001149b */
[----:B0-----:R-:W0:Y:S08]  /*f4b0*/  @!P1 LDC R12, c[0x0][0xc50] ;  /* 0x00031400ff0c9b82 */ /* 0x001e300000000800 */
[----:B------:R-:W3:Y:S01]  /*f4c0*/  @!P1 LDC R13, c[0x0][0xc54] ;  /* 0x00031500ff0d9b82 */ /* 0x000ee20000000800 */
[----:B-1----:R-:W-:-:S02]  /*f4d0*/  IMAD R21, R21, R155, RZ ;  /* 0x0000009b15157224 */ /* 0x002fc400078e02ff */
[----:B------:R-:W-:-:S04]  /*f4e0*/  IMAD.WIDE.U32 R14, R20, R155, R14 ;  /* 0x0000009b140e7225 */ /* 0x000fc800078e000e */
[----:B------:R-:W-:-:S04]  /*f4f0*/  IMAD R21, R20, R153, R21 ;  /* 0x0000009914157224 */ /* 0x000fc800078e0215 */
[----:B------:R-:W-:Y:S01]  /*f500*/  IMAD.IADD R15, R15, 0x1, R21 ;  /* 0x000000010f0f7824 */ /* 0x000fe200078e0215 */
[----:B0-----:R-:W-:-:S04]  /*f510*/  LEA R20, P0, R14, R12, 0x2 ;  /* 0x0000000c0e147211 */ /* 0x001fc800078010ff */
[----:B---3--:R-:W-:Y:S02]  /*f520*/  LEA.HI.X R21, R14, R13, R15, 0x2, P0 ;  /* 0x0000000d0e157211 */ /* 0x008fe400000f140f */
[----:B------:R-:W-:Y:S04]  /*f530*/  SHFL.IDX PT, R14, R20, 0x1, 0x1c1f ;  /* 0x003c1f00140e7f89 */ /* 0x000fe800000e0000 */
[----:B------:R-:W-:Y:S04]  /*f540*/  SHFL.IDX PT, R13, R21, RZ, 0x1c1f ;  /* 0x001c1fff150d7589 */ /* 0x000fe800000e0000 */
[----:B------:R-:W-:Y:S01]  /*f550*/  SHFL.IDX PT, R15, R21, 0x1, 0x1c1f ;  /* 0x003c1f00150f7f89 */ /* 0x000fe200000e0000 */
[----:B--2---:R-:W-:-:S05]  /*f560*/  IMAD.MOV R12, RZ, RZ, -R156 ;  /* 0x000000ffff0c7224 */ /* 0x004fca00078e0a9c */
[----:B------:R-:W-:Y:S02]  /*f570*/  ISETP.NE.AND P0, PT, R189, R12, PT ;  /* 0x0000000cbd00720c */ /* 0x000fe40003f05270 */
[----:B------:R-:W0:Y:S02]  /*f580*/  SHFL.IDX PT, R12, R20, RZ, 0x1c1f ;  /* 0x001c1fff140c7589 */ /* 0x000e2400000e0000 */
[C---:B------:R-:W-:Y:S01]  /*f590*/  ISETP.GE.OR P1, PT, R9.reuse, R152, P0 ;  /* 0x000000980900720c */ /* 0x040fe20000726670 */
[----:B------:R-:W-:-:S05]  /*f5a0*/  VIADD R9, R9, 0x8 ;  /* 0x0000000809097836 */ /* 0x000fca0000000000 */
[----:B------:R-:W-:-:S07]  /*f5b0*/  ISETP.GE.OR P0, PT, R9, R152, P0 ;  /* 0x000000980900720c */ /* 0x000fce0000706670 */
[----:B0-----:R0:W-:Y:S06]  /*f5c0*/  @!P1 ST.E desc[UR38][R12.64], R19 ;  /* 0x000000130c009985 */ /* 0x0011ec000c101926 */
[----:B------:R0:W-:Y:S02]  /*f5d0*/  @!P0 ST.E desc[UR38][R14.64], R3 ;  /* 0x000000030e008985 */ /* 0x0001e4000c101926 */
.L_x_5345:
[----:B------:R-:W-:Y:S02]  /*f5e0*/  ISETP.GT.AND P1, PT, R0, 0x1, PT ;  /* 0x000000010000780c */ /* 0x000fe40003f24270 */
[----:B------:R-:W-:-:S04]  /*f5f0*/  ISETP.NE.U32.AND P0, PT, R10, RZ, PT ;  /* 0x000000ff0a00720c */ /* 0x000fc80003f05070 */
[----:B------:R-:W-:-:S04]  /*f600*/  ISETP.NE.AND.EX P0, PT, R11, RZ, PT, P0 ;  /* 0x000000ff0b00720c */ /* 0x000fc80003f05300 */
[----:B------:R-:W-:-:S03]  /*f610*/  SEL R191, R191, RZ, !P0 ;  /* 0x000000ffbfbf7207 */ /* 0x000fc60004000000 */
[----:B------:R-:W-:Y:S06]  /*f620*/  @P1 BRA `(.L_x_5346) ;  /* 0x0000001000501947 */ /* 0x000fec0003800000 */
[----:B0-----:R-:W0:Y:S01]  /*f630*/  S2R R3, SR_TID.X ;  /* 0x0000000000037919 */ /* 0x001e220000002100 */
[----:B------:R-:W1:Y:S01]  /*f640*/  LDC R21, c[0x0][0xce8] ;  /* 0x00033a00ff157b82 */ /* 0x000e620000000800 */
[----:B------:R-:W-:Y:S01]  /*f650*/  ULDC.64 UR8, c[0x0][0xba0] ;  /* 0x0002e80000087ab9 */ /* 0x000fe20000000a00 */
[----:B------:R-:W-:Y:S01]  /*f660*/  ULDC UR7, c[0x0][0xbc8] ;  /* 0x0002f20000077ab9 */ /* 0x000fe20000000800 */
[----:B0-----:R-:W-:-:S05]  /*f670*/  VIADD R3, R3, 0xffffff80 ;  /* 0xffffff8003037836 */ /* 0x001fca0000000000 */
        /* <DEDUP_REMOVED lines=14> */
[C---:B------:R-:W-:Y:S02]  /*f760*/  IADD3 R53, P3, R4.reuse, 0x8000, RZ ;  /* 0x0000800004357810 */ /* 0x040fe40007f7e0ff */
[----:B------:R-:W-:Y:S01]  /*f770*/  IADD3 R45, P1, R4, 0x6000, RZ ;  /* 0x00006000042d7810 */ /* 0x000fe20007f3e0ff */
[----:B------:R-:W-:Y:S01]  /*f780*/  IMAD R8, R8, UR8, RZ ;  /* 0x0000000808087c24 */ /* 0x000fe2000f8e02ff */
[----:B------:R-:W-:Y:S01]  /*f790*/  SHF.R.U64 R48, R48, 0x3, RZ ;  /* 0x0000000330307819 */ /* 0x000fe200000012ff */
[C---:B------:R-:W-:Y:S01]  /*f7a0*/  VIADD R97, R17.reuse, 0x140 ;  /* 0x0000014011617836 */ /* 0x040fe20000000000 */
[----:B------:R-:W-:Y:S01]  /*f7b0*/  SHF.R.U64 R40, R40, 0x3, RZ ;  /* 0x0000000328287819 */ /* 0x000fe200000012ff */
[----:B------:R-:W-:Y:S01]  /*f7c0*/  VIADD R93, R17, 0x180 ;  /* 0x00000180115d7836 */ /* 0x000fe20000000000 */
[----:B------:R-:W-:Y:S01]  /*f7d0*/  LOP3.LUT R52, R53, 0x380, RZ, 0xc0, !PT ;  /* 0x0000038035347812 */ /* 0x000fe200078ec0ff */
[----:B------:R-:W5:Y:S01]  /*f7e0*/  LD.E.128 R24, desc[UR38][R24.64] ;  /* 0x0000002618187980 */ /* 0x000f62000c101d00 */
[----:B------:R-:W-:-:S02]  /*f7f0*/  IADD3 R29, P4, R4, 0x2000, RZ ;  /* 0x00002000041d7810 */ /* 0x000fc40007f9e0ff */
[C---:B------:R-:W-:Y:S02]  /*f800*/  IADD3 R33, P5, R4.reuse, 0x3000, RZ ;  /* 0x0000300004217810 */ /* 0x040fe40007fbe0ff */
[----:B------:R-:W-:Y:S02]  /*f810*/  IADD3 R37, P6, R4, 0x4000, RZ ;  /* 0x0000400004257810 */ /* 0x000fe40007fde0ff */
[----:B------:R-:W-:Y:S02]  /*f820*/  LOP3.LUT R44, R45, 0x380, RZ, 0xc0, !PT ;  /* 0x000003802d2c7812 */ /* 0x000fe400078ec0ff */
[----:B------:R-:W-:Y:S01]  /*f830*/  LOP3.LUT R48, R48, R49, RZ, 0x3c, !PT ;  /* 0x0000003130307212 */ /* 0x000fe200078e3cff */
[--C-:B------:R-:W-:Y:S01]  /*f840*/  IMAD.X R49, RZ, RZ, R5.reuse, P2 ;  /* 0x000000ffff317224 */ /* 0x100fe200010e0605 */
[----:B------:R-:W-:Y:S01]  /*f850*/  LOP3.LUT R40, R40, R41, RZ, 0x3c, !PT ;  /* 0x0000002928287212 */ /* 0x000fe200078e3cff */
[----:B------:R-:W-:Y:S01]  /*f860*/  IMAD.X R41, RZ, RZ, R5, P0 ;  /* 0x000000ffff297224 */ /* 0x000fe200000e0605 */
[----:B------:R-:W-:-:S02]  /*f870*/  SHF.R.U64 R52, R52, 0x3, RZ ;  /* 0x0000000334347819 */ /* 0x000fc400000012ff */
[----:B------:R-:W-:Y:S01]  /*f880*/  LOP3.LUT R28, R29, 0x380, RZ, 0xc0, !PT ;  /* 0x000003801d1c7812 */ /* 0x000fe200078ec0ff */
[----:B------:R-:W5:Y:S01]  /*f890*/  LD.E.128 R48, desc[UR38][R48.64] ;  /* 0x0000002630307980 */ /* 0x000f62000c101d00 */
[----:B------:R-:W-:Y:S02]  /*f8a0*/  LOP3.LUT R32, R33, 0x380, RZ, 0xc0, !PT ;  /* 0x0000038021207812 */ /* 0x000fe400078ec0ff */
[----:B------:R-:W-:Y:S01]  /*f8b0*/  LOP3.LUT R36, R37, 0x380, RZ, 0xc0, !PT ;  /* 0x0000038025247812 */ /* 0x000fe200078ec0ff */
[----:B------:R-:W5:Y:S01]  /*f8c0*/  LD.E.128 R40, desc[UR38][R40.64] ;  /* 0x0000002628287980 */ /* 0x000f62000c101d00 */
[----:B------:R-:W-:Y:S02]  /*f8d0*/  IADD3 R77, P2, R4, 0xe000, RZ ;  /* 0x0000e000044d7810 */ /* 0x000fe40007f5e0ff */
[----:B------:R-:W-:Y:S02]  /*f8e0*/  SHF.R.U64 R44, R44, 0x3, RZ ;  /* 0x000000032c2c7819 */ /* 0x000fe400000012ff */
[----:B------:R-:W-:-:S02]  /*f8f0*/  IADD3 R69, P0, R4, 0xc000, RZ ;  /* 0x0000c00004457810 */ /* 0x000fc40007f1e0ff */
[----:B------:R-:W-:Y:S01]  /*f900*/  LOP3.LUT R52, R52, R53, RZ, 0x3c, !PT ;  /* 0x0000003534347212 */ /* 0x000fe200078e3cff */
[--C-:B------:R-:W-:Y:S01]  /*f910*/  IMAD.X R53, RZ, RZ, R5.reuse, P3 ;  /* 0x000000ffff357224 */ /* 0x100fe200018e0605 */
[----:B------:R-:W-:Y:S02]  /*f920*/  SHF.R.U64 R28, R28, 0x3, RZ ;  /* 0x000000031c1c7819 */ /* 0x000fe400000012ff */
[----:B------:R-:W-:Y:S02]  /*f930*/  SHF.R.U64 R32, R32, 0x3, RZ ;  /* 0x0000000320207819 */ /* 0x000fe400000012ff */
[----:B------:R-:W-:Y:S01]  /*f940*/  SHF.R.U64 R36, R36, 0x3, RZ ;  /* 0x0000000324247819 */ /* 0x000fe200000012ff */
[----:B------:R-:W5:Y:S01]  /*f950*/  LD.E.128 R52, desc[UR38][R52.64] ;  /* 0x0000002634347980 */ /* 0x000f62000c101d00 */
[----:B------:R-:W-:Y:S02]  /*f960*/  LOP3.LUT R76, R77, 0x380, RZ, 0xc0, !PT ;  /* 0x000003804d4c7812 */ /* 0x000fe400078ec0ff */
[----:B------:R-:W-:Y:S01]  /*f970*/  LOP3.LUT R44, R44, R45, RZ, 0x3c, !PT ;  /* 0x0000002d2c2c7212 */ /* 0x000fe200078e3cff */
[----:B------:R-:W-:Y:S01]  /*f980*/  IMAD.X R45, RZ, RZ, R5, P1 ;  /* 0x000000ffff2d7224 */ /* 0x000fe200008e0605 */
[----:B------:R-:W-:-:S02]  /*f990*/  LOP3.LUT R68, R69, 0x380, RZ, 0xc0, !PT ;  /* 0x0000038045447812 */ /* 0x000fc400078ec0ff */
[C---:B------:R-:W-:Y:S02]  /*f9a0*/  IADD3 R11, P3, R4.reuse, 0xf000, RZ ;  /* 0x0000f000040b7810 */ /* 0x040fe40007f7e0ff */
        /* <DEDUP_REMOVED lines=8> */
[----:B------:R-:W-:Y:S01]  /*fa30*/  SHF.R.U64 R76, R76, 0x3, RZ ;  /* 0x000000034c4c7819 */ /* 0x000fe200000012ff */
[----:B------:R-:W-:Y:S01]  /*fa40*/  IMAD.X R81, RZ, RZ, R5, P3 ;  /* 0x000000ffff517224 */ /* 0x000fe200018e0605 */
[----:B------:R-:W-:Y:S01]  /*fa50*/  SHF.R.U64 R68, R68, 0x3, RZ ;  /* 0x0000000344447819 */ /* 0x000fe200000012ff */
[----:B------:R-:W5:Y:S01]  /*fa60*/  LD.E.128 R28, desc[UR38][R28.64] ;  /* 0x000000261c1c7980 */ /* 0x000f62000c101d00 */
[----:B------:R-:W-:-:S02]  /*fa70*/  LOP3.LUT R10, R11, 0x380, RZ, 0xc0, !PT ;  /* 0x000003800b0a7812 */ /* 0x000fc400078ec0ff */
[C---:B------:R-:W-:Y:S01]  /*fa80*/  IADD3 R57, P4, R4.reuse, 0x9000, RZ ;  /* 0x0000900004397810 */ /* 0x040fe20007f9e0ff */
[----:B------:R-:W5:Y:S01]  /*fa90*/  LD.E.128 R32, desc[UR38][R32.64] ;  /* 0x0000002620207980 */ /* 0x000f62000c101d00 */
[C---:B------:R-:W-:Y:S02]  /*faa0*/  IADD3 R61, P5, R4.reuse, 0xa000, RZ ;  /* 0x0000a000043d7810 */ /* 0x040fe40007fbe0ff */
[C---:B------:R-:W-:Y:S01]  /*fab0*/  IADD3 R65, P6, R4.reuse, 0xb000, RZ ;  /* 0x0000b00004417810 */ /* 0x040fe20007fde0ff */
[----:B------:R-:W5:Y:S01]  /*fac0*/  LD.E.128 R36, desc[UR38][R36.64] ;  /* 0x0000002624247980 */ /* 0x000f62000c101d00 */
[----:B------:R-:W-:Y:S02]  /*fad0*/  LOP3.LUT R13, R4, 0x380, RZ, 0xc0, !PT ;  /* 0x00000380040d7812 */ /* 0x000fe400078ec0ff */
        /* <DEDUP_REMOVED lines=11> */
[----:B------:R-:W-:Y:S02]  /*fb90*/  SHF.R.U64 R13, R13, 0x3, RZ ;  /* 0x000000030d0d7819 */ /* 0x000fe400000012ff */
[----:B-1----:R-:W-:Y:S02]  /*fba0*/  ISETP.NE.AND P2, PT, R21, 0x1, PT ;  /* 0x000000011500780c */ /* 0x002fe40003f45270 */
[----:B------:R-:W-:-:S02]  /*fbb0*/  SHF.R.U64 R72, R72, 0x3, RZ ;  /* 0x0000000348487819 */ /* 0x000fc400000012ff */
[----:B------:R-:W-:Y:S02]  /*fbc0*/  ISETP.GE.AND P0, PT, R194, UR7, PT ;  /* 0x00000007c2007c0c */ /* 0x000fe4000bf06270 */
[----:B------:R-:W-:Y:S01]  /*fbd0*/  LOP3.LUT R80, R10, R11, RZ, 0x3c, !PT ;  /* 0x0000000b0a507212 */ /* 0x000fe200078e3cff */
[----:B------:R-:W-:Y:S01]  /*fbe0*/  IMAD R11, R7, UR9, R8 ;  /* 0x00000009070b7c24 */ /* 0x000fe2000f8e0208 */
[----:B------:R-:W-:Y:S02]  /*fbf0*/  SHF.R.U64 R56, R56, 0x3, RZ ;  /* 0x0000000338387819 */ /* 0x000fe400000012ff */
[----:B------:R-:W-:Y:S02]  /*fc00*/  SHF.R.U64 R60, R60, 0x3, RZ ;  /* 0x000000033c3c7819 */ /* 0x000fe400000012ff */
[----:B------:R-:W-:Y:S01]  /*fc10*/  SHF.R.U64 R64, R64, 0x3, RZ ;  /* 0x0000000340407819 */ /* 0x000fe200000012ff */
[----:B------:R-:W0:Y:S01]  /*fc20*/  @P2 LDC R85, c[0x0][0xcec] ;  /* 0x00033b00ff552b82 */ /* 0x000e220000000800 */
[----:B------:R-:W-:Y:S01]  /*fc30*/  LOP3.LUT R4, R13, R4, RZ, 0x3c, !PT ;  /* 0x000000040d047212 */ /* 0x000fe200078e3cff */
[----:B------:R-:W5:Y:S01]  /*fc40*/  LD.E.128 R80, desc[UR38][R80.64] ;  /* 0x0000002650507980 */ /* 0x000f62000c101d00 */
[----:B------:R-:W-:Y:S01]  /*fc50*/  LOP3.LUT R72, R72, R73, RZ, 0x3c, !PT ;  /* 0x0000004948487212 */ /* 0x000fe200078e3cff */
[--C-:B------:R-:W-:Y:S01]  /*fc60*/  IMAD.X R73, RZ, RZ, R5.reuse, P1 ;  /* 0x000000ffff497224 */ /* 0x100fe200008e0605 */
[----:B------:R-:W-:Y:S01]  /*fc70*/  SEL R8, RZ, 0xffffffff, P0 ;  /* 0xffffffffff087807 */ /* 0x000fe20000000000 */
[----:B------:R1:W5:Y:S01]  /*fc80*/  LD.E.128 R12, desc[UR38][R4.64] ;  /* 0x00000026040c7980 */ /* 0x000362000c101d00 */
[----:B------:R-:W-:Y:S01]  /*fc90*/  ISETP.GE.AND P1, PT, R17, UR7, PT ;  /* 0x0000000711007c0c */ /* 0x000fe2000bf26270 */
[----:B------:R-:W2:Y:S01]  /*fca0*/  @P2 LDC R87, c[0x0][0xcf0] ;  /* 0x00033c00ff572b82 */ /* 0x000ea20000000800 */
[----:B------:R-:W-:Y:S01]  /*fcb0*/  LOP3.LUT R56, R56, R57, RZ, 0x3c, !PT ;  /* 0x0000003938387212 */ /* 0x000fe200078e3cff */
[--C-:B------:R-:W-:Y:S01]  /*fcc0*/  IMAD.X R57, RZ, RZ, R5.reuse, P4 ;  /* 0x000000ffff397224 */ /* 0x100fe200020e0605 */
[----:B------:R-:W-:Y:S01]  /*fcd0*/  LOP3.LUT R60, R60, R61, RZ, 0x3c, !PT ;  /* 0x0000003d3c3c7212 */ /* 0x000fe200078e3cff */
[--C-:B------:R-:W-:Y:S01]  /*fce0*/  IMAD.X R61, RZ, RZ, R5.reuse, P5 ;  /* 0x000000ffff3d7224 */ /* 0x100fe200028e0605 */
[----:B------:R-:W-:Y:S01]  /*fcf0*/  LOP3.LUT R64, R64, R65, RZ, 0x3c, !PT ;  /* 0x0000004140407212 */ /* 0x000fe200078e3cff */
[----:B------:R-:W-:Y:S01]  /*fd00*/  IMAD.X R65, RZ, RZ, R5, P6 ;  /* 0x000000ffff417224 */ /* 0x000fe200030e0605 */
[----:B------:R-:W-:Y:S01]  /*fd10*/  ISETP.GE.AND P0, PT, R193, UR7, PT ;  /* 0x00000007c1007c0c */ /* 0x000fe2000bf06270 */
[----:B-1----:R-:W-:Y:S01]  /*fd20*/  IMAD.WIDE.U32 R4, R7, UR8, RZ ;  /* 0x0000000807047c25 */ /* 0x002fe2000f8e00ff */
[----:B------:R-:W-:Y:S01]  /*fd30*/  SEL R7, RZ, 0x1, P1 ;  /* 0x00000001ff077807 */ /* 0x000fe20000800000 */
[----:B------:R-:W-:Y:S01]  /*fd40*/  ULDC.64 UR8, c[0x0][0xbe8] ;  /* 0x0002fa0000087ab9 */ /* 0x000fe20000000a00 */
[----:B------:R-:W5:Y:S01]  /*fd50*/  LD.E.128 R56, desc[UR38][R56.64] ;  /* 0x0000002638387980 */ /* 0x000f62000c101d00 */
[----:B------:R-:W-:Y:S01]  /*fd60*/  IMAD.SHL.U32 R10, R8, 0x2, RZ ;  /* 0x00000002080a7824 */ /* 0x000fe200078e00ff */
[----:B------:R-:W-:-:S02]  /*fd70*/  SEL R8, RZ, 0xffffffff, P0 ;  /* 0xffffffffff087807 */ /* 0x000fc40000000000 */
[----:B------:R-:W5:Y:S02]  /*fd80*/  LD.E.128 R60, desc[UR38][R60.64] ;  /* 0x000000263c3c7980 */ /* 0x000f64000c101d00 */
[----:B------:R-:W-:Y:S01]  /*fd90*/  LOP3.LUT R7, R10, 0x2, R7, 0xe2, !PT ;  /* 0x000000020a077812 */ /* 0x000fe200078ee207 */
[----:B------:R-:W-:Y:S01]  /*fda0*/  IMAD.SHL.U32 R8, R8, 0x4, RZ ;  /* 0x0000000408087824 */ /* 0x000fe200078e00ff */
[----:B------:R-:W-:Y:S01]  /*fdb0*/  LOP3.LUT R10, R9, 0xfffffff8, RZ, 0xc0, !PT ;  /* 0xfffffff8090a7812 */ /* 0x000fe200078ec0ff */
[----:B------:R-:W-:Y:S01]  /*fdc0*/  IMAD.IADD R5, R5, 0x1, R11 ;  /* 0x0000000105057824 */ /* 0x000fe200078e020b */
[----:B------:R-:W5:Y:S03]  /*fdd0*/  LD.E.128 R64, desc[UR38][R64.64] ;  /* 0x0000002640407980 */ /* 0x000f66000c101d00 */
[----:B------:R-:W-:Y:S01]  /*fde0*/  IMAD.IADD R11, R3, 0x1, -R10 ;  /* 0x00000001030b7824 */ /* 0x000fe200078e0a0a */
[----:B------:R-:W-:Y:S01]  /*fdf0*/  LOP3.LUT R10, R8, 0x4, R7, 0xe2, !PT ;  /* 0x00000004080a7812 */ /* 0x000fe200078ee207 */
[----:B------:R-:W-:Y:S01]  /*fe00*/  VIADD R7, R17, 0xc0 ;  /* 0x000000c011077836 */ /* 0x000fe20000000000 */
[----:B------:R-:W5:Y:S01]  /*fe10*/  LD.E.128 R72, desc[UR38][R72.64] ;  /* 0x0000002648487980 */ /* 0x000f62000c101d00 */
[----:B------:R-:W-:Y:S01]  /*fe20*/  IMAD.WIDE.U32 R4, R192, UR8, R4 ;  /* 0x00000008c0047c25 */ /* 0x000fe2000f8e0004 */
[----:B------:R-:W-:-:S02]  /*fe30*/  SHF.R.S32.HI R9, RZ, 0x1f, R191 ;  /* 0x0000001fff097819 */ /* 0x000fc400000114bf */
[----:B------:R-:W-:Y:S01]  /*fe40*/  ISETP.GE.AND P1, PT, R7, UR7, PT ;  /* 0x0000000707007c0c */ /* 0x000fe2000bf26270 */
[----:B------:R-:W-:Y:S01]  /*fe50*/  VIADD R3, R17, 0x100 ;  /* 0x0000010011037836 */ /* 0x000fe20000000000 */
[----:B------:R-:W-:Y:S01]  /*fe60*/  @!PT LDS RZ, [RZ] ;  /* 0x00000000fffff984 */ /* 0x000fe20000000800 */
[----:B------:R-:W-:Y:S01]  /*fe70*/  @!PT LDS RZ, [RZ] ;  /* 0x00000000fffff984 */ /* 0x000fe20000000800 */
[----:B------:R-:W-:Y:S01]  /*fe80*/  @!PT LDS RZ, [RZ] ;  /* 0x00000000fffff984 */ /* 0x000fe20000000800 */
[----:B------:R-:W-:Y:S01]  /*fe90*/  @!PT LDS RZ, [RZ] ;  /* 0x00000000fffff984 */ /* 0x000fe20000000800 */
[----:B------:R1:W-:Y:S06]  /*fea0*/  MEMBAR.ALL.CTA ;  /* 0x0000000000007992 */ /* 0x0003ec0000008000 */
[----:B-1----:R-:W1:Y:S01]  /*feb0*/  FENCE.VIEW.ASYNC.S ;  /* 0x00000000000073c6 */ /* 0x002e620000000000 */
[----:B------:R-:W-:Y:S01]  /*fec0*/  IMAD R5, R192, UR9, R5 ;  /* 0x00000009c0057c24 */ /* 0x000fe2000f8e0205 */
[----:B------:R-:W-:Y:S01]  /*fed0*/  ULDC.64 UR8, c[0x0][0xbf0] ;  /* 0x0002fc0000087ab9 */ /* 0x000fe20000000a00 */
[----:B------:R-:W-:Y:S01]  /*fee0*/  IMAD R8, R11, 0x20, R0 ;  /* 0x000000200b087824 */ /* 0x000fe200078e0200 */
[----:B------:R-:W-:Y:S01]  /*fef0*/  ISETP.GE.AND P0, PT, R3, UR7, PT ;  /* 0x0000000703007c0c */ /* 0x000fe2000bf06270 */
[----:B------:R-:W-:Y:S01]  /*ff00*/  IMAD R20, R9, UR8, RZ ;  /* 0x0000000809147c24 */ /* 0x000fe2000f8e02ff */
[----:B------:R-:W-:Y:S01]  /*ff10*/  SEL R9, RZ, 0xffffffff, P1 ;  /* 0xffffffffff097807 */ /* 0x000fe20000800000 */
[----:B------:R-:W-:Y:S01]  /*ff20*/  VIADD R84, R8, UR42 ;  /* 0x0000002a08547c36 */ /* 0x000fe20008000000 */
[----:B------:R-:W-:-:S03]  /*ff30*/  SEL R11, RZ, 0xffffffff, P0 ;  /* 0xffffffffff0b7807 */ /* 0x000fc60000000000 */
[----:B------:R-:W-:Y:S02]  /*ff40*/  IMAD.SHL.U32 R89, R9, 0x8, RZ ;  /* 0x0000000809597824 */ /* 0x000fe400078e00ff */
[----:B0-----:R-:W-:-:S03]  /*ff50*/  @P2 IMAD.HI.U32 R8, R84, R85, RZ ;  /* 0x0000005554082227 */ /* 0x001fc600078e00ff */
[----:B------:R-:W-:Y:S01]  /*ff60*/  LOP3.LUT R10, R89, 0x8, R10, 0xe2, !PT ;  /* 0x00000008590a7812 */ /* 0x000fe200078ee20a */
[----:B------:R-:W-:Y:S01]  /*ff70*/  IMAD.MOV.U32 R9, RZ, RZ, R84 ;  /* 0x000000ffff097224 */ /* 0x000fe200078e0054 */
[----:B--2---:R-:W-:Y:S01]  /*ff80*/  @P2 SHF.R.U32.HI R9, RZ, R87, R8 ;  /* 0x00000057ff092219 */ /* 0x004fe20000011608 */
[----:B------:R-:W-:Y:S02]  /*ff90*/  IMAD.SHL.U32 R11, R11, 0x10, RZ ;  /* 0x000000100b0b7824 */ /* 0x000fe400078e00ff */
[C---:B------:R-:W-:Y:S02]  /*ffa0*/  IMAD R19, R191.reuse, UR9, R20 ;  /* 0x00000009bf137c24 */ /* 0x040fe4000f8e0214 */
[----:B------:R-:W-:Y:S01]  /*ffb0*/  IMAD.WIDE.U32 R4, R191, UR8, R4 ;  /* 0x00000008bf047c25 */ /* 0x000fe2000f8e0004 */
[----:B------:R-:W-:Y:S01]  /*ffc0*/  LOP3.LUT R10, R11, 0x10, R10, 0xe2, !PT ;  /* 0x000000100b0a7812 */ /* 0x000fe200078ee20a */
[----:B------:R-:W-:Y:S01]  /*ffd0*/  ULDC.64 UR8, c[0x0][0xbe0] ;  /* 0x0002f80000087ab9 */ /* 0x000fe20000000a00 */
[----:B------:R-:W-:Y:S01]  /*ffe0*/  ISETP.GE.AND P0, PT, R97, UR7, PT ;  /* 0x0000000761007c0c */ /* 0x000fe2000bf06270 */
[----:B------:R-:W-:Y:S01]  /*fff0*/  IMAD.IADD R5, R5, 0x1, R19 ;  /* 0x0000000105057824 */ /* 0x000fe200078e0213 */
[--C-:B------:R-:W-:Y:S01]  /*10000*/  SHF.R.S32.HI R19, RZ, 0x1f, R9.reuse ;  /* 0x0000001fff137819 */ /* 0x100fe20000011409 */
[----:B------:R-:W-:Y:S01]  /*10010*/  IMAD.MOV R11, RZ, RZ, -R9 ;  /* 0x000000ffff0b7224 */ /* 0x000fe200078e0a09 */
[----:B------:R-:W-:-:S03]  /*10020*/  SEL R8, RZ, 0xffffffff, P0 ;  /* 0xffffffffff087807 */ /* 0x000fc60000000000 */
[----:B------:R-:W-:Y:S02]  /*10030*/  IMAD R11, R21, R11, R84 ;  /* 0x0000000b150b7224 */ /* 0x000fe400078e0254 */
[----:B------:R-:W-:Y:S01]  /*10040*/  IMAD R20, R19, UR8, RZ ;  /* 0x0000000813147c24 */ /* 0x000fe2000f8e02ff */
[----:B------:R-:W-:Y:S01]  /*10050*/  ISETP.GE.AND P0, PT, R93, UR7, PT ;  /* 0x000000075d007c0c */ /* 0x000fe2000bf06270 */
[----:B------:R-:W-:Y:S01]  /*10060*/  IMAD.SHL.U32 R85, R8, 0x20, RZ ;  /* 0x0000002008557824 */ /* 0x000fe200078e00ff */
[----:B------:R-:W-:Y:S01]  /*10070*/  SHF.R.S32.HI R8, RZ, 0x1f, R11 ;  /* 0x0000001fff087819 */ /* 0x000fe2000001140b */
[----:B------:R-:W-:-:S04]  /*10080*/  IMAD.WIDE.U32 R4, R9, UR8, R4 ;  /* 0x0000000809047c25 */ /* 0x000fc8000f8e0004 */
[----:B------:R-:W-:Y:S01]  /*10090*/  IMAD R19, R9, UR9, R20 ;  /* 0x0000000909137c24 */ /* 0x000fe2000f8e0214 */
[----:B------:R-:W-:Y:S01]  /*100a0*/  ULDC.64 UR8, c[0x0][0xbd8] ;  /* 0x0002f60000087ab9 */ /* 0x000fe20000000a00 */
[----:B------:R-:W-:Y:S01]  /*100b0*/  LOP3.LUT R10, R85, 0x20, R10, 0xe2, !PT ;  /* 0x00000020550a7812 */ /* 0x000fe200078ee20a */
[----:B------:R-:W-:Y:S01]  /*100c0*/  IMAD R8, R8, UR8, RZ ;  /* 0x0000000808087c24 */ /* 0x000fe2000f8e02ff */
[----:B------:R-:W-:Y:S01]  /*100d0*/  SEL R9, RZ, 0x40, P0 ;  /* 0x00000040ff097807 */ /* 0x000fe20000000000 */
[----:B------:R-:W-:Y:S02]  /*100e0*/  IMAD.IADD R5, R5, 0x1, R19 ;  /* 0x0000000105057824 */ /* 0x000fe400078e0213 */
[----:B------:R-:W-:Y:S02]  /*100f0*/  IMAD R91, R21, UR6, RZ ;  /* 0x00000006155b7c24 */ /* 0x000fe4000f8e02ff */
[----:B------:R-:W-:Y:S01]  /*10100*/  VIADD R90, R0, UR42 ;  /* 0x0000002a005a7c36 */ /* 0x000fe20008000000 */
[----:B------:R-:W-:Y:S01]  /*10110*/  LOP3.LUT R19, R10, R9, RZ, 0xfc, !PT ;  /* 0x000000090a137212 */ /* 0x000fe200078efcff */
[----:B------:R-:W-:-:S02]  /*10120*/  IMAD R9, R11, UR9, R8 ;  /* 0x000000090b097c24 */ /* 0x000fc4000f8e0208 */
[----:B------:R-:W-:Y:S01]  /*10130*/  IMAD.WIDE.U32 R4, R11, UR8, R4 ;  /* 0x000000080b047c25 */ /* 0x000fe2000f8e0004 */
[----:B------:R-:W-:Y:S01]  /*10140*/  ISETP.GE.AND P1, PT, R90, R91, PT ;  /* 0x0000005b5a00720c */ /* 0x000fe20003f26270 */
[----:B------:R-:W-:Y:S02]  /*10150*/  ULDC.64 UR8, c[0x0][0xb80] ;  /* 0x0002e00000087ab9 */ /* 0x000fe40000000a00 */
[----:B------:R-:W-:Y:S01]  /*10160*/  VIADD R95, R17, 0x1c0 ;  /* 0x000001c0115f7836 */ /* 0x000fe20000000000 */
[----:B------:R-:W-:Y:S01]  /*10170*/  LEA R88, P2, R4, UR8, 0x1 ;  /* 0x0000000804587c11 */ /* 0x000fe2000f8408ff */
[----:B------:R-:W-:Y:S02]  /*10180*/  IMAD.IADD R5, R5, 0x1, R9 ;  /* 0x0000000105057824 */ /* 0x000fe400078e0209 */
[----:B------:R-:W-:Y:S01]  /*10190*/  VIADD R8, R16, 0x38820 ;  /* 0x0003882010087836 */ /* 0x000fe20000000000 */
[----:B------:R-:W-:Y:S02]  /*101a0*/  ISETP.GE.AND P0, PT, R95, UR7, PT ;  /* 0x000000075f007c0c */ /* 0x000fe4000bf06270 */
[----:B------:R-:W-:-:S02]  /*101b0*/  LEA.HI.X R89, R4, UR9, R5, 0x1, P2 ;  /* 0x0000000904597c11 */ /* 0x000fc400090f0c05 */
[----:B------:R-:W-:Y:S01]  /*101c0*/  PRMT R8, RZ, 0x654, R8 ;  /* 0x00000654ff087816 */ /* 0x000fe20000000008 */
[----:B-1----:R0:W1:Y:S01]  /*101d0*/  SHFL.IDX PT, R4, R88, RZ, 0x181f ;  /* 0x00181fff58047589 */ /* 0x00206200000e0000 */
[----:B------:R-:W-:Y:S01]  /*101e0*/  SEL R0, RZ, 0x80, P0 ;  /* 0x00000080ff007807 */ /* 0x000fe20000000000 */
[----:B------:R-:W-:Y:S01]  /*101f0*/  BSSY B1, `(.L_x_5347) ;  /* 0x000002b000017945 */ /* 0x000fe20003800000 */
[----:B------:R0:W-:Y:S01]  /*10200*/  SYNCS.ARRIVE.TRANS64.RED.A1T0 RZ, [R8+URZ], RZ ;  /* 0x000000ff08ff79a7 */ /* 0x0001e2000810043f */
        /* <DEDUP_REMOVED lines=11> */
[CC--:B01----:R-:W-:Y:S01]  /*102c0*/  @!P1 LEA R8, P2, R194.reuse, R4.reuse, 0x1 ;  /* 0x00000004c2089211 */ /* 0x0c3fe200078408ff */
        /* <DEDUP_REMOVED lines=14> */
[----:B0-----:R-:W-:Y:S01]  /*103b0*/  SHF.R.S32.HI R11, RZ, 0x1f, R93 ;  /* 0x0000001fff0b7819 */ /* 0x001fe2000001145d */
[----:B------:R3:W-:Y:S01]  /*103c0*/  @!P3 ST.E.128 desc[UR38][R84.64], R44 ;  /* 0x0000002c5400b985 */ /* 0x0007e2000c101d26 */
[----:B------:R-:W-:-:S02]  /*103d0*/  @!P2 LEA.HI.X R87, R3, R5, R87, 0x1, P5 ;  /* 0x000000050357a211 */ /* 0x000fc400028f0c57 */
[----:B-1----:R-:W-:Y:S02]  /*103e0*/  SHF.R.S32.HI R9, RZ, 0x1f, R97 ;  /* 0x0000001fff097819 */ /* 0x002fe40000011461 */
[CC--:B------:R-:W-:Y:S01]  /*103f0*/  @!P1 LEA R8, P5, R97.reuse, R4.reuse, 0x1 ;  /* 0x0000000461089211 */ /* 0x0c0fe200078a08ff */
[----:B------:R3:W-:Y:S01]  /*10400*/  @!P2 ST.E.128 desc[UR38][R86.64], R52 ;  /* 0x000000345600a985 */ /* 0x0007e2000c101d26 */
[----:B------:R-:W-:Y:S02]  /*10410*/  SHF.R.S32.HI R12, RZ, 0x1f, R95 ;  /* 0x0000001fff0c7819 */ /* 0x000fe4000001145f */
        /* <DEDUP_REMOVED lines=8> */
.L_x_5348:
[----:B------:R-:W-:Y:S05]  /*104a0*/  BSYNC B1 ;  /* 0x0000000000017941 */ /* 0x000fea0003800000 */
.L_x_5347:
[----:B0--3--:R-:W-:Y:S01]  /*104b0*/  VIADD R8, R90, 0x20 ;  /* 0x000000205a087836 */ /* 0x009fe20000000000 */
[----:B--2---:R4:W0:Y:S04]  /*104c0*/  SHFL.IDX PT, R5, R89, 0x1, 0x181f ;  /* 0x00381f0059057f89 */ /* 0x00482800000e0000 */
[----:B------:R-:W-:Y:S01]  /*104d0*/  ISETP.GE.AND P0, PT, R8, R91, PT ;  /* 0x0000005b0800720c */ /* 0x000fe20003f06270 */
[----:B-1----:R4:W1:-:S12]  /*104e0*/  SHFL.IDX PT, R4, R88, 0x1, 0x181f ;  /* 0x00381f0058047f89 */ /* 0x00285800000e0000 */
[----:B----4-:R-:W-:Y:S05]  /*104f0*/  @P0 BRA `(.L_x_5349) ;  /* 0x0000002400d80947 */ /* 0x010fea0003800000 */
[----:B------:R-:W-:Y:S02]  /*10500*/  ISETP.GE.AND P0, PT, R17, UR7, PT ;  /* 0x0000000711007c0c */ /* 0x000fe4000bf06270 */
[----:B------:R-:W-:Y:S02]  /*10510*/  ISETP.GE.AND P4, PT, R194, UR7, PT ;  /* 0x00000007c2007c0c */ /* 0x000fe4000bf86270 */
[----:B------:R-:W-:Y:S02]  /*10520*/  ISETP.GE.AND P3, PT, R193, UR7, PT ;  /* 0x00000007c1007c0c */ /* 0x000fe4000bf66270 */
[----:B------:R-:W-:Y:S02]  /*10530*/  ISETP.GE.AND P2, PT, R7, UR7, PT ;  /* 0x0000000707007c0c */ /* 0x000fe4000bf46270 */
[----:B------:R-:W-:Y:S02]  /*10540*/  ISETP.GE.AND P1, PT, R3, UR7, PT ;  /* 0x0000000703007c0c */ /* 0x000fe4000bf26270 */
[----:B-----5:R-:W-:-:S02]  /*10550*/  SHF.R.S32.HI R13, RZ, 0x1f, R193 ;  /* 0x0000001fff0d7819 */ /* 0x020fc400000114c1 */
[----:B------:R-:W-:Y:S01]  /*10560*/  SHF.R.S32.HI R15, RZ, 0x1f, R7 ;  /* 0x0000001fff0f7819 */ /* 0x000fe20000011407 */
[----:B01----:R-:W-:Y:S02]  /*10570*/  @!P0 IMAD.WIDE R8, R17, 0x2, R4 ;  /* 0x0000000211088825 */ /* 0x003fe400078e0204 */
[CC--:B------:R-:W-:Y:S02]  /*10580*/  @!P4 LEA R10, P5, R194.reuse, R4.reuse, 0x1 ;  /* 0x00000004c20ac211 */ /* 0x0c0fe400078a08ff */
[-C--:B------:R-:W-:Y:S01]  /*10590*/  @!P3 LEA R12, P6, R193, R4.reuse, 0x1 ;  /* 0x00000004c10cb211 */ /* 0x080fe200078c08ff */
[----:B------:R0:W-:Y:S01]  /*105a0*/  @!P0 ST.E.128 desc[UR38][R8.64], R24 ;  /* 0x0000001808008985 */ /* 0x0001e2000c101d26 */
[----:B------:R-:W-:Y:S02]  /*105b0*/  ISETP.GE.AND P0, PT, R97, UR7, PT ;  /* 0x0000000761007c0c */ /* 0x000fe4000bf06270 */
[----:B------:R-:W-:Y:S02]  /*105c0*/  @!P4 LEA.HI.X R11, R194, R5, R152, 0x1, P5 ;  /* 0x00000005c20bc211 */ /* 0x000fe400028f0c98 */
[----:B------:R-:W-:-:S02]  /*105d0*/  @!P2 LEA R14, P5, R7, R4, 0x1 ;  /* 0x00000004070ea211 */ /* 0x000fc400078a08ff */
        /* <DEDUP_REMOVED lines=25> */
.L_x_5346:
[----:B------:R-:W-:Y:S01]  /*10770*/  ULDC UR7, c[0x0][0xce8] ;  /* 0x00033a0000077ab9 */ /* 0x000fe20000000800 */
[----:B------:R-:W-:Y:S01]  /*10780*/  ULDC.64 UR8, c[0x0][0xc08] ;  /* 0x0003020000087ab9 */ /* 0x000fe20000000a00 */
[----:B------:R-:W-:Y:S01]  /*10790*/  UISETP.NE.AND UP0, UPT, UR7, 0x1, UPT ;  /* 0x000000010700788c */ /* 0x000fe2000bf05270 */
[----:B------:R-:W-:Y:S01]  /*107a0*/  IMAD R8, R8, UR8, RZ ;  /* 0x0000000808087c24 */ /* 0x000fe2000f8e02ff */
[----:B------:R-:W-:Y:S01]  /*107b0*/  SHF.R.S32.HI R0, RZ, 0x1f, R191 ;  /* 0x0000001fff007819 */ /* 0x000fe200000114bf */
[C---:B------:R-:W-:Y:S01]  /*107c0*/  IMAD.WIDE.U32 R4, R7.reuse, UR8, RZ ;  /* 0x0000000807047c25 */ /* 0x040fe2000f8e00ff */
[----:B------:R-:W-:Y:S01]  /*107d0*/  ULDC.64 UR10, c[0x0][0xc40] ;  /* 0x00031000000a7ab9 */ /* 0x000fe20000000a00 */
[----:B------:R-:W-:Y:S01]  /*107e0*/  UIMAD UR6, UR6, UR7, URZ ;  /* 0x00000007060672a4 */ /* 0x000fe2000f8e023f */
[----:B------:R-:W-:Y:S01]  /*107f0*/  PLOP3.LUT P0, PT, PT, PT, UP0, 0x80, 0x0 ;  /* 0x000000000000781c */ /* 0x000fe20003f0f008 */
[----:B------:R-:W-:Y:S01]  /*10800*/  IMAD R7, R7, UR9, R8 ;  /* 0x0000000907077c24 */ /* 0x000fe2000f8e0208 */
[----:B------:R-:W-:Y:S01]  /*10810*/  ULDC.64 UR8, c[0x0][0xc38] ;  /* 0x00030e0000087ab9 */ /* 0x000fe20000000a00 */
[----:B------:R-:W-:Y:S01]  /*10820*/  IMAD R0, R0, UR10, RZ ;  /* 0x0000000a00007c24 */ /* 0x000fe2000f8e02ff */
[----:B------:R-:W-:Y:S01]  /*10830*/  BSSY B1, `(.L_x_5350) ;  /* 0x00000c6000017945 */ /* 0x000fe20003800000 */
[----:B------:R-:W-:Y:S01]  /*10840*/  IMAD.IADD R5, R5, 0x1, R7 ;  /* 0x0000000105057824 */ /* 0x000fe200078e0207 */
[----:B0-----:R-:W-:Y:S01]  /*10850*/  SHF.R.S32.HI R19, RZ, 0x1f, R201 ;  /* 0x0000001fff137819 */ /* 0x001fe200000114c9 */
[----:B------:R-:W-:Y:S01]  /*10860*/  VIADD R8, R190, UR42 ;  /* 0x0000002abe087c36 */ /* 0x000fe20008000000 */
[----:B------:R-:W-:Y:S01]  /*10870*/  SHF.R.S32.HI R152, RZ, 0x1f, R202 ;  /* 0x0000001fff987819 */ /* 0x000fe200000114ca */
[----:B------:R-:W-:Y:S01]  /*10880*/  IMAD.WIDE.U32 R4, R192, UR8, R4 ;  /* 0x00000008c0047c25 */ /* 0x000fe2000f8e0004 */
[----:B------:R-:W-:Y:S01]  /*10890*/  @UP0 ULDC UR8, c[0x0][0xcec] ;  /* 0x00033b0000080ab9 */ /* 0x000fe20000000800 */
[----:B------:R-:W-:-:S02]  /*108a0*/  SHF.R.S32.HI R153, RZ, 0x1f, R203 ;  /* 0x0000001fff997819 */ /* 0x000fc400000114cb */
[C---:B------:R-:W-:Y:S01]  /*108b0*/  IMAD R7, R191.reuse, UR11, R0 ;  /* 0x0000000bbf077c24 */ /* 0x040fe2000f8e0200 */
[----:B------:R-:W-:Y:S01]  /*108c0*/  SHF.R.S32.HI R154, RZ, 0x1f, R204 ;  /* 0x0000001fff9a7819 */ /* 0x000fe200000114cc */
[----:B------:R-:W-:Y:S01]  /*108d0*/  @P0 IMAD.HI.U32 R0, R8, UR8, RZ ;  /* 0x0000000808000c27 */ /* 0x000fe2000f8e00ff */
[----:B------:R-:W-:Y:S01]  /*108e0*/  @UP0 ULDC UR8, c[0x0][0xcf0] ;  /* 0x00033c0000080ab9 */ /* 0x000fe20000000800 */
[----:B------:R-:W-:Y:S02]  /*108f0*/  SHF.R.S32.HI R155, RZ, 0x1f, R205 ;  /* 0x0000001fff9b7819 */ /* 0x000fe400000114cd */
[----:B------:R-:W-:Y:S01]  /*10900*/  IMAD R5, R192, UR9, R5 ;  /* 0x00000009c0057c24 */ /* 0x000fe2000f8e0205 */
[----:B------:R-:W-:Y:S01]  /*10910*/  SHF.R.S32.HI R156, RZ, 0x1f, R206 ;  /* 0x0000001fff9c7819 */ /* 0x000fe200000114ce */
[----:B------:R-:W-:Y:S01]  /*10920*/  IMAD.MOV.U32 R3, RZ, RZ, R8 ;  /* 0x000000ffff037224 */ /* 0x000fe200078e0008 */
[----:B------:R-:W-:Y:S01]  /*10930*/  @P0 SHF.R.U32.HI R3, RZ, UR8, R0 ;  /* 0x00000008ff030c19 */ /* 0x000fe20008011600 */
[----:B------:R-:W-:Y:S01]  /*10940*/  IMAD.WIDE.U32 R4, R191, UR10, R4 ;  /* 0x0000000abf047c25 */ /* 0x000fe2000f8e0004 */
[----:B------:R-:W-:Y:S01]  /*10950*/  ULDC.64 UR10, c[0x0][0xc30] ;  /* 0x00030c00000a7ab9 */ /* 0x000fe20000000a00 */
[----:B------:R-:W-:Y:S01]  /*10960*/  ULDC.64 UR8, c[0x0][0xc48] ;  /* 0x0003120000087ab9 */ /* 0x000fe20000000a00 */
[----:B------:R-:W-:Y:S01]  /*10970*/  SHF.R.S32.HI R0, RZ, 0x1f, R3 ;  /* 0x0000001fff007819 */ /* 0x000fe20000011403 */
[----:B------:R-:W-:Y:S01]  /*10980*/  IMAD.IADD R5, R5, 0x1, R7 ;  /* 0x0000000105057824 */ /* 0x000fe200078e0207 */
[----:B------:R-:W-:Y:S01]  /*10990*/  SHF.R.S32.HI R157, RZ, 0x1f, R207 ;  /* 0x0000001fff9d7819 */ /* 0x000fe200000114cf */
[----:B------:R-:W-:Y:S01]  /*109a0*/  IMAD.MOV R7, RZ, RZ, -R3 ;  /* 0x000000ffff077224 */ /* 0x000fe200078e0a03 */
[----:B------:R-:W-:Y:S01]  /*109b0*/  SHF.R.S32.HI R158, RZ, 0x1f, R208 ;  /* 0x0000001fff9e7819 */ /* 0x000fe200000114d0 */
[----:B------:R-:W-:Y:S01]  /*109c0*/  IMAD R0, R0, UR10, RZ ;  /* 0x0000000a00007c24 */ /* 0x000fe2000f8e02ff */
[----:B------:R-:W-:Y:S01]  /*109d0*/  SHF.R.S32.HI R159, RZ, 0x1f, R209 ;  /* 0x0000001fff9f7819 */ /* 0x000fe200000114d1 */
[----:B------:R-:W-:Y:S01]  /*109e0*/  IMAD R7, R7, UR7, R8 ;  /* 0x0000000707077c24 */ /* 0x000fe2000f8e0208 */
[----:B------:R-:W-:Y:S01]  /*109f0*/  SHF.R.S32.HI R160, RZ, 0x1f, R210 ;  /* 0x0000001fffa07819 */ /* 0x000fe200000114d2 */
[----:B------:R-:W-:Y:S01]  /*10a00*/  IMAD.WIDE.U32 R4, R195, UR8, R4 ;  /* 0x00000008c3047c25 */ /* 0x000fe2000f8e0004 */
[----:B------:R-:W-:-:S02]  /*10a10*/  SHF.R.S32.HI R161, RZ, 0x1f, R211 ;  /* 0x0000001fffa17819 */ /* 0x000fc400000114d3 */
[----:B------:R-:W-:Y:S01]  /*10a20*/  SHF.R.S32.HI R162, RZ, 0x1f, R212 ;  /* 0x0000001fffa27819 */ /* 0x000fe200000114d4 */
[----:B------:R-:W-:Y:S01]  /*10a30*/  IMAD R9, R3, UR11, R0 ;  /* 0x0000000b03097c24 */ /* 0x000fe2000f8e0200 */
[----:B------:R-:W-:Y:S01]  /*10a40*/  SHF.R.S32.HI R0, RZ, 0x1f, R7 ;  /* 0x0000001fff007819 */ /* 0x000fe20000011407 */
[----:B------:R-:W-:Y:S01]  /*10a50*/  IMAD R5, R195, UR9, R5 ;  /* 0x00000009c3057c24 */ /* 0x000fe2000f8e0205 */
[----:B------:R-:W-:Y:S01]  /*10a60*/  ULDC.64 UR8, c[0x0][0xc28] ;  /* 0x00030a0000087ab9 */ /* 0x000fe20000000a00 */
[----:B------:R-:W-:Y:S01]  /*10a70*/  VIADD R8, R16, 0x38820 ;  /* 0x0003882010087836 */ /* 0x000fe20000000000 */
[----:B------:R-:W-:Y:S01]  /*10a80*/  SHF.R.S32.HI R163, RZ, 0x1f, R213 ;  /* 0x0000001fffa37819 */ /* 0x000fe200000114d5 */
[----:B------:R-:W-:Y:S01]  /*10a90*/  IMAD.WIDE.U32 R4, R3, UR10, R4 ;  /* 0x0000000a03047c25 */ /* 0x000fe2000f8e0004 */
[----:B------:R-:W-:Y:S02]  /*10aa0*/  SHF.R.S32.HI R164, RZ, 0x1f, R214 ;  /* 0x0000001fffa47819 */ /* 0x000fe400000114d6 */
[----:B------:R-:W-:Y:S01]  /*10ab0*/  PRMT R8, RZ, 0x654, R8 ;  /* 0x00000654ff087816 */ /* 0x000fe20000000008 */
[----:B------:R-:W-:Y:S01]  /*10ac0*/  IMAD R0, R0, UR8, RZ ;  /* 0x0000000800007c24 */ /* 0x000fe2000f8e02ff */
[----:B------:R-:W-:Y:S01]  /*10ad0*/  SHF.R.S32.HI R165, RZ, 0x1f, R215 ;  /* 0x0000001fffa57819 */ /* 0x000fe200000114d7 */
[----:B------:R-:W-:Y:S01]  /*10ae0*/  IMAD.IADD R5, R5, 0x1, R9 ;  /* 0x0000000105057824 */ /* 0x000fe200078e0209 */
[----:B------:R0:W-:Y:S01]  /*10af0*/  SYNCS.ARRIVE.TRANS64.RED.A1T0 RZ, [R8+URZ], RZ ;  /* 0x000000ff08ff79a7 */ /* 0x0001e2000810043f */
        /* <DEDUP_REMOVED lines=9> */
[C---:B------:R-:W-:Y:S02]  /*10b90*/  LEA R3, P1, R4.reuse, UR8, 0x2 ;  /* 0x0000000804037c11 */ /* 0x040fe4000f8210ff */
[----:B------:R-:W-:Y:S02]  /*10ba0*/  SHF.R.S32.HI R169, RZ, 0x1f, R219 ;  /* 0x0000001fffa97819 */ /* 0x000fe400000114db */
[----:B------:R-:W-:Y:S01]  /*10bb0*/  LEA.HI.X R7, R4, UR9, R7, 0x2, P1 ;  /* 0x0000000904077c11 */ /* 0x000fe200088f1407 */
[----:B------:R0:W1:Y:S01]  /*10bc0*/  SHFL.IDX PT, R12, R3, RZ, 0x1c1f ;  /* 0x001c1fff030c7589 */ /* 0x00006200000e0000 */
[----:B------:R-:W-:Y:S02]  /*10bd0*/  SHF.R.S32.HI R170, RZ, 0x1f, R220 ;  /* 0x0000001fffaa7819 */ /* 0x000fe400000114dc */
[----:B------:R-:W-:Y:S01]  /*10be0*/  SHF.R.S32.HI R171, RZ, 0x1f, R221 ;  /* 0x0000001fffab7819 */ /* 0x000fe200000114dd */
[----:B------:R0:W2:Y:S01]  /*10bf0*/  SHFL.IDX PT, R13, R7, RZ, 0x1c1f ;  /* 0x001c1fff070d7589 */ /* 0x0000a200000e0000 */
[----:B------:R-:W-:-:S02]  /*10c00*/  SHF.R.S32.HI R172, RZ, 0x1f, R222 ;  /* 0x0000001fffac7819 */ /* 0x000fc400000114de */
[----:B------:R-:W-:Y:S02]  /*10c10*/  SHF.R.S32.HI R173, RZ, 0x1f, R223 ;  /* 0x0000001fffad7819 */ /* 0x000fe400000114df */
[----:B------:R-:W-:Y:S02]  /*10c20*/  SHF.R.S32.HI R174, RZ, 0x1f, R224 ;  /* 0x0000001fffae7819 */ /* 0x000fe400000114e0 */
[----:B------:R-:W-:Y:S02]  /*10c30*/  SHF.R.S32.HI R14, RZ, 0x1f, R225 ;  /* 0x0000001fff0e7819 */ /* 0x000fe400000114e1 */
[----:B------:R-:W-:Y:S02]  /*10c40*/  SHF.R.S32.HI R15, RZ, 0x1f, R226 ;  /* 0x0000001fff0f7819 */ /* 0x000fe400000114e2 */
[----:B------:R-:W-:Y:S02]  /*10c50*/  SHF.R.S32.HI R20, RZ, 0x1f, R227 ;  /* 0x0000001fff147819 */ /* 0x000fe400000114e3 */
[----:B------:R-:W-:Y:S01]  /*10c60*/  SHF.R.S32.HI R21, RZ, 0x1f, R22 ;  /* 0x0000001fff157819 */ /* 0x000fe20000011416 */
[----:B0-----:R-:W-:Y:S06]  /*10c70*/  @P0 BRA `(.L_x_5351) ;  /* 0x0000000800040947 */ /* 0x001fec0003800000 */
        /* <DEDUP_REMOVED lines=14> */
[CC--:B0-----:R-:W-:Y:S02]  /*10d60*/  @!P2 LEA R4, P6, R226.reuse, R12.reuse, 0x2 ;  /* 0x0000000ce204a211 */ /* 0x0c1fe400078c10ff */
[CC--:B-1----:R-:W-:Y:S02]  /*10d70*/  @!P1 LEA R8, P5, R225.reuse, R12.reuse, 0x2 ;  /* 0x0000000ce1089211 */ /* 0x0c2fe400078a10ff */
        /* <DEDUP_REMOVED lines=12> */
[----:B------:R-:W-:Y:S02]  /*10e40*/  ISETP.GE.AND P1, PT, R219, UR7, PT ;  /* 0x00000007db007c0c */ /* 0x000fe4000bf26270 */
[----:B------:R-:W-:Y:S01]  /*10e50*/  @!P4 LEA.HI.X R9, R222, R13, R172, 0x2, P2 ;  /* 0x0000000dde09c211 */ /* 0x000fe200010f14ac */
[----:B------:R0:W-:Y:S01]  /*10e60*/  @!P3 ST.E.64 desc[UR38][R4.64], R44 ;  /* 0x0000002c0400b985 */ /* 0x0001e2000c101b26 */
[----:B------:R-:W-:Y:S02]  /*10e70*/  ISETP.GE.AND P2, PT, R218, UR7, PT ;  /* 0x00000007da007c0c */ /* 0x000fe4000bf46270 */
[----:B--2---:R-:W-:Y:S01]  /*10e80*/  @!P5 LEA R10, P6, R221, R12, 0x2 ;  /* 0x0000000cdd0ad211 */ /* 0x004fe200078c10ff */
[----:B------:R1:W-:Y:S01]  /*10e90*/  @!P4 ST.E.64 desc[UR38][R8.64], R48 ;  /* 0x000000300800c985 */ /* 0x0003e2000c101b26 */
[----:B------:R-:W-:-:S02]  /*10ea0*/  ISETP.GE.AND P3, PT, R217, UR7, PT ;  /* 0x00000007d9007c0c */ /* 0x000fc4000bf66270 */
[----:B------:R-:W-:Y:S02]  /*10eb0*/  @!P5 LEA.HI.X R11, R221, R13, R171, 0x2, P6 ;  /* 0x0000000ddd0bd211 */ /* 0x000fe400030f14ab */
        /* <DEDUP_REMOVED lines=8> */
[----:B--2---:R-:W-:-:S02]  /*10f40*/  @!P2 LEA R10, P6, R218, R12, 0x2 ;  /* 0x0000000cda0aa211 */ /* 0x004fc400078c10ff */
[----:B------:R-:W-:Y:S01]  /*10f50*/  ISETP.GE.AND P0, PT, R214, UR7, PT ;  /* 0x00000007d6007c0c */ /* 0x000fe2000bf06270 */
[----:B------:R1:W-:Y:S01]  /*10f60*/  @!P1 ST.E.64 desc[UR38][R8.64], R60 ;  /* 0x0000003c08009985 */ /* 0x0003e2000c101b26 */
        /* <DEDUP_REMOVED lines=9> */
[----:B--2---:R-:W-:-:S03]  /*11000*/  @!P5 LEA R10, P6, R215, R12, 0x2 ;  /* 0x0000000cd70ad211 */ /* 0x004fc600078c10ff */
[----:B------:R1:W-:Y:S01]  /*11010*/  @!P4 ST.E.64 desc[UR38][R8.64], R72 ;  /* 0x000000480800c985 */ /* 0x0003e2000c101b26 */
[----:B------:R-:W-:-:S05]  /*11020*/  @!P5 LEA.HI.X R11, R215, R13, R165, 0x2, P6 ;  /* 0x0000000dd70bd211 */ /* 0x000fca00030f14a5 */
[----:B------:R2:W-:Y:S01]  /*11030*/  @!P5 ST.E.64 desc[UR38][R10.64], R76 ;  /* 0x0000004c0a00d985 */ /* 0x0005e2000c101b26 */
[----:B------:R-:W-:Y:S02]  /*11040*/  ISETP.GE.AND P5, PT, R211, UR7, PT ;  /* 0x00000007d3007c0c */ /* 0x000fe4000bfa6270 */
[----:B0-----:R-:W-:-:S04]  /*11050*/  @!P0 LEA R4, P4, R214, R12, 0x2 ;  /* 0x0000000cd6048211 */ /* 0x001fc800078810ff */
[-C--:B------:R-:W-:Y:S02]  /*11060*/  @!P0 LEA.HI.X R5, R214, R13.reuse, R164, 0x2, P4 ;  /* 0x0000000dd6058211 */ /* 0x080fe400020f14a4 */
[----:B------:R-:W-:Y:S02]  /*11070*/  ISETP.GE.AND P4, PT, R210, UR7, PT ;  /* 0x00000007d2007c0c */ /* 0x000fe4000bf86270 */
[CC--:B-1----:R-:W-:Y:S01]  /*11080*/  @!P1 LEA R8, P3, R213.reuse, R12.reuse, 0x2 ;  /* 0x0000000cd5089211 */ /* 0x0c2fe200078610ff */
[----:B------:R0:W-:Y:S01]  /*11090*/  @!P0 ST.E.64 desc[UR38][R4.64], R80 ;  /* 0x0000005004008985 */ /* 0x0001e2000c101b26 */
[----:B--2---:R-:W-:Y:S02]  /*110a0*/  @!P2 LEA R10, P6, R212, R12, 0x2 ;  /* 0x0000000cd40aa211 */ /* 0x004fe400078c10ff */
        /* <DEDUP_REMOVED lines=12> */
[-C--:B------:R-:W-:Y:S02]  /*11170*/  @!P4 LEA.HI.X R9, R210, R13.reuse, R160, 0x2, P0 ;  /* 0x0000000dd209c211 */ /* 0x080fe400000f14a0 */
[----:B------:R-:W-:Y:S02]  /*11180*/  ISETP.GE.AND P0, PT, R206, UR7, PT ;  /* 0x00000007ce007c0c */ /* 0x000fe4000bf06270 */
[C---:B--2---:R-:W-:Y:S01]  /*11190*/  @!P3 LEA R10, P6, R209.reuse, R12, 0x2 ;  /* 0x0000000cd10ab211 */ /* 0x044fe200078c10ff */
[----:B------:R1:W-:Y:S01]  /*111a0*/  @!P4 ST.E.64 desc[UR38][R8.64], R96 ;  /* 0x000000600800c985 */ /* 0x0003e2000c101b26 */
[----:B------:R-:W-:Y:S02]  /*111b0*/  ISETP.GE.AND P4, PT, R204, UR7, PT ;  /* 0x00000007cc007c0c */ /* 0x000fe4000bf86270 */
[----:B------:R-:W-:-:S02]  /*111c0*/  @!P3 LEA.HI.X R11, R209, R13, R159, 0x2, P6 ;  /* 0x0000000dd10bb211 */ /* 0x000fc400030f149f */
[----:B0-----:R-:W-:-:S03]  /*111d0*/  @!P2 LEA R4, P6, R208, R12, 0x2 ;  /* 0x0000000cd004a211 */ /* 0x001fc600078c10ff */
[----:B------:R0:W-:Y:S01]  /*111e0*/  @!P3 ST.E.64 desc[UR38][R10.64], R100 ;  /* 0x000000640a00b985 */ /* 0x0001e2000c101b26 */
[----:B------:R-:W-:Y:S02]  /*111f0*/  @!P2 LEA.HI.X R5, R208, R13, R158, 0x2, P6 ;  /* 0x0000000dd005a211 */ /* 0x000fe400030f149e */
[----:B-1----:R-:W-:-:S03]  /*11200*/  @!P1 LEA R8, P3, R207, R12, 0x2 ;  /* 0x0000000ccf089211 */ /* 0x002fc600078610ff */
[----:B------:R1:W-:Y:S01]  /*11210*/  @!P2 ST.E.64 desc[UR38][R4.64], R104 ;  /* 0x000000680400a985 */ /* 0x0003e2000c101b26 */
[-C--:B------:R-:W-:Y:S02]  /*11220*/  @!P1 LEA.HI.X R9, R207, R13.reuse, R157, 0x2, P3 ;  /* 0x0000000dcf099211 */ /* 0x080fe400018f149d */
[----:B------:R-:W-:Y:S02]  /*11230*/  ISETP.GE.AND P3, PT, R203, UR7, PT ;  /* 0x00000007cb007c0c */ /* 0x000fe4000bf66270 */
[CC--:B0-----:R-:W-:Y:S01]  /*11240*/  @!P0 LEA R10, P6, R206.reuse, R12.reuse, 0x2 ;  /* 0x0000000cce0a8211 */ /* 0x0c1fe200078c10ff */
[----:B------:R0:W-:Y:S03]  /*11250*/  @!P1 ST.E.64 desc[UR38][R8.64], R108 ;  /* 0x0000006c08009985 */ /* 0x0001e6000c101b26 */
[----:B------:R-:W-:Y:S02]  /*11260*/  @!P0 LEA.HI.X R11, R206, R13, R156, 0x2, P6 ;  /* 0x0000000dce0b8211 */ /* 0x000fe400030f149c */
[----:B-1----:R-:W-:-:S03]  /*11270*/  @!P5 LEA R4, P1, R205, R12, 0x2 ;  /* 0x0000000ccd04d211 */ /* 0x002fc600078210ff */
[----:B------:R1:W-:Y:S01]  /*11280*/  @!P0 ST.E.64 desc[UR38][R10.64], R112 ;  /* 0x000000700a008985 */ /* 0x0003e2000c101b26 */
[----:B------:R-:W-:Y:S02]  /*11290*/  ISETP.GE.AND P0, PT, R202, UR7, PT ;  /* 0x00000007ca007c0c */ /* 0x000fe4000bf06270 */
[-C--:B------:R-:W-:Y:S02]  /*112a0*/  @!P5 LEA.HI.X R5, R205, R13.reuse, R155, 0x2, P1 ;  /* 0x0000000dcd05d211 */ /* 0x080fe400008f149b */
[----:B------:R-:W-:Y:S02]  /*112b0*/  ISETP.GE.AND P1, PT, R201, UR7, PT ;  /* 0x00000007c9007c0c */ /* 0x000fe4000bf26270 */
[C---:B0-----:R-:W-:Y:S01]  /*112c0*/  @!P4 LEA R8, P2, R204.reuse, R12, 0x2 ;  /* 0x0000000ccc08c211 */ /* 0x041fe200078410ff */
[----:B------:R0:W-:Y:S03]  /*112d0*/  @!P5 ST.E.64 desc[UR38][R4.64], R116 ;  /* 0x000000740400d985 */ /* 0x0001e6000c101b26 */
[----:B------:R-:W-:-:S02]  /*112e0*/  @!P4 LEA.HI.X R9, R204, R13, R154, 0x2, P2 ;  /* 0x0000000dcc09c211 */ /* 0x000fc400010f149a */
[----:B------:R-:W-:Y:S02]  /*112f0*/  ISETP.GE.AND P2, PT, R198, UR7, PT ;  /* 0x00000007c6007c0c */ /* 0x000fe4000bf46270 */
[CC--:B-1----:R-:W-:Y:S01]  /*11300*/  @!P3 LEA R10, P6, R203.reuse, R12.reuse, 0x2 ;  /* 0x0000000ccb0ab211 */ /* 0x0c2fe200078c10ff */
[----:B------:R1:W-:Y:S01]  /*11310*/  @!P4 ST.E.64 desc[UR38][R8.64], R120 ;  /* 0x000000780800c985 */ /* 0x0003e2000c101b26 */
[----:B------:R-:W-:Y:S02]  /*11320*/  ISETP.GE.AND P4, PT, R200, UR7, PT ;  /* 0x00000007c8007c0c */ /* 0x000fe4000bf86270 */
[----:B------:R-:W-:Y:S02]  /*11330*/  @!P3 LEA.HI.X R11, R203, R13, R153, 0x2, P6 ;  /* 0x0000000dcb0bb211 */ /* 0x000fe400030f1499 */
[----:B0-----:R-:W-:-:S03]  /*11340*/  @!P0 LEA R4, P5, R202, R12, 0x2 ;  /* 0x0000000cca048211 */ /* 0x001fc600078a10ff */
[----:B------:R0:W-:Y:S01]  /*11350*/  @!P3 ST.E.64 desc[UR38][R10.64], R124 ;  /* 0x0000007c0a00b985 */ /* 0x0001e2000c101b26 */
[----:B------:R-:W-:Y:S02]  /*11360*/  ISETP.GE.AND P3, PT, R199, UR7, PT ;  /* 0x00000007c7007c0c */ /* 0x000fe4000bf66270 */
[-C--:B------:R-:W-:Y:S02]  /*11370*/  @!P0 LEA.HI.X R5, R202, R13.reuse, R152, 0x2, P5 ;  /* 0x0000000dca058211 */ /* 0x080fe400028f1498 */
[----:B------:R-:W-:Y:S02]  /*11380*/  ISETP.GE.AND P5, PT, R197, UR7, PT ;  /* 0x00000007c5007c0c */ /* 0x000fe4000bfa6270 */
[C---:B-1----:R-:W-:Y:S01]  /*11390*/  @!P1 LEA R8, P6, R201.reuse, R12, 0x2 ;  /* 0x0000000cc9089211 */ /* 0x042fe200078c10ff */
[----:B------:R1:W-:Y:S03]  /*113a0*/  @!P0 ST.E.64 desc[UR38][R4.64], R128 ;  /* 0x0000008004008985 */ /* 0x0003e6000c101b26 */
[----:B------:R-:W-:-:S03]  /*113b0*/  @!P1 LEA.HI.X R9, R201, R13, R19, 0x2, P6 ;  /* 0x0000000dc9099211 */ /* 0x000fc600030f1413 */
[CC--:B0-----:R-:W-:Y:S02]  /*113c0*/  @!P3 LEA R10, P6, R199.reuse, R12.reuse, 0x2 ;  /* 0x0000000cc70ab211 */ /* 0x0c1fe400078c10ff */
[----:B------:R0:W-:Y:S02]  /*113d0*/  @!P1 ST.E.64 desc[UR38][R8.64], R132 ;  /* 0x0000008408009985 */ /* 0x0001e4000c101b26 */
[----:B------:R-:W-:Y:S02]  /*113e0*/  @!P3 LEA.HI.X R11, R199, R13, R236, 0x2, P6 ;  /* 0x0000000dc70bb211 */ /* 0x000fe400030f14ec */
[----:B-1----:R-:W-:-:S04]  /*113f0*/  @!P4 LEA R4, P0, R200, R12, 0x2 ;  /* 0x0000000cc804c211 */ /* 0x002fc800078010ff */
[----:B------:R-:W-:Y:S02]  /*11400*/  @!P4 LEA.HI.X R5, R200, R13, R237, 0x2, P0 ;  /* 0x0000000dc805c211 */ /* 0x000fe400000f14ed */
[----:B0-----:R-:W-:-:S03]  /*11410*/  @!P2 LEA R8, P1, R198, R12, 0x2 ;  /* 0x0000000cc608a211 */ /* 0x001fc600078210ff */
[----:B------:R0:W-:Y:S01]  /*11420*/  @!P4 ST.E.64 desc[UR38][R4.64], R136 ;  /* 0x000000880400c985 */ /* 0x0001e2000c101b26 */
[C---:B------:R-:W-:Y:S02]  /*11430*/  @!P5 LEA R12, P0, R197.reuse, R12, 0x2 ;  /* 0x0000000cc50cd211 */ /* 0x040fe400078010ff */
[-C--:B------:R-:W-:Y:S01]  /*11440*/  @!P2 LEA.HI.X R9, R198, R13.reuse, R235, 0x2, P1 ;  /* 0x0000000dc609a211 */ /* 0x080fe200008f14eb */
[----:B------:R0:W-:Y:S01]  /*11450*/  @!P3 ST.E.64 desc[UR38][R10.64], R140 ;  /* 0x0000008c0a00b985 */ /* 0x0001e2000c101b26 */
[----:B------:R-:W-:-:S03]  /*11460*/  @!P5 LEA.HI.X R13, R197, R13, R234, 0x2, P0 ;  /* 0x0000000dc50dd211 */ /* 0x000fc600000f14ea */
[----:B------:R0:W-:Y:S04]  /*11470*/  @!P2 ST.E.64 desc[UR38][R8.64], R144 ;  /* 0x000000900800a985 */ /* 0x0001e8000c101b26 */
[----:B------:R0:W-:Y:S02]  /*11480*/  @!P5 ST.E.64 desc[UR38][R12.64], R148 ;  /* 0x000000940c00d985 */ /* 0x0001e4000c101b26 */
.L_x_5351:
[----:B------:R-:W-:Y:S05]  /*11490*/  BSYNC B1 ;  /* 0x0000000000017941 */ /* 0x000fea0003800000 */
.L_x_5350:
[----:B------:R-:W-:Y:S01]  /*114a0*/  VIADD R0, R0, 0x8 ;  /* 0x0000000800007836 */ /* 0x000fe20000000000 */
[----:B------:R-:W3:Y:S04]  /*114b0*/  SHFL.IDX PT, R7, R7, 0x1, 0x1c1f ;  /* 0x003c1f0007077f89 */ /* 0x000ee800000e0000 */
[----:B------:R-:W-:Y:S01]  /*114c0*/  ISETP.GE.AND P0, PT, R0, UR6, PT ;  /* 0x0000000600007c0c */ /* 0x000fe2000bf06270 */
[----:B------:R-:W4:-:S12]  /*114d0*/  SHFL.IDX PT, R3, R3, 0x1, 0x1c1f ;  /* 0x003c1f0003037f89 */ /* 0x000f1800000e0000 */
[----:B------:R-:W-:Y:S05]  /*114e0*/  @P0 BRA `(.L_x_5349) ;  /* 0x0000001400dc0947 */ /* 0x000fea0003800000 */
[----:B------:R-:W-:Y:S02]  /*114f0*/  ULDC UR6, c[0x0][0xbc8] ;  /* 0x0002f20000067ab9 */ /* 0x000fe40000000800 */
[----:B------:R-:W-:Y:S02]  /*11500*/  ISETP.GE.AND P4, PT, R22, UR6, PT ;  /* 0x0000000616007c0c */ /* 0x000fe4000bf86270 */
[----:B------:R-:W-:Y:S02]  /*11510*/  ISETP.GE.AND P2, PT, R227, UR6, PT ;  /* 0x00000006e3007c0c */ /* 0x000fe4000bf46270 */
[----:B------:R-:W-:Y:S02]  /*11520*/  ISETP.GE.AND P1, PT, R226, UR6, PT ;  /* 0x00000006e2007c0c */ /* 0x000fe4000bf26270 */
[----:B------:R-:W-:-:S07]  /*11530*/  ISETP.GE.AND P0, PT, R225, UR6, PT ;  /* 0x00000006e1007c0c */ /* 0x000fce000bf06270 */
[CC--:B01--4-:R-:W-:Y:S02]  /*11540*/  @!P4 LEA R12, P3, R22.reuse, R3.reuse, 0x2 ;  /* 0x00000003160cc211 */ /* 0x0d3fe400078610ff */
[----:B------:R-:W-:Y:S02]  /*11550*/  @!P2 LEA R4, P6, R227, R3, 0x2 ;  /* 0x00000003e304a211 */ /* 0x000fe400078c10ff */
[----:B--23--:R-:W-:Y:S02]  /*11560*/  @!P4 LEA.HI.X R13, R22, R7, R21, 0x2, P3 ;  /* 0x00000007160dc211 */ /* 0x00cfe400018f1415 */
        /* <DEDUP_REMOVED lines=14> */
[C---:B------:R-:W-:Y:S02]  /*11650*/  @!P4 LEA R14, P2, R223.reuse, R3, 0x2 ;  /* 0x00000003df0ec211 */ /* 0x040fe400078410ff */
        /* <DEDUP_REMOVED lines=12> */
[----:B--2---:R-:W-:-:S02]  /*11720*/  @!P1 LEA R8, P5, R220, R3, 0x2 ;  /* 0x00000003dc089211 */ /* 0x004fc400078a10ff */
        /* <DEDUP_REMOVED lines=20> */
[----:B--2---:R-:W-:Y:S01]  /*11870*/  @!P1 LEA R8, P3, R214, R3, 0x2 ;  /* 0x00000003d6089211 */ /* 0x004fe200078610ff */
        /* <DEDUP_REMOVED lines=23> */
[-C--:B--2---:R-:W-:Y:S02]  /*119f0*/  @!P2 LEA R4, P6, R209, R3.reuse, 0x2 ;  /* 0x00000003d104a211 */ /* 0x084fe400078c10ff */
[----:B------:R-:W-:Y:S01]  /*11a00*/  ISETP.GE.AND P4, PT, R205, UR6, PT ;  /* 0x00000006cd007c0c */ /* 0x000fe2000bf86270 */
[----:B------:R2:W-:Y:S01]  /*11a10*/  @!P3 ST.E.64 desc[UR38][R20.64], R98 ;  /* 0x000000621400b985 */ /* 0x0005e2000c101b26 */
[----:B---3--:R-:W-:Y:S02]  /*11a20*/  @!P1 LEA R8, P3, R208, R3, 0x2 ;  /* 0x00000003d0089211 */ /* 0x008fe400078610ff */
        /* <DEDUP_REMOVED lines=13> */
[C---:B--2---:R-:W-:Y:S01]  /*11b00*/  @!P3 LEA R20, P6, R204.reuse, R3, 0x2 ;  /* 0x00000003cc14b211 */ /* 0x044fe200078c10ff */
        /* <DEDUP_REMOVED lines=11> */
[-C--:B---3--:R-:W-:Y:S01]  /*11bc0*/  @!P1 LEA R8, P6, R202, R3.reuse, 0x2 ;  /* 0x00000003ca089211 */ /* 0x088fe200078c10ff */
[----:B------:R3:W-:Y:S02]  /*11bd0*/  @!P0 ST.E.64 desc[UR38][R4.64], R126 ;  /* 0x0000007e04008985 */ /* 0x0007e4000c101b26 */
[----:B0-----:R-:W-:-:S02]  /*11be0*/  @!P4 LEA R10, P0, R201, R3, 0x2 ;  /* 0x00000003c90ac211 */ /* 0x001fc400078010ff */
[----:B------:R-:W-:Y:S02]  /*11bf0*/  @!P1 LEA.HI.X R9, R202, R7, R152, 0x2, P6 ;  /* 0x00000007ca099211 */ /* 0x000fe400030f1498 */
[----:B--2---:R-:W-:Y:S02]  /*11c00*/  @!P3 LEA R12, P6, R200, R3, 0x2 ;  /* 0x00000003c80cb211 */ /* 0x004fe400078c10ff */
        /* <DEDUP_REMOVED lines=13> */
[----:B---3--:R-:W-:-:S04]  /*11ce0*/  LEA R4, P0, R197, R3, 0x2 ;  /* 0x00000003c5047211 */ /* 0x008fc800078010ff */
[----:B------:R-:W-:-:S05]  /*11cf0*/  LEA.HI.X R5, R197, R7, R234, 0x2, P0 ;  /* 0x00000007c5057211 */ /* 0x000fca00000f14ea */
[----:B------:R0:W-:Y:S01]  /*11d00*/  ST.E.64 desc[UR38][R4.64], R150 ;  /* 0x0000009604007985 */ /* 0x0001e2000c101b26 */
[----:B------:R-:W-:Y:S05]  /*11d10*/  BRA `(.L_x_5349) ;  /* 0x0000000c00d07947 */ /* 0x000fea0003800000 */
.L_x_5343:
        /* <DEDUP_REMOVED lines=26> */
.L_x_5352:
[----:B------:R-:W-:Y:S01]  /*11ec0*/  BSSY B1, `(.L_x_5353) ;  /* 0x0000038000017945 */ /* 0x000fe20003800000 */
[----:B------:R-:W-:Y:S02]  /*11ed0*/  SEL R191, R191, RZ, !P0 ;  /* 0x000000ffbfbf7207 */ /* 0x000fe40004000000 */
[----:B------:R-:W-:Y:S02]  /*11ee0*/  SEL R196, R196, RZ, !P0 ;  /* 0x000000ffc4c47207 */ /* 0x000fe40004000000 */
[----:B-----5:R-:W-:Y:S01]  /*11ef0*/  SHF.R.S32.HI R26, RZ, 0x1f, R3 ;  /* 0x0000001fff1a7819 */ /* 0x020fe20000011403 */
[----:B------:R-:W-:Y:S06]  /*11f00*/  @P3 BRA `(.L_x_5354) ;  /* 0x0000000000cc3947 */ /* 0x000fec0003800000 */
[----:B------:R-:W0:Y:S01]  /*11f10*/  S2R R29, SR_TID.X ;  /* 0x00000000001d7919 */ /* 0x000e220000002100 */
[----:B------:R-:W1:Y:S01]  /*11f20*/  LDC R28, c[0x0][0xce8] ;  /* 0x00033a00ff1c7b82 */ /* 0x000e620000000800 */
[----:B------:R-:W-:Y:S02]  /*11f30*/  IMAD.U32 R8, RZ, RZ, UR42 ;  /* 0x0000002aff087e24 */ /* 0x000fe4000f8e00ff */
[----:B-1----:R-:W-:-:S03]  /*11f40*/  IMAD R4, R7, R28, RZ ;  /* 0x0000001c07047224 */ /* 0x002fc600078e02ff */
[----:B0-----:R-:W-:-:S04]  /*11f50*/  IADD3 R29, R8, -0x80, R29 ;  /* 0xffffff80081d7810 */ /* 0x001fc80007ffe01d */
[----:B------:R-:W-:-:S13]  /*11f60*/  ISETP.GE.AND P0, PT, R29, R4, PT ;  /* 0x000000041d00720c */ /* 0x000fda0003f06270 */
[----:B------:R-:W-:Y:S05]  /*11f70*/  @P0 BRA `(.L_x_5354) ;  /* 0x0000000000b00947 */ /* 0x000fea0003800000 */
[----:B------:R-:W-:Y:S01]  /*11f80*/  ISETP.NE.AND P1, PT, R28, 0x1, PT ;  /* 0x000000011c00780c */ /* 0x000fe20003f25270 */
[----:B------:R-:W-:Y:S01]  /*11f90*/  IMAD.MOV.U32 R24, RZ, RZ, 0xab8 ;  /* 0x00000ab8ff187424 */ /* 0x000fe200078e00ff */
[----:B------:R-:W-:Y:S01]  /*11fa0*/  ISETP.GT.AND P0, PT, R0, 0x1, PT ;  /* 0x000000010000780c */ /* 0x000fe20003f04270 */
[----:B------:R-:W0:Y:S01]  /*11fb0*/  LDC.64 R4, c[0x0][0xca8] ;  /* 0x00032a00ff047b82 */ /* 0x000e220000000a00 */
[----:B------:R-:W-:Y:S01]  /*11fc0*/  LOP3.LUT R195, R195, 0xff, RZ, 0xc0, !PT ;  /* 0x000000ffc3c37812 */ /* 0x000fe200078ec0ff */
[----:B------:R-:W-:Y:S01]  /*11fd0*/  IMAD.MOV.U32 R19, RZ, RZ, R29 ;  /* 0x000000ffff137224 */ /* 0x000fe200078e001d */
[----:B------:R-:W-:-:S05]  /*11fe0*/  SEL R24, R24, 0xa78, P0 ;  /* 0x00000a7818187807 */ /* 0x000fca0000000000 */
[----:B------:R-:W1:Y:S08]  /*11ff0*/  LDC.64 R12, c[0x0][R24+0x220] ;  /* 0x00008800180c7b82 */ /* 0x000e700000000a00 */
[----:B------:R-:W2:Y:S08]  /*12000*/  @P1 LDC R0, c[0x0][0xcec] ;  /* 0x00033b00ff001b82 */ /* 0x000eb00000000800 */
[----:B------:R-:W3:Y:S08]  /*12010*/  LDC.64 R10, c[0x0][R24+0x218] ;  /* 0x00008600180a7b82 */ /* 0x000ef00000000a00 */
[----:B------:R-:W4:Y:S01]  /*12020*/  @P1 LDC R27, c[0x0][0xcf0] ;  /* 0x00033c00ff1b1b82 */ /* 0x000f220000000800 */
[----:B-1----:R-:W-:-:S02]  /*12030*/  IMAD R13, R13, R191, RZ ;  /* 0x000000bf0d0d7224 */ /* 0x002fc400078e02ff */
[----:B------:R-:W-:-:S05]  /*12040*/  IMAD.WIDE.U32 R20, R12, R191, RZ ;  /* 0x000000bf0c147225 */ /* 0x000fca00078e00ff */
[----:B------:R-:W1:Y:S01]  /*12050*/  LDC.64 R14, c[0x0][R24+0x228] ;  /* 0x00008a00180e7b82 */ /* 0x000e620000000a00 */
[----:B--2---:R-:W-:-:S07]  /*12060*/  @P1 IMAD.HI.U32 R0, R29, R0, RZ ;  /* 0x000000001d001227 */ /* 0x004fce00078e00ff */
[----:B------:R-:W2:Y:S01]  /*12070*/  LDC.64 R8, c[0x0][R24+0x210] ;  /* 0x0000840018087b82 */ /* 0x000ea20000000a00 */
[-C--:B---3--:R-:W-:Y:S02]  /*12080*/  IMAD R25, R11, R192.reuse, RZ ;  /* 0x000000c00b197224 */ /* 0x088fe400078e02ff */
[----:B------:R-:W-:-:S04]  /*12090*/  IMAD.WIDE.U32 R10, R10, R192, RZ ;  /* 0x000000c00a0a7225 */ /* 0x000fc800078e00ff */
[----:B------:R-:W-:Y:S01]  /*120a0*/  IMAD.IADD R25, R11, 0x1, R25 ;  /* 0x000000010b197824 */ /* 0x000fe200078e0219 */
[----:B----4-:R-:W-:Y:S01]  /*120b0*/  @P1 SHF.R.U32.HI R19, RZ, R27, R0 ;  /* 0x0000001bff131219 */ /* 0x010fe20000011600 */
[----:B------:R-:W-:Y:S01]  /*120c0*/  IMAD R27, R12, R196, R13 ;  /* 0x000000c40c1b7224 */ /* 0x000fe200078e020d */
[----:B------:R-:W-:Y:S01]  /*120d0*/  SEL R13, R195, RZ, P0 ;  /* 0x000000ffc30d7207 */ /* 0x000fe20000000000 */
[----:B0-----:R-:W0:Y:S01]  /*120e0*/  @!P0 LDC R4, c[0x0][0xc50] ;  /* 0x00031400ff048b82 */ /* 0x001e220000000800 */
[----:B------:R-:W-:Y:S01]  /*120f0*/  IADD3 R0, P1, P3, R20, R10, R3 ;  /* 0x0000000a14007210 */ /* 0x000fe20007b3e003 */
[----:B------:R-:W-:Y:S02]  /*12100*/  IMAD.MOV R12, RZ, RZ, -R19 ;  /* 0x000000ffff0c7224 */ /* 0x000fe400078e0a13 */
[----:B------:R-:W-:Y:S02]  /*12110*/  IMAD.IADD R27, R21, 0x1, R27 ;  /* 0x00000001151b7824 */ /* 0x000fe400078e021b */
[----:B-1----:R-:W-:-:S02]  /*12120*/  IMAD.WIDE.U32 R10, R14, R13, RZ ;  /* 0x0000000d0e0a7225 */ /* 0x002fc400078e00ff */
[----:B------:R-:W1:Y:S02]  /*12130*/  @!P0 LDC R5, c[0x0][0xc54] ;  /* 0x00031500ff058b82 */ /* 0x000e640000000800 */
[----:B------:R-:W-:Y:S02]  /*12140*/  IMAD R15, R15, R13, RZ ;  /* 0x0000000d0f0f7224 */ /* 0x000fe400078e02ff */
[----:B------:R-:W-:Y:S01]  /*12150*/  IMAD R13, R28, R12, R29 ;  /* 0x0000000c1c0d7224 */ /* 0x000fe200078e021d */
[----:B------:R-:W-:Y:S01]  /*12160*/  IADD3.X R12, R27, R25, R26, P1, P3 ;  /* 0x000000191b0c7210 */ /* 0x000fe20000fe641a */
[----:B------:R-:W-:Y:S01]  /*12170*/  IMAD.IADD R15, R11, 0x1, R15 ;  /* 0x000000010b0f7824 */ /* 0x000fe200078e020f */
[----:B------:R-:W-:Y:S01]  /*12180*/  IADD3 R10, P0, P1, R19, R0, R10 ;  /* 0x00000000130a7210 */ /* 0x000fe2000791e00a */
[----:B--2---:R-:W-:Y:S01]  /*12190*/  IMAD R0, R9, R13, RZ ;  /* 0x0000000d09007224 */ /* 0x004fe200078e02ff */
[----:B------:R-:W-:-:S04]  /*121a0*/  SHF.R.S32.HI R19, RZ, 0x1f, R19 ;  /* 0x0000001fff137819 */ /* 0x000fc80000011413 */
[----:B------:R-:W-:Y:S02]  /*121b0*/  IADD3.X R11, R19, R12, R15, P0, P1 ;  /* 0x0000000c130b7210 */ /* 0x000fe400007e240f */
[----:B------:R-:W-:-:S05]  /*121c0*/  SHF.R.S32.HI R15, RZ, 0x1f, R13 ;  /* 0x0000001fff0f7819 */ /* 0x000fca000001140d */
[C---:B------:R-:W-:Y:S02]  /*121d0*/  IMAD R15, R8.reuse, R15, R0 ;  /* 0x0000000f080f7224 */ /* 0x040fe400078e0200 */
[----:B------:R-:W-:-:S04]  /*121e0*/  IMAD.WIDE.U32 R8, R8, R13, R10 ;  /* 0x0000000d08087225 */ /* 0x000fc800078e000a */
[----:B------:R-:W-:Y:S01]  /*121f0*/  IMAD.IADD R0, R9, 0x1, R15 ;  /* 0x0000000109007824 */ /* 0x000fe200078e020f */
[----:B0-----:R-:W-:Y:S01]  /*12200*/  LEA R4, P0, R8, R4, 0x2 ;  /* 0x0000000408047211 */ /* 0x001fe200078010ff */
[----:B------:R-:W-:-:S03]  /*12210*/  IMAD.MOV.U32 R9, RZ, RZ, -0x800000 ;  /* 0xff800000ff097424 */ /* 0x000fc600078e00ff */
[----:B-1----:R-:W-:-:S05]  /*12220*/  LEA.HI.X R5, R8, R5, R0, 0x2, P0 ;  /* 0x0000000508057211 */ /* 0x002fca00000f1400 */
[----:B------:R0:W-:Y:S04]  /*12230*/  STG.E desc[UR38][R4.64], R9 ;  /* 0x0000000904007986 */ /* 0x0001e8000c101926 */
.L_x_5354:
[----:B------:R-:W-:Y:S05]  /*12240*/  BSYNC B1 ;  /* 0x0000000000017941 */ /* 0x000fea0003800000 */
.L_x_5353:
[----:B------:R-:W-:Y:S05]  /*12250*/  @P2 BRA `(.L_x_5349) ;  /* 0x0000000800802947 */ /* 0x000fea0003800000 */
[----:B------:R-:W1:Y:S01]  /*12260*/  LDC R10, c[0x0][0xce8] ;  /* 0x00033a00ff0a7b82 */ /* 0x000e620000000800 */
[----:B------:R-:W-:Y:S01]  /*12270*/  ULDC.64 UR6, c[0x0][0xba0] ;  /* 0x0002e80000067ab9 */ /* 0x000fe20000000a00 */
[----:B------:R-:W-:Y:S01]  /*12280*/  ULDC UR8, c[0x0][0xbc8] ;  /* 0x0002f20000087ab9 */ /* 0x000fe20000000800 */
[----:B------:R-:W-:Y:S01]  /*12290*/  IMAD R0, R26, UR6, RZ ;  /* 0x000000061a007c24 */ /* 0x000fe2000f8e02ff */
[----:B------:R-:W-:Y:S01]  /*122a0*/  ISETP.GE.AND P1, PT, R194, UR8, PT ;  /* 0x00000008c2007c0c */ /* 0x000fe2000bf26270 */
[----:B0-----:R-:W-:Y:S01]  /*122b0*/  IMAD.WIDE.U32 R4, R3, UR6, RZ ;  /* 0x0000000603047c25 */ /* 0x001fe2000f8e00ff */
[----:B------:R-:W-:Y:S01]  /*122c0*/  ISETP.GE.AND P2, PT, R17, UR8, PT ;  /* 0x0000000811007c0c */ /* 0x000fe2000bf46270 */
[----:B------:R-:W-:Y:S01]  /*122d0*/  BSSY B1, `(.L_x_5355) ;  /* 0x0000074000017945 */ /* 0x000fe20003800000 */
[----:B------:R-:W-:Y:S01]  /*122e0*/  SHF.R.S32.HI R36, RZ, 0x1f, R193 ;  /* 0x0000001fff247819 */ /* 0x000fe200000114c1 */
[----:B------:R-:W-:Y:S01]  /*122f0*/  IMAD R3, R3, UR7, R0 ;  /* 0x0000000703037c24 */ /* 0x000fe2000f8e0200 */
[----:B------:R-:W-:Y:S01]  /*12300*/  ULDC.64 UR6, c[0x0][0xbe8] ;  /* 0x0002fa0000067ab9 */ /* 0x000fe20000000a00 */
[----:B------:R-:W-:Y:S01]  /*12310*/  SEL R0, RZ, 0x1, P2 ;  /* 0x00000001ff007807 */ /* 0x000fe20001000000 */
[----:B------:R-:W-:Y:S01]  /*12320*/  VIADD R29, R17, 0xc0 ;  /* 0x000000c0111d7836 */ /* 0x000fe20000000000 */
[----:B------:R-:W-:Y:S01]  /*12330*/  ISETP.GE.AND P2, PT, R193, UR8, PT ;  /* 0x00000008c1007c0c */ /* 0x000fe2000bf46270 */
[----:B------:R-:W-:Y:S01]  /*12340*/  IMAD.IADD R5, R5, 0x1, R3 ;  /* 0x0000000105057824 */ /* 0x000fe200078e0203 */
[----:B------:R-:W-:Y:S01]  /*12350*/  SHF.R.S32.HI R3, RZ, 0x1f, R30 ;  /* 0x0000001fff037819 */ /* 0x000fe2000001141e */
[----:B------:R-:W-:Y:S01]  /*12360*/  VIADD R31, R17, 0x100 ;  /* 0x00000100111f7836 */ /* 0x000fe20000000000 */
[----:B------:R-:W-:Y:S01]  /*12370*/  SEL R14, RZ, 0xffffffff, P2 ;  /* 0xffffffffff0e7807 */ /* 0x000fe20001000000 */
[----:B------:R-:W-:Y:S01]  /*12380*/  IMAD.WIDE.U32 R4, R192, UR6, R4 ;  /* 0x00000006c0047c25 */ /* 0x000fe2000f8e0004 */
[----:B------:R-:W-:-:S02]  /*12390*/  LEA.HI R8, R3, R30, RZ, 0x3 ;  /* 0x0000001e03087211 */ /* 0x000fc400078f18ff */
[----:B------:R-:W-:Y:S01]  /*123a0*/  SEL R3, RZ, 0xffffffff, P1 ;  /* 0xffffffffff037807 */ /* 0x000fe20000800000 */
[----:B------:R-:W-:Y:S01]  /*123b0*/  IMAD R5, R192, UR7, R5 ;  /* 0x00000007c0057c24 */ /* 0x000fe2000f8e0205 */
[----:B------:R-:W-:Y:S01]  /*123c0*/  LOP3.LUT R9, R8, 0xfffffff8, RZ, 0xc0, !PT ;  /* 0xfffffff808097812 */ /* 0x000fe200078ec0ff */
[----:B------:R-:W-:Y:S01]  /*123d0*/  ULDC.64 UR6, c[0x0][0xbf0] ;  /* 0x0002fc0000067ab9 */ /* 0x000fe20000000a00 */
[----:B-1----:R-:W-:Y:S01]  /*123e0*/  ISETP.NE.AND P0, PT, R10, 0x1, PT ;  /* 0x000000010a00780c */ /* 0x002fe20003f05270 */
[----:B------:R-:W-:Y:S01]  /*123f0*/  IMAD.SHL.U32 R15, R3, 0x2, RZ ;  /* 0x00000002030f7824 */ /* 0x000fe200078e00ff */
[----:B------:R-:W-:Y:S01]  /*12400*/  SHF.R.S32.HI R20, RZ, 0x3, R8 ;  /* 0x00000003ff147819 */ /* 0x000fe20000011408 */
[----:B------:R-:W-:Y:S01]  /*12410*/  IMAD.IADD R3, R30, 0x1, -R9 ;  /* 0x000000011e037824 */ /* 0x000fe200078e0a09 */
[----:B------:R-:W-:Y:S01]  /*12420*/  ISETP.GE.AND P1, PT, R29, UR8, PT ;  /* 0x000000081d007c0c */ /* 0x000fe2000bf26270 */
[----:B------:R-:W-:Y:S01]  /*12430*/  IMAD.WIDE.U32 R4, R191, UR6, R4 ;  /* 0x00000006bf047c25 */ /* 0x000fe2000f8e0004 */
[----:B------:R-:W-:-:S02]  /*12440*/  LOP3.LUT R12, R15, 0x2, R0, 0xe2, !PT ;  /* 0x000000020f0c7812 */ /* 0x000fc400078ee200 */
[----:B------:R-:W-:Y:S01]  /*12450*/  SHF.R.S32.HI R28, RZ, 0x1f, R29 ;  /* 0x0000001fff1c7819 */ /* 0x000fe2000001141d */
[----:B------:R-:W-:Y:S01]  /*12460*/  IMAD R3, R3, 0x20, R20 ;  /* 0x0000002003037824 */ /* 0x000fe200078e0214 */
[----:B------:R-:W-:Y:S01]  /*12470*/  SHF.R.S32.HI R34, RZ, 0x1f, R31 ;  /* 0x0000001fff227819 */ /* 0x000fe2000001141f */
[----:B------:R-:W-:Y:S01]  /*12480*/  IMAD R0, R196, UR6, RZ ;  /* 0x00000006c4007c24 */ /* 0x000fe2000f8e02ff */
[----:B------:R-:W-:Y:S01]  /*12490*/  SHF.R.S32.HI R37, RZ, 0x1f, R194 ;  /* 0x0000001fff257819 */ /* 0x000fe200000114c2 */
[----:B------:R-:W0:Y:S01]  /*124a0*/  @P0 LDC R11, c[0x0][0xcec] ;  /* 0x00033b00ff0b0b82 */ /* 0x000e220000000800 */
[----:B------:R-:W-:Y:S02]  /*124b0*/  VIADD R8, R3, UR42 ;  /* 0x0000002a03087c36 */ /* 0x000fe40008000000 */
[----:B------:R-:W-:Y:S01]  /*124c0*/  IMAD R9, R191, UR7, R0 ;  /* 0x00000007bf097c24 */ /* 0x000fe2000f8e0200 */
[----:B------:R-:W-:Y:S01]  /*124d0*/  ULDC.64 UR6, c[0x0][0xbe0] ;  /* 0x0002f80000067ab9 */ /* 0x000fe20000000a00 */
[----:B------:R-:W-:Y:S01]  /*124e0*/  IMAD.SHL.U32 R15, R14, 0x4, RZ ;  /* 0x000000040e0f7824 */ /* 0x000fe200078e00ff */
[----:B------:R-:W-:Y:S01]  /*124f0*/  SEL R14, RZ, 0xffffffff, P1 ;  /* 0xffffffffff0e7807 */ /* 0x000fe20000800000 */
[----:B------:R-:W-:Y:S01]  /*12500*/  IMAD.MOV.U32 R3, RZ, RZ, R8 ;  /* 0x000000ffff037224 */ /* 0x000fe200078e0008 */
[----:B------:R-:W1:Y:S01]  /*12510*/  @P0 LDC R13, c[0x0][0xcf0] ;  /* 0x00033c00ff0d0b82 */ /* 0x000e620000000800 */
[----:B------:R-:W-:Y:S01]  /*12520*/  IMAD.IADD R5, R5, 0x1, R9 ;  /* 0x0000000105057824 */ /* 0x000fe200078e0209 */
[----:B------:R-:W-:Y:S01]  /*12530*/  LOP3.LUT R12, R15, 0x4, R12, 0xe2, !PT ;  /* 0x000000040f0c7812 */ /* 0x000fe200078ee20c */
[----:B------:R-:W-:-:S02]  /*12540*/  VIADD R33, R17, 0x140 ;  /* 0x0000014011217836 */ /* 0x000fc40000000000 */
[----:B------:R-:W-:Y:S02]  /*12550*/  VIADD R27, R17, 0x180 ;  /* 0x00000180111b7836 */ /* 0x000fe40000000000 */
[----:B------:R-:W-:Y:S01]  /*12560*/  IMAD R25, R7, R10, RZ ;  /* 0x0000000a07197224 */ /* 0x000fe200078e02ff */
[----:B------:R-:W-:Y:S01]  /*12570*/  SHF.R.S32.HI R32, RZ, 0x1f, R33 ;  /* 0x0000001fff207819 */ /* 0x000fe20000011421 */
[----:B------:R-:W-:Y:S01]  /*12580*/  VIADD R35, R17, 0x1c0 ;  /* 0x000001c011237836 */ /* 0x000fe20000000000 */
[----:B------:R-:W-:-:S04]  /*12590*/  SHF.R.S32.HI R26, RZ, 0x1f, R27 ;  /* 0x0000001fff1a7819 */ /* 0x000fc8000001141b */
[----:B------:R-:W-:Y:S01]  /*125a0*/  ISETP.GE.AND P1, PT, R35, UR8, PT ;  /* 0x0000000823007c0c */ /* 0x000fe2000bf26270 */
[----:B0-----:R-:W-:Y:S01]  /*125b0*/  @P0 IMAD.HI.U32 R0, R8, R11, RZ ;  /* 0x0000000b08000227 */ /* 0x001fe200078e00ff */
[----:B------:R-:W-:-:S03]  /*125c0*/  SHF.R.S32.HI R30, RZ, 0x1f, R35 ;  /* 0x0000001fff1e7819 */ /* 0x000fc60000011423 */
[----:B------:R-:W-:Y:S01]  /*125d0*/  IMAD.SHL.U32 R11, R14, 0x8, RZ ;  /* 0x000000080e0b7824 */ /* 0x000fe200078e00ff */
[----:B-1----:R-:W-:Y:S02]  /*125e0*/  @P0 SHF.R.U32.HI R3, RZ, R13, R0 ;  /* 0x0000000dff030219 */ /* 0x002fe40000011600 */
[----:B------:R-:W-:Y:S02]  /*125f0*/  ISETP.GE.AND P0, PT, R31, UR8, PT ;  /* 0x000000081f007c0c */ /* 0x000fe4000bf06270 */
[--C-:B------:R-:W-:Y:S01]  /*12600*/  SHF.R.S32.HI R0, RZ, 0x1f, R3.reuse ;  /* 0x0000001fff007819 */ /* 0x100fe20000011403 */
[----:B------:R-:W-:Y:S01]  /*12610*/  IMAD.MOV R9, RZ, RZ, -R3 ;  /* 0x000000ffff097224 */ /* 0x000fe200078e0a03 */
[----:B------:R-:W-:Y:S01]  /*12620*/  LOP3.LUT R12, R11, 0x8, R12, 0xe2, !PT ;  /* 0x000000080b0c7812 */ /* 0x000fe200078ee20c */
[----:B------:R-:W-:Y:S01]  /*12630*/  IMAD.WIDE.U32 R4, R3, UR6, R4 ;  /* 0x0000000603047c25 */ /* 0x000fe2000f8e0004 */
[----:B------:R-:W-:Y:S02]  /*12640*/  SEL R11, RZ, 0xffffffff, P0 ;  /* 0xffffffffff0b7807 */ /* 0x000fe40000000000 */
[----:B------:R-:W-:Y:S01]  /*12650*/  ISETP.GE.AND P0, PT, R33, UR8, PT ;  /* 0x0000000821007c0c */ /* 0x000fe2000bf06270 */
[----:B------:R-:W-:-:S02]  /*12660*/  IMAD R0, R0, UR6, RZ ;  /* 0x0000000600007c24 */ /* 0x000fc4000f8e02ff */
[----:B------:R-:W-:Y:S02]  /*12670*/  IMAD R9, R10, R9, R8 ;  /* 0x000000090a097224 */ /* 0x000fe400078e0208 */
[----:B------:R-:W-:Y:S02]  /*12680*/  IMAD.SHL.U32 R13, R11, 0x10, RZ ;  /* 0x000000100b0d7824 */ /* 0x000fe400078e00ff */
[----:B------:R-:W-:Y:S01]  /*12690*/  IMAD R11, R3, UR7, R0 ;  /* 0x00000007030b7c24 */ /* 0x000fe2000f8e0200 */
[----:B------:R-:W-:Y:S01]  /*126a0*/  SHF.R.S32.HI R0, RZ, 0x1f, R9 ;  /* 0x0000001fff007819 */ /* 0x000fe20000011409 */
[----:B------:R-:W-:Y:S01]  /*126b0*/  ULDC.64 UR6, c[0x0][0xbd8] ;  /* 0x0002f60000067ab9 */ /* 0x000fe20000000a00 */
[----:B------:R-:W-:Y:S01]  /*126c0*/  SEL R3, RZ, 0xffffffff, P0 ;  /* 0xffffffffff037807 */ /* 0x000fe20000000000 */
[----:B------:R-:W-:Y:S01]  /*126d0*/  IMAD.IADD R5, R5, 0x1, R11 ;  /* 0x0000000105057824 */ /* 0x000fe200078e020b */
[----:B------:R-:W-:Y:S01]  /*126e0*/  ISETP.GE.AND P0, PT, R27, UR8, PT ;  /* 0x000000081b007c0c */ /* 0x000fe2000bf06270 */
[----:B------:R-:W-:Y:S01]  /*126f0*/  IMAD R0, R0, UR6, RZ ;  /* 0x0000000600007c24 */ /* 0x000fe2000f8e02ff */
[----:B------:R-:W-:Y:S01]  /*12700*/  LOP3.LUT R12, R13, 0x10, R12, 0xe2, !PT ;  /* 0x000000100d0c7812 */ /* 0x000fe200078ee20c */
[----:B------:R-:W-:-:S02]  /*12710*/  IMAD.SHL.U32 R11, R3, 0x20, RZ ;  /* 0x00000020030b7824 */ /* 0x000fc400078e00ff */
[C---:B------:R-:W-:Y:S02]  /*12720*/  IMAD R3, R9.reuse, UR7, R0 ;  /* 0x0000000709037c24 */ /* 0x040fe4000f8e0200 */
[----:B------:R-:W-:Y:S01]  /*12730*/  IMAD.WIDE.U32 R4, R9, UR6, R4 ;  /* 0x0000000609047c25 */ /* 0x000fe2000f8e0004 */
[----:B------:R-:W-:Y:S01]  /*12740*/  ULDC.64 UR6, c[0x0][0xb80] ;  /* 0x0002e00000067ab9 */ /* 0x000fe20000000a00 */
[----:B------:R-:W-:Y:S02]  /*12750*/  SEL R9, RZ, 0x40, P0 ;  /* 0x00000040ff097807 */ /* 0x000fe40000000000 */
[----:B------:R-:W-:Y:S01]  /*12760*/  IMAD.IADD R3, R5, 0x1, R3 ;  /* 0x0000000105037824 */ /* 0x000fe200078e0203 */
[----:B------:R-:W-:Y:S01]  /*12770*/  LEA R19, P0, R4, UR6, 0x1 ;  /* 0x0000000604137c11 */ /* 0x000fe2000f8008ff */
[----:B------:R-:W-:Y:S01]  /*12780*/  VIADD R0, R20, UR42 ;  /* 0x0000002a14007c36 */ /* 0x000fe20008000000 */
[----:B------:R-:W-:Y:S02]  /*12790*/  LOP3.LUT R12, R11, 0x20, R12, 0xe2, !PT ;  /* 0x000000200b0c7812 */ /* 0x000fe400078ee20c */
[----:B------:R-:W-:Y:S01]  /*127a0*/  LEA.HI.X R3, R4, UR7, R3, 0x1, P0 ;  /* 0x0000000704037c11 */ /* 0x000fe200080f0c03 */
[----:B------:R0:W1:Y:S01]  /*127b0*/  SHFL.IDX PT, R8, R19, RZ, 0x181f ;  /* 0x00181fff13087589 */ /* 0x00006200000e0000 */
[----:B------:R-:W-:-:S02]  /*127c0*/  ISETP.GE.AND P0, PT, R0, R25, PT ;  /* 0x000000190000720c */ /* 0x000fc40003f06270 */
[----:B------:R-:W-:Y:S02]  /*127d0*/  LOP3.LUT R24, R12, R9, RZ, 0xfc, !PT ;  /* 0x000000090c187212 */ /* 0x000fe400078efcff */
[----:B------:R-:W-:Y:S01]  /*127e0*/  SEL R5, RZ, 0x80, P1 ;  /* 0x00000080ff057807 */ /* 0x000fe20000800000 */
[----:B------:R0:W2:Y:S03]  /*127f0*/  SHFL.IDX PT, R9, R3, RZ, 0x181f ;  /* 0x00181fff03097589 */ /* 0x0000a600000e0000 */
[----:B------:R-:W-:-:S05]  /*12800*/  LOP3.LUT R7, R24, R5, RZ, 0xfc, !PT ;  /* 0x0000000518077212 */ /* 0x000fca00078efcff */
        /* <DEDUP_REMOVED lines=32> */
.L_x_5356:
[----:B------:R-:W-:Y:S05]  /*12a10*/  BSYNC B1 ;  /* 0x0000000000017941 */ /* 0x000fea0003800000 */
.L_x_5355:
        /* <DEDUP_REMOVED lines=36> */
.L_x_5349:
[----:B------:R-:W-:Y:S05]  /*12c60*/  BSYNC B0 ;  /* 0x0000000000007941 */ /* 0x000fea0003800000 */
.L_x_5342:
[----:B------:R-:W-:Y:S02]  /*12c70*/  ULDC UR6, c[0x0][0xd3c] ;  /* 0x00034f0000067ab9 */ /* 0x000fe40000000800 */
[----:B------:R-:W-:-:S06]  /*12c80*/  UISETP.GE.AND UP0, UPT, UR5, UR6, UPT ;  /* 0x000000060500728c */ /* 0x000fcc000bf06270 */
[----:B------:R-:W-:-:S13]  /*12c90*/  PLOP3.LUT P0, PT, PT, PT, UP0, 0x80, 0x0 ;  /* 0x000000000000781c */ /* 0x000fda0003f0f008 */
[----:B------:R-:W-:Y:S05]  /*12ca0*/  @!P0 BRA `(.L_x_5357) ;  /* 0xfffffee400c48947 */ /* 0x000fea000383ffff */
[----:B------:R-:W-:Y:S05]  /*12cb0*/  EXIT ;  /* 0x000000000000794d */ /* 0x000fea0003800000 */
.L_x_5300:
        /* <DEDUP_REMOVED lines=18> */
.L_x_5358:
        /* <DEDUP_REMOVED lines=43> */
.L_x_5362:
        /* <DEDUP_REMOVED lines=39> */
.L_x_5360:
        /* <DEDUP_REMOVED lines=12> */
.L_x_5363:
        /* <DEDUP_REMOVED lines=63> */
.L_x_5364:
        /* <DEDUP_REMOVED lines=61> */
.L_x_5365:
[----:B01----:R-:W-:-:S05]  /*13b80*/  LOP3.LUT R3, RZ, R2, RZ, 0x33, !PT ;  /* 0x00000002ff037212 */ /* 0x003fca00078e33ff */
[----:B------:R-:W-:-:S05]  /*13b90*/  IMAD.IADD R2, R4, 0x1, R3 ;  /* 0x0000000104027824 */ /* 0x000fca00078e0203 */
[----:B------:R1:W-:Y:S01]  /*13ba0*/  STL [R1+0x4], R2 ;  /* 0x0000040201007387 */ /* 0x0003e20000100800 */
[----:B------:R-:W-:Y:S05]  /*13bb0*/  BRA `(.L_x_5366) ;  /* 0x0000000000107947 */ /* 0x000fea0003800000 */
.L_x_5361:
[----:B------:R-:W-:Y:S01]  /*13bc0*/  IMAD.U32 R2, RZ, RZ, UR6 ;  /* 0x00000006ff027e24 */ /* 0x000fe2000f8e00ff */
[----:B------:R0:W-:Y:S04]  /*13bd0*/  STL [R1+0x4], RZ ;  /* 0x000004ff01007387 */ /* 0x0001e80000100800 */
[----:B------:R0:W-:Y:S04]  /*13be0*/  STL [R1+0x8], RZ ;  /* 0x000008ff01007387 */ /* 0x0001e80000100800 */
[----:B------:R0:W-:Y:S02]  /*13bf0*/  STL [R1], R2 ;  /* 0x0000000201007387 */ /* 0x0001e40000100800 */
.L_x_5366:
        /* <DEDUP_REMOVED lines=10> */
.L_x_5359:
        /* <DEDUP_REMOVED lines=25> */
[----:B--2---:R-:W-:Y:S01]  /*13e30*/  ULEA UR4, UR5, UR4, 0x18 ;  /* 0x0000000405047291 */ /* 0x004fe2000f8ec03f */
        /* <DEDUP_REMOVED lines=12> */
.L_x_5493:
[----:B--2---:R-:W2:Y:S01]  /*13f00*/  LDL R0, [R1+0xc] ;  /* 0x00000c0001007983 */ /* 0x004ea20000100800 */
[----:B------:R-:W2:Y:S01]  /*13f10*/  LDC.64 R2, c[0x0][0xd88] ;  /* 0x00036200ff027b82 */ /* 0x000ea20000000a00 */
[----:B------:R-:W-:Y:S05]  /*13f20*/  YIELD ;  /* 0x0000000000007946 */ /* 0x000fea0003800000 */
[----:B------:R-:W-:Y:S01]  /*13f30*/  ULDC.64 UR4, c[0x0][0xb20] ;  /* 0x0002c80000047ab9 */ /* 0x000fe20000000a00 */
[----:B0---4-:R-:W-:Y:S01]  /*13f40*/  IMAD.MOV.U32 R6, RZ, RZ, RZ ;  /* 0x000000ffff067224 */ /* 0x011fe200078e00ff */
        /* <DEDUP_REMOVED lines=51> */
.L_x_5368:
        /* <DEDUP_REMOVED lines=18> */
.L_x_5369:
[----:B------:R-:W-:Y:S05]  /*143a0*/  @!P0 BRA `(.L_x_5370) ;  /* 0x00000000000c8947 */ /* 0x000fea0003800000 */
[----:B------:R-:W3:Y:S04]  /*143b0*/  LDG.E R6, desc[UR38][R4.64] ;  /* 0x0000002604067981 */ /* 0x000ee8000c1e1900 */
[----:B------:R-:W3:Y:S02]  /*143c0*/  LDG.E R4, desc[UR38][R4.64+0x4] ;  /* 0x0000042604047981 */ /* 0x000ee4000c1e1900 */
[----:B---3--:R-:W-:-:S07]  /*143d0*/  IMAD.IADD R6, R4, 0x1, -R6 ;  /* 0x0000000104067824 */ /* 0x008fce00078e0a06 */
.L_x_5370:
        /* <DEDUP_REMOVED lines=60> */
.L_x_5372:
[----:B------:R-:W-:Y:S05]  /*147a0*/  BSYNC B0 ;  /* 0x0000000000007941 */ /* 0x000fea0003800000 */
.L_x_5371:
        /* <DEDUP_REMOVED lines=12> */
[----:B------:R-:W1:Y:S01]  /*14870*/  S2R R2, SR_LANEID ;  /* 0x0000000000027919 */ /* 0x000e620000000000 */
[----:B------:R-:W-:Y:S02]  /*14880*/  VOTEU.ANY UR4, UPT, PT ;  /* 0x0000000000047886 */ /* 0x000fe400038e0100 */
[----:B------:R-:W1:Y:S08]  /*14890*/  FLO.U32 R0, UR4 ;  /* 0x0000000400007d00 */ /* 0x000e7000080e0000 */
[----:B------:R-:W3:Y:S01]  /*148a0*/  POPC R4, UR4 ;  /* 0x0000000400047d09 */ /* 0x000ee20008000000 */
[----:B-1----:R-:W-:-:S02]  /*148b0*/  ISETP.EQ.U32.AND P0, PT, R0, R2, PT ;  /* 0x000000020000720c */ /* 0x002fc40003f02070 */
[----:B------:R-:W3:Y:S11]  /*148c0*/  LDC.64 R2, c[0x0][0xd60] ;  /* 0x00035800ff027b82 */ /* 0x000ef60000000a00 */
[----:B---3--:R-:W3:Y:S04]  /*148d0*/  @P0 ATOMG.E.ADD.STRONG.GPU PT, R2, desc[UR38][R2.64], R4 ;  /* 0x00000004020209a8 */ /* 0x008ee800081ee1e6 */
[----:B---3--:R1:W3:Y:S02]  /*148e0*/  SHFL.IDX PT, R2, R2, R0, 0x1f ;  /* 0x00001f0002027589 */ /* 0x0082e400000e0000 */
[----:B-1----:R-:W1:Y:S02]  /*148f0*/  S2R R0, SR_LTMASK ;  /* 0x0000000000007919 */ /* 0x002e640000003900 */
[----:B-1----:R-:W-:-:S06]  /*14900*/  LOP3.LUT R0, R0, UR4, RZ, 0xc0, !PT ;  /* 0x0000000400007c12 */ /* 0x002fcc000f8ec0ff */
[----:B------:R-:W3:Y:S02]  /*14910*/  POPC R0, R0 ;  /* 0x0000000000007309 */ /* 0x000ee40000000000 */
[----:B---3--:R-:W-:-:S05]  /*14920*/  IADD3 R0, R2, UR37, R0 ;  /* 0x0000002502007c10 */ /* 0x008fca000fffe000 */
[----:B------:R1:W-:Y:S01]  /*14930*/  STL [R1], R0 ;  /* 0x0000000001007387 */ /* 0x0003e20000100800 */
[----:B------:R-:W-:Y:S05]  /*14940*/  BRA `(.L_x_5375) ;  /* 0x0000005800847947 */ /* 0x000fea0003800000 */
.L_x_5374:
        /* <DEDUP_REMOVED lines=20> */
.L_x_5377:
[----:B------:R-:W-:Y:S05]  /*14a90*/  BSYNC B6 ;  /* 0x0000000000067941 */ /* 0x000fea0003800000 */
.L_x_5376:
        /* <DEDUP_REMOVED lines=20> */
.L_x_5380:
        /* <DEDUP_REMOVED lines=16> */
.L_x_5379:
[----:B------:R-:W-:Y:S05]  /*14ce0*/  BSYNC B6 ;  /* 0x0000000000067941 */ /* 0x000fea0003800000 */
.L_x_5378:
        /* <DEDUP_REMOVED lines=24> */
.L_x_5510:
        /* <DEDUP_REMOVED lines=9> */
.L_x_5513:
        /* <DEDUP_REMOVED lines=24> */
.L_x_5384:
[----:B------:R-:W3:Y:S04]  /*15080*/  LDL R0, [R1+0x10] ;  /* 0x0000100001007983 */ /* 0x000ee80000100800 */
[----:B-1----:R-:W4:Y:S01]  /*15090*/  LDL R2, [R1+0x18] ;  /* 0x0000180001027983 */ /* 0x002f220000100800 */
[----:B---3--:R-:W-:Y:S01]  /*150a0*/  IMAD R0, R0, 0x8, R18 ;  /* 0x0000000800007824 */ /* 0x008fe200078e0212 */
[----:B----4-:R-:W-:-:S04]  /*150b0*/  SHF.L.U32 R2, R2, 0x1f, RZ ;  /* 0x0000001f02027819 */ /* 0x010fc800000006ff */
[----:B------:R-:W1:Y:S02]  /*150c0*/  SYNCS.PHASECHK.TRANS64.TRYWAIT P0, [R0+URZ+0x38840], R2 ;  /* 0x03884002000075a7 */ /* 0x000e64000800017f */
[----:B-1----:R-:W-:Y:S05]  /*150d0*/  @!P0 BRA `(.L_x_5385) ;  /* 0x0000006c00048947 */ /* 0x002fea0003800000 */
.L_x_5514:
        /* <DEDUP_REMOVED lines=11> */
.L_x_5386:
        /* <DEDUP_REMOVED lines=23> */
.L_x_5382:
[----:B0-----:R-:W3:Y:S04]  /*15300*/  LDL.LU R4, [R1+0x28] ;  /* 0x0000280001047983 */ /* 0x001ee80000300800 */
[----:B------:R-:W4:Y:S04]  /*15310*/  LDL.LU R3, [R1+0x48] ;  /* 0x0000480001037983 */ /* 0x000f280000300800 */
[----:B------:R-:W5:Y:S01]  /*15320*/  LDL R2, [R1+0x2c] ;  /* 0x00002c0001027983 */ /* 0x000f620000100800 */
        /* <DEDUP_REMOVED lines=8> */
[----:B---3--:R-:W-:Y:S02]  /*153b0*/  SEL R4, R4, RZ, !P0 ;  /* 0x000000ff04047207 */ /* 0x008fe40004000000 */
[----:B----4-:R-:W-:-:S03]  /*153c0*/  SEL R3, R3, RZ, !P0 ;  /* 0x000000ff03037207 */ /* 0x010fc60004000000 */
[----:B------:R0:W-:Y:S01]  /*153d0*/  STL [R1+0x38], R4 ;  /* 0x0000380401007387 */ /* 0x0001e20000100800 */
[----:B-----5:R-:W-:-:S05]  /*153e0*/  SHF.R.S32.HI R0, RZ, 0x1f, R2 ;  /* 0x0000001fff007819 */ /* 0x020fca0000011402 */
[----:B------:R0:W-:Y:S04]  /*153f0*/  STL [R1+0x50], R0 ;  /* 0x0000500001007387 */ /* 0x0001e80000100800 */
[----:B------:R0:W-:Y:S01]  /*15400*/  STL [R1+0x58], R3 ;  /* 0x0000580301007387 */ /* 0x0001e20000100800 */
        /* <DEDUP_REMOVED lines=17> */
.L_x_5388:
[----:B------:R-:W-:Y:S05]  /*15520*/  BSYNC B6 ;  /* 0x0000000000067941 */ /* 0x000fea0003800000 */
.L_x_5387:
[----:B--2---:R-:W2:Y:S01]  /*15530*/  LDL R10, [R1+0x4] ;  /* 0x00000400010a7983 */ /* 0x004ea20000100800 */
[----:B------:R-:W1:Y:S01]  /*15540*/  LDC R7, c[0x0][0x448] ;  /* 0x00011200ff077b82 */ /* 0x000e620000000800 */
[----:B------:R-:W-:Y:S01]  /*15550*/  ULDC.64 UR4, c[0x0][0x298] ;  /* 0x0000a60000047ab9 */ /* 0x000fe20000000a00 */
[----:B------:R-:W-:Y:S01]  /*15560*/  ULDC.64 UR6, c[0x0][0x280] ;  /* 0x0000a00000067ab9 */ /* 0x000fe20000000a00 */
[----:B0-----:R-:W3:Y:S04]  /*15570*/  LDL R4, [R1+0x50] ;  /* 0x0000500001047983 */ /* 0x001ee80000100800 */
        /* <DEDUP_REMOVED lines=93> */
.L_x_5523:
        /* <DEDUP_REMOVED lines=12> */
.L_x_5390:
        /* <DEDUP_REMOVED lines=37> */
.L_x_5392:
[----:B------:R-:W-:Y:S05]  /*15e60*/  BSYNC B6 ;  /* 0x0000000000067941 */ /* 0x000fea0003800000 */
.L_x_5391:
        /* <DEDUP_REMOVED lines=183> */
.L_x_5533:
        /* <DEDUP_REMOVED lines=30> */
.L_x_5395:
[----:B------:R-:W-:Y:S05]  /*16bc0*/  BSYNC B0 ;  /* 0x0000000000007941 */ /* 0x000fea0003800000 */
.L_x_5394:
[----:B------:R-:W-:Y:S01]  /*16bd0*/  NOP ;  /* 0x0000000000007918 */ /* 0x000fe20000000000 */
[----:B------:R-:W-:-:S13]  /*16be0*/  PLOP3.LUT P0, PT, PT, PT, PT, 0x80, 0x0 ;  /* 0x000000000000781c */ /* 0x000fda0003f0f070 */
.L_x_5396:
        /* <DEDUP_REMOVED lines=18> */
.L_x_5534:
[----:B------:R-:W-:Y:S05]  /*16d10*/  BSYNC B0 ;  /* 0x0000000000007941 */ /* 0x000fea0003800000 */
.L_x_5397:
        /* <DEDUP_REMOVED lines=13> */
.L_x_5535:
[----:B------:R-:W-:Y:S05]  /*16df0*/  BSYNC B1 ;  /* 0x0000000000017941 */ /* 0x000fea0003800000 */
.L_x_5401:
        /* <DEDUP_REMOVED lines=9> */
.L_x_5404:
[----:B------:R-:W-:Y:S05]  /*16e90*/  BSYNC B1 ;  /* 0x0000000000017941 */ /* 0x000fea0003800000 */
.L_x_5403:
        /* <DEDUP_REMOVED lines=13> */
.L_x_5405:
        /* <DEDUP_REMOVED lines=15> */
.L_x_5406:
        /* <DEDUP_REMOVED lines=15> */
.L_x_5407:
        /* <DEDUP_REMOVED lines=15> */
.L_x_5408:
        /* <DEDUP_REMOVED lines=15> */
.L_x_5409:
        /* <DEDUP_REMOVED lines=15> */
.L_x_5410:
        /* <DEDUP_REMOVED lines=15> */
.L_x_5411:
        /* <DEDUP_REMOVED lines=15> */
.L_x_5412:
        /* <DEDUP_REMOVED lines=10> */
.L_x_5400:
[----:B------:R-:W-:Y:S05]  /*176a0*/  BSYNC B0 ;  /* 0x0000000000007941 */ /* 0x000fea0003800000 */
.L_x_5399:
        /* <DEDUP_REMOVED lines=55> */
.L_x_5419:
        /* <DEDUP_REMOVED lines=8> */
.L_x_5536:
[----:B------:R-:W-:Y:S05]  /*17aa0*/  BSYNC B3 ;  /* 0x0000000000037941 */ /* 0x000fea0003800000 */
.L_x_5420:
        /* <DEDUP_REMOVED lines=9> */
.L_x_5423:
[----:B------:R-:W-:Y:S05]  /*17b40*/  BSYNC B3 ;  /* 0x0000000000037941 */ /* 0x000fea0003800000 */
.L_x_5422:
        /* <DEDUP_REMOVED lines=13> */
.L_x_5424:
        /* <DEDUP_REMOVED lines=13> */
.L_x_5537:
[----:B------:R-:W-:Y:S05]  /*17cf0*/  BSYNC B3 ;  /* 0x0000000000037941 */ /* 0x000fea0003800000 */
.L_x_5425:
        /* <DEDUP_REMOVED lines=11> */
.L_x_5428:
[----:B------:R-:W-:Y:S05]  /*17db0*/  BSYNC B3 ;  /* 0x0000000000037941 */ /* 0x000fea0003800000 */
.L_x_5427:
        /* <DEDUP_REMOVED lines=10> */
.L_x_5429:
        /* <DEDUP_REMOVED lines=15> */
.L_x_5430:
        /* <DEDUP_REMOVED lines=15> */
.L_x_5431:
        /* <DEDUP_REMOVED lines=15> */
.L_x_5432:
        /* <DEDUP_REMOVED lines=15> */
.L_x_5433:
        /* <DEDUP_REMOVED lines=15> */
.L_x_5434:
        /* <DEDUP_REMOVED lines=15> */
.L_x_5435:
        /* <DEDUP_REMOVED lines=15> */
.L_x_5436:
        /* <DEDUP_REMOVED lines=10> */
.L_x_5418:
[----:B------:R-:W-:Y:S05]  /*18590*/  BSYNC B1 ;  /* 0x0000000000017941 */ /* 0x000fea0003800000 */
.L_x_5417:
[----:B------:R-:W2:Y:S02]  /*185a0*/  LDL.LU R5, [R1+0x40] ;  /* 0x0000400001057983 */ /* 0x000ea40000300800 */
[----:B--2---:R-:W-:-:S07]  /*185b0*/  VIADD R0, R5, 0xfffffffd ;  /* 0xfffffffd05007836 */ /* 0x004fce0000000000 */
.L_x_5416:
[----:B------:R-:W-:Y:S05]  /*185c0*/  BSYNC B2 ;  /* 0x0000000000027941 */ /* 0x000fea0003800000 */
.L_x_5415:
[----:B------:R-:W-:Y:S01]  /*185d0*/  VIADD R8, R8, 0xfffffffe ;  /* 0xfffffffe08087836 */ /* 0x000fe20000000000 */
[----:B------:R-:W-:-:S04]  /*185e0*/  LOP3.LUT R4, RZ, R4, RZ, 0x33, !PT ;  /* 0x00000004ff047212 */ /* 0x000fc800078e33ff */
[----:B------:R-:W-:-:S13]  /*185f0*/  ISETP.NE.AND P0, PT, R8, R4, PT ;  /* 0x000000040800720c */ /* 0x000fda0003f05270 */
[----:B------:R-:W-:Y:S05]  /*18600*/  @!P0 BRA `(.L_x_5414) ;  /* 0x0000001800e08947 */ /* 0x000fea0003800000 */
.L_x_5477:
        /* <DEDUP_REMOVED lines=35> */
.L_x_5439:
        /* <DEDUP_REMOVED lines=8> */
.L_x_5538:
[----:B------:R-:W-:Y:S05]  /*188c0*/  BSYNC B2 ;  /* 0x0000000000027941 */ /* 0x000fea0003800000 */
.L_x_5440:
        /* <DEDUP_REMOVED lines=9> */
.L_x_5443:
[----:B------:R-:W-:Y:S05]  /*18960*/  BSYNC B2 ;  /* 0x0000000000027941 */ /* 0x000fea0003800000 */
.L_x_5442:
        /* <DEDUP_REMOVED lines=12> */
.L_x_5444:
        /* <DEDUP_REMOVED lines=13> */
.L_x_5539:
[----:B------:R-:W-:Y:S05]  /*18b00*/  BSYNC B2 ;  /* 0x0000000000027941 */ /* 0x000fea0003800000 */
.L_x_5445:
        /* <DEDUP_REMOVED lines=11> */
.L_x_5448:
[----:B------:R-:W-:Y:S05]  /*18bc0*/  BSYNC B2 ;  /* 0x0000000000027941 */ /* 0x000fea0003800000 */
.L_x_5447:
        /* <DEDUP_REMOVED lines=9> */
.L_x_5449:
        /* <DEDUP_REMOVED lines=15> */
.L_x_5450:
        /* <DEDUP_REMOVED lines=15> */
.L_x_5451:
        /* <DEDUP_REMOVED lines=15> */
.L_x_5452:
        /* <DEDUP_REMOVED lines=15> */
.L_x_5453:
        /* <DEDUP_REMOVED lines=15> */
.L_x_5454:
        /* <DEDUP_REMOVED lines=15> */
.L_x_5455:
        /* <DEDUP_REMOVED lines=15> */
.L_x_5456:
        /* <DEDUP_REMOVED lines=10> */
.L_x_5438:
[----:B------:R-:W-:Y:S05]  /*19390*/  BSYNC B1 ;  /* 0x0000000000017941 */ /* 0x000fea0003800000 */
.L_x_5437:
        /* <DEDUP_REMOVED lines=35> */
.L_x_5459:
        /* <DEDUP_REMOVED lines=8> */
.L_x_5540:
[----:B------:R-:W-:Y:S05]  /*19650*/  BSYNC B2 ;  /* 0x0000000000027941 */ /* 0x000fea0003800000 */
.L_x_5460:
        /* <DEDUP_REMOVED lines=9> */
.L_x_5463:
[----:B------:R-:W-:Y:S05]  /*196f0*/  BSYNC B2 ;  /* 0x0000000000027941 */ /* 0x000fea0003800000 */
.L_x_5462:
        /* <DEDUP_REMOVED lines=13> */
.L_x_5464:
        /* <DEDUP_REMOVED lines=13> */
.L_x_5541:
[----:B------:R-:W-:Y:S05]  /*198a0*/  BSYNC B2 ;  /* 0x0000000000027941 */ /* 0x000fea0003800000 */
.L_x_5465:
        /* <DEDUP_REMOVED lines=11> */
.L_x_5468:
[----:B------:R-:W-:Y:S05]  /*19960*/  BSYNC B2 ;  /* 0x0000000000027941 */ /* 0x000fea0003800000 */
.L_x_5467:
        /* <DEDUP_REMOVED lines=10> */
.L_x_5469:
        /* <DEDUP_REMOVED lines=15> */
.L_x_5470:
        /* <DEDUP_REMOVED lines=15> */
.L_x_5471:
        /* <DEDUP_REMOVED lines=15> */
.L_x_5472:
        /* <DEDUP_REMOVED lines=15> */
.L_x_5473:
        /* <DEDUP_REMOVED lines=15> */
.L_x_5474:
        /* <DEDUP_REMOVED lines=15> */
.L_x_5475:
        /* <DEDUP_REMOVED lines=15> */
.L_x_5476:
        /* <DEDUP_REMOVED lines=10> */
.L_x_5458:
[----:B------:R-:W-:Y:S05]  /*1a140*/  BSYNC B1 ;  /* 0x0000000000017941 */ /* 0x000fea0003800000 */
.L_x_5457:
[----:B------:R-:W2:Y:S01]  /*1a150*/  LDL R2, [R1+0x24] ;  /* 0x0000240001027983 */ /* 0x000ea20000100800 */
[----:B------:R-:W-:Y:S01]  /*1a160*/  VIADD R0, R0, 0xfffffffe ;  /* 0xfffffffe00007836 */ /* 0x000fe20000000000 */
[----:B--2---:R-:W-:-:S13]  /*1a170*/  ISETP.GT.AND P0, PT, R6, R2, PT ;  /* 0x000000020600720c */ /* 0x004fda0003f04270 */
[----:B------:R-:W-:Y:S05]  /*1a180*/  @P0 BRA `(.L_x_5477) ;  /* 0xffffffe400200947 */ /* 0x000fea000383ffff */
.L_x_5414:
[----:B------:R-:W-:Y:S05]  /*1a190*/  BSYNC B0 ;  /* 0x0000000000007941 */ /* 0x000fea0003800000 */
.L_x_5413:
        /* <DEDUP_REMOVED lines=25> */
.L_x_5479:
[----:B------:R-:W-:Y:S05]  /*1a330*/  BSYNC B0 ;  /* 0x0000000000007941 */ /* 0x000fea0003800000 */
.L_x_5478:
[----:B------:R-:W-:-:S05]  /*1a340*/  SEL R0, R0, RZ, P0 ;  /* 0x000000ff00007207 */ /* 0x000fca0000000000 */
[----:B------:R3:W-:Y:S02]  /*1a350*/  STL [R1+0x10], R0 ;  /* 0x0000100001007387 */ /* 0x0007e40000100800 */
.L_x_5375:
[----:B------:R-:W-:Y:S05]  /*1a360*/  BSYNC B7 ;  /* 0x0000000000077941 */ /* 0x000fea0003800000 */
.L_x_5373:
        /* <DEDUP_REMOVED lines=8> */
[----:B0-----:R-:W0:Y:S04]  /*1a3f0*/  LDS.128 R4, [R18+0x388d0] ;  /* 0x0388d00012047984 */ /* 0x001e280000000c00 */
[----:B0-----:R0:W-:Y:S04]  /*1a400*/  STL.64 [R1], R4 ;  /* 0x0000000401007387 */ /* 0x0011e80000100a00 */
[----:B------:R0:W-:Y:S01]  /*1a410*/  STL.64 [R1+0x8], R6 ;  /* 0x0000080601007387 */ /* 0x0001e20000100a00 */
[----:B------:R-:W-:Y:S06]  /*1a420*/  BAR.ARV 0x4, 0x180 ;  /* 0x0106000000007b1d */ /* 0x000fec0000002000 */
[----:B------:R-:W-:Y:S05]  /*1a430*/  BRA `(.L_x_5481) ;  /* 0x0000001000307947 */ /* 0x000fea0003800000 */
.L_x_5480:
[----:B------:R-:W4:Y:S01]  /*1a440*/  S2R R16, SR_TID.X ;  /* 0x0000000000107919 */ /* 0x000f220000002100 */
[----:B------:R-:W-:Y:S01]  /*1a450*/  UMOV UR4, 0xffffffff ;  /* 0xffffffff00047882 */ /* 0x000fe20000000000 */
[----:B----4-:R-:W-:-:S04]  /*1a460*/  LOP3.LUT R16, R16, 0x1f, RZ, 0xc0, !PT ;  /* 0x0000001f10107812 */ /* 0x010fc800078ec0ff */
[----:B------:R-:W-:Y:S01]  /*1a470*/  ISETP.NE.AND P0, PT, R16, 0x1f, PT ;  /* 0x0000001f1000780c */ /* 0x000fe20003f05270 */
[----:B------:R-:W-:-:S12]  /*1a480*/  BRA.DIV UR4, `(.L_x_5482) ;  /* 0x0000002a04f87947 */ /* 0x000fd8000b800000 */
[----:B-1----:R-:W0:Y:S01]  /*1a490*/  LDL.LU R3, [R1] ;  /* 0x0000000001037983 */ /* 0x002e220000300800 */
[----:B------:R-:W-:-:S03]  /*1a4a0*/  ULDC UR4, c[0x0][0xd3c] ;  /* 0x00034f0000047ab9 */ /* 0x000fc60000000800 */
[----:B------:R-:W3:Y:S01]  /*1a4b0*/  LDL R4, [R1+0xc] ;  /* 0x00000c0001047983 */ /* 0x000ee20000100800 */
[----:B0-----:R-:W-:Y:S02]  /*1a4c0*/  IMAD.MOV.U32 R8, RZ, RZ, R3 ;  /* 0x000000ffff087224 */ /* 0x001fe400078e0003 */
[----:B---3--:R-:W-:-:S05]  /*1a4d0*/  IMAD.IADD R0, R4, 0x1, R16 ;  /* 0x0000000104007824 */ /* 0x008fca00078e0210 */
        /* <DEDUP_REMOVED lines=35> */
.L_x_5551:
[----:B------:R-:W-:Y:S02]  /*1a710*/  ULDC UR4, c[0x0][0xd38] ;  /* 0x00034e0000047ab9 */ /* 0x000fe40000000800 */
[----:B------:R-:W-:-:S04]  /*1a720*/  IMAD.U32 R8, RZ, RZ, UR4 ;  /* 0x00000004ff087e24 */ /* 0x000fc8000f8e00ff */
[----:B-1----:R-:W-:-:S04]  /*1a730*/  IMAD R10, R10, R8, RZ ;  /* 0x000000080a0a7224 */ /* 0x002fc800078e02ff */
[----:B------:R-:W-:-:S05]  /*1a740*/  IMAD.IADD R4, R9, 0x1, R10 ;  /* 0x0000000109047824 */ /* 0x000fca00078e020a */
[----:B------:R-:W-:-:S13]  /*1a750*/  ISETP.GT.AND P6, PT, R4, R0, PT ;  /* 0x000000000400720c */ /* 0x000fda0003fc4270 */
[----:B------:R-:W-:Y:S05]  /*1a760*/  @P6 BRA `(.L_x_5483) ;  /* 0x0000000000ac6947 */ /* 0x000fea0003800000 */
.L_x_5486:
        /* <DEDUP_REMOVED lines=37> */
.L_x_5559:
[----:B------:R-:W-:Y:S02]  /*1a9c0*/  ULDC UR4, c[0x0][0xd38] ;  /* 0x00034e0000047ab9 */ /* 0x000fe40000000800 */
[----:B------:R-:W-:-:S04]  /*1a9d0*/  IMAD.U32 R8, RZ, RZ, UR4 ;  /* 0x00000004ff087e24 */ /* 0x000fc8000f8e00ff */
[----:B-1----:R-:W-:-:S04]  /*1a9e0*/  IMAD R10, R10, R8, RZ ;  /* 0x000000080a0a7224 */ /* 0x002fc800078e02ff */
[----:B------:R-:W-:-:S05]  /*1a9f0*/  IMAD.IADD R4, R10, 0x1, R4 ;  /* 0x000000010a047824 */ /* 0x000fca00078e0204 */
[----:B------:R-:W-:-:S13]  /*1aa00*/  ISETP.GT.AND P6, PT, R4, R0, PT ;  /* 0x000000000400720c */ /* 0x000fda0003fc4270 */
[----:B------:R-:W-:Y:S05]  /*1aa10*/  @!P6 BRA `(.L_x_5486) ;  /* 0xfffffffc0054e947 */ /* 0x000fea000383ffff */
.L_x_5483:
        /* <DEDUP_REMOVED lines=12> */
.L_x_5564:
[----:B------:R-:W-:-:S13]  /*1aae0*/  ISETP.NE.AND P0, PT, R3, RZ, PT ;  /* 0x000000ff0300720c */ /* 0x000fda0003f05270 */
[----:B------:R-:W-:Y:S05]  /*1aaf0*/  @!P0 BRA `(.L_x_5488) ;  /* 0x0000000000148947 */ /* 0x000fea0003800000 */
[----:B------:R-:W-:Y:S01]  /*1ab00*/  UMOV UR4, 0xffffffff ;  /* 0xffffffff00047882 */ /* 0x000fe20000000000 */
[----:B---3--:R-:W-:Y:S02]  /*1ab10*/  VIADD R9, R9, 0xffffffff ;  /* 0xffffffff09097836 */ /* 0x008fe40000000000 */
[----:B------:R-:W-:Y:S05]  /*1ab20*/  BRA.DIV UR4, `(.L_x_5489) ;  /* 0x0000002e04ec7947 */ /* 0x000fea000b800000 */
[----:B0-----:R0:W1:Y:S02]  /*1ab30*/  SHFL.IDX PT, R2, R2, R9, 0x1f ;  /* 0x00001f0902027589 */ /* 0x00106400000e0000 */
.L_x_5567:
[----:B-1----:R-:W-:-:S07]  /*1ab40*/  IMAD.MOV.U32 R6, RZ, RZ, R2 ;  /* 0x000000ffff067224 */ /* 0x002fce00078e0002 */
.L_x_5488:
[----:B0-----:R-:W-:Y:S01]  /*1ab50*/  IMAD R2, R6, R8, R10 ;  /* 0x0000000806027224 */ /* 0x001fe200078e020a */
[----:B------:R-:W-:-:S03]  /*1ab60*/  ISETP.NE.AND P0, PT, R7, 0x1, PT ;  /* 0x000000010700780c */ /* 0x000fc60003f05270 */
[----:B------:R-:W-:Y:S01]  /*1ab70*/  IMAD.IADD R0, R0, 0x1, -R2 ;  /* 0x0000000100007824 */ /* 0x000fe200078e0a02 */
[----:B------:R0:W-:Y:S09]  /*1ab80*/  STL [R1], R2 ;  /* 0x0000000201007387 */ /* 0x0001f20000100800 */
[----:B------:R-:W-:Y:S05]  /*1ab90*/  @!P0 BRA `(.L_x_5490) ;  /* 0x0000000000e48947 */ /* 0x000fea0003800000 */
[----:B---3--:R-:W-:-:S04]  /*1aba0*/  IABS R5, R4 ;  /* 0x0000000400057213 */ /* 0x008fc80000000000 */
        /* <DEDUP_REMOVED lines=56> */
.L_x_5490:
[----:B---3--:R-:W2:Y:S01]  /*1af30*/  LDL R5, [R1+0xc] ;  /* 0x00000c0001057983 */ /* 0x008ea20000100800 */
        /* <DEDUP_REMOVED lines=62> */
.L_x_5491:
[----:B------:R-:W-:-:S05]  /*1b320*/  LOP3.LUT R0, RZ, R0, RZ, 0x33, !PT ;  /* 0x00000000ff007212 */ /* 0x000fca00078e33ff */
[----:B------:R-:W-:-:S05]  /*1b330*/  IMAD.IADD R0, R4, 0x1, R0 ;  /* 0x0000000104007824 */ /* 0x000fca00078e0200 */
[----:B------:R2:W-:Y:S01]  /*1b340*/  STL [R1+0x4], R0 ;  /* 0x0000040001007387 */ /* 0x0005e20000100800 */
[----:B------:R-:W-:Y:S05]  /*1b350*/  BRA `(.L_x_5492) ;  /* 0x0000000000287947 */ /* 0x000fea0003800000 */
.L_x_5484:
        /* <DEDUP_REMOVED lines=10> */
.L_x_5492:
[----:B-1----:R-:W3:Y:S04]  /*1b400*/  LDL R2, [R1+0xc] ;  /* 0x00000c0001027983 */ /* 0x002ee80000100800 */
[----:B0-----:R-:W4:Y:S04]  /*1b410*/  LDL R3, [R1+0x8] ;  /* 0x0000080001037983 */ /* 0x001f280000100800 */
[----:B------:R-:W5:Y:S04]  /*1b420*/  LDL R5, [R1+0x4] ;  /* 0x0000040001057983 */ /* 0x000f680000100800 */
[----:B------:R-:W5:Y:S01]  /*1b430*/  LDL R4, [R1] ;  /* 0x0000000001047983 */ /* 0x000f620000100800 */
        /* <DEDUP_REMOVED lines=12> */
.L_x_5481:
[----:B-1-3--:R-:W3:Y:S01]  /*1b500*/  LDL R0, [R1+0xc] ;  /* 0x00000c0001007983 */ /* 0x00aee20000100800 */
[----:B------:R-:W-:Y:S02]  /*1b510*/  ULDC UR4, c[0x0][0xd3c] ;  /* 0x00034f0000047ab9 */ /* 0x000fe40000000800 */
[----:B---3--:R-:W-:-:S13]  /*1b520*/  ISETP.GE.AND P0, PT, R0, UR4, PT ;  /* 0x0000000400007c0c */ /* 0x008fda000bf06270 */
[----:B------:R-:W-:Y:S05]  /*1b530*/  @!P0 BRA `(.L_x_5493) ;  /* 0xffffff8800708947 */ /* 0x000fea000383ffff */
[----:B------:R-:W-:Y:S05]  /*1b540*/  BSYNC B8 ;  /* 0x0000000000087941 */ /* 0x000fea0003800000 */
.L_x_5367:
[----:B---3--:R-:W3:Y:S01]  /*1b550*/  LDL.LU R0, [R1+0x64] ;  /* 0x0000640001007983 */ /* 0x008ee20000300800 */
[----:B------:R-:W-:Y:S01]  /*1b560*/  BSSY B0, `(.L_x_5494) ;  /* 0x000000b000007945 */ /* 0x000fe20003800000 */
[----:B0---4-:R-:W0:Y:S01]  /*1b570*/  S2R R5, SR_CgaCtaId ;  /* 0x0000000000057919 */ /* 0x011e220000008800 */
        /* <DEDUP_REMOVED lines=9> */
.L_x_5568:
[----:B------:R-:W-:Y:S05]  /*1b610*/  BSYNC B0 ;  /* 0x0000000000007941 */ /* 0x000fea0003800000 */
.L_x_5494:
[----:B------:R-:W-:-:S03]  /*1b620*/  UMOV UR4, 0xffffffff ;  /* 0xffffffff00047882 */ /* 0x000fc60000000000 */
[----:B------:R-:W-:Y:S05]  /*1b630*/  BRA.DIV UR4, `(.L_x_5496) ;  /* 0x0000002604687947 */ /* 0x000fea000b800000 */
[----:B------:R-:W1:Y:S02]  /*1b640*/  S2R R2, SR_TID.X ;  /* 0x0000000000027919 */ /* 0x000e640000002100 */
[----:B-1----:R-:W-:-:S04]  /*1b650*/  SHF.R.U32.HI R2, RZ, 0x5, R2 ;  /* 0x00000005ff027819 */ /* 0x002fc80000011602 */
[----:B------:R-:W-:-:S05]  /*1b660*/  LOP3.LUT R2, R2, 0x3, RZ, 0xc0, !PT ;  /* 0x0000000302027812 */ /* 0x000fca00078ec0ff */
[----:B------:R1:W2:Y:S02]  /*1b670*/  SHFL.IDX PT, R14, R2, RZ, 0x1f ;  /* 0x00001fff020e7589 */ /* 0x0002a400000e0000 */
.L_x_5571:
[----:B--2---:R-:W-:Y:S01]  /*1b680*/  ISETP.NE.AND P0, PT, R14, RZ, PT ;  /* 0x000000ff0e00720c */ /* 0x004fe20003f05270 */
[----:B------:R-:W-:-:S12]  /*1b690*/  BSSY B0, `(.L_x_5497) ;  /* 0x0000027000007945 */ /* 0x000fd80003800000 */
[----:B------:R-:W-:Y:S05]  /*1b6a0*/  @P0 BRA `(.L_x_5498) ;  /* 0x0000000000940947 */ /* 0x000fea0003800000 */
[----:B------:R-:W-:-:S03]  /*1b6b0*/  UMOV UR4, 0xffffffff ;  /* 0xffffffff00047882 */ /* 0x000fc60000000000 */
[----:B------:R-:W-:Y:S05]  /*1b6c0*/  BRA.DIV UR4, `(.L_x_5499) ;  /* 0x0000002604787947 */ /* 0x000fea000b800000 */
[----:B------:R-:W-:-:S13]  /*1b6d0*/  ELECT P6, URZ, PT ;  /* 0x00000000003f782f */ /* 0x000fda00038c0000 */
.L_x_5574:
[----:B------:R-:W-:Y:S05]  /*1b6e0*/  @!P6 BRA `(.L_x_5498) ;  /* 0x000000000084e947 */ /* 0x000fea0003800000 */
[----:B------:R-:W-:-:S06]  /*1b6f0*/  ULOP3.LUT UR4, UR36, 0x2, URZ, 0xfc, !UPT ;  /* 0x0000000224047892 */ /* 0x000fcc000f8efc3f */
[----:B-1----:R-:W-:-:S05]  /*1b700*/  IMAD.U32 R2, RZ, RZ, UR4 ;  /* 0x00000004ff027e24 */ /* 0x002fca000f8e00ff */
[----:B------:R-:W-:-:S13]  /*1b710*/  ISETP.NE.AND P2, PT, R2, 0x3, PT ;  /* 0x000000030200780c */ /* 0x000fda0003f45270 */
[----:B------:R-:W-:Y:S05]  /*1b720*/  @!P2 BRA `(.L_x_5500) ;  /* 0x000000000004a947 */ /* 0x000fea0003800000 */
[----:B------:R-:W-:Y:S01]  /*1b730*/  BPT.TRAP 0x1 ;  /* 0x000000040000795c */ /* 0x000fe20000300000 */
.L_x_5500:
        /* <DEDUP_REMOVED lines=14> */
.L_x_5575:
[----:B------:R-:W1:Y:S02]  /*1b820*/  SYNCS.PHASECHK.TRANS64.TRYWAIT P0, [R7+URZ], R2 ;  /* 0x00000002070075a7 */ /* 0x000e64000800017f */
[----:B-1----:R-:W-:Y:S05]  /*1b830*/  @!P0 BRA `(.L_x_5502) ;  /* 0x0000002400508947 */ /* 0x002fea0003800000 */
.L_x_5576:
[----:B------:R-:W-:Y:S05]  /*1b840*/  @!P2 BRA `(.L_x_5503) ;  /* 0x000000000004a947 */ /* 0x000fea0003800000 */
[----:B------:R-:W-:Y:S01]  /*1b850*/  BPT.TRAP 0x1 ;  /* 0x000000040000795c */ /* 0x000fe20000300000 */
.L_x_5503:
[----:B------:R-:W2:Y:S01]  /*1b860*/  LDL.LU R4, [R1+0x10] ;  /* 0x0000100001047983 */ /* 0x000ea20000300800 */
[----:B------:R-:W-:-:S04]  /*1b870*/  VIADD R0, R0, 0x38860 ;  /* 0x0003886000007836 */ /* 0x000fc80000000000 */
[----:B--2---:R-:W-:-:S04]  /*1b880*/  IMAD R4, R4, 0x8, R0 ;  /* 0x0000000804047824 */ /* 0x004fc800078e0200 */
[----:B------:R-:W2:Y:S02]  /*1b890*/  SYNCS.PHASECHK.TRANS64.TRYWAIT P0, [R4+URZ], R5 ;  /* 0x00000005040075a7 */ /* 0x000ea4000800017f */
[----:B--2---:R-:W-:Y:S05]  /*1b8a0*/  @!P0 BRA `(.L_x_5504) ;  /* 0x0000002400488947 */ /* 0x004fea0003800000 */
.L_x_5577:
[----:B------:R-:W-:-:S07]  /*1b8b0*/  IMAD R3, R3, 0x8, R0 ;  /* 0x0000000803037824 */ /* 0x000fce00078e0200 */
.L_x_5505:
[----:B---3--:R3:W4:Y:S02]  /*1b8c0*/  SYNCS.PHASECHK.TRANS64.TRYWAIT P0, [R3+URZ], R2 ;  /* 0x00000002030075a7 */ /* 0x008724000800017f */
[----:B----4-:R-:W-:Y:S05]  /*1b8d0*/  @!P0 NANOSLEEP.SYNCS 0x989680 ;  /* 0x009896800000895d */ /* 0x010fea0003900000 */
[----:B------:R-:W4:Y:S02]  /*1b8e0*/  @!P0 SYNCS.PHASECHK.TRANS64 P0, [R3+URZ], R2 ;  /* 0x00000002030085a7 */ /* 0x000f24000800007f */
[----:B----4-:R-:W-:Y:S05]  /*1b8f0*/  @!P0 BRA `(.L_x_5505) ;  /* 0xfffffffc00f08947 */ /* 0x010fea000383ffff */
.L_x_5498:
[----:B------:R-:W-:Y:S05]  /*1b900*/  BSYNC B0 ;  /* 0x0000000000007941 */ /* 0x000fea0003800000 */
.L_x_5497:
[----:B------:R-:W-:Y:S05]  /*1b910*/  EXIT ;  /* 0x000000000000794d */ /* 0x000fea0003800000 */
.L_x_5312:
[----:B0-----:R0:W1:Y:S02]  /*1b920*/  SYNCS.PHASECHK.TRANS64.TRYWAIT P1, [R16+URZ+0x38800], R5 ;  /* 0x03880005100075a7 */ /* 0x001064000802017f */
[----:B-1----:R-:W-:Y:S05]  /*1b930*/  @!P1 NANOSLEEP.SYNCS 0x989680 ;  /* 0x009896800000995d */ /* 0x002fea0003900000 */
[----:B------:R-:W1:Y:S02]  /*1b940*/  @!P1 SYNCS.PHASECHK.TRANS64 P1, [R16+URZ+0x38800], R5 ;  /* 0x03880005100095a7 */ /* 0x000e64000802007f */
[----:B-1----:R-:W-:Y:S05]  /*1b950*/  @!P1 BRA `(.L_x_5312) ;  /* 0xfffffffc00f09947 */ /* 0x002fea000383ffff */
[----:B------:R-:W-:Y:S05]  /*1b960*/  BRA `(.L_x_5506) ;  /* 0xfffffe88001c7947 */ /* 0x000fea000383ffff */
.L_x_5316:
[----:B--2---:R2:W3:Y:S02]  /*1b970*/  SYNCS.PHASECHK.TRANS64.TRYWAIT P1, [R9+URZ+0x38830], R6 ;  /* 0x03883006090075a7 */ /* 0x0044e4000802017f */
[----:B---3--:R-:W-:Y:S05]  /*1b980*/  @!P1 NANOSLEEP.SYNCS 0x989680 ;  /* 0x009896800000995d */ /* 0x008fea0003900000 */
[----:B------:R-:W3:Y:S02]  /*1b990*/  @!P1 SYNCS.PHASECHK.TRANS64 P1, [R9+URZ+0x38830], R6 ;  /* 0x03883006090095a7 */ /* 0x000ee4000802007f */
[----:B---3--:R-:W-:Y:S05]  /*1b9a0*/  @!P1 BRA `(.L_x_5316) ;  /* 0xfffffffc00f09947 */ /* 0x008fea000383ffff */
[----:B------:R-:W-:Y:S05]  /*1b9b0*/  BRA `(.L_x_5315) ;  /* 0xfffffe8800407947 */ /* 0x000fea000383ffff */
.L_x_5317:
[----:B---3--:R3:W4:Y:S02]  /*1b9c0*/  SYNCS.PHASECHK.TRANS64.TRYWAIT P1, [R16+URZ+0x38810], R5 ;  /* 0x03881005100075a7 */ /* 0x008724000802017f */
[----:B----4-:R-:W-:Y:S05]  /*1b9d0*/  @!P1 NANOSLEEP.SYNCS 0x989680 ;  /* 0x009896800000995d */ /* 0x010fea0003900000 */
[----:B------:R-:W4:Y:S02]  /*1b9e0*/  @!P1 SYNCS.PHASECHK.TRANS64 P1, [R16+URZ+0x38810], R5 ;  /* 0x03881005100095a7 */ /* 0x000f24000802007f */
[----:B----4-:R-:W-:Y:S05]  /*1b9f0*/  @!P1 BRA `(.L_x_5317) ;  /* 0xfffffffc00f09947 */ /* 0x010fea000383ffff */
[----:B------:R-:W-:Y:S05]  /*1ba00*/  BRA `(.L_x_5507) ;  /* 0xfffffe8800cc7947 */ /* 0x000fea000383ffff */
.L_x_5321:
[----:B0-----:R0:W3:Y:S02]  /*1ba10*/  SYNCS.PHASECHK.TRANS64.TRYWAIT P1, [R9+URZ+0x38850], R6 ;  /* 0x03885006090075a7 */ /* 0x0010e4000802017f */
[----:B---3--:R-:W-:Y:S05]  /*1ba20*/  @!P1 NANOSLEEP.SYNCS 0x989680 ;  /* 0x009896800000995d */ /* 0x008fea0003900000 */
[----:B------:R-:W3:Y:S02]  /*1ba30*/  @!P1 SYNCS.PHASECHK.TRANS64 P1, [R9+URZ+0x38850], R6 ;  /* 0x03885006090095a7 */ /* 0x000ee4000802007f */
[----:B---3--:R-:W-:Y:S05]  /*1ba40*/  @!P1 BRA `(.L_x_5321) ;  /* 0xfffffffc00f09947 */ /* 0x008fea000383ffff */
[----:B------:R-:W-:Y:S05]  /*1ba50*/  BRA `(.L_x_5320) ;  /* 0xfffffe8800fc7947 */ /* 0x000fea000383ffff */
.L_x_5326:
[----:B-1----:R1:W2:Y:S02]  /*1ba60*/  SYNCS.PHASECHK.TRANS64.TRYWAIT P3, [R9+URZ+0x38830], R5 ;  /* 0x03883005090075a7 */ /* 0x0022a4000806017f */
[----:B--2---:R-:W-:Y:S05]  /*1ba70*/  @!P3 NANOSLEEP.SYNCS 0x989680 ;  /* 0x009896800000b95d */ /* 0x004fea0003900000 */
[----:B------:R-:W2:Y:S02]  /*1ba80*/  @!P3 SYNCS.PHASECHK.TRANS64 P3, [R9+URZ+0x38830], R5 ;  /* 0x038830050900b5a7 */ /* 0x000ea4000806007f */
[----:B--2---:R-:W-:Y:S05]  /*1ba90*/  @!P3 BRA `(.L_x_5326) ;  /* 0xfffffffc00f0b947 */ /* 0x004fea000383ffff */
[----:B------:R-:W-:Y:S05]  /*1baa0*/  BRA `(.L_x_5325) ;  /* 0xfffffeb8001c7947 */ /* 0x000fea000383ffff */
.L_x_5330:
[----:B---3--:R3:W4:Y:S02]  /*1bab0*/  SYNCS.PHASECHK.TRANS64.TRYWAIT P3, [R9+URZ+0x38850], R5 ;  /* 0x03885005090075a7 */ /* 0x008724000806017f */
[----:B----4-:R-:W-:Y:S05]  /*1bac0*/  @!P3 NANOSLEEP.SYNCS 0x989680 ;  /* 0x009896800000b95d */ /* 0x010fea0003900000 */
[----:B------:R-:W4:Y:S02]  /*1bad0*/  @!P3 SYNCS.PHASECHK.TRANS64 P3, [R9+URZ+0x38850], R5 ;  /* 0x038850050900b5a7 */ /* 0x000f24000806007f */
[----:B----4-:R-:W-:Y:S05]  /*1bae0*/  @!P3 BRA `(.L_x_5330) ;  /* 0xfffffffc00f0b947 */ /* 0x010fea000383ffff */
[----:B------:R-:W-:Y:S05]  /*1baf0*/  BRA `(.L_x_5329) ;  /* 0xfffffeb800787947 */ /* 0x000fea000383ffff */
.L_x_5336:
[----:B-1----:R1:W2:Y:S02]  /*1bb00*/  SYNCS.PHASECHK.TRANS64.TRYWAIT P1, [R9+URZ+0x38830], R5 ;  /* 0x03883005090075a7 */ /* 0x0022a4000802017f */
[----:B--2---:R-:W-:Y:S05]  /*1bb10*/  @!P1 NANOSLEEP.SYNCS 0x989680 ;  /* 0x009896800000995d */ /* 0x004fea0003900000 */
[----:B------:R-:W2:Y:S02]  /*1bb20*/  @!P1 SYNCS.PHASECHK.TRANS64 P1, [R9+URZ+0x38830], R5 ;  /* 0x03883005090095a7 */ /* 0x000ea4000802007f */
[----:B--2---:R-:W-:Y:S05]  /*1bb30*/  @!P1 BRA `(.L_x_5336) ;  /* 0xfffffffc00f09947 */ /* 0x004fea000383ffff */
[----:B------:R-:W-:Y:S05]  /*1bb40*/  BRA `(.L_x_5335) ;  /* 0xfffffeec00907947 */ /* 0x000fea000383ffff */
.L_x_5340:
[----:B---3--:R3:W4:Y:S02]  /*1bb50*/  SYNCS.PHASECHK.TRANS64.TRYWAIT P1, [R9+URZ+0x38850], R5 ;  /* 0x03885005090075a7 */ /* 0x008724000802017f */
[----:B----4-:R-:W-:Y:S05]  /*1bb60*/  @!P1 NANOSLEEP.SYNCS 0x989680 ;  /* 0x009896800000995d */ /* 0x010fea0003900000 */
[----:B------:R-:W4:Y:S02]  /*1bb70*/  @!P1 SYNCS.PHASECHK.TRANS64 P1, [R9+URZ+0x38850], R5 ;  /* 0x03885005090095a7 */ /* 0x000f24000802007f */
[----:B----4-:R-:W-:Y:S05]  /*1bb80*/  @!P1 BRA `(.L_x_5340) ;  /* 0xfffffffc00f09947 */ /* 0x010fea000383ffff */
[----:B------:R-:W-:Y:S05]  /*1bb90*/  BRA `(.L_x_5339) ;  /* 0xfffffeec00ec7947 */ /* 0x000fea000383ffff */
.L_x_5381:
        /* <DEDUP_REMOVED lines=11> */
.L_x_5509:
[----:B------:R-:W-:Y:S05]  /*1bc50*/  BSYNC B0 ;  /* 0x0000000000007941 */ /* 0x000fea0003800000 */
.L_x_5508:
[----:B------:R-:W-:Y:S05]  /*1bc60*/  BRA `(.L_x_5510) ;  /* 0xffffff9000807947 */ /* 0x000fea000383ffff */
.L_x_5383:
[----:B------:R-:W-:Y:S01]  /*1bc70*/  BSSY B0, `(.L_x_5511) ;  /* 0x0000006000007945 */ /* 0x000fe20003800000 */
[----:B------:R-:W-:-:S07]  /*1bc80*/  IMAD.MOV.U32 R15, RZ, RZ, -0x1 ;  /* 0xffffffffff0f7424 */ /* 0x000fce00078e00ff */
[----:B0-2---:R-:W-:Y:S05]  /*1bc90*/  WARPSYNC.COLLECTIVE R15, `(.L_x_5512) ;  /* 0x000000000f0c7348 */ /* 0x005fea0003c00000 */
[----:B------:R-:W-:Y:S02]  /*1bca0*/  ELECT P6, UR62, PT ;  /* 0x00000000003e782f */ /* 0x000fe400038c0000 */
[----:B------:R-:W-:Y:S01]  /*1bcb0*/  MOV R14, UR62 ;  /* 0x0000003e000e7c02 */ /* 0x000fe20008000f00 */
[----:B0-2---:R-:W-:Y:S10]  /*1bcc0*/  ENDCOLLECTIVE ;  /* 0x000000000000791b */ /* 0x005ff40003800000 */
.L_x_5512:
[----:B------:R-:W-:Y:S05]  /*1bcd0*/  BSYNC B0 ;  /* 0x0000000000007941 */ /* 0x000fea0003800000 */
.L_x_5511:
[----:B------:R-:W-:Y:S05]  /*1bce0*/  BRA `(.L_x_5513) ;  /* 0xffffff9000847947 */ /* 0x000fea000383ffff */
.L_x_5385:
[----:B-1----:R1:W3:Y:S02]  /*1bcf0*/  SYNCS.PHASECHK.TRANS64.TRYWAIT P0, [R0+URZ+0x38840], R2 ;  /* 0x03884002000075a7 */ /* 0x0022e4000800017f */
[----:B---3--:R-:W-:Y:S05]  /*1bd00*/  @!P0 NANOSLEEP.SYNCS 0x989680 ;  /* 0x009896800000895d */ /* 0x008fea0003900000 */
[----:B------:R-:W3:Y:S02]  /*1bd10*/  @!P0 SYNCS.PHASECHK.TRANS64 P0, [R0+URZ+0x38840], R2 ;  /* 0x03884002000085a7 */ /* 0x000ee4000800007f */
[----:B---3--:R-:W-:Y:S05]  /*1bd20*/  @!P0 BRA `(.L_x_5385) ;  /* 0xfffffffc00f08947 */ /* 0x008fea000383ffff */
[----:B------:R-:W-:Y:S05]  /*1bd30*/  BRA `(.L_x_5514) ;  /* 0xffffff9000e87947 */ /* 0x000fea000383ffff */
.L_x_5389:
        /* <DEDUP_REMOVED lines=9> */
.L_x_5515:
[----:B------:R-:W-:Y:S02]  /*1bdd0*/  IMAD.MOV.U32 R13, RZ, RZ, R3 ;  /* 0x000000ffff0d7224 */ /* 0x000fe400078e0003 */
[----:B------:R-:W-:Y:S01]  /*1bde0*/  IMAD.MOV.U32 R4, RZ, RZ, R14 ;  /* 0x000000ffff047224 */ /* 0x000fe200078e000e */
[----:B------:R-:W-:-:S07]  /*1bdf0*/  LOP3.LUT R6, R6, 0x7f, RZ, 0xc0, !PT ;  /* 0x0000007f06067812 */ /* 0x000fce00078ec0ff */
[----:B------:R-:W-:Y:S05]  /*1be00*/  WARPSYNC.COLLECTIVE R15, `(.L_x_5516) ;  /* 0x000000000f087348 */ /* 0x000fea0003c00000 */
[----:B------:R0:W1:Y:S02]  /*1be10*/  SHFL.IDX P6, R14, R13, R12, R11 ;  /* 0x0000000c0d0e7389 */ /* 0x00006400000c000b */
[----:B01----:R-:W-:Y:S01]  /*1be20*/  ENDCOLLECTIVE ;  /* 0x000000000000791b */ /* 0x003fe20003800000 */
.L_x_5516:
        /* <DEDUP_REMOVED lines=9> */
.L_x_5517:
[----:B------:R-:W-:Y:S02]  /*1bec0*/  IMAD.MOV.U32 R13, RZ, RZ, R3 ;  /* 0x000000ffff0d7224 */ /* 0x000fe400078e0003 */
[----:B------:R-:W-:-:S07]  /*1bed0*/  IMAD.MOV.U32 R6, RZ, RZ, R14 ;  /* 0x000000ffff067224 */ /* 0x000fce00078e000e */
[----:B------:R-:W-:Y:S05]  /*1bee0*/  WARPSYNC.COLLECTIVE R15, `(.L_x_5518) ;  /* 0x000000000f087348 */ /* 0x000fea0003c00000 */
[----:B------:R0:W1:Y:S02]  /*1bef0*/  SHFL.IDX P6, R14, R13, R12, R11 ;  /* 0x0000000c0d0e7389 */ /* 0x00006400000c000b */
[----:B01----:R-:W-:Y:S01]  /*1bf00*/  ENDCOLLECTIVE ;  /* 0x000000000000791b */ /* 0x003fe20003800000 */
.L_x_5518:
        /* <DEDUP_REMOVED lines=22> */
.L_x_5519:
        /* <DEDUP_REMOVED lines=10> */
.L_x_5520:
        /* <DEDUP_REMOVED lines=11> */
.L_x_5521:
        /* <DEDUP_REMOVED lines=14> */
.L_x_5522:
[----:B------:R-:W-:Y:S01]  /*1c2a0*/  IMAD.MOV.U32 R3, RZ, RZ, R14 ;  /* 0x000000ffff037224 */ /* 0x000fe200078e000e */
[----:B------:R-:W-:Y:S06]  /*1c2b0*/  BRA `(.L_x_5523) ;  /* 0xffffff9800247947 */ /* 0x000fec000383ffff */
.L_x_5393:
        /* <DEDUP_REMOVED lines=26> */
.L_x_5525:
[----:B------:R-:W-:Y:S05]  /*1c460*/  BSYNC B0 ;  /* 0x0000000000007941 */ /* 0x000fea0003800000 */
.L_x_5524:
        /* <DEDUP_REMOVED lines=13> */
.L_x_5526:
        /* <DEDUP_REMOVED lines=41> */
.L_x_5527:
        /* <DEDUP_REMOVED lines=16> */
.L_x_5528:
        /* <DEDUP_REMOVED lines=29> */
.L_x_5529:
        /* <DEDUP_REMOVED lines=12> */
.L_x_5530:
        /* <DEDUP_REMOVED lines=34> */
.L_x_5531:
[----:B------:R-:W-:Y:S02]  /*1cd80*/  IMAD.MOV.U32 R13, RZ, RZ, R0 ;  /* 0x000000ffff0d7224 */ /* 0x000fe400078e0000 */
[----:B------:R-:W-:-:S07]  /*1cd90*/  IMAD.MOV.U32 R4, RZ, RZ, R14 ;  /* 0x000000ffff047224 */ /* 0x000fce00078e000e */
[----:B------:R-:W-:Y:S05]  /*1cda0*/  WARPSYNC.COLLECTIVE R15, `(.L_x_5532) ;  /* 0x000000000f087348 */ /* 0x000fea0003c00000 */
[----:B------:R0:W1:Y:S02]  /*1cdb0*/  SHFL.IDX P6, R14, R13, R12, R11 ;  /* 0x0000000c0d0e7389 */ /* 0x00006400000c000b */
[----:B01----:R-:W-:Y:S01]  /*1cdc0*/  ENDCOLLECTIVE ;  /* 0x000000000000791b */ /* 0x003fe20003800000 */
.L_x_5532:
[----:B------:R-:W-:Y:S01]  /*1cdd0*/  IMAD.MOV.U32 R0, RZ, RZ, R14 ;  /* 0x000000ffff007224 */ /* 0x000fe200078e000e */
[----:B------:R-:W-:Y:S06]  /*1cde0*/  BRA `(.L_x_5533) ;  /* 0xffffff9800fc7947 */ /* 0x000fec000383ffff */
.L_x_5398:
[----:B0-----:R0:W2:Y:S02]  /*1cdf0*/  SYNCS.PHASECHK.TRANS64.TRYWAIT P0, [R18+URZ+0x38820], R0 ;  /* 0x03882000120075a7 */ /* 0x0010a4000800017f */
[----:B--2---:R-:W-:Y:S05]  /*1ce00*/  @!P0 NANOSLEEP.SYNCS 0x989680 ;  /* 0x009896800000895d */ /* 0x004fea0003900000 */
[----:B------:R-:W2:Y:S02]  /*1ce10*/  @!P0 SYNCS.PHASECHK.TRANS64 P0, [R18+URZ+0x38820], R0 ;  /* 0x03882000120085a7 */ /* 0x000ea4000800007f */
[----:B--2---:R-:W-:Y:S05]  /*1ce20*/  @!P0 BRA `(.L_x_5398) ;  /* 0xfffffffc00f08947 */ /* 0x004fea000383ffff */
[----:B------:R-:W-:Y:S05]  /*1ce30*/  BRA `(.L_x_5534) ;  /* 0xffffff9c00b47947 */ /* 0x000fea000383ffff */
.L_x_5402:
[----:B0-----:R0:W1:Y:S02]  /*1ce40*/  SYNCS.PHASECHK.TRANS64.TRYWAIT P0, [R0+URZ+0x38860], R2 ;  /* 0x03886002000075a7 */ /* 0x001064000800017f */
[----:B-1----:R-:W-:Y:S05]  /*1ce50*/  @!P0 NANOSLEEP.SYNCS 0x989680 ;  /* 0x009896800000895d */ /* 0x002fea0003900000 */
[----:B------:R-:W1:Y:S02]  /*1ce60*/  @!P0 SYNCS.PHASECHK.TRANS64 P0, [R0+URZ+0x38860], R2 ;  /* 0x03886002000085a7 */ /* 0x000e64000800007f */
[----:B-1----:R-:W-:Y:S05]  /*1ce70*/  @!P0 BRA `(.L_x_5402) ;  /* 0xfffffffc00f08947 */ /* 0x002fea000383ffff */
[----:B------:R-:W-:Y:S05]  /*1ce80*/  BRA `(.L_x_5535) ;  /* 0xffffff9c00d87947 */ /* 0x000fea000383ffff */
.L_x_5421:
[----:B--2---:R2:W3:Y:S02]  /*1ce90*/  SYNCS.PHASECHK.TRANS64.TRYWAIT P0, [R3+URZ+0x38840], R2 ;  /* 0x03884002030075a7 */ /* 0x0044e4000800017f */
[----:B---3--:R-:W-:Y:S05]  /*1cea0*/  @!P0 NANOSLEEP.SYNCS 0x989680 ;  /* 0x009896800000895d */ /* 0x008fea0003900000 */
[----:B------:R-:W3:Y:S02]  /*1ceb0*/  @!P0 SYNCS.PHASECHK.TRANS64 P0, [R3+URZ+0x38840], R2 ;  /* 0x03884002030085a7 */ /* 0x000ee4000800007f */
[----:B---3--:R-:W-:Y:S05]  /*1cec0*/  @!P0 BRA `(.L_x_5421) ;  /* 0xfffffffc00f08947 */ /* 0x008fea000383ffff */
[----:B------:R-:W-:Y:S05]  /*1ced0*/  BRA `(.L_x_5536) ;  /* 0xffffffa800f07947 */ /* 0x000fea000383ffff */
.L_x_5426:
[----:B0-----:R0:W1:Y:S02]  /*1cee0*/  SYNCS.PHASECHK.TRANS64.TRYWAIT P0, [R3+URZ+0x38860], R2 ;  /* 0x03886002030075a7 */ /* 0x001064000800017f */
[----:B-1----:R-:W-:Y:S05]  /*1cef0*/  @!P0 NANOSLEEP.SYNCS 0x989680 ;  /* 0x009896800000895d */ /* 0x002fea0003900000 */
[----:B------:R-:W1:Y:S02]  /*1cf00*/  @!P0 SYNCS.PHASECHK.TRANS64 P0, [R3+URZ+0x38860], R2 ;  /* 0x03886002030085a7 */ /* 0x000e64000800007f */
[----:B-1----:R-:W-:Y:S05]  /*1cf10*/  @!P0 BRA `(.L_x_5426) ;  /* 0xfffffffc00f08947 */ /* 0x002fea000383ffff */
[----:B------:R-:W-:Y:S05]  /*1cf20*/  BRA `(.L_x_5537) ;  /* 0xffffffac00707947 */ /* 0x000fea000383ffff */
.L_x_5441:
[----:B-1----:R1:W2:Y:S02]  /*1cf30*/  SYNCS.PHASECHK.TRANS64.TRYWAIT P0, [R4+URZ+0x38840], R2 ;  /* 0x03884002040075a7 */ /* 0x0022a4000800017f */
[----:B--2---:R-:W-:Y:S05]  /*1cf40*/  @!P0 NANOSLEEP.SYNCS 0x989680 ;  /* 0x009896800000895d */ /* 0x004fea0003900000 */
[----:B------:R-:W2:Y:S02]  /*1cf50*/  @!P0 SYNCS.PHASECHK.TRANS64 P0, [R4+URZ+0x38840], R2 ;  /* 0x03884002040085a7 */ /* 0x000ea4000800007f */
[----:B--2---:R-:W-:Y:S05]  /*1cf60*/  @!P0 BRA `(.L_x_5441) ;  /* 0xfffffffc00f08947 */ /* 0x004fea000383ffff */
[----:B------:R-:W-:Y:S05]  /*1cf70*/  BRA `(.L_x_5538) ;  /* 0xffffffb800507947 */ /* 0x000fea000383ffff */
.L_x_5446:
[----:B0-----:R0:W2:Y:S02]  /*1cf80*/  SYNCS.PHASECHK.TRANS64.TRYWAIT P0, [R4+URZ+0x38860], R2 ;  /* 0x03886002040075a7 */ /* 0x0010a4000800017f */
[----:B--2---:R-:W-:Y:S05]  /*1cf90*/  @!P0 NANOSLEEP.SYNCS 0x989680 ;  /* 0x009896800000895d */ /* 0x004fea0003900000 */
[----:B------:R-:W2:Y:S02]  /*1cfa0*/  @!P0 SYNCS.PHASECHK.TRANS64 P0, [R4+URZ+0x38860], R2 ;  /* 0x03886002040085a7 */ /* 0x000ea4000800007f */
[----:B--2---:R-:W-:Y:S05]  /*1cfb0*/  @!P0 BRA `(.L_x_5446) ;  /* 0xfffffffc00f08947 */ /* 0x004fea000383ffff */
[----:B------:R-:W-:Y:S05]  /*1cfc0*/  BRA `(.L_x_5539) ;  /* 0xffffffb800cc7947 */ /* 0x000fea000383ffff */
.L_x_5461:
[----:B-1----:R1:W2:Y:S02]  /*1cfd0*/  SYNCS.PHASECHK.TRANS64.TRYWAIT P0, [R4+URZ+0x38840], R2 ;  /* 0x03884002040075a7 */ /* 0x0022a4000800017f */
[----:B--2---:R-:W-:Y:S05]  /*1cfe0*/  @!P0 NANOSLEEP.SYNCS 0x989680 ;  /* 0x009896800000895d */ /* 0x004fea0003900000 */
[----:B------:R-:W2:Y:S02]  /*1cff0*/  @!P0 SYNCS.PHASECHK.TRANS64 P0, [R4+URZ+0x38840], R2 ;  /* 0x03884002040085a7 */ /* 0x000ea4000800007f */
[----:B--2---:R-:W-:Y:S05]  /*1d000*/  @!P0 BRA `(.L_x_5461) ;  /* 0xfffffffc00f08947 */ /* 0x004fea000383ffff */
[----:B------:R-:W-:Y:S05]  /*1d010*/  BRA `(.L_x_5540) ;  /* 0xffffffc4008c7947 */ /* 0x000fea000383ffff */
.L_x_5466:
[----:B0-----:R0:W2:Y:S02]  /*1d020*/  SYNCS.PHASECHK.TRANS64.TRYWAIT P0, [R4+URZ+0x38860], R2 ;  /* 0x03886002040075a7 */ /* 0x0010a4000800017f */
[----:B--2---:R-:W-:Y:S05]  /*1d030*/  @!P0 NANOSLEEP.SYNCS 0x989680 ;  /* 0x009896800000895d */ /* 0x004fea0003900000 */
[----:B------:R-:W2:Y:S02]  /*1d040*/  @!P0 SYNCS.PHASECHK.TRANS64 P0, [R4+URZ+0x38860], R2 ;  /* 0x03886002040085a7 */ /* 0x000ea4000800007f */
[----:B--2---:R-:W-:Y:S05]  /*1d050*/  @!P0 BRA `(.L_x_5466) ;  /* 0xfffffffc00f08947 */ /* 0x004fea000383ffff */
[----:B------:R-:W-:Y:S05]  /*1d060*/  BRA `(.L_x_5541) ;  /* 0xffffffc8000c7947 */ /* 0x000fea000383ffff */
.L_x_5482:
[----:B-1----:R-:W4:Y:S01]  /*1d070*/  LDL R3, [R1] ;  /* 0x0000000001037983 */ /* 0x002f220000100800 */
        /* <DEDUP_REMOVED lines=8> */
.L_x_5543:
[----:B------:R-:W-:Y:S05]  /*1d100*/  BSYNC B0 ;  /* 0x0000000000007941 */ /* 0x000fea0003800000 */
.L_x_5542:
        /* <DEDUP_REMOVED lines=9> */
.L_x_5544:
        /* <DEDUP_REMOVED lines=25> */
.L_x_5545:
        /* <DEDUP_REMOVED lines=8> */
.L_x_5546:
        /* <DEDUP_REMOVED lines=8> */
.L_x_5547:
        /* <DEDUP_REMOVED lines=8> */
.L_x_5548:
        /* <DEDUP_REMOVED lines=8> */
.L_x_5549:
        /* <DEDUP_REMOVED lines=9> */
.L_x_5550:
[----:B------:R-:W-:Y:S01]  /*1d5c0*/  IMAD.MOV.U32 R10, RZ, RZ, R14 ;  /* 0x000000ffff0a7224 */ /* 0x000fe200078e000e */
[----:B------:R-:W-:Y:S06]  /*1d5d0*/  BRA `(.L_x_5551) ;  /* 0xffffffd0004c7947 */ /* 0x000fec000383ffff */
.L_x_5485:
        /* <DEDUP_REMOVED lines=8> */
.L_x_5553:
[----:B------:R-:W-:Y:S05]  /*1d660*/  BSYNC B0 ;  /* 0x0000000000007941 */ /* 0x000fea0003800000 */
.L_x_5552:
        /* <DEDUP_REMOVED lines=10> */
.L_x_5554:
        /* <DEDUP_REMOVED lines=8> */
.L_x_5555:
        /* <DEDUP_REMOVED lines=8> */
.L_x_5556:
        /* <DEDUP_REMOVED lines=8> */
.L_x_5557:
        /* <DEDUP_REMOVED lines=9> */
.L_x_5558:
[----:B------:R-:W-:Y:S01]  /*1d920*/  IMAD.MOV.U32 R10, RZ, RZ, R14 ;  /* 0x000000ffff0a7224 */ /* 0x000fe200078e000e */
[----:B------:R-:W-:Y:S06]  /*1d930*/  BRA `(.L_x_5559) ;  /* 0xffffffd000207947 */ /* 0x000fec000383ffff */
.L_x_5487:
[----:B------:R-:W-:Y:S01]  /*1d940*/  BSSY B0, `(.L_x_5560) ;  /* 0x0000006000007945 */ /* 0x000fe20003800000 */
[----:B------:R-:W-:Y:S01]  /*1d950*/  PLOP3.LUT P6, PT, P6, PT, PT, 0x8, 0x0 ;  /* 0x000000000000781c */ /* 0x000fe200037ce170 */
[----:B------:R-:W-:-:S12]  /*1d960*/  IMAD.MOV.U32 R15, RZ, RZ, -0x1 ;  /* 0xffffffffff0f7424 */ /* 0x000fd800078e00ff */
[----:B0-----:R-:W-:Y:S05]  /*1d970*/  WARPSYNC.COLLECTIVE R15, `(.L_x_5561) ;  /* 0x000000000f087348 */ /* 0x001fea0003c00000 */
[----:B------:R-:W-:Y:S01]  /*1d980*/  VOTE.ANY R14, PT, P6 ;  /* 0x00000000000e7806 */ /* 0x000fe200030e0100 */
[----:B0-----:R-:W-:Y:S06]  /*1d990*/  ENDCOLLECTIVE ;  /* 0x000000000000791b */ /* 0x001fec0003800000 */
.L_x_5561:
[----:B------:R-:W-:Y:S05]  /*1d9a0*/  BSYNC B0 ;  /* 0x0000000000007941 */ /* 0x000fea0003800000 */
.L_x_5560:
        /* <DEDUP_REMOVED lines=10> */
.L_x_5562:
[----:B------:R-:W-:Y:S02]  /*1da50*/  IMAD.MOV.U32 R13, RZ, RZ, R7 ;  /* 0x000000ffff0d7224 */ /* 0x000fe400078e0007 */
[----:B------:R-:W-:-:S07]  /*1da60*/  IMAD.MOV.U32 R4, RZ, RZ, R14 ;  /* 0x000000ffff047224 */ /* 0x000fce00078e000e */
[----:B------:R-:W-:Y:S05]  /*1da70*/  WARPSYNC.COLLECTIVE R15, `(.L_x_5563) ;  /* 0x000000000f087348 */ /* 0x000fea0003c00000 */
[----:B------:R0:W1:Y:S02]  /*1da80*/  SHFL.IDX P6, R14, R13, R12, R11 ;  /* 0x0000000c0d0e7389 */ /* 0x00006400000c000b */
[----:B01----:R-:W-:Y:S01]  /*1da90*/  ENDCOLLECTIVE ;  /* 0x000000000000791b */ /* 0x003fe20003800000 */
.L_x_5563:
[----:B------:R-:W-:Y:S02]  /*1daa0*/  IMAD.MOV.U32 R7, RZ, RZ, R14 ;  /* 0x000000ffff077224 */ /* 0x000fe400078e000e */
[----:B------:R-:W-:-:S05]  /*1dab0*/  IMAD.IADD R5, R9, 0x1, R16 ;  /* 0x0000000109057824 */ /* 0x000fca00078e0210 */
[----:B------:R0:W-:Y:S01]  /*1dac0*/  STL [R1+0xc], R5 ;  /* 0x00000c0501007387 */ /* 0x0001e20000100800 */
[----:B------:R-:W-:Y:S05]  /*1dad0*/  BRA `(.L_x_5564) ;  /* 0xffffffd000007947 */ /* 0x000fea000383ffff */
.L_x_5489:
        /* <DEDUP_REMOVED lines=8> */
.L_x_5566:
[----:B------:R-:W-:Y:S05]  /*1db60*/  BSYNC B0 ;  /* 0x0000000000007941 */ /* 0x000fea0003800000 */
.L_x_5565:
[----:B------:R-:W-:Y:S01]  /*1db70*/  IMAD.MOV.U32 R2, RZ, RZ, R14 ;  /* 0x000000ffff027224 */ /* 0x000fe200078e000e */
[----:B------:R-:W-:Y:S06]  /*1db80*/  BRA `(.L_x_5567) ;  /* 0xffffffcc00ec7947 */ /* 0x000fec000383ffff */
.L_x_5495:
[----:B0-----:R0:W1:Y:S02]  /*1db90*/  SYNCS.PHASECHK.TRANS64.TRYWAIT P0, [R0+URZ+0x38820], R3 ;  /* 0x03882003000075a7 */ /* 0x001064000800017f */
[----:B-1----:R-:W-:Y:S05]  /*1dba0*/  @!P0 NANOSLEEP.SYNCS 0x989680 ;  /* 0x009896800000895d */ /* 0x002fea0003900000 */
[----:B------:R-:W1:Y:S02]  /*1dbb0*/  @!P0 SYNCS.PHASECHK.TRANS64 P0, [R0+URZ+0x38820], R3 ;  /* 0x03882003000085a7 */ /* 0x000e64000800007f */
[----:B-1----:R-:W-:Y:S05]  /*1dbc0*/  @!P0 BRA `(.L_x_5495) ;  /* 0xfffffffc00f08947 */ /* 0x002fea000383ffff */
[----:B------:R-:W-:Y:S05]  /*1dbd0*/  BRA `(.L_x_5568) ;  /* 0xffffffd8008c7947 */ /* 0x000fea000383ffff */
.L_x_5496:
        /* <DEDUP_REMOVED lines=11> */
.L_x_5570:
[----:B------:R-:W-:Y:S05]  /*1dc90*/  BSYNC B0 ;  /* 0x0000000000007941 */ /* 0x000fea0003800000 */
.L_x_5569:
[----:B------:R-:W-:Y:S05]  /*1dca0*/  BRA `(.L_x_5571) ;  /* 0xffffffd800747947 */ /* 0x000fea000383ffff */
.L_x_5499:
[----:B------:R-:W-:Y:S01]  /*1dcb0*/  BSSY B1, `(.L_x_5572) ;  /* 0x0000006000017945 */ /* 0x000fe20003800000 */
[----:B------:R-:W-:-:S07]  /*1dcc0*/  IMAD.MOV.U32 R15, RZ, RZ, -0x1 ;  /* 0xffffffffff0f7424 */ /* 0x000fce00078e00ff */
[----:B01----:R-:W-:Y:S05]  /*1dcd0*/  WARPSYNC.COLLECTIVE R15, `(.L_x_5573) ;  /* 0x000000000f0c7348 */ /* 0x003fea0003c00000 */
[----:B------:R-:W-:Y:S02]  /*1dce0*/  ELECT P6, UR62, PT ;  /* 0x00000000003e782f */ /* 0x000fe400038c0000 */
[----:B------:R-:W-:Y:S01]  /*1dcf0*/  MOV R14, UR62 ;  /* 0x0000003e000e7c02 */ /* 0x000fe20008000f00 */
[----:B01----:R-:W-:Y:S10]  /*1dd00*/  ENDCOLLECTIVE ;  /* 0x000000000000791b */ /* 0x003ff40003800000 */
.L_x_5573:
[----:B------:R-:W-:Y:S05]  /*1dd10*/  BSYNC B1 ;  /* 0x0000000000017941 */ /* 0x000fea0003800000 */
.L_x_5572:
[----:B------:R-:W-:Y:S05]  /*1dd20*/  BRA `(.L_x_5574) ;  /* 0xffffffd8006c7947 */ /* 0x000fea000383ffff */
.L_x_5501:
[----:B0-----:R0:W1:Y:S02]  /*1dd30*/  SYNCS.PHASECHK.TRANS64.TRYWAIT P0, [R6+URZ], R5 ;  /* 0x00000005060075a7 */ /* 0x001064000800017f */
[----:B-1----:R-:W-:Y:S05]  /*1dd40*/  @!P0 NANOSLEEP.SYNCS 0x989680 ;  /* 0x009896800000895d */ /* 0x002fea0003900000 */
[----:B------:R-:W1:Y:S02]  /*1dd50*/  @!P0 SYNCS.PHASECHK.TRANS64 P0, [R6+URZ], R5 ;  /* 0x00000005060085a7 */ /* 0x000e64000800007f */
[----:B-1----:R-:W-:Y:S05]  /*1dd60*/  @!P0 BRA `(.L_x_5501) ;  /* 0xfffffffc00f08947 */ /* 0x002fea000383ffff */
[----:B------:R-:W-:Y:S05]  /*1dd70*/  BRA `(.L_x_5575) ;  /* 0xffffffd800a87947 */ /* 0x000fea000383ffff */
.L_x_5502:
[----:B-1----:R1:W2:Y:S02]  /*1dd80*/  SYNCS.PHASECHK.TRANS64.TRYWAIT P0, [R7+URZ], R2 ;  /* 0x00000002070075a7 */ /* 0x0022a4000800017f */
[----:B--2---:R-:W-:Y:S05]  /*1dd90*/  @!P0 NANOSLEEP.SYNCS 0x989680 ;  /* 0x009896800000895d */ /* 0x004fea0003900000 */
[----:B------:R-:W2:Y:S02]  /*1dda0*/  @!P0 SYNCS.PHASECHK.TRANS64 P0, [R7+URZ], R2 ;  /* 0x00000002070085a7 */ /* 0x000ea4000800007f */
[----:B--2---:R-:W-:Y:S05]  /*1ddb0*/  @!P0 BRA `(.L_x_5502) ;  /* 0xfffffffc00f08947 */ /* 0x004fea000383ffff */
[----:B------:R-:W-:Y:S05]  /*1ddc0*/  BRA `(.L_x_5576) ;  /* 0xffffffd8009c7947 */ /* 0x000fea000383ffff */
.L_x_5504:
[----:B--2---:R2:W3:Y:S02]  /*1ddd0*/  SYNCS.PHASECHK.TRANS64.TRYWAIT P0, [R4+URZ], R5 ;  /* 0x00000005040075a7 */ /* 0x0044e4000800017f */
[----:B---3--:R-:W-:Y:S05]  /*1dde0*/  @!P0 NANOSLEEP.SYNCS 0x989680 ;  /* 0x009896800000895d */ /* 0x008fea0003900000 */
[----:B------:R-:W3:Y:S02]  /*1ddf0*/  @!P0 SYNCS.PHASECHK.TRANS64 P0, [R4+URZ], R5 ;  /* 0x00000005040085a7 */ /* 0x000ee4000800007f */
[----:B---3--:R-:W-:Y:S05]  /*1de00*/  @!P0 BRA `(.L_x_5504) ;  /* 0xfffffffc00f08947 */ /* 0x008fea000383ffff */
[----:B------:R-:W-:Y:S05]  /*1de10*/  BRA `(.L_x_5577) ;  /* 0xffffffd800a47947 */ /* 0x000fea000383ffff */
.L_x_5578:
        /* <DEDUP_REMOVED lines=14> */
.L_x_6057:


//--------------------- .text._ZN7cutlass13device_kernelIN5flash11enable_sm90INS1_16FlashAttnFwdSm90INS1_25CollectiveMainloopFwdSm90ILi2EN4cute5tupleIJNS5_1CILi1EEES8_S8_EEENS6_IJNS7_ILi64EEESA_SA_EEELi512ENS_10bfloat16_tEfNS_4arch4Sm90ELb1ELb0ELb1ELb1ELb0ELb1ELb1ELb0ELb0ELb1ELb1ELb0EEENS1_21CollectiveEpilogueFwdINS6_IJSA_NS7_ILi512EEESA_EEES9_SC_SE_Li256ELb1ELb1ELb1ELb0EEENS1_36VarlenDynamicPersistentTileSchedulerILi64ELi64ELi256ELi128ELb1ELb1ELb1ELb1ELb1ELb1EEEEEEEEEvNT_6ParamsE --------------------------
	.section	.text._ZN7cutlass13device_kernelIN5flash11enable_sm90INS1_16FlashAttnFwdSm90INS1_25CollectiveMainloopFwdSm90ILi2EN4cute5tupleIJNS5_1CILi1EEES8_S8_EEENS6_IJNS7_ILi64EEESA_SA_EEELi512ENS_10bfloat16_tEfNS_4arch4Sm90ELb1ELb0ELb1ELb1ELb0ELb1ELb1ELb0ELb0ELb1ELb1ELb0EEENS1_21CollectiveEpilogueFwdINS6_IJSA_NS7_ILi512EEESA_EEES9_SC_SE_Li256ELb1ELb1ELb1ELb0EEENS1_36VarlenDynamicPersistentTileSchedulerILi64ELi64ELi256ELi128ELb1ELb1ELb1ELb1ELb1ELb1EEEEEEEEEvNT_6ParamsE,"ax",@progbits
	.align	128
.text._ZN7cutlass13device_kernelIN5flash11enable_sm90INS1_16FlashAttnFwdSm90INS1_25CollectiveMainloopFwdSm90ILi2EN4cute5tupleIJNS5_1CILi1EEES8_S8_EEENS6_IJNS7_ILi64EEESA_SA_EEELi512ENS_10bfloat16_tEfNS_4arch4Sm90ELb1ELb0ELb1ELb1ELb0ELb1ELb1ELb0ELb0ELb1ELb1ELb0EEENS1_21CollectiveEpilogueFwdINS6_IJSA_NS7_ILi512EEESA_EEES9_SC_SE_Li256ELb1ELb1ELb1ELb0EEENS1_36VarlenDynamicPersistentTileSchedulerILi64ELi64ELi256ELi128ELb1ELb1ELb1ELb1ELb1ELb1EEEEEEEEEvNT_6ParamsE:
        .type           _ZN7cutlass13device_kernelIN5flash11enable_sm90INS1_16FlashAttnFwdSm90INS1_25CollectiveMainloopFwdSm90ILi2EN4cute5tupleIJNS5_1CILi1EEES8_S8_EEENS6_IJNS7_ILi64EEESA_SA_EEELi512ENS_10bfloat16_tEfNS_4arch4Sm90ELb1ELb0ELb1ELb1ELb0ELb1ELb1ELb0ELb0ELb1ELb1ELb0EEENS1_21CollectiveEpilogueFwdINS6_IJSA_NS7_ILi512EEESA_EEES9_SC_SE_Li256ELb1ELb1ELb1ELb0EEENS1_36VarlenDynamicPersistentTileSchedulerILi64ELi64ELi256ELi128ELb1ELb1ELb1ELb1ELb1ELb1EEEEEEEEEvNT_6ParamsE,@function
        .size           _ZN7cutlass13device_kernelIN5flash11enable_sm90INS1_16FlashAttnFwdSm90INS1_25CollectiveMainloopFwdSm90ILi2EN4cute5tupleIJNS5_1CILi1EEES8_S8_EEENS6_IJNS7_ILi64EEESA_SA_EEELi512ENS_10bfloat16_tEfNS_4arch4Sm90ELb1ELb0ELb1ELb1ELb0ELb1ELb1ELb0ELb0ELb1ELb1ELb0EEENS1_21CollectiveEpilogueFwdINS6_IJSA_NS7_ILi512EEESA_EEES9_SC_SE_Li256ELb1ELb1ELb1ELb0EEENS1_36VarlenDynamicPersistentTileSchedulerILi64ELi64ELi256ELi128ELb1ELb1ELb1ELb1ELb1ELb1EEEEEEEEEvNT_6ParamsE,(.L_x_6058 - _ZN7cutlass13device_kernelIN5flash11enable_sm90INS1_16FlashAttnFwdSm90INS1_25CollectiveMainloopFwdSm90ILi2EN4cute5tupleIJNS5_1CILi1EEES8_S8_EEENS6_IJNS7_ILi64EEESA_SA_EEELi512ENS_10bfloat16_tEfNS_4arch4Sm90ELb1ELb0ELb1ELb1ELb0ELb1ELb1ELb0ELb0ELb1ELb1ELb0EEENS1_21CollectiveEpilogueFwdINS6_IJSA_NS7_ILi512EEESA_EEES9_SC_SE_Li256ELb1ELb1ELb1ELb0EEENS1_36VarlenDynamicPersistentTileSchedulerILi64ELi64ELi256ELi128ELb1ELb1ELb1ELb1ELb1ELb1EEEEEEEEEvNT_6ParamsE)
        .other          _ZN7cutlass13device_kernelIN5flash11enable_sm90INS1_16FlashAttnFwdSm90INS1_25CollectiveMainloopFwdSm90ILi2EN4cute5tupleIJNS5_1CILi1EEES8_S8_EEENS6_IJNS7_ILi64EEESA_SA_EEELi512ENS_10bfloat16_tEfNS_4arch4Sm90ELb1ELb0ELb1ELb1ELb0ELb1ELb1ELb0ELb0ELb1ELb1ELb0EEENS1_21CollectiveEpilogueFwdINS6_IJSA_NS7_ILi512EEESA_EEES9_SC_SE_Li256ELb1ELb1ELb1ELb0EEENS1_36VarlenDynamicPersistentTileSchedulerILi64ELi64ELi256ELi128ELb1ELb1ELb1ELb1ELb1ELb1EEEEEEEEEvNT_6ParamsE,@"STO_CUDA_ENTRY STV_DEFAULT"
_ZN7cutlass13device_kernelIN5flash11enable_sm90INS1_16FlashAttnFwdSm90INS1_25CollectiveMainloopFwdSm90ILi2EN4cute5tupleIJNS5_1CILi1EEES8_S8_EEENS6_IJNS7_ILi64EEESA_SA_EEELi512ENS_10bfloat16_tEfNS_4arch4Sm90ELb1ELb0ELb1ELb1ELb0ELb1ELb1ELb0ELb0ELb1ELb1ELb0EEENS1_21CollectiveEpilogueFwdINS6_IJSA_NS7_ILi512EEESA_EEES9_SC_SE_Li256ELb1ELb1ELb1ELb0EEENS1_36VarlenDynamicPersistentTileSchedulerILi64ELi64ELi256ELi128ELb1ELb1ELb1ELb1ELb1ELb1EEEEEEEEEvNT_6ParamsE:
        /* <DEDUP_REMOVED lines=24> */
.L_x_5580:
[----:B------:R-:W-:Y:S05]  /*0180*/  BSYNC B0 ;  /* 0x0000000000007941 */ /* 0x000fea0003800000 */
.L_x_5579:
        /* <DEDUP_REMOVED lines=39> */
.L_x_5581:
        /* <DEDUP_REMOVED lines=22> */
.L_x_5582:
        /* <DEDUP_REMOVED lines=18> */
.L_x_5583:
        /* <DEDUP_REMOVED lines=22> */
.L_x_5584:
        /* <DEDUP_REMOVED lines=22> */
.L_x_5585:
[----:B------:R-:W-:Y:S01]  /*0940*/  PLOP3.LUT P0, PT, PT, PT, UP0, 0x80, 0x0 ;  /* 0x000000000000781c */ /* 0x000fe20003f0f008 */
[----:B------:R-:W-:Y:S01]  /*0950*/  UMOV UR36, 0x1 ;  /* 0x0000000100247882 */ /* 0x000fe20000000000 */
[----:B------:R-:W-:Y:S01]  /*0960*/  NOP ;  /* 0x0000000000007918 */ /* 0x000fe20000000000 */
[----:B------:R-:W-:Y:S01]  /*0970*/  USEL UR36, UR36, 0x2, !UP0 ;  /* 0x0000000224247887 */ /* 0x000fe2000c000000 */
[----:B------:R-:W-:Y:S01]  /*0980*/  BSSY B9, `(.L_x_5586) ;  /* 0x0002432000097945 */ /* 0x000fe20003800000 */
[----:B------:R-:W-:Y:S01]  /*0990*/  ULDC.64 UR42, c[0x0][0x208] ;  /* 0x00008200002a7ab9 */ /* 0x000fe20000000a00 */
[----:B0123--:R-:W-:Y:S07]  /*09a0*/  BAR.SYNC.DEFER_BLOCKING 0x0 ;  /* 0x0000000000007b1d */ /* 0x00ffee0000010000 */
[----:B------:R-:W-:Y:S05]  /*09b0*/  @!P0 BRA `(.L_x_5587) ;  /* 0x0000019400cc8947 */ /* 0x000fea0003800000 */
.L_x_5588:
        /* <DEDUP_REMOVED lines=19> */
[----:B------:R-:W-:Y:S01]  /*0af0*/  VIADD R6, R6, 0xffffff80 ;  /* 0xffffff8006067836 */ /* 0x000fe20000000000 */
[----:B------:R-:W-:Y:S01]  /*0b00*/  ULOP3.LUT UR37, UR36, 0x1, URZ, 0xfc, !UPT ;  /* 0x0000000124257892 */ /* 0x000fe2000f8efc3f */
[----:B------:R-:W-:Y:S02]  /*0b10*/  IMAD.MOV.U32 R210, RZ, RZ, 0x40 ;  /* 0x00000040ffd27424 */ /* 0x000fe400078e00ff */
        /* <DEDUP_REMOVED lines=19> */
[C---:B------:R-:W-:Y:S01]  /*0c50*/  IMAD.IADD R9, R6.reuse, 0x1, -R9 ;  /* 0x0000000106097824 */ /* 0x040fe200078e0a09 */
        /* <DEDUP_REMOVED lines=55> */
[----:B0-----:R-:W-:Y:S02]  /*0fd0*/  LOP3.LUT R8, R9, 0xfffffe00, RZ, 0xc0, !PT ;  /* 0xfffffe0009087812 */ /* 0x001fe400078ec0ff */
[----:B------:R-:W-:Y:S01]  /*0fe0*/  SHF.R.S32.HI R4, RZ, 0x1f, R13 ;  /* 0x0000001fff047819 */ /* 0x000fe2000001140d */
[----:B------:R-:W-:Y:S01]  /*0ff0*/  IMAD.IADD R0, R20, 0x1, -R0 ;  /* 0x0000000114007824 */ /* 0x000fe200078e0a00 */
[----:B------:R-:W-:Y:S01]  /*1000*/  LOP3.LUT R25, R8, R7, R18, 0xf6, !PT ;  /* 0x0000000708197212 */ /* 0x000fe200078ef612 */
[----:B------:R-:W-:Y:S01]  /*1010*/  IMAD R195, R3, 0x2, R2 ;  /* 0x0000000203c37824 */ /* 0x000fe200078e0202 */
[----:B------:R-:W-:Y:S01]  /*1020*/  LEA.HI R8, R184, R184, RZ, 0x1 ;  /* 0x000000b8b8087211 */ /* 0x000fe200078f08ff */
[----:B------:R-:W-:Y:S01]  /*1030*/  IMAD.MOV.U32 R7, RZ, RZ, R23 ;  /* 0x000000ffff077224 */ /* 0x000fe200078e0017 */
[----:B------:R-:W-:Y:S01]  /*1040*/  LEA.HI R4, R4, R19, RZ, 0x3 ;  /* 0x0000001304047211 */ /* 0x000fe200078f18ff */
[C---:B------:R-:W-:Y:S01]  /*1050*/  VIADD R212, R195.reuse, 0x36400 ;  /* 0x00036400c3d47836 */ /* 0x040fe20000000000 */
[----:B------:R-:W-:Y:S01]  /*1060*/  LOP3.LUT R9, R8, 0x1ffffffe, RZ, 0xc0, !PT ;  /* 0x1ffffffe08097812 */ /* 0x000fe200078ec0ff */
[----:B------:R-:W-:Y:S01]  /*1070*/  IMAD.SHL.U32 R8, R0, 0x100, RZ ;  /* 0x0000010000087824 */ /* 0x000fe200078e00ff */
[----:B------:R-:W-:Y:S01]  /*1080*/  LOP3.LUT R4, R4, 0xfffffff8, RZ, 0xc0, !PT ;  /* 0xfffffff804047812 */ /* 0x000fe200078ec0ff */
[----:B------:R-:W-:Y:S01]  /*1090*/  VIADD R203, R195, 0x36420 ;  /* 0x00036420c3cb7836 */ /* 0x000fe20000000000 */
[----:B------:R-:W-:Y:S01]  /*10a0*/  SHF.R.S32.HI R6, RZ, 0x5, R6 ;  /* 0x00000005ff067819 */ /* 0x000fe20000011406 */
[----:B------:R-:W-:Y:S01]  /*10b0*/  IMAD.IADD R192, R215, 0x1, R8 ;  /* 0x00000001d7c07824 */ /* 0x000fe200078e0208 */
[----:B------:R-:W-:Y:S01]  /*10c0*/  R2P PR, R12, 0x6 ;  /* 0x000000060c007804 */ /* 0x000fe20000000000 */
[----:B------:R-:W-:Y:S01]  /*10d0*/  IMAD.IADD R189, R19, 0x1, -R4 ;  /* 0x0000000113bd7824 */ /* 0x000fe200078e0a04 */
[----:B------:R-:W-:Y:S01]  /*10e0*/  SHF.R.S32.HI R4, RZ, 0x1f, R225 ;  /* 0x0000001fff047819 */ /* 0x000fe200000114e1 */
[----:B------:R-:W-:Y:S01]  /*10f0*/  IMAD R188, R6, 0x10, R11 ;  /* 0x0000001006bc7824 */ /* 0x000fe200078e020b */
[----:B------:R-:W-:Y:S01]  /*1100*/  SHF.R.S32.HI R4, RZ, 0x1f, R223 ;  /* 0x0000001fff047819 */ /* 0x000fe200000114df */
[----:B------:R-:W-:Y:S01]  /*1110*/  IMAD.IADD R9, R184, 0x1, -R9 ;  /* 0x00000001b8097824 */ /* 0x000fe200078e0a09 */
        /* <DEDUP_REMOVED lines=8> */
[----:B------:R-:W-:Y:S01]  /*11a0*/  STL [R1+0x78], R8 ;  /* 0x0000780801007387 */ /* 0x000fe20000100800 */
[----:B------:R-:W-:Y:S01]  /*11b0*/  VIADD R28, R192, 0x50 ;  /* 0x00000050c01c7836 */ /* 0x000fe20000000000 */
[----:B------:R-:W-:Y:S01]  /*11c0*/  SEL R210, R210, 0xffffffc0, !P2 ;  /* 0xffffffc0d2d27807 */ /* 0x000fe20005000000 */
[C---:B------:R-:W-:Y:S01]  /*11d0*/  VIADD R25, R192.reuse, 0x68 ;  /* 0x00000068c0197836 */ /* 0x040fe20000000000 */
[----:B------:R0:W-:Y:S01]  /*11e0*/  STL [R1+0x74], R4 ;  /* 0x0000740401007387 */ /* 0x0001e20000100800 */
[----:B------:R-:W-:-:S02]  /*11f0*/  VIADD R0, R192, 0xc8 ;  /* 0x000000c8c0007836 */ /* 0x000fc40000000000 */
        /* <DEDUP_REMOVED lines=54> */
[C---:B------:R-:W-:Y:S01]  /*1560*/  @P1 VIADD R203, R212.reuse, 0xffffffe0 ;  /* 0xffffffe0d4cb1836 */ /* 0x040fe20000000000 */
[----:B------:R-:W-:Y:S01]  /*1570*/  SHF.R.S32.HI R8, RZ, 0x1f, R8 ;  /* 0x0000001fff087819 */ /* 0x000fe20000011408 */
[----:B------:R-:W-:Y:S01]  /*1580*/  IMAD.MOV.U32 R6, RZ, RZ, R22 ;  /* 0x000000ffff067224 */ /* 0x000fe200078e0016 */
[----:B------:R-:W-:Y:S01]  /*1590*/  CS2R R22, SRZ ;  /* 0x0000000000167805 */ /* 0x000fe2000001ff00 */
[----:B------:R-:W-:Y:S01]  /*15a0*/  IMAD.IADD R212, R212, 0x1, R210 ;  /* 0x00000001d4d47824 */ /* 0x000fe200078e02d2 */
[----:B------:R-:W-:Y:S01]  /*15b0*/  SHF.R.S32.HI R4, RZ, 0x1f, R236 ;  /* 0x0000001fff047819 */ /* 0x000fe200000114ec */
[----:B------:R-:W-:Y:S01]  /*15c0*/  IMAD.MOV.U32 R18, RZ, RZ, RZ ;  /* 0x000000ffff127224 */ /* 0x000fe200078e00ff */
[----:B------:R-:W-:Y:S01]  /*15d0*/  SHF.R.S32.HI R3, RZ, 0x1f, R233 ;  /* 0x0000001fff037819 */ /* 0x000fe200000114e9 */
[----:B------:R-:W-:Y:S01]  /*15e0*/  VIADD R191, R184, 0x10 ;  /* 0x00000010b8bf7836 */ /* 0x000fe20000000000 */
[----:B------:R-:W-:Y:S01]  /*15f0*/  SHF.R.S32.HI R0, RZ, 0x1f, R232 ;  /* 0x0000001fff007819 */ /* 0x000fe200000114e8 */
[----:B------:R-:W-:-:S07]  /*1600*/  IMAD.IADD R210, R210, 0x1, R203 ;  /* 0x00000001d2d27824 */ /* 0x000fce00078e02cb */
.L_x_5731:
[----:B01234-:R-:W0:Y:S01]  /*1610*/  LDC.64 R8, c[0x0][0xd88] ;  /* 0x00036200ff087b82 */ /* 0x01fe220000000a00 */
[----:B------:R-:W-:Y:S01]  /*1620*/  ULDC.64 UR4, c[0x0][0xb20] ;  /* 0x0002c80000047ab9 */ /* 0x000fe20000000a00 */
[----:B------:R-:W-:Y:S01]  /*1630*/  ULDC.64 UR8, c[0x0][0xb10] ;  /* 0x0002c40000087ab9 */ /* 0x000fe20000000a00 */
[----:B------:R-:W-:Y:S01]  /*1640*/  ULDC.64 UR6, c[0x0][0xb00] ;  /* 0x0002c00000067ab9 */ /* 0x000fe20000000a00 */
[----:B0-----:R-:W-:-:S05]  /*1650*/  IMAD.WIDE R8, R7, 0x4, R8 ;  /* 0x0000000407087825 */ /* 0x001fca00078e0208 */
[----:B------:R-:W2:Y:S01]  /*1660*/  LDG.E R219, desc[UR42][R8.64] ;  /* 0x0000002a08db7981 */ /* 0x000ea2000c1e1900 */
        /* <DEDUP_REMOVED lines=49> */
.L_x_5590:
[----:B------:R-:W-:Y:S02]  /*1980*/  IMAD.U32 R40, RZ, RZ, UR5 ;  /* 0x00000005ff287e24 */ /* 0x000fe4000f8e00ff */
[----:B------:R-:W-:Y:S01]  /*1990*/  IMAD.U32 R24, RZ, RZ, UR4 ;  /* 0x00000004ff187e24 */ /* 0x000fe2000f8e00ff */
[----:B------:R-:W-:Y:S06]  /*19a0*/  @!P2 BRA `(.L_x_5591) ;  /* 0x000000000010a947 */ /* 0x000fec0003800000 */
[----:B------:R-:W-:-:S04]  /*19b0*/  IADD3 R6, P0, R220, UR8, RZ ;  /* 0x00000008dc067c10 */ /* 0x000fc8000ff1e0ff */
[----:B------:R-:W-:-:S05]  /*19c0*/  IADD3.X R7, R221, UR9, RZ, P0, !PT ;  /* 0x00000009dd077c10 */ /* 0x000fca00087fe4ff */
[----:B------:R0:W5:Y:S01]  /*19d0*/  LDG.E R24, desc[UR42][R6.64] ;  /* 0x0000002a06187981 */ /* 0x000162000c1e1900 */
[----:B------:R-:W-:Y:S05]  /*19e0*/  BRA `(.L_x_5592) ;  /* 0x0000000000107947 */ /* 0x000fea0003800000 */
.L_x_5591:
[----:B------:R-:W-:Y:S05]  /*19f0*/  @!P0 BRA `(.L_x_5592) ;  /* 0x00000000000c8947 */ /* 0x000fea0003800000 */
[----:B------:R-:W2:Y:S04]  /*1a00*/  LDG.E R3, desc[UR42][R8.64] ;  /* 0x0000002a08037981 */ /* 0x000ea8000c1e1900 */
[----:B------:R-:W2:Y:S02]  /*1a10*/  LDG.E R24, desc[UR42][R8.64+0x4] ;  /* 0x0000042a08187981 */ /* 0x000ea4000c1e1900 */
[----:B--2---:R-:W-:-:S07]  /*1a20*/  IMAD.IADD R24, R24, 0x1, -R3 ;  /* 0x0000000118187824 */ /* 0x004fce00078e0a03 */
.L_x_5592:
        /* <DEDUP_REMOVED lines=70> */
.L_x_5594:
[----:B------:R-:W-:Y:S05]  /*1e90*/  BSYNC B0 ;  /* 0x0000000000007941 */ /* 0x000fea0003800000 */
.L_x_5593:
        /* <DEDUP_REMOVED lines=36> */
.L_x_5597:
[----:B------:R-:W-:Y:S05]  /*20e0*/  BSYNC B6 ;  /* 0x0000000000067941 */ /* 0x000fea0003800000 */
.L_x_5596:
        /* <DEDUP_REMOVED lines=20> */
.L_x_5599:
[----:B------:R-:W-:Y:S05]  /*2230*/  BSYNC B6 ;  /* 0x0000000000067941 */ /* 0x000fea0003800000 */
.L_x_5598:
        /* <DEDUP_REMOVED lines=26> */
[----:B------:R-:W-:Y:S01]  /*23e0*/  SHF.R.S32.HI R185, RZ, 0x1f, R184 ;  /* 0x0000001fffb97819 */ /* 0x000fe200000114b8 */
[----:B------:R-:W-:Y:S01]  /*23f0*/  IMAD R29, R217, UR5, R29 ;  /* 0x00000005d91d7c24 */ /* 0x000fe2000f8e021d */
[----:B------:R-:W-:Y:S01]  /*2400*/  ULDC.64 UR4, c[0x0][0x308] ;  /* 0x0000c20000047ab9 */ /* 0x000fe20000000a00 */
[----:B------:R-:W-:Y:S01]  /*2410*/  IMAD.IADD R21, R21, 0x1, R3 ;  /* 0x0000000115157824 */ /* 0x000fe200078e0203 */
[----:B------:R-:W-:Y:S01]  /*2420*/  P2R R74, PR, RZ, 0x4 ;  /* 0x00000004ff4a7803 */ /* 0x000fe20000000000 */
[----:B------:R-:W-:Y:S01]  /*2430*/  IMAD R12, R73, R6, RZ ;  /* 0x00000006490c7224 */ /* 0x000fe200078e02ff */
[----:B------:R-:W-:Y:S01]  /*2440*/  SHF.L.U64.HI R62, R6, 0x6, R7 ;  /* 0x00000006063e7819 */ /* 0x000fe20000010207 */
[----:B------:R-:W-:-:S04]  /*2450*/  IMAD.WIDE.U32 R20, R217, UR4, R20 ;  /* 0x00000004d9147c25 */ /* 0x000fc8000f8e0014 */
[----:B------:R-:W-:Y:S01]  /*2460*/  IMAD R21, R217, UR5, R21 ;  /* 0x00000005d9157c24 */ /* 0x000fe2000f8e0215 */
[----:B------:R-:W-:Y:S01]  /*2470*/  ULDC.64 UR4, c[0x0][0x310] ;  /* 0x0000c40000047ab9 */ /* 0x000fe20000000a00 */
[----:B------:R-:W-:Y:S02]  /*2480*/  IMAD R12, R19, R7, R12 ;  /* 0x00000007130c7224 */ /* 0x000fe400078e020c */
[----:B------:R-:W-:Y:S02]  /*2490*/  IMAD.SHL.U32 R58, R189, 0x40, RZ ;  /* 0x00000040bd3a7824 */ /* 0x000fe400078e00ff */
[----:B--2---:R-:W-:-:S03]  /*24a0*/  IMAD.WIDE.U32 R34, R19, R56, R184 ;  /* 0x0000003813227225 */ /* 0x004fc600078e00b8 */
[----:B------:R-:W-:Y:S01]  /*24b0*/  LOP3.LUT R58, R58, 0x1c0, RZ, 0xc0, !PT ;  /* 0x000001c03a3a7812 */ /* 0x000fe200078ec0ff */
[C---:B------:R-:W-:Y:S01]  /*24c0*/  IMAD.WIDE.U32 R36, R19.reuse, R56, R16 ;  /* 0x0000003813247225 */ /* 0x040fe200078e0010 */
[----:B---3--:R-:W-:Y:S02]  /*24d0*/  SHF.L.U64.HI R60, R4, 0x6, R5 ;  /* 0x00000006043c7819 */ /* 0x008fe40000010205 */
[----:B------:R-:W-:Y:S01]  /*24e0*/  SHF.R.U32.HI R54, RZ, 0x3, R58 ;  /* 0x00000003ff367819 */ /* 0x000fe2000001163a */
[----:B------:R-:W-:Y:S01]  /*24f0*/  IMAD.WIDE.U32 R30, R19, R4, R184 ;  /* 0x00000004131e7225 */ /* 0x000fe200078e00b8 */
[----:B0-----:R-:W-:-:S03]  /*2500*/  SHF.R.U32.HI R26, RZ, 0x7, R26 ;  /* 0x00000007ff1a7819 */ /* 0x001fc6000001161a */
[----:B------:R-:W-:-:S04]  /*2510*/  IMAD.WIDE.U32 R32, R19, R4, R16 ;  /* 0x0000000413207225 */ /* 0x000fc800078e0010 */
[----:B------:R-:W-:Y:S02]  /*2520*/  VIADD R55, R16, 0x20 ;  /* 0x0000002010377836 */ /* 0x000fe40000000000 */
[----:B------:R-:W-:Y:S02]  /*2530*/  IMAD.SHL.U32 R61, R6, 0x40, RZ ;  /* 0x00000040063d7824 */ /* 0x000fe400078e00ff */
[----:B------:R-:W-:Y:S02]  /*2540*/  IMAD.SHL.U32 R59, R4, 0x40, RZ ;  /* 0x00000040043b7824 */ /* 0x000fe400078e00ff */
[----:B------:R-:W-:Y:S02]  /*2550*/  VIADD R53, R26, 0x8 ;  /* 0x000000081a357836 */ /* 0x000fe40000000000 */
[----:B------:R-:W-:Y:S01]  /*2560*/  IMAD.SHL.U32 R52, R15, 0x2, RZ ;  /* 0x000000020f347824 */ /* 0x000fe200078e00ff */
[----:B----4-:R-:W-:-:S04]  /*2570*/  SHF.R.S32.HI R3, RZ, 0x1f, R0 ;  /* 0x0000001fff037819 */ /* 0x010fc80000011400 */
[----:B------:R-:W-:Y:S02]  /*2580*/  SEL R8, R3, RZ, !P0 ;  /* 0x000000ff03087207 */ /* 0x000fe40004000000 */
[----:B------:R-:W-:-:S03]  /*2590*/  SEL R3, R0, RZ, !P0 ;  /* 0x000000ff00037207 */ /* 0x000fc60004000000 */
[C---:B------:R-:W-:Y:S02]  /*25a0*/  IMAD R0, R8.reuse, UR4, RZ ;  /* 0x0000000408007c24 */ /* 0x040fe4000f8e02ff */
[----:B------:R-:W-:Y:S01]  /*25b0*/  IMAD.WIDE.U32 R20, R3, UR4, R20 ;  /* 0x0000000403147c25 */ /* 0x000fe2000f8e0014 */
[----:B------:R-:W-:Y:S02]  /*25c0*/  ULDC UR4, c[0x0][0x2f4] ;  /* 0x0000bd0000047ab9 */ /* 0x000fe40000000800 */
[----:B------:R-:W-:Y:S01]  /*25d0*/  ISETP.GE.AND P1, PT, R55, UR4, PT ;  /* 0x0000000437007c0c */ /* 0x000fe2000bf26270 */
[----:B------:R-:W-:Y:S02]  /*25e0*/  IMAD R65, R3, UR5, R0 ;  /* 0x0000000503417c24 */ /* 0x000fe4000f8e0200 */
[----:B------:R-:W-:Y:S02]  /*25f0*/  IMAD R0, R8, UR6, RZ ;  /* 0x0000000608007c24 */ /* 0x000fe4000f8e02ff */
[----:B------:R-:W-:-:S04]  /*2600*/  IMAD.WIDE.U32 R8, R19, R6, R16 ;  /* 0x0000000613087225 */ /* 0x000fc800078e0010 */
[----:B------:R-:W-:Y:S01]  /*2610*/  IMAD.WIDE.U32 R28, R3, UR6, R28 ;  /* 0x00000006031c7c25 */ /* 0x000fe2000f8e001c */
[----:B------:R-:W-:-:S03]  /*2620*/  IADD3 R72, P0, R20, R8, RZ ;  /* 0x0000000814487210 */ /* 0x000fc60007f1e0ff */
[----:B------:R-:W-:Y:S01]  /*2630*/  IMAD R13, R3, UR7, R0 ;  /* 0x00000007030d7c24 */ /* 0x000fe2000f8e0200 */
[----:B------:R-:W-:Y:S01]  /*2640*/  SEL R3, R15, RZ, P2 ;  /* 0x000000ff0f037207 */ /* 0x000fe20001000000 */
[----:B------:R-:W-:Y:S01]  /*2650*/  IMAD R0, R73, R4, RZ ;  /* 0x0000000449007224 */ /* 0x000fe200078e02ff */
[----:B------:R-:W-:Y:S01]  /*2660*/  IADD3 R38, P2, R19, R38, RZ ;  /* 0x0000002613267210 */ /* 0x000fe20007f5e0ff */
[----:B------:R-:W-:Y:S02]  /*2670*/  IMAD.IADD R65, R21, 0x1, R65 ;  /* 0x0000000115417824 */ /* 0x000fe400078e0241 */
[----:B------:R-:W-:Y:S02]  /*2680*/  IMAD R11, R19, R5, R0 ;  /* 0x00000005130b7224 */ /* 0x000fe400078e0200 */
[----:B------:R-:W-:Y:S01]  /*2690*/  IMAD R0, R73, R56, RZ ;  /* 0x0000003849007224 */ /* 0x000fe200078e02ff */
[----:B------:R-:W-:Y:S01]  /*26a0*/  IADD3.X R64, R65, R9, R12, P0, !PT ;  /* 0x0000000941407210 */ /* 0x000fe200007fe40c */
[C---:B------:R-:W-:Y:S01]  /*26b0*/  IMAD.IADD R3, R16.reuse, 0x1, R3 ;  /* 0x0000000110037824 */ /* 0x040fe200078e0203 */
[----:B------:R-:W-:Y:S01]  /*26c0*/  ISETP.GE.AND P0, PT, R16, UR4, PT ;  /* 0x0000000410007c0c */ /* 0x000fe2000bf06270 */
[----:B------:R-:W-:-:S02]  /*26d0*/  IMAD R9, R19, R57, R0 ;  /* 0x0000003913097224 */ /* 0x000fc400078e0200 */
[----:B------:R-:W-:Y:S01]  /*26e0*/  IMAD.IADD R31, R31, 0x1, R11 ;  /* 0x000000011f1f7824 */ /* 0x000fe200078e020b */
[----:B------:R-:W-:Y:S01]  /*26f0*/  SHF.R.S32.HI R0, RZ, 0x1f, R3 ;  /* 0x0000001fff007819 */ /* 0x000fe20000011403 */
[----:B------:R-:W-:Y:S02]  /*2700*/  IMAD.IADD R35, R35, 0x1, R9 ;  /* 0x0000000123237824 */ /* 0x000fe400078e0209 */
[----:B------:R-:W-:Y:S01]  /*2710*/  IMAD.IADD R37, R9, 0x1, R37 ;  /* 0x0000000109257824 */ /* 0x000fe200078e0225 */
[----:B------:R-:W-:Y:S01]  /*2720*/  LEA.HI R63, R0, R3, RZ, 0x3 ;  /* 0x00000003003f7211 */ /* 0x000fe200078f18ff */
[----:B------:R-:W-:Y:S01]  /*2730*/  IMAD.IADD R33, R11, 0x1, R33 ;  /* 0x000000010b217824 */ /* 0x000fe200078e0221 */
[----:B------:R-:W-:Y:S01]  /*2740*/  LOP3.LUT R3, R58, 0x18, R16, 0xf8, !PT ;  /* 0x000000183a037812 */ /* 0x000fe200078ef810 */
[C---:B-----5:R-:W-:Y:S01]  /*2750*/  IMAD.WIDE.U32 R30, R152.reuse, R4, R30 ;  /* 0x00000004981e7225 */ /* 0x060fe200078e001e */
[----:B------:R-:W-:Y:S02]  /*2760*/  SHF.R.S32.HI R9, RZ, 0x1f, R152 ;  /* 0x0000001fff097819 */ /* 0x000fe40000011498 */
[----:B------:R-:W-:Y:S01]  /*2770*/  LOP3.LUT R3, R3, R54, RZ, 0x3c, !PT ;  /* 0x0000003603037212 */ /* 0x000fe200078e3cff */
[----:B------:R-:W-:Y:S01]  /*2780*/  IMAD.WIDE.U32 R32, R152, R4, R32 ;  /* 0x0000000498207225 */ /* 0x000fe200078e0020 */
[----:B------:R-:W-:-:S03]  /*2790*/  LOP3.LUT R48, R63, 0xfffffff8, RZ, 0xc0, !PT ;  /* 0xfffffff83f307812 */ /* 0x000fc600078ec0ff */
[----:B------:R-:W-:Y:S01]  /*27a0*/  IMAD R51, R214, 0x200, R3 ;  /* 0x00000200d6337824 */ /* 0x000fe200078e0203 */
[----:B------:R-:W-:Y:S01]  /*27b0*/  LOP3.LUT R3, R58, 0x38, R63, 0xf8, !PT ;  /* 0x000000383a037812 */ /* 0x000fe200078ef83f */
[C---:B------:R-:W-:Y:S01]  /*27c0*/  IMAD R0, R9.reuse, R4, RZ ;  /* 0x0000000409007224 */ /* 0x040fe200078e02ff */
[----:B------:R-:W-:Y:S01]  /*27d0*/  SHF.R.S32.HI R45, RZ, 0x1f, R48 ;  /* 0x0000001fff2d7819 */ /* 0x000fe20000011430 */
[----:B------:R-:W-:Y:S01]  /*27e0*/  IMAD R9, R9, R56, RZ ;  /* 0x0000003809097224 */ /* 0x000fe200078e02ff */
[----:B------:R-:W-:Y:S01]  /*27f0*/  LOP3.LUT R3, R3, R54, RZ, 0x3c, !PT ;  /* 0x0000003603037212 */ /* 0x000fe200078e3cff */
[C---:B------:R-:W-:Y:S02]  /*2800*/  IMAD R49, R152.reuse, R5, R0 ;  /* 0x0000000598317224 */ /* 0x040fe400078e0200 */
[----:B------:R-:W-:Y:S01]  /*2810*/  IMAD R9, R152, R57, R9 ;  /* 0x0000003998097224 */ /* 0x000fe200078e0209 */
[----:B------:R-:W-:Y:S01]  /*2820*/  SHF.L.U64.HI R57, R56, 0x6, R57 ;  /* 0x0000000638397819 */ /* 0x000fe20000010239 */
        /* <DEDUP_REMOVED lines=10> */
.L_x_5629:
        /* <DEDUP_REMOVED lines=58> */
.L_x_5604:
[----:B------:R-:W-:Y:S05]  /*2c70*/  BSYNC B1 ;  /* 0x0000000000017941 */ /* 0x000fea0003800000 */
.L_x_5603:
        /* <DEDUP_REMOVED lines=20> */
.L_x_5605:
[----:B------:R-:W-:Y:S01]  /*2dc0*/  IMAD R75, R23, 0x8, R2 ;  /* 0x00000008174b7824 */ /* 0x000fe200078e0202 */
[----:B------:R-:W-:Y:S01]  /*2dd0*/  SHF.L.U32 R78, R186, 0x1f, RZ ;  /* 0x0000001fba4e7819 */ /* 0x000fe200000006ff */
[----:B------:R-:W-:Y:S03]  /*2de0*/  BSSY B1, `(.L_x_5606) ;  /* 0x0000003000017945 */ /* 0x000fe60003800000 */
[----:B------:R-:W0:Y:S02]  /*2df0*/  SYNCS.PHASECHK.TRANS64.TRYWAIT P5, [R75+URZ+0x38890], R78 ;  /* 0x0388904e4b0075a7 */ /* 0x000e2400080a017f */
[----:B0-----:R-:W-:Y:S05]  /*2e00*/  @!P5 BRA `(.L_x_5607) ;  /* 0x0000021c00acd947 */ /* 0x001fea0003800000 */
.L_x_5926:
[----:B------:R-:W-:Y:S05]  /*2e10*/  BSYNC B1 ;  /* 0x0000000000017941 */ /* 0x000fea0003800000 */
.L_x_5606:
        /* <DEDUP_REMOVED lines=53> */
.L_x_5612:
[----:B------:R-:W-:Y:S05]  /*3170*/  BSYNC B2 ;  /* 0x0000000000027941 */ /* 0x000fea0003800000 */
.L_x_5611:
[----:B--2---:R1:W-:Y:S02]  /*3180*/  STG.E.128 desc[UR42][R12.64], R4 ;  /* 0x000000040c007986 */ /* 0x0043e4000c101d2a */
.L_x_5610:
[----:B------:R-:W-:Y:S05]  /*3190*/  BSYNC B1 ;  /* 0x0000000000017941 */ /* 0x000fea0003800000 */
.L_x_5609:
        /* <DEDUP_REMOVED lines=56> */
.L_x_5614:
[----:B------:R-:W-:Y:S05]  /*3520*/  BSYNC B1 ;  /* 0x0000000000017941 */ /* 0x000fea0003800000 */
.L_x_5613:
[----:B-1----:R2:W-:Y:S01]  /*3530*/  STG.E.128 desc[UR42][R12.64+0x40], R4 ;  /* 0x000040040c007986 */ /* 0x0025e2000c101d2a */
[----:B------:R-:W-:Y:S05]  /*3540*/  BRA `(.L_x_5608) ;  /* 0x0000000c00487947 */ /* 0x000fea0003800000 */
.L_x_5602:
        /* <DEDUP_REMOVED lines=44> */
.L_x_5615:
[----:B------:R-:W-:Y:S01]  /*3810*/  IMAD R75, R23, 0x8, R2 ;  /* 0x00000008174b7824 */ /* 0x000fe200078e0202 */
[----:B------:R-:W-:Y:S01]  /*3820*/  SHF.L.U32 R78, R186, 0x1f, RZ ;  /* 0x0000001fba4e7819 */ /* 0x000fe200000006ff */
[----:B------:R-:W-:Y:S03]  /*3830*/  BSSY B1, `(.L_x_5616) ;  /* 0x0000003000017945 */ /* 0x000fe60003800000 */
[----:B------:R-:W0:Y:S02]  /*3840*/  SYNCS.PHASECHK.TRANS64.TRYWAIT P5, [R75+URZ+0x38890], R78 ;  /* 0x0388904e4b0075a7 */ /* 0x000e2400080a017f */
[----:B0-----:R-:W-:Y:S05]  /*3850*/  @!P5 BRA `(.L_x_5617) ;  /* 0x00000214002cd947 */ /* 0x001fea0003800000 */
.L_x_5927:
[----:B------:R-:W-:Y:S05]  /*3860*/  BSYNC B1 ;  /* 0x0000000000017941 */ /* 0x000fea0003800000 */
.L_x_5616:
        /* <DEDUP_REMOVED lines=124> */
.L_x_5619:
[----:B------:R-:W-:Y:S05]  /*4030*/  BSYNC B1 ;  /* 0x0000000000017941 */ /* 0x000fea0003800000 */
.L_x_5618:
        /* <DEDUP_REMOVED lines=10> */
.L_x_5601:
[----:B------:R-:W-:-:S06]  /*40e0*/  UISETP.NE.AND UP0, UPT, UR37, 0x3, UPT ;  /* 0x000000032500788c */ /* 0x000fcc000bf05270 */
[----:B------:R-:W-:-:S13]  /*40f0*/  PLOP3.LUT P3, PT, PT, PT, UP0, 0x80, 0x0 ;  /* 0x000000000000781c */ /* 0x000fda0003f6f008 */
[----:B------:R-:W-:Y:S05]  /*4100*/  @!P3 BRA `(.L_x_5620) ;  /* 0x000000000004b947 */ /* 0x000fea0003800000 */
[----:B------:R-:W-:Y:S01]  /*4110*/  BPT.TRAP 0x1 ;  /* 0x000000040000795c */ /* 0x000fe20000300000 */
.L_x_5620:
        /* <DEDUP_REMOVED lines=8> */
.L_x_5928:
[----:B------:R-:W-:Y:S05]  /*41a0*/  BSYNC B1 ;  /* 0x0000000000017941 */ /* 0x000fea0003800000 */
.L_x_5621:
        /* <DEDUP_REMOVED lines=12> */
.L_x_5608:
[----:B------:R-:W-:Y:S05]  /*4270*/  BSYNC B0 ;  /* 0x0000000000007941 */ /* 0x000fea0003800000 */
.L_x_5600:
        /* <DEDUP_REMOVED lines=17> */
.L_x_5624:
[----:B------:R-:W-:Y:S05]  /*4390*/  BSYNC B0 ;  /* 0x0000000000007941 */ /* 0x000fea0003800000 */
.L_x_5623:
[----:B------:R-:W2:Y:S01]  /*43a0*/  SYNCS.PHASECHK.TRANS64.TRYWAIT P5, [R75+URZ+0x388b0], R78 ;  /* 0x0388b04e4b0075a7 */ /* 0x000ea200080a017f */
[----:B------:R-:W-:Y:S01]  /*43b0*/  BSSY B0, `(.L_x_5625) ;  /* 0x0000003000007945 */ /* 0x000fe20003800000 */
[----:B------:R-:W-:-:S03]  /*43c0*/  ISETP.GE.AND P3, PT, R19, R76, PT ;  /* 0x0000004c1300720c */ /* 0x000fc60003f66270 */
[----:B--2---:R-:W-:Y:S10]  /*43d0*/  @!P5 BRA `(.L_x_5626) ;  /* 0x000002080074d947 */ /* 0x004ff40003800000 */
.L_x_5929:
[----:B------:R-:W-:Y:S05]  /*43e0*/  BSYNC B0 ;  /* 0x0000000000007941 */ /* 0x000fea0003800000 */
.L_x_5625:
        /* <DEDUP_REMOVED lines=82> */
.L_x_5628:
[----:B------:R-:W-:Y:S05]  /*4910*/  BSYNC B0 ;  /* 0x0000000000007941 */ /* 0x000fea0003800000 */
.L_x_5627:
        /* <DEDUP_REMOVED lines=17> */
.L_x_5595:
[----:B------:R-:W-:Y:S04]  /*4a30*/  BSSY B0, `(.L_x_5630) ;  /* 0x0000004000007945 */ /* 0x000fe80003800000 */
[----:B------:R-:W-:Y:S05]  /*4a40*/  @P3 BRA `(.L_x_5631) ;  /* 0x0000000000083947 */ /* 0x000fea0003800000 */
[----:B------:R-:W0:Y:S02]  /*4a50*/  FENCE.VIEW.ASYNC.G ;  /* 0x00000000000073c6 */ /* 0x000e240000000100 */
[----:B0-----:R-:W-:Y:S06]  /*4a60*/  BAR.ARV 0xc, 0x180 ;  /* 0x0306000000007b1d */ /* 0x001fec0000002000 */
.L_x_5631:
[----:B------:R-:W-:Y:S05]  /*4a70*/  BSYNC B0 ;  /* 0x0000000000007941 */ /* 0x000fea0003800000 */
.L_x_5630:
        /* <DEDUP_REMOVED lines=49> */
.L_x_5635:
[----:B------:R-:W-:Y:S05]  /*4d90*/  BSYNC B0 ;  /* 0x0000000000007941 */ /* 0x000fea0003800000 */
.L_x_5634:
        /* <DEDUP_REMOVED lines=144> */
.L_x_5639:
        /* <DEDUP_REMOVED lines=185> */
.L_x_5638:
[----:B------:R-:W-:Y:S05]  /*6230*/  BSYNC B0 ;  /* 0x0000000000007941 */ /* 0x000fea0003800000 */
.L_x_5637:
        /* <DEDUP_REMOVED lines=143> */
.L_x_5633:
[----:B------:R-:W0:Y:S01]  /*6b30*/  LDC R0, c[0x0][0x448] ;  /* 0x00011200ff007b82 */ /* 0x000e220000000800 */
[----:B------:R-:W-:Y:S01]  /*6b40*/  VIADD R3, R194, 0x3f ;  /* 0x0000003fc2037836 */ /* 0x000fe20000000000 */
[----:B------:R-:W-:Y:S01]  /*6b50*/  BSSY B0, `(.L_x_5640) ;  /* 0x000002b000007945 */ /* 0x000fe20003800000 */
        /* <DEDUP_REMOVED lines=42> */
.L_x_5641:
[----:B------:R-:W-:Y:S05]  /*6e00*/  BSYNC B0 ;  /* 0x0000000000007941 */ /* 0x000fea0003800000 */
.L_x_5640:
        /* <DEDUP_REMOVED lines=101> */
.L_x_5643:
[----:B------:R-:W-:Y:S05]  /*7460*/  BSYNC B6 ;  /* 0x0000000000067941 */ /* 0x000fea0003800000 */
.L_x_5642:
        /* <DEDUP_REMOVED lines=12> */
.L_x_5647:
[----:B-1----:R1:W2:Y:S02]  /*7530*/  SYNCS.PHASECHK.TRANS64.TRYWAIT P0, [R2+URZ+0x38800], R5 ;  /* 0x03880005020075a7 */ /* 0x0022a4000800017f */
[----:B--2---:R-:W-:Y:S05]  /*7540*/  @!P0 NANOSLEEP.SYNCS 0x989680 ;  /* 0x009896800000895d */ /* 0x004fea0003900000 */
[----:B------:R-:W2:Y:S02]  /*7550*/  @!P0 SYNCS.PHASECHK.TRANS64 P0, [R2+URZ+0x38800], R5 ;  /* 0x03880005020085a7 */ /* 0x000ea4000800007f */
[----:B--2---:R-:W-:Y:S05]  /*7560*/  @!P0 BRA `(.L_x_5647) ;  /* 0xfffffffc00f08947 */ /* 0x004fea000383ffff */
.L_x_5646:
[----:B------:R-:W-:Y:S05]  /*7570*/  BSYNC B0 ;  /* 0x0000000000007941 */ /* 0x000fea0003800000 */
.L_x_5645:
[----:B------:R-:W-:Y:S05]  /*7580*/  BRA `(.L_x_5648) ;  /* 0x0000002c008c7947 */ /* 0x000fea0003800000 */
.L_x_5644:
        /* <DEDUP_REMOVED lines=31> */
.L_x_5650:
[----:B------:R-:W-:Y:S05]  /*7780*/  BSYNC B6 ;  /* 0x0000000000067941 */ /* 0x000fea0003800000 */
.L_x_5649:
        /* <DEDUP_REMOVED lines=45> */
.L_x_5935:
        /* <DEDUP_REMOVED lines=29> */
.L_x_5655:
[----:B------:R-:W-:Y:S05]  /*7c30*/  BSYNC B1 ;  /* 0x0000000000017941 */ /* 0x000fea0003800000 */
.L_x_5654:
[----:B---3-5:R-:W-:Y:S01]  /*7c40*/  IMAD.MOV.U32 R0, RZ, RZ, R26 ;  /* 0x000000ffff007224 */ /* 0x028fe200078e001a */
[----:B------:R-:W-:Y:S01]  /*7c50*/  UMOV UR4, 0xffffffff ;  /* 0xffffffff00047882 */ /* 0x000fe20000000000 */
[----:B-1----:R-:W-:Y:S01]  /*7c60*/  IMAD.MOV.U32 R3, RZ, RZ, R27 ;  /* 0x000000ffff037224 */ /* 0x002fe200078e001b */
[----:B----4-:R-:W-:Y:S01]  /*7c70*/  CS2R R8, SRZ ;  /* 0x0000000000087805 */ /* 0x010fe2000001ff00 */
[----:B--2---:R-:W-:Y:S02]  /*7c80*/  IMAD.MOV.U32 R4, RZ, RZ, R24 ;  /* 0x000000ffff047224 */ /* 0x004fe400078e0018 */
[----:B------:R-:W-:Y:S01]  /*7c90*/  IMAD.MOV.U32 R5, RZ, RZ, R25 ;  /* 0x000000ffff057224 */ /* 0x000fe200078e0019 */
[----:B------:R-:W-:Y:S01]  /*7ca0*/  PRMT R38, R0, 0x5410, R3 ;  /* 0x0000541000267816 */ /* 0x000fe20000000003 */
[----:B------:R-:W-:Y:S02]  /*7cb0*/  IMAD.MOV.U32 R0, RZ, RZ, R28 ;  /* 0x000000ffff007224 */ /* 0x000fe400078e001c */
[----:B------:R-:W-:Y:S01]  /*7cc0*/  IMAD.MOV.U32 R3, RZ, RZ, R29 ;  /* 0x000000ffff037224 */ /* 0x000fe200078e001d */
[----:B------:R-:W-:Y:S01]  /*7cd0*/  PRMT R44, R4, 0x5410, R5 ;  /* 0x00005410042c7816 */ /* 0x000fe20000000005 */
[----:B------:R-:W-:-:S02]  /*7ce0*/  IMAD.MOV.U32 R4, RZ, RZ, R20 ;  /* 0x000000ffff047224 */ /* 0x000fc400078e0014 */
[----:B------:R-:W-:Y:S01]  /*7cf0*/  IMAD.MOV.U32 R5, RZ, RZ, R21 ;  /* 0x000000ffff057224 */ /* 0x000fe200078e0015 */
[----:B------:R-:W-:-:S04]  /*7d00*/  PRMT R41, R3, 0x5410, R0 ;  /* 0x0000541003297816 */ /* 0x000fc80000000000 */
[----:B------:R-:W-:Y:S01]  /*7d10*/  PRMT R46, R5, 0x5410, R4 ;  /* 0x00005410052e7816 */ /* 0x000fe20000000004 */
[----:B------:R-:W-:Y:S06]  /*7d20*/  BRA.DIV UR4, `(.L_x_5656) ;  /* 0x000001d204a87947 */ /* 0x000fec000b800000 */
[----:B------:R1:W2:Y:S04]  /*7d30*/  SHFL.IDX PT, R0, R33, 0x1, 0x1c1f ;  /* 0x003c1f0021007f89 */ /* 0x0002a800000e0000 */
[----:B------:R1:W3:Y:S04]  /*7d40*/  SHFL.IDX PT, R7, R30, 0x1, 0x1c1f ;  /* 0x003c1f001e077f89 */ /* 0x0002e800000e0000 */
[----:B0-----:R-:W0:Y:S04]  /*7d50*/  SHFL.IDX PT, R32, R32, 0x1, 0x1c1f ;  /* 0x003c1f0020207f89 */ /* 0x001e2800000e0000 */
[----:B-1----:R-:W4:Y:S02]  /*7d60*/  SHFL.IDX PT, R31, R31, 0x1, 0x1c1f ;  /* 0x003c1f001f1f7f89 */ /* 0x002f2400000e0000 */
.L_x_5941:
[----:B------:R-:W-:Y:S01]  /*7d70*/  VIADD R34, R34, 0x20 ;  /* 0x0000002022227836 */ /* 0x000fe20000000000 */
[----:B------:R-:W-:Y:S01]  /*7d80*/  LEA.HI R3, R230, R230, RZ, 0x1 ;  /* 0x000000e6e6037211 */ /* 0x000fe200078f08ff */
[----:B------:R-:W-:Y:S01]  /*7d90*/  BSSY B1, `(.L_x_5657) ;  /* 0x0000021000017945 */ /* 0x000fe20003800000 */
[----:B------:R-:W-:Y:S02]  /*7da0*/  CS2R R10, SRZ ;  /* 0x00000000000a7805 */ /* 0x000fe4000001ff00 */
[----:B------:R-:W-:Y:S02]  /*7db0*/  CS2R R14, SRZ ;  /* 0x00000000000e7805 */ /* 0x000fe4000001ff00 */
[----:B------:R-:W-:Y:S01]  /*7dc0*/  ISETP.GE.AND P0, PT, R34, R37, PT ;  /* 0x000000252200720c */ /* 0x000fe20003f06270 */
[----:B------:R-:W-:Y:S01]  /*7dd0*/  IMAD.SHL.U32 R34, R189, 0x40, RZ ;  /* 0x00000040bd227824 */ /* 0x000fe200078e00ff */
[----:B------:R-:W-:Y:S02]  /*7de0*/  LOP3.LUT R3, R3, 0xfffffffe, RZ, 0xc0, !PT ;  /* 0xfffffffe03037812 */ /* 0x000fe400078ec0ff */
        /* <DEDUP_REMOVED lines=10> */
[----:B----4-:R-:W-:Y:S02]  /*7e90*/  IMAD.MOV.U32 R10, RZ, RZ, R31 ;  /* 0x000000ffff0a7224 */ /* 0x010fe400078e001f */
[----:B0-----:R-:W-:-:S06]  /*7ea0*/  IMAD.MOV.U32 R11, RZ, RZ, R32 ;  /* 0x000000ffff0b7224 */ /* 0x001fcc00078e0020 */
        /* <DEDUP_REMOVED lines=15> */
.L_x_5658:
[----:B------:R-:W-:Y:S05]  /*7fa0*/  BSYNC B1 ;  /* 0x0000000000017941 */ /* 0x000fea0003800000 */
.L_x_5657:
[----:B------:R-:W4:Y:S01]  /*7fb0*/  SYNCS.PHASECHK.TRANS64.TRYWAIT P0, [R2+URZ+0x38800], R35 ;  /* 0x03880023020075a7 */ /* 0x000f22000800017f */
[----:B-1----:R-:W-:Y:S01]  /*7fc0*/  LOP3.LUT R5, R34, 0x1c0, RZ, 0xc0, !PT ;  /* 0x000001c022057812 */ /* 0x002fe200078ec0ff */
[----:B-----5:R-:W-:Y:S01]  /*7fd0*/  IMAD.MOV.U32 R4, RZ, RZ, R8 ;  /* 0x000000ffff047224 */ /* 0x020fe200078e0008 */
[----:B0-----:R-:W-:Y:S01]  /*7fe0*/  VIADDMNMX R32, R37, -R194, 0x40, PT ;  /* 0x0000004025207446 */ /* 0x001fe200038009c2 */
[----:B------:R-:W-:Y:S01]  /*7ff0*/  IMAD.MOV.U32 R6, RZ, RZ, R11 ;  /* 0x000000ffff067224 */ /* 0x000fe200078e000b */
[----:B--2---:R-:W-:Y:S01]  /*8000*/  LOP3.LUT R0, R5, 0x18, R16, 0xf8, !PT ;  /* 0x0000001805007812 */ /* 0x004fe200078ef810 */
[----:B---3--:R-:W-:Y:S01]  /*8010*/  IMAD.MOV.U32 R7, RZ, RZ, R14 ;  /* 0x000000ffff077224 */ /* 0x008fe200078e000e */
        /* <DEDUP_REMOVED lines=9> */
[----:B----4-:R-:W-:Y:S01]  /*80b0*/  PRMT R31, R6, 0x5410, R0 ;  /* 0x00005410061f7816 */ /* 0x010fe20000000000 */
        /* <DEDUP_REMOVED lines=9> */
[----:B------:R-:W-:Y:S06]  /*8150*/  @!P0 BRA `(.L_x_5660) ;  /* 0x000001d000108947 */ /* 0x000fec0003800000 */
.L_x_5942:
[----:B------:R-:W-:Y:S05]  /*8160*/  BSYNC B1 ;  /* 0x0000000000017941 */ /* 0x000fea0003800000 */
.L_x_5659:
[----:B------:R-:W-:Y:S01]  /*8170*/  BSSY B1, `(.L_x_5661) ;  /* 0x0000067000017945 */ /* 0x000fe20003800000 */
[----:B0-----:R-:W-:Y:S01]  /*8180*/  PRMT R35, R5, 0x7610, R35 ;  /* 0x0000761005237816 */ /* 0x001fe20000000023 */
[----:B------:R-:W-:Y:S02]  /*8190*/  @P2 VIADD R0, R4, 0xffffffc0 ;  /* 0xffffffc004002836 */ /* 0x000fe40000000000 */
        /* <DEDUP_REMOVED lines=8> */
[--C-:B------:R-:W-:Y:S02]  /*8220*/  SHF.R.U32.HI R37, RZ, 0x10, R29.reuse ;  /* 0x00000010ff257819 */ /* 0x100fe4000001161d */
[----:B------:R-:W-:Y:S02]  /*8230*/  SHF.R.U64 R36, R28, 0x10, R29 ;  /* 0x000000101c247819 */ /* 0x000fe4000000121d */
[----:B------:R-:W-:Y:S02]  /*8240*/  PRMT R40, R38, 0x5432, R40 ;  /* 0x0000543226287816 */ /* 0x000fe40000000028 */
[----:B------:R-:W-:Y:S02]  /*8250*/  SHF.R.U64 R39, R26, 0x10, R27 ;  /* 0x000000101a277819 */ /* 0x000fe4000000121b */
        /* <DEDUP_REMOVED lines=40> */
.L_x_5664:
[----:B------:R-:W-:Y:S05]  /*84e0*/  BSYNC B2 ;  /* 0x0000000000027941 */ /* 0x000fea0003800000 */
.L_x_5663:
[----:B------:R-:W-:Y:S05]  /*84f0*/  @P1 BRA `(.L_x_5662) ;  /* 0x0000000000b81947 */ /* 0x000fea0003800000 */
[----:B0-----:R-:W0:Y:S01]  /*8500*/  LDS.128 R4, [R0] ;  /* 0x0000000000047984 */ /* 0x001e220000000c00 */
        /* <DEDUP_REMOVED lines=12> */
[C---:B0-----:R-:W-:Y:S01]  /*85d0*/  LOP3.LUT R21, R6.reuse, 0xffff0000, RZ, 0xc0, !PT ;  /* 0xffff000006157812 */ /* 0x041fe200078ec0ff */
        /* <DEDUP_REMOVED lines=32> */
.L_x_5662:
[----:B------:R-:W-:Y:S05]  /*87e0*/  BSYNC B1 ;  /* 0x0000000000017941 */ /* 0x000fea0003800000 */
.L_x_5661:
[----:B01----:R-:W-:-:S05]  /*87f0*/  VIADD R5, R19, 0x20 ;  /* 0x0000002013057836 */ /* 0x003fca0000000000 */
[----:B------:R-:W-:-:S13]  /*8800*/  ISETP.GE.AND P0, PT, R5, R32, PT ;  /* 0x000000200500720c */ /* 0x000fda0003f06270 */
        /* <DEDUP_REMOVED lines=52> */
.L_x_5667:
[----:B------:R-:W-:Y:S05]  /*8b50*/  BSYNC B1 ;  /* 0x0000000000017941 */ /* 0x000fea0003800000 */
.L_x_5666:
[----:B------:R-:W-:Y:S05]  /*8b60*/  @P1 BRA `(.L_x_5665) ;  /* 0x0000001400f01947 */ /* 0x000fea0003800000 */
[----:B0-----:R-:W0:Y:S01]  /*8b70*/  LDS.128 R4, [R0+0x1000] ;  /* 0x0010000000047984 */ /* 0x001e220000000c00 */
[----:B------:R-:W-:Y:S02]  /*8b80*/  SHF.R.U64 R9, R12, 0x10, R13 ;  /* 0x000000100c097819 */ /* 0x000fe4000000120d */
[----:B------:R-:W-:Y:S02]  /*8b90*/  SHF.R.U64 R8, R10, 0x10, R11 ;  /* 0x000000100a087819 */ /* 0x000fe4000000120b */
[----:B------:R-:W-:Y:S02]  /*8ba0*/  SHF.R.U32.HI R12, RZ, 0x10, R13 ;  /* 0x00000010ff0c7819 */ /* 0x000fe4000001160d */
        /* <DEDUP_REMOVED lines=20> */
[----:B------:R-:W-:Y:S02]  /*8cf0*/  IMAD.U32 R7, R5, 0x10000, RZ ;  /* 0x0001000005077824 */ /* 0x000fe400078e00ff */
        /* <DEDUP_REMOVED lines=9> */
[----:B------:R-:W-:-:S02]  /*8d90*/  FMUL.FTZ R10, R4, R9 ;  /* 0x00000009040a7220 */ /* 0x000fc40000410000 */
[C---:B------:R-:W-:Y:S01]  /*8da0*/  FMUL.FTZ R12, R5.reuse, R8 ;  /* 0x00000008050c7220 */ /* 0x040fe20000410000 */
[C---:B------:R-:W-:Y:S01]  /*8db0*/  FFMA.FTZ R4, R6.reuse, R9, -R13 ;  /* 0x0000000906047223 */ /* 0x040fe2000001080d */
[-C--:B------:R-:W-:Y:S01]  /*8dc0*/  FMUL.FTZ R15, R5, R34.reuse ;  /* 0x00000022050f7220 */ /* 0x080fe20000410000 */
[----:B------:R-:W-:Y:S01]  /*8dd0*/  FFMA.FTZ R11, R6, R11, R10 ;  /* 0x0000000b060b7223 */ /* 0x000fe2000001000a */
[----:B------:R-:W-:Y:S01]  /*8de0*/  FFMA.FTZ R5, R7, R34, -R12 ;  /* 0x0000002207057223 */ /* 0x000fe2000001080c */
[----:B------:R-:W-:Y:S01]  /*8df0*/  F2FP.BF16.F32.PACK_AB R6, R21, R14 ;  /* 0x0000000e1506723e */ /* 0x000fe200000010ff */
[----:B------:R-:W-:Y:S01]  /*8e00*/  FFMA.FTZ R8, R7, R8, R15 ;  /* 0x0000000807087223 */ /* 0x000fe2000001000f */
[----:B------:R-:W-:Y:S02]  /*8e10*/  F2FP.BF16.F32.PACK_AB R7, R20, R35 ;  /* 0x000000231407723e */ /* 0x000fe400000010ff */
[----:B------:R-:W-:Y:S02]  /*8e20*/  F2FP.BF16.F32.PACK_AB R4, R11, R4 ;  /* 0x000000040b04723e */ /* 0x000fe400000010ff */
[----:B------:R-:W-:-:S05]  /*8e30*/  F2FP.BF16.F32.PACK_AB R5, R8, R5 ;  /* 0x000000050805723e */ /* 0x000fca00000010ff */
[----:B------:R3:W-:Y:S01]  /*8e40*/  STS.128 [R0+0x1000], R4 ;  /* 0x0010000400007388 */ /* 0x0007e20000000c00 */
[----:B------:R-:W-:Y:S05]  /*8e50*/  BRA `(.L_x_5665) ;  /* 0x0000001400347947 */ /* 0x000fea0003800000 */
.L_x_5652:
        /* <DEDUP_REMOVED lines=34> */
.L_x_5948:
        /* <DEDUP_REMOVED lines=15> */
.L_x_5670:
[----:B------:R-:W-:Y:S05]  /*9170*/  BSYNC B1 ;  /* 0x0000000000017941 */ /* 0x000fea0003800000 */
.L_x_5669:
[----:B-12--5:R-:W-:Y:S01]  /*9180*/  IMAD.MOV.U32 R4, RZ, RZ, R28 ;  /* 0x000000ffff047224 */ /* 0x026fe200078e001c */
[----:B------:R-:W-:Y:S01]  /*9190*/  UMOV UR4, 0xffffffff ;  /* 0xffffffff00047882 */ /* 0x000fe20000000000 */
[----:B------:R-:W-:Y:S02]  /*91a0*/  IMAD.MOV.U32 R5, RZ, RZ, R29 ;  /* 0x000000ffff057224 */ /* 0x000fe400078e001d */
[----:B----4-:R-:W-:Y:S02]  /*91b0*/  IMAD.MOV.U32 R6, RZ, RZ, R30 ;  /* 0x000000ffff067224 */ /* 0x010fe400078e001e */
[----:B---3--:R-:W-:Y:S01]  /*91c0*/  IMAD.MOV.U32 R7, RZ, RZ, R31 ;  /* 0x000000ffff077224 */ /* 0x008fe200078e001f */
[----:B------:R-:W-:Y:S01]  /*91d0*/  PRMT R39, R4, 0x5410, R5 ;  /* 0x0000541004277816 */ /* 0x000fe20000000005 */
[----:B------:R-:W-:Y:S02]  /*91e0*/  IMAD.MOV.U32 R4, RZ, RZ, R24 ;  /* 0x000000ffff047224 */ /* 0x000fe400078e0018 */
[----:B------:R-:W-:Y:S01]  /*91f0*/  IMAD.MOV.U32 R5, RZ, RZ, R25 ;  /* 0x000000ffff057224 */ /* 0x000fe200078e0019 */
[----:B------:R-:W-:Y:S01]  /*9200*/  PRMT R41, R7, 0x5410, R6 ;  /* 0x0000541007297816 */ /* 0x000fe20000000006 */
[----:B------:R-:W-:-:S02]  /*9210*/  IMAD.MOV.U32 R6, RZ, RZ, R26 ;  /* 0x000000ffff067224 */ /* 0x000fc400078e001a */
[----:B------:R-:W-:Y:S01]  /*9220*/  IMAD.MOV.U32 R7, RZ, RZ, R27 ;  /* 0x000000ffff077224 */ /* 0x000fe200078e001b */
[----:B------:R-:W-:Y:S02]  /*9230*/  PRMT R50, R50, 0x5410, R5 ;  /* 0x0000541032327816 */ /* 0x000fe40000000005 */
[----:B------:R-:W-:Y:S02]  /*9240*/  PRMT R47, R6, 0x5410, R4 ;  /* 0x00005410062f7816 */ /* 0x000fe40000000004 */
[----:B------:R-:W-:Y:S02]  /*9250*/  CS2R R4, SRZ ;  /* 0x0000000000047805 */ /* 0x000fe4000001ff00 */
        /* <DEDUP_REMOVED lines=8> */
.L_x_5954:
        /* <DEDUP_REMOVED lines=23> */
.L_x_5673:
[----:B------:R-:W-:Y:S05]  /*9450*/  BSYNC B1 ;  /* 0x0000000000017941 */ /* 0x000fea0003800000 */
.L_x_5672:
        /* <DEDUP_REMOVED lines=19> */
[----:B------:R-:W-:-:S02]  /*9590*/  PRMT R54, R12, 0x7610, R54 ;  /* 0x000076100c367816 */ /* 0x000fc40000000036 */
[----:B------:R-:W-:Y:S01]  /*95a0*/  PRMT R55, R15, 0x7610, R55 ;  /* 0x000076100f377816 */ /* 0x000fe20000000037 */
[----:B--2---:R-:W-:Y:S06]  /*95b0*/  @!P1 BRA `(.L_x_5675) ;  /* 0x000001bc00f89947 */ /* 0x004fec0003800000 */
.L_x_5955:
[----:B------:R-:W-:Y:S05]  /*95c0*/  BSYNC B1 ;  /* 0x0000000000017941 */ /* 0x000fea0003800000 */
.L_x_5674:
[----:B------:R-:W-:Y:S04]  /*95d0*/  BSSY B1, `(.L_x_5676) ;  /* 0x000006a000017945 */ /* 0x000fe80003800000 */
[----:B------:R-:W-:Y:S05]  /*95e0*/  @P2 BRA `(.L_x_5677) ;  /* 0x0000000400a02947 */ /* 0x000fea0003800000 */
[----:B------:R-:W-:Y:S01]  /*95f0*/  IMAD.SHL.U32 R12, R189, 0x40, RZ ;  /* 0x00000040bd0c7824 */ /* 0x000fe200078e00ff */
[----:B------:R-:W-:Y:S01]  /*9600*/  SHF.R.U64 R45, R28, 0x10, R29 ;  /* 0x000000101c2d7819 */ /* 0x000fe2000000121d */
[----:B------:R-:W-:Y:S01]  /*9610*/  IMAD.IADD R14, R16, 0x1, R21 ;  /* 0x00000001100e7824 */ /* 0x000fe200078e0215 */
[----:B------:R-:W-:Y:S02]  /*9620*/  SHF.R.U64 R40, R24, 0x10, R25 ;  /* 0x0000001018287819 */ /* 0x000fe40000001219 */
[----:B------:R-:W-:Y:S02]  /*9630*/  LOP3.LUT R15, R12, 0x1c0, RZ, 0xc0, !PT ;  /* 0x000001c00c0f7812 */ /* 0x000fe400078ec0ff */
[----:B------:R-:W-:Y:S02]  /*9640*/  SHF.R.U64 R43, R26, 0x10, R27 ;  /* 0x000000101a2b7819 */ /* 0x000fe4000000121b */
[----:B0-----:R-:W-:Y:S02]  /*9650*/  SHF.R.U32.HI R33, RZ, 0x3, R15 ;  /* 0x00000003ff217819 */ /* 0x001fe4000001160f */
[----:B------:R-:W-:-:S02]  /*9660*/  LOP3.LUT R14, R15, 0x38, R14, 0xf8, !PT ;  /* 0x000000380f0e7812 */ /* 0x000fc400078ef80e */
[----:B------:R-:W-:Y:S02]  /*9670*/  LOP3.LUT R12, R15, 0x38, R16, 0xf8, !PT ;  /* 0x000000380f0c7812 */ /* 0x000fe400078ef810 */
[-C--:B------:R-:W-:Y:S02]  /*9680*/  LOP3.LUT R15, R14, R33.reuse, RZ, 0x3c, !PT ;  /* 0x000000210e0f7212 */ /* 0x080fe400078e3cff */
[----:B------:R-:W-:Y:S02]  /*9690*/  LOP3.LUT R13, R12, R33, RZ, 0x3c, !PT ;  /* 0x000000210c0d7212 */ /* 0x000fe400078e3cff */
[----:B------:R-:W-:Y:S01]  /*96a0*/  PRMT R45, R39, 0x5410, R45 ;  /* 0x00005410272d7816 */ /* 0x000fe2000000002d */
[----:B------:R-:W-:Y:S01]  /*96b0*/  IMAD R33, R214, 0x200, R15 ;  /* 0x00000200d6217824 */ /* 0x000fe200078e020f */
[----:B------:R-:W-:Y:S01]  /*96c0*/  SHF.R.U64 R48, R30, 0x10, R31 ;  /* 0x000000101e307819 */ /* 0x000fe2000000121f */
[----:B------:R-:W-:Y:S01]  /*96d0*/  IMAD R13, R214, 0x200, R13 ;  /* 0x00000200d60d7824 */ /* 0x000fe200078e020d */
[----:B------:R-:W-:Y:S01]  /*96e0*/  SHF.R.U32.HI R49, RZ, 0x10, R31 ;  /* 0x00000010ff317819 */ /* 0x000fe2000001161f */
[----:B------:R-:W-:Y:S01]  /*96f0*/  IMAD R38, R33, 0x2, R2 ;  /* 0x0000000221267824 */ /* 0x000fe200078e0202 */
[----:B------:R-:W-:Y:S01]  /*9700*/  PRMT R40, R47, 0x5432, R40 ;  /* 0x000054322f287816 */ /* 0x000fe20000000028 */
[----:B------:R-:W-:Y:S01]  /*9710*/  IMAD R37, R13, 0x2, R2 ;  /* 0x000000020d257824 */ /* 0x000fe200078e0202 */
[----:B------:R-:W-:-:S02]  /*9720*/  SHF.R.U32.HI R44, RZ, 0x10, R27 ;  /* 0x00000010ff2c7819 */ /* 0x000fc4000001161b */
[----:B------:R-:W0:Y:S01]  /*9730*/  LDS.128 R32, [R38+0x20400] ;  /* 0x0204000026207984 */ /* 0x000e220000000c00 */
[----:B------:R-:W-:Y:S02]  /*9740*/  SHF.R.U32.HI R46, RZ, 0x10, R29 ;  /* 0x00000010ff2e7819 */ /* 0x000fe4000001161d */
[----:B------:R-:W-:Y:S01]  /*9750*/  PRMT R43, R47, 0x5410, R43 ;  /* 0x000054102f2b7816 */ /* 0x000fe2000000002b */
[----:B------:R-:W1:Y:S01]  /*9760*/  LDS.128 R12, [R37+0x20400] ;  /* 0x02040000250c7984 */ /* 0x000e620000000c00 */
[----:B------:R-:W-:Y:S01]  /*9770*/  PRMT R48, R41, 0x5432, R48 ;  /* 0x0000543229307816 */ /* 0x000fe20000000030 */
[----:B------:R-:W-:Y:S01]  /*9780*/  IMAD.U32 R47, R45, 0x10000, RZ ;  /* 0x000100002d2f7824 */ /* 0x000fe200078e00ff */
[----:B------:R-:W-:Y:S01]  /*9790*/  PRMT R49, R41, 0x5410, R49 ;  /* 0x0000541029317816 */ /* 0x000fe20000000031 */
[----:B------:R-:W-:Y:S01]  /*97a0*/  IMAD.U32 R41, R40, 0x10000, RZ ;  /* 0x0001000028297824 */ /* 0x000fe200078e00ff */
[----:B------:R-:W-:Y:S02]  /*97b0*/  SHF.R.U32.HI R42, RZ, 0x10, R25 ;  /* 0x00000010ff2a7819 */ /* 0x000fe40000011619 */
[----:B------:R-:W-:-:S02]  /*97c0*/  PRMT R44, R51, 0x5432, R44 ;  /* 0x00005432332c7816 */ /* 0x000fc4000000002c */
[----:B------:R-:W-:Y:S02]  /*97d0*/  PRMT R46, R39, 0x5432, R46 ;  /* 0x00005432272e7816 */ /* 0x000fe4000000002e */
[----:B------:R-:W-:Y:S02]  /*97e0*/  LOP3.LUT R45, R45, 0xffff0000, RZ, 0xc0, !PT ;  /* 0xffff00002d2d7812 */ /* 0x000fe400078ec0ff */
[----:B------:R-:W-:Y:S02]  /*97f0*/  PRMT R42, R50, 0x5432, R42 ;  /* 0x00005432322a7816 */ /* 0x000fe4000000002a */
[----:B------:R-:W-:Y:S01]  /*9800*/  LOP3.LUT R40, R40, 0xffff0000, RZ, 0xc0, !PT ;  /* 0xffff000028287812 */ /* 0x000fe200078ec0ff */
        /* <DEDUP_REMOVED lines=12> */
[C---:B------:R-:W-:Y:S01]  /*98d0*/  FFMA.FTZ R51, R24.reuse, R41, -R51 ;  /* 0x0000002918337223 */ /* 0x040fe20000010833 */
[C---:B------:R-:W-:Y:S01]  /*98e0*/  FMUL.FTZ R41, R29.reuse, R45 ;  /* 0x0000002d1d297220 */ /* 0x040fe20000410000 */
[----:B------:R-:W-:Y:S01]  /*98f0*/  FFMA.FTZ R35, R24, R47, R35 ;  /* 0x0000002f18237223 */ /* 0x000fe20000010023 */
[----:B------:R-:W-:Y:S02]  /*9900*/  IMAD.U32 R28, R46, 0x10000, RZ ;  /* 0x000100002e1c7824 */ /* 0x000fe400078e00ff */
[----:B------:R-:W-:Y:S01]  /*9910*/  FMUL.FTZ R29, R29, R40 ;  /* 0x000000281d1d7220 */ /* 0x000fe20000410000 */
[----:B------:R-:W-:-:S02]  /*9920*/  IMAD.U32 R24, R42, 0x10000, RZ ;  /* 0x000100002a187824 */ /* 0x000fc400078e00ff */
[----:B------:R-:W-:Y:S01]  /*9930*/  FFMA.FTZ R40, R12, R40, -R41 ;  /* 0x000000280c287223 */ /* 0x000fe20000010829 */
[----:B------:R-:W-:Y:S02]  /*9940*/  IMAD.U32 R25, R13, 0x10000, RZ ;  /* 0x000100000d197824 */ /* 0x000fe400078e00ff */
[----:B------:R-:W-:Y:S01]  /*9950*/  FMUL.FTZ R50, R30, R28 ;  /* 0x0000001c1e327220 */ /* 0x000fe20000410000 */
[----:B------:R-:W-:Y:S01]  /*9960*/  LOP3.LUT R46, R46, 0xffff0000, RZ, 0xc0, !PT ;  /* 0xffff00002e2e7812 */ /* 0x000fe200078ec0ff */
[-C--:B------:R-:W-:Y:S01]  /*9970*/  FMUL.FTZ R41, R30, R24.reuse ;  /* 0x000000181e297220 */ /* 0x080fe20000410000 */
[----:B------:R-:W-:Y:S01]  /*9980*/  LOP3.LUT R42, R42, 0xffff0000, RZ, 0xc0, !PT ;  /* 0xffff00002a2a7812 */ /* 0x000fe200078ec0ff */
[----:B------:R-:W-:Y:S01]  /*9990*/  FFMA.FTZ R50, R25, R24, -R50 ;  /* 0x0000001819327223 */ /* 0x000fe20000010832 */
[----:B------:R-:W-:Y:S01]  /*99a0*/  LOP3.LUT R13, R13, 0xffff0000, RZ, 0xc0, !PT ;  /* 0xffff00000d0d7812 */ /* 0x000fe200078ec0ff */
[----:B------:R-:W-:Y:S01]  /*99b0*/  FFMA.FTZ R41, R25, R28, R41 ;  /* 0x0000001c19297223 */ /* 0x000fe20000010029 */
[----:B------:R-:W-:Y:S01]  /*99c0*/  FMUL.FTZ R24, R32, R46 ;  /* 0x0000002e20187220 */ /* 0x000fe20000410000 */
[----:B------:R-:W-:-:S02]  /*99d0*/  IMAD.U32 R25, R48, 0x10000, RZ ;  /* 0x0001000030197824 */ /* 0x000fc400078e00ff */
[----:B------:R-:W-:Y:S01]  /*99e0*/  FFMA.FTZ R30, R12, R45, R29 ;  /* 0x0000002d0c1e7223 */ /* 0x000fe2000001001d */
[-C--:B------:R-:W-:Y:S01]  /*99f0*/  FMUL.FTZ R32, R32, R42.reuse ;  /* 0x0000002a20207220 */ /* 0x080fe20000410000 */
[----:B------:R-:W-:Y:S02]  /*9a00*/  IMAD.U32 R26, R14, 0x10000, RZ ;  /* 0x000100000e1a7824 */ /* 0x000fe400078e00ff */
[----:B------:R-:W-:Y:S01]  /*9a10*/  FFMA.FTZ R29, R13, R42, -R24 ;  /* 0x0000002a0d1d7223 */ /* 0x000fe20000010818 */
[----:B------:R-:W-:Y:S02]  /*9a20*/  IMAD.U32 R12, R43, 0x10000, RZ ;  /* 0x000100002b0c7824 */ /* 0x000fe400078e00ff */
[----:B------:R-:W-:Y:S01]  /*9a30*/  FMUL.FTZ R45, R31, R25 ;  /* 0x000000191f2d7220 */ /* 0x000fe20000410000 */
[----:B------:R-:W-:Y:S02]  /*9a40*/  IMAD.U32 R28, R49, 0x10000, RZ ;  /* 0x00010000311c7824 */ /* 0x000fe400078e00ff */
[----:B------:R-:W-:Y:S01]  /*9a50*/  FFMA.FTZ R32, R13, R46, R32 ;  /* 0x0000002e0d207223 */ /* 0x000fe20000010020 */
[----:B------:R-:W-:-:S02]  /*9a60*/  IMAD.U32 R24, R44, 0x10000, RZ ;  /* 0x000100002c187824 */ /* 0x000fc400078e00ff */
[----:B------:R-:W-:Y:S01]  /*9a70*/  FMUL.FTZ R42, R31, R12 ;  /* 0x0000000c1f2a7220 */ /* 0x000fe20000410000 */
[----:B------:R-:W-:Y:S02]  /*9a80*/  IMAD.U32 R27, R15, 0x10000, RZ ;  /* 0x000100000f1b7824 */ /* 0x000fe400078e00ff */
[C---:B------:R-:W-:Y:S01]  /*9a90*/  FMUL.FTZ R46, R39.reuse, R28 ;  /* 0x0000001c272e7220 */ /* 0x040fe20000410000 */
[----:B------:R-:W-:Y:S01]  /*9aa0*/  FFMA.FTZ R45, R26, R12, -R45 ;  /* 0x0000000c1a2d7223 */ /* 0x000fe2000001082d */
[-C--:B------:R-:W-:Y:S01]  /*9ab0*/  FMUL.FTZ R12, R39, R24.reuse ;  /* 0x00000018270c7220 */ /* 0x080fe20000410000 */
[----:B------:R-:W-:Y:S01]  /*9ac0*/  LOP3.LUT R48, R48, 0xffff0000, RZ, 0xc0, !PT ;  /* 0xffff000030307812 */ /* 0x000fe200078ec0ff */
[----:B------:R-:W-:Y:S01]  /*9ad0*/  FFMA.FTZ R46, R27, R24, -R46 ;  /* 0x000000181b2e7223 */ /* 0x000fe2000001082e */
[----:B------:R-:W-:Y:S01]  /*9ae0*/  LOP3.LUT R49, R49, 0xffff0000, RZ, 0xc0, !PT ;  /* 0xffff000031317812 */ /* 0x000fe200078ec0ff */
[----:B------:R-:W-:Y:S01]  /*9af0*/  FFMA.FTZ R27, R27, R28, R12 ;  /* 0x0000001c1b1b7223 */ /* 0x000fe2000001000c */
[----:B------:R-:W-:Y:S01]  /*9b00*/  LOP3.LUT R43, R43, 0xffff0000, RZ, 0xc0, !PT ;  /* 0xffff00002b2b7812 */ /* 0x000fe200078ec0ff */
[C---:B------:R-:W-:Y:S01]  /*9b10*/  FMUL.FTZ R13, R33.reuse, R48 ;  /* 0x00000030210d7220 */ /* 0x040fe20000410000 */
[----:B------:R-:W-:Y:S01]  /*9b20*/  LOP3.LUT R44, R44, 0xffff0000, RZ, 0xc0, !PT ;  /* 0xffff00002c2c7812 */ /* 0x000fe200078ec0ff */
[----:B------:R-:W-:Y:S01]  /*9b30*/  FMUL.FTZ R12, R34, R49 ;  /* 0x00000031220c7220 */ /* 0x000fe20000410000 */
[----:B------:R-:W-:Y:S01]  /*9b40*/  LOP3.LUT R14, R14, 0xffff0000, RZ, 0xc0, !PT ;  /* 0xffff00000e0e7812 */ /* 0x000fe200078ec0ff */
[----:B------:R-:W-:Y:S01]  /*9b50*/  FMUL.FTZ R33, R33, R43 ;  /* 0x0000002b21217220 */ /* 0x000fe20000410000 */
[----:B------:R-:W-:Y:S01]  /*9b60*/  LOP3.LUT R15, R15, 0xffff0000, RZ, 0xc0, !PT ;  /* 0xffff00000f0f7812 */ /* 0x000fe200078ec0ff */
[----:B------:R-:W-:Y:S01]  /*9b70*/  FMUL.FTZ R34, R34, R44 ;  /* 0x0000002c22227220 */ /* 0x000fe20000410000 */
[----:B------:R-:W-:Y:S01]  /*9b80*/  FFMA.FTZ R26, R26, R25, R42 ;  /* 0x000000191a1a7223 */ /* 0x000fe2000001002a */
        /* <DEDUP_REMOVED lines=14> */
.L_x_5677:
[----:B------:R-:W-:Y:S05]  /*9c70*/  BSYNC B1 ;  /* 0x0000000000017941 */ /* 0x000fea0003800000 */
.L_x_5676:
[----:B------:R-:W-:Y:S01]  /*9c80*/  PRMT R20, R20, 0x5410, R36 ;  /* 0x0000541014147816 */ /* 0x000fe20000000024 */
[----:B------:R-:W-:Y:S06]  /*9c90*/  @P0 BRA `(.L_x_5665) ;  /* 0x0000000400a40947 */ /* 0x000fec0003800000 */
[----:B------:R-:W2:Y:S01]  /*9ca0*/  LDL R41, [R1+0x74] ;  /* 0x0000740001297983 */ /* 0x000ea20000100800 */
[----:B-1----:R-:W-:Y:S01]  /*9cb0*/  SHF.R.S32.HI R13, RZ, 0x1f, R0 ;  /* 0x0000001fff0d7819 */ /* 0x002fe20000011400 */
[----:B------:R-:W-:Y:S01]  /*9cc0*/  IMAD.SHL.U32 R12, R0, 0x40, RZ ;  /* 0x00000040000c7824 */ /* 0x000fe200078e00ff */
[----:B0-----:R-:W-:Y:S01]  /*9cd0*/  SHF.R.U64 R33, R4, 0x10, R5 ;  /* 0x0000001004217819 */ /* 0x001fe20000001205 */
[----:B------:R-:W-:Y:S01]  /*9ce0*/  IMAD.IADD R21, R16, 0x1, R21 ;  /* 0x0000000110157824 */ /* 0x000fe200078e0215 */
[----:B------:R-:W-:Y:S02]  /*9cf0*/  LEA.HI R14, R13, R0, RZ, 0x3 ;  /* 0x000000000d0e7211 */ /* 0x000fe400078f18ff */
[----:B------:R-:W-:Y:S02]  /*9d00*/  LOP3.LUT R12, R12, 0x1c0, RZ, 0xc0, !PT ;  /* 0x000001c00c0c7812 */ /* 0x000fe400078ec0ff */
[----:B------:R-:W-:Y:S01]  /*9d10*/  SHF.R.U64 R28, R8, 0x10, R9 ;  /* 0x00000010081c7819 */ /* 0x000fe20000001209 */
[----:B------:R-:W-:Y:S01]  /*9d20*/  IMAD.SHL.U32 R14, R14, 0x40, RZ ;  /* 0x000000400e0e7824 */ /* 0x000fe200078e00ff */
[----:B------:R-:W-:-:S02]  /*9d30*/  LOP3.LUT R0, R12, 0x38, R21, 0xf8, !PT ;  /* 0x000000380c007812 */ /* 0x000fc400078ef815 */
[----:B------:R-:W-:Y:S02]  /*9d40*/  SHF.R.U32.HI R13, RZ, 0x3, R12 ;  /* 0x00000003ff0d7819 */ /* 0x000fe4000001160c */
[----:B------:R-:W-:Y:S02]  /*9d50*/  LOP3.LUT R21, R14, 0xfffffe00, RZ, 0xc0, !PT ;  /* 0xfffffe000e157812 */ /* 0x000fe400078ec0ff */
[----:B------:R-:W-:Y:S02]  /*9d60*/  LOP3.LUT R0, R0, R13, RZ, 0x3c, !PT ;  /* 0x0000000d00007212 */ /* 0x000fe400078e3cff */
[----:B------:R-:W-:Y:S02]  /*9d70*/  PRMT R33, R52, 0x5410, R33 ;  /* 0x0000541034217816 */ /* 0x000fe40000000021 */
[----:B------:R-:W-:Y:S01]  /*9d80*/  PRMT R28, R53, 0x5432, R28 ;  /* 0x00005432351c7816 */ /* 0x000fe2000000001c */
[----:B------:R-:W-:Y:S01]  /*9d90*/  IMAD.IADD R21, R21, 0x1, R0 ;  /* 0x0000000115157824 */ /* 0x000fe200078e0200 */
[----:B------:R-:W-:Y:S01]  /*9da0*/  SHF.R.U32.HI R29, RZ, 0x10, R9 ;  /* 0x00000010ff1d7819 */ /* 0x000fe20000011609 */
[----:B------:R-:W-:Y:S01]  /*9db0*/  IMAD.U32 R34, R33, 0x10000, RZ ;  /* 0x0001000021227824 */ /* 0x000fe200078e00ff */
[----:B------:R-:W-:Y:S01]  /*9dc0*/  SHF.R.U32.HI R35, RZ, 0x10, R5 ;  /* 0x00000010ff237819 */ /* 0x000fe20000011605 */
[----:B------:R-:W-:Y:S01]  /*9dd0*/  IMAD R21, R21, 0x2, R2 ;  /* 0x0000000215157824 */ /* 0x000fe200078e0202 */
[----:B------:R-:W-:-:S02]  /*9de0*/  SHF.R.U64 R31, R10, 0x10, R11 ;  /* 0x000000100a1f7819 */ /* 0x000fc4000000120b */
[----:B------:R-:W-:Y:S02]  /*9df0*/  SHF.R.U32.HI R32, RZ, 0x10, R11 ;  /* 0x00000010ff207819 */ /* 0x000fe4000001160b */
[----:B------:R-:W0:Y:S01]  /*9e00*/  LDS.128 R24, [R21+0x20400] ;  /* 0x0204000015187984 */ /* 0x000e220000000c00 */
[----:B------:R-:W-:Y:S02]  /*9e10*/  SHF.R.U32.HI R38, RZ, 0x10, R7 ;  /* 0x00000010ff267819 */ /* 0x000fe40000011607 */
[----:B------:R-:W-:Y:S02]  /*9e20*/  PRMT R29, R55, 0x5410, R29 ;  /* 0x00005410371d7816 */ /* 0x000fe4000000001d */
[----:B------:R-:W-:Y:S02]  /*9e30*/  PRMT R35, R53, 0x5410, R35 ;  /* 0x0000541035237816 */ /* 0x000fe40000000023 */
[----:B------:R-:W-:Y:S01]  /*9e40*/  PRMT R38, R52, 0x5432, R38 ;  /* 0x0000543234267816 */ /* 0x000fe20000000026 */
[----:B------:R-:W-:Y:S01]  /*9e50*/  IMAD.U32 R30, R29, 0x10000, RZ ;  /* 0x000100001d1e7824 */ /* 0x000fe200078e00ff */
[C---:B------:R-:W-:Y:S01]  /*9e60*/  PRMT R32, R20.reuse, 0x5432, R32 ;  /* 0x0000543214207816 */ /* 0x040fe20000000020 */
[----:B------:R-:W-:Y:S01]  /*9e70*/  IMAD.U32 R36, R35, 0x10000, RZ ;  /* 0x0001000023247824 */ /* 0x000fe200078e00ff */
[----:B------:R-:W-:-:S02]  /*9e80*/  PRMT R31, R20, 0x5410, R31 ;  /* 0x00005410141f7816 */ /* 0x000fc4000000001f */
[----:B------:R-:W-:Y:S02]  /*9e90*/  SHF.R.U64 R37, R6, 0x10, R7 ;  /* 0x0000001006257819 */ /* 0x000fe40000001207 */
[----:B------:R-:W-:Y:S02]  /*9ea0*/  LOP3.LUT R33, R33, 0xffff0000, RZ, 0xc0, !PT ;  /* 0xffff000021217812 */ /* 0x000fe400078ec0ff */
[----:B------:R-:W-:Y:S02]  /*9eb0*/  PRMT R37, R54, 0x5410, R37 ;  /* 0x0000541036257816 */ /* 0x000fe40000000025 */
[----:B------:R-:W-:Y:S02]  /*9ec0*/  LOP3.LUT R35, R35, 0xffff0000, RZ, 0xc0, !PT ;  /* 0xffff000023237812 */ /* 0x000fe400078ec0ff */
[----:B------:R-:W-:Y:S01]  /*9ed0*/  LOP3.LUT R29, R29, 0xffff0000, RZ, 0xc0, !PT ;  /* 0xffff00001d1d7812 */ /* 0x000fe200078ec0ff */
[C---:B0-----:R-:W-:Y:S01]  /*9ee0*/  IMAD.U32 R9, R24.reuse, 0x10000, RZ ;  /* 0x0001000018097824 */ /* 0x041fe200078e00ff */
[----:B------:R-:W-:Y:S01]  /*9ef0*/  LOP3.LUT R10, R24, 0xffff0000, RZ, 0xc0, !PT ;  /* 0xffff0000180a7812 */ /* 0x000fe200078ec0ff */
[C---:B------:R-:W-:Y:S01]  /*9f00*/  IMAD.U32 R11, R25.reuse, 0x10000, RZ ;  /* 0x00010000190b7824 */ /* 0x040fe200078e00ff */
[----:B------:R-:W-:Y:S01]  /*9f10*/  LOP3.LUT R24, R25, 0xffff0000, RZ, 0xc0, !PT ;  /* 0xffff000019187812 */ /* 0x000fe200078ec0ff */
[----:B------:R-:W-:-:S02]  /*9f20*/  IMAD.U32 R25, R28, 0x10000, RZ ;  /* 0x000100001c197824 */ /* 0x000fc400078e00ff */
[----:B------:R-:W-:Y:S01]  /*9f30*/  FMUL.FTZ R39, R9, R34 ;  /* 0x0000002209277220 */ /* 0x000fe20000410000 */
[----:B------:R-:W-:Y:S02]  /*9f40*/  IMAD.U32 R20, R27, 0x10000, RZ ;  /* 0x000100001b147824 */ /* 0x000fe400078e00ff */
[----:B------:R-:W-:Y:S01]  /*9f50*/  FMUL.FTZ R40, R11, R36 ;  /* 0x000000240b287220 */ /* 0x000fe20000410000 */
[-C--:B------:R-:W-:Y:S01]  /*9f60*/  FMUL.FTZ R9, R9, R25.reuse ;  /* 0x0000001909097220 */ /* 0x080fe20000410000 */
        /* <DEDUP_REMOVED lines=8> */
[-C--:B------:R-:W-:Y:S01]  /*9ff0*/  FMUL.FTZ R0, R11, R30.reuse ;  /* 0x0000001e0b007220 */ /* 0x080fe20000410000 */
[----:B------:R-:W-:Y:S02]  /*a000*/  IMAD.U32 R9, R32, 0x10000, RZ ;  /* 0x0001000020097824 */ /* 0x000fe400078e00ff */
[C---:B------:R-:W-:Y:S01]  /*a010*/  FMUL.FTZ R11, R20.reuse, R25 ;  /* 0x00000019140b7220 */ /* 0x040fe20000410000 */
[----:B------:R-:W-:Y:S02]  /*a020*/  IMAD.U32 R8, R15, 0x10000, RZ ;  /* 0x000100000f087824 */ /* 0x000fe400078e00ff */
[C---:B------:R-:W-:Y:S01]  /*a030*/  FFMA.FTZ R40, R5.reuse, R30, -R40 ;  /* 0x0000001e05287223 */ /* 0x040fe20000010828 */
[----:B------:R-:W-:Y:S01]  /*a040*/  FFMA.FTZ R36, R5, R36, R0 ;  /* 0x0000002405247223 */ /* 0x000fe20000010000 */
[-C--:B------:R-:W-:Y:S01]  /*a050*/  FMUL.FTZ R30, R20, R9.reuse ;  /* 0x00000009141e7220 */ /* 0x080fe20000410000 */
[----:B------:R-:W-:Y:S01]  /*a060*/  LOP3.LUT R5, R28, 0xffff0000, RZ, 0xc0, !PT ;  /* 0xffff00001c057812 */ /* 0x000fe200078ec0ff */
[----:B------:R-:W-:Y:S01]  /*a070*/  FFMA.FTZ R20, R8, R9, -R11 ;  /* 0x0000000908147223 */ /* 0x000fe2000001080b */
[----:B------:R-:W-:Y:S01]  /*a080*/  FMUL.FTZ R9, R10, R33 ;  /* 0x000000210a097220 */ /* 0x000fe20000410000 */
[----:B------:R-:W-:Y:S01]  /*a090*/  FFMA.FTZ R30, R8, R25, R30 ;  /* 0x00000019081e7223 */ /* 0x000fe2000001001e */
[----:B------:R-:W-:-:S02]  /*a0a0*/  IMAD.U32 R13, R26, 0x10000, RZ ;  /* 0x000100001a0d7824 */ /* 0x000fc400078e00ff */
[-C--:B------:R-:W-:Y:S01]  /*a0b0*/  FMUL.FTZ R11, R10, R5.reuse ;  /* 0x000000050a0b7220 */ /* 0x080fe20000410000 */
[----:B------:R-:W-:Y:S02]  /*a0c0*/  IMAD.U32 R8, R37, 0x10000, RZ ;  /* 0x0001000025087824 */ /* 0x000fe400078e00ff */
[----:B------:R-:W-:Y:S01]  /*a0d0*/  FFMA.FTZ R10, R4, R5, -R9 ;  /* 0x00000005040a7223 */ /* 0x000fe20000010809 */
[C---:B------:R-:W-:Y:S01]  /*a0e0*/  FMUL.FTZ R5, R24.reuse, R35 ;  /* 0x0000002318057220 */ /* 0x040fe20000410000 */
[----:B------:R-:W-:Y:S01]  /*a0f0*/  FMUL.FTZ R24, R24, R29 ;  /* 0x0000001d18187220 */ /* 0x000fe20000410000 */
[C---:B------:R-:W-:Y:S02]  /*a100*/  IMAD.U32 R6, R14.reuse, 0x10000, RZ ;  /* 0x000100000e067824 */ /* 0x040fe400078e00ff */
[----:B------:R-:W-:Y:S01]  /*a110*/  FMUL.FTZ R9, R13, R8 ;  /* 0x000000080d097220 */ /* 0x000fe20000410000 */
[----:B------:R-:W-:Y:S01]  /*a120*/  IMAD.U32 R0, R31, 0x10000, RZ ;  /* 0x000100001f007824 */ /* 0x000fe200078e00ff */
[----:B------:R-:W-:Y:S01]  /*a130*/  LOP3.LUT R7, R14, 0xffff0000, RZ, 0xc0, !PT ;  /* 0xffff00000e077812 */ /* 0x000fe200078ec0ff */
[----:B------:R-:W-:Y:S01]  /*a140*/  FFMA.FTZ R11, R4, R33, R11 ;  /* 0x00000021040b7223 */ /* 0x000fe2000001000b */
[----:B------:R-:W-:Y:S01]  /*a150*/  LOP3.LUT R14, R15, 0xffff0000, RZ, 0xc0, !PT ;  /* 0xffff00000f0e7812 */ /* 0x000fe200078ec0ff */
[C---:B------:R-:W-:Y:S01]  /*a160*/  FFMA.FTZ R29, R12.reuse, R29, -R5 ;  /* 0x0000001d0c1d7223 */ /* 0x040fe20000010805 */
[----:B------:R-:W-:Y:S01]  /*a170*/  FFMA.FTZ R35, R12, R35, R24 ;  /* 0x000000230c237223 */ /* 0x000fe20000010018 */
[----:B------:R-:W-:Y:S01]  /*a180*/  LOP3.LUT R15, R26, 0xffff0000, RZ, 0xc0, !PT ;  /* 0xffff00001a0f7812 */ /* 0x000fe200078ec0ff */
[-C--:B------:R-:W-:Y:S01]  /*a190*/  FMUL.FTZ R13, R13, R0.reuse ;  /* 0x000000000d0d7220 */ /* 0x080fe20000410000 */
[----:B------:R-:W-:Y:S01]  /*a1a0*/  FFMA.FTZ R12, R6, R0, -R9 ;  /* 0x00000000060c7223 */ /* 0x000fe20000010809 */
[----:B------:R-:W-:-:S02]  /*a1b0*/  LOP3.LUT R4, R37, 0xffff0000, RZ, 0xc0, !PT ;  /* 0xffff000025047812 */ /* 0x000fc400078ec0ff */
[----:B------:R-:W-:Y:S01]  /*a1c0*/  LOP3.LUT R0, R31, 0xffff0000, RZ, 0xc0, !PT ;  /* 0xffff00001f007812 */ /* 0x000fe200078ec0ff */
[----:B------:R-:W-:Y:S01]  /*a1d0*/  FFMA.FTZ R13, R6, R8, R13 ;  /* 0x00000008060d7223 */ /* 0x000fe2000001000d */
[----:B------:R-:W-:Y:S01]  /*a1e0*/  LOP3.LUT R26, R27, 0xffff0000, RZ, 0xc0, !PT ;  /* 0xffff00001b1a7812 */ /* 0x000fe200078ec0ff */
[C---:B------:R-:W-:Y:S01]  /*a1f0*/  FMUL.FTZ R6, R15.reuse, R4 ;  /* 0x000000040f067220 */ /* 0x040fe20000410000 */
[----:B------:R-:W-:Y:S01]  /*a200*/  LOP3.LUT R9, R38, 0xffff0000, RZ, 0xc0, !PT ;  /* 0xffff000026097812 */ /* 0x000fe200078ec0ff */
[-C--:B------:R-:W-:Y:S01]  /*a210*/  FMUL.FTZ R25, R15, R0.reuse ;  /* 0x000000000f197220 */ /* 0x080fe20000410000 */
[----:B------:R-:W-:Y:S01]  /*a220*/  LOP3.LUT R5, R32, 0xffff0000, RZ, 0xc0, !PT ;  /* 0xffff000020057812 */ /* 0x000fe200078ec0ff */
[----:B------:R-:W-:Y:S01]  /*a230*/  FFMA.FTZ R15, R7, R0, -R6 ;  /* 0x00000000070f7223 */ /* 0x000fe20000010806 */
[----:B------:R-:W-:Y:S01]  /*a240*/  F2FP.BF16.F32.PACK_AB R8, R11, R34 ;  /* 0x000000220b08723e */ /* 0x000fe200000010ff */
[C---:B------:R-:W-:Y:S01]  /*a250*/  FMUL.FTZ R27, R26.reuse, R9 ;  /* 0x000000091a1b7220 */ /* 0x040fe20000410000 */
[----:B------:R-:W-:Y:S01]  /*a260*/  FFMA.FTZ R0, R7, R4, R25 ;  /* 0x0000000407007223 */ /* 0x000fe20000010019 */
[----:B------:R-:W-:Y:S01]  /*a270*/  FMUL.FTZ R26, R26, R5 ;  /* 0x000000051a1a7220 */ /* 0x000fe20000410000 */
[----:B------:R-:W-:Y:S01]  /*a280*/  F2FP.BF16.F32.PACK_AB R4, R10, R39 ;  /* 0x000000270a04723e */ /* 0x000fe200000010ff */
[C---:B------:R-:W-:Y:S01]  /*a290*/  FFMA.FTZ R7, R14.reuse, R5, -R27 ;  /* 0x000000050e077223 */ /* 0x040fe2000001081b */
[----:B------:R-:W-:Y:S01]  /*a2a0*/  F2FP.BF16.F32.PACK_AB R5, R29, R40 ;  /* 0x000000281d05723e */ /* 0x000fe200000010ff */
[----:B------:R-:W-:Y:S01]  /*a2b0*/  FFMA.FTZ R25, R14, R9, R26 ;  /* 0x000000090e197223 */ /* 0x000fe2000001001a */
[----:B------:R-:W-:-:S02]  /*a2c0*/  F2FP.BF16.F32.PACK_AB R6, R15, R12 ;  /* 0x0000000c0f06723e */ /* 0x000fc400000010ff */
[----:B------:R-:W-:Y:S02]  /*a2d0*/  F2FP.BF16.F32.PACK_AB R7, R7, R20 ;  /* 0x000000140707723e */ /* 0x000fe400000010ff */
[----:B------:R-:W-:Y:S02]  /*a2e0*/  F2FP.BF16.F32.PACK_AB R9, R35, R36 ;  /* 0x000000242309723e */ /* 0x000fe400000010ff */
[----:B------:R-:W-:Y:S01]  /*a2f0*/  F2FP.BF16.F32.PACK_AB R10, R0, R13 ;  /* 0x0000000d000a723e */ /* 0x000fe200000010ff */
[----:B------:R2:W-:Y:S01]  /*a300*/  STS.128 [R41+0x20400], R4 ;  /* 0x0204000429007388 */ /* 0x0005e20000000c00 */
[----:B------:R-:W-:-:S05]  /*a310*/  F2FP.BF16.F32.PACK_AB R11, R25, R30 ;  /* 0x0000001e190b723e */ /* 0x000fca00000010ff */
[----:B------:R2:W-:Y:S02]  /*a320*/  STS.128 [R21+0x20400], R8 ;  /* 0x0204000815007388 */ /* 0x0005e40000000c00 */
.L_x_5665:
[----:B------:R-:W-:Y:S05]  /*a330*/  BSYNC B0 ;  /* 0x0000000000007941 */ /* 0x000fea0003800000 */
.L_x_5651:
        /* <DEDUP_REMOVED lines=8> */
.L_x_5648:
[----:B---3--:R-:W-:-:S05]  /*a3c0*/  IMAD.U32 R0, RZ, RZ, UR37 ;  /* 0x00000025ff007e24 */ /* 0x008fca000f8e00ff */
[----:B------:R-:W-:-:S13]  /*a3d0*/  ISETP.NE.AND P0, PT, R0, 0x3, PT ;  /* 0x000000030000780c */ /* 0x000fda0003f05270 */
[----:B------:R-:W-:Y:S05]  /*a3e0*/  @!P0 BRA `(.L_x_5678) ;  /* 0x0000000000048947 */ /* 0x000fea0003800000 */
[----:B------:R-:W-:Y:S01]  /*a3f0*/  BPT.TRAP 0x1 ;  /* 0x000000040000795c */ /* 0x000fe20000300000 */
.L_x_5678:
[----:B------:R-:W-:Y:S01]  /*a400*/  IMAD R172, R18, 0x8, R2 ;  /* 0x0000000812ac7824 */ /* 0x000fe200078e0202 */
[----:B-1----:R-:W-:-:S04]  /*a410*/  SHF.L.U32 R15, R22, 0x1f, RZ ;  /* 0x0000001f160f7819 */ /* 0x002fc800000006ff */
[----:B------:R1:W3:Y:S01]  /*a420*/  SYNCS.PHASECHK.TRANS64.TRYWAIT P1, [R172+URZ+0x38830], R15 ;  /* 0x0388300fac0075a7 */ /* 0x0002e2000802017f */
[----:B------:R-:W-:Y:S05]  /*a430*/  @!P0 BRA `(.L_x_5679) ;  /* 0x0000000000048947 */ /* 0x000fea0003800000 */
[----:B------:R-:W-:Y:S01]  /*a440*/  BPT.TRAP 0x1 ;  /* 0x000000040000795c */ /* 0x000fe20000300000 */
.L_x_5679:
[C---:B------:R-:W-:Y:S02]  /*a450*/  VIADD R0, R2.reuse, 0x22400 ;  /* 0x0002240002007836 */ /* 0x040fe40000000000 */
[----:B0-2---:R-:W-:-:S03]  /*a460*/  VIADD R4, R2, 0x20400 ;  /* 0x0002040002047836 */ /* 0x005fc60000000000 */
[----:B------:R-:W-:Y:S02]  /*a470*/  SHF.R.U32.HI R0, RZ, 0x4, R0 ;  /* 0x00000004ff007819 */ /* 0x000fe40000011600 */
[----:B------:R-:W-:Y:S02]  /*a480*/  SHF.R.U32.HI R4, RZ, 0x4, R4 ;  /* 0x00000004ff047819 */ /* 0x000fe40000011604 */
[----:B------:R-:W-:Y:S02]  /*a490*/  LOP3.LUT R0, R0, 0x3fff, RZ, 0xc0, !PT ;  /* 0x00003fff00007812 */ /* 0x000fe400078ec0ff */
[----:B------:R-:W-:Y:S02]  /*a4a0*/  LOP3.LUT R4, R4, 0x3fff, RZ, 0xc0, !PT ;  /* 0x00003fff04047812 */ /* 0x000fe400078ec0ff */
[----:B------:R-:W-:Y:S01]  /*a4b0*/  LOP3.LUT R0, R0, 0x10000, RZ, 0xfc, !PT ;  /* 0x0001000000007812 */ /* 0x000fe200078efcff */
[----:B---3--:R-:W-:Y:S06]  /*a4c0*/  @P1 BRA `(.L_x_5680) ;  /* 0x0000000000081947 */ /* 0x008fec0003800000 */
[----:B------:R-:W0:Y:S02]  /*a4d0*/  SYNCS.PHASECHK.TRANS64.TRYWAIT P1, [R172+URZ+0x38830], R15 ;  /* 0x0388300fac0075a7 */ /* 0x000e24000802017f */
[----:B0-----:R-:W-:Y:S05]  /*a4e0*/  @!P1 BRA `(.L_x_5681) ;  /* 0x000001b000409947 */ /* 0x001fea0003800000 */
.L_x_5680:
[----:B------:R-:W-:Y:S01]  /*a4f0*/  LOP3.LUT R6, R4, 0x10000, RZ, 0xfc, !PT ;  /* 0x0001000004067812 */ /* 0x000fe200078efcff */
[----:B------:R-:W-:Y:S01]  /*a500*/  IMAD R4, R18, 0x200, R0 ;  /* 0x0000020012047824 */ /* 0x000fe200078e0200 */
[----:B------:R-:W-:Y:S05]  /*a510*/  WARPSYNC.ALL ;  /* 0x0000000000007948 */ /* 0x000fea0003800000 */
[----:B------:R-:W-:Y:S01]  /*a520*/  IMAD.MOV.U32 R7, RZ, RZ, 0x40000040 ;  /* 0x40000040ff077424 */ /* 0x000fe200078e00ff */
[----:B------:R-:W-:Y:S01]  /*a530*/  R2UR UR4, R6 ;  /* 0x00000000060472ca */ /* 0x000fe200000e0000 */
[----:B------:R-:W-:Y:S01]  /*a540*/  IMAD.MOV.U32 R5, RZ, RZ, 0x40000040 ;  /* 0x40000040ff057424 */ /* 0x000fe200078e00ff */
[----:B------:R-:W-:Y:S01]  /*a550*/  R2UR UR6, R4 ;  /* 0x00000000040672ca */ /* 0x000fe200000e0000 */
[----:B------:R-:W-:Y:S01]  /*a560*/  WARPGROUP.ARRIVE ;  /* 0x00000000000079c5 */ /* 0x000fe20000000000 */
[----:B------:R-:W-:Y:S01]  /*a570*/  R2UR UR5, R7 ;  /* 0x00000000070572ca */ /* 0x000fe200000e0000 */
[----:B------:R-:W-:Y:S01]  /*a580*/  VIADD R12, R6, 0x2 ;  /* 0x00000002060c7836 */ /* 0x000fe20000000000 */
[----:B------:R-:W-:Y:S01]  /*a590*/  R2UR UR7, R5 ;  /* 0x00000000050772ca */ /* 0x000fe200000e0000 */
[----:B------:R-:W-:Y:S01]  /*a5a0*/  VIADD R8, R4, 0x2 ;  /* 0x0000000204087836 */ /* 0x000fe20000000000 */
[----:B------:R-:W-:Y:S01]  /*a5b0*/  SHF.L.U32 R3, R3, 0x1f, RZ ;  /* 0x0000001f03037819 */ /* 0x000fe200000006ff */
[----:B------:R-:W-:Y:S01]  /*a5c0*/  IMAD.MOV.U32 R13, RZ, RZ, 0x40000040 ;  /* 0x40000040ff0d7424 */ /* 0x000fe200078e00ff */
[----:B------:R-:W-:Y:S01]  /*a5d0*/  BSSY B0, `(.L_x_5682) ;  /* 0x0000023000007945 */ /* 0x000fe20003800000 */
[----:B------:R-:W-:-:S02]  /*a5e0*/  IMAD.MOV.U32 R9, RZ, RZ, 0x40000040 ;  /* 0x40000040ff097424 */ /* 0x000fc400078e00ff */
[----:B------:R-:W-:Y:S02]  /*a5f0*/  VIADD R10, R6, 0x4 ;  /* 0x00000004060a7836 */ /* 0x000fe40000000000 */
[----:B------:R-:W-:Y:S02]  /*a600*/  IMAD.MOV.U32 R11, RZ, RZ, 0x40000040 ;  /* 0x40000040ff0b7424 */ /* 0x000fe400078e00ff */
[----:B------:R-:W-:Y:S02]  /*a610*/  IMAD.MOV.U32 R5, RZ, RZ, 0x40000040 ;  /* 0x40000040ff057424 */ /* 0x000fe400078e00ff */
[----:B------:R-:W-:Y:S01]  /*a620*/  HGMMA.64x64x16.F32.BF16 R24, gdesc[UR4], RZ, !UPT, gsb0 ;  /* 0x00e00000041879f0 */ /* 0x000fe2000c0018ff */
[----:B------:R-:W-:Y:S02]  /*a630*/  R2UR UR4, R12 ;  /* 0x000000000c0472ca */ /* 0x000fe400000e0000 */
[----:B------:R-:W-:Y:S02]  /*a640*/  R2UR UR5, R13 ;  /* 0x000000000d0572ca */ /* 0x000fe400000e0000 */
[----:B------:R-:W-:Y:S01]  /*a650*/  R2UR UR6, R8 ;  /* 0x00000000080672ca */ /* 0x000fe200000e0000 */
[----:B------:R-:W-:Y:S01]  /*a660*/  VIADD R8, R4, 0x4 ;  /* 0x0000000404087836 */ /* 0x000fe20000000000 */
[----:B------:R-:W-:Y:S01]  /*a670*/  R2UR UR7, R9 ;  /* 0x00000000090772ca */ /* 0x000fe200000e0000 */
[----:B------:R-:W-:-:S02]  /*a680*/  IMAD.MOV.U32 R9, RZ, RZ, 0x40000040 ;  /* 0x40000040ff097424 */ /* 0x000fc400078e00ff */
[----:B------:R-:W-:Y:S01]  /*a690*/  VIADD R4, R4, 0x6 ;  /* 0x0000000604047836 */ /* 0x000fe20000000000 */
[----:B------:R-:W-:Y:S02]  /*a6a0*/  WARPGROUP.DEPBAR.LE gsb0, 0x0 ;  /* 0x00008000000079c5 */ /* 0x000fe40000010000 */
[----:B------:R-:W-:-:S07]  /*a6b0*/  WARPGROUP.ARRIVE ;  /* 0x00000000000079c5 */ /* 0x000fce0000000000 */
[----:B------:R-:W-:Y:S01]  /*a6c0*/  HGMMA.64x64x16.F32.BF16 R24, gdesc[UR4], R24, gsb0 ;  /* 0x00e00000041879f0 */ /* 0x000fe20008001818 */
[----:B------:R-:W-:Y:S02]  /*a6d0*/  R2UR UR4, R10 ;  /* 0x000000000a0472ca */ /* 0x000fe400000e0000 */
[----:B------:R-:W-:Y:S02]  /*a6e0*/  R2UR UR5, R11 ;  /* 0x000000000b0572ca */ /* 0x000fe400000e0000 */
        /* <DEDUP_REMOVED lines=10> */
[----:B------:R-:W-:Y:S01]  /*a790*/  R2UR UR7, R5 ;  /* 0x00000000050772ca */ /* 0x000fe200000e0000 */
[----:B------:R-:W-:Y:S02]  /*a7a0*/  WARPGROUP.DEPBAR.LE gsb0, 0x0 ;  /* 0x00008000000079c5 */ /* 0x000fe40000010000 */
[----:B------:R-:W-:-:S10]  /*a7b0*/  WARPGROUP.ARRIVE ;  /* 0x00000000000079c5 */ /* 0x000fd40000000000 */
[----:B------:R-:W-:Y:S03]  /*a7c0*/  HGMMA.64x64x16.F32.BF16 R24, gdesc[UR4], R24, gsb0 ;  /* 0x00e00000041879f0 */ /* 0x000fe60008001818 */
[----:B------:R-:W-:Y:S02]  /*a7d0*/  WARPGROUP.DEPBAR.LE gsb0, 0x0 ;  /* 0x00008000000079c5 */ /* 0x000fe40000010000 */
[----:B------:R-:W2:Y:S02]  /*a7e0*/  SYNCS.PHASECHK.TRANS64.TRYWAIT P1, [R2+URZ+0x38810], R3 ;  /* 0x03881003020075a7 */ /* 0x000ea4000802017f */
[----:B--2---:R-:W-:Y:S05]  /*a7f0*/  @!P1 BRA `(.L_x_5683) ;  /* 0x000001ac00909947 */ /* 0x004fea0003800000 */
.L_x_5956:
[----:B------:R-:W-:Y:S05]  /*a800*/  BSYNC B0 ;  /* 0x0000000000007941 */ /* 0x000fea0003800000 */
.L_x_5682:
[----:B------:R-:W-:Y:S05]  /*a810*/  @!P0 BRA `(.L_x_5684) ;  /* 0x0000000000048947 */ /* 0x000fea0003800000 */
[----:B------:R-:W-:Y:S01]  /*a820*/  BPT.TRAP 0x1 ;  /* 0x000000040000795c */ /* 0x000fe20000300000 */
.L_x_5684:
[----:B------:R3:W4:Y:S01]  /*a830*/  SYNCS.PHASECHK.TRANS64.TRYWAIT P2, [R172+URZ+0x38850], R15 ;  /* 0x0388500fac0075a7 */ /* 0x000722000804017f */
[----:B------:R-:W-:Y:S05]  /*a840*/  @!P0 BRA `(.L_x_5685) ;  /* 0x0000000000048947 */ /* 0x000fea0003800000 */
[----:B------:R-:W-:Y:S01]  /*a850*/  BPT.TRAP 0x1 ;  /* 0x000000040000795c */ /* 0x000fe20000300000 */
.L_x_5685:
[----:B------:R-:W0:Y:S01]  /*a860*/  S2R R4, SR_TID.X ;  /* 0x0000000000047919 */ /* 0x000e220000002100 */
[----:B--2---:R-:W-:Y:S01]  /*a870*/  VIADD R3, R2, 0x400 ;  /* 0x0000040002037836 */ /* 0x004fe20000000000 */
[----:B------:R-:W-:Y:S04]  /*a880*/  BSSY B0, `(.L_x_5686) ;  /* 0x0000008000007945 */ /* 0x000fe80003800000 */
[----:B------:R-:W-:-:S04]  /*a890*/  SHF.R.U32.HI R3, RZ, 0x4, R3 ;  /* 0x00000004ff037819 */ /* 0x000fc80000011603 */
[----:B------:R-:W-:Y:S02]  /*a8a0*/  LOP3.LUT R3, R3, 0x3fff, RZ, 0xc0, !PT ;  /* 0x00003fff03037812 */ /* 0x000fe400078ec0ff */
[----:B0-----:R-:W-:-:S04]  /*a8b0*/  LOP3.LUT R4, R4, 0x7f, RZ, 0xc0, !PT ;  /* 0x0000007f04047812 */ /* 0x001fc800078ec0ff */
[----:B------:R-:W-:Y:S01]  /*a8c0*/  ISETP.NE.AND P1, PT, R4, RZ, PT ;  /* 0x000000ff0400720c */ /* 0x000fe20003f25270 */
[----:B----4-:R-:W-:-:S12]  /*a8d0*/  @P2 BRA `(.L_x_5687) ;  /* 0x0000000000082947 */ /* 0x010fd80003800000 */
[----:B------:R-:W0:Y:S02]  /*a8e0*/  SYNCS.PHASECHK.TRANS64.TRYWAIT P2, [R172+URZ+0x38850], R15 ;  /* 0x0388500fac0075a7 */ /* 0x000e24000804017f */
[----:B0-----:R-:W-:Y:S05]  /*a8f0*/  @!P2 BRA `(.L_x_5688) ;  /* 0x000001ac0064a947 */ /* 0x001fea0003800000 */
.L_x_5687:
[----:B------:R-:W-:Y:S05]  /*a900*/  BSYNC B0 ;  /* 0x0000000000007941 */ /* 0x000fea0003800000 */
.L_x_5686:
[----:B------:R-:W-:Y:S05]  /*a910*/  WARPSYNC.ALL ;  /* 0x0000000000007948 */ /* 0x000fea0003800000 */
[----:B------:R-:W-:Y:S01]  /*a920*/  LOP3.LUT R3, R3, 0x10000, RZ, 0xfc, !PT ;  /* 0x0001000003037812 */ /* 0x000fe200078efcff */
[----:B------:R-:W-:Y:S01]  /*a930*/  VIADD R4, R2, 0x26400 ;  /* 0x0002640002047836 */ /* 0x000fe20000000000 */
[----:B------:R-:W-:-:S03]  /*a940*/  WARPGROUP.ARRIVE ;  /* 0x00000000000079c5 */ /* 0x000fc60000000000 */
[----:B------:R-:W-:-:S03]  /*a950*/  IMAD R14, R18, 0x1000, R3 ;  /* 0x00001000120e7824 */ /* 0x000fc600078e0203 */
[----:B------:R-:W2:Y:S01]  /*a960*/  S2R R58, SR_TID.X ;  /* 0x00000000003a7919 */ /* 0x000ea20000002100 */
[----:B01-3--:R-:W-:Y:S01]  /*a970*/  IMAD.MOV.U32 R15, RZ, RZ, 0x40000040 ;  /* 0x40000040ff0f7424 */ /* 0x00bfe200078e00ff */
        /* <DEDUP_REMOVED lines=13> */
[C---:B------:R-:W-:Y:S01]  /*aa50*/  VIADD R56, R4.reuse, 0x2 ;  /* 0x0000000204387836 */ /* 0x040fe20000000000 */
[----:B------:R-:W-:Y:S01]  /*aa60*/  ULDC UR41, c[0x0][0xad0] ;  /* 0x0002b40000297ab9 */ /* 0x000fe20000000800 */
[----:B------:R-:W-:Y:S01]  /*aa70*/  VIADD R60, R4, 0x800 ;  /* 0x00000800043c7836 */ /* 0x000fe20000000000 */
[----:B------:R-:W-:Y:S01]  /*aa80*/  ULDC UR44, c[0x0][0xad0] ;  /* 0x0002b400002c7ab9 */ /* 0x000fe20000000800 */
[----:B------:R-:W-:Y:S01]  /*aa90*/  IMAD.MOV.U32 R173, RZ, RZ, R194 ;  /* 0x000000ffffad7224 */ /* 0x000fe200078e00c2 */
[----:B------:R-:W-:Y:S01]  /*aaa0*/  ULDC UR39, c[0x0][0xa80] ;  /* 0x0002a00000277ab9 */ /* 0x000fe20000000800 */
[----:B------:R-:W-:Y:S01]  /*aab0*/  ULDC UR40, c[0x0][0xa80] ;  /* 0x0002a00000287ab9 */ /* 0x000fe20000000800 */
[----:B------:R-:W-:Y:S05]  /*aac0*/  BSSY B0, `(.L_x_5689) ;  /* 0x000069e000007945 */ /* 0x000fea0003800000 */
        /* <DEDUP_REMOVED lines=9> */
[----:B--2---:R-:W-:-:S05]  /*ab60*/  SHF.R.U32.HI R58, RZ, 0x7, R58 ;  /* 0x00000007ff3a7819 */ /* 0x004fca000001163a */
[----:B------:R-:W0:Y:S02]  /*ab70*/  SHFL.IDX PT, R15, R58, RZ, 0x1f ;  /* 0x00001fff3a0f7589 */ /* 0x000e2400000e0000 */
[----:B0-----:R-:W-:-:S04]  /*ab80*/  ISETP.GT.AND P2, PT, R15, 0x7f, PT ;  /* 0x0000007f0f00780c */ /* 0x001fc80003f44270 */
[----:B------:R-:W-:Y:S02]  /*ab90*/  SEL R58, RZ, 0x2, !P2 ;  /* 0x00000002ff3a7807 */ /* 0x000fe40005000000 */
[C---:B------:R-:W-:Y:S02]  /*aba0*/  SEL R15, R59.reuse, 0x2, P2 ;  /* 0x000000023b0f7807 */ /* 0x040fe40001000000 */
[----:B------:R-:W-:Y:S01]  /*abb0*/  SEL R59, R59, 0x6, !P2 ;  /* 0x000000063b3b7807 */ /* 0x000fe20005000000 */
        /* <DEDUP_REMOVED lines=158> */
[--C-:B------:R-:W-:Y:S01]  /*b5a0*/  IMAD.IADD R20, R62, 0x1, R15.reuse ;  /* 0x000000013e147824 */ /* 0x100fe200078e020f */
        /* <DEDUP_REMOVED lines=16> */
[----:B------:R-:W-:Y:S02]  /*b6b0*/  IMAD.MOV.U32 R57, RZ, RZ, 0x40000040 ;  /* 0x40000040ff397424 */ /* 0x000fe400078e00ff */
[----:B------:R-:W-:-:S02]  /*b6c0*/  VIADD R62, R14, 0xa00 ;  /* 0x00000a000e3e7836 */ /* 0x000fc40000000000 */
[----:B------:R-:W-:Y:S01]  /*b6d0*/  VIADD R60, R4, 0xa00 ;  /* 0x00000a00043c7836 */ /* 0x000fe20000000000 */
[----:B------:R-:W-:Y:S02]  /*b6e0*/  WARPGROUP.DEPBAR.LE gsb0, 0x0 ;  /* 0x00008000000079c5 */ /* 0x000fe40000010000 */
[----:B------:R-:W-:-:S06]  /*b6f0*/  WARPGROUP.ARRIVE ;  /* 0x00000000000079c5 */ /* 0x000fcc0000000000 */
[----:B------:R-:W-:Y:S01]  /*b700*/  HGMMA.64x64x16.F32.BF16 R24, gdesc[UR4], R24, gsb0 ;  /* 0x00e00000041879f0 */ /* 0x000fe20008001818 */
[----:B------:R-:W-:Y:S01]  /*b710*/  R2UR UR6, R20 ;  /* 0x00000000140672ca */ /* 0x000fe200000e0000 */
[----:B------:R-:W-:Y:S01]  /*b720*/  IMAD.MOV.U32 R20, RZ, RZ, 0x28 ;  /* 0x00000028ff147424 */ /* 0x000fe200078e00ff */
[----:B------:R-:W-:Y:S01]  /*b730*/  R2UR UR7, R21 ;  /* 0x00000000150772ca */ /* 0x000fe200000e0000 */
[----:B------:R-:W-:Y:S01]  /*b740*/  IMAD.MOV.U32 R21, RZ, RZ, 0xa00 ;  /* 0x00000a00ff157424 */ /* 0x000fe200078e00ff */
[----:B------:R-:W-:Y:S02]  /*b750*/  R2UR UR4, R56 ;  /* 0x00000000380472ca */ /* 0x000fe400000e0000 */
[----:B------:R-:W-:Y:S02]  /*b760*/  R2UR UR5, R57 ;  /* 0x00000000390572ca */ /* 0x000fe400000e0000 */
[----:B------:R-:W-:Y:S02]  /*b770*/  SEL R20, R20, 0x26, P2 ;  /* 0x0000002614147807 */ /* 0x000fe40001000000 */
[----:B------:R-:W-:-:S02]  /*b780*/  SEL R21, R21, 0x980, P2 ;  /* 0x0000098015157807 */ /* 0x000fc40001000000 */
[----:B------:R-:W-:Y:S02]  /*b790*/  LOP3.LUT R57, R20, 0x6, RZ, 0xc0, !PT ;  /* 0x0000000614397812 */ /* 0x000fe400078ec0ff */
        /* <DEDUP_REMOVED lines=149> */
[----:B------:R-:W-:Y:S01]  /*c0f0*/  IMAD.MOV.U32 R20, RZ, RZ, 0x1000 ;  /* 0x00001000ff147424 */ /* 0x000fe200078e00ff */
[----:B------:R-:W-:Y:S02]  /*c100*/  R2UR UR7, R21 ;  /* 0x00000000150772ca */ /* 0x000fe400000e0000 */
[----:B------:R-:W-:Y:S02]  /*c110*/  R2UR UR4, R56 ;  /* 0x00000000380472ca */ /* 0x000fe400000e0000 */
[----:B------:R-:W-:Y:S02]  /*c120*/  R2UR UR5, R57 ;  /* 0x00000000390572ca */ /* 0x000fe400000e0000 */
[----:B------:R-:W-:-:S04]  /*c130*/  SEL R20, R20, 0xf80, P2 ;  /* 0x00000f8014147807 */ /* 0x000fc80001000000 */
        /* <DEDUP_REMOVED lines=8> */
[----:B------:R-:W-:Y:S02]  /*c1c0*/  R2UR UR4, R20 ;  /* 0x00000000140472ca */ /* 0x000fe400000e0000 */
[----:B------:R-:W-:Y:S02]  /*c1d0*/  R2UR UR5, R21 ;  /* 0x00000000150572ca */ /* 0x000fe400000e0000 */
[----:B------:R-:W-:Y:S02]  /*c1e0*/  R2UR UR6, R14 ;  /* 0x000000000e0672ca */ /* 0x000fe400000e0000 */
[----:B------:R-:W-:Y:S01]  /*c1f0*/  R2UR UR7, R15 ;  /* 0x000000000f0772ca */ /* 0x000fe200000e0000 */
[----:B------:R-:W0:Y:S02]  /*c200*/  LDC R14, c[0x0][0x448] ;  /* 0x00011200ff0e7b82 */ /* 0x000e240000000800 */
[----:B0-----:R-:W-:Y:S01]  /*c210*/  ISETP.NE.AND P2, PT, R14, 0x1, PT ;  /* 0x000000010e00780c */ /* 0x001fe20003f45270 */
[----:B------:R-:W-:-:S04]  /*c220*/  IMAD.IADD R14, R216, 0x1, R194 ;  /* 0x00000001d80e7824 */ /* 0x000fc800078e02c2 */
[----:B------:R-:W-:-:S08]  /*c230*/  IMAD.MOV.U32 R57, RZ, RZ, R14 ;  /* 0x000000ffff397224 */ /* 0x000fd000078e000e */
[----:B------:R-:W0:Y:S08]  /*c240*/  @P2 LDC R15, c[0x0][0x44c] ;  /* 0x00011300ff0f2b82 */ /* 0x000e300000000800 */
[----:B------:R-:W1:Y:S01]  /*c250*/  @P2 LDC R20, c[0x0][0x450] ;  /* 0x00011400ff142b82 */ /* 0x000e620000000800 */
[----:B0-----:R-:W-:-:S04]  /*c260*/  @P2 IMAD.HI.U32 R15, R14, R15, RZ ;  /* 0x0000000f0e0f2227 */ /* 0x001fc800078e00ff */
[----:B------:R-:W-:Y:S01]  /*c270*/  IMAD R14, R171, -0x40, R60 ;  /* 0xffffffc0ab0e7824 */ /* 0x000fe200078e023c */
[----:B------:R-:W-:Y:S02]  /*c280*/  WARPGROUP.DEPBAR.LE gsb0, 0x0 ;  /* 0x00008000000079c5 */ /* 0x000fe40000010000 */
[----:B------:R-:W-:Y:S01]  /*c290*/  WARPGROUP.ARRIVE ;  /* 0x00000000000079c5 */ /* 0x000fe20000000000 */
[----:B-1----:R-:W-:Y:S02]  /*c2a0*/  @P2 SHF.R.U32.HI R57, RZ, R20, R15 ;  /* 0x00000014ff392219 */ /* 0x002fe4000001160f */
[----:B------:R-:W-:-:S03]  /*c2b0*/  IADD3 R20, R211, 0x1, R14 ;  /* 0x00000001d3147810 */ /* 0x000fc60007ffe00e */
[----:B------:R-:W-:Y:S01]  /*c2c0*/  HGMMA.64x64x16.F32.BF16 R24, gdesc[UR4], R24, gsb0 ;  /* 0x00e00000041879f0 */ /* 0x000fe20008001818 */
[----:B------:R-:W-:Y:S01]  /*c2d0*/  SHFL.IDX PT, R15, R57, RZ, 0x1c1f ;  /* 0x001c1fff390f7589 */ /* 0x000fe200000e0000 */
[----:B------:R-:W-:Y:S01]  /*c2e0*/  ULDC UR4, c[0x0][0xad0] ;  /* 0x0002b40000047ab9 */ /* 0x000fe20000000800 */
[----:B------:R-:W-:Y:S02]  /*c2f0*/  IADD3 R66, -R193, R20, -R215 ;  /* 0x00000014c1427210 */ /* 0x000fe40007ffe9d7 */
[----:B------:R-:W0:Y:S01]  /*c300*/  SHFL.IDX PT, R57, R57, 0x1, 0x1c1f ;  /* 0x003c1f0039397f89 */ /* 0x000e2200000e0000 */
        /* <DEDUP_REMOVED lines=15> */
[----:B-1----:R-:W-:Y:S01]  /*c400*/  IADD3 R25, -R215, R14, R211 ;  /* 0x0000000ed7197210 */ /* 0x002fe20007ffe1d3 */
        /* <DEDUP_REMOVED lines=9> */
[----:B0-----:R-:W-:Y:S01]  /*c4a0*/  VIADDMNMX R57, R57, R66, R25, PT ;  /* 0x0000004239397246 */ /* 0x001fe20003800119 */
        /* <DEDUP_REMOVED lines=8> */
[----:B------:R-:W-:Y:S01]  /*c530*/  ISETP.GT.AND P6, PT, R57, 0x20, PT ;  /* 0x000000203900780c */ /* 0x000fe20003fc4270 */
[----:B------:R-:W-:Y:S01]  /*c540*/  FMUL.FTZ R51, R51, UR4 ;  /* 0x0000000433337c20 */ /* 0x000fe20008410000 */
[----:B------:R-:W-:-:S02]  /*c550*/  FMUL.FTZ R55, R55, UR4 ;  /* 0x0000000437377c20 */ /* 0x000fc40008410000 */
[----:B------:R-:W4:Y:S01]  /*c560*/  MUFU.TANH R32, R32 ;  /* 0x0000002000207308 */ /* 0x000f220000002400 */
[----:B0-----:R-:W-:Y:S01]  /*c570*/  VIADDMNMX R29, R15, R66, R25, PT ;  /* 0x000000420f1d7246 */ /* 0x001fe20003800119 */
[----:B------:R-:W-:-:S03]  /*c580*/  FMUL.FTZ R25, R50, UR4 ;  /* 0x0000000432197c20 */ /* 0x000fc60008410000 */
[C---:B------:R-:W-:Y:S02]  /*c590*/  ISETP.GT.AND P3, PT, R29.reuse, RZ, PT ;  /* 0x000000ff1d00720c */ /* 0x040fe40003f64270 */
[C---:B------:R-:W-:Y:S01]  /*c5a0*/  ISETP.GT.AND P4, PT, R29.reuse, 0x1, PT ;  /* 0x000000011d00780c */ /* 0x040fe20003f84270 */
[----:B------:R-:W0:Y:S01]  /*c5b0*/  MUFU.TANH R33, R33 ;  /* 0x0000002100217308 */ /* 0x000e220000002400 */
[C---:B------:R-:W-:Y:S02]  /*c5c0*/  ISETP.GT.AND P5, PT, R29.reuse, 0x8, PT ;  /* 0x000000081d00780c */ /* 0x040fe40003fa4270 */
[----:B--2---:R-:W-:Y:S02]  /*c5d0*/  FSEL R15, R24, -INF , P3 ;  /* 0xff800000180f7808 */ /* 0x004fe40001800000 */
[----:B------:R-:W-:Y:S02]  /*c5e0*/  ISETP.GT.AND P3, PT, R29, 0x9, PT ;  /* 0x000000091d00780c */ /* 0x000fe40003f64270 */
[----:B-1----:R-:W-:Y:S01]  /*c5f0*/  FSEL R14, R28, -INF , P5 ;  /* 0xff8000001c0e7808 */ /* 0x002fe20002800000 */
[----:B------:R1:W2:Y:S01]  /*c600*/  MUFU.TANH R58, R36 ;  /* 0x00000024003a7308 */ /* 0x0002a20000002400 */
[----:B---3--:R-:W-:-:S02]  /*c610*/  FSEL R20, R56, -INF , P3 ;  /* 0xff80000038147808 */ /* 0x008fc40001800000 */
[----:B------:R-:W-:Y:S02]  /*c620*/  ISETP.GT.AND P3, PT, R29, 0x11, PT ;  /* 0x000000111d00780c */ /* 0x000fe40003f64270 */
[----:B------:R-:W-:-:S03]  /*c630*/  ISETP.GT.AND P5, PT, R57, 0x8, PT ;  /* 0x000000083900780c */ /* 0x000fc60003fa4270 */
[----:B------:R-:W3:Y:S01]  /*c640*/  MUFU.TANH R37, R37 ;  /* 0x0000002500257308 */ /* 0x000ee20000002400 */
[----:B-1----:R-:W-:Y:S02]  /*c650*/  FSEL R36, R21, -INF , P4 ;  /* 0xff80000015247808 */ /* 0x002fe40002000000 */
[----:B------:R-:W-:Y:S02]  /*c660*/  ISETP.GT.AND P4, PT, R29, 0x10, PT ;  /* 0x000000101d00780c */ /* 0x000fe40003f84270 */
[----:B------:R-:W-:Y:S02]  /*c670*/  FMNMX.FTZ R21, R15, R36, !PT ;  /* 0x000000240f157209 */ /* 0x000fe40007810000 */
[----:B----4-:R-:W-:Y:S01]  /*c680*/  FSEL R24, R32, -INF , P4 ;  /* 0xff80000020187808 */ /* 0x010fe20002000000 */
[----:B------:R3:W1:Y:S01]  /*c690*/  MUFU.TANH R59, R40 ;  /* 0x00000028003b7308 */ /* 0x0006620000002400 */
[----:B------:R-:W-:Y:S02]  /*c6a0*/  FMNMX.FTZ R21, R14, R21, !PT ;  /* 0x000000150e157209 */ /* 0x000fe40007810000 */
[----:B------:R-:W-:-:S02]  /*c6b0*/  ISETP.GT.AND P4, PT, R29, 0x18, PT ;  /* 0x000000181d00780c */ /* 0x000fc40003f84270 */
[----:B------:R-:W-:Y:S02]  /*c6c0*/  FMNMX.FTZ R21, R20, R21, !PT ;  /* 0x0000001514157209 */ /* 0x000fe40007810000 */
[----:B0-----:R-:W-:Y:S01]  /*c6d0*/  FSEL R28, R33, -INF , P3 ;  /* 0xff800000211c7808 */ /* 0x001fe20001800000 */
[----:B------:R-:W-:Y:S01]  /*c6e0*/  MUFU.TANH R41, R41 ;  /* 0x0000002900297308 */ /* 0x000fe20000002400 */
[----:B------:R-:W-:Y:S02]  /*c6f0*/  FMNMX.FTZ R21, R24, R21, !PT ;  /* 0x0000001518157209 */ /* 0x000fe40007810000 */
[C---:B------:R-:W-:Y:S02]  /*c700*/  ISETP.GT.AND P3, PT, R29.reuse, 0x19, PT ;  /* 0x000000191d00780c */ /* 0x040fe40003f64270 */
[----:B--2---:R-:W-:Y:S02]  /*c710*/  FSEL R32, R58, -INF , P4 ;  /* 0xff8000003a207808 */ /* 0x004fe40002000000 */
[----:B------:R-:W-:Y:S01]  /*c720*/  FMNMX.FTZ R21, R28, R21, !PT ;  /* 0x000000151c157209 */ /* 0x000fe20007810000 */
[----:B------:R1:W0:Y:S01]  /*c730*/  MUFU.TANH R60, R44 ;  /* 0x0000002c003c7308 */ /* 0x0002220000002400 */
[----:B------:R-:W-:-:S02]  /*c740*/  ISETP.GT.AND P4, PT, R29, 0x20, PT ;  /* 0x000000201d00780c */ /* 0x000fc40003f84270 */
[----:B---3--:R-:W-:Y:S02]  /*c750*/  FSEL R40, R37, -INF , P3 ;  /* 0xff80000025287808 */ /* 0x008fe40001800000 */
[----:B------:R-:W-:Y:S01]  /*c760*/  FMNMX.FTZ R33, R32, R21, !PT ;  /* 0x0000001520217209 */ /* 0x000fe20007810000 */
[----:B------:R-:W-:Y:S01]  /*c770*/  FMUL.FTZ R21, R52, UR4 ;  /* 0x0000000434157c20 */ /* 0x000fe20008410000 */
[----:B------:R-:W-:Y:S01]  /*c780*/  ISETP.GT.AND P3, PT, R29, 0x21, PT ;  /* 0x000000211d00780c */ /* 0x000fe20003f64270 */
[----:B------:R-:W2:Y:S01]  /*c790*/  MUFU.TANH R45, R45 ;  /* 0x0000002d002d7308 */ /* 0x000ea20000002400 */
[----:B-1----:R-:W-:Y:S02]  /*c7a0*/  FSEL R44, R59, -INF , P4 ;  /* 0xff8000003b2c7808 */ /* 0x002fe40002000000 */
[----:B------:R-:W-:Y:S02]  /*c7b0*/  FMNMX.FTZ R33, R40, R33, !PT ;  /* 0x0000002128217209 */ /* 0x000fe40007810000 */
[----:B------:R-:W-:-:S02]  /*c7c0*/  ISETP.GT.AND P4, PT, R29, 0x28, PT ;  /* 0x000000281d00780c */ /* 0x000fc40003f84270 */
[----:B------:R-:W-:Y:S01]  /*c7d0*/  FMNMX.FTZ R33, R44, R33, !PT ;  /* 0x000000212c217209 */ /* 0x000fe20007810000 */
[----:B------:R1:W3:Y:S01]  /*c7e0*/  MUFU.TANH R56, R48 ;  /* 0x0000003000387308 */ /* 0x0002e20000002400 */
[----:B0-----:R-:W-:Y:S02]  /*c7f0*/  FSEL R52, R60, -INF , P4 ;  /* 0xff8000003c347808 */ /* 0x001fe40002000000 */
[----:B------:R-:W-:-:S05]  /*c800*/  ISETP.GT.AND P4, PT, R29, 0x30, PT ;  /* 0x000000301d00780c */ /* 0x000fca0003f84270 */
[----:B------:R-:W0:Y:S01]  /*c810*/  MUFU.TANH R49, R49 ;  /* 0x0000003100317308 */ /* 0x000e220000002400 */
[----:B-1----:R-:W-:Y:S02]  /*c820*/  FSEL R48, R41, -INF , P3 ;  /* 0xff80000029307808 */ /* 0x002fe40001800000 */
[----:B------:R-:W-:Y:S02]  /*c830*/  ISETP.GT.AND P3, PT, R29, 0x29, PT ;  /* 0x000000291d00780c */ /* 0x000fe40003f64270 */
[----:B------:R-:W-:Y:S02]  /*c840*/  FMNMX.FTZ R33, R48, R33, !PT ;  /* 0x0000002130217209 */ /* 0x000fe40007810000 */
[----:B--2---:R-:W-:Y:S01]  /*c850*/  FSEL R62, R45, -INF , P3 ;  /* 0xff8000002d3e7808 */ /* 0x004fe20001800000 */
[----:B------:R-:W1:Y:S01]  /*c860*/  MUFU.TANH R21, R21 ;  /* 0x0000001500157308 */ /* 0x000e620000002400 */
[----:B------:R-:W-:Y:S02]  /*c870*/  FMNMX.FTZ R33, R52, R33, !PT ;  /* 0x0000002134217209 */ /* 0x000fe40007810000 */
[----:B------:R-:W-:-:S02]  /*c880*/  ISETP.GT.AND P3, PT, R29, 0x31, PT ;  /* 0x000000311d00780c */ /* 0x000fc40003f64270 */
[----:B---3--:R-:W-:Y:S02]  /*c890*/  FSEL R58, R56, -INF , P4 ;  /* 0xff800000383a7808 */ /* 0x008fe40002000000 */
[----:B------:R-:W-:Y:S01]  /*c8a0*/  FMNMX.FTZ R33, R62, R33, !PT ;  /* 0x000000213e217209 */ /* 0x000fe20007810000 */
[----:B------:R-:W2:Y:S01]  /*c8b0*/  MUFU.TANH R53, R53 ;  /* 0x0000003500357308 */ /* 0x000ea20000002400 */
[----:B------:R-:W-:Y:S02]  /*c8c0*/  ISETP.GT.AND P4, PT, R29, 0x38, PT ;  /* 0x000000381d00780c */ /* 0x000fe40003f84270 */
[----:B0-----:R-:W-:Y:S02]  /*c8d0*/  FSEL R60, R49, -INF , P3 ;  /* 0xff800000313c7808 */ /* 0x001fe40001800000 */
[----:B------:R-:W-:Y:S02]  /*c8e0*/  FMNMX.FTZ R33, R58, R33, !PT ;  /* 0x000000213a217209 */ /* 0x000fe40007810000 */
[----:B------:R-:W-:Y:S01]  /*c8f0*/  ISETP.GT.AND P3, PT, R29, 0x39, PT ;  /* 0x000000391d00780c */ /* 0x000fe20003f64270 */
[----:B------:R-:W-:Y:S01]  /*c900*/  MUFU.TANH R26, R26 ;  /* 0x0000001a001a7308 */ /* 0x000fe20000002400 */
[----:B-1----:R-:W-:-:S02]  /*c910*/  FSEL R56, R21, -INF , P4 ;  /* 0xff80000015387808 */ /* 0x002fc40002000000 */
[----:B------:R-:W-:Y:S02]  /*c920*/  FMNMX.FTZ R33, R60, R33, !PT ;  /* 0x000000213c217209 */ /* 0x000fe40007810000 */
[----:B------:R-:W-:Y:S02]  /*c930*/  ISETP.GT.AND P4, PT, R57, 0x1, PT ;  /* 0x000000013900780c */ /* 0x000fe40003f84270 */
[----:B------:R-:W-:Y:S01]  /*c940*/  FMNMX.FTZ R33, R56, R33, !PT ;  /* 0x0000002138217209 */ /* 0x000fe20007810000 */
[----:B------:R0:W1:Y:S01]  /*c950*/  MUFU.TANH R29, R27 ;  /* 0x0000001b001d7308 */ /* 0x0000620000002400 */
[----:B--2---:R-:W-:Y:S02]  /*c960*/  FSEL R64, R53, -INF , P3 ;  /* 0xff80000035407808 */ /* 0x004fe40001800000 */
[----:B------:R-:W-:Y:S02]  /*c970*/  ISETP.GT.AND P3, PT, R57, RZ, PT ;  /* 0x000000ff3900720c */ /* 0x000fe40003f64270 */
[----:B------:R-:W-:-:S03]  /*c980*/  FMNMX.FTZ R33, R64, R33, !PT ;  /* 0x0000002140217209 */ /* 0x000fc60007810000 */
[----:B------:R-:W2:Y:S01]  /*c990*/  MUFU.TANH R30, R30 ;  /* 0x0000001e001e7308 */ /* 0x000ea20000002400 */
[----:B0-----:R-:W-:Y:S01]  /*c9a0*/  FMUL.FTZ R27, R54, UR4 ;  /* 0x00000004361b7c20 */ /* 0x001fe20008410000 */
[----:B------:R-:W0:Y:S01]  /*c9b0*/  SHFL.BFLY PT, R68, R33, 0x2, 0x1f ;  /* 0x0c401f0021447f89 */ /* 0x000e2200000e0000 */
[----:B------:R-:W-:Y:S02]  /*c9c0*/  ULDC UR4, c[0x0][0xa80] ;  /* 0x0002a00000047ab9 */ /* 0x000fe40000000800 */
[----:B------:R-:W-:-:S03]  /*c9d0*/  IMAD.U32 R169, RZ, RZ, UR4 ;  /* 0x00000004ffa97e24 */ /* 0x000fc6000f8e00ff */
[----:B------:R-:W-:Y:S01]  /*c9e0*/  MUFU.TANH R31, R31 ;  /* 0x0000001f001f7308 */ /* 0x000fe20000002400 */
[----:B-1----:R-:W-:Y:S02]  /*c9f0*/  FSEL R50, R29, -INF , P4 ;  /* 0xff8000001d327808 */ /* 0x002fe40002000000 */
[----:B------:R-:W-:-:S05]  /*ca00*/  ISETP.GT.AND P4, PT, R57, 0x10, PT ;  /* 0x000000103900780c */ /* 0x000fca0003f84270 */
[----:B------:R2:W1:Y:S08]  /*ca10*/  MUFU.TANH R37, R34 ;  /* 0x0000002200257308 */ /* 0x0004700000002400 */
[----:B------:R-:W-:Y:S01]  /*ca20*/  MUFU.TANH R35, R35 ;  /* 0x0000002300237308 */ /* 0x000fe20000002400 */
[----:B--2---:R-:W-:Y:S02]  /*ca30*/  FSEL R34, R30, -INF , P5 ;  /* 0xff8000001e227808 */ /* 0x004fe40002800000 */
[----:B0-----:R-:W-:-:S02]  /*ca40*/  FMNMX.FTZ R68, R33, R68, !PT ;  /* 0x0000004421447209 */ /* 0x001fc40007810000 */
[----:B------:R-:W-:-:S03]  /*ca50*/  ISETP.GT.AND P5, PT, R57, 0x21, PT ;  /* 0x000000213900780c */ /* 0x000fc60003fa4270 */
[----:B------:R-:W0:Y:S01]  /*ca60*/  SHFL.BFLY PT, R21, R68, 0x1, 0x1f ;  /* 0x0c201f0044157f89 */ /* 0x000e2200000e0000 */
[----:B------:R2:W3:Y:S01]  /*ca70*/  MUFU.TANH R33, R38 ;  /* 0x0000002600217308 */ /* 0x0004e20000002400 */
[----:B-1----:R-:W-:Y:S02]  /*ca80*/  FSEL R30, R37, -INF , P4 ;  /* 0xff800000251e7808 */ /* 0x002fe40002000000 */
[----:B------:R-:W-:-:S05]  /*ca90*/  ISETP.GT.AND P4, PT, R57, 0x18, PT ;  /* 0x000000183900780c */ /* 0x000fca0003f84270 */
[----:B------:R-:W1:Y:S08]  /*caa0*/  MUFU.TANH R39, R39 ;  /* 0x0000002700277308 */ /* 0x000e700000002400 */
[----:B------:R3:W4:Y:S01]  /*cab0*/  MUFU.TANH R41, R42 ;  /* 0x0000002a00297308 */ /* 0x0007220000002400 */
[----:B0-----:R-:W-:-:S07]  /*cac0*/  FMNMX.FTZ R168, R68, R21, !PT ;  /* 0x0000001544a87209 */ /* 0x001fce0007810000 */
[----:B------:R-:W0:Y:S01]  /*cad0*/  MUFU.TANH R43, R43 ;  /* 0x0000002b002b7308 */ /* 0x000e220000002400 */
[----:B------:R-:W-:Y:S02]  /*cae0*/  FSEL R21, R26, -INF , P3 ;  /* 0xff8000001a157808 */ /* 0x000fe40001800000 */
[----:B------:R-:W-:Y:S02]  /*caf0*/  ISETP.GT.AND P3, PT, R57, 0x9, PT ;  /* 0x000000093900780c */ /* 0x000fe40003f64270 */
[----:B------:R-:W-:Y:S02]  /*cb00*/  FMNMX.FTZ R29, R21, R50, !PT ;  /* 0x00000032151d7209 */ /* 0x000fe40007810000 */
[----:B--2---:R-:W-:Y:S01]  /*cb10*/  FSEL R38, R31, -INF , P3 ;  /* 0xff8000001f267808 */ /* 0x004fe20001800000 */
[----:B------:R2:W0:Y:S01]  /*cb20*/  MUFU.TANH R45, R46 ;  /* 0x0000002e002d7308 */ /* 0x0004220000002400 */
[----:B------:R-:W-:Y:S02]  /*cb30*/  FMNMX.FTZ R29, R34, R29, !PT ;  /* 0x0000001d221d7209 */ /* 0x000fe40007810000 */
[----:B------:R-:W-:-:S02]  /*cb40*/  ISETP.GT.AND P3, PT, R57, 0x11, PT ;  /* 0x000000113900780c */ /* 0x000fc40003f64270 */
[----:B------:R-:W-:Y:S02]  /*cb50*/  FMNMX.FTZ R29, R38, R29, !PT ;  /* 0x0000001d261d7209 */ /* 0x000fe40007810000 */
[----:B---3--:R-:W-:Y:S01]  /*cb60*/  FSEL R42, R33, -INF , P4 ;  /* 0xff800000212a7808 */ /* 0x008fe20002000000 */
[----:B------:R-:W3:Y:S01]  /*cb70*/  MUFU.TANH R47, R47 ;  /* 0x0000002f002f7308 */ /* 0x000ee20000002400 */
[----:B--2---:R-:W-:Y:S02]  /*cb80*/  FSEL R46, R35, -INF , P3 ;  /* 0xff800000232e7808 */ /* 0x004fe40001800000 */
[----:B------:R-:W-:Y:S02]  /*cb90*/  FMNMX.FTZ R29, R30, R29, !PT ;  /* 0x0000001d1e1d7209 */ /* 0x000fe40007810000 */
[----:B------:R-:W-:Y:S02]  /*cba0*/  ISETP.GT.AND P3, PT, R57, 0x19, PT ;  /* 0x000000193900780c */ /* 0x000fe40003f64270 */
[----:B------:R-:W-:Y:S01]  /*cbb0*/  FMNMX.FTZ R29, R46, R29, !PT ;  /* 0x0000001d2e1d7209 */ /* 0x000fe20007810000 */
[----:B------:R2:W3:Y:S01]  /*cbc0*/  MUFU.TANH R72, R25 ;  /* 0x0000001900487308 */ /* 0x0004e20000002400 */
[----:B-1----:R-:W-:-:S02]  /*cbd0*/  FSEL R68, R39, -INF , P3 ;  /* 0xff80000027447808 */ /* 0x002fc40001800000 */
[----:B------:R-:W-:Y:S02]  /*cbe0*/  FMNMX.FTZ R29, R42, R29, !PT ;  /* 0x0000001d2a1d7209 */ /* 0x000fe40007810000 */
[----:B----4-:R-:W-:Y:S02]  /*cbf0*/  FSEL R66, R41, -INF , P6 ;  /* 0xff80000029427808 */ /* 0x010fe40003000000 */
[----:B------:R-:W-:Y:S01]  /*cc00*/  FMNMX.FTZ R29, R68, R29, !PT ;  /* 0x0000001d441d7209 */ /* 0x000fe20007810000 */
[----:B------:R-:W1:Y:S01]  /*cc10*/  MUFU.TANH R51, R51 ;  /* 0x0000003300337308 */ /* 0x000e620000002400 */
[----:B------:R-:W-:Y:S01]  /*cc20*/  ISETP.GT.AND P4, PT, R57, 0x28, PT ;  /* 0x000000283900780c */ /* 0x000fe20003f84270 */
[----:B--2---:R-:W-:Y:S01]  /*cc30*/  FMUL.FTZ R25, R168, R169 ;  /* 0x000000a9a8197220 */ /* 0x004fe20000410000 */
[----:B0-----:R-:W-:Y:S02]  /*cc40*/  FSEL R54, R43, -INF , P5 ;  /* 0xff8000002b367808 */ /* 0x001fe40002800000 */
[----:B------:R-:W-:Y:S01]  /*cc50*/  FMNMX.FTZ R29, R66, R29, !PT ;  /* 0x0000001d421d7209 */ /* 0x000fe20007810000 */
[----:B------:R-:W0:Y:S01]  /*cc60*/  @P2 LDC R43, c[0x0][0x450] ;  /* 0x00011400ff2b2b82 */ /* 0x000e220000000800 */
[----:B------:R-:W-:Y:S01]  /*cc70*/  ISETP.GT.AND P3, PT, R57, 0x29, PT ;  /* 0x000000293900780c */ /* 0x000fe20003f64270 */
[----:B------:R-:W2:Y:S01]  /*cc80*/  MUFU.TANH R27, R27 ;  /* 0x0000001b001b7308 */ /* 0x000ea20000002400 */
[----:B------:R-:W-:-:S02]  /*cc90*/  FSEL R26, R45, -INF , P4 ;  /* 0xff8000002d1a7808 */ /* 0x000fc40002000000 */
[----:B------:R-:W-:Y:S02]  /*cca0*/  FMNMX.FTZ R29, R54, R29, !PT ;  /* 0x0000001d361d7209 */ /* 0x000fe40007810000 */
[----:B------:R-:W-:Y:S02]  /*ccb0*/  ISETP.GT.AND P6, PT, R57, 0x30, PT ;  /* 0x000000303900780c */ /* 0x000fe40003fc4270 */
[----:B---3--:R-:W-:Y:S01]  /*ccc0*/  FSEL R70, R47, -INF , P3 ;  /* 0xff8000002f467808 */ /* 0x008fe20001800000 */
[----:B------:R-:W3:Y:S01]  /*ccd0*/  MUFU.TANH R55, R55 ;  /* 0x0000003700377308 */ /* 0x000ee20000002400 */
[----:B------:R-:W-:Y:S02]  /*cce0*/  FMNMX.FTZ R29, R26, R29, !PT ;  /* 0x0000001d1a1d7209 */ /* 0x000fe40007810000 */
[----:B------:R-:W-:Y:S02]  /*ccf0*/  ISETP.GT.AND P3, PT, R57, 0x31, PT ;  /* 0x000000313900780c */ /* 0x000fe40003f64270 */
[----:B------:R-:W-:-:S02]  /*cd00*/  FSEL R72, R72, -INF , P6 ;  /* 0xff80000048487808 */ /* 0x000fc40003000000 */
[----:B------:R-:W-:Y:S02]  /*cd10*/  FMNMX.FTZ R29, R70, R29, !PT ;  /* 0x0000001d461d7209 */ /* 0x000fe40007810000 */
[----:B------:R-:W-:Y:S02]  /*cd20*/  FSETP.NEU.FTZ.AND P5, PT, R168, -INF , PT ;  /* 0xff800000a800780b */ /* 0x000fe40003fbd000 */
[----:B------:R-:W-:Y:S02]  /*cd30*/  ISETP.GT.AND P4, PT, R57, 0x38, PT ;  /* 0x000000383900780c */ /* 0x000fe40003f84270 */
[----:B-1----:R-:W-:Y:S02]  /*cd40*/  FSEL R74, R51, -INF , P3 ;  /* 0xff800000334a7808 */ /* 0x002fe40001800000 */
[----:B------:R-:W-:Y:S02]  /*cd50*/  FMNMX.FTZ R29, R72, R29, !PT ;  /* 0x0000001d481d7209 */ /* 0x000fe40007810000 */
[----:B------:R-:W-:-:S02]  /*cd60*/  FSEL R39, R25, RZ, P5 ;  /* 0x000000ff19277208 */ /* 0x000fc40002800000 */
[----:B------:R-:W-:Y:S02]  /*cd70*/  ISETP.GT.AND P3, PT, R57, 0x39, PT ;  /* 0x000000393900780c */ /* 0x000fe40003f64270 */
[----:B--2---:R-:W-:Y:S01]  /*cd80*/  FSEL R76, R27, -INF , P4 ;  /* 0xff8000001b4c7808 */ /* 0x004fe20002000000 */
[--C-:B------:R-:W-:Y:S01]  /*cd90*/  FFMA.FTZ R25, R36, R169, -R39.reuse ;  /* 0x000000a924197223 */ /* 0x100fe20000010827 */
[----:B------:R-:W-:Y:S01]  /*cda0*/  FMNMX.FTZ R29, R74, R29, !PT ;  /* 0x0000001d4a1d7209 */ /* 0x000fe20007810000 */
[-CC-:B------:R-:W-:Y:S01]  /*cdb0*/  FFMA.FTZ R154, R14, R169.reuse, -R39.reuse ;  /* 0x000000a90e9a7223 */ /* 0x180fe20000010827 */
[----:B---3--:R-:W-:Y:S01]  /*cdc0*/  FSEL R36, R55, -INF , P3 ;  /* 0xff80000037247808 */ /* 0x008fe20001800000 */
[--C-:B-----5:R-:W-:Y:S01]  /*cdd0*/  FFMA.FTZ R152, R15, R169, -R39.reuse ;  /* 0x000000a90f987223 */ /* 0x120fe20000010827 */
[----:B------:R-:W-:Y:S01]  /*cde0*/  FMNMX.FTZ R29, R76, R29, !PT ;  /* 0x0000001d4c1d7209 */ /* 0x000fe20007810000 */
[----:B------:R-:W-:Y:S01]  /*cdf0*/  MUFU.EX2 R25, R25 ;  /* 0x0000001900197308 */ /* 0x000fe20000000800 */
[-CC-:B------:R-:W-:Y:S01]  /*ce00*/  FFMA.FTZ R27, R20, R169.reuse, -R39.reuse ;  /* 0x000000a9141b7223 */ /* 0x180fe20000010827 */
[--C-:B------:R-:W-:Y:S01]  /*ce10*/  FFMA.FTZ R156, R24, R169, -R39.reuse ;  /* 0x000000a9189c7223 */ /* 0x100fe20000010827 */
[----:B------:R-:W-:Y:S01]  /*ce20*/  FMNMX.FTZ R14, R36, R29, !PT ;  /* 0x0000001d240e7209 */ /* 0x000fe20007810000 */
[-CC-:B------:R-:W-:Y:S01]  /*ce30*/  FFMA.FTZ R31, R28, R169.reuse, -R39.reuse ;  /* 0x000000a91c1f7223 */ /* 0x180fe20000010827 */
[-CC-:B------:R-:W-:Y:S01]  /*ce40*/  FFMA.FTZ R158, R32, R169.reuse, -R39.reuse ;  /* 0x000000a9209e7223 */ /* 0x180fe20000010827 */
[-CC-:B------:R-:W-:Y:S01]  /*ce50*/  FFMA.FTZ R29, R40, R169.reuse, -R39.reuse ;  /* 0x000000a9281d7223 */ /* 0x180fe20000010827 */
[-CC-:B------:R-:W-:Y:S01]  /*ce60*/  FFMA.FTZ R160, R44, R169.reuse, -R39.reuse ;  /* 0x000000a92ca07223 */ /* 0x180fe20000010827 */
[----:B------:R-:W1:Y:S01]  /*ce70*/  SHFL.BFLY PT, R15, R14, 0x2, 0x1f ;  /* 0x0c401f000e0f7f89 */ /* 0x000e6200000e0000 */
[----:B------:R-:W-:Y:S01]  /*ce80*/  MUFU.EX2 R152, R152 ;  /* 0x0000009800987308 */ /* 0x000fe20000000800 */
[-CC-:B------:R-:W-:Y:S01]  /*ce90*/  FFMA.FTZ R33, R48, R169.reuse, -R39.reuse ;  /* 0x000000a930217223 */ /* 0x180fe20000010827 */
[-CC-:B------:R-:W-:Y:S01]  /*cea0*/  FFMA.FTZ R162, R52, R169.reuse, -R39.reuse ;  /* 0x000000a934a27223 */ /* 0x180fe20000010827 */
[-CC-:B------:R-:W-:Y:S01]  /*ceb0*/  FFMA.FTZ R35, R62, R169.reuse, -R39.reuse ;  /* 0x000000a93e237223 */ /* 0x180fe20000010827 */
[-CC-:B------:R-:W-:Y:S01]  /*cec0*/  FFMA.FTZ R164, R58, R169.reuse, -R39.reuse ;  /* 0x000000a93aa47223 */ /* 0x180fe20000010827 */
[-CC-:B------:R-:W-:Y:S01]  /*ced0*/  FFMA.FTZ R37, R60, R169.reuse, -R39.reuse ;  /* 0x000000a93c257223 */ /* 0x180fe20000010827 */
[-CC-:B------:R-:W-:Y:S01]  /*cee0*/  FFMA.FTZ R166, R56, R169.reuse, -R39.reuse ;  /* 0x000000a938a67223 */ /* 0x180fe20000010827 */
[----:B------:R-:W-:Y:S01]  /*cef0*/  FFMA.FTZ R39, R64, R169, -R39 ;  /* 0x000000a940277223 */ /* 0x000fe20000010827 */
[----:B------:R-:W-:Y:S08]  /*cf00*/  MUFU.EX2 R154, R154 ;  /* 0x0000009a009a7308 */ /* 0x000ff00000000800 */
[----:B------:R-:W-:Y:S01]  /*cf10*/  MUFU.EX2 R27, R27 ;  /* 0x0000001b001b7308 */ /* 0x000fe20000000800 */
[----:B-1----:R-:W-:-:S07]  /*cf20*/  FMNMX.FTZ R15, R14, R15, !PT ;  /* 0x0000000f0e0f7209 */ /* 0x002fce0007810000 */
[----:B------:R-:W-:Y:S01]  /*cf30*/  MUFU.EX2 R156, R156 ;  /* 0x0000009c009c7308 */ /* 0x000fe20000000800 */
[----:B------:R-:W1:Y:S07]  /*cf40*/  SHFL.BFLY PT, R170, R15, 0x1, 0x1f ;  /* 0x0c201f000faa7f89 */ /* 0x000e6e00000e0000 */
[----:B------:R-:W-:Y:S08]  /*cf50*/  MUFU.EX2 R31, R31 ;  /* 0x0000001f001f7308 */ /* 0x000ff00000000800 */
[----:B------:R-:W-:Y:S08]  /*cf60*/  MUFU.EX2 R158, R158 ;  /* 0x0000009e009e7308 */ /* 0x000ff00000000800 */
[----:B------:R-:W-:Y:S01]  /*cf70*/  MUFU.EX2 R29, R29 ;  /* 0x0000001d001d7308 */ /* 0x000fe20000000800 */
[----:B-1----:R-:W-:-:S04]  /*cf80*/  FMNMX.FTZ R170, R15, R170, !PT ;  /* 0x000000aa0faa7209 */ /* 0x002fc80007810000 */
[C---:B------:R-:W-:Y:S01]  /*cf90*/  FSETP.NEU.FTZ.AND P3, PT, R170.reuse, -INF , PT ;  /* 0xff800000aa00780b */ /* 0x040fe20003f7d000 */
[-C--:B------:R-:W-:Y:S02]  /*cfa0*/  FMUL.FTZ R14, R170, R169.reuse ;  /* 0x000000a9aa0e7220 */ /* 0x080fe40000410000 */
[----:B------:R-:W-:Y:S03]  /*cfb0*/  MUFU.EX2 R160, R160 ;  /* 0x000000a000a07308 */ /* 0x000fe60000000800 */
[----:B------:R-:W-:Y:S01]  /*cfc0*/  FSEL R15, R14, RZ, P3 ;  /* 0x000000ff0e0f7208 */ /* 0x000fe20001800000 */
[C---:B------:R-:W-:Y:S02]  /*cfd0*/  @!P1 VIADD R14, R172.reuse, 0x38840 ;  /* 0x00038840ac0e9836 */ /* 0x040fe40000000000 */
[----:B------:R-:W-:Y:S02]  /*cfe0*/  @!P1 VIADD R172, R172, 0x38860 ;  /* 0x00038860acac9836 */ /* 0x000fe40000000000 */
        /* <DEDUP_REMOVED lines=9> */
[----:B------:R-:W-:Y:S01]  /*d080*/  @!P1 PRMT R14, RZ, 0x654, R14 ;  /* 0x00000654ff0e9816 */ /* 0x000fe2000000000e */
[-CC-:B------:R-:W-:Y:S01]  /*d090*/  FFMA.FTZ R68, R68, R169.reuse, -R15.reuse ;  /* 0x000000a944447223 */ /* 0x180fe2000001080f */
[-CC-:B------:R-:W-:Y:S01]  /*d0a0*/  FFMA.FTZ R66, R66, R169.reuse, -R15.reuse ;  /* 0x000000a942427223 */ /* 0x180fe2000001080f */
[-CC-:B------:R-:W-:Y:S01]  /*d0b0*/  FFMA.FTZ R54, R54, R169.reuse, -R15.reuse ;  /* 0x000000a936367223 */ /* 0x180fe2000001080f */
[----:B------:R2:W-:Y:S01]  /*d0c0*/  @!P1 SYNCS.ARRIVE.TRANS64.RED.A1T0 RZ, [R14+URZ], RZ ;  /* 0x000000ff0eff99a7 */ /* 0x0005e2000810043f */
[-CC-:B------:R-:W-:Y:S01]  /*d0d0*/  FFMA.FTZ R26, R26, R169.reuse, -R15.reuse ;  /* 0x000000a91a1a7223 */ /* 0x180fe2000001080f */
[-CC-:B------:R-:W-:Y:S01]  /*d0e0*/  FFMA.FTZ R70, R70, R169.reuse, -R15.reuse ;  /* 0x000000a946467223 */ /* 0x180fe2000001080f */
[----:B------:R-:W3:Y:S01]  /*d0f0*/  MUFU.EX2 R50, R50 ;  /* 0x0000003200327308 */ /* 0x000ee20000000800 */
[-CC-:B------:R-:W-:Y:S01]  /*d100*/  FFMA.FTZ R72, R72, R169.reuse, -R15.reuse ;  /* 0x000000a948487223 */ /* 0x180fe2000001080f */
[-CC-:B------:R-:W-:Y:S01]  /*d110*/  FFMA.FTZ R74, R74, R169.reuse, -R15.reuse ;  /* 0x000000a94a4a7223 */ /* 0x180fe2000001080f */
[-CC-:B------:R-:W-:Y:S01]  /*d120*/  FFMA.FTZ R76, R76, R169.reuse, -R15.reuse ;  /* 0x000000a94c4c7223 */ /* 0x180fe2000001080f */
[----:B------:R-:W-:Y:S01]  /*d130*/  FFMA.FTZ R36, R36, R169, -R15 ;  /* 0x000000a924247223 */ /* 0x000fe2000001080f */
[----:B-1----:R-:W1:Y:S01]  /*d140*/  @P2 LDC R21, c[0x0][0x44c] ;  /* 0x00011300ff152b82 */ /* 0x002e620000000800 */
[----:B------:R-:W-:-:S02]  /*d150*/  @!P1 PRMT R172, RZ, 0x654, R172 ;  /* 0x00000654ffac9816 */ /* 0x000fc400000000ac */
[----:B------:R-:W4:Y:S08]  /*d160*/  MUFU.EX2 R34, R34 ;  /* 0x0000002200227308 */ /* 0x000f300000000800 */
[----:B------:R-:W0:Y:S01]  /*d170*/  MUFU.EX2 R155, R38 ;  /* 0x00000026009b7308 */ /* 0x000e220000000800 */
[----:B---3--:R-:W-:Y:S01]  /*d180*/  FADD.FTZ R41, R153, R50 ;  /* 0x0000003299297221 */ /* 0x008fe20000010000 */
[----:B------:R-:W-:-:S06]  /*d190*/  F2FP.BF16.F32.PACK_AB R153, R50, R153 ;  /* 0x000000993299723e */ /* 0x000fcc00000010ff */
[----:B------:R-:W3:Y:S01]  /*d1a0*/  MUFU.EX2 R30, R30 ;  /* 0x0000001e001e7308 */ /* 0x000ee20000000800 */
[----:B----4-:R-:W-:Y:S01]  /*d1b0*/  FADD.FTZ R24, R34, R41 ;  /* 0x0000002922187221 */ /* 0x010fe20000010000 */
[----:B-1----:R-:W-:-:S04]  /*d1c0*/  @P2 IMAD.HI.U32 R20, R194, R21, RZ ;  /* 0x00000015c2142227 */ /* 0x002fc800078e00ff */
[----:B------:R-:W-:Y:S01]  /*d1d0*/  FADD.FTZ R21, R152, R25 ;  /* 0x0000001998157221 */ /* 0x000fe20000010000 */
[----:B------:R-:W-:Y:S01]  /*d1e0*/  F2FP.BF16.F32.PACK_AB R152, R25, R152 ;  /* 0x000000981998723e */ /* 0x000fe200000010ff */
[----:B------:R-:W1:Y:S01]  /*d1f0*/  MUFU.EX2 R157, R46 ;  /* 0x0000002e009d7308 */ /* 0x000e620000000800 */
[----:B0-----:R-:W-:Y:S01]  /*d200*/  FADD.FTZ R41, R155, R24 ;  /* 0x000000189b297221 */ /* 0x001fe20000010000 */
[----:B--2---:R-:W-:Y:S01]  /*d210*/  FADD.FTZ R14, R154, R21 ;  /* 0x000000159a0e7221 */ /* 0x004fe20000010000 */
[----:B------:R-:W-:Y:S01]  /*d220*/  @P2 SHF.R.U32.HI R173, RZ, R43, R20 ;  /* 0x0000002bffad2219 */ /* 0x000fe20000011614 */
[----:B------:R-:W-:Y:S01]  /*d230*/  IMAD R20, R18, 0x1000, R190 ;  /* 0x0000100012147824 */ /* 0x000fe200078e02be */
[C---:B------:R-:W-:Y:S01]  /*d240*/  F2FP.BF16.F32.PACK_AB R154, R27.reuse, R154 ;  /* 0x0000009a1b9a723e */ /* 0x040fe200000010ff */
[----:B------:R-:W-:Y:S01]  /*d250*/  FADD.FTZ R15, R27, R14 ;  /* 0x0000000e1b0f7221 */ /* 0x000fe20000010000 */
[----:B------:R-:W-:Y:S01]  /*d260*/  IMAD.MOV.U32 R21, RZ, RZ, 0x40000040 ;  /* 0x40000040ff157424 */ /* 0x000fe200078e00ff */
[----:B------:R-:W0:Y:S01]  /*d270*/  MUFU.EX2 R42, R42 ;  /* 0x0000002a002a7308 */ /* 0x000e220000000800 */
[----:B---3--:R-:W-:Y:S01]  /*d280*/  FADD.FTZ R28, R30, R41 ;  /* 0x000000291e1c7221 */ /* 0x008fe20000010000 */
[----:B------:R-:W-:-:S02]  /*d290*/  VIADD R14, R20, 0x80 ;  /* 0x00000080140e7836 */ /* 0x000fc40000000000 */
[----:B------:R-:W-:Y:S01]  /*d2a0*/  FADD.FTZ R24, R156, R15 ;  /* 0x0000000f9c187221 */ /* 0x000fe20000010000 */
[----:B------:R-:W-:Y:S01]  /*d2b0*/  R2UR UR7, R21 ;  /* 0x00000000150772ca */ /* 0x000fe200000e0000 */
[----:B------:R-:W-:Y:S01]  /*d2c0*/  IMAD.MOV.U32 R15, RZ, RZ, 0x40000040 ;  /* 0x40000040ff0f7424 */ /* 0x000fe200078e00ff */
[----:B------:R-:W-:Y:S01]  /*d2d0*/  F2FP.BF16.F32.PACK_AB R155, R155, R34 ;  /* 0x000000229b9b723e */ /* 0x000fe200000010ff */
[----:B------:R-:W-:Y:S01]  /*d2e0*/  FADD.FTZ R21, R31, R24 ;  /* 0x000000181f157221 */ /* 0x000fe20000010000 */
[----:B------:R-:W2:Y:S01]  /*d2f0*/  MUFU.EX2 R159, R68 ;  /* 0x00000044009f7308 */ /* 0x000ea20000000800 */
[----:B-1----:R-:W-:Y:S01]  /*d300*/  FADD.FTZ R41, R157, R28 ;  /* 0x0000001c9d297221 */ /* 0x002fe20000010000 */
[----:B------:R-:W-:Y:S01]  /*d310*/  R2UR UR10, R14 ;  /* 0x000000000e0a72ca */ /* 0x000fe200000e0000 */
[----:B------:R-:W-:Y:S01]  /*d320*/  FADD.FTZ R24, R158, R21 ;  /* 0x000000159e187221 */ /* 0x000fe20000010000 */
[----:B------:R-:W-:Y:S01]  /*d330*/  R2UR UR11, R15 ;  /* 0x000000000f0b72ca */ /* 0x000fe200000e0000 */
[----:B------:R-:W-:Y:S01]  /*d340*/  BAR.SYNC.DEFER_BLOCKING 0xf, 0x100 ;  /* 0x03c4000000007b1d */ /* 0x000fe20000010000 */
[----:B------:R-:W-:Y:S01]  /*d350*/  F2FP.BF16.F32.PACK_AB R156, R31, R156 ;  /* 0x0000009c1f9c723e */ /* 0x000fe200000010ff */
[----:B------:R-:W-:Y:S01]  /*d360*/  FADD.FTZ R15, R29, R24 ;  /* 0x000000181d0f7221 */ /* 0x000fe20000010000 */
[----:B------:R-:W-:Y:S01]  /*d370*/  F2FP.BF16.F32.PACK_AB R157, R157, R30 ;  /* 0x0000001e9d9d723e */ /* 0x000fe200000010ff */
[----:B0-----:R-:W-:Y:S01]  /*d380*/  FADD.FTZ R14, R42, R41 ;  /* 0x000000292a0e7221 */ /* 0x001fe20000010000 */
[----:B------:R-:W-:Y:S01]  /*d390*/  F2FP.BF16.F32.PACK_AB R158, R29, R158 ;  /* 0x0000009e1d9e723e */ /* 0x000fe200000010ff */
[----:B------:R-:W0:Y:S01]  /*d3a0*/  MUFU.EX2 R66, R66 ;  /* 0x0000004200427308 */ /* 0x000e220000000800 */
[----:B------:R-:W-:Y:S01]  /*d3b0*/  R2UR UR6, R20 ;  /* 0x00000000140672ca */ /* 0x000fe200000e0000 */
[----:B--2---:R-:W-:Y:S01]  /*d3c0*/  FADD.FTZ R21, R159, R14 ;  /* 0x0000000e9f157221 */ /* 0x004fe20000010000 */
[----:B------:R-:W-:-:S05]  /*d3d0*/  FADD.FTZ R14, R160, R15 ;  /* 0x0000000fa00e7221 */ /* 0x000fca0000010000 */
[----:B------:R-:W1:Y:S01]  /*d3e0*/  MUFU.EX2 R161, R54 ;  /* 0x0000003600a17308 */ /* 0x000e620000000800 */
[----:B------:R-:W-:Y:S01]  /*d3f0*/  F2FP.BF16.F32.PACK_AB R159, R159, R42 ;  /* 0x0000002a9f9f723e */ /* 0x000fe200000010ff */
[C---:B------:R-:W-:Y:S01]  /*d400*/  FADD.FTZ R15, R33.reuse, R14 ;  /* 0x0000000e210f7221 */ /* 0x040fe20000010000 */
[----:B------:R-:W-:-:S05]  /*d410*/  F2FP.BF16.F32.PACK_AB R160, R33, R160 ;  /* 0x000000a021a0723e */ /* 0x000fca00000010ff */
[----:B------:R-:W2:Y:S01]  /*d420*/  MUFU.EX2 R26, R26 ;  /* 0x0000001a001a7308 */ /* 0x000ea20000000800 */
[----:B0-----:R-:W-:Y:S01]  /*d430*/  FADD.FTZ R24, R66, R21 ;  /* 0x0000001542187221 */ /* 0x001fe20000010000 */
[----:B------:R0:W-:Y:S04]  /*d440*/  STSM.16.M88.4 [R195+0x36400], R152 ;  /* 0x03640098c3007844 */ /* 0x0001e80000000200 */
[----:B------:R3:W-:Y:S02]  /*d450*/  STSM.16.M88.4 [R203], R156 ;  /* 0x0000009ccb007844 */ /* 0x0007e40000000200 */
[----:B------:R-:W4:Y:S01]  /*d460*/  MUFU.EX2 R162, R162 ;  /* 0x000000a200a27308 */ /* 0x000f220000000800 */
[C---:B-1----:R-:W-:Y:S01]  /*d470*/  FADD.FTZ R21, R161.reuse, R24 ;  /* 0x00000018a1157221 */ /* 0x042fe20000010000 */
[----:B------:R-:W-:-:S06]  /*d480*/  F2FP.BF16.F32.PACK_AB R161, R161, R66 ;  /* 0x00000042a1a1723e */ /* 0x000fcc00000010ff */
[----:B------:R-:W1:Y:S01]  /*d490*/  MUFU.EX2 R163, R70 ;  /* 0x0000004600a37308 */ /* 0x000e620000000800 */
[----:B--2---:R-:W-:-:S07]  /*d4a0*/  FADD.FTZ R24, R26, R21 ;  /* 0x000000151a187221 */ /* 0x004fce0000010000 */
[----:B------:R-:W2:Y:S01]  /*d4b0*/  MUFU.EX2 R35, R35 ;  /* 0x0000002300237308 */ /* 0x000ea20000000800 */
[----:B----4-:R-:W-:-:S07]  /*d4c0*/  FADD.FTZ R14, R162, R15 ;  /* 0x0000000fa20e7221 */ /* 0x010fce0000010000 */
[----:B------:R-:W4:Y:S01]  /*d4d0*/  MUFU.EX2 R72, R72 ;  /* 0x0000004800487308 */ /* 0x000f220000000800 */
[C---:B-1----:R-:W-:Y:S01]  /*d4e0*/  FADD.FTZ R21, R163.reuse, R24 ;  /* 0x00000018a3157221 */ /* 0x042fe20000010000 */
[----:B------:R-:W-:-:S06]  /*d4f0*/  F2FP.BF16.F32.PACK_AB R163, R163, R26 ;  /* 0x0000001aa3a3723e */ /* 0x000fcc00000010ff */
[----:B------:R-:W1:Y:S01]  /*d500*/  MUFU.EX2 R164, R164 ;  /* 0x000000a400a47308 */ /* 0x000e620000000800 */
[C---:B--2---:R-:W-:Y:S01]  /*d510*/  FADD.FTZ R15, R35.reuse, R14 ;  /* 0x0000000e230f7221 */ /* 0x044fe20000010000 */
[----:B------:R-:W-:-:S05]  /*d520*/  F2FP.BF16.F32.PACK_AB R162, R35, R162 ;  /* 0x000000a223a2723e */ /* 0x000fca00000010ff */
[----:B------:R3:W-:Y:S01]  /*d530*/  STSM.16.M88.4 [R212], R160 ;  /* 0x000000a0d4007844 */ /* 0x0007e20000000200 */
[----:B------:R-:W2:Y:S01]  /*d540*/  MUFU.EX2 R165, R74 ;  /* 0x0000004a00a57308 */ /* 0x000ea20000000800 */
[----:B----4-:R-:W-:-:S07]  /*d550*/  FADD.FTZ R24, R72, R21 ;  /* 0x0000001548187221 */ /* 0x010fce0000010000 */
[----:B------:R-:W4:Y:S01]  /*d560*/  MUFU.EX2 R37, R37 ;  /* 0x0000002500257308 */ /* 0x000f220000000800 */
[----:B-1----:R-:W-:-:S07]  /*d570*/  FADD.FTZ R14, R164, R15 ;  /* 0x0000000fa40e7221 */ /* 0x002fce0000010000 */
[----:B------:R-:W1:Y:S01]  /*d580*/  MUFU.EX2 R76, R76 ;  /* 0x0000004c004c7308 */ /* 0x000e620000000800 */
[C---:B--2---:R-:W-:Y:S01]  /*d590*/  FADD.FTZ R21, R165.reuse, R24 ;  /* 0x00000018a5157221 */ /* 0x044fe20000010000 */
[----:B------:R-:W-:-:S06]  /*d5a0*/  F2FP.BF16.F32.PACK_AB R165, R165, R72 ;  /* 0x00000048a5a5723e */ /* 0x000fcc00000010ff */
[----:B------:R-:W2:Y:S01]  /*d5b0*/  MUFU.EX2 R166, R166 ;  /* 0x000000a600a67308 */ /* 0x000ea20000000800 */
[C---:B----4-:R-:W-:Y:S01]  /*d5c0*/  FADD.FTZ R15, R37.reuse, R14 ;  /* 0x0000000e250f7221 */ /* 0x050fe20000010000 */
[----:B------:R-:W-:-:S06]  /*d5d0*/  F2FP.BF16.F32.PACK_AB R164, R37, R164 ;  /* 0x000000a425a4723e */ /* 0x000fcc00000010ff */
[----:B------:R-:W4:Y:S01]  /*d5e0*/  MUFU.EX2 R167, R36 ;  /* 0x0000002400a77308 */ /* 0x000f220000000800 */
[----:B-1----:R-:W-:Y:S01]  /*d5f0*/  FADD.FTZ R24, R76, R21 ;  /* 0x000000154c187221 */ /* 0x002fe20000010000 */
[----:B------:R-:W-:-:S06]  /*d600*/  IMAD.MOV.U32 R21, RZ, RZ, 0x40000040 ;  /* 0x40000040ff157424 */ /* 0x000fcc00078e00ff */
[----:B------:R-:W1:Y:S01]  /*d610*/  MUFU.EX2 R39, R39 ;  /* 0x0000002700277308 */ /* 0x000e620000000800 */
[----:B--2---:R-:W-:Y:S01]  /*d620*/  FADD.FTZ R14, R166, R15 ;  /* 0x0000000fa60e7221 */ /* 0x004fe20000010000 */
[C---:B----4-:R-:W-:Y:S01]  /*d630*/  FADD.FTZ R15, R167.reuse, R24 ;  /* 0x00000018a70f7221 */ /* 0x050fe20000010000 */
[----:B------:R-:W-:Y:S02]  /*d640*/  F2FP.BF16.F32.PACK_AB R167, R167, R76 ;  /* 0x0000004ca7a7723e */ /* 0x000fe400000010ff */
[C---:B-1----:R-:W-:Y:S01]  /*d650*/  F2FP.BF16.F32.PACK_AB R166, R39.reuse, R166 ;  /* 0x000000a627a6723e */ /* 0x042fe200000010ff */
[----:B------:R-:W-:-:S04]  /*d660*/  FADD.FTZ R14, R39, R14 ;  /* 0x0000000e270e7221 */ /* 0x000fc80000010000 */
[----:B------:R3:W-:Y:S01]  /*d670*/  STSM.16.M88.4 [R210], R164 ;  /* 0x000000a4d2007844 */ /* 0x0007e20000000200 */
[----:B------:R-:W-:-:S06]  /*d680*/  WARPGROUP.ARRIVE ;  /* 0x00000000000079c5 */ /* 0x000fcc0000000000 */
[----:B------:R-:W-:Y:S03]  /*d690*/  HGMMA.64x256x16.F32.BF16 R24, R152, gdesc[UR4].tnspB, RZ, !UPT, gsb0 ;  /* 0x43e0000498187df0 */ /* 0x000fe6000c0018ff */
[----:B------:R-:W-:Y:S02]  /*d6a0*/  WARPGROUP.DEPBAR.LE gsb0, 0x0 ;  /* 0x00008000000079c5 */ /* 0x000fe40000010000 */
[----:B------:R-:W-:Y:S01]  /*d6b0*/  WARPGROUP.ARRIVE ;  /* 0x00000000000079c5 */ /* 0x000fe20000000000 */
[C---:B0-----:R-:W-:Y:S02]  /*d6c0*/  VIADD R152, R20.reuse, 0x100 ;  /* 0x0000010014987836 */ /* 0x041fe40000000000 */
[----:B------:R-:W-:Y:S02]  /*d6d0*/  IMAD.MOV.U32 R153, RZ, RZ, 0x40000040 ;  /* 0x40000040ff997424 */ /* 0x000fe400078e00ff */
[----:B------:R-:W-:-:S15]  /*d6e0*/  VIADD R20, R20, 0x180 ;  /* 0x0000018014147836 */ /* 0x000fde0000000000 */
[----:B------:R-:W-:-:S03]  /*d6f0*/  NOP ;  /* 0x0000000000007918 */ /* 0x000fc60000000000 */
        /* <DEDUP_REMOVED lines=8> */
[----:B------:R-:W-:Y:S02]  /*d780*/  R2UR UR7, R21 ;  /* 0x00000000150772ca */ /* 0x000fe400000e0000 */
[----:B------:R-:W-:-:S04]  /*d790*/  IADD3 R20, R173, R211, -R193 ;  /* 0x000000d3ad147210 */ /* 0x000fc80007ffe8c1 */
[----:B------:R-:W-:-:S04]  /*d7a0*/  SHF.R.S32.HI R21, RZ, 0x1f, R20 ;  /* 0x0000001fff157819 */ /* 0x000fc80000011414 */
[----:B------:R-:W-:Y:S01]  /*d7b0*/  LEA.HI R21, R21, R20, RZ, 0x6 ;  /* 0x0000001415157211 */ /* 0x000fe200078f30ff */
[----:B------:R-:W-:-:S03]  /*d7c0*/  VIADD R20, R171, 0xfffffffe ;  /* 0xfffffffeab147836 */ /* 0x000fc60000000000 */
[----:B------:R-:W-:-:S04]  /*d7d0*/  SHF.R.S32.HI R21, RZ, 0x6, R21 ;  /* 0x00000006ff157819 */ /* 0x000fc80000011415 */
[----:B------:R-:W-:-:S04]  /*d7e0*/  VIMNMX R196, R213, R21, !PT ;  /* 0x00000015d5c47248 */ /* 0x000fc80007fe0100 */
[----:B------:R-:W-:Y:S01]  /*d7f0*/  ISETP.GE.AND P3, PT, R20, R196, PT ;  /* 0x000000c41400720c */ /* 0x000fe20003f66270 */
        /* <DEDUP_REMOVED lines=18> */
.L_x_5702:
[----:B------:R-:W-:-:S05]  /*d920*/  VIADD R18, R201, 0x1 ;  /* 0x00000001c9127836 */ /* 0x000fca0000000000 */
[----:B------:R-:W-:-:S04]  /*d930*/  ISETP.NE.AND P3, PT, R18, 0x2, PT ;  /* 0x000000021200780c */ /* 0x000fc80003f65270 */
[----:B------:R-:W-:Y:S02]  /*d940*/  SEL R21, RZ, 0x1, P3 ;  /* 0x00000001ff157807 */ /* 0x000fe40001800000 */
[----:B------:R-:W-:Y:S02]  /*d950*/  SEL R18, R18, RZ, P3 ;  /* 0x000000ff12127207 */ /* 0x000fe40001800000 */
[----:B------:R-:W-:Y:S01]  /*d960*/  LOP3.LUT R22, R22, R21, RZ, 0x3c, !PT ;  /* 0x0000001516167212 */ /* 0x000fe200078e3cff */
[----:B------:R-:W-:Y:S06]  /*d970*/  @!P0 BRA `(.L_x_5692) ;  /* 0x0000000000048947 */ /* 0x000fec0003800000 */
[----:B------:R-:W-:Y:S01]  /*d980*/  BPT.TRAP 0x1 ;  /* 0x000000040000795c */ /* 0x000fe20000300000 */
.L_x_5692:
[----:B------:R-:W-:Y:S01]  /*d990*/  IMAD R21, R18, 0x8, R2 ;  /* 0x0000000812157824 */ /* 0x000fe200078e0202 */
[----:B------:R-:W-:-:S04]  /*d9a0*/  SHF.L.U32 R198, R22, 0x1f, RZ ;  /* 0x0000001f16c67819 */ /* 0x000fc800000006ff */
[----:B------:R0:W1:Y:S01]  /*d9b0*/  SYNCS.PHASECHK.TRANS64.TRYWAIT P3, [R21+URZ+0x38830], R198 ;  /* 0x038830c6150075a7 */ /* 0x000062000806017f */
[----:B------:R-:W-:Y:S05]  /*d9c0*/  @!P0 BRA `(.L_x_5693) ;  /* 0x0000000000048947 */ /* 0x000fea0003800000 */
[----:B------:R-:W-:Y:S01]  /*d9d0*/  BPT.TRAP 0x1 ;  /* 0x000000040000795c */ /* 0x000fe20000300000 */
.L_x_5693:
[----:B------:R-:W-:Y:S01]  /*d9e0*/  BSSY B2, `(.L_x_5694) ;  /* 0x0000006000027945 */ /* 0x000fe20003800000 */
[----:B---3--:R-:W-:Y:S02]  /*d9f0*/  IMAD R156, R18, 0x200, R0 ;  /* 0x00000200129c7824 */ /* 0x008fe400078e0200 */
[----:B------:R-:W-:Y:S01]  /*da00*/  IMAD.MOV.U32 R157, RZ, RZ, 0x40000040 ;  /* 0x40000040ff9d7424 */ /* 0x000fe200078e00ff */
[----:B-1----:R-:W-:Y:S06]  /*da10*/  @P3 BRA `(.L_x_5695) ;  /* 0x0000000000083947 */ /* 0x002fec0003800000 */
[----:B------:R-:W1:Y:S02]  /*da20*/  SYNCS.PHASECHK.TRANS64.TRYWAIT P3, [R21+URZ+0x38830], R198 ;  /* 0x038830c6150075a7 */ /* 0x000e64000806017f */
[----:B-1----:R-:W-:Y:S05]  /*da30*/  @!P3 BRA `(.L_x_5696) ;  /* 0x0000017c0028b947 */ /* 0x002fea0003800000 */
.L_x_5695:
[----:B------:R-:W-:Y:S05]  /*da40*/  BSYNC B2 ;  /* 0x0000000000027941 */ /* 0x000fea0003800000 */
.L_x_5694:
        /* <DEDUP_REMOVED lines=36> */
.L_x_5697:
[----:B------:R2:W3:Y:S01]  /*dc90*/  SYNCS.PHASECHK.TRANS64.TRYWAIT P3, [R21+URZ+0x38850], R198 ;  /* 0x038850c6150075a7 */ /* 0x0004e2000806017f */
[----:B------:R-:W-:Y:S05]  /*dca0*/  @!P0 BRA `(.L_x_5698) ;  /* 0x0000000000048947 */ /* 0x000fea0003800000 */
[----:B------:R-:W-:Y:S01]  /*dcb0*/  BPT.TRAP 0x1 ;  /* 0x000000040000795c */ /* 0x000fe20000300000 */
.L_x_5698:
[----:B------:R-:W-:Y:S04]  /*dcc0*/  BSSY B2, `(.L_x_5699) ;  /* 0x0000004000027945 */ /* 0x000fe80003800000 */
[----:B---3--:R-:W-:Y:S05]  /*dcd0*/  @P3 BRA `(.L_x_5700) ;  /* 0x0000000000083947 */ /* 0x008fea0003800000 */
[----:B------:R-:W3:Y:S02]  /*dce0*/  SYNCS.PHASECHK.TRANS64.TRYWAIT P3, [R21+URZ+0x38850], R198 ;  /* 0x038850c6150075a7 */ /* 0x000ee4000806017f */
[----:B---3--:R-:W-:Y:S05]  /*dcf0*/  @!P3 BRA `(.L_x_5701) ;  /* 0x00000178008cb947 */ /* 0x008fea0003800000 */
.L_x_5700:
[----:B------:R-:W-:Y:S05]  /*dd00*/  BSYNC B2 ;  /* 0x0000000000027941 */ /* 0x000fea0003800000 */
.L_x_5699:
[----:B------:R-:W-:Y:S01]  /*dd10*/  IMAD R204, R18, 0x1000, R3 ;  /* 0x0000100012cc7824 */ /* 0x000fe200078e0203 */
[----:B------:R-:W-:Y:S01]  /*dd20*/  R2UR UR4, R4 ;  /* 0x00000000040472ca */ /* 0x000fe200000e0000 */
[----:B------:R-:W-:Y:S01]  /*dd30*/  IMAD.MOV.U32 R205, RZ, RZ, 0x40000040 ;  /* 0x40000040ffcd7424 */ /* 0x000fe200078e00ff */
[----:B------:R-:W-:Y:S01]  /*dd40*/  R2UR UR5, R5 ;  /* 0x00000000050572ca */ /* 0x000fe200000e0000 */
[----:B------:R-:W-:Y:S01]  /*dd50*/  WARPGROUP.ARRIVE ;  /* 0x00000000000079c5 */ /* 0x000fe20000000000 */
[----:B------:R-:W-:Y:S01]  /*dd60*/  R2UR UR6, R204 ;  /* 0x00000000cc0672ca */ /* 0x000fe200000e0000 */
[----:B0123--:R-:W-:Y:S01]  /*dd70*/  VIADD R198, R4, 0x2 ;  /* 0x0000000204c67836 */ /* 0x00ffe20000000000 */
[----:B------:R-:W-:Y:S01]  /*dd80*/  R2UR UR7, R205 ;  /* 0x00000000cd0772ca */ /* 0x000fe200000e0000 */
[----:B------:R-:W-:Y:S02]  /*dd90*/  IMAD.MOV.U32 R199, RZ, RZ, 0x40000040 ;  /* 0x40000040ffc77424 */ /* 0x000fe400078e00ff */
[----:B------:R-:W0:Y:S01]  /*dda0*/  S2R R202, SR_TID.X ;  /* 0x0000000000ca7919 */ /* 0x000e220000002100 */
[----:B------:R-:W-:-:S02]  /*ddb0*/  VIADD R205, R204, 0x800 ;  /* 0x00000800cccd7836 */ /* 0x000fc40000000000 */
[----:B------:R-:W-:Y:S02]  /*ddc0*/  IMAD.MOV.U32 R207, RZ, RZ, 0x40000040 ;  /* 0x40000040ffcf7424 */ /* 0x000fe400078e00ff */
[----:B------:R-:W-:Y:S02]  /*ddd0*/  VIADD R208, R4, 0x800 ;  /* 0x0000080004d07836 */ /* 0x000fe40000000000 */
[----:B------:R-:W-:-:S03]  /*dde0*/  IMAD.MOV.U32 R209, RZ, RZ, 0xa00 ;  /* 0x00000a00ffd17424 */ /* 0x000fc600078e00ff */
        /* <DEDUP_REMOVED lines=9> */
[----:B0-----:R-:W-:Y:S01]  /*de80*/  SHF.R.U32.HI R202, RZ, 0x7, R202 ;  /* 0x00000007ffca7819 */ /* 0x001fe200000116ca */
[----:B------:R-:W-:Y:S02]  /*de90*/  WARPGROUP.DEPBAR.LE gsb0, 0x0 ;  /* 0x00008000000079c5 */ /* 0x000fe40000010000 */
[----:B------:R-:W-:-:S08]  /*dea0*/  WARPGROUP.ARRIVE ;  /* 0x00000000000079c5 */ /* 0x000fd00000000000 */
        /* <DEDUP_REMOVED lines=150> */
[----:B------:R-:W0:Y:S01]  /*e810*/  SHFL.IDX PT, R198, R202, RZ, 0x1f ;  /* 0x00001fffcac67589 */ /* 0x000e2200000e0000 */
[----:B------:R-:W-:Y:S01]  /*e820*/  IMAD.MOV.U32 R199, RZ, RZ, 0x4 ;  /* 0x00000004ffc77424 */ /* 0x000fe200078e00ff */
[----:B0-----:R-:W-:-:S04]  /*e830*/  ISETP.GT.AND P3, PT, R198, 0x7f, PT ;  /* 0x0000007fc600780c */ /* 0x001fc80003f64270 */
        /* <DEDUP_REMOVED lines=163> */
[C---:B------:R-:W-:Y:S01]  /*f270*/  IMAD.IADD R206, R208.reuse, 0x1, R198 ;  /* 0x00000001d0ce7824 */ /* 0x040fe200078e02c6 */
[----:B------:R-:W-:Y:S01]  /*f280*/  R2UR UR7, R207 ;  /* 0x00000000cf0772ca */ /* 0x000fe200000e0000 */
[----:B------:R-:W-:Y:S02]  /*f290*/  IMAD.MOV.U32 R207, RZ, RZ, 0x40000040 ;  /* 0x40000040ffcf7424 */ /* 0x000fe400078e00ff */
[----:B------:R-:W-:Y:S01]  /*f2a0*/  IMAD.IADD R198, R208, 0x1, R199 ;  /* 0x00000001d0c67824 */ /* 0x000fe200078e02c7 */
[----:B------:R-:W-:Y:S01]  /*f2b0*/  R2UR UR4, R206 ;  /* 0x00000000ce0472ca */ /* 0x000fe200000e0000 */
[----:B------:R-:W-:Y:S01]  /*f2c0*/  IMAD.IADD R206, R208, 0x1, R202 ;  /* 0x00000001d0ce7824 */ /* 0x000fe200078e02ca */
[----:B------:R-:W-:Y:S01]  /*f2d0*/  R2UR UR5, R207 ;  /* 0x00000000cf0572ca */ /* 0x000fe200000e0000 */
[----:B------:R-:W-:Y:S01]  /*f2e0*/  IMAD.MOV.U32 R207, RZ, RZ, 0x40000040 ;  /* 0x40000040ffcf7424 */ /* 0x000fe200078e00ff */
[----:B------:R-:W-:-:S02]  /*f2f0*/  WARPGROUP.DEPBAR.LE gsb0, 0x0 ;  /* 0x00008000000079c5 */ /* 0x000fc40000010000 */
[----:B------:R-:W-:-:S09]  /*f300*/  WARPGROUP.ARRIVE ;  /* 0x00000000000079c5 */ /* 0x000fd20000000000 */
[----:B------:R-:W-:Y:S01]  /*f310*/  HGMMA.64x64x16.F32.BF16 R152, gdesc[UR4], R152, gsb0 ;  /* 0x00e00000049879f0 */ /* 0x000fe20008001898 */
[----:B------:R-:W-:Y:S01]  /*f320*/  R2UR UR4, R206 ;  /* 0x00000000ce0472ca */ /* 0x000fe200000e0000 */
[--C-:B------:R-:W-:Y:S01]  /*f330*/  IMAD.IADD R206, R202, 0x1, R205.reuse ;  /* 0x00000001cace7824 */ /* 0x100fe200078e02cd */
[----:B------:R-:W-:Y:S01]  /*f340*/  R2UR UR5, R207 ;  /* 0x00000000cf0572ca */ /* 0x000fe200000e0000 */
[----:B------:R-:W-:Y:S02]  /*f350*/  IMAD.MOV.U32 R207, RZ, RZ, 0x40000040 ;  /* 0x40000040ffcf7424 */ /* 0x000fe400078e00ff */
[----:B------:R-:W-:Y:S01]  /*f360*/  IMAD.IADD R202, R216, 0x1, R194 ;  /* 0x00000001d8ca7824 */ /* 0x000fe200078e02c2 */
[----:B------:R-:W-:Y:S01]  /*f370*/  R2UR UR6, R206 ;  /* 0x00000000ce0672ca */ /* 0x000fe200000e0000 */
[----:B------:R-:W-:Y:S01]  /*f380*/  IMAD.IADD R206, R199, 0x1, R205 ;  /* 0x00000001c7ce7824 */ /* 0x000fe200078e02cd */
[----:B------:R-:W-:Y:S01]  /*f390*/  R2UR UR7, R207 ;  /* 0x00000000cf0772ca */ /* 0x000fe200000e0000 */
[----:B------:R-:W-:-:S02]  /*f3a0*/  IMAD.MOV.U32 R199, RZ, RZ, 0x40000040 ;  /* 0x40000040ffc77424 */ /* 0x000fc400078e00ff */
        /* <DEDUP_REMOVED lines=22> */
[----:B------:R-:W-:Y:S01]  /*f510*/  R2UR UR5, R199 ;  /* 0x00000000c70572ca */ /* 0x000fe200000e0000 */
[----:B------:R-:W0:Y:S01]  /*f520*/  @P2 LDC R198, c[0x0][0x450] ;  /* 0x00011400ffc62b82 */ /* 0x000e220000000800 */
[----:B------:R-:W-:Y:S02]  /*f530*/  R2UR UR6, R204 ;  /* 0x00000000cc0672ca */ /* 0x000fe400000e0000 */
[----:B------:R-:W-:-:S05]  /*f540*/  R2UR UR7, R205 ;  /* 0x00000000cd0772ca */ /* 0x000fca00000e0000 */
[----:B------:R-:W1:Y:S02]  /*f550*/  @P2 LDC R199, c[0x0][0x44c] ;  /* 0x00011300ffc72b82 */ /* 0x000e640000000800 */
[----:B-1----:R-:W-:-:S05]  /*f560*/  @P2 IMAD.HI.U32 R199, R202, R199, RZ ;  /* 0x000000c7cac72227 */ /* 0x002fca00078e00ff */
[----:B0-----:R-:W-:Y:S01]  /*f570*/  @P2 SHF.R.U32.HI R202, RZ, R198, R199 ;  /* 0x000000c6ffca2219 */ /* 0x001fe200000116c7 */
[----:B------:R-:W-:Y:S02]  /*f580*/  IMAD.MOV.U32 R199, RZ, RZ, 0x40000040 ;  /* 0x40000040ffc77424 */ /* 0x000fe400078e00ff */
[----:B------:R-:W-:Y:S01]  /*f590*/  IMAD R198, R18, 0x1000, R190 ;  /* 0x0000100012c67824 */ /* 0x000fe200078e02be */
[----:B------:R-:W-:Y:S02]  /*f5a0*/  WARPGROUP.DEPBAR.LE gsb0, 0x0 ;  /* 0x00008000000079c5 */ /* 0x000fe40000010000 */
[----:B------:R-:W-:-:S06]  /*f5b0*/  WARPGROUP.ARRIVE ;  /* 0x00000000000079c5 */ /* 0x000fcc0000000000 */
[----:B------:R-:W-:Y:S01]  /*f5c0*/  HGMMA.64x64x16.F32.BF16 R152, gdesc[UR4], R152, gsb0 ;  /* 0x00e00000049879f0 */ /* 0x000fe20008001898 */
[----:B------:R-:W-:Y:S02]  /*f5d0*/  R2UR UR7, R199 ;  /* 0x00000000c70772ca */ /* 0x000fe400000e0000 */
[----:B------:R-:W-:Y:S01]  /*f5e0*/  R2UR UR6, R198 ;  /* 0x00000000c60672ca */ /* 0x000fe200000e0000 */
[----:B------:R-:W-:Y:S02]  /*f5f0*/  WARPGROUP.DEPBAR.LE gsb0, 0x0 ;  /* 0x00008000000079c5 */ /* 0x000fe40000010000 */
[----:B------:R-:W-:Y:S01]  /*f600*/  FMUL.FTZ R208, R152, UR44 ;  /* 0x0000002c98d07c20 */ /* 0x000fe20008410000 */
[----:B------:R-:W-:Y:S01]  /*f610*/  FMUL.FTZ R152, R153, UR44 ;  /* 0x0000002c99987c20 */ /* 0x000fe20008410000 */
[----:B------:R-:W-:Y:S01]  /*f620*/  FMUL.FTZ R206, R157, UR44 ;  /* 0x0000002c9dce7c20 */ /* 0x000fe20008410000 */
[----:B------:R-:W0:Y:S01]  /*f630*/  SHFL.IDX PT, R153, R202, RZ, 0x1c1f ;  /* 0x001c1fffca997589 */ /* 0x000e2200000e0000 */
[----:B------:R-:W-:Y:S01]  /*f640*/  FMUL.FTZ R157, R160, UR44 ;  /* 0x0000002ca09d7c20 */ /* 0x000fe20008410000 */
[----:B------:R-:W-:-:S02]  /*f650*/  IMAD.MOV.U32 R160, RZ, RZ, -0x40 ;  /* 0xffffffc0ffa07424 */ /* 0x000fc400078e00ff */
[----:B------:R-:W-:Y:S01]  /*f660*/  FMUL.FTZ R204, R156, UR44 ;  /* 0x0000002c9ccc7c20 */ /* 0x000fe20008410000 */
[----:B------:R-:W-:Y:S01]  /*f670*/  MUFU.TANH R208, R208 ;  /* 0x000000d000d07308 */ /* 0x000fe20000002400 */
[----:B------:R-:W-:Y:S01]  /*f680*/  FMUL.FTZ R199, R165, UR44 ;  /* 0x0000002ca5c77c20 */ /* 0x000fe20008410000 */
[----:B------:R-:W-:Y:S02]  /*f690*/  IMAD R160, R20, R160, 0x1 ;  /* 0x0000000114a07424 */ /* 0x000fe400078e02a0 */
[----:B------:R-:W-:Y:S01]  /*f6a0*/  FMUL.FTZ R165, R168, UR44 ;  /* 0x0000002ca8a57c20 */ /* 0x000fe20008410000 */
[----:B------:R-:W-:Y:S01]  /*f6b0*/  FMUL.FTZ R207, R161, UR44 ;  /* 0x0000002ca1cf7c20 */ /* 0x000fe20008410000 */
[----:B------:R-:W-:Y:S01]  /*f6c0*/  FMUL.FTZ R205, R169, UR44 ;  /* 0x0000002ca9cd7c20 */ /* 0x000fe20008410000 */
[----:B------:R-:W-:Y:S01]  /*f6d0*/  FMUL.FTZ R156, R164, UR44 ;  /* 0x0000002ca49c7c20 */ /* 0x000fe20008410000 */
[----:B------:R-:W-:Y:S01]  /*f6e0*/  IADD3 R160, R211, R160, -R215 ;  /* 0x000000a0d3a07210 */ /* 0x000fe20007ffe8d7 */
[----:B------:R-:W1:Y:S01]  /*f6f0*/  MUFU.TANH R204, R204 ;  /* 0x000000cc00cc7308 */ /* 0x000e620000002400 */
[----:B------:R-:W-:Y:S01]  /*f700*/  FMUL.FTZ R173, R173, UR44 ;  /* 0x0000002cadad7c20 */ /* 0x000fe20008410000 */
[----:B------:R-:W-:Y:S01]  /*f710*/  FMUL.FTZ R172, R172, UR44 ;  /* 0x0000002cacac7c20 */ /* 0x000fe20008410000 */
[----:B------:R-:W-:Y:S01]  /*f720*/  FMUL.FTZ R154, R154, UR44 ;  /* 0x0000002c9a9a7c20 */ /* 0x000fe20008410000 */
[----:B------:R-:W-:-:S02]  /*f730*/  IMAD.IADD R168, R160, 0x1, -R193 ;  /* 0x00000001a0a87824 */ /* 0x000fc400078e0ac1 */
[----:B------:R-:W-:Y:S01]  /*f740*/  FMUL.FTZ R158, R158, UR44 ;  /* 0x0000002c9e9e7c20 */ /* 0x000fe20008410000 */
[----:B------:R-:W-:Y:S01]  /*f750*/  FMUL.FTZ R176, R176, UR44 ;  /* 0x0000002cb0b07c20 */ /* 0x000fe20008410000 */
[----:B------:R-:W-:Y:S01]  /*f760*/  FMUL.FTZ R180, R180, UR44 ;  /* 0x0000002cb4b47c20 */ /* 0x000fe20008410000 */
[----:B------:R-:W2:Y:S01]  /*f770*/  MUFU.TANH R152, R152 ;  /* 0x0000009800987308 */ /* 0x000ea20000002400 */
[----:B------:R-:W-:Y:S01]  /*f780*/  FMUL.FTZ R181, R181, UR44 ;  /* 0x0000002cb5b57c20 */ /* 0x000fe20008410000 */
[----:B------:R-:W-:Y:S01]  /*f790*/  FMUL.FTZ R162, R162, UR44 ;  /* 0x0000002ca2a27c20 */ /* 0x000fe20008410000 */
[----:B------:R-:W3:Y:S01]  /*f7a0*/  SHFL.IDX PT, R202, R202, 0x1, 0x1c1f ;  /* 0x003c1f00caca7f89 */ /* 0x000ee200000e0000 */
[----:B0-----:R-:W-:Y:S02]  /*f7b0*/  IMAD.IADD R169, R168, 0x1, R153 ;  /* 0x00000001a8a97824 */ /* 0x001fe400078e0299 */
[----:B------:R-:W-:Y:S01]  /*f7c0*/  FMUL.FTZ R171, R171, UR44 ;  /* 0x0000002cabab7c20 */ /* 0x000fe20008410000 */
[----:B------:R-:W-:Y:S01]  /*f7d0*/  FMUL.FTZ R209, R179, UR44 ;  /* 0x0000002cb3d17c20 */ /* 0x000fe20008410000 */
[----:B------:R-:W-:Y:S01]  /*f7e0*/  FMUL.FTZ R228, R182, UR44 ;  /* 0x0000002cb6e47c20 */ /* 0x000fe20008410000 */
[----:B------:R-:W0:Y:S01]  /*f7f0*/  MUFU.TANH R206, R206 ;  /* 0x000000ce00ce7308 */ /* 0x000e220000002400 */
[----:B------:R-:W-:Y:S01]  /*f800*/  ISETP.GT.AND P3, PT, R169, 0x8, PT ;  /* 0x00000008a900780c */ /* 0x000fe20003f64270 */
[----:B------:R-:W-:Y:S01]  /*f810*/  FMUL.FTZ R229, R183, UR44 ;  /* 0x0000002cb7e57c20 */ /* 0x000fe20008410000 */
[----:B------:R-:W-:-:S02]  /*f820*/  ISETP.GT.AND P5, PT, R169, RZ, PT ;  /* 0x000000ffa900720c */ /* 0x000fc40003fa4270 */
[----:B-1----:R-:W-:Y:S02]  /*f830*/  FSEL R161, R204, -INF , P3 ;  /* 0xff800000cca17808 */ /* 0x002fe40001800000 */
[C---:B------:R-:W-:Y:S01]  /*f840*/  ISETP.GT.AND P6, PT, R169.reuse, 0x1, PT ;  /* 0x00000001a900780c */ /* 0x040fe20003fc4270 */
[----:B------:R-:W1:Y:S01]  /*f850*/  MUFU.TANH R157, R157 ;  /* 0x0000009d009d7308 */ /* 0x000e620000002400 */
[----:B------:R-:W-:Y:S02]  /*f860*/  FSEL R153, R208, -INF , P5 ;  /* 0xff800000d0997808 */ /* 0x000fe40002800000 */
[C---:B------:R-:W-:Y:S02]  /*f870*/  ISETP.GT.AND P4, PT, R169.reuse, 0x9, PT ;  /* 0x00000009a900780c */ /* 0x040fe40003f84270 */
[C---:B------:R-:W-:Y:S02]  /*f880*/  ISETP.GT.AND P5, PT, R169.reuse, 0x10, PT ;  /* 0x00000010a900780c */ /* 0x040fe40003fa4270 */
[----:B--2---:R-:W-:Y:S01]  /*f890*/  FSEL R152, R152, -INF , P6 ;  /* 0xff80000098987808 */ /* 0x004fe20003000000 */
[----:B------:R-:W2:Y:S01]  /*f8a0*/  MUFU.TANH R207, R207 ;  /* 0x000000cf00cf7308 */ /* 0x000ea20000002400 */
[----:B------:R-:W-:-:S02]  /*f8b0*/  ISETP.GT.AND P6, PT, R169, 0x11, PT ;  /* 0x00000011a900780c */ /* 0x000fc40003fc4270 */
[----:B0-----:R-:W-:Y:S01]  /*f8c0*/  FSEL R160, R206, -INF , P4 ;  /* 0xff800000cea07808 */ /* 0x001fe20002000000 */
[----:B------:R-:W-:Y:S01]  /*f8d0*/  FMUL.FTZ R206, R159, UR44 ;  /* 0x0000002c9fce7c20 */ /* 0x000fe20008410000 */
[C---:B------:R-:W-:Y:S01]  /*f8e0*/  ISETP.GT.AND P4, PT, R169.reuse, 0x19, PT ;  /* 0x00000019a900780c */ /* 0x040fe20003f84270 */
[----:B---3--:R-:W-:Y:S01]  /*f8f0*/  IMAD.IADD R168, R168, 0x1, R202 ;  /* 0x00000001a8a87824 */ /* 0x008fe200078e02ca */
[----:B------:R-:W-:Y:S01]  /*f900*/  ISETP.GT.AND P3, PT, R169, 0x18, PT ;  /* 0x00000018a900780c */ /* 0x000fe20003f64270 */
[----:B------:R-:W-:Y:S01]  /*f910*/  MUFU.TANH R199, R199 ;  /* 0x000000c700c77308 */ /* 0x000fe20000002400 */
[----:B-1----:R-:W-:Y:S02]  /*f920*/  FSEL R164, R157, -INF , P5 ;  /* 0xff8000009da47808 */ /* 0x002fe40002800000 */
[----:B------:R-:W-:-:S05]  /*f930*/  ISETP.GT.AND P5, PT, R169, 0x20, PT ;  /* 0x00000020a900780c */ /* 0x000fca0003fa4270 */
[----:B------:R-:W0:Y:S01]  /*f940*/  MUFU.TANH R156, R156 ;  /* 0x0000009c009c7308 */ /* 0x000e220000002400 */
[----:B--2---:R-:W-:Y:S01]  /*f950*/  FSEL R157, R207, -INF , P6 ;  /* 0xff800000cf9d7808 */ /* 0x004fe20003000000 */
[----:B------:R-:W-:Y:S01]  /*f960*/  FMUL.FTZ R207, R175, UR44 ;  /* 0x0000002cafcf7c20 */ /* 0x000fe20008410000 */
[----:B------:R-:W-:-:S05]  /*f970*/  ISETP.GT.AND P6, PT, R169, 0x21, PT ;  /* 0x00000021a900780c */ /* 0x000fca0003fc4270 */
[----:B------:R-:W-:Y:S08]  /*f980*/  MUFU.TANH R205, R205 ;  /* 0x000000cd00cd7308 */ /* 0x000ff00000002400 */
[----:B------:R-:W-:Y:S01]  /*f990*/  MUFU.TANH R204, R173 ;  /* 0x000000ad00cc7308 */ /* 0x000fe20000002400 */
[----:B0-----:R-:W-:Y:S02]  /*f9a0*/  FSEL R156, R156, -INF , P3 ;  /* 0xff8000009c9c7808 */ /* 0x001fe40001800000 */
[----:B------:R-:W-:-:S05]  /*f9b0*/  ISETP.GT.AND P3, PT, R169, 0x28, PT ;  /* 0x00000028a900780c */ /* 0x000fca0003f64270 */
[----:B------:R-:W0:Y:S08]  /*f9c0*/  MUFU.TANH R165, R165 ;  /* 0x000000a500a57308 */ /* 0x000e300000002400 */
[----:B------:R1:W2:Y:S08]  /*f9d0*/  MUFU.TANH R208, R172 ;  /* 0x000000ac00d07308 */ /* 0x0002b00000002400 */
[----:B------:R-:W3:Y:S01]  /*f9e0*/  MUFU.TANH R181, R181 ;  /* 0x000000b500b57308 */ /* 0x000ee20000002400 */
[----:B-1----:R-:W-:-:S02]  /*f9f0*/  FSEL R172, R199, -INF , P4 ;  /* 0xff800000c7ac7808 */ /* 0x002fc40002000000 */
[----:B------:R-:W-:Y:S02]  /*fa00*/  ISETP.GT.AND P4, PT, R169, 0x29, PT ;  /* 0x00000029a900780c */ /* 0x000fe40003f84270 */
[----:B0-----:R-:W-:Y:S02]  /*fa10*/  FSEL R165, R165, -INF , P5 ;  /* 0xff800000a5a57808 */ /* 0x001fe40002800000 */
[C---:B------:R-:W-:Y:S01]  /*fa20*/  ISETP.GT.AND P5, PT, R169.reuse, 0x30, PT ;  /* 0x00000030a900780c */ /* 0x040fe20003fa4270 */
[----:B------:R0:W-:Y:S01]  /*fa30*/  MUFU.TANH R199, R154 ;  /* 0x0000009a00c77308 */ /* 0x0001e20000002400 */
[----:B--2---:R-:W-:Y:S01]  /*fa40*/  FSEL R173, R208, -INF , P3 ;  /* 0xff800000d0ad7808 */ /* 0x004fe20001800000 */
[----:B------:R-:W-:Y:S01]  /*fa50*/  FMUL.FTZ R208, R174, UR44 ;  /* 0x0000002caed07c20 */ /* 0x000fe20008410000 */
[----:B------:R-:W-:-:S05]  /*fa60*/  ISETP.GT.AND P3, PT, R169, 0x38, PT ;  /* 0x00000038a900780c */ /* 0x000fca0003f64270 */
[----:B------:R-:W-:Y:S01]  /*fa70*/  MUFU.TANH R206, R206 ;  /* 0x000000ce00ce7308 */ /* 0x000fe20000002400 */
[----:B0-----:R-:W-:Y:S01]  /*fa80*/  FSEL R154, R205, -INF , P6 ;  /* 0xff800000cd9a7808 */ /* 0x001fe20003000000 */
[----:B------:R-:W-:Y:S01]  /*fa90*/  FMUL.FTZ R205, R155, UR44 ;  /* 0x0000002c9bcd7c20 */ /* 0x000fe20008410000 */
[----:B------:R-:W-:Y:S02]  /*faa0*/  FSEL R155, R204, -INF , P4 ;  /* 0xff800000cc9b7808 */ /* 0x000fe40002000000 */
[----:B------:R-:W-:Y:S02]  /*fab0*/  FMNMX.FTZ R204, R153, R197, !PT ;  /* 0x000000c599cc7209 */ /* 0x000fe40007810000 */
[C---:B------:R-:W-:Y:S01]  /*fac0*/  ISETP.GT.AND P6, PT, R169.reuse, 0x31, PT ;  /* 0x00000031a900780c */ /* 0x040fe20003fc4270 */
[----:B------:R-:W-:Y:S01]  /*fad0*/  MUFU.TANH R171, R171 ;  /* 0x000000ab00ab7308 */ /* 0x000fe20000002400 */
[----:B------:R-:W-:-:S04]  /*fae0*/  ISETP.GT.AND P4, PT, R169, 0x39, PT ;  /* 0x00000039a900780c */ /* 0x000fc80003f84270 */
[----:B---3--:R-:W-:Y:S01]  /*faf0*/  FSEL R159, R181, -INF , P4 ;  /* 0xff800000b59f7808 */ /* 0x008fe20002000000 */
[----:B------:R-:W-:Y:S01]  /*fb00*/  FMUL.FTZ R181, R166, UR44 ;  /* 0x0000002ca6b57c20 */ /* 0x000fe20008410000 */
[----:B------:R-:W-:Y:S01]  /*fb10*/  FMUL.FTZ R166, R167, UR44 ;  /* 0x0000002ca7a67c20 */ /* 0x000fe20008410000 */
[----:B------:R0:W-:Y:S01]  /*fb20*/  MUFU.TANH R169, R205 ;  /* 0x000000cd00a97308 */ /* 0x0001e20000002400 */
[----:B------:R-:W-:Y:S01]  /*fb30*/  FMUL.FTZ R167, R170, UR44 ;  /* 0x0000002caaa77c20 */ /* 0x000fe20008410000 */
[----:B------:R-:W-:-:S06]  /*fb40*/  ISETP.GT.AND P4, PT, R168, RZ, PT ;  /* 0x000000ffa800720c */ /* 0x000fcc0003f84270 */
[----:B------:R-:W-:Y:S01]  /*fb50*/  MUFU.TANH R181, R181 ;  /* 0x000000b500b57308 */ /* 0x000fe20000002400 */
[----:B0-----:R-:W-:-:S04]  /*fb60*/  FMNMX.FTZ R205, R152, R204, !PT ;  /* 0x000000cc98cd7209 */ /* 0x001fc80007810000 */
[----:B------:R-:W-:-:S03]  /*fb70*/  FMNMX.FTZ R205, R161, R205, !PT ;  /* 0x000000cda1cd7209 */ /* 0x000fc60007810000 */
[----:B------:R0:W-:Y:S08]  /*fb80*/  MUFU.TANH R204, R158 ;  /* 0x0000009e00cc7308 */ /* 0x0001f00000002400 */
[----:B------:R-:W-:Y:S01]  /*fb90*/  MUFU.TANH R166, R166 ;  /* 0x000000a600a67308 */ /* 0x000fe20000002400 */
[----:B0-----:R-:W-:-:S04]  /*fba0*/  FMNMX.FTZ R158, R160, R205, !PT ;  /* 0x000000cda09e7209 */ /* 0x001fc80007810000 */
[----:B------:R-:W-:-:S03]  /*fbb0*/  FMNMX.FTZ R158, R164, R158, !PT ;  /* 0x0000009ea49e7209 */ /* 0x000fc60007810000 */
[----:B------:R0:W1:Y:S01]  /*fbc0*/  MUFU.TANH R205, R176 ;  /* 0x000000b000cd7308 */ /* 0x0000620000002400 */
[----:B------:R-:W-:-:S04]  /*fbd0*/  FMNMX.FTZ R158, R157, R158, !PT ;  /* 0x0000009e9d9e7209 */ /* 0x000fc80007810000 */
[----:B------:R-:W-:-:S03]  /*fbe0*/  FMNMX.FTZ R158, R156, R158, !PT ;  /* 0x0000009e9c9e7209 */ /* 0x000fc60007810000 */
[----:B------:R-:W-:Y:S01]  /*fbf0*/  MUFU.TANH R167, R167 ;  /* 0x000000a700a77308 */ /* 0x000fe20000002400 */
[----:B0-----:R-:W-:Y:S01]  /*fc00*/  FMUL.FTZ R176, R177, UR44 ;  /* 0x0000002cb1b07c20 */ /* 0x001fe20008410000 */
[----:B------:R-:W-:-:S04]  /*fc10*/  FMNMX.FTZ R177, R172, R158, !PT ;  /* 0x0000009eacb17209 */ /* 0x000fc80007810000 */
[----:B------:R-:W-:Y:S02]  /*fc20*/  FMNMX.FTZ R177, R165, R177, !PT ;  /* 0x000000b1a5b17209 */ /* 0x000fe40007810000 */
[----:B------:R-:W0:Y:S02]  /*fc30*/  MUFU.TANH R176, R176 ;  /* 0x000000b000b07308 */ /* 0x000e240000002400 */
[----:B------:R-:W-:-:S06]  /*fc40*/  FMNMX.FTZ R177, R154, R177, !PT ;  /* 0x000000b19ab17209 */ /* 0x000fcc0007810000 */
[----:B------:R2:W3:Y:S08]  /*fc50*/  MUFU.TANH R158, R180 ;  /* 0x000000b4009e7308 */ /* 0x0004f00000002400 */
[----:B------:R-:W-:Y:S01]  /*fc60*/  MUFU.TANH R208, R208 ;  /* 0x000000d000d07308 */ /* 0x000fe20000002400 */
[----:B--2---:R-:W-:Y:S02]  /*fc70*/  FMNMX.FTZ R180, R173, R177, !PT ;  /* 0x000000b1adb47209 */ /* 0x004fe40007810000 */
[----:B-1----:R-:W-:-:S02]  /*fc80*/  FSEL R177, R205, -INF , P5 ;  /* 0xff800000cdb17808 */ /* 0x002fc40002800000 */
[----:B------:R-:W-:Y:S02]  /*fc90*/  FMNMX.FTZ R180, R155, R180, !PT ;  /* 0x000000b49bb47209 */ /* 0x000fe40007810000 */
[----:B0-----:R-:W-:Y:S01]  /*fca0*/  FSEL R176, R176, -INF , P6 ;  /* 0xff800000b0b07808 */ /* 0x001fe20003000000 */
[----:B------:R-:W0:Y:S01]  /*fcb0*/  MUFU.TANH R207, R207 ;  /* 0x000000cf00cf7308 */ /* 0x000e220000002400 */
[----:B------:R-:W-:Y:S02]  /*fcc0*/  FMNMX.FTZ R180, R177, R180, !PT ;  /* 0x000000b4b1b47209 */ /* 0x000fe40007810000 */
[----:B---3--:R-:W-:Y:S02]  /*fcd0*/  FSEL R158, R158, -INF , P3 ;  /* 0xff8000009e9e7808 */ /* 0x008fe40001800000 */
[----:B------:R-:W-:Y:S02]  /*fce0*/  FMNMX.FTZ R205, R176, R180, !PT ;  /* 0x000000b4b0cd7209 */ /* 0x000fe40007810000 */
[C---:B------:R-:W-:Y:S01]  /*fcf0*/  ISETP.GT.AND P5, PT, R168.reuse, 0x1, PT ;  /* 0x00000001a800780c */ /* 0x040fe20003fa4270 */
[----:B------:R1:W2:Y:S01]  /*fd00*/  MUFU.TANH R180, R162 ;  /* 0x000000a200b47308 */ /* 0x0002a20000002400 */
[----:B------:R-:W-:-:S02]  /*fd10*/  ISETP.GT.AND P6, PT, R168, 0x8, PT ;  /* 0x00000008a800780c */ /* 0x000fc40003fc4270 */
[----:B------:R-:W-:Y:S02]  /*fd20*/  ISETP.GT.AND P3, PT, R168, 0x9, PT ;  /* 0x00000009a800780c */ /* 0x000fe40003f64270 */
[----:B------:R-:W-:Y:S02]  /*fd30*/  FSEL R204, R204, -INF , P6 ;  /* 0xff800000cccc7808 */ /* 0x000fe40003000000 */
[----:B------:R-:W-:Y:S01]  /*fd40*/  FSEL R206, R206, -INF , P3 ;  /* 0xff800000cece7808 */ /* 0x000fe20001800000 */
[----:B------:R-:W-:Y:S01]  /*fd50*/  MUFU.TANH R209, R209 ;  /* 0x000000d100d17308 */ /* 0x000fe20000002400 */
[----:B-1----:R-:W-:Y:S01]  /*fd60*/  FMNMX.FTZ R162, R158, R205, !PT ;  /* 0x000000cd9ea27209 */ /* 0x002fe20007810000 */
[----:B------:R-:W-:Y:S01]  /*fd70*/  FMUL.FTZ R205, R163, UR44 ;  /* 0x0000002ca3cd7c20 */ /* 0x000fe20008410000 */
[----:B------:R-:W-:Y:S02]  /*fd80*/  ISETP.GT.AND P6, PT, R168, 0x18, PT ;  /* 0x00000018a800780c */ /* 0x000fe40003fc4270 */
[----:B------:R-:W-:-:S02]  /*fd90*/  FMNMX.FTZ R162, R159, R162, !PT ;  /* 0x000000a29fa27209 */ /* 0x000fc40007810000 */
[----:B------:R-:W-:Y:S01]  /*fda0*/  ISETP.GT.AND P3, PT, R168, 0x19, PT ;  /* 0x00000019a800780c */ /* 0x000fe20003f64270 */
[----:B------:R-:W1:Y:S02]  /*fdb0*/  MUFU.TANH R205, R205 ;  /* 0x000000cd00cd7308 */ /* 0x000e640000002400 */
[----:B------:R-:W3:Y:S01]  /*fdc0*/  SHFL.BFLY PT, R163, R162, 0x2, 0x1f ;  /* 0x0c401f00a2a37f89 */ /* 0x000ee200000e0000 */
[----:B------:R-:W-:Y:S02]  /*fdd0*/  FSEL R166, R166, -INF , P3 ;  /* 0xff800000a6a67808 */ /* 0x000fe40001800000 */
[----:B------:R-:W-:-:S03]  /*fde0*/  ISETP.GT.AND P3, PT, R168, 0x29, PT ;  /* 0x00000029a800780c */ /* 0x000fc60003f64270 */
[----:B------:R-:W4:Y:S01]  /*fdf0*/  MUFU.TANH R228, R228 ;  /* 0x000000e400e47308 */ /* 0x000f220000002400 */
[----:B0-----:R-:W-:Y:S02]  /*fe00*/  FSEL R207, R207, -INF , P3 ;  /* 0xff800000cfcf7808 */ /* 0x001fe40001800000 */
[----:B------:R-:W-:-:S05]  /*fe10*/  ISETP.GT.AND P3, PT, R168, 0x39, PT ;  /* 0x00000039a800780c */ /* 0x000fca0003f64270 */
[----:B------:R-:W0:Y:S01]  /*fe20*/  MUFU.TANH R229, R229 ;  /* 0x000000e500e57308 */ /* 0x000e220000002400 */
[----:B---3--:R-:W-:Y:S02]  /*fe30*/  FMNMX.FTZ R170, R162, R163, !PT ;  /* 0x000000a3a2aa7209 */ /* 0x008fe40007810000 */
[----:B------:R-:W-:Y:S02]  /*fe40*/  FSEL R162, R199, -INF , P4 ;  /* 0xff800000c7a27808 */ /* 0x000fe40002000000 */
[----:B------:R-:W-:Y:S02]  /*fe50*/  FSEL R163, R169, -INF , P5 ;  /* 0xff800000a9a37808 */ /* 0x000fe40002800000 */
[C---:B------:R-:W-:Y:S01]  /*fe60*/  ISETP.GT.AND P4, PT, R168.reuse, 0x10, PT ;  /* 0x00000010a800780c */ /* 0x040fe20003f84270 */
[----:B------:R-:W3:Y:S01]  /*fe70*/  SHFL.BFLY PT, R169, R170, 0x1, 0x1f ;  /* 0x0c201f00aaa97f89 */ /* 0x000ee200000e0000 */
[----:B------:R-:W-:Y:S02]  /*fe80*/  ISETP.GT.AND P5, PT, R168, 0x11, PT ;  /* 0x00000011a800780c */ /* 0x000fe40003fa4270 */
[----:B--2---:R-:W-:-:S02]  /*fe90*/  FSEL R202, R180, -INF , P4 ;  /* 0xff800000b4ca7808 */ /* 0x004fc40002000000 */
[----:B-1----:R-:W-:Y:S02]  /*fea0*/  FSEL R205, R205, -INF , P5 ;  /* 0xff800000cdcd7808 */ /* 0x002fe40002800000 */
[----:B------:R-:W-:Y:S02]  /*feb0*/  FSEL R199, R181, -INF , P6 ;  /* 0xff800000b5c77808 */ /* 0x000fe40003000000 */
[C---:B------:R-:W-:Y:S02]  /*fec0*/  ISETP.GT.AND P4, PT, R168.reuse, 0x20, PT ;  /* 0x00000020a800780c */ /* 0x040fe40003f84270 */
[C---:B------:R-:W-:Y:S02]  /*fed0*/  ISETP.GT.AND P5, PT, R168.reuse, 0x21, PT ;  /* 0x00000021a800780c */ /* 0x040fe40003fa4270 */
[----:B------:R-:W-:Y:S02]  /*fee0*/  ISETP.GT.AND P6, PT, R168, 0x28, PT ;  /* 0x00000028a800780c */ /* 0x000fe40003fc4270 */
[----:B------:R-:W-:-:S02]  /*fef0*/  FSEL R167, R167, -INF , P4 ;  /* 0xff800000a7a77808 */ /* 0x000fc40002000000 */
[----:B------:R-:W-:Y:S01]  /*ff00*/  FSEL R181, R171, -INF , P5 ;  /* 0xff800000abb57808 */ /* 0x000fe20002800000 */
[----:B------:R-:W-:Y:S01]  /*ff10*/  FMUL.FTZ R171, R178, UR44 ;  /* 0x0000002cb2ab7c20 */ /* 0x000fe20008410000 */
[----:B------:R-:W-:Y:S02]  /*ff20*/  FSEL R208, R208, -INF , P6 ;  /* 0xff800000d0d07808 */ /* 0x000fe40003000000 */
[C---:B------:R-:W-:Y:S02]  /*ff30*/  ISETP.GT.AND P4, PT, R168.reuse, 0x30, PT ;  /* 0x00000030a800780c */ /* 0x040fe40003f84270 */
[C---:B------:R-:W-:Y:S01]  /*ff40*/  ISETP.GT.AND P5, PT, R168.reuse, 0x31, PT ;  /* 0x00000031a800780c */ /* 0x040fe20003fa4270 */
[----:B------:R-:W1:Y:S01]  /*ff50*/  MUFU.TANH R171, R171 ;  /* 0x000000ab00ab7308 */ /* 0x000e620000002400 */
[----:B------:R-:W-:Y:S02]  /*ff60*/  ISETP.GT.AND P6, PT, R168, 0x38, PT ;  /* 0x00000038a800780c */ /* 0x000fe40003fc4270 */
[----:B------:R-:W-:-:S02]  /*ff70*/  FMNMX.FTZ R168, R162, R200, !PT ;  /* 0x000000c8a2a87209 */ /* 0x000fc40007810000 */
[----:B------:R-:W-:Y:S02]  /*ff80*/  FSEL R209, R209, -INF , P5 ;  /* 0xff800000d1d17808 */ /* 0x000fe40002800000 */
[----:B------:R-:W-:Y:S02]  /*ff90*/  FMNMX.FTZ R168, R163, R168, !PT ;  /* 0x000000a8a3a87209 */ /* 0x000fe40007810000 */
[----:B----4-:R-:W-:Y:S02]  /*ffa0*/  FSEL R228, R228, -INF , P6 ;  /* 0xff800000e4e47808 */ /* 0x010fe40003000000 */
[----:B------:R-:W-:Y:S02]  /*ffb0*/  FMNMX.FTZ R168, R204, R168, !PT ;  /* 0x000000a8cca87209 */ /* 0x000fe40007810000 */
[----:B0-----:R-:W-:Y:S02]  /*ffc0*/  FSEL R229, R229, -INF , P3 ;  /* 0xff800000e5e57808 */ /* 0x001fe40001800000 */
[----:B------:R-:W-:-:S02]  /*ffd0*/  FMNMX.FTZ R174, R206, R168, !PT ;  /* 0x000000a8ceae7209 */ /* 0x000fc40007810000 */
[----:B---3--:R-:W-:Y:S01]  /*ffe0*/  FMNMX.FTZ R168, R170, R169, !PT ;  /* 0x000000a9aaa87209 */ /* 0x008fe20007810000 */
[----:B------:R-:W-:Y:S01]  /*fff0*/  IMAD.U32 R169, RZ, RZ, UR40 ;  /* 0x00000028ffa97e24 */ /* 0x000fe2000f8e00ff */
[----:B------:R-:W-:Y:S02]  /*10000*/  FMNMX.FTZ R170, R202, R174, !PT ;  /* 0x000000aecaaa7209 */ /* 0x000fe40007810000 */
[----:B-1----:R-:W-:Y:S01]  /*10010*/  FSEL R182, R171, -INF , P4 ;  /* 0xff800000abb67808 */ /* 0x002fe20002000000 */
[C---:B------:R-:W-:Y:S01]  /*10020*/  FMUL.FTZ R179, R168.reuse, R169 ;  /* 0x000000a9a8b37220 */ /* 0x040fe20000410000 */
[----:B------:R-:W-:Y:S02]  /*10030*/  FMNMX.FTZ R170, R205, R170, !PT ;  /* 0x000000aacdaa7209 */ /* 0x000fe40007810000 */
[----:B------:R-:W-:Y:S02]  /*10040*/  FSETP.NEU.FTZ.AND P4, PT, R168, -INF , PT ;  /* 0xff800000a800780b */ /* 0x000fe40003f9d000 */
[----:B------:R-:W-:-:S02]  /*10050*/  FMNMX.FTZ R170, R199, R170, !PT ;  /* 0x000000aac7aa7209 */ /* 0x000fc40007810000 */
[----:B------:R-:W-:Y:S02]  /*10060*/  FSEL R179, R179, RZ, P4 ;  /* 0x000000ffb3b37208 */ /* 0x000fe40002000000 */
[----:B------:R-:W-:-:S03]  /*10070*/  FMNMX.FTZ R170, R166, R170, !PT ;  /* 0x000000aaa6aa7209 */ /* 0x000fc60007810000 */
[-CC-:B------:R-:W-:Y:S01]  /*10080*/  FFMA.FTZ R227, R160, R169.reuse, -R179.reuse ;  /* 0x000000a9a0e37223 */ /* 0x180fe200000108b3 */
[----:B------:R-:W-:Y:S01]  /*10090*/  FMNMX.FTZ R170, R167, R170, !PT ;  /* 0x000000aaa7aa7209 */ /* 0x000fe20007810000 */
[-CC-:B------:R-:W-:Y:S01]  /*100a0*/  FFMA.FTZ R160, R164, R169.reuse, -R179.reuse ;  /* 0x000000a9a4a07223 */ /* 0x180fe200000108b3 */
[-CC-:B------:R-:W-:Y:S01]  /*100b0*/  FFMA.FTZ R175, R154, R169.reuse, -R179.reuse ;  /* 0x000000a99aaf7223 */ /* 0x180fe200000108b3 */
        /* <DEDUP_REMOVED lines=16> */
[----:B------:R-:W-:Y:S01]  /*101c0*/  FFMA.FTZ R180, R159, R169, -R179 ;  /* 0x000000a99fb47223 */ /* 0x000fe200000108b3 */
[----:B------:R-:W-:Y:S01]  /*101d0*/  FMNMX.FTZ R170, R209, R170, !PT ;  /* 0x000000aad1aa7209 */ /* 0x000fe20007810000 */
[----:B------:R-:W-:Y:S03]  /*101e0*/  MUFU.EX2 R179, R158 ;  /* 0x0000009e00b37308 */ /* 0x000fe60000000800 */
[----:B------:R-:W-:-:S04]  /*101f0*/  FMNMX.FTZ R170, R228, R170, !PT ;  /* 0x000000aae4aa7209 */ /* 0x000fc80007810000 */
[----:B------:R-:W-:Y:S01]  /*10200*/  FMNMX.FTZ R170, R229, R170, !PT ;  /* 0x000000aae5aa7209 */ /* 0x000fe20007810000 */
[----:B------:R-:W-:Y:S04]  /*10210*/  MUFU.EX2 R153, R153 ;  /* 0x0000009900997308 */ /* 0x000fe80000000800 */
[----:B------:R-:W0:Y:S04]  /*10220*/  SHFL.BFLY PT, R164, R170, 0x2, 0x1f ;  /* 0x0c401f00aaa47f89 */ /* 0x000e2800000e0000 */
[----:B------:R-:W-:Y:S08]  /*10230*/  MUFU.EX2 R152, R152 ;  /* 0x0000009800987308 */ /* 0x000ff00000000800 */
[----:B------:R-:W-:Y:S08]  /*10240*/  MUFU.EX2 R161, R161 ;  /* 0x000000a100a17308 */ /* 0x000ff00000000800 */
[----:B------:R-:W-:Y:S01]  /*10250*/  MUFU.EX2 R227, R227 ;  /* 0x000000e300e37308 */ /* 0x000fe20000000800 */
[----:B0-----:R-:W-:-:S02]  /*10260*/  FMNMX.FTZ R170, R170, R164, !PT ;  /* 0x000000a4aaaa7209 */ /* 0x001fc40007810000 */
[----:B------:R-:W-:-:S05]  /*10270*/  FSEL R164, R168, RZ, P4 ;  /* 0x000000ffa8a47208 */ /* 0x000fca0002000000 */
[----:B------:R-:W-:Y:S01]  /*10280*/  MUFU.EX2 R160, R160 ;  /* 0x000000a000a07308 */ /* 0x000fe20000000800 */
[----:B------:R-:W0:Y:S01]  /*10290*/  SHFL.BFLY PT, R154, R170, 0x1, 0x1f ;  /* 0x0c201f00aa9a7f89 */ /* 0x000e2200000e0000 */
[----:B------:R-:W-:-:S04]  /*102a0*/  FADD.FTZ R164, -R164, R197 ;  /* 0x000000c5a4a47221 */ /* 0x000fc80000010100 */
[----:B------:R-:W-:Y:S02]  /*102b0*/  FMUL.FTZ R164, R164, R169 ;  /* 0x000000a9a4a47220 */ /* 0x000fe40000410000 */
[----:B------:R-:W-:Y:S08]  /*102c0*/  MUFU.EX2 R157, R157 ;  /* 0x0000009d009d7308 */ /* 0x000ff00000000800 */
[----:B------:R-:W1:Y:S08]  /*102d0*/  MUFU.EX2 R164, R164 ;  /* 0x000000a400a47308 */ /* 0x000e700000000800 */
[----:B------:R-:W-:Y:S01]  /*102e0*/  MUFU.EX2 R171, R171 ;  /* 0x000000ab00ab7308 */ /* 0x000fe20000000800 */
[----:B0-----:R-:W-:-:S04]  /*102f0*/  FMNMX.FTZ R170, R170, R154, !PT ;  /* 0x0000009aaaaa7209 */ /* 0x001fc80007810000 */
[C---:B------:R-:W-:Y:S01]  /*10300*/  FSETP.NEU.FTZ.AND P3, PT, R170.reuse, -INF , PT ;  /* 0xff800000aa00780b */ /* 0x040fe20003f7d000 */
[CC--:B------:R-:W-:Y:S02]  /*10310*/  FMUL.FTZ R156, R170.reuse, R169.reuse ;  /* 0x000000a9aa9c7220 */ /* 0x0c0fe40000410000 */
[----:B------:R-:W-:Y:S01]  /*10320*/  MUFU.EX2 R172, R172 ;  /* 0x000000ac00ac7308 */ /* 0x000fe20000000800 */
[----:B------:R-:W-:Y:S01]  /*10330*/  FSEL R165, R170, RZ, P3 ;  /* 0x000000ffaaa57208 */ /* 0x000fe20001800000 */
[----:B-1----:R-:W-:Y:S01]  /*10340*/  FFMA.FTZ R14, R164, R14, R153 ;  /* 0x0000000ea40e7223 */ /* 0x002fe20000010099 */
[----:B------:R-:W-:Y:S01]  /*10350*/  FSEL R156, R156, RZ, P3 ;  /* 0x000000ff9c9c7208 */ /* 0x000fe20001800000 */
[----:B------:R-:W-:Y:S01]  /*10360*/  FMUL.FTZ R24, R24, R164 ;  /* 0x000000a418187220 */ /* 0x000fe20000410000 */
[----:B------:R-:W-:Y:S01]  /*10370*/  ISETP.NE.AND P3, PT, R192, RZ, PT ;  /* 0x000000ffc000720c */ /* 0x000fe20003f65270 */
[----:B------:R-:W-:Y:S01]  /*10380*/  FADD.FTZ R165, -R165, R200 ;  /* 0x000000c8a5a57221 */ /* 0x000fe20000010100 */
[----:B------:R-:W-:Y:S01]  /*10390*/  FADD.FTZ R14, R152, R14 ;  /* 0x0000000e980e7221 */ /* 0x000fe20000010000 */
[-CC-:B------:R-:W-:Y:S01]  /*103a0*/  FFMA.FTZ R154, R162, R169.reuse, -R156.reuse ;  /* 0x000000a9a29a7223 */ /* 0x180fe2000001089c */
[-CC-:B------:R-:W-:Y:S01]  /*103b0*/  FFMA.FTZ R158, R202, R169.reuse, -R156.reuse ;  /* 0x000000a9ca9e7223 */ /* 0x180fe2000001089c */
[-C--:B------:R-:W-:Y:S01]  /*103c0*/  FMUL.FTZ R165, R165, R169.reuse ;  /* 0x000000a9a5a57220 */ /* 0x080fe20000410000 */
[----:B------:R-:W-:Y:S01]  /*103d0*/  FFMA.FTZ R202, R166, R169, -R156 ;  /* 0x000000a9a6ca7223 */ /* 0x000fe2000001089c */
[----:B------:R-:W-:-:S02]  /*103e0*/  @!P1 VIADD R166, R21, 0x38840 ;  /* 0x0003884015a69836 */ /* 0x000fc40000000000 */
[-CC-:B------:R-:W-:Y:S01]  /*103f0*/  FFMA.FTZ R159, R163, R169.reuse, -R156.reuse ;  /* 0x000000a9a39f7223 */ /* 0x180fe2000001089c */
[----:B------:R-:W-:Y:S01]  /*10400*/  MUFU.EX2 R154, R154 ;  /* 0x0000009a009a7308 */ /* 0x000fe20000000800 */
[-CC-:B------:R-:W-:Y:S01]  /*10410*/  FFMA.FTZ R155, R204, R169.reuse, -R156.reuse ;  /* 0x000000a9cc9b7223 */ /* 0x180fe2000001089c */
[-C--:B------:R-:W-:Y:S01]  /*10420*/  FFMA.FTZ R162, R206, R169.reuse, -R156 ;  /* 0x000000a9cea27223 */ /* 0x080fe2000001089c */
[----:B------:R-:W-:Y:S01]  /*10430*/  @!P1 PRMT R166, RZ, 0x654, R166 ;  /* 0x00000654ffa69816 */ /* 0x000fe200000000a6 */
[-CC-:B------:R-:W-:Y:S01]  /*10440*/  FFMA.FTZ R163, R205, R169.reuse, -R156.reuse ;  /* 0x000000a9cda37223 */ /* 0x180fe2000001089c */
[-CC-:B------:R-:W-:Y:S01]  /*10450*/  FFMA.FTZ R183, R199, R169.reuse, -R156.reuse ;  /* 0x000000a9c7b77223 */ /* 0x180fe2000001089c */
[-CC-:B------:R-:W-:Y:S01]  /*10460*/  FFMA.FTZ R197, R167, R169.reuse, -R156.reuse ;  /* 0x000000a9a7c57223 */ /* 0x180fe2000001089c */
[----:B------:R0:W-:Y:S01]  /*10470*/  @!P1 SYNCS.ARRIVE.TRANS64.RED.A1T0 RZ, [R166+URZ], RZ ;  /* 0x000000ffa6ff99a7 */ /* 0x0001e2000810043f */
[----:B------:R-:W1:Y:S01]  /*10480*/  MUFU.EX2 R165, R165 ;  /* 0x000000a500a57308 */ /* 0x000e620000000800 */
[-CC-:B------:R-:W-:Y:S01]  /*10490*/  FFMA.FTZ R181, R181, R169.reuse, -R156.reuse ;  /* 0x000000a9b5b57223 */ /* 0x180fe2000001089c */
[-CC-:B------:R-:W-:Y:S01]  /*104a0*/  FFMA.FTZ R200, R208, R169.reuse, -R156.reuse ;  /* 0x000000a9d0c87223 */ /* 0x180fe2000001089c */
[-CC-:B------:R-:W-:Y:S01]  /*104b0*/  FFMA.FTZ R167, R207, R169.reuse, -R156.reuse ;  /* 0x000000a9cfa77223 */ /* 0x180fe2000001089c */
[-CC-:B------:R-:W-:Y:S01]  /*104c0*/  FFMA.FTZ R204, R209, R169.reuse, -R156.reuse ;  /* 0x000000a9d1cc7223 */ /* 0x180fe2000001089c */
[-CC-:B------:R-:W-:Y:S01]  /*104d0*/  FFMA.FTZ R207, R228, R169.reuse, -R156.reuse ;  /* 0x000000a9e4cf7223 */ /* 0x180fe2000001089c */
[-C--:B------:R-:W-:Y:S01]  /*104e0*/  FFMA.FTZ R208, R229, R169.reuse, -R156 ;  /* 0x000000a9e5d07223 */ /* 0x080fe2000001089c */
[----:B0-----:R-:W-:Y:S01]  /*104f0*/  @!P3 IMAD R166, R201, 0x40, R188 ;  /* 0x00000040c9a6b824 */ /* 0x001fe200078e02bc */
[----:B------:R-:W0:Y:S01]  /*10500*/  MUFU.EX2 R159, R159 ;  /* 0x0000009f009f7308 */ /* 0x000e220000000800 */
[----:B------:R-:W-:Y:S01]  /*10510*/  FFMA.FTZ R201, R182, R169, -R156 ;  /* 0x000000a9b6c97223 */ /* 0x000fe2000001089c */
[----:B------:R-:W-:Y:S01]  /*10520*/  FADD.FTZ R14, R161, R14 ;  /* 0x0000000ea10e7221 */ /* 0x000fe20000010000 */
[----:B------:R-:W-:Y:S01]  /*10530*/  @!P3 IMAD R166, R166, 0x4, R2 ;  /* 0x00000004a6a6b824 */ /* 0x000fe200078e0202 */
[----:B------:R-:W-:Y:S01]  /*10540*/  F2FP.BF16.F32.PACK_AB R152, R152, R153 ;  /* 0x000000999898723e */ /* 0x000fe200000010ff */
[----:B------:R-:W-:Y:S01]  /*10550*/  FMUL.FTZ R25, R25, R164 ;  /* 0x000000a419197220 */ /* 0x000fe20000410000 */
[----:B------:R-:W-:Y:S01]  /*10560*/  FADD.FTZ R14, R227, R14 ;  /* 0x0000000ee30e7221 */ /* 0x000fe20000010000 */
[----:B------:R-:W-:Y:S01]  /*10570*/  F2FP.BF16.F32.PACK_AB R156, R157, R160 ;  /* 0x000000a09d9c723e */ /* 0x000fe200000010ff */
[----:B------:R-:W2:Y:S01]  /*10580*/  MUFU.EX2 R155, R155 ;  /* 0x0000009b009b7308 */ /* 0x000ea20000000800 */
[----:B------:R3:W-:Y:S01]  /*10590*/  @!P3 STS [R166+0x38400], R164 ;  /* 0x038400a4a600b388 */ /* 0x0007e20000000800 */
[----:B-1----:R-:W-:Y:S01]  /*105a0*/  FFMA.FTZ R15, R165, R15, R154 ;  /* 0x0000000fa50f7223 */ /* 0x002fe2000001009a */
[----:B------:R-:W-:Y:S01]  /*105b0*/  FADD.FTZ R14, R160, R14 ;  /* 0x0000000ea00e7221 */ /* 0x000fe20000010000 */
[-C--:B------:R-:W-:Y:S01]  /*105c0*/  FMUL.FTZ R28, R28, R164.reuse ;  /* 0x000000a41c1c7220 */ /* 0x080fe20000410000 */
[----:B------:R1:W-:Y:S01]  /*105d0*/  @!P3 STS [R166+0x38420], R165 ;  /* 0x038420a5a600b388 */ /* 0x0003e20000000800 */
[----:B------:R-:W-:Y:S01]  /*105e0*/  FMUL.FTZ R29, R29, R164 ;  /* 0x000000a41d1d7220 */ /* 0x000fe20000410000 */
[----:B------:R-:W-:Y:S01]  /*105f0*/  FADD.FTZ R205, R157, R14 ;  /* 0x0000000e9dcd7221 */ /* 0x000fe20000010000 */
[----:B------:R-:W4:Y:S01]  /*10600*/  MUFU.EX2 R162, R162 ;  /* 0x000000a200a27308 */ /* 0x000f220000000800 */
        /* <DEDUP_REMOVED lines=17> */
[----:B------:R-:W-:Y:S01]  /*10720*/  F2FP.BF16.F32.PACK_AB R155, R162, R155 ;  /* 0x0000009ba29b723e */ /* 0x000fe200000010ff */
[----:B------:R-:W-:Y:S01]  /*10730*/  BAR.SYNC.DEFER_BLOCKING 0xf, 0x100 ;  /* 0x03c4000000007b1d */ /* 0x000fe20000010000 */
[-C--:B------:R-:W-:Y:S01]  /*10740*/  FMUL.FTZ R52, R52, R164.reuse ;  /* 0x000000a434347220 */ /* 0x080fe20000410000 */
[-C--:B------:R-:W-:Y:S01]  /*10750*/  FMUL.FTZ R53, R53, R164.reuse ;  /* 0x000000a435357220 */ /* 0x080fe20000410000 */
[-C--:B------:R-:W-:Y:S01]  /*10760*/  FMUL.FTZ R56, R56, R164.reuse ;  /* 0x000000a438387220 */ /* 0x080fe20000410000 */
[-C--:B------:R-:W-:Y:S01]  /*10770*/  FMUL.FTZ R57, R57, R164.reuse ;  /* 0x000000a439397220 */ /* 0x080fe20000410000 */
[-C--:B------:R-:W-:Y:S01]  /*10780*/  FMUL.FTZ R60, R60, R164.reuse ;  /* 0x000000a43c3c7220 */ /* 0x080fe20000410000 */
[----:B------:R-:W-:Y:S01]  /*10790*/  MUFU.EX2 R183, R183 ;  /* 0x000000b700b77308 */ /* 0x000fe20000000800 */
        /* <DEDUP_REMOVED lines=8> */
[C---:B--2---:R-:W-:Y:S01]  /*10820*/  F2FP.BF16.F32.PACK_AB R157, R163.reuse, R158 ;  /* 0x0000009ea39d723e */ /* 0x044fe200000010ff */
[----:B------:R-:W-:Y:S01]  /*10830*/  FADD.FTZ R206, R163, R15 ;  /* 0x0000000fa3ce7221 */ /* 0x000fe20000010000 */
[----:B------:R-:W-:Y:S01]  /*10840*/  F2FP.BF16.F32.PACK_AB R158, R172, R171 ;  /* 0x000000abac9e723e */ /* 0x000fe200000010ff */
        /* <DEDUP_REMOVED lines=45> */
[----:B------:R-:W-:Y:S01]  /*10b20*/  FMUL.FTZ R149, R149, R164 ;  /* 0x000000a495957220 */ /* 0x000fe20000410000 */
        /* <DEDUP_REMOVED lines=72> */
[----:B------:R-:W-:Y:S01]  /*10fb0*/  FMUL.FTZ R151, R151, R165 ;  /* 0x000000a597977220 */ /* 0x000fe20000410000 */
[----:B--2---:R-:W-:Y:S01]  /*10fc0*/  F2FP.BF16.F32.PACK_AB R160, R175, R174 ;  /* 0x000000aeafa0723e */ /* 0x004fe200000010ff */
[----:B------:R2:W-:Y:S01]  /*10fd0*/  STSM.16.M88.4 [R195+0x36400], R152 ;  /* 0x03640098c3007844 */ /* 0x0005e20000000200 */
[----:B0-----:R-:W-:Y:S01]  /*10fe0*/  F2FP.BF16.F32.PACK_AB R161, R181, R197 ;  /* 0x000000c5b5a1723e */ /* 0x001fe200000010ff */
[----:B------:R-:W-:Y:S01]  /*10ff0*/  VIADD R14, R198, 0x80 ;  /* 0x00000080c60e7836 */ /* 0x000fe20000000000 */
[----:B------:R-:W-:Y:S01]  /*11000*/  F2FP.BF16.F32.PACK_AB R162, R178, R173 ;  /* 0x000000adb2a2723e */ /* 0x000fe200000010ff */
[----:B------:R2:W-:Y:S01]  /*11010*/  STSM.16.M88.4 [R203], R156 ;  /* 0x0000009ccb007844 */ /* 0x0005e20000000200 */
[----:B----4-:R-:W-:Y:S01]  /*11020*/  F2FP.BF16.F32.PACK_AB R163, R182, R200 ;  /* 0x000000c8b6a3723e */ /* 0x010fe200000010ff */
[----:B------:R-:W-:Y:S01]  /*11030*/  IMAD.MOV.U32 R15, RZ, RZ, 0x40000040 ;  /* 0x40000040ff0f7424 */ /* 0x000fe200078e00ff */
[----:B---3--:R-:W-:Y:S01]  /*11040*/  F2FP.BF16.F32.PACK_AB R164, R176, R177 ;  /* 0x000000b1b0a4723e */ /* 0x008fe200000010ff */
[----:B------:R-:W-:Y:S01]  /*11050*/  IMAD.MOV.U32 R199, RZ, RZ, 0x40000040 ;  /* 0x40000040ffc77424 */ /* 0x000fe200078e00ff */
[----:B-1----:R-:W-:Y:S01]  /*11060*/  F2FP.BF16.F32.PACK_AB R165, R204, R201 ;  /* 0x000000c9cca5723e */ /* 0x002fe200000010ff */
[----:B------:R2:W-:Y:S01]  /*11070*/  STSM.16.M88.4 [R212], R160 ;  /* 0x000000a0d4007844 */ /* 0x0005e20000000200 */
[----:B------:R-:W-:Y:S01]  /*11080*/  F2FP.BF16.F32.PACK_AB R166, R180, R179 ;  /* 0x000000b3b4a6723e */ /* 0x000fe200000010ff */
[----:B------:R-:W-:Y:S01]  /*11090*/  FADD.FTZ R205, R171, R205 ;  /* 0x000000cdabcd7221 */ /* 0x000fe20000010000 */
[----:B-----5:R-:W-:Y:S01]  /*110a0*/  F2FP.BF16.F32.PACK_AB R167, R208, R207 ;  /* 0x000000cfd0a7723e */ /* 0x020fe200000010ff */
[----:B------:R-:W-:Y:S01]  /*110b0*/  FADD.FTZ R206, R183, R206 ;  /* 0x000000ceb7ce7221 */ /* 0x000fe20000010000 */
[----:B------:R-:W-:Y:S01]  /*110c0*/  ISETP.GT.AND P3, PT, R20, R196, PT ;  /* 0x000000c41400720c */ /* 0x000fe20003f64270 */
[----:B------:R-:W-:Y:S01]  /*110d0*/  FADD.FTZ R205, R172, R205 ;  /* 0x000000cdaccd7221 */ /* 0x000fe20000010000 */
[----:B------:R-:W-:Y:S01]  /*110e0*/  @!P1 VIADD R21, R21, 0x38860 ;  /* 0x0003886015159836 */ /* 0x000fe20000000000 */
[----:B------:R2:W-:Y:S01]  /*110f0*/  STSM.16.M88.4 [R210], R164 ;  /* 0x000000a4d2007844 */ /* 0x0005e20000000200 */
[----:B------:R-:W-:Y:S01]  /*11100*/  WARPGROUP.ARRIVE ;  /* 0x00000000000079c5 */ /* 0x000fe20000000000 */
[----:B------:R-:W-:Y:S01]  /*11110*/  FADD.FTZ R206, R202, R206 ;  /* 0x000000cecace7221 */ /* 0x000fe20000010000 */
[----:B------:R-:W-:Y:S01]  /*11120*/  FADD.FTZ R205, R174, R205 ;  /* 0x000000cdaecd7221 */ /* 0x000fe20000010000 */
[----:B------:R-:W-:-:S02]  /*11130*/  @!P1 PRMT R21, RZ, 0x654, R21 ;  /* 0x00000654ff159816 */ /* 0x000fc40000000015 */
[----:B------:R-:W-:Y:S01]  /*11140*/  FADD.FTZ R206, R197, R206 ;  /* 0x000000cec5ce7221 */ /* 0x000fe20000010000 */
[----:B------:R-:W-:Y:S01]  /*11150*/  HGMMA.64x256x16.F32.BF16 R24, R152, gdesc[UR4].tnspB, R24, gsb0 ;  /* 0x43e0000498187df0 */ /* 0x000fe20008001818 */
[----:B------:R-:W-:Y:S01]  /*11160*/  R2UR UR6, R14 ;  /* 0x000000000e0672ca */ /* 0x000fe200000e0000 */
[C---:B------:R-:W-:Y:S01]  /*11170*/  VIADD R14, R198.reuse, 0x100 ;  /* 0x00000100c60e7836 */ /* 0x040fe20000000000 */
[----:B------:R-:W-:Y:S01]  /*11180*/  R2UR UR7, R15 ;  /* 0x000000000f0772ca */ /* 0x000fe200000e0000 */
[----:B------:R-:W-:Y:S02]  /*11190*/  IMAD.MOV.U32 R15, RZ, RZ, 0x40000040 ;  /* 0x40000040ff0f7424 */ /* 0x000fe400078e00ff */
[----:B------:R-:W-:Y:S01]  /*111a0*/  FADD.FTZ R205, R175, R205 ;  /* 0x000000cdafcd7221 */ /* 0x000fe20000010000 */
[----:B------:R-:W-:Y:S02]  /*111b0*/  VIADD R198, R198, 0x180 ;  /* 0x00000180c6c67836 */ /* 0x000fe40000000000 */
[----:B------:R-:W-:Y:S01]  /*111c0*/  FADD.FTZ R206, R181, R206 ;  /* 0x000000ceb5ce7221 */ /* 0x000fe20000010000 */
[----:B------:R-:W-:-:S02]  /*111d0*/  IMAD.MOV.U32 R197, RZ, RZ, R168 ;  /* 0x000000ffffc57224 */ /* 0x000fc400078e00a8 */
[----:B------:R-:W-:Y:S01]  /*111e0*/  FADD.FTZ R205, R173, R205 ;  /* 0x000000cdadcd7221 */ /* 0x000fe20000010000 */
[----:B------:R-:W-:Y:S01]  /*111f0*/  FADD.FTZ R206, R200, R206 ;  /* 0x000000cec8ce7221 */ /* 0x000fe20000010000 */
[----:B------:R-:W-:Y:S02]  /*11200*/  IMAD.MOV.U32 R200, RZ, RZ, R170 ;  /* 0x000000ffffc87224 */ /* 0x000fe400078e00aa */
[----:B------:R-:W-:Y:S01]  /*11210*/  FADD.FTZ R205, R178, R205 ;  /* 0x000000cdb2cd7221 */ /* 0x000fe20000010000 */
[----:B------:R-:W-:-:S03]  /*11220*/  FADD.FTZ R206, R182, R206 ;  /* 0x000000ceb6ce7221 */ /* 0x000fc60000010000 */
[----:B------:R-:W-:Y:S01]  /*11230*/  FADD.FTZ R205, R177, R205 ;  /* 0x000000cdb1cd7221 */ /* 0x000fe20000010000 */
[----:B------:R-:W-:Y:S01]  /*11240*/  FADD.FTZ R206, R201, R206 ;  /* 0x000000cec9ce7221 */ /* 0x000fe20000010000 */
[----:B------:R-:W-:Y:S02]  /*11250*/  IMAD.MOV.U32 R201, RZ, RZ, R18 ;  /* 0x000000ffffc97224 */ /* 0x000fe400078e0012 */
[----:B------:R-:W-:Y:S01]  /*11260*/  FADD.FTZ R205, R176, R205 ;  /* 0x000000cdb0cd7221 */ /* 0x000fe20000010000 */
[----:B------:R-:W-:-:S03]  /*11270*/  FADD.FTZ R206, R204, R206 ;  /* 0x000000ceccce7221 */ /* 0x000fc60000010000 */
[----:B------:R-:W-:Y:S01]  /*11280*/  FADD.FTZ R205, R179, R205 ;  /* 0x000000cdb3cd7221 */ /* 0x000fe20000010000 */
[----:B------:R-:W-:Y:S01]  /*11290*/  FADD.FTZ R206, R207, R206 ;  /* 0x000000cecfce7221 */ /* 0x000fe20000010000 */
[----:B------:R-:W-:Y:S02]  /*112a0*/  WARPGROUP.DEPBAR.LE gsb0, 0x0 ;  /* 0x00008000000079c5 */ /* 0x000fe40000010000 */
[----:B------:R-:W-:-:S06]  /*112b0*/  WARPGROUP.ARRIVE ;  /* 0x00000000000079c5 */ /* 0x000fcc0000000000 */
[----:B------:R-:W-:Y:S01]  /*112c0*/  HGMMA.64x256x16.F32.BF16 R24, R156, gdesc[UR4].tnspB, R24, gsb0 ;  /* 0x43e000049c187df0 */ /* 0x000fe20008001818 */
[----:B------:R-:W-:Y:S01]  /*112d0*/  R2UR UR6, R14 ;  /* 0x000000000e0672ca */ /* 0x000fe200000e0000 */
[----:B------:R-:W-:Y:S01]  /*112e0*/  FADD.FTZ R14, R180, R205 ;  /* 0x000000cdb40e7221 */ /* 0x000fe20000010000 */
[----:B------:R-:W-:Y:S01]  /*112f0*/  R2UR UR7, R15 ;  /* 0x000000000f0772ca */ /* 0x000fe200000e0000 */
[----:B------:R-:W-:Y:S01]  /*11300*/  FADD.FTZ R15, R208, R206 ;  /* 0x000000ced00f7221 */ /* 0x000fe20000010000 */
        /* <DEDUP_REMOVED lines=20> */
[----:B0-----:R-:W-:-:S04]  /*11450*/  VIADD R21, R20, 0xffffffff ;  /* 0xffffffff14157836 */ /* 0x001fc80000000000 */
[----:B------:R-:W-:Y:S01]  /*11460*/  IMAD.MOV.U32 R20, RZ, RZ, R21 ;  /* 0x000000ffff147224 */ /* 0x000fe200078e0015 */
[----:B--2---:R-:W-:Y:S06]  /*11470*/  @P3 BRA `(.L_x_5702) ;  /* 0xffffffc400283947 */ /* 0x004fec000383ffff */
[----:B------:R-:W-:Y:S05]  /*11480*/  BSYNC B1 ;  /* 0x0000000000017941 */ /* 0x000fea0003800000 */
.L_x_5691:
[----:B------:R-:W-:-:S07]  /*11490*/  IMAD.MOV.U32 R20, RZ, RZ, R21 ;  /* 0x000000ffff147224 */ /* 0x000fce00078e0015 */
.L_x_5690:
[----:B------:R-:W-:Y:S05]  /*114a0*/  BSYNC B0 ;  /* 0x0000000000007941 */ /* 0x000fea0003800000 */
.L_x_5689:
[----:B------:R-:W-:Y:S01]  /*114b0*/  ISETP.GE.AND P2, PT, R20, R213, PT ;  /* 0x000000d51400720c */ /* 0x000fe20003f46270 */
[----:B------:R-:W-:-:S12]  /*114c0*/  BSSY B0, `(.L_x_5703) ;  /* 0x0000369000007945 */ /* 0x000fd80003800000 */
[----:B------:R-:W-:Y:S05]  /*114d0*/  @!P2 BRA `(.L_x_5704) ;  /* 0x00000034009ca947 */ /* 0x000fea0003800000 */
[----:B------:R-:W-:Y:S02]  /*114e0*/  IMAD.MOV.U32 R199, RZ, RZ, R170 ;  /* 0x000000ffffc77224 */ /* 0x000fe400078e00aa */
[----:B------:R-:W-:Y:S02]  /*114f0*/  IMAD.MOV.U32 R193, RZ, RZ, R168 ;  /* 0x000000ffffc17224 */ /* 0x000fe400078e00a8 */
[----:B------:R-:W-:-:S07]  /*11500*/  IMAD.MOV.U32 R198, RZ, RZ, R18 ;  /* 0x000000ffffc67224 */ /* 0x000fce00078e0012 */
.L_x_5715:
[----:B------:R-:W-:-:S05]  /*11510*/  VIADD R18, R198, 0x1 ;  /* 0x00000001c6127836 */ /* 0x000fca0000000000 */
[----:B------:R-:W-:-:S04]  /*11520*/  ISETP.NE.AND P2, PT, R18, 0x2, PT ;  /* 0x000000021200780c */ /* 0x000fc80003f45270 */
[----:B------:R-:W-:Y:S02]  /*11530*/  SEL R21, RZ, 0x1, P2 ;  /* 0x00000001ff157807 */ /* 0x000fe40001000000 */
[----:B------:R-:W-:Y:S02]  /*11540*/  SEL R18, R18, RZ, P2 ;  /* 0x000000ff12127207 */ /* 0x000fe40001000000 */
[----:B------:R-:W-:Y:S01]  /*11550*/  LOP3.LUT R22, R22, R21, RZ, 0x3c, !PT ;  /* 0x0000001516167212 */ /* 0x000fe200078e3cff */
[----:B------:R-:W-:Y:S06]  /*11560*/  @!P0 BRA `(.L_x_5705) ;  /* 0x0000000000048947 */ /* 0x000fec0003800000 */
[----:B------:R-:W-:Y:S01]  /*11570*/  BPT.TRAP 0x1 ;  /* 0x000000040000795c */ /* 0x000fe20000300000 */
.L_x_5705:
[----:B------:R-:W-:Y:S01]  /*11580*/  IMAD R21, R18, 0x8, R2 ;  /* 0x0000000812157824 */ /* 0x000fe200078e0202 */
[----:B------:R-:W-:-:S04]  /*11590*/  SHF.L.U32 R196, R22, 0x1f, RZ ;  /* 0x0000001f16c47819 */ /* 0x000fc800000006ff */
[----:B------:R0:W1:Y:S01]  /*115a0*/  SYNCS.PHASECHK.TRANS64.TRYWAIT P2, [R21+URZ+0x38830], R196 ;  /* 0x038830c4150075a7 */ /* 0x000062000804017f */
[----:B------:R-:W-:Y:S05]  /*115b0*/  @!P0 BRA `(.L_x_5706) ;  /* 0x0000000000048947 */ /* 0x000fea0003800000 */
[----:B------:R-:W-:Y:S01]  /*115c0*/  BPT.TRAP 0x1 ;  /* 0x000000040000795c */ /* 0x000fe20000300000 */
.L_x_5706:
[----:B------:R-:W-:Y:S01]  /*115d0*/  BSSY B1, `(.L_x_5707) ;  /* 0x0000006000017945 */ /* 0x000fe20003800000 */
[----:B---3--:R-:W-:Y:S02]  /*115e0*/  IMAD R156, R18, 0x200, R0 ;  /* 0x00000200129c7824 */ /* 0x008fe400078e0200 */
[----:B------:R-:W-:Y:S01]  /*115f0*/  IMAD.MOV.U32 R157, RZ, RZ, 0x40000040 ;  /* 0x40000040ff9d7424 */ /* 0x000fe200078e00ff */
[----:B-1----:R-:W-:Y:S06]  /*11600*/  @P2 BRA `(.L_x_5708) ;  /* 0x0000000000082947 */ /* 0x002fec0003800000 */
[----:B------:R-:W1:Y:S02]  /*11610*/  SYNCS.PHASECHK.TRANS64.TRYWAIT P2, [R21+URZ+0x38830], R196 ;  /* 0x038830c4150075a7 */ /* 0x000e64000804017f */
[----:B-1----:R-:W-:Y:S05]  /*11620*/  @!P2 BRA `(.L_x_5709) ;  /* 0x000001400054a947 */ /* 0x002fea0003800000 */
.L_x_5708:
[----:B------:R-:W-:Y:S05]  /*11630*/  BSYNC B1 ;  /* 0x0000000000017941 */ /* 0x000fea0003800000 */
.L_x_5707:
        /* <DEDUP_REMOVED lines=36> */
.L_x_5710:
[----:B------:R2:W3:Y:S01]  /*11880*/  SYNCS.PHASECHK.TRANS64.TRYWAIT P2, [R21+URZ+0x38850], R196 ;  /* 0x038850c4150075a7 */ /* 0x0004e2000804017f */
[----:B------:R-:W-:Y:S05]  /*11890*/  @!P0 BRA `(.L_x_5711) ;  /* 0x0000000000048947 */ /* 0x000fea0003800000 */
[----:B------:R-:W-:Y:S01]  /*118a0*/  BPT.TRAP 0x1 ;  /* 0x000000040000795c */ /* 0x000fe20000300000 */
.L_x_5711:
[----:B------:R-:W-:Y:S04]  /*118b0*/  BSSY B1, `(.L_x_5712) ;  /* 0x0000004000017945 */ /* 0x000fe80003800000 */
[----:B---3--:R-:W-:Y:S05]  /*118c0*/  @P2 BRA `(.L_x_5713) ;  /* 0x0000000000082947 */ /* 0x008fea0003800000 */
[----:B------:R-:W3:Y:S02]  /*118d0*/  SYNCS.PHASECHK.TRANS64.TRYWAIT P2, [R21+URZ+0x38850], R196 ;  /* 0x038850c4150075a7 */ /* 0x000ee4000804017f */
[----:B---3--:R-:W-:Y:S05]  /*118e0*/  @!P2 BRA `(.L_x_5714) ;  /* 0x0000013c00b8a947 */ /* 0x008fea0003800000 */
.L_x_5713:
[----:B------:R-:W-:Y:S05]  /*118f0*/  BSYNC B1 ;  /* 0x0000000000017941 */ /* 0x000fea0003800000 */
.L_x_5712:
        /* <DEDUP_REMOVED lines=13> */
[----:B------:R-:W-:Y:S02]  /*119d0*/  IMAD.MOV.U32 R207, RZ, RZ, 0x40000040 ;  /* 0x40000040ffcf7424 */ /* 0x000fe400078e00ff */
[----:B------:R-:W-:Y:S01]  /*119e0*/  IMAD.MOV.U32 R208, RZ, RZ, 0x28 ;  /* 0x00000028ffd07424 */ /* 0x000fe200078e00ff */
[----:B------:R-:W-:Y:S01]  /*119f0*/  HGMMA.64x64x16.F32.BF16 R152, gdesc[UR4], R152, gsb0 ;  /* 0x00e00000049879f0 */ /* 0x000fe20008001898 */
[----:B------:R-:W-:Y:S01]  /*11a00*/  R2UR UR4, R196 ;  /* 0x00000000c40472ca */ /* 0x000fe200000e0000 */
[----:B------:R-:W-:Y:S01]  /*11a10*/  VIADD R196, R204, 0x2 ;  /* 0x00000002ccc47836 */ /* 0x000fe20000000000 */
[----:B------:R-:W-:Y:S01]  /*11a20*/  R2UR UR5, R197 ;  /* 0x00000000c50572ca */ /* 0x000fe200000e0000 */
[----:B------:R-:W-:-:S02]  /*11a30*/  IMAD.MOV.U32 R197, RZ, RZ, 0x40000040 ;  /* 0x40000040ffc57424 */ /* 0x000fc400078e00ff */
[----:B------:R-:W-:Y:S01]  /*11a40*/  IMAD.MOV.U32 R209, RZ, RZ, 0xa00 ;  /* 0x00000a00ffd17424 */ /* 0x000fe200078e00ff */
        /* <DEDUP_REMOVED lines=161> */
[----:B------:R-:W-:Y:S02]  /*12460*/  SEL R208, R208, 0x26, P2 ;  /* 0x00000026d0d07807 */ /* 0x000fe40001000000 */
[----:B------:R-:W-:Y:S01]  /*12470*/  SEL R209, R209, 0x980, P2 ;  /* 0x00000980d1d17807 */ /* 0x000fe20001000000 */
[----:B------:R-:W-:Y:S01]  /*12480*/  IMAD.IADD R200, R196, 0x1, R202 ;  /* 0x00000001c4c87824 */ /* 0x000fe200078e02ca */
[----:B------:R-:W-:Y:S02]  /*12490*/  LOP3.LUT R208, R208, 0x6, RZ, 0xc0, !PT ;  /* 0x00000006d0d07812 */ /* 0x000fe400078ec0ff */
        /* <DEDUP_REMOVED lines=8> */
[----:B------:R-:W-:Y:S02]  /*12520*/  R2UR UR4, R200 ;  /* 0x00000000c80472ca */ /* 0x000fe400000e0000 */
[----:B------:R-:W-:Y:S01]  /*12530*/  R2UR UR5, R201 ;  /* 0x00000000c90572ca */ /* 0x000fe200000e0000 */
[----:B------:R-:W-:Y:S01]  /*12540*/  VIADD R201, R4, 0xa00 ;  /* 0x00000a0004c97836 */ /* 0x000fe20000000000 */
[C---:B------:R-:W-:Y:S02]  /*12550*/  SEL R200, R197.reuse, 0x2, P2 ;  /* 0x00000002c5c87807 */ /* 0x040fe40001000000 */
[----:B------:R-:W-:-:S03]  /*12560*/  SEL R197, R197, 0x6, !P2 ;  /* 0x00000006c5c57807 */ /* 0x000fc60005000000 */
[----:B------:R-:W-:Y:S01]  /*12570*/  IMAD.IADD R206, R202, 0x1, R200 ;  /* 0x00000001cace7824 */ /* 0x000fe200078e02c8 */
        /* <DEDUP_REMOVED lines=34> */
[----:B------:R-:W-:Y:S01]  /*127a0*/  IMAD.MOV.U32 R208, RZ, RZ, 0x30 ;  /* 0x00000030ffd07424 */ /* 0x000fe200078e00ff */
[----:B------:R-:W-:Y:S01]  /*127b0*/  R2UR UR7, R209 ;  /* 0x00000000d10772ca */ /* 0x000fe200000e0000 */
[----:B------:R-:W-:-:S03]  /*127c0*/  IMAD.MOV.U32 R209, RZ, RZ, 0xc00 ;  /* 0x00000c00ffd17424 */ /* 0x000fc600078e00ff */
[----:B------:R-:W-:Y:S02]  /*127d0*/  SEL R208, R208, 0x2e, P2 ;  /* 0x0000002ed0d07807 */ /* 0x000fe40001000000 */
[----:B------:R-:W-:Y:S02]  /*127e0*/  SEL R209, R209, 0xb80, P2 ;  /* 0x00000b80d1d17807 */ /* 0x000fe40001000000 */
        /* <DEDUP_REMOVED lines=76> */
[----:B------:R-:W-:Y:S01]  /*12cb0*/  IMAD.MOV.U32 R201, RZ, RZ, 0x40000040 ;  /* 0x40000040ffc97424 */ /* 0x000fe200078e00ff */
        /* <DEDUP_REMOVED lines=30> */
[C---:B------:R-:W-:Y:S01]  /*12ea0*/  IMAD.IADD R196, R205.reuse, 0x1, R197 ;  /* 0x00000001cdc47824 */ /* 0x040fe200078e02c5 */
[----:B------:R-:W-:Y:S01]  /*12eb0*/  R2UR UR4, R206 ;  /* 0x00000000ce0472ca */ /* 0x000fe200000e0000 */
[----:B------:R-:W-:Y:S01]  /*12ec0*/  IMAD.IADD R206, R205, 0x1, R200 ;  /* 0x00000001cdce7824 */ /* 0x000fe200078e02c8 */
[----:B------:R-:W-:Y:S01]  /*12ed0*/  R2UR UR5, R207 ;  /* 0x00000000cf0572ca */ /* 0x000fe200000e0000 */
[----:B------:R-:W-:-:S02]  /*12ee0*/  IMAD.MOV.U32 R207, RZ, RZ, 0x40000040 ;  /* 0x40000040ffcf7424 */ /* 0x000fc400078e00ff */
[----:B------:R-:W-:Y:S02]  /*12ef0*/  IMAD.IADD R200, R200, 0x1, R202 ;  /* 0x00000001c8c87824 */ /* 0x000fe400078e02ca */
[----:B------:R-:W-:-:S05]  /*12f00*/  IMAD.MOV.U32 R205, RZ, RZ, 0x40 ;  /* 0x00000040ffcd7424 */ /* 0x000fca00078e00ff */
[----:B------:R-:W-:-:S04]  /*12f10*/  SEL R205, R205, 0x3e, P2 ;  /* 0x0000003ecdcd7807 */ /* 0x000fc80001000000 */
[----:B------:R-:W-:Y:S01]  /*12f20*/  LOP3.LUT R205, R205, 0x6, RZ, 0xc0, !PT ;  /* 0x00000006cdcd7812 */ /* 0x000fe200078ec0ff */
[----:B------:R-:W-:Y:S02]  /*12f30*/  WARPGROUP.DEPBAR.LE gsb0, 0x0 ;  /* 0x00008000000079c5 */ /* 0x000fe40000010000 */
[----:B------:R-:W-:-:S06]  /*12f40*/  WARPGROUP.ARRIVE ;  /* 0x00000000000079c5 */ /* 0x000fcc0000000000 */
[----:B------:R-:W-:Y:S01]  /*12f50*/  HGMMA.64x64x16.F32.BF16 R152, gdesc[UR4], R152, gsb0 ;  /* 0x00e00000049879f0 */ /* 0x000fe20008001898 */
[----:B------:R-:W-:Y:S02]  /*12f60*/  R2UR UR4, R206 ;  /* 0x00000000ce0472ca */ /* 0x000fe400000e0000 */
[----:B------:R-:W-:Y:S02]  /*12f70*/  R2UR UR5, R207 ;  /* 0x00000000cf0572ca */ /* 0x000fe400000e0000 */
[----:B------:R-:W-:Y:S01]  /*12f80*/  R2UR UR6, R200 ;  /* 0x00000000c80672ca */ /* 0x000fe200000e0000 */
[----:B------:R-:W-:Y:S01]  /*12f90*/  IMAD.IADD R200, R197, 0x1, R202 ;  /* 0x00000001c5c87824 */ /* 0x000fe200078e02ca */
[----:B------:R-:W-:Y:S01]  /*12fa0*/  R2UR UR7, R201 ;  /* 0x00000000c90772ca */ /* 0x000fe200000e0000 */
[----:B------:R-:W-:Y:S02]  /*12fb0*/  IMAD.MOV.U32 R197, RZ, RZ, 0x40000040 ;  /* 0x40000040ffc57424 */ /* 0x000fe400078e00ff */
[----:B------:R-:W-:Y:S01]  /*12fc0*/  IMAD.MOV.U32 R201, RZ, RZ, 0x40000040 ;  /* 0x40000040ffc97424 */ /* 0x000fe200078e00ff */
[----:B------:R-:W-:-:S02]  /*12fd0*/  WARPGROUP.DEPBAR.LE gsb0, 0x0 ;  /* 0x00008000000079c5 */ /* 0x000fc40000010000 */
[----:B------:R-:W-:-:S07]  /*12fe0*/  WARPGROUP.ARRIVE ;  /* 0x00000000000079c5 */ /* 0x000fce0000000000 */
        /* <DEDUP_REMOVED lines=127> */
[C---:B------:R-:W-:Y:S01]  /*137e0*/  FADD.FTZ R171, -R168.reuse, R193 ;  /* 0x000000c1a8ab7221 */ /* 0x040fe20000010100 */
[----:B------:R-:W-:-:S03]  /*137f0*/  FMUL.FTZ R193, R168, R169 ;  /* 0x000000a9a8c17220 */ /* 0x000fc60000410000 */
[-C--:B------:R-:W-:Y:S01]  /*13800*/  FMUL.FTZ R171, R171, R169.reuse ;  /* 0x000000a9abab7220 */ /* 0x080fe20000410000 */
[-CC-:B------:R-:W-:Y:S01]  /*13810*/  FFMA.FTZ R208, R156, R169.reuse, -R193.reuse ;  /* 0x000000a99cd07223 */ /* 0x180fe200000108c1 */
[-CC-:B------:R-:W-:Y:S01]  /*13820*/  FFMA.FTZ R156, R159, R169.reuse, -R193.reuse ;  /* 0x000000a99f9c7223 */ /* 0x180fe200000108c1 */
[----:B0-----:R-:W-:Y:S01]  /*13830*/  FMNMX.FTZ R170, R182, R170, !PT ;  /* 0x000000aab6aa7209 */ /* 0x001fe20007810000 */
[-CC-:B------:R-:W-:Y:S01]  /*13840*/  FFMA.FTZ R159, R161, R169.reuse, -R193.reuse ;  /* 0x000000a9a19f7223 */ /* 0x180fe200000108c1 */
[-CC-:B------:R-:W-:Y:S01]  /*13850*/  FFMA.FTZ R174, R165, R169.reuse, -R193.reuse ;  /* 0x000000a9a5ae7223 */ /* 0x180fe200000108c1 */
[-CC-:B------:R-:W-:Y:S01]  /*13860*/  FFMA.FTZ R152, R152, R169.reuse, -R193.reuse ;  /* 0x000000a998987223 */ /* 0x180fe200000108c1 */
[-CC-:B------:R-:W-:Y:S01]  /*13870*/  FFMA.FTZ R153, R153, R169.reuse, -R193.reuse ;  /* 0x000000a999997223 */ /* 0x180fe200000108c1 */
[-CC-:B------:R-:W-:Y:S01]  /*13880*/  FFMA.FTZ R178, R201, R169.reuse, -R193.reuse ;  /* 0x000000a9c9b27223 */ /* 0x180fe200000108c1 */
[----:B------:R0:W2:Y:S01]  /*13890*/  MUFU.EX2 R179, R171 ;  /* 0x000000ab00b37308 */ /* 0x0000a20000000800 */
[-CC-:B------:R-:W-:Y:S01]  /*138a0*/  FFMA.FTZ R197, R197, R169.reuse, -R193.reuse ;  /* 0x000000a9c5c57223 */ /* 0x180fe200000108c1 */
[----:B-1----:R-:W-:Y:S01]  /*138b0*/  FMNMX.FTZ R170, R183, R170, !PT ;  /* 0x000000aab7aa7209 */ /* 0x002fe20007810000 */
[-CC-:B------:R-:W-:Y:S01]  /*138c0*/  FFMA.FTZ R160, R160, R169.reuse, -R193.reuse ;  /* 0x000000a9a0a07223 */ /* 0x180fe200000108c1 */
[-CC-:B------:R-:W-:Y:S01]  /*138d0*/  FFMA.FTZ R172, R172, R169.reuse, -R193.reuse ;  /* 0x000000a9acac7223 */ /* 0x180fe200000108c1 */
[-CC-:B------:R-:W-:Y:S01]  /*138e0*/  FFMA.FTZ R173, R173, R169.reuse, -R193.reuse ;  /* 0x000000a9adad7223 */ /* 0x180fe200000108c1 */
[-CC-:B------:R-:W-:Y:S01]  /*138f0*/  FFMA.FTZ R176, R176, R169.reuse, -R193.reuse ;  /* 0x000000a9b0b07223 */ /* 0x180fe200000108c1 */
[----:B------:R-:W1:Y:S01]  /*13900*/  SHFL.BFLY PT, R175, R170, 0x2, 0x1f ;  /* 0x0c401f00aaaf7f89 */ /* 0x000e6200000e0000 */
[----:B------:R-:W3:Y:S01]  /*13910*/  MUFU.EX2 R152, R152 ;  /* 0x0000009800987308 */ /* 0x000ee20000000800 */
[-CC-:B0-----:R-:W-:Y:S01]  /*13920*/  FFMA.FTZ R171, R164, R169.reuse, -R193.reuse ;  /* 0x000000a9a4ab7223 */ /* 0x181fe200000108c1 */
[-CC-:B------:R-:W-:Y:S01]  /*13930*/  FFMA.FTZ R177, R177, R169.reuse, -R193.reuse ;  /* 0x000000a9b1b17223 */ /* 0x180fe200000108c1 */
[----:B------:R-:W-:-:S05]  /*13940*/  FFMA.FTZ R180, R180, R169, -R193 ;  /* 0x000000a9b4b47223 */ /* 0x000fca00000108c1 */
[----:B------:R-:W0:Y:S01]  /*13950*/  MUFU.EX2 R153, R153 ;  /* 0x0000009900997308 */ /* 0x000e220000000800 */
[-C--:B--2---:R-:W-:Y:S01]  /*13960*/  FMUL.FTZ R24, R24, R179.reuse ;  /* 0x000000b318187220 */ /* 0x084fe20000410000 */
[-C--:B------:R-:W-:Y:S01]  /*13970*/  FMUL.FTZ R25, R25, R179.reuse ;  /* 0x000000b319197220 */ /* 0x080fe20000410000 */
[-C--:B------:R-:W-:Y:S01]  /*13980*/  FMUL.FTZ R28, R28, R179.reuse ;  /* 0x000000b31c1c7220 */ /* 0x080fe20000410000 */
[-C--:B------:R-:W-:Y:S01]  /*13990*/  FMUL.FTZ R29, R29, R179.reuse ;  /* 0x000000b31d1d7220 */ /* 0x080fe20000410000 */
[-C--:B------:R-:W-:Y:S01]  /*139a0*/  FMUL.FTZ R32, R32, R179.reuse ;  /* 0x000000b320207220 */ /* 0x080fe20000410000 */
[-C--:B------:R-:W-:Y:S01]  /*139b0*/  FMUL.FTZ R33, R33, R179.reuse ;  /* 0x000000b321217220 */ /* 0x080fe20000410000 */
[-C--:B------:R-:W-:Y:S01]  /*139c0*/  FMUL.FTZ R36, R36, R179.reuse ;  /* 0x000000b324247220 */ /* 0x080fe20000410000 */
[----:B------:R-:W2:Y:S01]  /*139d0*/  MUFU.EX2 R208, R208 ;  /* 0x000000d000d07308 */ /* 0x000ea20000000800 */
[----:B---3--:R-:W-:Y:S01]  /*139e0*/  FFMA.FTZ R14, R179, R14, R152 ;  /* 0x0000000eb30e7223 */ /* 0x008fe20000010098 */
[-C--:B------:R-:W-:Y:S01]  /*139f0*/  FMUL.FTZ R37, R37, R179.reuse ;  /* 0x000000b325257220 */ /* 0x080fe20000410000 */
[-C--:B------:R-:W-:Y:S01]  /*13a00*/  FMUL.FTZ R40, R40, R179.reuse ;  /* 0x000000b328287220 */ /* 0x080fe20000410000 */
[-C--:B------:R-:W-:Y:S01]  /*13a10*/  FMUL.FTZ R41, R41, R179.reuse ;  /* 0x000000b329297220 */ /* 0x080fe20000410000 */
[-C--:B------:R-:W-:Y:S01]  /*13a20*/  FMUL.FTZ R44, R44, R179.reuse ;  /* 0x000000b32c2c7220 */ /* 0x080fe20000410000 */
[----:B------:R-:W-:Y:S01]  /*13a30*/  FMUL.FTZ R45, R45, R179 ;  /* 0x000000b32d2d7220 */ /* 0x000fe20000410000 */
[----:B-1----:R-:W-:Y:S01]  /*13a40*/  FMNMX.FTZ R170, R170, R175, !PT ;  /* 0x000000afaaaa7209 */ /* 0x002fe20007810000 */
[----:B------:R-:W-:Y:S01]  /*13a50*/  MUFU.EX2 R197, R197 ;  /* 0x000000c500c57308 */ /* 0x000fe20000000800 */
[----:B------:R-:W-:Y:S01]  /*13a60*/  FFMA.FTZ R175, R200, R169, -R193 ;  /* 0x000000a9c8af7223 */ /* 0x000fe200000108c1 */
[C---:B0-----:R-:W-:Y:S01]  /*13a70*/  FADD.FTZ R14, R153.reuse, R14 ;  /* 0x0000000e990e7221 */ /* 0x041fe20000010000 */
[----:B------:R-:W-:Y:S01]  /*13a80*/  F2FP.BF16.F32.PACK_AB R152, R153, R152 ;  /* 0x000000989998723e */ /* 0x000fe200000010ff */
[----:B------:R-:W0:Y:S01]  /*13a90*/  SHFL.BFLY PT, R161, R170, 0x1, 0x1f ;  /* 0x0c201f00aaa17f89 */ /* 0x000e2200000e0000 */
        /* <DEDUP_REMOVED lines=22> */
[----:B------:R-:W-:Y:S01]  /*13c00*/  FMUL.FTZ R84, R84, R179 ;  /* 0x000000b354547220 */ /* 0x000fe20000410000 */
[----:B0-----:R-:W-:Y:S01]  /*13c10*/  FMNMX.FTZ R170, R170, R161, !PT ;  /* 0x000000a1aaaa7209 */ /* 0x001fe20007810000 */
[-C--:B------:R-:W-:Y:S01]  /*13c20*/  FMUL.FTZ R85, R85, R179.reuse ;  /* 0x000000b355557220 */ /* 0x080fe20000410000 */
[-C--:B------:R-:W-:Y:S01]  /*13c30*/  FMUL.FTZ R88, R88, R179.reuse ;  /* 0x000000b358587220 */ /* 0x080fe20000410000 */
[----:B------:R-:W-:Y:S01]  /*13c40*/  FMUL.FTZ R89, R89, R179 ;  /* 0x000000b359597220 */ /* 0x000fe20000410000 */
[----:B------:R-:W-:Y:S01]  /*13c50*/  MUFU.EX2 R171, R171 ;  /* 0x000000ab00ab7308 */ /* 0x000fe20000000800 */
[C---:B------:R-:W-:Y:S01]  /*13c60*/  FADD.FTZ R161, -R170.reuse, R199 ;  /* 0x000000c7aaa17221 */ /* 0x040fe20000010100 */
[----:B------:R-:W-:Y:S01]  /*13c70*/  FMUL.FTZ R165, R170, R169 ;  /* 0x000000a9aaa57220 */ /* 0x000fe20000410000 */
[-C--:B------:R-:W-:Y:S01]  /*13c80*/  FMUL.FTZ R92, R92, R179.reuse ;  /* 0x000000b35c5c7220 */ /* 0x080fe20000410000 */
[----:B------:R-:W-:Y:S01]  /*13c90*/  FMUL.FTZ R93, R93, R179 ;  /* 0x000000b35d5d7220 */ /* 0x000fe20000410000 */
[-C--:B------:R-:W-:Y:S01]  /*13ca0*/  FMUL.FTZ R161, R161, R169.reuse ;  /* 0x000000a9a1a17220 */ /* 0x080fe20000410000 */
[-CC-:B------:R-:W-:Y:S01]  /*13cb0*/  FFMA.FTZ R154, R154, R169.reuse, -R165.reuse ;  /* 0x000000a99a9a7223 */ /* 0x180fe200000108a5 */
[-CC-:B------:R-:W-:Y:S01]  /*13cc0*/  FFMA.FTZ R201, R155, R169.reuse, -R165.reuse ;  /* 0x000000a99bc97223 */ /* 0x180fe200000108a5 */
[-CC-:B------:R-:W-:Y:S01]  /*13cd0*/  FFMA.FTZ R155, R157, R169.reuse, -R165.reuse ;  /* 0x000000a99d9b7223 */ /* 0x180fe200000108a5 */
[-CC-:B------:R-:W-:Y:S01]  /*13ce0*/  FFMA.FTZ R157, R162, R169.reuse, -R165.reuse ;  /* 0x000000a9a29d7223 */ /* 0x180fe200000108a5 */
[----:B------:R-:W-:Y:S01]  /*13cf0*/  @!P1 VIADD R162, R21, 0x38840 ;  /* 0x0003884015a29836 */ /* 0x000fe20000000000 */
[----:B------:R-:W-:Y:S01]  /*13d00*/  MUFU.EX2 R161, R161 ;  /* 0x000000a100a17308 */ /* 0x000fe20000000800 */
[-CC-:B------:R-:W-:Y:S01]  /*13d10*/  FFMA.FTZ R164, R158, R169.reuse, -R165.reuse ;  /* 0x000000a99ea47223 */ /* 0x180fe200000108a5 */
[-CC-:B------:R-:W-:Y:S01]  /*13d20*/  FFMA.FTZ R158, R163, R169.reuse, -R165.reuse ;  /* 0x000000a9a39e7223 */ /* 0x180fe200000108a5 */
[-CC-:B------:R-:W-:Y:S01]  /*13d30*/  FFMA.FTZ R193, R166, R169.reuse, -R165.reuse ;  /* 0x000000a9a6c17223 */ /* 0x180fe200000108a5 */
[----:B------:R-:W-:Y:S01]  /*13d40*/  @!P1 PRMT R162, RZ, 0x654, R162 ;  /* 0x00000654ffa29816 */ /* 0x000fe200000000a2 */
[-CC-:B------:R-:W-:Y:S01]  /*13d50*/  FFMA.FTZ R199, R167, R169.reuse, -R165.reuse ;  /* 0x000000a9a7c77223 */ /* 0x180fe200000108a5 */
[-CC-:B------:R-:W-:Y:S01]  /*13d60*/  FFMA.FTZ R181, R181, R169.reuse, -R165.reuse ;  /* 0x000000a9b5b57223 */ /* 0x180fe200000108a5 */
[-CC-:B------:R-:W-:Y:S01]  /*13d70*/  FFMA.FTZ R200, R202, R169.reuse, -R165.reuse ;  /* 0x000000a9cac87223 */ /* 0x180fe200000108a5 */
[----:B------:R-:W0:Y:S01]  /*13d80*/  MUFU.EX2 R154, R154 ;  /* 0x0000009a009a7308 */ /* 0x000e220000000800 */
[----:B------:R1:W-:Y:S01]  /*13d90*/  @!P1 SYNCS.ARRIVE.TRANS64.RED.A1T0 RZ, [R162+URZ], RZ ;  /* 0x000000ffa2ff99a7 */ /* 0x0003e2000810043f */
[-CC-:B------:R-:W-:Y:S01]  /*13da0*/  FFMA.FTZ R205, R205, R169.reuse, -R165.reuse ;  /* 0x000000a9cdcd7223 */ /* 0x180fe200000108a5 */
[-CC-:B------:R-:W-:Y:S01]  /*13db0*/  FFMA.FTZ R206, R206, R169.reuse, -R165.reuse ;  /* 0x000000a9cece7223 */ /* 0x180fe200000108a5 */
[----:B------:R-:W-:Y:S01]  /*13dc0*/  FFMA.FTZ R207, R207, R169, -R165 ;  /* 0x000000a9cfcf7223 */ /* 0x000fe200000108a5 */
[-C--:B------:R-:W-:Y:S01]  /*13dd0*/  FMUL.FTZ R96, R96, R179.reuse ;  /* 0x000000b360607220 */ /* 0x080fe20000410000 */
[-C--:B------:R-:W-:Y:S01]  /*13de0*/  FMUL.FTZ R97, R97, R179.reuse ;  /* 0x000000b361617220 */ /* 0x080fe20000410000 */
[----:B------:R-:W-:Y:S01]  /*13df0*/  FMUL.FTZ R100, R100, R179 ;  /* 0x000000b364647220 */ /* 0x000fe20000410000 */
[----:B------:R-:W2:Y:S01]  /*13e00*/  MUFU.EX2 R201, R201 ;  /* 0x000000c900c97308 */ /* 0x000ea20000000800 */
[----:B-1----:R-:W-:-:S02]  /*13e10*/  @!P2 IMAD R162, R198, 0x40, R188 ;  /* 0x00000040c6a2a824 */ /* 0x002fc400078e02bc */
[-CC-:B------:R-:W-:Y:S01]  /*13e20*/  FFMA.FTZ R198, R204, R169.reuse, -R165.reuse ;  /* 0x000000a9ccc67223 */ /* 0x180fe200000108a5 */
[-CC-:B------:R-:W-:Y:S01]  /*13e30*/  FFMA.FTZ R204, R182, R169.reuse, -R165.reuse ;  /* 0x000000a9b6cc7223 */ /* 0x180fe200000108a5 */
[----:B------:R-:W-:Y:S01]  /*13e40*/  FFMA.FTZ R165, R183, R169, -R165 ;  /* 0x000000a9b7a57223 */ /* 0x000fe200000108a5 */
[----:B------:R-:W-:Y:S02]  /*13e50*/  @!P2 IMAD R162, R162, 0x4, R2 ;  /* 0x00000004a2a2a824 */ /* 0x000fe400078e0202 */
[-C--:B------:R-:W-:Y:S01]  /*13e60*/  FMUL.FTZ R101, R101, R179.reuse ;  /* 0x000000b365657220 */ /* 0x080fe20000410000 */
[----:B------:R-:W-:Y:S01]  /*13e70*/  FMUL.FTZ R104, R104, R179 ;  /* 0x000000b368687220 */ /* 0x000fe20000410000 */
[----:B------:R-:W1:Y:S01]  /*13e80*/  MUFU.EX2 R155, R155 ;  /* 0x0000009b009b7308 */ /* 0x000e620000000800 */
[----:B0-----:R-:W-:Y:S01]  /*13e90*/  FFMA.FTZ R15, R161, R15, R154 ;  /* 0x0000000fa10f7223 */ /* 0x001fe2000001009a */
[----:B------:R-:W-:Y:S01]  /*13ea0*/  @!P2 STS [R162+0x38400], R179 ;  /* 0x038400b3a200a388 */ /* 0x000fe20000000800 */
[-C--:B------:R-:W-:Y:S01]  /*13eb0*/  FMUL.FTZ R105, R105, R179.reuse ;  /* 0x000000b369697220 */ /* 0x080fe20000410000 */
[-C--:B------:R-:W-:Y:S01]  /*13ec0*/  FMUL.FTZ R108, R108, R179.reuse ;  /* 0x000000b36c6c7220 */ /* 0x080fe20000410000 */
[-C--:B------:R-:W-:Y:S01]  /*13ed0*/  FMUL.FTZ R109, R109, R179.reuse ;  /* 0x000000b36d6d7220 */ /* 0x080fe20000410000 */
[----:B------:R0:W-:Y:S01]  /*13ee0*/  @!P2 STS [R162+0x38420], R161 ;  /* 0x038420a1a200a388 */ /* 0x0001e20000000800 */
[-C--:B------:R-:W-:Y:S01]  /*13ef0*/  FMUL.FTZ R112, R112, R179.reuse ;  /* 0x000000b370707220 */ /* 0x080fe20000410000 */
        /* <DEDUP_REMOVED lines=25> */
[----:B-1----:R-:W-:Y:S01]  /*14090*/  FADD.FTZ R15, R155, R15 ;  /* 0x0000000f9b0f7221 */ /* 0x002fe20000010000 */
[C---:B------:R-:W-:Y:S01]  /*140a0*/  FADD.FTZ R14, R197.reuse, R14 ;  /* 0x0000000ec50e7221 */ /* 0x040fe20000010000 */
[----:B------:R-:W-:Y:S01]  /*140b0*/  F2FP.BF16.F32.PACK_AB R154, R197, R208 ;  /* 0x000000d0c59a723e */ /* 0x000fe200000010ff */
[----:B------:R-:W-:Y:S01]  /*140c0*/  FMUL.FTZ R26, R26, R161 ;  /* 0x000000a11a1a7220 */ /* 0x000fe20000410000 */
[----:B---3--:R-:W-:Y:S01]  /*140d0*/  FADD.FTZ R15, R164, R15 ;  /* 0x0000000fa40f7221 */ /* 0x008fe20000010000 */
[----:B------:R-:W-:Y:S01]  /*140e0*/  FADD.FTZ R14, R156, R14 ;  /* 0x0000000e9c0e7221 */ /* 0x000fe20000010000 */
[----:B------:R-:W-:Y:S01]  /*140f0*/  F2FP.BF16.F32.PACK_AB R155, R164, R155 ;  /* 0x0000009ba49b723e */ /* 0x000fe200000010ff */
[----:B------:R-:W-:Y:S01]  /*14100*/  BAR.SYNC.DEFER_BLOCKING 0xf, 0x100 ;  /* 0x03c4000000007b1d */ /* 0x000fe20000010000 */
[----:B--2---:R-:W-:Y:S01]  /*14110*/  FADD.FTZ R15, R157, R15 ;  /* 0x0000000f9d0f7221 */ /* 0x004fe20000010000 */
[----:B----4-:R-:W-:Y:S01]  /*14120*/  F2FP.BF16.F32.PACK_AB R157, R158, R157 ;  /* 0x0000009d9e9d723e */ /* 0x010fe200000010ff */
[----:B------:R-:W-:Y:S01]  /*14130*/  FMUL.FTZ R27, R27, R161 ;  /* 0x000000a11b1b7220 */ /* 0x000fe20000410000 */
[----:B------:R-:W-:Y:S01]  /*14140*/  F2FP.BF16.F32.PACK_AB R156, R160, R156 ;  /* 0x0000009ca09c723e */ /* 0x000fe200000010ff */
[----:B------:R-:W-:Y:S01]  /*14150*/  FADD.FTZ R202, R158, R15 ;  /* 0x0000000f9eca7221 */ /* 0x000fe20000010000 */
[----:B------:R-:W-:Y:S01]  /*14160*/  MUFU.EX2 R199, R199 ;  /* 0x000000c700c77308 */ /* 0x000fe20000000800 */
        /* <DEDUP_REMOVED lines=72> */
[----:B--2---:R-:W-:Y:S01]  /*145f0*/  FADD.FTZ R205, R160, R14 ;  /* 0x0000000ea0cd7221 */ /* 0x004fe20000010000 */
[----:B-1----:R-:W-:Y:S01]  /*14600*/  F2FP.BF16.F32.PACK_AB R160, R175, R174 ;  /* 0x000000aeafa0723e */ /* 0x002fe200000010ff */
[----:B------:R1:W-:Y:S01]  /*14610*/  STSM.16.M88.4 [R195+0x36400], R152 ;  /* 0x03640098c3007844 */ /* 0x0003e20000000200 */
[----:B0-----:R-:W-:Y:S01]  /*14620*/  F2FP.BF16.F32.PACK_AB R161, R200, R181 ;  /* 0x000000b5c8a1723e */ /* 0x001fe200000010ff */
[----:B------:R-:W-:Y:S01]  /*14630*/  FADD.FTZ R205, R159, R205 ;  /* 0x000000cd9fcd7221 */ /* 0x000fe20000010000 */
[----:B------:R-:W-:Y:S01]  /*14640*/  F2FP.BF16.F32.PACK_AB R159, R199, R193 ;  /* 0x000000c1c79f723e */ /* 0x000fe200000010ff */
[----:B------:R-:W-:Y:S01]  /*14650*/  VIADD R14, R196, 0x80 ;  /* 0x00000080c40e7836 */ /* 0x000fe20000000000 */
[----:B------:R-:W0:Y:S01]  /*14660*/  MUFU.EX2 R178, R178 ;  /* 0x000000b200b27308 */ /* 0x000e220000000800 */
[----:B------:R-:W-:Y:S01]  /*14670*/  F2FP.BF16.F32.PACK_AB R162, R173, R172 ;  /* 0x000000acada2723e */ /* 0x000fe200000010ff */
[----:B------:R-:W-:Y:S01]  /*14680*/  IMAD.MOV.U32 R15, RZ, RZ, 0x40000040 ;  /* 0x40000040ff0f7424 */ /* 0x000fe200078e00ff */
[----:B---3--:R-:W-:Y:S01]  /*14690*/  F2FP.BF16.F32.PACK_AB R163, R182, R198 ;  /* 0x000000c6b6a3723e */ /* 0x008fe200000010ff */
[----:B------:R1:W-:Y:S01]  /*146a0*/  STSM.16.M88.4 [R203], R156 ;  /* 0x0000009ccb007844 */ /* 0x0003e20000000200 */
[----:B------:R-:W-:-:S02]  /*146b0*/  IMAD.MOV.U32 R197, RZ, RZ, 0x40000040 ;  /* 0x40000040ffc57424 */ /* 0x000fc400078e00ff */
[----:B------:R-:W-:Y:S01]  /*146c0*/  FADD.FTZ R202, R193, R202 ;  /* 0x000000cac1ca7221 */ /* 0x000fe20000010000 */
[----:B------:R-:W-:Y:S01]  /*146d0*/  FADD.FTZ R205, R171, R205 ;  /* 0x000000cdabcd7221 */ /* 0x000fe20000010000 */
[----:B------:R-:W-:Y:S01]  /*146e0*/  MUFU.EX2 R177, R177 ;  /* 0x000000b100b17308 */ /* 0x000fe20000000800 */
[----:B------:R1:W-:Y:S01]  /*146f0*/  STSM.16.M88.4 [R212], R160 ;  /* 0x000000a0d4007844 */ /* 0x0003e20000000200 */
[----:B------:R-:W-:Y:S01]  /*14700*/  FADD.FTZ R202, R199, R202 ;  /* 0x000000cac7ca7221 */ /* 0x000fe20000010000 */
[----:B------:R-:W-:Y:S01]  /*14710*/  FADD.FTZ R205, R174, R205 ;  /* 0x000000cdaecd7221 */ /* 0x000fe20000010000 */
[----:B------:R-:W-:Y:S01]  /*14720*/  ISETP.GT.AND P2, PT, R20, R213, PT ;  /* 0x000000d51400720c */ /* 0x000fe20003f44270 */
[----:B------:R-:W-:Y:S02]  /*14730*/  @!P1 VIADD R21, R21, 0x38860 ;  /* 0x0003886015159836 */ /* 0x000fe40000000000 */
[----:B------:R-:W-:Y:S01]  /*14740*/  FADD.FTZ R202, R181, R202 ;  /* 0x000000cab5ca7221 */ /* 0x000fe20000010000 */
[----:B------:R-:W-:Y:S01]  /*14750*/  FADD.FTZ R205, R175, R205 ;  /* 0x000000cdafcd7221 */ /* 0x000fe20000010000 */
[----:B------:R-:W2:Y:S01]  /*14760*/  MUFU.EX2 R180, R180 ;  /* 0x000000b400b47308 */ /* 0x000ea20000000800 */
[----:B0-----:R-:W-:Y:S01]  /*14770*/  F2FP.BF16.F32.PACK_AB R164, R178, R176 ;  /* 0x000000b0b2a4723e */ /* 0x001fe200000010ff */
[----:B------:R-:W-:Y:S01]  /*14780*/  FADD.FTZ R202, R200, R202 ;  /* 0x000000cac8ca7221 */ /* 0x000fe20000010000 */
[----:B------:R-:W-:Y:S01]  /*14790*/  FADD.FTZ R205, R172, R205 ;  /* 0x000000cdaccd7221 */ /* 0x000fe20000010000 */
[----:B------:R-:W-:Y:S01]  /*147a0*/  @!P1 PRMT R21, RZ, 0x654, R21 ;  /* 0x00000654ff159816 */ /* 0x000fe20000000015 */
[----:B------:R-:W-:-:S02]  /*147b0*/  IMAD.MOV.U32 R199, RZ, RZ, R170 ;  /* 0x000000ffffc77224 */ /* 0x000fc400078e00aa */
[----:B------:R-:W-:Y:S01]  /*147c0*/  FADD.FTZ R202, R198, R202 ;  /* 0x000000cac6ca7221 */ /* 0x000fe20000010000 */
[----:B------:R-:W-:Y:S01]  /*147d0*/  FADD.FTZ R205, R173, R205 ;  /* 0x000000cdadcd7221 */ /* 0x000fe20000010000 */
[----:B------:R-:W0:Y:S01]  /*147e0*/  MUFU.EX2 R183, R206 ;  /* 0x000000ce00b77308 */ /* 0x000e220000000800 */
[----:B------:R-:W-:Y:S02]  /*147f0*/  IMAD.MOV.U32 R198, RZ, RZ, R18 ;  /* 0x000000ffffc67224 */ /* 0x000fe400078e0012 */
[----:B------:R-:W-:Y:S01]  /*14800*/  FADD.FTZ R202, R182, R202 ;  /* 0x000000cab6ca7221 */ /* 0x000fe20000010000 */
[----:B------:R-:W-:Y:S01]  /*14810*/  FADD.FTZ R205, R176, R205 ;  /* 0x000000cdb0cd7221 */ /* 0x000fe20000010000 */
[----:B------:R-:W-:-:S03]  /*14820*/  IMAD.MOV.U32 R193, RZ, RZ, R168 ;  /* 0x000000ffffc17224 */ /* 0x000fc600078e00a8 */
[----:B------:R-:W-:Y:S01]  /*14830*/  FADD.FTZ R205, R178, R205 ;  /* 0x000000cdb2cd7221 */ /* 0x000fe20000010000 */
[----:B------:R-:W3:Y:S01]  /*14840*/  MUFU.EX2 R201, R207 ;  /* 0x000000cf00c97308 */ /* 0x000ee20000000800 */
[----:B--2---:R-:W-:Y:S02]  /*14850*/  F2FP.BF16.F32.PACK_AB R166, R180, R177 ;  /* 0x000000b1b4a6723e */ /* 0x004fe400000010ff */
[----:B------:R-:W-:-:S05]  /*14860*/  FADD.FTZ R205, R177, R205 ;  /* 0x000000cdb1cd7221 */ /* 0x000fca0000010000 */
[----:B------:R-:W2:Y:S01]  /*14870*/  MUFU.EX2 R204, R204 ;  /* 0x000000cc00cc7308 */ /* 0x000ea20000000800 */
[----:B0-----:R-:W-:-:S07]  /*14880*/  FADD.FTZ R202, R183, R202 ;  /* 0x000000cab7ca7221 */ /* 0x001fce0000010000 */
[----:B------:R0:W4:Y:S01]  /*14890*/  MUFU.EX2 R179, R165 ;  /* 0x000000a500b37308 */ /* 0x0001220000000800 */
[C---:B---3--:R-:W-:Y:S01]  /*148a0*/  FADD.FTZ R202, R201.reuse, R202 ;  /* 0x000000cac9ca7221 */ /* 0x048fe20000010000 */
[----:B0-----:R-:W-:-:S03]  /*148b0*/  F2FP.BF16.F32.PACK_AB R165, R201, R183 ;  /* 0x000000b7c9a5723e */ /* 0x001fc600000010ff */
[----:B--2---:R-:W-:Y:S01]  /*148c0*/  FADD.FTZ R202, R204, R202 ;  /* 0x000000caccca7221 */ /* 0x004fe20000010000 */
[----:B----4-:R-:W-:-:S05]  /*148d0*/  F2FP.BF16.F32.PACK_AB R167, R179, R204 ;  /* 0x000000ccb3a7723e */ /* 0x010fca00000010ff */
[----:B------:R1:W-:Y:S01]  /*148e0*/  STSM.16.M88.4 [R210], R164 ;  /* 0x000000a4d2007844 */ /* 0x0003e20000000200 */
[----:B------:R-:W-:-:S06]  /*148f0*/  WARPGROUP.ARRIVE ;  /* 0x00000000000079c5 */ /* 0x000fcc0000000000 */
        /* <DEDUP_REMOVED lines=36> */
[----:B-1----:R-:W-:Y:S06]  /*14b40*/  @P2 BRA `(.L_x_5715) ;  /* 0xffffffc800702947 */ /* 0x002fec000383ffff */
.L_x_5704:
[----:B------:R-:W-:Y:S05]  /*14b50*/  BSYNC B0 ;  /* 0x0000000000007941 */ /* 0x000fea0003800000 */
.L_x_5703:
[----:B------:R-:W0:Y:S01]  /*14b60*/  SHFL.BFLY PT, R0, R14, 0x2, 0x1f ;  /* 0x0c401f000e007f89 */ /* 0x000e2200000e0000 */
[----:B------:R-:W-:Y:S02]  /*14b70*/  IMAD.MOV.U32 R4, RZ, RZ, RZ ;  /* 0x000000ffff047224 */ /* 0x000fe400078e00ff */
[----:B------:R-:W-:Y:S01]  /*14b80*/  IMAD.MOV.U32 R154, RZ, RZ, -0x800000 ;  /* 0xff800000ff9a7424 */ /* 0x000fe200078e00ff */
[----:B------:R-:W-:Y:S06]  /*14b90*/  BAR.ARV 0x8, 0x100 ;  /* 0x0204000000007b1d */ /* 0x000fec0000002000 */
[----:B------:R-:W-:-:S02]  /*14ba0*/  VIADD R230, R230, 0x1 ;  /* 0x00000001e6e67836 */ /* 0x000fc40000000000 */
[----:B------:R-:W-:Y:S01]  /*14bb0*/  BAR.SYNC.DEFER_BLOCKING 0xf, 0x100 ;  /* 0x03c4000000007b1d */ /* 0x000fe20000010000 */
[----:B0-----:R-:W-:-:S05]  /*14bc0*/  FADD.FTZ R0, R0, R14 ;  /* 0x0000000e00007221 */ /* 0x001fca0000010000 */
[----:B------:R-:W0:Y:S02]  /*14bd0*/  SHFL.BFLY PT, R3, R0, 0x1, 0x1f ;  /* 0x0c201f0000037f89 */ /* 0x000e2400000e0000 */
[----:B0-----:R-:W-:-:S05]  /*14be0*/  FADD.FTZ R3, R0, R3 ;  /* 0x0000000300037221 */ /* 0x001fca0000010000 */
[----:B------:R-:W-:-:S13]  /*14bf0*/  FSETP.NE.FTZ.AND P0, PT, R3, RZ, PT ;  /* 0x000000ff0300720b */ /* 0x000fda0003f15000 */
[----:B------:R-:W0:Y:S08]  /*14c00*/  @P0 MUFU.LG2 R0, R3 ;  /* 0x0000000300000308 */ /* 0x000e300000000c00 */
[----:B------:R1:W2:Y:S01]  /*14c10*/  @P0 MUFU.RCP R4, R3 ;  /* 0x0000000300040308 */ /* 0x0002a20000001000 */
[----:B0-----:R-:W-:Y:S01]  /*14c20*/  @P0 FMUL.FTZ R0, R0, 0.69314718246459960938 ;  /* 0x3f31721800000820 */ /* 0x001fe20000410000 */
[----:B-1----:R-:W-:-:S04]  /*14c30*/  @P0 FMUL.FTZ R3, R169, 0.69314718246459960938 ;  /* 0x3f317218a9030820 */ /* 0x002fc80000410000 */
[----:B------:R-:W-:Y:S02]  /*14c40*/  @P0 FFMA.FTZ R154, R3, R168, R0 ;  /* 0x000000a8039a0223 */ /* 0x000fe40000010000 */
[----:B------:R-:W0:Y:S01]  /*14c50*/  SHFL.BFLY PT, R0, R15, 0x2, 0x1f ;  /* 0x0c401f000f007f89 */ /* 0x000e2200000e0000 */
        /* <DEDUP_REMOVED lines=52> */
[----:B0-----:R-:W-:Y:S01]  /*14fa0*/  FADD.FTZ R3, R0, R3 ;  /* 0x0000000300037221 */ /* 0x001fe20000010000 */
        /* <DEDUP_REMOVED lines=16> */
[----:B------:R-:W0:Y:S01]  /*150b0*/  @P0 MUFU.RCP R0, R3 ;  /* 0x0000000300000308 */ /* 0x000e220000001000 */
[----:B------:R-:W-:-:S07]  /*150c0*/  @P0 FMUL.FTZ R169, R169, 0.69314718246459960938 ;  /* 0x3f317218a9a90820 */ /* 0x000fce0000410000 */
[----:B------:R-:W1:Y:S01]  /*150d0*/  @P0 MUFU.LG2 R3, R3 ;  /* 0x0000000300030308 */ /* 0x000e620000000c00 */
[-C--:B0-----:R-:W-:Y:S01]  /*150e0*/  FMUL.FTZ R26, R26, R0.reuse ;  /* 0x000000001a1a7220 */ /* 0x081fe20000410000 */
[-C--:B------:R-:W-:Y:S01]  /*150f0*/  FMUL.FTZ R27, R27, R0.reuse ;  /* 0x000000001b1b7220 */ /* 0x080fe20000410000 */
[-C--:B------:R-:W-:Y:S01]  /*15100*/  FMUL.FTZ R30, R30, R0.reuse ;  /* 0x000000001e1e7220 */ /* 0x080fe20000410000 */
[-C--:B------:R-:W-:Y:S01]  /*15110*/  FMUL.FTZ R31, R31, R0.reuse ;  /* 0x000000001f1f7220 */ /* 0x080fe20000410000 */
[-C--:B------:R-:W-:Y:S01]  /*15120*/  FMUL.FTZ R34, R34, R0.reuse ;  /* 0x0000000022227220 */ /* 0x080fe20000410000 */
[-C--:B------:R-:W-:Y:S01]  /*15130*/  FMUL.FTZ R35, R35, R0.reuse ;  /* 0x0000000023237220 */ /* 0x080fe20000410000 */
[-C--:B------:R-:W-:Y:S01]  /*15140*/  FMUL.FTZ R38, R38, R0.reuse ;  /* 0x0000000026267220 */ /* 0x080fe20000410000 */
[----:B------:R-:W-:Y:S01]  /*15150*/  FMUL.FTZ R39, R39, R0 ;  /* 0x0000000027277220 */ /* 0x000fe20000410000 */
[----:B-1----:R-:W-:Y:S01]  /*15160*/  @P0 FMUL.FTZ R5, R3, 0.69314718246459960938 ;  /* 0x3f31721803050820 */ /* 0x002fe20000410000 */
[----:B------:R-:W-:-:S02]  /*15170*/  IMAD.MOV.U32 R3, RZ, RZ, -0x800000 ;  /* 0xff800000ff037424 */ /* 0x000fc400078e00ff */
[-C--:B------:R-:W-:Y:S01]  /*15180*/  FMUL.FTZ R42, R42, R0.reuse ;  /* 0x000000002a2a7220 */ /* 0x080fe20000410000 */
[----:B------:R-:W-:Y:S01]  /*15190*/  FMUL.FTZ R43, R43, R0 ;  /* 0x000000002b2b7220 */ /* 0x000fe20000410000 */
        /* <DEDUP_REMOVED lines=62> */
[----:B0-----:R-:W-:Y:S01]  /*15580*/  SEL R0, RZ, 0x1, P1 ;  /* 0x00000001ff007807 */ /* 0x001fe20000800000 */
[----:B------:R-:W-:Y:S06]  /*15590*/  BAR.ARV 0xe, 0x100 ;  /* 0x0384000000007b1d */ /* 0x000fec0000002000 */
[----:B------:R-:W-:-:S02]  /*155a0*/  PLOP3.LUT P0, PT, PT, PT, PT, 0x8, 0x0 ;  /* 0x000000000000781c */ /* 0x000fc40003f0e170 */
[----:B------:R-:W-:Y:S02]  /*155b0*/  LOP3.LUT R22, R22, R0, RZ, 0x3c, !PT ;  /* 0x0000000016167212 */ /* 0x000fe400078e3cff */
[----:B------:R-:W-:-:S09]  /*155c0*/  SEL R18, R18, RZ, P1 ;  /* 0x000000ff12127207 */ /* 0x000fd20000800000 */
.L_x_5636:
[----:B------:R-:W-:Y:S05]  /*155d0*/  BSYNC B7 ;  /* 0x0000000000077941 */ /* 0x000fea0003800000 */
.L_x_5632:
[----:B------:R-:W2:Y:S08]  /*155e0*/  S2UR UR5, SR_CgaCtaId ;  /* 0x00000000000579c3 */ /* 0x000eb00000008800 */
[----:B------:R-:W-:Y:S06]  /*155f0*/  BAR.SYNC.DEFER_BLOCKING 0x5, 0x180 ;  /* 0x0146000000007b1d */ /* 0x000fec0000010000 */
[----:B------:R-:W-:Y:S01]  /*15600*/  UMOV UR4, 0x400 ;  /* 0x0000040000047882 */ /* 0x000fe20000000000 */
[----:B------:R-:W-:Y:S01]  /*15610*/  BSSY B0, `(.L_x_5716) ;  /* 0x00004a9000007945 */ /* 0x000fe20003800000 */
[----:B--2---:R-:W-:-:S06]  /*15620*/  ULEA UR4, UR5, UR4, 0x18 ;  /* 0x0000000405047291 */ /* 0x004fcc000f8ec03f */
[----:B------:R-:W-:-:S05]  /*15630*/  IMAD.U32 R2, RZ, RZ, UR4 ;  /* 0x00000004ff027e24 */ /* 0x000fca000f8e00ff */
[----:B01----:R0:W1:Y:S01]  /*15640*/  LDS.128 R4, [R2+0x388d0] ;  /* 0x0388d00002047984 */ /* 0x0030620000000c00 */
[----:B------:R-:W-:Y:S06]  /*15650*/  BAR.ARV 0x4, 0x180 ;  /* 0x0106000000007b1d */ /* 0x000fec0000002000 */
[----:B------:R-:W-:Y:S05]  /*15660*/  @P0 BRA `(.L_x_5717) ;  /* 0x0000003800cc0947 */ /* 0x000fea0003800000 */
[----:B------:R-:W2:Y:S01]  /*15670*/  LDL R8, [R1+0x7c] ;  /* 0x00007c0001087983 */ /* 0x000ea20000100800 */
        /* <DEDUP_REMOVED lines=12> */
[----:B--2--5:R-:W-:-:S04]  /*15740*/  IMAD.WIDE R152, R8, 0x2, R20 ;  /* 0x0000000208987825 */ /* 0x024fc800078e0214 */
        /* <DEDUP_REMOVED lines=8> */
[----:B--2---:R-:W-:Y:S02]  /*157d0*/  IADD3 R8, P0, R152, 0x20, RZ ;  /* 0x0000002098087810 */ /* 0x004fe40007f1e0ff */
        /* <DEDUP_REMOVED lines=8> */
[----:B--2---:R-:W-:Y:S02]  /*15860*/  IADD3 R8, P0, R152, 0x40, RZ ;  /* 0x0000004098087810 */ /* 0x004fe40007f1e0ff */
        /* <DEDUP_REMOVED lines=140> */
[----:B-1----:R-:W-:Y:S02]  /*16130*/  MOV R4, R8 ;  /* 0x0000000800047202 */ /* 0x002fe40000000f00 */
        /* <DEDUP_REMOVED lines=26> */
[----:B-----5:R-:W2:Y:S04]  /*162e0*/  LDG.E R4, desc[UR42][R8.64] ;  /* 0x0000002a08047981 */ /* 0x020ea8000c1e1900 */
[----:B-1----:R-:W2:Y:S02]  /*162f0*/  LDG.E R8, desc[UR42][R8.64+0x4] ;  /* 0x0000042a08087981 */ /* 0x002ea4000c1e1900 */
[----:B--2---:R-:W-:-:S07]  /*16300*/  IMAD.IADD R4, R8, 0x1, -R4 ;  /* 0x0000000108047824 */ /* 0x004fce00078e0a04 */
.L_x_5718:
[----:B-1----:R-:W2:Y:S01]  /*16310*/  LDL R8, [R1+0x68] ;  /* 0x0000680001087983 */ /* 0x002ea20000100800 */
[----:B------:R-:W-:Y:S01]  /*16320*/  ISETP.NE.AND P1, PT, R218, RZ, PT ;  /* 0x000000ffda00720c */ /* 0x000fe20003f25270 */
[----:B------:R-:W-:-:S03]  /*16330*/  ULDC UR4, c[0x0][0xbd4] ;  /* 0x0002f50000047ab9 */ /* 0x000fc60000000800 */
[----:B------:R-:W-:Y:S01]  /*16340*/  SEL R218, R218, UR4, P1 ;  /* 0x00000004dada7c07 */ /* 0x000fe20008800000 */
[----:B--2---:R-:W1:Y:S02]  /*16350*/  SHFL.IDX PT, R8, R8, RZ, 0x1f ;  /* 0x00001fff08087589 */ /* 0x004e6400000e0000 */
[----:B-1----:R-:W-:Y:S02]  /*16360*/  ISETP.NE.AND P0, PT, R8, RZ, PT ;  /* 0x000000ff0800720c */ /* 0x002fe40003f05270 */
[----:B-----5:R-:W-:-:S11]  /*16370*/  SHF.R.S32.HI R8, RZ, 0x1f, R0 ;  /* 0x0000001fff087819 */ /* 0x020fd60000011400 */
[----:B------:R-:W-:Y:S05]  /*16380*/  @P0 BRA `(.L_x_5719) ;  /* 0x0000000000f80947 */ /* 0x000fea0003800000 */
[----:B------:R-:W2:Y:S01]  /*16390*/  LDL.LU R14, [R1+0x64] ;  /* 0x00006400010e7983 */ /* 0x000ea20000300800 */
[----:B------:R-:W-:Y:S01]  /*163a0*/  IMAD.MOV.U32 R9, RZ, RZ, 0xab8 ;  /* 0x00000ab8ff097424 */ /* 0x000fe200078e00ff */
[----:B------:R-:W-:Y:S01]  /*163b0*/  ISETP.GT.AND P1, PT, R218, 0x1, PT ;  /* 0x00000001da00780c */ /* 0x000fe20003f24270 */
[----:B---3--:R-:W1:Y:S01]  /*163c0*/  LDC R156, c[0x0][0xce8] ;  /* 0x00033a00ff9c7b82 */ /* 0x008e620000000800 */
[----:B------:R-:W3:Y:S01]  /*163d0*/  LDL R157, [R1+0x78] ;  /* 0x00007800019d7983 */ /* 0x000ee20000100800 */
[----:B------:R-:W-:Y:S02]  /*163e0*/  ISETP.NE.U32.AND P0, PT, RZ, UR6, PT ;  /* 0x00000006ff007c0c */ /* 0x000fe4000bf05070 */
[----:B------:R-:W-:Y:S02]  /*163f0*/  SEL R9, R9, 0xa78, P1 ;  /* 0x00000a7809097807 */ /* 0x000fe40000800000 */
[----:B------:R-:W-:Y:S02]  /*16400*/  ISETP.NE.AND.EX P0, PT, RZ, UR7, PT, P0 ;  /* 0x00000007ff007c0c */ /* 0x000fe4000bf05300 */
[----:B------:R-:W4:Y:S02]  /*16410*/  LDC.64 R12, c[0x0][R9+0x220] ;  /* 0x00008800090c7b82 */ /* 0x000f240000000a00 */
[----:B------:R-:W-:-:S06]  /*16420*/  SEL R15, R219, RZ, !P0 ;  /* 0x000000ffdb0f7207 */ /* 0x000fcc0004000000 */
[----:B------:R-:W5:Y:S01]  /*16430*/  LDC.64 R10, c[0x0][R9+0x218] ;  /* 0x00008600090a7b82 */ /* 0x000f620000000a00 */
[----:B------:R-:W-:Y:S02]  /*16440*/  IMAD.IADD R153, R216, 0x1, R194 ;  /* 0x00000001d8997824 */ /* 0x000fe400078e02c2 */
[----:B----4-:R-:W-:Y:S01]  /*16450*/  IMAD R13, R13, R15, RZ ;  /* 0x0000000f0d0d7224 */ /* 0x010fe200078e02ff */
[----:B------:R-:W-:Y:S02]  /*16460*/  SEL R155, R231, RZ, P1 ;  /* 0x000000ffe79b7207 */ /* 0x000fe40000800000 */
[----:B--2---:R-:W-:Y:S02]  /*16470*/  SEL R14, R14, RZ, !P0 ;  /* 0x000000ff0e0e7207 */ /* 0x004fe40004000000 */
[----:B-1----:R-:W-:-:S03]  /*16480*/  ISETP.NE.AND P0, PT, R156, 0x1, PT ;  /* 0x000000019c00780c */ /* 0x002fc60003f05270 */
[C---:B------:R-:W-:Y:S02]  /*16490*/  IMAD R14, R12.reuse, R14, R13 ;  /* 0x0000000e0c0e7224 */ /* 0x040fe400078e020d */
[----:B------:R-:W-:-:S04]  /*164a0*/  IMAD.WIDE.U32 R12, R12, R15, RZ ;  /* 0x0000000f0c0c7225 */ /* 0x000fc800078e00ff */
[-C--:B-----5:R-:W-:Y:S02]  /*164b0*/  IMAD R15, R11, R217.reuse, RZ ;  /* 0x000000d90b0f7224 */ /* 0x0a0fe400078e02ff */
[----:B------:R-:W-:-:S04]  /*164c0*/  IMAD.WIDE.U32 R10, R10, R217, RZ ;  /* 0x000000d90a0a7225 */ /* 0x000fc800078e00ff */
[----:B------:R-:W-:Y:S02]  /*164d0*/  IMAD.IADD R15, R11, 0x1, R15 ;  /* 0x000000010b0f7824 */ /* 0x000fe400078e020f */
[----:B------:R-:W1:Y:S01]  /*164e0*/  @P0 LDC R11, c[0x0][0xcec] ;  /* 0x00033b00ff0b0b82 */ /* 0x000e620000000800 */
[----:B------:R-:W-:-:S07]  /*164f0*/  IADD3 R152, P2, P3, R12, R10, R0 ;  /* 0x0000000a0c987210 */ /* 0x000fce0007b5e000 */
[----:B------:R-:W2:Y:S01]  /*16500*/  @P0 LDC R10, c[0x0][0xcf0] ;  /* 0x00033c00ff0a0b82 */ /* 0x000ea20000000800 */
[----:B------:R-:W-:-:S05]  /*16510*/  IMAD.IADD R14, R13, 0x1, R14 ;  /* 0x000000010d0e7824 */ /* 0x000fca00078e020e */
[----:B------:R-:W-:Y:S01]  /*16520*/  IADD3.X R14, R14, R15, R8, P2, P3 ;  /* 0x0000000f0e0e7210 */ /* 0x000fe200017e6408 */
[----:B------:R-:W-:Y:S02]  /*16530*/  IMAD.MOV.U32 R15, RZ, RZ, R153 ;  /* 0x000000ffff0f7224 */ /* 0x000fe400078e0099 */
[----:B-1----:R-:W-:-:S05]  /*16540*/  @P0 IMAD.HI.U32 R11, R153, R11, RZ ;  /* 0x0000000b990b0227 */ /* 0x002fca00078e00ff */
[----:B--2---:R-:W-:Y:S02]  /*16550*/  @P0 SHF.R.U32.HI R15, RZ, R10, R11 ;  /* 0x0000000aff0f0219 */ /* 0x004fe4000001160b */
[----:B------:R-:W1:Y:S02]  /*16560*/  LDC.64 R10, c[0x0][R9+0x228] ;  /* 0x00008a00090a7b82 */ /* 0x000e640000000a00 */
[----:B-1----:R-:W-:-:S04]  /*16570*/  IMAD.WIDE.U32 R12, R10, R155, RZ ;  /* 0x0000009b0a0c7225 */ /* 0x002fc800078e00ff */
[----:B------:R-:W-:-:S04]  /*16580*/  IMAD R10, R11, R155, RZ ;  /* 0x0000009b0b0a7224 */ /* 0x000fc800078e02ff */
[----:B------:R-:W-:Y:S02]  /*16590*/  IMAD.IADD R13, R13, 0x1, R10 ;  /* 0x000000010d0d7824 */ /* 0x000fe400078e020a */
[----:B------:R1:W2:Y:S01]  /*165a0*/  LDC.64 R10, c[0x0][R9+0x210] ;  /* 0x00008400090a7b82 */ /* 0x0002a20000000a00 */
[----:B------:R-:W-:Y:S01]  /*165b0*/  IADD3 R12, P0, P2, R15, R152, R12 ;  /* 0x000000980f0c7210 */ /* 0x000fe20007a1e00c */
[--C-:B------:R-:W-:Y:S01]  /*165c0*/  IMAD.MOV R152, RZ, RZ, -R15.reuse ;  /* 0x000000ffff987224 */ /* 0x100fe200078e0a0f */
[----:B------:R-:W-:-:S03]  /*165d0*/  SHF.R.S32.HI R15, RZ, 0x1f, R15 ;  /* 0x0000001fff0f7819 */ /* 0x000fc6000001140f */
[----:B------:R-:W-:Y:S01]  /*165e0*/  IMAD R152, R156, R152, R153 ;  /* 0x000000989c987224 */ /* 0x000fe200078e0299 */
[----:B------:R-:W-:-:S04]  /*165f0*/  IADD3.X R13, R15, R14, R13, P0, P2 ;  /* 0x0000000e0f0d7210 */ /* 0x000fc800007e440d */
[----:B-1----:R-:W-:Y:S01]  /*16600*/  SHF.R.S32.HI R9, RZ, 0x1f, R152 ;  /* 0x0000001fff097819 */ /* 0x002fe20000011498 */
[-C--:B--2---:R-:W-:Y:S02]  /*16610*/  IMAD R11, R11, R152.reuse, RZ ;  /* 0x000000980b0b7224 */ /* 0x084fe400078e02ff */
[----:B------:R-:W-:-:S04]  /*16620*/  IMAD.WIDE.U32 R12, R10, R152, R12 ;  /* 0x000000980a0c7225 */ /* 0x000fc800078e000c */
[----:B------:R-:W-:Y:S02]  /*16630*/  IMAD R9, R10, R9, R11 ;  /* 0x000000090a097224 */ /* 0x000fe400078e020b */
[----:B------:R-:W1:Y:S08]  /*16640*/  LDC.64 R10, c[0x0][0xca8] ;  /* 0x00032a00ff0a7b82 */ /* 0x000e700000000a00 */
[----:B-1----:R-:W1:Y:S08]  /*16650*/  @!P1 LDC R10, c[0x0][0xc50] ;  /* 0x00031400ff0a9b82 */ /* 0x002e700000000800 */
[----:B------:R-:W2:Y:S01]  /*16660*/  @!P1 LDC R11, c[0x0][0xc54] ;  /* 0x00031500ff0b9b82 */ /* 0x000ea20000000800 */
[----:B------:R-:W-:-:S02]  /*16670*/  IMAD.IADD R9, R13, 0x1, R9 ;  /* 0x000000010d097824 */ /* 0x000fc400078e0209 */
[----:B------:R-:W-:Y:S01]  /*16680*/  IMAD.IADD R14, R188, 0x1, R194 ;  /* 0x00000001bc0e7824 */ /* 0x000fe200078e02c2 */
[----:B-1----:R-:W-:Y:S01]  /*16690*/  LEA R13, P0, R12, R10, 0x2 ;  /* 0x0000000a0c0d7211 */ /* 0x002fe200078010ff */
[----:B---3--:R-:W-:-:S03]  /*166a0*/  IMAD.MOV R10, RZ, RZ, -R157 ;  /* 0x000000ffff0a7224 */ /* 0x008fc600078e0a9d */
[----:B--2---:R-:W-:Y:S02]  /*166b0*/  LEA.HI.X R9, R12, R11, R9, 0x2, P0 ;  /* 0x0000000b0c097211 */ /* 0x004fe400000f1409 */
[----:B------:R-:W-:Y:S01]  /*166c0*/  ISETP.NE.AND P0, PT, R215, R10, PT ;  /* 0x0000000ad700720c */ /* 0x000fe20003f05270 */
[----:B------:R-:W-:Y:S04]  /*166d0*/  SHFL.IDX PT, R12, R13, 0x1, 0x1c1f ;  /* 0x003c1f000d0c7f89 */ /* 0x000fe800000e0000 */
[----:B------:R-:W-:Y:S04]  /*166e0*/  SHFL.IDX PT, R10, R13, RZ, 0x1c1f ;  /* 0x001c1fff0d0a7589 */ /* 0x000fe800000e0000 */
[----:B------:R-:W1:Y:S04]  /*166f0*/  SHFL.IDX PT, R11, R9, RZ, 0x1c1f ;  /* 0x001c1fff090b7589 */ /* 0x000e6800000e0000 */
[----:B------:R2:W3:Y:S02]  /*16700*/  SHFL.IDX PT, R13, R9, 0x1, 0x1c1f ;  /* 0x003c1f00090d7f89 */ /* 0x0004e400000e0000 */
[----:B--2---:R-:W-:-:S05]  /*16710*/  IMAD R9, R4, R156, RZ ;  /* 0x0000009c04097224 */ /* 0x004fca00078e02ff */
[C---:B------:R-:W-:Y:S01]  /*16720*/  ISETP.GE.OR P1, PT, R14.reuse, R9, P0 ;  /* 0x000000090e00720c */ /* 0x040fe20000726670 */
[----:B------:R-:W-:-:S05]  /*16730*/  VIADD R14, R14, 0x8 ;  /* 0x000000080e0e7836 */ /* 0x000fca0000000000 */
[----:B------:R-:W-:-:S07]  /*16740*/  ISETP.GE.OR P0, PT, R14, R9, P0 ;  /* 0x000000090e00720c */ /* 0x000fce0000706670 */
[----:B-1----:R1:W-:Y:S06]  /*16750*/  @!P1 ST.E desc[UR42][R10.64], R154 ;  /* 0x0000009a0a009985 */ /* 0x0023ec000c10192a */
[----:B---3--:R1:W-:Y:S02]  /*16760*/  @!P0 ST.E desc[UR42][R12.64], R3 ;  /* 0x000000030c008985 */ /* 0x0083e4000c10192a */
.L_x_5719:
[----:B------:R-:W-:Y:S02]  /*16770*/  ISETP.GT.AND P1, PT, R218, 0x1, PT ;  /* 0x00000001da00780c */ /* 0x000fe40003f24270 */
[----:B------:R-:W-:-:S04]  /*16780*/  ISETP.NE.U32.AND P0, PT, RZ, UR6, PT ;  /* 0x00000006ff007c0c */ /* 0x000fc8000bf05070 */
[----:B------:R-:W-:-:S04]  /*16790*/  ISETP.NE.AND.EX P0, PT, RZ, UR7, PT, P0 ;  /* 0x00000007ff007c0c */ /* 0x000fc8000bf05300 */
[----:B------:R-:W-:-:S03]  /*167a0*/  SEL R219, R219, RZ, !P0 ;  /* 0x000000ffdbdb7207 */ /* 0x000fc60004000000 */
[----:B------:R-:W-:Y:S06]  /*167b0*/  @P1 BRA `(.L_x_5720) ;  /* 0x0000001000381947 */ /* 0x000fec0003800000 */
[----:B-1----:R-:W1:Y:S01]  /*167c0*/  S2R R10, SR_TID.X ;  /* 0x00000000000a7919 */ /* 0x002e620000002100 */
[----:B------:R-:W2:Y:S01]  /*167d0*/  LDC R87, c[0x0][0xce8] ;  /* 0x00033a00ff577b82 */ /* 0x000ea20000000800 */
        /* <DEDUP_REMOVED lines=17> */
[----:B------:R-:W-:Y:S01]  /*168f0*/  IADD3 R45, P1, R20, 0x6000, RZ ;  /* 0x00006000142d7810 */ /* 0x000fe20007f3e0ff */
[----:B--2---:R-:W-:Y:S01]  /*16900*/  IMAD R90, R4, R87, RZ ;  /* 0x00000057045a7224 */ /* 0x004fe200078e02ff */
[----:B------:R-:W-:Y:S01]  /*16910*/  IADD3 R49, P2, R20, 0x7000, RZ ;  /* 0x0000700014317810 */ /* 0x000fe20007f5e0ff */
[----:B------:R-:W5:Y:S01]  /*16920*/  LD.E.128 R24, desc[UR42][R24.64] ;  /* 0x0000002a18187980 */ /* 0x000f62000c101d00 */
        /* <DEDUP_REMOVED lines=75> */
[----:B------:R-:W-:Y:S01]  /*16de0*/  ISETP.NE.AND P3, PT, R87, 0x1, PT ;  /* 0x000000015700780c */ /* 0x000fe20003f65270 */
[C---:B------:R-:W-:Y:S01]  /*16df0*/  IMAD R21, R0.reuse, UR5, R9 ;  /* 0x0000000500157c24 */ /* 0x040fe2000f8e0209 */
[----:B------:R-:W-:Y:S01]  /*16e00*/  LOP3.LUT R11, R11, 0xfffffff8, RZ, 0xc0, !PT ;  /* 0xfffffff80b0b7812 */ /* 0x000fe200078ec0ff */
[----:B------:R-:W-:Y:S01]  /*16e10*/  IMAD.WIDE.U32 R8, R0, UR4, RZ ;  /* 0x0000000400087c25 */ /* 0x000fe2000f8e00ff */
[----:B------:R-:W-:Y:S01]  /*16e20*/  ULDC.64 UR4, c[0x0][0xbe8] ;  /* 0x0002fa0000047ab9 */ /* 0x000fe20000000a00 */
[----:B------:R-:W1:Y:S01]  /*16e30*/  LDC R0, c[0x0][0xbc8] ;  /* 0x0002f200ff007b82 */ /* 0x000e620000000800 */
[----:B------:R-:W5:Y:S01]  /*16e40*/  LD.E.128 R12, desc[UR42][R12.64] ;  /* 0x0000002a0c0c7980 */ /* 0x000f62000c101d00 */
[----:B------:R-:W-:-:S03]  /*16e50*/  IMAD.IADD R9, R9, 0x1, R21 ;  /* 0x0000000109097824 */ /* 0x000fc600078e0215 */
[----:B------:R-:W5:Y:S03]  /*16e60*/  LD.E.128 R56, desc[UR42][R56.64] ;  /* 0x0000002a38387980 */ /* 0x000f66000c101d00 */
[----:B------:R-:W2:Y:S01]  /*16e70*/  @P3 LDC R89, c[0x0][0xcec] ;  /* 0x00033b00ff593b82 */ /* 0x000ea20000000800 */
[C---:B------:R-:W-:Y:S01]  /*16e80*/  IMAD.WIDE.U32 R8, R217.reuse, UR4, R8 ;  /* 0x00000004d9087c25 */ /* 0x040fe2000f8e0008 */
[----:B------:R-:W5:Y:S03]  /*16e90*/  LD.E.128 R60, desc[UR42][R60.64] ;  /* 0x0000002a3c3c7980 */ /* 0x000f66000c101d00 */
[----:B------:R-:W-:Y:S01]  /*16ea0*/  IMAD.IADD R20, R10, 0x1, -R11 ;  /* 0x000000010a147824 */ /* 0x000fe200078e0a0b */
[----:B------:R-:W5:Y:S02]  /*16eb0*/  LD.E.128 R64, desc[UR42][R64.64] ;  /* 0x0000002a40407980 */ /* 0x000f64000c101d00 */
[----:B------:R-:W4:Y:S01]  /*16ec0*/  @P3 LDC R91, c[0x0][0xcf0] ;  /* 0x00033c00ff5b3b82 */ /* 0x000f220000000800 */
[----:B------:R-:W-:Y:S01]  /*16ed0*/  SHF.R.S32.HI R10, RZ, 0x1f, R219 ;  /* 0x0000001fff0a7819 */ /* 0x000fe200000114db */
[----:B------:R-:W-:Y:S01]  /*16ee0*/  IMAD R9, R217, UR5, R9 ;  /* 0x00000005d9097c24 */ /* 0x000fe2000f8e0209 */
[----:B------:R-:W-:Y:S01]  /*16ef0*/  ULDC.64 UR4, c[0x0][0xbf0] ;  /* 0x0002fc0000047ab9 */ /* 0x000fe20000000a00 */
[----:B------:R-:W5:Y:S02]  /*16f00*/  LD.E.128 R68, desc[UR42][R68.64] ;  /* 0x0000002a44447980 */ /* 0x000f64000c101d00 */
[----:B------:R-:W-:Y:S01]  /*16f10*/  IMAD R10, R10, UR4, RZ ;  /* 0x000000040a0a7c24 */ /* 0x000fe2000f8e02ff */
[-C--:B-1----:R-:W-:Y:S01]  /*16f20*/  ISETP.GE.AND P1, PT, R226, R0.reuse, PT ;  /* 0x00000000e200720c */ /* 0x082fe20003f26270 */
[----:B------:R-:W-:Y:S01]  /*16f30*/  IMAD R11, R20, 0x20, R3 ;  /* 0x00000020140b7824 */ /* 0x000fe200078e0203 */
[----:B------:R-:W5:Y:S01]  /*16f40*/  LD.E.128 R72, desc[UR42][R72.64] ;  /* 0x0000002a48487980 */ /* 0x000f62000c101d00 */
[----:B------:R-:W-:Y:S01]  /*16f50*/  IMAD R85, R219, UR5, R10 ;  /* 0x00000005db557c24 */ /* 0x000fe2000f8e020a */
[----:B------:R-:W-:Y:S01]  /*16f60*/  SEL R10, RZ, 0xffffffff, P1 ;  /* 0xffffffffff0a7807 */ /* 0x000fe20000800000 */
[----:B------:R-:W-:Y:S01]  /*16f70*/  IMAD.IADD R3, R3, 0x1, R194 ;  /* 0x0000000103037824 */ /* 0x000fe200078e02c2 */
[-C--:B------:R-:W-:Y:S01]  /*16f80*/  ISETP.GE.AND P0, PT, R225, R0.reuse, PT ;  /* 0x00000000e100720c */ /* 0x080fe20003f06270 */
[----:B------:R-:W-:Y:S01]  /*16f90*/  IMAD.IADD R194, R194, 0x1, R11 ;  /* 0x00000001c2c27824 */ /* 0x000fe200078e020b */
[----:B------:R-:W5:Y:S01]  /*16fa0*/  LD.E.128 R76, desc[UR42][R76.64] ;  /* 0x0000002a4c4c7980 */ /* 0x000f62000c101d00 */
[----:B------:R-:W-:Y:S01]  /*16fb0*/  IMAD.SHL.U32 R93, R10, 0x2, RZ ;  /* 0x000000020a5d7824 */ /* 0x000fe200078e00ff */
[----:B------:R-:W-:Y:S01]  /*16fc0*/  SEL R21, RZ, 0xffffffff, P0 ;  /* 0xffffffffff157807 */ /* 0x000fe20000000000 */
[----:B--2---:R-:W-:Y:S01]  /*16fd0*/  @P3 IMAD.HI.U32 R10, R194, R89, RZ ;  /* 0x00000059c20a3227 */ /* 0x004fe200078e00ff */
[-C--:B------:R-:W-:Y:S01]  /*16fe0*/  ISETP.GE.AND P2, PT, R187, R0.reuse, PT ;  /* 0x00000000bb00720c */ /* 0x080fe20003f46270 */
[----:B------:R-:W5:Y:S01]  /*16ff0*/  LD.E.128 R80, desc[UR42][R80.64] ;  /* 0x0000002a50507980 */ /* 0x000f62000c101d00 */
[-C--:B------:R-:W-:Y:S01]  /*17000*/  ISETP.GE.AND P0, PT, R224, R0.reuse, PT ;  /* 0x00000000e000720c */ /* 0x080fe20003f06270 */
        /* <DEDUP_REMOVED lines=9> */
[-C--:B------:R-:W-:Y:S01]  /*170a0*/  ISETP.GE.AND P0, PT, R223, R0.reuse, PT ;  /* 0x00000000df00720c */ /* 0x080fe20003f06270 */
[----:B------:R-:W-:Y:S01]  /*170b0*/  IMAD.SHL.U32 R85, R10, 0x8, RZ ;  /* 0x000000080a557824 */ /* 0x000fe200078e00ff */
[--C-:B------:R-:W-:Y:S01]  /*170c0*/  SHF.R.S32.HI R10, RZ, 0x1f, R11.reuse ;  /* 0x0000001fff0a7819 */ /* 0x100fe2000001140b */
[----:B------:R-:W-:Y:S01]  /*170d0*/  @!PT LDS RZ, [RZ] ;  /* 0x00000000fffff984 */ /* 0x000fe20000000800 */
[----:B------:R-:W-:Y:S01]  /*170e0*/  @!PT LDS RZ, [RZ] ;  /* 0x00000000fffff984 */ /* 0x000fe20000000800 */
[----:B------:R-:W-:Y:S01]  /*170f0*/  @!PT LDS RZ, [RZ] ;  /* 0x00000000fffff984 */ /* 0x000fe20000000800 */
[----:B------:R-:W-:Y:S01]  /*17100*/  @!PT LDS RZ, [RZ] ;  /* 0x00000000fffff984 */ /* 0x000fe20000000800 */
[----:B------:R1:W-:Y:S06]  /*17110*/  MEMBAR.ALL.CTA ;  /* 0x0000000000007992 */ /* 0x0003ec0000008000 */
[----:B-1----:R-:W1:Y:S01]  /*17120*/  FENCE.VIEW.ASYNC.S ;  /* 0x00000000000073c6 */ /* 0x002e620000000000 */
        /* <DEDUP_REMOVED lines=9> */
[----:B------:R-:W-:-:S04]  /*171c0*/  IMAD.WIDE.U32 R8, R11, UR4, R8 ;  /* 0x000000040b087c25 */ /* 0x000fc8000f8e0008 */
        /* <DEDUP_REMOVED lines=8> */
[----:B------:R-:W-:Y:S02]  /*17250*/  IMAD R10, R10, UR4, RZ ;  /* 0x000000040a0a7c24 */ /* 0x000fe4000f8e02ff */
        /* <DEDUP_REMOVED lines=24> */
[----:B---3--:R-:W-:Y:S01]  /*173e0*/  SHF.R.S32.HI R156, RZ, 0x1f, R226 ;  /* 0x0000001fff9c7819 */ /* 0x008fe200000114e2 */
[----:B--2---:R-:W-:Y:S06]  /*173f0*/  @P1 BRA `(.L_x_5722) ;  /* 0x0000000000841947 */ /* 0x004fec0003800000 */
        /* <DEDUP_REMOVED lines=20> */
[CC--:B--2---:R-:W-:Y:S02]  /*17540*/  @!P0 LEA R10, P5, R224.reuse, R8.reuse, 0x1 ;  /* 0x00000008e00a8211 */ /* 0x0c4fe400078a08ff */
        /* <DEDUP_REMOVED lines=12> */
.L_x_5722:
[----:B------:R-:W-:Y:S05]  /*17610*/  BSYNC B1 ;  /* 0x0000000000017941 */ /* 0x000fea0003800000 */
.L_x_5721:
[----:B------:R-:W-:Y:S01]  /*17620*/  VIADD R3, R3, 0x20 ;  /* 0x0000002003037836 */ /* 0x000fe20000000000 */
[----:B-1-3--:R1:W2:Y:S04]  /*17630*/  SHFL.IDX PT, R9, R88, 0x1, 0x181f ;  /* 0x00381f0058097f89 */ /* 0x00a2a800000e0000 */
[----:B------:R-:W-:Y:S01]  /*17640*/  ISETP.GE.AND P0, PT, R3, R90, PT ;  /* 0x0000005a0300720c */ /* 0x000fe20003f06270 */
[----:B----4-:R1:W3:-:S12]  /*17650*/  SHFL.IDX PT, R8, R87, 0x1, 0x181f ;  /* 0x00381f0057087f89 */ /* 0x0102d800000e0000 */
[----:B-1----:R-:W-:Y:S05]  /*17660*/  @P0 BRA `(.L_x_5723) ;  /* 0x00000028008c0947 */ /* 0x002fea0003800000 */
[-C--:B------:R-:W-:Y:S02]  /*17670*/  ISETP.GE.AND P5, PT, R226, R0.reuse, PT ;  /* 0x00000000e200720c */ /* 0x080fe40003fa6270 */
[-C--:B------:R-:W-:Y:S02]  /*17680*/  ISETP.GE.AND P6, PT, R187, R0.reuse, PT ;  /* 0x00000000bb00720c */ /* 0x080fe40003fc6270 */
[-C--:B------:R-:W-:Y:S02]  /*17690*/  ISETP.GE.AND P4, PT, R225, R0.reuse, PT ;  /* 0x00000000e100720c */ /* 0x080fe40003f86270 */
[-C--:B------:R-:W-:Y:S02]  /*176a0*/  ISETP.GE.AND P2, PT, R223, R0.reuse, PT ;  /* 0x00000000df00720c */ /* 0x080fe40003f46270 */
[----:B------:R-:W-:Y:S02]  /*176b0*/  ISETP.GE.AND P3, PT, R224, R0, PT ;  /* 0x00000000e000720c */ /* 0x000fe40003f66270 */
[----:B------:R-:W-:-:S03]  /*176c0*/  LOP3.LUT P0, RZ, R86, 0x40, RZ, 0xc0, !PT ;  /* 0x0000004056ff7812 */ /* 0x000fc6000780c0ff */
[C---:B---3-5:R-:W-:Y:S02]  /*176d0*/  @!P5 LEA R12, P1, R226.reuse, R8, 0x1 ;  /* 0x00000008e20cd211 */ /* 0x068fe400078208ff */
[----:B--2---:R-:W-:Y:S02]  /*176e0*/  @!P6 IMAD.WIDE R10, R187, 0x2, R8 ;  /* 0x00000002bb0ae825 */ /* 0x004fe400078e0208 */
        /* <DEDUP_REMOVED lines=27> */
.L_x_5720:
[----:B------:R-:W-:Y:S01]  /*178a0*/  ULDC.64 UR4, c[0x0][0xc08] ;  /* 0x0003020000047ab9 */ /* 0x000fe20000000a00 */
[----:B-1----:R-:W-:Y:S01]  /*178b0*/  IMAD.IADD R11, R216, 0x1, R194 ;  /* 0x00000001d80b7824 */ /* 0x002fe200078e02c2 */
        /* <DEDUP_REMOVED lines=9> */
[----:B------:R-:W-:Y:S01]  /*17950*/  IMAD.MOV.U32 R10, RZ, RZ, R11 ;  /* 0x000000ffff0a7224 */ /* 0x000fe200078e000b */
[----:B------:R-:W-:Y:S01]  /*17960*/  SHF.R.S32.HI R155, RZ, 0x1f, R235 ;  /* 0x0000001fff9b7819 */ /* 0x000fe200000114eb */
[----:B------:R-:W-:Y:S01]  /*17970*/  IMAD.IADD R9, R9, 0x1, R3 ;  /* 0x0000000109097824 */ /* 0x000fe200078e0203 */
[----:B---3--:R-:W-:Y:S01]  /*17980*/  SHF.R.S32.HI R156, RZ, 0x1f, R236 ;  /* 0x0000001fff9c7819 */ /* 0x008fe200000114ec */
[----:B------:R-:W1:Y:S01]  /*17990*/  LDC R3, c[0x0][0xce8] ;  /* 0x00033a00ff037b82 */ /* 0x000e620000000800 */
[----:B------:R-:W-:Y:S01]  /*179a0*/  IMAD.IADD R194, R188, 0x1, R194 ;  /* 0x00000001bcc27824 */ /* 0x000fe200078e02c2 */
[----:B------:R-:W-:Y:S01]  /*179b0*/  SHF.R.S32.HI R157, RZ, 0x1f, R237 ;  /* 0x0000001fff9d7819 */ /* 0x000fe200000114ed */
[----:B------:R-:W-:-:S04]  /*179c0*/  IMAD.WIDE.U32 R8, R217, UR4, R8 ;  /* 0x00000004d9087c25 */ /* 0x000fc8000f8e0008 */
[----:B------:R-:W-:Y:S01]  /*179d0*/  IMAD R9, R217, UR5, R9 ;  /* 0x00000005d9097c24 */ /* 0x000fe2000f8e0209 */
[----:B------:R-:W-:Y:S01]  /*179e0*/  ULDC.64 UR4, c[0x0][0xc40] ;  /* 0x0003100000047ab9 */ /* 0x000fe20000000a00 */
[----:B------:R-:W-:Y:S02]  /*179f0*/  VIADD R159, R192, 0xc8 ;  /* 0x000000c8c09f7836 */ /* 0x000fe40000000000 */
[----:B------:R-:W-:Y:S02]  /*17a00*/  IMAD R0, R0, UR4, RZ ;  /* 0x0000000400007c24 */ /* 0x000fe4000f8e02ff */
[----:B------:R-:W-:Y:S01]  /*17a10*/  IMAD.WIDE.U32 R8, R219, UR4, R8 ;  /* 0x00000004db087c25 */ /* 0x000fe2000f8e0008 */
[----:B------:R-:W-:-:S03]  /*17a20*/  SHF.R.S32.HI R159, RZ, 0x1f, R159 ;  /* 0x0000001fff9f7819 */ /* 0x000fc6000001149f */
[----:B------:R-:W-:Y:S01]  /*17a30*/  IMAD R0, R219, UR5, R0 ;  /* 0x00000005db007c24 */ /* 0x000fe2000f8e0200 */
[----:B------:R-:W-:Y:S01]  /*17a40*/  ULDC.64 UR4, c[0x0][0xc48] ;  /* 0x0003120000047ab9 */ /* 0x000fe20000000a00 */
[C---:B------:R-:W-:Y:S01]  /*17a50*/  VIADD R161, R192.reuse, 0xc0 ;  /* 0x000000c0c0a17836 */ /* 0x040fe20000000000 */
[----:B------:R-:W-:Y:S01]  /*17a60*/  SHF.R.S32.HI R219, RZ, 0x1f, R192 ;  /* 0x0000001fffdb7819 */ /* 0x000fe200000114c0 */
[----:B------:R-:W-:Y:S02]  /*17a70*/  IMAD.IADD R9, R9, 0x1, R0 ;  /* 0x0000000109097824 */ /* 0x000fe400078e0200 */
[----:B------:R-:W-:Y:S01]  /*17a80*/  VIADD R163, R192, 0xb8 ;  /* 0x000000b8c0a37836 */ /* 0x000fe20000000000 */
[----:B-1----:R-:W-:Y:S01]  /*17a90*/  ISETP.NE.AND P0, PT, R3, 0x1, PT ;  /* 0x000000010300780c */ /* 0x002fe20003f05270 */
[----:B------:R-:W-:Y:S01]  /*17aa0*/  IMAD.WIDE.U32 R8, R231, UR4, R8 ;  /* 0x00000004e7087c25 */ /* 0x000fe2000f8e0008 */
[----:B------:R-:W-:Y:S02]  /*17ab0*/  SHF.R.S32.HI R161, RZ, 0x1f, R161 ;  /* 0x0000001fffa17819 */ /* 0x000fe400000114a1 */
[----:B------:R-:W-:Y:S01]  /*17ac0*/  SHF.R.S32.HI R163, RZ, 0x1f, R163 ;  /* 0x0000001fffa37819 */ /* 0x000fe200000114a3 */
[----:B------:R-:W-:-:S02]  /*17ad0*/  IMAD R4, R4, R3, RZ ;  /* 0x0000000304047224 */ /* 0x000fc400078e02ff */
[----:B------:R-:W-:Y:S01]  /*17ae0*/  IMAD R9, R231, UR5, R9 ;  /* 0x00000005e7097c24 */ /* 0x000fe2000f8e0209 */
[----:B------:R-:W-:Y:S01]  /*17af0*/  ULDC.64 UR4, c[0x0][0xc30] ;  /* 0x00030c0000047ab9 */ /* 0x000fe20000000a00 */
[C---:B------:R-:W-:Y:S02]  /*17b00*/  VIADD R165, R192.reuse, 0xb0 ;  /* 0x000000b0c0a57836 */ /* 0x040fe40000000000 */
[C---:B------:R-:W-:Y:S02]  /*17b10*/  VIADD R167, R192.reuse, 0xa8 ;  /* 0x000000a8c0a77836 */ /* 0x040fe40000000000 */
[----:B------:R-:W1:Y:S01]  /*17b20*/  @P0 LDC R12, c[0x0][0xcec] ;  /* 0x00033b00ff0c0b82 */ /* 0x000e620000000800 */
[C---:B------:R-:W-:Y:S01]  /*17b30*/  VIADD R169, R192.reuse, 0xa0 ;  /* 0x000000a0c0a97836 */ /* 0x040fe20000000000 */
[----:B------:R-:W-:Y:S01]  /*17b40*/  SHF.R.S32.HI R165, RZ, 0x1f, R165 ;  /* 0x0000001fffa57819 */ /* 0x000fe200000114a5 */
[C---:B------:R-:W-:Y:S01]  /*17b50*/  VIADD R171, R192.reuse, 0x98 ;  /* 0x00000098c0ab7836 */ /* 0x040fe20000000000 */
[----:B------:R-:W-:Y:S01]  /*17b60*/  SHF.R.S32.HI R167, RZ, 0x1f, R167 ;  /* 0x0000001fffa77819 */ /* 0x000fe200000114a7 */
[C---:B------:R-:W-:Y:S01]  /*17b70*/  VIADD R173, R192.reuse, 0x90 ;  /* 0x00000090c0ad7836 */ /* 0x040fe20000000000 */
[----:B------:R-:W-:Y:S01]  /*17b80*/  SHF.R.S32.HI R169, RZ, 0x1f, R169 ;  /* 0x0000001fffa97819 */ /* 0x000fe200000114a9 */
[C---:B------:R-:W-:Y:S01]  /*17b90*/  VIADD R175, R192.reuse, 0x88 ;  /* 0x00000088c0af7836 */ /* 0x040fe20000000000 */
[----:B------:R-:W2:Y:S01]  /*17ba0*/  @P0 LDC R0, c[0x0][0xcf0] ;  /* 0x00033c00ff000b82 */ /* 0x000ea20000000800 */
        /* <DEDUP_REMOVED lines=19> */
[C---:B------:R-:W-:Y:S01]  /*17ce0*/  VIADD R204, R192.reuse, 0x40 ;  /* 0x00000040c0cc7836 */ /* 0x040fe20000000000 */
[----:B------:R-:W-:Y:S01]  /*17cf0*/  SHF.R.S32.HI R201, RZ, 0x1f, R201 ;  /* 0x0000001fffc97819 */ /* 0x000fe200000114c9 */
[C---:B------:R-:W-:Y:S01]  /*17d00*/  VIADD R206, R192.reuse, 0x38 ;  /* 0x00000038c0ce7836 */ /* 0x040fe20000000000 */
[----:B--2---:R-:W-:Y:S01]  /*17d10*/  @P0 SHF.R.U32.HI R10, RZ, R0, R12 ;  /* 0x00000000ff0a0219 */ /* 0x004fe2000001160c */
        /* <DEDUP_REMOVED lines=17> */
[----:B------:R-:W-:Y:S01]  /*17e30*/  ULDC.64 UR4, c[0x0][0xc28] ;  /* 0x00030a0000047ab9 */ /* 0x000fe20000000a00 */
[C---:B------:R-:W-:Y:S01]  /*17e40*/  VIADD R217, R192.reuse, 0x8 ;  /* 0x00000008c0d97836 */ /* 0x040fe20000000000 */
[----:B------:R-:W-:Y:S01]  /*17e50*/  SHF.R.S32.HI R228, RZ, 0x1f, R228 ;  /* 0x0000001fffe47819 */ /* 0x000fe200000114e4 */
[----:B------:R-:W-:Y:S01]  /*17e60*/  IMAD.IADD R9, R9, 0x1, R3 ;  /* 0x0000000109097824 */ /* 0x000fe200078e0203 */
[----:B------:R-:W-:Y:S01]  /*17e70*/  SHF.R.S32.HI R3, RZ, 0x1f, R0 ;  /* 0x0000001fff037819 */ /* 0x000fe20000011400 */
[----:B------:R-:W-:Y:S01]  /*17e80*/  VIADD R158, R192, 0xc8 ;  /* 0x000000c8c09e7836 */ /* 0x000fe20000000000 */
[----:B------:R-:W-:Y:S01]  /*17e90*/  SHF.R.S32.HI R217, RZ, 0x1f, R217 ;  /* 0x0000001fffd97819 */ /* 0x000fe200000114d9 */
[----:B------:R-:W-:-:S04]  /*17ea0*/  IMAD.WIDE.U32 R8, R0, UR4, R8 ;  /* 0x0000000400087c25 */ /* 0x000fc8000f8e0008 */
[----:B------:R-:W-:Y:S02]  /*17eb0*/  IMAD R3, R3, UR4, RZ ;  /* 0x0000000403037c24 */ /* 0x000fe4000f8e02ff */
[----:B------:R-:W-:Y:S02]  /*17ec0*/  VIADD R160, R192, 0xc0 ;  /* 0x000000c0c0a07836 */ /* 0x000fe40000000000 */
[----:B------:R-:W-:Y:S01]  /*17ed0*/  IMAD R3, R0, UR5, R3 ;  /* 0x0000000500037c24 */ /* 0x000fe2000f8e0203 */
[----:B------:R-:W-:Y:S01]  /*17ee0*/  ULDC.64 UR4, c[0x0][0xc00] ;  /* 0x0003000000047ab9 */ /* 0x000fe20000000a00 */
[----:B------:R-:W-:Y:S01]  /*17ef0*/  VIADD R162, R192, 0xb8 ;  /* 0x000000b8c0a27836 */ /* 0x000fe20000000000 */
[----:B------:R-:W-:Y:S01]  /*17f00*/  LEA R0, P0, R8, UR4, 0x2 ;  /* 0x0000000408007c11 */ /* 0x000fe2000f8010ff */
[----:B------:R-:W-:Y:S02]  /*17f10*/  IMAD.IADD R3, R9, 0x1, R3 ;  /* 0x0000000109037824 */ /* 0x000fe400078e0203 */
[----:B------:R-:W-:-:S02]  /*17f20*/  VIADD R164, R192, 0xb0 ;  /* 0x000000b0c0a47836 */ /* 0x000fc40000000000 */
[----:B------:R1:W2:Y:S01]  /*17f30*/  SHFL.IDX PT, R15, R0, RZ, 0x1c1f ;  /* 0x001c1fff000f7589 */ /* 0x0002a200000e0000 */
[----:B------:R-:W-:Y:S01]  /*17f40*/  LEA.HI.X R3, R8, UR5, R3, 0x2, P0 ;  /* 0x0000000508037c11 */ /* 0x000fe200080f1403 */
[----:B------:R-:W-:Y:S01]  /*17f50*/  VIADD R8, R2, 0x38820 ;  /* 0x0003882002087836 */ /* 0x000fe20000000000 */
[----:B------:R-:W-:Y:S01]  /*17f60*/  ISETP.GE.AND P0, PT, R194, R4, PT ;  /* 0x00000004c200720c */ /* 0x000fe20003f06270 */
[C---:B------:R-:W-:Y:S02]  /*17f70*/  VIADD R166, R192.reuse, 0xa8 ;  /* 0x000000a8c0a67836 */ /* 0x040fe40000000000 */
[----:B------:R1:W3:Y:S01]  /*17f80*/  SHFL.IDX PT, R14, R3, RZ, 0x1c1f ;  /* 0x001c1fff030e7589 */ /* 0x0002e200000e0000 */
[----:B------:R-:W-:Y:S01]  /*17f90*/  PRMT R8, RZ, 0x654, R8 ;  /* 0x00000654ff087816 */ /* 0x000fe20000000008 */
[C---:B------:R-:W-:Y:S02]  /*17fa0*/  VIADD R168, R192.reuse, 0xa0 ;  /* 0x000000a0c0a87836 */ /* 0x040fe40000000000 */
[C---:B------:R-:W-:Y:S01]  /*17fb0*/  VIADD R170, R192.reuse, 0x98 ;  /* 0x00000098c0aa7836 */ /* 0x040fe20000000000 */
[----:B------:R1:W-:Y:S01]  /*17fc0*/  SYNCS.ARRIVE.TRANS64.RED.A1T0 RZ, [R8+URZ], RZ ;  /* 0x000000ff08ff79a7 */ /* 0x0003e2000810043f */
        /* <DEDUP_REMOVED lines=148> */
.L_x_5725:
[----:B------:R-:W-:Y:S05]  /*18910*/  BSYNC B1 ;  /* 0x0000000000017941 */ /* 0x000fea0003800000 */
.L_x_5724:
[----:B-1----:R-:W-:Y:S01]  /*18920*/  VIADD R9, R194, 0x8 ;  /* 0x00000008c2097836 */ /* 0x002fe20000000000 */
[----:B------:R-:W1:Y:S04]  /*18930*/  SHFL.IDX PT, R3, R3, 0x1, 0x1c1f ;  /* 0x003c1f0003037f89 */ /* 0x000e6800000e0000 */
[----:B------:R-:W-:Y:S01]  /*18940*/  ISETP.GE.AND P0, PT, R9, R4, PT ;  /* 0x000000040900720c */ /* 0x000fe20003f06270 */
[----:B------:R2:W3:-:S12]  /*18950*/  SHFL.IDX PT, R29, R0, 0x1, 0x1c1f ;  /* 0x003c1f00001d7f89 */ /* 0x0004d800000e0000 */
[----:B--2---:R-:W-:Y:S05]  /*18960*/  @P0 BRA `(.L_x_5723) ;  /* 0x0000001400cc0947 */ /* 0x004fea0003800000 */
[----:B------:R-:W-:Y:S02]  /*18970*/  ULDC UR4, c[0x0][0xbc8] ;  /* 0x0002f20000047ab9 */ /* 0x000fe40000000800 */
[----:B------:R-:W-:Y:S02]  /*18980*/  ISETP.GE.AND P4, PT, R192, UR4, PT ;  /* 0x00000004c0007c0c */ /* 0x000fe4000bf86270 */
[----:B------:R-:W-:Y:S02]  /*18990*/  ISETP.GE.AND P2, PT, R229, UR4, PT ;  /* 0x00000004e5007c0c */ /* 0x000fe4000bf46270 */
[----:B------:R-:W-:Y:S02]  /*189a0*/  ISETP.GE.AND P1, PT, R227, UR4, PT ;  /* 0x00000004e3007c0c */ /* 0x000fe4000bf26270 */
[----:B------:R-:W-:-:S07]  /*189b0*/  ISETP.GE.AND P0, PT, R220, UR4, PT ;  /* 0x00000004dc007c0c */ /* 0x000fce000bf06270 */
[----:B---3--:R-:W-:-:S04]  /*189c0*/  @!P4 LEA R8, P3, R192, R29, 0x2 ;  /* 0x0000001dc008c211 */ /* 0x008fc800078610ff */
[----:B-1----:R-:W-:Y:S02]  /*189d0*/  @!P4 LEA.HI.X R9, R192, R3, R219, 0x2, P3 ;  /* 0x00000003c009c211 */ /* 0x002fe400018f14db */
[----:B------:R-:W-:Y:S02]  /*189e0*/  ISETP.GE.AND P3, PT, R213, UR4, PT ;  /* 0x00000004d5007c0c */ /* 0x000fe4000bf66270 */
[----:B------:R-:W-:Y:S01]  /*189f0*/  @!P1 LEA R10, P5, R227, R29, 0x2 ;  /* 0x0000001de30a9211 */ /* 0x000fe200078a10ff */
        /* <DEDUP_REMOVED lines=12> */
[-C--:B-1----:R-:W-:Y:S02]  /*18ac0*/  @!P3 LEA R8, P1, R213, R29.reuse, 0x2 ;  /* 0x0000001dd508b211 */ /* 0x082fe400078210ff */
[----:B--2---:R-:W-:Y:S02]  /*18ad0*/  @!P4 LEA R10, P2, R209, R29, 0x2 ;  /* 0x0000001dd10ac211 */ /* 0x004fe400078410ff */
[----:B------:R-:W-:-:S02]  /*18ae0*/  @!P3 LEA.HI.X R9, R213, R3, R218, 0x2, P1 ;  /* 0x00000003d509b211 */ /* 0x000fc400008f14da */
[----:B------:R-:W-:Y:S02]  /*18af0*/  ISETP.GE.AND P1, PT, R202, UR4, PT ;  /* 0x00000004ca007c0c */ /* 0x000fe4000bf26270 */
[----:B------:R-:W-:Y:S01]  /*18b00*/  @!P4 LEA.HI.X R11, R209, R3, R211, 0x2, P2 ;  /* 0x00000003d10bc211 */ /* 0x000fe200010f14d3 */
[----:B------:R1:W-:Y:S01]  /*18b10*/  @!P3 ST.E.64 desc[UR42][R8.64], R42 ;  /* 0x0000002a0800b985 */ /* 0x0003e2000c101b2a */
[----:B------:R-:W-:Y:S02]  /*18b20*/  ISETP.GE.AND P2, PT, R200, UR4, PT ;  /* 0x00000004c8007c0c */ /* 0x000fe4000bf46270 */
[C---:B---3--:R-:W-:Y:S01]  /*18b30*/  @!P5 LEA R12, P6, R207.reuse, R29, 0x2 ;  /* 0x0000001dcf0cd211 */ /* 0x048fe200078c10ff */
        /* <DEDUP_REMOVED lines=54> */
[----:B------:R-:W-:Y:S02]  /*18ea0*/  @!P1 LEA R20, P3, R168, R29, 0x2 ;  /* 0x0000001da8149211 */ /* 0x000fe400078610ff */
        /* <DEDUP_REMOVED lines=20> */
[C---:B----4-:R-:W-:Y:S01]  /*18ff0*/  @!P0 LEA R14, P5, R158.reuse, R29, 0x2 ;  /* 0x0000001d9e0e8211 */ /* 0x050fe200078a10ff */
        /* <DEDUP_REMOVED lines=26> */
.L_x_5717:
        /* <DEDUP_REMOVED lines=16> */
[----:B-1----:R-:W1:-:S12]  /*192a0*/  S2R R4, SR_TID.X ;  /* 0x0000000000047919 */ /* 0x002e580000002100 */
[----:B------:R-:W4:Y:S01]  /*192b0*/  @!P2 LDC R218, c[0x0][0xbd4] ;  /* 0x0002f500ffdaab82 */ /* 0x000f220000000800 */
[----:B-1----:R-:W-:Y:S01]  /*192c0*/  VIADD R32, R4, 0xffffff80 ;  /* 0xffffff8004207836 */ /* 0x002fe20000000000 */
[----:B----4-:R-:W-:-:S04]  /*192d0*/  ISETP.GT.AND P2, PT, R218, 0x1, PT ;  /* 0x00000001da00780c */ /* 0x010fc80003f44270 */
[----:B------:R-:W-:Y:S01]  /*192e0*/  ISETP.GT.AND P3, PT, R32, 0x3f, PT ;  /* 0x0000003f2000780c */ /* 0x000fe20003f64270 */
[----:B--2---:R-:W-:-:S12]  /*192f0*/  @P1 BRA `(.L_x_5726) ;  /* 0x0000000000101947 */ /* 0x004fd80003800000 */
[----:B------:R-:W-:Y:S05]  /*19300*/  @!P0 BRA `(.L_x_5726) ;  /* 0x00000000000c8947 */ /* 0x000fea0003800000 */
[----:B------:R-:W2:Y:S04]  /*19310*/  LDG.E R11, desc[UR42][R8.64] ;  /* 0x0000002a080b7981 */ /* 0x000ea8000c1e1900 */
[----:B-----5:R-:W2:Y:S02]  /*19320*/  LDG.E R0, desc[UR42][R8.64+0x4] ;  /* 0x0000042a08007981 */ /* 0x020ea4000c1e1900 */
[----:B--2---:R-:W-:-:S07]  /*19330*/  IMAD.IADD R0, R0, 0x1, -R11 ;  /* 0x0000000100007824 */ /* 0x004fce00078e0a0b */
.L_x_5726:
[----:B------:R-:W2:Y:S01]  /*19340*/  LDL.LU R4, [R1+0x64] ;  /* 0x0000640001047983 */ /* 0x000ea20000300800 */
[----:B------:R-:W-:Y:S01]  /*19350*/  BSSY B1, `(.L_x_5727) ;  /* 0x0000036000017945 */ /* 0x000fe20003800000 */
[----:B------:R-:W-:Y:S02]  /*19360*/  SEL R219, R219, RZ, !P0 ;  /* 0x000000ffdbdb7207 */ /* 0x000fe40004000000 */
[----:B-----5:R-:W-:Y:S02]  /*19370*/  SHF.R.S32.HI R28, RZ, 0x1f, R3 ;  /* 0x0000001fff1c7819 */ /* 0x020fe40000011403 */
[----:B--2---:R-:W-:Y:S01]  /*19380*/  SEL R30, R4, RZ, !P0 ;  /* 0x000000ff041e7207 */ /* 0x004fe20004000000 */
[----:B------:R-:W-:Y:S06]  /*19390*/  @P3 BRA `(.L_x_5728) ;  /* 0x0000000000c43947 */ /* 0x000fec0003800000 */
[----:B------:R-:W1:Y:S01]  /*193a0*/  S2R R31, SR_TID.X ;  /* 0x00000000001f7919 */ /* 0x000e620000002100 */
[----:B------:R-:W2:Y:S02]  /*193b0*/  LDC R33, c[0x0][0xce8] ;  /* 0x00033a00ff217b82 */ /* 0x000ea40000000800 */
[----:B--2---:R-:W-:Y:S01]  /*193c0*/  IMAD R4, R0, R33, RZ ;  /* 0x0000002100047224 */ /* 0x004fe200078e02ff */
        /* <DEDUP_REMOVED lines=10> */
[----:B------:R-:W2:Y:S08]  /*19470*/  LDC.64 R14, c[0x0][R26+0x220] ;  /* 0x000088001a0e7b82 */ /* 0x000eb00000000a00 */
[----:B------:R-:W4:Y:S08]  /*19480*/  LDC.64 R24, c[0x0][R26+0x218] ;  /* 0x000086001a187b82 */ /* 0x000f300000000a00 */
[----:B------:R-:W5:Y:S08]  /*19490*/  LDC.64 R12, c[0x0][R26+0x228] ;  /* 0x00008a001a0c7b82 */ /* 0x000f700000000a00 */
[----:B------:R-:W0:Y:S08]  /*194a0*/  LDC.64 R10, c[0x0][R26+0x210] ;  /* 0x000084001a0a7b82 */ /* 0x000e300000000a00 */
[----:B------:R-:W3:Y:S08]  /*194b0*/  @P1 LDC R4, c[0x0][0xcec] ;  /* 0x00033b00ff041b82 */ /* 0x000ef00000000800 */
[----:B------:R-:W5:Y:S01]  /*194c0*/  @P1 LDC R35, c[0x0][0xcf0] ;  /* 0x00033c00ff231b82 */ /* 0x000f620000000800 */
[----:B--2---:R-:W-:-:S07]  /*194d0*/  IMAD R15, R15, R219, RZ ;  /* 0x000000db0f0f7224 */ /* 0x004fce00078e02ff */
[----:B-1----:R-:W1:Y:S01]  /*194e0*/  @!P0 LDC R8, c[0x0][0xc50] ;  /* 0x00031400ff088b82 */ /* 0x002e620000000800 */
[----:B------:R-:W-:-:S04]  /*194f0*/  IMAD.WIDE.U32 R20, R14, R219, RZ ;  /* 0x000000db0e147225 */ /* 0x000fc800078e00ff */
[----:B------:R-:W-:Y:S02]  /*19500*/  IMAD R15, R14, R30, R15 ;  /* 0x0000001e0e0f7224 */ /* 0x000fe400078e020f */
[----:B---3--:R-:W-:Y:S01]  /*19510*/  @P1 IMAD.HI.U32 R4, R31, R4, RZ ;  /* 0x000000041f041227 */ /* 0x008fe200078e00ff */
        /* <DEDUP_REMOVED lines=25> */
.L_x_5728:
[----:B------:R-:W-:Y:S05]  /*196b0*/  BSYNC B1 ;  /* 0x0000000000017941 */ /* 0x000fea0003800000 */
.L_x_5727:
[----:B------:R-:W-:Y:S05]  /*196c0*/  @P2 BRA `(.L_x_5723) ;  /* 0x0000000800742947 */ /* 0x000fea0003800000 */
[----:B------:R-:W2:Y:S01]  /*196d0*/  LDC R13, c[0x0][0xce8] ;  /* 0x00033a00ff0d7b82 */ /* 0x000ea20000000800 */
        /* <DEDUP_REMOVED lines=22> */
[----:B--2---:R-:W-:Y:S01]  /*19840*/  ISETP.NE.AND P0, PT, R13, 0x1, PT ;  /* 0x000000010d00780c */ /* 0x004fe20003f05270 */
[----:B------:R-:W-:Y:S01]  /*19850*/  IMAD R11, R32, 0x20, R25 ;  /* 0x00000020200b7824 */ /* 0x000fe200078e0219 */
[----:B------:R-:W-:Y:S01]  /*19860*/  ULDC.64 UR4, c[0x0][0xbf0] ;  /* 0x0002fc0000047ab9 */ /* 0x000fe20000000a00 */
[----:B------:R-:W-:Y:S01]  /*19870*/  IMAD R29, R0, R13, RZ ;  /* 0x0000000d001d7224 */ /* 0x000fe200078e02ff */
[----:B------:R-:W-:Y:S01]  /*19880*/  SHF.R.S32.HI R32, RZ, 0x1f, R33 ;  /* 0x0000001fff207819 */ /* 0x000fe20000011421 */
[----:B------:R-:W-:Y:S02]  /*19890*/  IMAD.IADD R10, R194, 0x1, R11 ;  /* 0x00000001c20a7824 */ /* 0x000fe400078e020b */
        /* <DEDUP_REMOVED lines=13> */
[----:B------:R-:W2:Y:S01]  /*19970*/  @P0 LDC R21, c[0x0][0xcf0] ;  /* 0x00033c00ff150b82 */ /* 0x000ea20000000800 */
[----:B-1----:R-:W-:-:S05]  /*19980*/  @P0 IMAD.HI.U32 R4, R10, R15, RZ ;  /* 0x0000000f0a040227 */ /* 0x002fca00078e00ff */
[----:B--2---:R-:W-:Y:S02]  /*19990*/  @P0 SHF.R.U32.HI R3, RZ, R21, R4 ;  /* 0x00000015ff030219 */ /* 0x004fe40000011604 */
        /* <DEDUP_REMOVED lines=37> */
[----:B------:R-:W-:Y:S02]  /*19bf0*/  LOP3.LUT R27, R0, R11, RZ, 0xfc, !PT ;  /* 0x0000000b001b7212 */ /* 0x000fe400078efcff */
[----:B------:R-:W-:Y:S02]  /*19c00*/  LEA.HI.X R3, R8, UR5, R3, 0x1, P1 ;  /* 0x0000000508037c11 */ /* 0x000fe400088f0c03 */
[----:B------:R-:W-:Y:S01]  /*19c10*/  SEL R0, RZ, 0x80, P2 ;  /* 0x00000080ff007807 */ /* 0x000fe20001000000 */
[----:B------:R1:W2:Y:S03]  /*19c20*/  SHFL.IDX PT, R8, R4, RZ, 0x181f ;  /* 0x00181fff04087589 */ /* 0x0002a600000e0000 */
[----:B------:R-:W-:Y:S01]  /*19c30*/  LOP3.LUT R28, R27, R0, RZ, 0xfc, !PT ;  /* 0x000000001b1c7212 */ /* 0x000fe200078efcff */
[----:B------:R1:W4:Y:S01]  /*19c40*/  SHFL.IDX PT, R9, R3, RZ, 0x181f ;  /* 0x00181fff03097589 */ /* 0x00032200000e0000 */
[----:B------:R-:W-:Y:S05]  /*19c50*/  @P0 BRA `(.L_x_5730) ;  /* 0x00000000007c0947 */ /* 0x000fea0003800000 */
[-C--:B------:R-:W-:Y:S02]  /*19c60*/  ISETP.GE.AND P2, PT, R226, R26.reuse, PT ;  /* 0x0000001ae200720c */ /* 0x080fe40003f46270 */
[-C--:B------:R-:W-:Y:S02]  /*19c70*/  ISETP.GE.AND P1, PT, R187, R26.reuse, PT ;  /* 0x0000001abb00720c */ /* 0x080fe40003f26270 */
[-C--:B------:R-:W-:Y:S02]  /*19c80*/  ISETP.GE.AND P5, PT, R225, R26.reuse, PT ;  /* 0x0000001ae100720c */ /* 0x080fe40003fa6270 */
[----:B------:R-:W-:-:S07]  /*19c90*/  ISETP.GE.AND P3, PT, R224, R26, PT ;  /* 0x0000001ae000720c */ /* 0x000fce0003f66270 */
[CC--:B--2---:R-:W-:Y:S02]  /*19ca0*/  @!P2 LEA R12, P0, R226.reuse, R8.reuse, 0x1 ;  /* 0x00000008e20ca211 */ /* 0x0c4fe400078008ff */
        /* <DEDUP_REMOVED lines=13> */
[----:B--2---:R-:W-:-:S02]  /*19d80*/  @!P1 LEA R12, P6, R222, R8, 0x1 ;  /* 0x00000008de0c9211 */ /* 0x004fc400078c08ff */
        /* <DEDUP_REMOVED lines=12> */
.L_x_5730:
[----:B------:R-:W-:Y:S05]  /*19e50*/  BSYNC B1 ;  /* 0x0000000000017941 */ /* 0x000fea0003800000 */
.L_x_5729:
[----:B------:R-:W-:Y:S01]  /*19e60*/  VIADD R0, R194, 0x20 ;  /* 0x00000020c2007836 */ /* 0x000fe20000000000 */
[----:B----4-:R4:W0:Y:S04]  /*19e70*/  SHFL.IDX PT, R9, R3, 0x1, 0x181f ;  /* 0x00381f0003097f89 */ /* 0x01082800000e0000 */
[----:B------:R-:W-:Y:S01]  /*19e80*/  ISETP.GE.AND P0, PT, R0, R29, PT ;  /* 0x0000001d0000720c */ /* 0x000fe20003f06270 */
[----:B--2---:R4:W2:-:S12]  /*19e90*/  SHFL.IDX PT, R8, R4, 0x1, 0x181f ;  /* 0x00381f0004087f89 */ /* 0x00489800000e0000 */
[----:B----4-:R-:W-:Y:S05]  /*19ea0*/  @P0 BRA `(.L_x_5723) ;  /* 0x00000000007c0947 */ /* 0x010fea0003800000 */
[-C--:B------:R-:W-:Y:S02]  /*19eb0*/  ISETP.GE.AND P5, PT, R226, R26.reuse, PT ;  /* 0x0000001ae200720c */ /* 0x080fe40003fa6270 */
[-C--:B------:R-:W-:Y:S02]  /*19ec0*/  ISETP.GE.AND P4, PT, R187, R26.reuse, PT ;  /* 0x0000001abb00720c */ /* 0x080fe40003f86270 */
[-C--:B------:R-:W-:Y:S02]  /*19ed0*/  ISETP.GE.AND P0, PT, R225, R26.reuse, PT ;  /* 0x0000001ae100720c */ /* 0x080fe40003f06270 */
[----:B------:R-:W-:Y:S02]  /*19ee0*/  ISETP.GE.AND P1, PT, R224, R26, PT ;  /* 0x0000001ae000720c */ /* 0x000fe40003f26270 */
[----:B------:R-:W-:-:S05]  /*19ef0*/  LOP3.LUT P2, RZ, R27, 0x40, RZ, 0xc0, !PT ;  /* 0x000000401bff7812 */ /* 0x000fca000784c0ff */
[C---:B--2---:R-:W-:Y:S02]  /*19f00*/  @!P5 LEA R12, P3, R226.reuse, R8, 0x1 ;  /* 0x00000008e20cd211 */ /* 0x044fe400078608ff */
[----:B0-----:R-:W-:Y:S02]  /*19f10*/  @!P4 IMAD.WIDE R10, R187, 0x2, R8 ;  /* 0x00000002bb0ac825 */ /* 0x001fe400078e0208 */
[----:B------:R-:W-:Y:S02]  /*19f20*/  @!P5 LEA.HI.X R13, R226, R9, R38, 0x1, P3 ;  /* 0x00000009e20dd211 */ /* 0x000fe400018f0c26 */
[----:B------:R-:W-:Y:S01]  /*19f30*/  ISETP.GE.AND P3, PT, R223, R26, PT ;  /* 0x0000001adf00720c */ /* 0x000fe20003f66270 */
        /* <DEDUP_REMOVED lines=22> */
.L_x_5723:
[----:B------:R-:W-:Y:S05]  /*1a0a0*/  BSYNC B0 ;  /* 0x0000000000007941 */ /* 0x000fea0003800000 */
.L_x_5716:
[----:B------:R-:W-:Y:S02]  /*1a0b0*/  ULDC UR4, c[0x0][0xd3c] ;  /* 0x00034f0000047ab9 */ /* 0x000fe40000000800 */
[----:B------:R-:W-:-:S13]  /*1a0c0*/  ISETP.GE.AND P0, PT, R7, UR4, PT ;  /* 0x0000000407007c0c */ /* 0x000fda000bf06270 */
[----:B------:R-:W-:Y:S05]  /*1a0d0*/  @!P0 BRA `(.L_x_5731) ;  /* 0xfffffe74004c8947 */ /* 0x000fea000383ffff */
[----:B------:R-:W-:Y:S05]  /*1a0e0*/  BRA `(.L_x_5589) ;  /* 0x000000a800ec7947 */ /* 0x000fea0003800000 */
.L_x_5587:
        /* <DEDUP_REMOVED lines=18> */
.L_x_5732:
        /* <DEDUP_REMOVED lines=43> */
.L_x_5736:
        /* <DEDUP_REMOVED lines=39> */
.L_x_5734:
        /* <DEDUP_REMOVED lines=12> */
.L_x_5737:
        /* <DEDUP_REMOVED lines=63> */
.L_x_5738:
        /* <DEDUP_REMOVED lines=61> */
.L_x_5739:
[----:B01----:R-:W-:-:S05]  /*1afb0*/  LOP3.LUT R3, RZ, R2, RZ, 0x33, !PT ;  /* 0x00000002ff037212 */ /* 0x003fca00078e33ff */
[----:B------:R-:W-:-:S05]  /*1afc0*/  IMAD.IADD R2, R4, 0x1, R3 ;  /* 0x0000000104027824 */ /* 0x000fca00078e0203 */
[----:B------:R1:W-:Y:S01]  /*1afd0*/  STL [R1+0x4], R2 ;  /* 0x0000040201007387 */ /* 0x0003e20000100800 */
[----:B------:R-:W-:Y:S05]  /*1afe0*/  BRA `(.L_x_5740) ;  /* 0x0000000000107947 */ /* 0x000fea0003800000 */
.L_x_5735:
[----:B------:R-:W-:Y:S01]  /*1aff0*/  IMAD.U32 R2, RZ, RZ, UR6 ;  /* 0x00000006ff027e24 */ /* 0x000fe2000f8e00ff */
[----:B------:R0:W-:Y:S04]  /*1b000*/  STL [R1+0x4], RZ ;  /* 0x000004ff01007387 */ /* 0x0001e80000100800 */
[----:B------:R0:W-:Y:S04]  /*1b010*/  STL [R1+0x8], RZ ;  /* 0x000008ff01007387 */ /* 0x0001e80000100800 */
[----:B------:R0:W-:Y:S02]  /*1b020*/  STL [R1], R2 ;  /* 0x0000000201007387 */ /* 0x0001e40000100800 */
.L_x_5740:
        /* <DEDUP_REMOVED lines=10> */
.L_x_5733:
        /* <DEDUP_REMOVED lines=16> */
[----:B------:R-:W-:Y:S01]  /*1b1d0*/  LOP3.LUT R0, R0, 0x38, RZ, 0xc0, !PT ;  /* 0x0000003800007812 */ /* 0x000fe200078ec0ff */
[----:B------:R-:W-:Y:S01]  /*1b1e0*/  ULDC UR37, c[0x0][0xc] ;  /* 0x0000030000257ab9 */ /* 0x000fe20000000800 */
        /* <DEDUP_REMOVED lines=17> */
[----:B------:R-:W-:Y:S04]  /*1b300*/  STL [R1+0x10], RZ ;  /* 0x000010ff01007387 */ /* 0x000fe80000100800 */
[----:B------:R0:W-:Y:S02]  /*1b310*/  STL [R1+0x1c], R2 ;  /* 0x00001c0201007387 */ /* 0x0001e40000100800 */
[C---:B0-----:R-:W-:Y:S02]  /*1b320*/  LOP3.LUT R2, R0.reuse, 0xc0, RZ, 0xfc, !PT ;  /* 0x000000c000027812 */ /* 0x041fe400078efcff */
[C---:B------:R-:W-:Y:S02]  /*1b330*/  LOP3.LUT R2, R0.reuse, 0x180, RZ, 0xfc, !PT ;  /* 0x0000018000027812 */ /* 0x040fe400078efcff */
[----:B------:R-:W-:-:S07]  /*1b340*/  LOP3.LUT R0, R0, 0x1c0, RZ, 0xfc, !PT ;  /* 0x000001c000007812 */ /* 0x000fce00078efcff */
.L_x_5915:
[----:B--2---:R-:W2:Y:S01]  /*1b350*/  LDL R0, [R1+0xc] ;  /* 0x00000c0001007983 */ /* 0x004ea20000100800 */
[----:B-1----:R-:W2:Y:S01]  /*1b360*/  LDC.64 R2, c[0x0][0xd88] ;  /* 0x00036200ff027b82 */ /* 0x002ea20000000a00 */
[----:B------:R-:W-:Y:S05]  /*1b370*/  YIELD ;  /* 0x0000000000007946 */ /* 0x000fea0003800000 */
[----:B------:R-:W-:Y:S01]  /*1b380*/  ULDC.64 UR4, c[0x0][0xb20] ;  /* 0x0002c80000047ab9 */ /* 0x000fe20000000a00 */
[----:B0-----:R-:W-:Y:S02]  /*1b390*/  CS2R R8, SRZ ;  /* 0x0000000000087805 */ /* 0x001fe4000001ff00 */
        /* <DEDUP_REMOVED lines=27> */
[----:B------:R-:W-:Y:S02]  /*1b550*/  IADD3.X R3, R15, UR5, RZ, P4, !PT ;  /* 0x000000050f037c10 */ /* 0x000fe4000a7fe4ff */
        /* <DEDUP_REMOVED lines=32> */
.L_x_5742:
        /* <DEDUP_REMOVED lines=17> */
.L_x_5743:
[----:B------:R-:W-:Y:S05]  /*1b870*/  @!P0 BRA `(.L_x_5744) ;  /* 0x00000000000c8947 */ /* 0x000fea0003800000 */
[----:B------:R-:W2:Y:S04]  /*1b880*/  LDG.E R8, desc[UR42][R6.64] ;  /* 0x0000002a06087981 */ /* 0x000ea8000c1e1900 */
[----:B------:R-:W2:Y:S02]  /*1b890*/  LDG.E R6, desc[UR42][R6.64+0x4] ;  /* 0x0000042a06067981 */ /* 0x000ea4000c1e1900 */
[----:B--2---:R-:W-:-:S07]  /*1b8a0*/  IMAD.IADD R8, R6, 0x1, -R8 ;  /* 0x0000000106087824 */ /* 0x004fce00078e0a08 */
.L_x_5744:
[----:B-12---:R-:W2:Y:S01]  /*1b8b0*/  @P1 LDG.E R2, desc[UR42][R4.64] ;  /* 0x0000002a04021981 */ /* 0x006ea2000c1e1900 */
[----:B------:R-:W1:Y:S03]  /*1b8c0*/  LDC R3, c[0x0][0x448] ;  /* 0x00011200ff037b82 */ /* 0x000e660000000800 */
[----:B------:R-:W3:Y:S04]  /*1b8d0*/  LDL R6, [R1+0x4] ;  /* 0x0000040001067983 */ /* 0x000ee80000100800 */
[----:B------:R4:W2:Y:S01]  /*1b8e0*/  @P1 LDG.E R4, desc[UR42][R4.64+0x4] ;  /* 0x0000042a04041981 */ /* 0x0008a2000c1e1900 */
[----:B-1----:R-:W-:-:S13]  /*1b8f0*/  ISETP.NE.AND P0, PT, R3, 0x1, PT ;  /* 0x000000010300780c */ /* 0x002fda0003f05270 */
[----:B------:R-:W1:Y:S08]  /*1b900*/  @P0 LDC R3, c[0x0][0x44c] ;  /* 0x00011300ff030b82 */ /* 0x000e700000000800 */
[----:B----4-:R-:W4:Y:S01]  /*1b910*/  @P0 LDC R5, c[0x0][0x450] ;  /* 0x00011400ff050b82 */ /* 0x010f220000000800 */
[----:B-----5:R-:W-:Y:S01]  /*1b920*/  IMAD.IADD R7, R8, 0x1, -R0 ;  /* 0x0000000108077824 */ /* 0x020fe200078e0a00 */
[----:B------:R-:W-:-:S05]  /*1b930*/  LOP3.LUT R12, R10, 0xff, RZ, 0xc0, !PT ;  /* 0x000000ff0a0c7812 */ /* 0x000fca00078ec0ff */
[----:B------:R0:W-:Y:S01]  /*1b940*/  STL [R1+0x70], R12 ;  /* 0x0000700c01007387 */ /* 0x0001e20000100800 */
[----:B------:R-:W-:Y:S01]  /*1b950*/  BSSY B0, `(.L_x_5745) ;  /* 0x0000032000007945 */ /* 0x000fe20003800000 */
[----:B------:R-:W-:Y:S01]  /*1b960*/  SHF.R.U32.HI R10, RZ, 0x10, R10 ;  /* 0x00000010ff0a7819 */ /* 0x000fe2000001160a */
[----:B--2---:R-:W-:Y:S02]  /*1b970*/  @P1 IMAD.IADD R11, R4, 0x1, -R2 ;  /* 0x00000001040b1824 */ /* 0x004fe400078e0a02 */
[----:B---3--:R-:W-:-:S04]  /*1b980*/  IMAD.SHL.U32 R2, R6, 0x40, RZ ;  /* 0x0000004006027824 */ /* 0x008fc800078e00ff */
[----:B------:R-:W-:-:S04]  /*1b990*/  VIADD R2, R2, 0x3f ;  /* 0x0000003f02027836 */ /* 0x000fc80000000000 */
[----:B-1----:R-:W-:-:S05]  /*1b9a0*/  @P0 IMAD.HI.U32 R0, R2, R3, RZ ;  /* 0x0000000302000227 */ /* 0x002fca00078e00ff */
[----:B----4-:R-:W-:Y:S01]  /*1b9b0*/  @P0 SHF.R.U32.HI R2, RZ, R5, R0 ;  /* 0x00000005ff020219 */ /* 0x010fe20000011600 */
[----:B------:R-:W-:-:S05]  /*1b9c0*/  IMAD.IADD R0, R7, 0x1, R11 ;  /* 0x0000000107007824 */ /* 0x000fca00078e020b */
[C---:B------:R-:W-:Y:S01]  /*1b9d0*/  IADD3 R21, R0.reuse, 0x40, -R14 ;  /* 0x0000004000157810 */ /* 0x040fe20007ffe80e */
[----:B------:R-:W-:-:S04]  /*1b9e0*/  VIADD R3, R0, 0x3f ;  /* 0x0000003f00037836 */ /* 0x000fc80000000000 */
[----:B------:R-:W-:Y:S01]  /*1b9f0*/  IMAD.IADD R0, R21, 0x1, R2 ;  /* 0x0000000115007824 */ /* 0x000fe200078e0202 */
[----:B------:R-:W-:-:S04]  /*1ba00*/  SHF.R.S32.HI R2, RZ, 0x1f, R3 ;  /* 0x0000001fff027819 */ /* 0x000fc80000011403 */
[----:B------:R-:W-:Y:S02]  /*1ba10*/  SHF.R.S32.HI R6, RZ, 0x1f, R0 ;  /* 0x0000001fff067819 */ /* 0x000fe40000011400 */
[----:B------:R-:W-:Y:S02]  /*1ba20*/  LEA.HI R2, R2, R3, RZ, 0x6 ;  /* 0x0000000302027211 */ /* 0x000fe400078f30ff */
[----:B------:R-:W-:Y:S02]  /*1ba30*/  LEA.HI R6, R6, R0, RZ, 0x6 ;  /* 0x0000000006067211 */ /* 0x000fe400078f30ff */
[----:B------:R-:W-:Y:S02]  /*1ba40*/  SHF.R.S32.HI R20, RZ, 0x6, R2 ;  /* 0x00000006ff147819 */ /* 0x000fe40000011402 */
[----:B------:R-:W-:-:S04]  /*1ba50*/  SHF.R.S32.HI R6, RZ, 0x6, R6 ;  /* 0x00000006ff067819 */ /* 0x000fc80000011406 */
[----:B------:R-:W-:-:S04]  /*1ba60*/  VIMNMX R6, R20, R6, PT ;  /* 0x0000000614067248 */ /* 0x000fc80003fe0100 */
[----:B------:R-:W-:Y:S01]  /*1ba70*/  ISETP.GE.AND P0, PT, R6, 0x1, PT ;  /* 0x000000010600780c */ /* 0x000fe20003f06270 */
[----:B------:R-:W-:-:S12]  /*1ba80*/  IMAD.MOV.U32 R0, RZ, RZ, RZ ;  /* 0x000000ffff007224 */ /* 0x000fd800078e00ff */
        /* <DEDUP_REMOVED lines=30> */
.L_x_5746:
[----:B------:R-:W-:Y:S05]  /*1bc70*/  BSYNC B0 ;  /* 0x0000000000007941 */ /* 0x000fea0003800000 */
.L_x_5745:
        /* <DEDUP_REMOVED lines=24> */
.L_x_5959:
[----:B-1----:R-:W-:Y:S02]  /*1be00*/  ISETP.NE.AND P0, PT, R14, RZ, PT ;  /* 0x000000ff0e00720c */ /* 0x002fe40003f05270 */
[----:B------:R-:W-:-:S11]  /*1be10*/  PLOP3.LUT P6, PT, PT, PT, PT, 0x8, 0x0 ;  /* 0x000000000000781c */ /* 0x000fd60003fce170 */
[----:B------:R-:W-:Y:S05]  /*1be20*/  @P0 BRA `(.L_x_5750) ;  /* 0x00000000000c0947 */ /* 0x000fea0003800000 */
[----:B------:R-:W-:-:S03]  /*1be30*/  UMOV UR4, 0xffffffff ;  /* 0xffffffff00047882 */ /* 0x000fc60000000000 */
[----:B------:R-:W-:Y:S05]  /*1be40*/  BRA.DIV UR4, `(.L_x_5751) ;  /* 0x0000009a04a87947 */ /* 0x000fea000b800000 */
[----:B------:R-:W-:-:S13]  /*1be50*/  ELECT P6, URZ, PT ;  /* 0x00000000003f782f */ /* 0x000fda00038c0000 */
.L_x_5750:
        /* <DEDUP_REMOVED lines=9> */
.L_x_5962:
[----:B------:R-:W-:Y:S05]  /*1bef0*/  BSYNC B1 ;  /* 0x0000000000017941 */ /* 0x000fea0003800000 */
.L_x_5752:
        /* <DEDUP_REMOVED lines=12> */
.L_x_5963:
[----:B------:R-:W-:Y:S05]  /*1bfc0*/  BSYNC B2 ;  /* 0x0000000000027941 */ /* 0x000fea0003800000 */
.L_x_5756:
        /* <DEDUP_REMOVED lines=9> */
.L_x_5759:
[----:B------:R-:W-:Y:S05]  /*1c060*/  BSYNC B2 ;  /* 0x0000000000027941 */ /* 0x000fea0003800000 */
.L_x_5758:
        /* <DEDUP_REMOVED lines=13> */
.L_x_5760:
        /* <DEDUP_REMOVED lines=13> */
.L_x_5964:
[----:B------:R-:W-:Y:S05]  /*1c210*/  BSYNC B2 ;  /* 0x0000000000027941 */ /* 0x000fea0003800000 */
.L_x_5761:
        /* <DEDUP_REMOVED lines=11> */
.L_x_5764:
[----:B------:R-:W-:Y:S05]  /*1c2d0*/  BSYNC B2 ;  /* 0x0000000000027941 */ /* 0x000fea0003800000 */
.L_x_5763:
        /* <DEDUP_REMOVED lines=10> */
.L_x_5765:
        /* <DEDUP_REMOVED lines=15> */
.L_x_5766:
        /* <DEDUP_REMOVED lines=15> */
.L_x_5767:
        /* <DEDUP_REMOVED lines=15> */
.L_x_5768:
        /* <DEDUP_REMOVED lines=15> */
.L_x_5769:
        /* <DEDUP_REMOVED lines=15> */
.L_x_5770:
        /* <DEDUP_REMOVED lines=15> */
.L_x_5771:
        /* <DEDUP_REMOVED lines=15> */
.L_x_5772:
        /* <DEDUP_REMOVED lines=10> */
.L_x_5755:
[----:B------:R-:W-:Y:S05]  /*1cab0*/  BSYNC B1 ;  /* 0x0000000000017941 */ /* 0x000fea0003800000 */
.L_x_5754:
        /* <DEDUP_REMOVED lines=13> */
.L_x_5792:
        /* <DEDUP_REMOVED lines=13> */
.L_x_5965:
[----:B------:R-:W-:Y:S05]  /*1cc60*/  BSYNC B2 ;  /* 0x0000000000027941 */ /* 0x000fea0003800000 */
.L_x_5775:
        /* <DEDUP_REMOVED lines=9> */
.L_x_5778:
[----:B------:R-:W-:Y:S05]  /*1cd00*/  BSYNC B2 ;  /* 0x0000000000027941 */ /* 0x000fea0003800000 */
.L_x_5777:
        /* <DEDUP_REMOVED lines=12> */
.L_x_5779:
        /* <DEDUP_REMOVED lines=13> */
.L_x_5966:
[----:B------:R-:W-:Y:S05]  /*1cea0*/  BSYNC B2 ;  /* 0x0000000000027941 */ /* 0x000fea0003800000 */
.L_x_5780:
        /* <DEDUP_REMOVED lines=11> */
.L_x_5783:
[----:B------:R-:W-:Y:S05]  /*1cf60*/  BSYNC B2 ;  /* 0x0000000000027941 */ /* 0x000fea0003800000 */
.L_x_5782:
        /* <DEDUP_REMOVED lines=10> */
.L_x_5784:
        /* <DEDUP_REMOVED lines=15> */
.L_x_5785:
        /* <DEDUP_REMOVED lines=15> */
.L_x_5786:
        /* <DEDUP_REMOVED lines=15> */
.L_x_5787:
        /* <DEDUP_REMOVED lines=15> */
.L_x_5788:
        /* <DEDUP_REMOVED lines=15> */
.L_x_5789:
        /* <DEDUP_REMOVED lines=15> */
.L_x_5790:
        /* <DEDUP_REMOVED lines=15> */
.L_x_5791:
        /* <DEDUP_REMOVED lines=10> */
.L_x_5774:
[----:B------:R-:W-:Y:S05]  /*1d740*/  BSYNC B1 ;  /* 0x0000000000017941 */ /* 0x000fea0003800000 */
.L_x_5773:
        /* <DEDUP_REMOVED lines=12> */
.L_x_5748:
[----:B------:R-:W-:Y:S05]  /*1d810*/  BSYNC B0 ;  /* 0x0000000000007941 */ /* 0x000fea0003800000 */
.L_x_5747:
        /* <DEDUP_REMOVED lines=49> */
.L_x_5794:
[----:B------:R-:W-:Y:S05]  /*1db30*/  BSYNC B0 ;  /* 0x0000000000007941 */ /* 0x000fea0003800000 */
.L_x_5793:
        /* <DEDUP_REMOVED lines=19> */
[----:B-1----:R-:W2:Y:S04]  /*1dc70*/  @P0 ATOMG.E.ADD.STRONG.GPU PT, R2, desc[UR42][R4.64], R2 ;  /* 0x00000002040209a8 */ /* 0x002ea800081ee1ea */
[----:B--2---:R0:W1:Y:S02]  /*1dc80*/  SHFL.IDX PT, R2, R2, R0, 0x1f ;  /* 0x00001f0002027589 */ /* 0x00406400000e0000 */
[----:B0-----:R-:W0:Y:S02]  /*1dc90*/  S2R R0, SR_LTMASK ;  /* 0x0000000000007919 */ /* 0x001e240000003900 */
[----:B0-----:R-:W-:-:S06]  /*1dca0*/  LOP3.LUT R0, R0, UR4, RZ, 0xc0, !PT ;  /* 0x0000000400007c12 */ /* 0x001fcc000f8ec0ff */
[----:B------:R-:W1:Y:S02]  /*1dcb0*/  POPC R0, R0 ;  /* 0x0000000000007309 */ /* 0x000e640000000000 */
[----:B-1----:R-:W-:-:S05]  /*1dcc0*/  IADD3 R0, R2, UR37, R0 ;  /* 0x0000002502007c10 */ /* 0x002fca000fffe000 */
[----:B------:R4:W-:Y:S01]  /*1dcd0*/  STL [R1], R0 ;  /* 0x0000000001007387 */ /* 0x0009e20000100800 */
[----:B------:R-:W-:Y:S05]  /*1dce0*/  BRA `(.L_x_5797) ;  /* 0x0000005800847947 */ /* 0x000fea0003800000 */
.L_x_5796:
        /* <DEDUP_REMOVED lines=20> */
.L_x_5799:
[----:B------:R-:W-:Y:S05]  /*1de30*/  BSYNC B6 ;  /* 0x0000000000067941 */ /* 0x000fea0003800000 */
.L_x_5798:
        /* <DEDUP_REMOVED lines=20> */
.L_x_5802:
        /* <DEDUP_REMOVED lines=16> */
.L_x_5801:
[----:B------:R-:W-:Y:S05]  /*1e080*/  BSYNC B6 ;  /* 0x0000000000067941 */ /* 0x000fea0003800000 */
.L_x_5800:
        /* <DEDUP_REMOVED lines=24> */
.L_x_5969:
        /* <DEDUP_REMOVED lines=9> */
.L_x_5972:
        /* <DEDUP_REMOVED lines=24> */
.L_x_5806:
[----:B------:R-:W2:Y:S04]  /*1e420*/  LDL R0, [R1+0x10] ;  /* 0x0000100001007983 */ /* 0x000ea80000100800 */
[----:B-1----:R-:W3:Y:S01]  /*1e430*/  LDL R2, [R1+0x1c] ;  /* 0x00001c0001027983 */ /* 0x002ee20000100800 */
[----:B--2---:R-:W-:Y:S01]  /*1e440*/  IMAD R0, R0, 0x8, R18 ;  /* 0x0000000800007824 */ /* 0x004fe200078e0212 */
[----:B---3--:R-:W-:-:S04]  /*1e450*/  SHF.L.U32 R2, R2, 0x1f, RZ ;  /* 0x0000001f02027819 */ /* 0x008fc800000006ff */
[----:B------:R-:W1:Y:S02]  /*1e460*/  SYNCS.PHASECHK.TRANS64.TRYWAIT P0, [R0+URZ+0x38840], R2 ;  /* 0x03884002000075a7 */ /* 0x000e64000800017f */
[----:B-1----:R-:W-:Y:S05]  /*1e470*/  @!P0 BRA `(.L_x_5807) ;  /* 0x0000007400f48947 */ /* 0x002fea0003800000 */
.L_x_5973:
        /* <DEDUP_REMOVED lines=11> */
.L_x_5808:
        /* <DEDUP_REMOVED lines=23> */
.L_x_5804:
[----:B0-----:R-:W2:Y:S04]  /*1e6a0*/  LDL.LU R4, [R1+0x30] ;  /* 0x0000300001047983 */ /* 0x001ea80000300800 */
        /* <DEDUP_REMOVED lines=33> */
.L_x_5810:
[----:B------:R-:W-:Y:S05]  /*1e8c0*/  BSYNC B6 ;  /* 0x0000000000067941 */ /* 0x000fea0003800000 */
.L_x_5809:
        /* <DEDUP_REMOVED lines=98> */
.L_x_5982:
        /* <DEDUP_REMOVED lines=12> */
.L_x_5812:
        /* <DEDUP_REMOVED lines=37> */
.L_x_5814:
[----:B------:R-:W-:Y:S05]  /*1f200*/  BSYNC B6 ;  /* 0x0000000000067941 */ /* 0x000fea0003800000 */
.L_x_5813:
        /* <DEDUP_REMOVED lines=43> */
[----:B------:R-:W-:-:S04]  /*1f4c0*/  ISETP.GE.AND P3, PT, R10, UR4, PT ;  /* 0x000000040a007c0c */ /* 0x000fc8000bf66270 */
[----:B------:R-:W-:Y:S01]  /*1f4d0*/  LEA.HI.X R4, R2, UR5, R4, 0x1, P0 ;  /* 0x0000000502047c11 */ /* 0x000fe200080f0c04 */
[----:B0-----:R-:W-:Y:S01]  /*1f4e0*/  IMAD.SHL.U32 R6, R6, 0x8, RZ ;  /* 0x0000000806067824 */ /* 0x001fe200078e00ff */
[----:B------:R-:W-:-:S04]  /*1f4f0*/  SEL R5, RZ, 0x1, P3 ;  /* 0x00000001ff057807 */ /* 0x000fc80001800000 */
[----:B------:R-:W-:-:S03]  /*1f500*/  LOP3.LUT R6, R6, 0x38, RZ, 0xc0, !PT ;  /* 0x0000003806067812 */ /* 0x000fc600078ec0ff */
[----:B------:R-:W-:Y:S02]  /*1f510*/  @P3 LOP3.LUT R19, R19, 0x8, RZ, 0xfc, !PT ;  /* 0x0000000813133812 */ /* 0x000fe400078efcff */
[C---:B------:R-:W-:Y:S02]  /*1f520*/  LOP3.LUT R8, R6.reuse, 0x80, RZ, 0xfc, !PT ;  /* 0x0000008006087812 */ /* 0x040fe400078efcff */
[----:B------:R-:W-:Y:S02]  /*1f530*/  LOP3.LUT R6, R6, 0x40, RZ, 0xfc, !PT ;  /* 0x0000004006067812 */ /* 0x000fe400078efcff */
[----:B------:R-:W-:Y:S02]  /*1f540*/  ISETP.GE.AND P2, PT, R8, UR4, PT ;  /* 0x0000000408007c0c */ /* 0x000fe4000bf46270 */
[----:B------:R-:W-:Y:S02]  /*1f550*/  ISETP.GE.AND P1, PT, R6, UR4, PT ;  /* 0x0000000406007c0c */ /* 0x000fe4000bf26270 */
[----:B------:R-:W0:Y:S01]  /*1f560*/  S2R R6, SR_TID.X ;  /* 0x0000000000067919 */ /* 0x000e220000002100 */
[----:B------:R-:W-:-:S02]  /*1f570*/  LOP3.LUT R19, R19, 0xfffffffd, RZ, 0xc0, !PT ;  /* 0xfffffffd13137812 */ /* 0x000fc400078ec0ff */
[----:B------:R-:W-:Y:S02]  /*1f580*/  SEL R3, RZ, 0x4, P2 ;  /* 0x00000004ff037807 */ /* 0x000fe40001000000 */
[----:B------:R-:W-:-:S04]  /*1f590*/  SEL R2, RZ, 0x2, P1 ;  /* 0x00000002ff027807 */ /* 0x000fc80000800000 */
        /* <DEDUP_REMOVED lines=42> */
[----:B------:R-:W0:Y:S02]  /*1f840*/  S2R R12, SR_TID.X ;  /* 0x00000000000c7919 */ /* 0x000e240000002100 */
[----:B0-----:R-:W-:-:S05]  /*1f850*/  IMAD.SHL.U32 R12, R12, 0x8, RZ ;  /* 0x000000080c0c7824 */ /* 0x001fca00078e00ff */
[----:B------:R-:W-:Y:S01]  /*1f860*/  LOP3.LUT R12, R12, 0x38, RZ, 0xc0, !PT ;  /* 0x000000380c0c7812 */ /* 0x000fe200078ec0ff */
[----:B------:R-:W-:Y:S04]  /*1f870*/  SHFL.IDX PT, R14, R0, 0x1, 0x181f ;  /* 0x00381f00000e7f89 */ /* 0x000fe800000e0000 */
        /* <DEDUP_REMOVED lines=80> */
.L_x_5992:
        /* <DEDUP_REMOVED lines=30> */
.L_x_5817:
[----:B------:R-:W-:Y:S05]  /*1ff60*/  BSYNC B0 ;  /* 0x0000000000007941 */ /* 0x000fea0003800000 */
.L_x_5816:
[----:B------:R-:W-:Y:S01]  /*1ff70*/  NOP ;  /* 0x0000000000007918 */ /* 0x000fe20000000000 */
[----:B------:R-:W-:-:S13]  /*1ff80*/  PLOP3.LUT P0, PT, PT, PT, PT, 0x80, 0x0 ;  /* 0x000000000000781c */ /* 0x000fda0003f0f070 */
.L_x_5818:
        /* <DEDUP_REMOVED lines=18> */
.L_x_5993:
[----:B------:R-:W-:Y:S05]  /*200b0*/  BSYNC B0 ;  /* 0x0000000000007941 */ /* 0x000fea0003800000 */
.L_x_5819:
        /* <DEDUP_REMOVED lines=13> */
.L_x_5994:
[----:B------:R-:W-:Y:S05]  /*20190*/  BSYNC B1 ;  /* 0x0000000000017941 */ /* 0x000fea0003800000 */
.L_x_5823:
        /* <DEDUP_REMOVED lines=9> */
.L_x_5826:
[----:B------:R-:W-:Y:S05]  /*20230*/  BSYNC B1 ;  /* 0x0000000000017941 */ /* 0x000fea0003800000 */
.L_x_5825:
        /* <DEDUP_REMOVED lines=13> */
.L_x_5827:
        /* <DEDUP_REMOVED lines=15> */
.L_x_5828:
        /* <DEDUP_REMOVED lines=15> */
.L_x_5829:
        /* <DEDUP_REMOVED lines=15> */
.L_x_5830:
        /* <DEDUP_REMOVED lines=15> */
.L_x_5831:
        /* <DEDUP_REMOVED lines=15> */
.L_x_5832:
        /* <DEDUP_REMOVED lines=15> */
.L_x_5833:
        /* <DEDUP_REMOVED lines=15> */
.L_x_5834:
        /* <DEDUP_REMOVED lines=10> */
.L_x_5822:
[----:B------:R-:W-:Y:S05]  /*20a40*/  BSYNC B0 ;  /* 0x0000000000007941 */ /* 0x000fea0003800000 */
.L_x_5821:
        /* <DEDUP_REMOVED lines=55> */
.L_x_5841:
        /* <DEDUP_REMOVED lines=8> */
.L_x_5995:
[----:B------:R-:W-:Y:S05]  /*20e40*/  BSYNC B3 ;  /* 0x0000000000037941 */ /* 0x000fea0003800000 */
.L_x_5842:
        /* <DEDUP_REMOVED lines=9> */
.L_x_5845:
[----:B------:R-:W-:Y:S05]  /*20ee0*/  BSYNC B3 ;  /* 0x0000000000037941 */ /* 0x000fea0003800000 */
.L_x_5844:
        /* <DEDUP_REMOVED lines=13> */
.L_x_5846:
        /* <DEDUP_REMOVED lines=13> */
.L_x_5996:
[----:B------:R-:W-:Y:S05]  /*21090*/  BSYNC B3 ;  /* 0x0000000000037941 */ /* 0x000fea0003800000 */
.L_x_5847:
        /* <DEDUP_REMOVED lines=11> */
.L_x_5850:
[----:B------:R-:W-:Y:S05]  /*21150*/  BSYNC B3 ;  /* 0x0000000000037941 */ /* 0x000fea0003800000 */
.L_x_5849:
        /* <DEDUP_REMOVED lines=10> */
.L_x_5851:
        /* <DEDUP_REMOVED lines=15> */
.L_x_5852:
        /* <DEDUP_REMOVED lines=15> */
.L_x_5853:
        /* <DEDUP_REMOVED lines=15> */
.L_x_5854:
        /* <DEDUP_REMOVED lines=15> */
.L_x_5855:
        /* <DEDUP_REMOVED lines=15> */
.L_x_5856:
        /* <DEDUP_REMOVED lines=15> */
.L_x_5857:
        /* <DEDUP_REMOVED lines=15> */
.L_x_5858:
        /* <DEDUP_REMOVED lines=10> */
.L_x_5840:
[----:B------:R-:W-:Y:S05]  /*21930*/  BSYNC B1 ;  /* 0x0000000000017941 */ /* 0x000fea0003800000 */
.L_x_5839:
[----:B------:R-:W2:Y:S02]  /*21940*/  LDL.LU R5, [R1+0x4c] ;  /* 0x00004c0001057983 */ /* 0x000ea40000300800 */
[----:B--2---:R-:W-:-:S07]  /*21950*/  VIADD R0, R5, 0xfffffffd ;  /* 0xfffffffd05007836 */ /* 0x004fce0000000000 */
.L_x_5838:
[----:B------:R-:W-:Y:S05]  /*21960*/  BSYNC B2 ;  /* 0x0000000000027941 */ /* 0x000fea0003800000 */
.L_x_5837:
[----:B------:R-:W-:Y:S01]  /*21970*/  VIADD R8, R8, 0xfffffffe ;  /* 0xfffffffe08087836 */ /* 0x000fe20000000000 */
[----:B------:R-:W-:-:S04]  /*21980*/  LOP3.LUT R4, RZ, R4, RZ, 0x33, !PT ;  /* 0x00000004ff047212 */ /* 0x000fc800078e33ff */
[----:B------:R-:W-:-:S13]  /*21990*/  ISETP.NE.AND P0, PT, R8, R4, PT ;  /* 0x000000040800720c */ /* 0x000fda0003f05270 */
[----:B------:R-:W-:Y:S05]  /*219a0*/  @!P0 BRA `(.L_x_5836) ;  /* 0x0000001800e08947 */ /* 0x000fea0003800000 */
.L_x_5899:
        /* <DEDUP_REMOVED lines=35> */
.L_x_5861:
        /* <DEDUP_REMOVED lines=8> */
.L_x_5997:
[----:B------:R-:W-:Y:S05]  /*21c60*/  BSYNC B2 ;  /* 0x0000000000027941 */ /* 0x000fea0003800000 */
.L_x_5862:
        /* <DEDUP_REMOVED lines=9> */
.L_x_5865:
[----:B------:R-:W-:Y:S05]  /*21d00*/  BSYNC B2 ;  /* 0x0000000000027941 */ /* 0x000fea0003800000 */
.L_x_5864:
        /* <DEDUP_REMOVED lines=12> */
.L_x_5866:
        /* <DEDUP_REMOVED lines=13> */
.L_x_5998:
[----:B------:R-:W-:Y:S05]  /*21ea0*/  BSYNC B2 ;  /* 0x0000000000027941 */ /* 0x000fea0003800000 */
.L_x_5867:
        /* <DEDUP_REMOVED lines=11> */
.L_x_5870:
[----:B------:R-:W-:Y:S05]  /*21f60*/  BSYNC B2 ;  /* 0x0000000000027941 */ /* 0x000fea0003800000 */
.L_x_5869:
        /* <DEDUP_REMOVED lines=9> */
.L_x_5871:
        /* <DEDUP_REMOVED lines=15> */
.L_x_5872:
        /* <DEDUP_REMOVED lines=15> */
.L_x_5873:
        /* <DEDUP_REMOVED lines=15> */
.L_x_5874:
        /* <DEDUP_REMOVED lines=15> */
.L_x_5875:
        /* <DEDUP_REMOVED lines=15> */
.L_x_5876:
        /* <DEDUP_REMOVED lines=15> */
.L_x_5877:
        /* <DEDUP_REMOVED lines=15> */
.L_x_5878:
        /* <DEDUP_REMOVED lines=10> */
.L_x_5860:
[----:B------:R-:W-:Y:S05]  /*22730*/  BSYNC B1 ;  /* 0x0000000000017941 */ /* 0x000fea0003800000 */
.L_x_5859:
        /* <DEDUP_REMOVED lines=35> */
.L_x_5881:
        /* <DEDUP_REMOVED lines=8> */
.L_x_5999:
[----:B------:R-:W-:Y:S05]  /*229f0*/  BSYNC B2 ;  /* 0x0000000000027941 */ /* 0x000fea0003800000 */
.L_x_5882:
        /* <DEDUP_REMOVED lines=9> */
.L_x_5885:
[----:B------:R-:W-:Y:S05]  /*22a90*/  BSYNC B2 ;  /* 0x0000000000027941 */ /* 0x000fea0003800000 */
.L_x_5884:
        /* <DEDUP_REMOVED lines=13> */
.L_x_5886:
        /* <DEDUP_REMOVED lines=13> */
.L_x_6000:
[----:B------:R-:W-:Y:S05]  /*22c40*/  BSYNC B2 ;  /* 0x0000000000027941 */ /* 0x000fea0003800000 */
.L_x_5887:
        /* <DEDUP_REMOVED lines=11> */
.L_x_5890:
[----:B------:R-:W-:Y:S05]  /*22d00*/  BSYNC B2 ;  /* 0x0000000000027941 */ /* 0x000fea0003800000 */
.L_x_5889:
        /* <DEDUP_REMOVED lines=10> */
.L_x_5891:
        /* <DEDUP_REMOVED lines=15> */
.L_x_5892:
        /* <DEDUP_REMOVED lines=15> */
.L_x_5893:
        /* <DEDUP_REMOVED lines=15> */
.L_x_5894:
        /* <DEDUP_REMOVED lines=15> */
.L_x_5895:
        /* <DEDUP_REMOVED lines=15> */
.L_x_5896:
        /* <DEDUP_REMOVED lines=15> */
.L_x_5897:
        /* <DEDUP_REMOVED lines=15> */
.L_x_5898:
        /* <DEDUP_REMOVED lines=10> */
.L_x_5880:
[----:B------:R-:W-:Y:S05]  /*234e0*/  BSYNC B1 ;  /* 0x0000000000017941 */ /* 0x000fea0003800000 */
.L_x_5879:
[----:B------:R-:W2:Y:S01]  /*234f0*/  LDL R5, [R1+0x2c] ;  /* 0x00002c0001057983 */ /* 0x000ea20000100800 */
[----:B------:R-:W-:Y:S01]  /*23500*/  VIADD R0, R0, 0xfffffffe ;  /* 0xfffffffe00007836 */ /* 0x000fe20000000000 */
[----:B--2---:R-:W-:-:S13]  /*23510*/  ISETP.GT.AND P0, PT, R6, R5, PT ;  /* 0x000000050600720c */ /* 0x004fda0003f04270 */
[----:B------:R-:W-:Y:S05]  /*23520*/  @P0 BRA `(.L_x_5899) ;  /* 0xffffffe400200947 */ /* 0x000fea000383ffff */
.L_x_5836:
[----:B------:R-:W-:Y:S05]  /*23530*/  BSYNC B0 ;  /* 0x0000000000007941 */ /* 0x000fea0003800000 */
.L_x_5835:
        /* <DEDUP_REMOVED lines=25> */
.L_x_5901:
[----:B------:R-:W-:Y:S05]  /*236d0*/  BSYNC B0 ;  /* 0x0000000000007941 */ /* 0x000fea0003800000 */
.L_x_5900:
[----:B------:R-:W-:-:S05]  /*236e0*/  SEL R0, R0, RZ, P0 ;  /* 0x000000ff00007207 */ /* 0x000fca0000000000 */
[----:B------:R3:W-:Y:S02]  /*236f0*/  STL [R1+0x10], R0 ;  /* 0x0000100001007387 */ /* 0x0007e40000100800 */
.L_x_5797:
[----:B------:R-:W-:Y:S05]  /*23700*/  BSYNC B7 ;  /* 0x0000000000077941 */ /* 0x000fea0003800000 */
.L_x_5795:
        /* <DEDUP_REMOVED lines=13> */
.L_x_5902:
[----:B------:R-:W5:Y:S01]  /*237e0*/  S2R R16, SR_TID.X ;  /* 0x0000000000107919 */ /* 0x000f620000002100 */
[----:B------:R-:W-:Y:S01]  /*237f0*/  UMOV UR4, 0xffffffff ;  /* 0xffffffff00047882 */ /* 0x000fe20000000000 */
[----:B-----5:R-:W-:-:S04]  /*23800*/  LOP3.LUT R16, R16, 0x1f, RZ, 0xc0, !PT ;  /* 0x0000001f10107812 */ /* 0x020fc800078ec0ff */
[----:B------:R-:W-:Y:S01]  /*23810*/  ISETP.NE.AND P0, PT, R16, 0x1f, PT ;  /* 0x0000001f1000780c */ /* 0x000fe20003f05270 */
[----:B------:R-:W-:-:S12]  /*23820*/  BRA.DIV UR4, `(.L_x_5904) ;  /* 0x0000003604e87947 */ /* 0x000fd8000b800000 */
[----:B--2---:R-:W0:Y:S01]  /*23830*/  LDL.LU R2, [R1] ;  /* 0x0000000001027983 */ /* 0x004e220000300800 */
[----:B------:R-:W-:-:S03]  /*23840*/  ULDC UR4, c[0x0][0xd3c] ;  /* 0x00034f0000047ab9 */ /* 0x000fc60000000800 */
[----:B-1----:R-:W3:Y:S01]  /*23850*/  LDL R3, [R1+0xc] ;  /* 0x00000c0001037983 */ /* 0x002ee20000100800 */
[----:B0-----:R-:W-:Y:S02]  /*23860*/  IMAD.MOV.U32 R10, RZ, RZ, R2 ;  /* 0x000000ffff0a7224 */ /* 0x001fe400078e0002 */
[----:B---34-:R-:W-:-:S05]  /*23870*/  IMAD.IADD R0, R3, 0x1, R16 ;  /* 0x0000000103007824 */ /* 0x018fca00078e0210 */
        /* <DEDUP_REMOVED lines=36> */
.L_x_6010:
[----:B------:R-:W-:Y:S02]  /*23ac0*/  ULDC UR4, c[0x0][0xd38] ;  /* 0x00034e0000047ab9 */ /* 0x000fe40000000800 */
[----:B------:R-:W-:-:S04]  /*23ad0*/  IMAD.U32 R2, RZ, RZ, UR4 ;  /* 0x00000004ff027e24 */ /* 0x000fc8000f8e00ff */
[----:B-1----:R-:W-:-:S04]  /*23ae0*/  IMAD R9, R9, R2, RZ ;  /* 0x0000000209097224 */ /* 0x002fc800078e02ff */
[----:B------:R-:W-:-:S05]  /*23af0*/  IMAD.IADD R4, R4, 0x1, R9 ;  /* 0x0000000104047824 */ /* 0x000fca00078e0209 */
[----:B------:R-:W-:-:S13]  /*23b00*/  ISETP.GT.AND P6, PT, R4, R5, PT ;  /* 0x000000050400720c */ /* 0x000fda0003fc4270 */
[----:B------:R-:W-:Y:S05]  /*23b10*/  @P6 BRA `(.L_x_5905) ;  /* 0x0000000000ac6947 */ /* 0x000fea0003800000 */
.L_x_5908:
        /* <DEDUP_REMOVED lines=37> */
.L_x_6018:
[----:B------:R-:W-:Y:S02]  /*23d70*/  ULDC UR4, c[0x0][0xd38] ;  /* 0x00034e0000047ab9 */ /* 0x000fe40000000800 */
[----:B------:R-:W-:-:S04]  /*23d80*/  IMAD.U32 R2, RZ, RZ, UR4 ;  /* 0x00000004ff027e24 */ /* 0x000fc8000f8e00ff */
[----:B-1----:R-:W-:-:S04]  /*23d90*/  IMAD R9, R9, R2, RZ ;  /* 0x0000000209097224 */ /* 0x002fc800078e02ff */
[----:B------:R-:W-:-:S05]  /*23da0*/  IMAD.IADD R4, R9, 0x1, R4 ;  /* 0x0000000109047824 */ /* 0x000fca00078e0204 */
[----:B------:R-:W-:-:S13]  /*23db0*/  ISETP.GT.AND P6, PT, R4, R5, PT ;  /* 0x000000050400720c */ /* 0x000fda0003fc4270 */
[----:B------:R-:W-:Y:S05]  /*23dc0*/  @!P6 BRA `(.L_x_5908) ;  /* 0xfffffffc0054e947 */ /* 0x000fea000383ffff */
.L_x_5905:
        /* <DEDUP_REMOVED lines=12> */
.L_x_6023:
[----:B------:R-:W-:-:S13]  /*23e90*/  ISETP.NE.AND P0, PT, R3, RZ, PT ;  /* 0x000000ff0300720c */ /* 0x000fda0003f05270 */
[----:B------:R-:W-:Y:S05]  /*23ea0*/  @!P0 BRA `(.L_x_5910) ;  /* 0x0000000000148947 */ /* 0x000fea0003800000 */
[----:B------:R-:W-:Y:S01]  /*23eb0*/  UMOV UR4, 0xffffffff ;  /* 0xffffffff00047882 */ /* 0x000fe20000000000 */
[----:B-1----:R-:W-:Y:S02]  /*23ec0*/  VIADD R4, R4, 0xffffffff ;  /* 0xffffffff04047836 */ /* 0x002fe40000000000 */
[----:B------:R-:W-:Y:S05]  /*23ed0*/  BRA.DIV UR4, `(.L_x_5911) ;  /* 0x0000003a04dc7947 */ /* 0x000fea000b800000 */
[----:B------:R1:W2:Y:S02]  /*23ee0*/  SHFL.IDX PT, R4, R7, R4, 0x1f ;  /* 0x00001f0407047589 */ /* 0x0002a400000e0000 */
.L_x_6026:
[----:B--2---:R-:W-:-:S07]  /*23ef0*/  IMAD.MOV.U32 R8, RZ, RZ, R4 ;  /* 0x000000ffff087224 */ /* 0x004fce00078e0004 */
.L_x_5910:
[----:B------:R-:W-:Y:S01]  /*23f00*/  IMAD R3, R8, R2, R9 ;  /* 0x0000000208037224 */ /* 0x000fe200078e0209 */
[----:B------:R-:W-:-:S03]  /*23f10*/  ISETP.NE.AND P0, PT, R6, 0x1, PT ;  /* 0x000000010600780c */ /* 0x000fc60003f05270 */
[----:B01----:R-:W-:Y:S01]  /*23f20*/  IMAD.IADD R7, R5, 0x1, -R3 ;  /* 0x0000000105077824 */ /* 0x003fe200078e0a03 */
[----:B------:R0:W-:Y:S09]  /*23f30*/  STL [R1], R3 ;  /* 0x0000000301007387 */ /* 0x0001f20000100800 */
        /* <DEDUP_REMOVED lines=58> */
.L_x_5912:
[----:B0-----:R-:W2:Y:S01]  /*242e0*/  LDL R3, [R1+0xc] ;  /* 0x00000c0001037983 */ /* 0x001ea20000100800 */
[----:B------:R-:W2:Y:S02]  /*242f0*/  LDC.64 R4, c[0x0][0xd90] ;  /* 0x00036400ff047b82 */ /* 0x000ea40000000a00 */
        /* <DEDUP_REMOVED lines=61> */
.L_x_5913:
[----:B------:R-:W-:-:S05]  /*246d0*/  LOP3.LUT R7, RZ, R7, RZ, 0x33, !PT ;  /* 0x00000007ff077212 */ /* 0x000fca00078e33ff */
[----:B------:R-:W-:-:S05]  /*246e0*/  IMAD.IADD R0, R0, 0x1, R7 ;  /* 0x0000000100007824 */ /* 0x000fca00078e0207 */
[----:B------:R2:W-:Y:S01]  /*246f0*/  STL [R1+0x4], R0 ;  /* 0x0000040001007387 */ /* 0x0005e20000100800 */
[----:B------:R-:W-:Y:S05]  /*24700*/  BRA `(.L_x_5914) ;  /* 0x0000000000287947 */ /* 0x000fea0003800000 */
.L_x_5906:
        /* <DEDUP_REMOVED lines=10> */
.L_x_5914:
[----:B01----:R-:W3:Y:S04]  /*247b0*/  LDL R2, [R1+0xc] ;  /* 0x00000c0001027983 */ /* 0x003ee80000100800 */
[----:B------:R-:W4:Y:S04]  /*247c0*/  LDL R3, [R1+0x8] ;  /* 0x0000080001037983 */ /* 0x000f280000100800 */
        /* <DEDUP_REMOVED lines=14> */
.L_x_5903:
[----:B---34-:R-:W3:Y:S01]  /*248b0*/  LDL R0, [R1+0xc] ;  /* 0x00000c0001007983 */ /* 0x018ee20000100800 */
[----:B------:R-:W-:Y:S02]  /*248c0*/  ULDC UR4, c[0x0][0xd3c] ;  /* 0x00034f0000047ab9 */ /* 0x000fe40000000800 */
[----:B---3--:R-:W-:-:S13]  /*248d0*/  ISETP.GE.AND P0, PT, R0, UR4, PT ;  /* 0x0000000400007c0c */ /* 0x008fda000bf06270 */
[----:B------:R-:W-:Y:S05]  /*248e0*/  @!P0 BRA `(.L_x_5915) ;  /* 0xffffff6800988947 */ /* 0x000fea000383ffff */
[----:B------:R-:W-:Y:S05]  /*248f0*/  BSYNC B8 ;  /* 0x0000000000087941 */ /* 0x000fea0003800000 */
.L_x_5741:
        /* <DEDUP_REMOVED lines=12> */
.L_x_6027:
[----:B------:R-:W-:Y:S05]  /*249c0*/  BSYNC B0 ;  /* 0x0000000000007941 */ /* 0x000fea0003800000 */
.L_x_5916:
[----:B------:R-:W-:-:S03]  /*249d0*/  UMOV UR4, 0xffffffff ;  /* 0xffffffff00047882 */ /* 0x000fc60000000000 */
[----:B------:R-:W-:Y:S05]  /*249e0*/  BRA.DIV UR4, `(.L_x_5918) ;  /* 0x0000003204587947 */ /* 0x000fea000b800000 */
[----:B------:R-:W1:Y:S02]  /*249f0*/  S2R R2, SR_TID.X ;  /* 0x0000000000027919 */ /* 0x000e640000002100 */
[----:B-1----:R-:W-:-:S04]  /*24a00*/  SHF.R.U32.HI R2, RZ, 0x5, R2 ;  /* 0x00000005ff027819 */ /* 0x002fc80000011602 */
[----:B------:R-:W-:-:S05]  /*24a10*/  LOP3.LUT R2, R2, 0x3, RZ, 0xc0, !PT ;  /* 0x0000000302027812 */ /* 0x000fca00078ec0ff */
[----:B------:R1:W2:Y:S02]  /*24a20*/  SHFL.IDX PT, R14, R2, RZ, 0x1f ;  /* 0x00001fff020e7589 */ /* 0x0002a400000e0000 */
.L_x_6030:
[----:B--2---:R-:W-:-:S13]  /*24a30*/  ISETP.NE.AND P0, PT, R14, RZ, PT ;  /* 0x000000ff0e00720c */ /* 0x004fda0003f05270 */
[----:B------:R-:W-:Y:S05]  /*24a40*/  @P0 BRA `(.L_x_5589) ;  /* 0x0000000000940947 */ /* 0x000fea0003800000 */
[----:B------:R-:W-:-:S03]  /*24a50*/  UMOV UR4, 0xffffffff ;  /* 0xffffffff00047882 */ /* 0x000fc60000000000 */
[----:B------:R-:W-:Y:S05]  /*24a60*/  BRA.DIV UR4, `(.L_x_5919) ;  /* 0x00000032046c7947 */ /* 0x000fea000b800000 */
[----:B------:R-:W-:-:S13]  /*24a70*/  ELECT P6, URZ, PT ;  /* 0x00000000003f782f */ /* 0x000fda00038c0000 */
.L_x_6033:
[----:B------:R-:W-:Y:S05]  /*24a80*/  @!P6 BRA `(.L_x_5589) ;  /* 0x000000000084e947 */ /* 0x000fea0003800000 */
[----:B------:R-:W-:-:S06]  /*24a90*/  ULOP3.LUT UR4, UR36, 0x2, URZ, 0xfc, !UPT ;  /* 0x0000000224047892 */ /* 0x000fcc000f8efc3f */
[----:B-1----:R-:W-:-:S05]  /*24aa0*/  IMAD.U32 R2, RZ, RZ, UR4 ;  /* 0x00000004ff027e24 */ /* 0x002fca000f8e00ff */
[----:B------:R-:W-:-:S13]  /*24ab0*/  ISETP.NE.AND P2, PT, R2, 0x3, PT ;  /* 0x000000030200780c */ /* 0x000fda0003f45270 */
[----:B------:R-:W-:Y:S05]  /*24ac0*/  @!P2 BRA `(.L_x_5920) ;  /* 0x000000000004a947 */ /* 0x000fea0003800000 */
[----:B------:R-:W-:Y:S01]  /*24ad0*/  BPT.TRAP 0x1 ;  /* 0x000000040000795c */ /* 0x000fe20000300000 */
.L_x_5920:
        /* <DEDUP_REMOVED lines=14> */
.L_x_6034:
[----:B------:R-:W1:Y:S02]  /*24bc0*/  SYNCS.PHASECHK.TRANS64.TRYWAIT P0, [R7+URZ], R2 ;  /* 0x00000002070075a7 */ /* 0x000e64000800017f */
[----:B-1----:R-:W-:Y:S05]  /*24bd0*/  @!P0 BRA `(.L_x_5922) ;  /* 0x0000003000448947 */ /* 0x002fea0003800000 */
.L_x_6035:
[----:B------:R-:W-:Y:S05]  /*24be0*/  @!P2 BRA `(.L_x_5923) ;  /* 0x000000000004a947 */ /* 0x000fea0003800000 */
[----:B------:R-:W-:Y:S01]  /*24bf0*/  BPT.TRAP 0x1 ;  /* 0x000000040000795c */ /* 0x000fe20000300000 */
.L_x_5923:
[----:B------:R-:W2:Y:S01]  /*24c00*/  LDL.LU R4, [R1+0x10] ;  /* 0x0000100001047983 */ /* 0x000ea20000300800 */
[----:B------:R-:W-:-:S04]  /*24c10*/  VIADD R0, R0, 0x38860 ;  /* 0x0003886000007836 */ /* 0x000fc80000000000 */
[----:B--2---:R-:W-:-:S04]  /*24c20*/  IMAD R4, R4, 0x8, R0 ;  /* 0x0000000804047824 */ /* 0x004fc800078e0200 */
[----:B------:R-:W2:Y:S02]  /*24c30*/  SYNCS.PHASECHK.TRANS64.TRYWAIT P0, [R4+URZ], R5 ;  /* 0x00000005040075a7 */ /* 0x000ea4000800017f */
[----:B--2---:R-:W-:Y:S05]  /*24c40*/  @!P0 BRA `(.L_x_5924) ;  /* 0x00000030003c8947 */ /* 0x004fea0003800000 */
.L_x_6036:
[----:B------:R-:W-:-:S07]  /*24c50*/  IMAD R3, R3, 0x8, R0 ;  /* 0x0000000803037824 */ /* 0x000fce00078e0200 */
.L_x_5925:
[----:B---3--:R3:W4:Y:S02]  /*24c60*/  SYNCS.PHASECHK.TRANS64.TRYWAIT P0, [R3+URZ], R2 ;  /* 0x00000002030075a7 */ /* 0x008724000800017f */
[----:B----4-:R-:W-:Y:S05]  /*24c70*/  @!P0 NANOSLEEP.SYNCS 0x989680 ;  /* 0x009896800000895d */ /* 0x010fea0003900000 */
[----:B------:R-:W4:Y:S02]  /*24c80*/  @!P0 SYNCS.PHASECHK.TRANS64 P0, [R3+URZ], R2 ;  /* 0x00000002030085a7 */ /* 0x000f24000800007f */
[----:B----4-:R-:W-:Y:S05]  /*24c90*/  @!P0 BRA `(.L_x_5925) ;  /* 0xfffffffc00f08947 */ /* 0x010fea000383ffff */
.L_x_5589:
[----:B------:R-:W-:Y:S05]  /*24ca0*/  BSYNC B9 ;  /* 0x0000000000097941 */ /* 0x000fea0003800000 */
.L_x_5586:
[----:B------:R-:W-:Y:S05]  /*24cb0*/  EXIT ;  /* 0x000000000000794d */ /* 0x000fea0003800000 */
.L_x_5607:
[----:B0-----:R0:W1:Y:S02]  /*24cc0*/  SYNCS.PHASECHK.TRANS64.TRYWAIT P5, [R75+URZ+0x38890], R78 ;  /* 0x0388904e4b0075a7 */ /* 0x00106400080a017f */
[----:B-1----:R-:W-:Y:S05]  /*24cd0*/  @!P5 NANOSLEEP.SYNCS 0x989680 ;  /* 0x009896800000d95d */ /* 0x002fea0003900000 */
[----:B------:R-:W1:Y:S02]  /*24ce0*/  @!P5 SYNCS.PHASECHK.TRANS64 P5, [R75+URZ+0x38890], R78 ;  /* 0x0388904e4b00d5a7 */ /* 0x000e6400080a007f */
[----:B-1----:R-:W-:Y:S05]  /*24cf0*/  @!P5 BRA `(.L_x_5607) ;  /* 0xfffffffc00f0d947 */ /* 0x002fea000383ffff */
[----:B------:R-:W-:Y:S05]  /*24d00*/  BRA `(.L_x_5926) ;  /* 0xfffffde000407947 */ /* 0x000fea000383ffff */
.L_x_5617:
[----:B0-----:R0:W1:Y:S02]  /*24d10*/  SYNCS.PHASECHK.TRANS64.TRYWAIT P5, [R75+URZ+0x38890], R78 ;  /* 0x0388904e4b0075a7 */ /* 0x00106400080a017f */
[----:B-1----:R-:W-:Y:S05]  /*24d20*/  @!P5 NANOSLEEP.SYNCS 0x989680 ;  /* 0x009896800000d95d */ /* 0x002fea0003900000 */
[----:B------:R-:W1:Y:S02]  /*24d30*/  @!P5 SYNCS.PHASECHK.TRANS64 P5, [R75+URZ+0x38890], R78 ;  /* 0x0388904e4b00d5a7 */ /* 0x000e6400080a007f */
[----:B-1----:R-:W-:Y:S05]  /*24d40*/  @!P5 BRA `(.L_x_5617) ;  /* 0xfffffffc00f0d947 */ /* 0x002fea000383ffff */
[----:B------:R-:W-:Y:S05]  /*24d50*/  BRA `(.L_x_5927) ;  /* 0xfffffde800c07947 */ /* 0x000fea000383ffff */
.L_x_5622:
[----:B0-----:R0:W1:Y:S02]  /*24d60*/  SYNCS.PHASECHK.TRANS64.TRYWAIT P5, [R75+URZ+0x38890], R78 ;  /* 0x0388904e4b0075a7 */ /* 0x00106400080a017f */
[----:B-1----:R-:W-:Y:S05]  /*24d70*/  @!P5 NANOSLEEP.SYNCS 0x989680 ;  /* 0x009896800000d95d */ /* 0x002fea0003900000 */
[----:B------:R-:W1:Y:S02]  /*24d80*/  @!P5 SYNCS.PHASECHK.TRANS64 P5, [R75+URZ+0x38890], R78 ;  /* 0x0388904e4b00d5a7 */ /* 0x000e6400080a007f */
[----:B-1----:R-:W-:Y:S05]  /*24d90*/  @!P5 BRA `(.L_x_5622) ;  /* 0xfffffffc00f0d947 */ /* 0x002fea000383ffff */
[----:B------:R-:W-:Y:S05]  /*24da0*/  BRA `(.L_x_5928) ;  /* 0xfffffdf000fc7947 */ /* 0x000fea000383ffff */
.L_x_5626:
[----:B--2---:R2:W0:Y:S02]  /*24db0*/  SYNCS.PHASECHK.TRANS64.TRYWAIT P5, [R75+URZ+0x388b0], R78 ;  /* 0x0388b04e4b0075a7 */ /* 0x00442400080a017f */
[----:B0-----:R-:W-:Y:S05]  /*24dc0*/  @!P5 NANOSLEEP.SYNCS 0x989680 ;  /* 0x009896800000d95d */ /* 0x001fea0003900000 */
[----:B------:R-:W0:Y:S02]  /*24dd0*/  @!P5 SYNCS.PHASECHK.TRANS64 P5, [R75+URZ+0x388b0], R78 ;  /* 0x0388b04e4b00d5a7 */ /* 0x000e2400080a007f */
[----:B0-----:R-:W-:Y:S05]  /*24de0*/  @!P5 BRA `(.L_x_5626) ;  /* 0xfffffffc00f0d947 */ /* 0x001fea000383ffff */
[----:B------:R-:W-:Y:S05]  /*24df0*/  BRA `(.L_x_5929) ;  /* 0xfffffdf400787947 */ /* 0x000fea000383ffff */
.L_x_5653:
        /* <DEDUP_REMOVED lines=8> */
.L_x_5931:
[----:B------:R-:W-:Y:S05]  /*24e80*/  BSYNC B1 ;  /* 0x0000000000017941 */ /* 0x000fea0003800000 */
.L_x_5930:
        /* <DEDUP_REMOVED lines=8> */
.L_x_5932:
[----:B------:R-:W-:Y:S02]  /*24f10*/  IMAD.MOV.U32 R13, RZ, RZ, R32 ;  /* 0x000000ffff0d7224 */ /* 0x000fe400078e0020 */
[----:B------:R-:W-:-:S07]  /*24f20*/  IMAD.MOV.U32 R4, RZ, RZ, R14 ;  /* 0x000000ffff047224 */ /* 0x000fce00078e000e */
[----:B------:R-:W-:Y:S05]  /*24f30*/  WARPSYNC.COLLECTIVE R15, `(.L_x_5933) ;  /* 0x000000000f087348 */ /* 0x000fea0003c00000 */
[----:B------:R0:W1:Y:S02]  /*24f40*/  SHFL.IDX P6, R14, R13, R12, R11 ;  /* 0x0000000c0d0e7389 */ /* 0x00006400000c000b */
[----:B01----:R-:W-:Y:S01]  /*24f50*/  ENDCOLLECTIVE ;  /* 0x000000000000791b */ /* 0x003fe20003800000 */
.L_x_5933:
[----:B------:R-:W-:Y:S02]  /*24f60*/  IMAD.MOV.U32 R13, RZ, RZ, R31 ;  /* 0x000000ffff0d7224 */ /* 0x000fe400078e001f */
[----:B------:R-:W-:-:S07]  /*24f70*/  IMAD.MOV.U32 R0, RZ, RZ, R14 ;  /* 0x000000ffff007224 */ /* 0x000fce00078e000e */
[----:B------:R-:W-:Y:S05]  /*24f80*/  WARPSYNC.COLLECTIVE R15, `(.L_x_5934) ;  /* 0x000000000f087348 */ /* 0x000fea0003c00000 */
[----:B------:R0:W1:Y:S02]  /*24f90*/  SHFL.IDX P6, R14, R13, R12, R11 ;  /* 0x0000000c0d0e7389 */ /* 0x00006400000c000b */
[----:B01----:R-:W-:Y:S01]  /*24fa0*/  ENDCOLLECTIVE ;  /* 0x000000000000791b */ /* 0x003fe20003800000 */
.L_x_5934:
[----:B------:R-:W-:Y:S01]  /*24fb0*/  IMAD.MOV.U32 R8, RZ, RZ, R14 ;  /* 0x000000ffff087224 */ /* 0x000fe200078e000e */
[----:B------:R-:W-:Y:S06]  /*24fc0*/  BRA `(.L_x_5935) ;  /* 0xfffffe2800a47947 */ /* 0x000fec000383ffff */
.L_x_5656:
        /* <DEDUP_REMOVED lines=8> */
.L_x_5937:
[----:B------:R-:W-:Y:S05]  /*25050*/  BSYNC B1 ;  /* 0x0000000000017941 */ /* 0x000fea0003800000 */
.L_x_5936:
        /* <DEDUP_REMOVED lines=8> */
.L_x_5938:
[----:B------:R-:W-:Y:S02]  /*250e0*/  IMAD.MOV.U32 R13, RZ, RZ, R32 ;  /* 0x000000ffff0d7224 */ /* 0x000fe400078e0020 */
[----:B------:R-:W-:-:S07]  /*250f0*/  IMAD.MOV.U32 R7, RZ, RZ, R14 ;  /* 0x000000ffff077224 */ /* 0x000fce00078e000e */
[----:B------:R-:W-:Y:S05]  /*25100*/  WARPSYNC.COLLECTIVE R15, `(.L_x_5939) ;  /* 0x000000000f087348 */ /* 0x000fea0003c00000 */
[----:B------:R0:W1:Y:S02]  /*25110*/  SHFL.IDX P6, R14, R13, R12, R11 ;  /* 0x0000000c0d0e7389 */ /* 0x00006400000c000b */
[----:B01----:R-:W-:Y:S01]  /*25120*/  ENDCOLLECTIVE ;  /* 0x000000000000791b */ /* 0x003fe20003800000 */
.L_x_5939:
[----:B------:R-:W-:Y:S02]  /*25130*/  IMAD.MOV.U32 R13, RZ, RZ, R31 ;  /* 0x000000ffff0d7224 */ /* 0x000fe400078e001f */
[----:B------:R-:W-:-:S07]  /*25140*/  IMAD.MOV.U32 R32, RZ, RZ, R14 ;  /* 0x000000ffff207224 */ /* 0x000fce00078e000e */
[----:B------:R-:W-:Y:S05]  /*25150*/  WARPSYNC.COLLECTIVE R15, `(.L_x_5940) ;  /* 0x000000000f087348 */ /* 0x000fea0003c00000 */
[----:B------:R0:W1:Y:S02]  /*25160*/  SHFL.IDX P6, R14, R13, R12, R11 ;  /* 0x0000000c0d0e7389 */ /* 0x00006400000c000b */
[----:B01----:R-:W-:Y:S01]  /*25170*/  ENDCOLLECTIVE ;  /* 0x000000000000791b */ /* 0x003fe20003800000 */
.L_x_5940:
[----:B------:R-:W-:Y:S01]  /*25180*/  IMAD.MOV.U32 R31, RZ, RZ, R14 ;  /* 0x000000ffff1f7224 */ /* 0x000fe200078e000e */
[----:B------:R-:W-:Y:S06]  /*25190*/  BRA `(.L_x_5941) ;  /* 0xfffffe2800f47947 */ /* 0x000fec000383ffff */
.L_x_5660:
[----:B0-----:R0:W1:Y:S02]  /*251a0*/  SYNCS.PHASECHK.TRANS64.TRYWAIT P0, [R2+URZ+0x38800], R35 ;  /* 0x03880023020075a7 */ /* 0x001064000800017f */
[----:B-1----:R-:W-:Y:S05]  /*251b0*/  @!P0 NANOSLEEP.SYNCS 0x989680 ;  /* 0x009896800000895d */ /* 0x002fea0003900000 */
[----:B------:R-:W1:Y:S02]  /*251c0*/  @!P0 SYNCS.PHASECHK.TRANS64 P0, [R2+URZ+0x38800], R35 ;  /* 0x03880023020085a7 */ /* 0x000e64000800007f */
[----:B-1----:R-:W-:Y:S05]  /*251d0*/  @!P0 BRA `(.L_x_5660) ;  /* 0xfffffffc00f08947 */ /* 0x002fea000383ffff */
[----:B------:R-:W-:Y:S05]  /*251e0*/  BRA `(.L_x_5942) ;  /* 0xfffffe2c00dc7947 */ /* 0x000fea000383ffff */
.L_x_5668:
        /* <DEDUP_REMOVED lines=8> */
.L_x_5944:
[----:B------:R-:W-:Y:S05]  /*25270*/  BSYNC B1 ;  /* 0x0000000000017941 */ /* 0x000fea0003800000 */
.L_x_5943:
        /* <DEDUP_REMOVED lines=8> */
.L_x_5945:
[----:B------:R-:W-:Y:S02]  /*25300*/  IMAD.MOV.U32 R13, RZ, RZ, R9 ;  /* 0x000000ffff0d7224 */ /* 0x000fe400078e0009 */
[----:B------:R-:W-:-:S07]  /*25310*/  IMAD.MOV.U32 R4, RZ, RZ, R14 ;  /* 0x000000ffff047224 */ /* 0x000fce00078e000e */
[----:B------:R-:W-:Y:S05]  /*25320*/  WARPSYNC.COLLECTIVE R15, `(.L_x_5946) ;  /* 0x000000000f087348 */ /* 0x000fea0003c00000 */
[----:B------:R0:W1:Y:S02]  /*25330*/  SHFL.IDX P6, R14, R13, R12, R11 ;  /* 0x0000000c0d0e7389 */ /* 0x00006400000c000b */
[----:B01----:R-:W-:Y:S01]  /*25340*/  ENDCOLLECTIVE ;  /* 0x000000000000791b */ /* 0x003fe20003800000 */
.L_x_5946:
[----:B------:R-:W-:Y:S02]  /*25350*/  IMAD.MOV.U32 R13, RZ, RZ, R8 ;  /* 0x000000ffff0d7224 */ /* 0x000fe400078e0008 */
[----:B------:R-:W-:-:S07]  /*25360*/  IMAD.MOV.U32 R7, RZ, RZ, R14 ;  /* 0x000000ffff077224 */ /* 0x000fce00078e000e */
[----:B------:R-:W-:Y:S05]  /*25370*/  WARPSYNC.COLLECTIVE R15, `(.L_x_5947) ;  /* 0x000000000f087348 */ /* 0x000fea0003c00000 */
[----:B------:R0:W1:Y:S02]  /*25380*/  SHFL.IDX P6, R14, R13, R12, R11 ;  /* 0x0000000c0d0e7389 */ /* 0x00006400000c000b */
[----:B01----:R-:W-:Y:S01]  /*25390*/  ENDCOLLECTIVE ;  /* 0x000000000000791b */ /* 0x003fe20003800000 */
.L_x_5947:
[----:B------:R-:W-:Y:S01]  /*253a0*/  IMAD.MOV.U32 R6, RZ, RZ, R14 ;  /* 0x000000ffff067224 */ /* 0x000fe200078e000e */
[----:B------:R-:W-:Y:S06]  /*253b0*/  BRA `(.L_x_5948) ;  /* 0xfffffe3c00307947 */ /* 0x000fec000383ffff */
.L_x_5671:
        /* <DEDUP_REMOVED lines=8> */
.L_x_5950:
[----:B------:R-:W-:Y:S05]  /*25440*/  BSYNC B1 ;  /* 0x0000000000017941 */ /* 0x000fea0003800000 */
.L_x_5949:
        /* <DEDUP_REMOVED lines=8> */
.L_x_5951:
[----:B------:R-:W-:Y:S02]  /*254d0*/  IMAD.MOV.U32 R13, RZ, RZ, R9 ;  /* 0x000000ffff0d7224 */ /* 0x000fe400078e0009 */
[----:B------:R-:W-:-:S07]  /*254e0*/  IMAD.MOV.U32 R3, RZ, RZ, R14 ;  /* 0x000000ffff037224 */ /* 0x000fce00078e000e */
[----:B------:R-:W-:Y:S05]  /*254f0*/  WARPSYNC.COLLECTIVE R15, `(.L_x_5952) ;  /* 0x000000000f087348 */ /* 0x000fea0003c00000 */
[----:B------:R0:W1:Y:S02]  /*25500*/  SHFL.IDX P6, R14, R13, R12, R11 ;  /* 0x0000000c0d0e7389 */ /* 0x00006400000c000b */
[----:B01----:R-:W-:Y:S01]  /*25510*/  ENDCOLLECTIVE ;  /* 0x000000000000791b */ /* 0x003fe20003800000 */
.L_x_5952:
[----:B------:R-:W-:Y:S02]  /*25520*/  IMAD.MOV.U32 R13, RZ, RZ, R8 ;  /* 0x000000ffff0d7224 */ /* 0x000fe400078e0008 */
[----:B------:R-:W-:-:S07]  /*25530*/  IMAD.MOV.U32 R6, RZ, RZ, R14 ;  /* 0x000000ffff067224 */ /* 0x000fce00078e000e */
[----:B------:R-:W-:Y:S05]  /*25540*/  WARPSYNC.COLLECTIVE R15, `(.L_x_5953) ;  /* 0x000000000f087348 */ /* 0x000fea0003c00000 */
[----:B------:R0:W1:Y:S02]  /*25550*/  SHFL.IDX P6, R14, R13, R12, R11 ;  /* 0x0000000c0d0e7389 */ /* 0x00006400000c000b */
[----:B01----:R-:W-:Y:S01]  /*25560*/  ENDCOLLECTIVE ;  /* 0x000000000000791b */ /* 0x003fe20003800000 */
.L_x_5953:
[----:B------:R-:W-:Y:S02]  /*25570*/  IMAD.MOV.U32 R12, RZ, RZ, R3 ;  /* 0x000000ffff0c7224 */ /* 0x000fe400078e0003 */
[----:B------:R-:W-:Y:S01]  /*25580*/  IMAD.MOV.U32 R13, RZ, RZ, R0 ;  /* 0x000000ffff0d7224 */ /* 0x000fe200078e0000 */
[----:B------:R-:W-:Y:S06]  /*25590*/  BRA `(.L_x_5954) ;  /* 0xfffffe3c00507947 */ /* 0x000fec000383ffff */
.L_x_5675:
[----:B0-----:R0:W1:Y:S02]  /*255a0*/  SYNCS.PHASECHK.TRANS64.TRYWAIT P1, [R2+URZ+0x38800], R33 ;  /* 0x03880021020075a7 */ /* 0x001064000802017f */
[----:B-1----:R-:W-:Y:S05]  /*255b0*/  @!P1 NANOSLEEP.SYNCS 0x989680 ;  /* 0x009896800000995d */ /* 0x002fea0003900000 */
[----:B------:R-:W1:Y:S02]  /*255c0*/  @!P1 SYNCS.PHASECHK.TRANS64 P1, [R2+URZ+0x38800], R33 ;  /* 0x03880021020095a7 */ /* 0x000e64000802007f */
[----:B-1----:R-:W-:Y:S05]  /*255d0*/  @!P1 BRA `(.L_x_5675) ;  /* 0xfffffffc00f09947 */ /* 0x002fea000383ffff */
[----:B------:R-:W-:Y:S05]  /*255e0*/  BRA `(.L_x_5955) ;  /* 0xfffffe3c00f47947 */ /* 0x000fea000383ffff */
.L_x_5681:
[----:B0-----:R0:W2:Y:S02]  /*255f0*/  SYNCS.PHASECHK.TRANS64.TRYWAIT P1, [R172+URZ+0x38830], R15 ;  /* 0x0388300fac0075a7 */ /* 0x0010a4000802017f */
[----:B--2---:R-:W-:Y:S05]  /*25600*/  @!P1 NANOSLEEP.SYNCS 0x989680 ;  /* 0x009896800000995d */ /* 0x004fea0003900000 */
[----:B------:R-:W2:Y:S02]  /*25610*/  @!P1 SYNCS.PHASECHK.TRANS64 P1, [R172+URZ+0x38830], R15 ;  /* 0x0388300fac0095a7 */ /* 0x000ea4000802007f */
[----:B--2---:R-:W-:Y:S05]  /*25620*/  @!P1 BRA `(.L_x_5681) ;  /* 0xfffffffc00f09947 */ /* 0x004fea000383ffff */
[----:B------:R-:W-:Y:S05]  /*25630*/  BRA `(.L_x_5680) ;  /* 0xfffffe4c00ac7947 */ /* 0x000fea000383ffff */
.L_x_5683:
[----:B--2---:R2:W3:Y:S02]  /*25640*/  SYNCS.PHASECHK.TRANS64.TRYWAIT P1, [R2+URZ+0x38810], R3 ;  /* 0x03881003020075a7 */ /* 0x0044e4000802017f */
[----:B---3--:R-:W-:Y:S05]  /*25650*/  @!P1 NANOSLEEP.SYNCS 0x989680 ;  /* 0x009896800000995d */ /* 0x008fea0003900000 */
[----:B------:R-:W3:Y:S02]  /*25660*/  @!P1 SYNCS.PHASECHK.TRANS64 P1, [R2+URZ+0x38810], R3 ;  /* 0x03881003020095a7 */ /* 0x000ee4000802007f */
[----:B---3--:R-:W-:Y:S05]  /*25670*/  @!P1 BRA `(.L_x_5683) ;  /* 0xfffffffc00f09947 */ /* 0x008fea000383ffff */
[----:B------:R-:W-:Y:S05]  /*25680*/  BRA `(.L_x_5956) ;  /* 0xfffffe50005c7947 */ /* 0x000fea000383ffff */
.L_x_5688:
[----:B0-----:R0:W2:Y:S02]  /*25690*/  SYNCS.PHASECHK.TRANS64.TRYWAIT P2, [R172+URZ+0x38850], R15 ;  /* 0x0388500fac0075a7 */ /* 0x0010a4000804017f */
[----:B--2---:R-:W-:Y:S05]  /*256a0*/  @!P2 NANOSLEEP.SYNCS 0x989680 ;  /* 0x009896800000a95d */ /* 0x004fea0003900000 */
[----:B------:R-:W2:Y:S02]  /*256b0*/  @!P2 SYNCS.PHASECHK.TRANS64 P2, [R172+URZ+0x38850], R15 ;  /* 0x0388500fac00a5a7 */ /* 0x000ea4000804007f */
[----:B--2---:R-:W-:Y:S05]  /*256c0*/  @!P2 BRA `(.L_x_5688) ;  /* 0xfffffffc00f0a947 */ /* 0x004fea000383ffff */
[----:B------:R-:W-:Y:S05]  /*256d0*/  BRA `(.L_x_5687) ;  /* 0xfffffe5000887947 */ /* 0x000fea000383ffff */
.L_x_5696:
[----:B-1----:R1:W2:Y:S02]  /*256e0*/  SYNCS.PHASECHK.TRANS64.TRYWAIT P3, [R21+URZ+0x38830], R198 ;  /* 0x038830c6150075a7 */ /* 0x0022a4000806017f */
[----:B--2---:R-:W-:Y:S05]  /*256f0*/  @!P3 NANOSLEEP.SYNCS 0x989680 ;  /* 0x009896800000b95d */ /* 0x004fea0003900000 */
[----:B------:R-:W2:Y:S02]  /*25700*/  @!P3 SYNCS.PHASECHK.TRANS64 P3, [R21+URZ+0x38830], R198 ;  /* 0x038830c61500b5a7 */ /* 0x000ea4000806007f */
[----:B--2---:R-:W-:Y:S05]  /*25710*/  @!P3 BRA `(.L_x_5696) ;  /* 0xfffffffc00f0b947 */ /* 0x004fea000383ffff */
[----:B------:R-:W-:Y:S05]  /*25720*/  BRA `(.L_x_5695) ;  /* 0xfffffe8000c47947 */ /* 0x000fea000383ffff */
.L_x_5701:
[----:B---3--:R3:W4:Y:S02]  /*25730*/  SYNCS.PHASECHK.TRANS64.TRYWAIT P3, [R21+URZ+0x38850], R198 ;  /* 0x038850c6150075a7 */ /* 0x008724000806017f */
[----:B----4-:R-:W-:Y:S05]  /*25740*/  @!P3 NANOSLEEP.SYNCS 0x989680 ;  /* 0x009896800000b95d */ /* 0x010fea0003900000 */
[----:B------:R-:W4:Y:S02]  /*25750*/  @!P3 SYNCS.PHASECHK.TRANS64 P3, [R21+URZ+0x38850], R198 ;  /* 0x038850c61500b5a7 */ /* 0x000f24000806007f */
[----:B----4-:R-:W-:Y:S05]  /*25760*/  @!P3 BRA `(.L_x_5701) ;  /* 0xfffffffc00f0b947 */ /* 0x010fea000383ffff */
[----:B------:R-:W-:Y:S05]  /*25770*/  BRA `(.L_x_5700) ;  /* 0xfffffe8400607947 */ /* 0x000fea000383ffff */
.L_x_5709:
[----:B-1----:R1:W2:Y:S02]  /*25780*/  SYNCS.PHASECHK.TRANS64.TRYWAIT P2, [R21+URZ+0x38830], R196 ;  /* 0x038830c4150075a7 */ /* 0x0022a4000804017f */
[----:B--2---:R-:W-:Y:S05]  /*25790*/  @!P2 NANOSLEEP.SYNCS 0x989680 ;  /* 0x009896800000a95d */ /* 0x004fea0003900000 */
[----:B------:R-:W2:Y:S02]  /*257a0*/  @!P2 SYNCS.PHASECHK.TRANS64 P2, [R21+URZ+0x38830], R196 ;  /* 0x038830c41500a5a7 */ /* 0x000ea4000804007f */
[----:B--2---:R-:W-:Y:S05]  /*257b0*/  @!P2 BRA `(.L_x_5709) ;  /* 0xfffffffc00f0a947 */ /* 0x004fea000383ffff */
[----:B------:R-:W-:Y:S05]  /*257c0*/  BRA `(.L_x_5708) ;  /* 0xfffffebc00987947 */ /* 0x000fea000383ffff */
.L_x_5714:
[----:B---3--:R3:W4:Y:S02]  /*257d0*/  SYNCS.PHASECHK.TRANS64.TRYWAIT P2, [R21+URZ+0x38850], R196 ;  /* 0x038850c4150075a7 */ /* 0x008724000804017f */
[----:B----4-:R-:W-:Y:S05]  /*257e0*/  @!P2 NANOSLEEP.SYNCS 0x989680 ;  /* 0x009896800000a95d */ /* 0x010fea0003900000 */
[----:B------:R-:W4:Y:S02]  /*257f0*/  @!P2 SYNCS.PHASECHK.TRANS64 P2, [R21+URZ+0x38850], R196 ;  /* 0x038850c41500a5a7 */ /* 0x000f24000804007f */
[----:B----4-:R-:W-:Y:S05]  /*25800*/  @!P2 BRA `(.L_x_5714) ;  /* 0xfffffffc00f0a947 */ /* 0x010fea000383ffff */
[----:B------:R-:W-:Y:S05]  /*25810*/  BRA `(.L_x_5713) ;  /* 0xfffffec000347947 */ /* 0x000fea000383ffff */
.L_x_5749:
        /* <DEDUP_REMOVED lines=11> */
.L_x_5958:
[----:B------:R-:W-:Y:S05]  /*258d0*/  BSYNC B1 ;  /* 0x0000000000017941 */ /* 0x000fea0003800000 */
.L_x_5957:
[----:B------:R-:W-:Y:S05]  /*258e0*/  BRA `(.L_x_5959) ;  /* 0xffffff6400447947 */ /* 0x000fea000383ffff */
.L_x_5751:
[----:B------:R-:W-:Y:S01]  /*258f0*/  BSSY B1, `(.L_x_5960) ;  /* 0x0000006000017945 */ /* 0x000fe20003800000 */
[----:B------:R-:W-:-:S07]  /*25900*/  IMAD.MOV.U32 R15, RZ, RZ, -0x1 ;  /* 0xffffffffff0f7424 */ /* 0x000fce00078e00ff */
[----:B0-----:R-:W-:Y:S05]  /*25910*/  WARPSYNC.COLLECTIVE R15, `(.L_x_5961) ;  /* 0x000000000f0c7348 */ /* 0x001fea0003c00000 */
[----:B------:R-:W-:Y:S02]  /*25920*/  ELECT P6, UR62, PT ;  /* 0x00000000003e782f */ /* 0x000fe400038c0000 */
[----:B------:R-:W-:Y:S01]  /*25930*/  MOV R14, UR62 ;  /* 0x0000003e000e7c02 */ /* 0x000fe20008000f00 */
[----:B0-----:R-:W-:Y:S10]  /*25940*/  ENDCOLLECTIVE ;  /* 0x000000000000791b */ /* 0x001ff40003800000 */
.L_x_5961:
[----:B------:R-:W-:Y:S05]  /*25950*/  BSYNC B1 ;  /* 0x0000000000017941 */ /* 0x000fea0003800000 */
.L_x_5960:
[----:B------:R-:W-:Y:S05]  /*25960*/  BRA `(.L_x_5750) ;  /* 0xffffff64003c7947 */ /* 0x000fea000383ffff */
.L_x_5753:
[----:B0-----:R0:W1:Y:S02]  /*25970*/  SYNCS.PHASECHK.TRANS64.TRYWAIT P0, [R18+URZ+0x38820], R3 ;  /* 0x03882003120075a7 */ /* 0x001064000800017f */
[----:B-1----:R-:W-:Y:S05]  /*25980*/  @!P0 NANOSLEEP.SYNCS 0x989680 ;  /* 0x009896800000895d */ /* 0x002fea0003900000 */
[----:B------:R-:W1:Y:S02]  /*25990*/  @!P0 SYNCS.PHASECHK.TRANS64 P0, [R18+URZ+0x38820], R3 ;  /* 0x03882003120085a7 */ /* 0x000e64000800007f */
[----:B-1----:R-:W-:Y:S05]  /*259a0*/  @!P0 BRA `(.L_x_5753) ;  /* 0xfffffffc00f08947 */ /* 0x002fea000383ffff */
[----:B------:R-:W-:Y:S05]  /*259b0*/  BRA `(.L_x_5962) ;  /* 0xffffff64004c7947 */ /* 0x000fea000383ffff */
.L_x_5757:
[----:B-1----:R1:W2:Y:S02]  /*259c0*/  SYNCS.PHASECHK.TRANS64.TRYWAIT P0, [R4+URZ+0x388a0], R8 ;  /* 0x0388a008040075a7 */ /* 0x0022a4000800017f */
[----:B--2---:R-:W-:Y:S05]  /*259d0*/  @!P0 NANOSLEEP.SYNCS 0x989680 ;  /* 0x009896800000895d */ /* 0x004fea0003900000 */
[----:B------:R-:W2:Y:S02]  /*259e0*/  @!P0 SYNCS.PHASECHK.TRANS64 P0, [R4+URZ+0x388a0], R8 ;  /* 0x0388a008040085a7 */ /* 0x000ea4000800007f */
[----:B--2---:R-:W-:Y:S05]  /*259f0*/  @!P0 BRA `(.L_x_5757) ;  /* 0xfffffffc00f08947 */ /* 0x004fea000383ffff */
[----:B------:R-:W-:Y:S05]  /*25a00*/  BRA `(.L_x_5963) ;  /* 0xffffff64006c7947 */ /* 0x000fea000383ffff */
.L_x_5762:
[----:B0-----:R0:W2:Y:S02]  /*25a10*/  SYNCS.PHASECHK.TRANS64.TRYWAIT P0, [R4+URZ+0x388c0], R8 ;  /* 0x0388c008040075a7 */ /* 0x0010a4000800017f */
[----:B--2---:R-:W-:Y:S05]  /*25a20*/  @!P0 NANOSLEEP.SYNCS 0x989680 ;  /* 0x009896800000895d */ /* 0x004fea0003900000 */
[----:B------:R-:W2:Y:S02]  /*25a30*/  @!P0 SYNCS.PHASECHK.TRANS64 P0, [R4+URZ+0x388c0], R8 ;  /* 0x0388c008040085a7 */ /* 0x000ea4000800007f */
[----:B--2---:R-:W-:Y:S05]  /*25a40*/  @!P0 BRA `(.L_x_5762) ;  /* 0xfffffffc00f08947 */ /* 0x004fea000383ffff */
[----:B------:R-:W-:Y:S05]  /*25a50*/  BRA `(.L_x_5964) ;  /* 0xffffff6400ec7947 */ /* 0x000fea000383ffff */
.L_x_5776:
[----:B0-----:R0:W1:Y:S02]  /*25a60*/  SYNCS.PHASECHK.TRANS64.TRYWAIT P1, [R4+URZ+0x388a0], R5 ;  /* 0x0388a005040075a7 */ /* 0x001064000802017f */
[----:B-1----:R-:W-:Y:S05]  /*25a70*/  @!P1 NANOSLEEP.SYNCS 0x989680 ;  /* 0x009896800000995d */ /* 0x002fea0003900000 */
[----:B------:R-:W1:Y:S02]  /*25a80*/  @!P1 SYNCS.PHASECHK.TRANS64 P1, [R4+URZ+0x388a0], R5 ;  /* 0x0388a005040095a7 */ /* 0x000e64000802007f */
[----:B-1----:R-:W-:Y:S05]  /*25a90*/  @!P1 BRA `(.L_x_5776) ;  /* 0xfffffffc00f09947 */ /* 0x002fea000383ffff */
[----:B------:R-:W-:Y:S05]  /*25aa0*/  BRA `(.L_x_5965) ;  /* 0xffffff70006c7947 */ /* 0x000fea000383ffff */
.L_x_5781:
[----:B-1----:R1:W2:Y:S02]  /*25ab0*/  SYNCS.PHASECHK.TRANS64.TRYWAIT P1, [R4+URZ+0x388c0], R5 ;  /* 0x0388c005040075a7 */ /* 0x0022a4000802017f */
[----:B--2---:R-:W-:Y:S05]  /*25ac0*/  @!P1 NANOSLEEP.SYNCS 0x989680 ;  /* 0x009896800000995d */ /* 0x004fea0003900000 */
[----:B------:R-:W2:Y:S02]  /*25ad0*/  @!P1 SYNCS.PHASECHK.TRANS64 P1, [R4+URZ+0x388c0], R5 ;  /* 0x0388c005040095a7 */ /* 0x000ea4000802007f */
[----:B--2---:R-:W-:Y:S05]  /*25ae0*/  @!P1 BRA `(.L_x_5781) ;  /* 0xfffffffc00f09947 */ /* 0x004fea000383ffff */
[----:B------:R-:W-:Y:S05]  /*25af0*/  BRA `(.L_x_5966) ;  /* 0xffffff7000e87947 */ /* 0x000fea000383ffff */
.L_x_5803:
        /* <DEDUP_REMOVED lines=11> */
.L_x_5968:
[----:B------:R-:W-:Y:S05]  /*25bb0*/  BSYNC B0 ;  /* 0x0000000000007941 */ /* 0x000fea0003800000 */
.L_x_5967:
[----:B------:R-:W-:Y:S05]  /*25bc0*/  BRA `(.L_x_5969) ;  /* 0xffffff8400907947 */ /* 0x000fea000383ffff */
.L_x_5805:
[----:B------:R-:W-:Y:S01]  /*25bd0*/  BSSY B0, `(.L_x_5970) ;  /* 0x0000006000007945 */ /* 0x000fe20003800000 */
[----:B------:R-:W-:-:S07]  /*25be0*/  IMAD.MOV.U32 R15, RZ, RZ, -0x1 ;  /* 0xffffffffff0f7424 */ /* 0x000fce00078e00ff */
[----:B0-----:R-:W-:Y:S05]  /*25bf0*/  WARPSYNC.COLLECTIVE R15, `(.L_x_5971) ;  /* 0x000000000f0c7348 */ /* 0x001fea0003c00000 */
[----:B------:R-:W-:Y:S02]  /*25c00*/  ELECT P6, UR62, PT ;  /* 0x00000000003e782f */ /* 0x000fe400038c0000 */
[----:B------:R-:W-:Y:S01]  /*25c10*/  MOV R14, UR62 ;  /* 0x0000003e000e7c02 */ /* 0x000fe20008000f00 */
[----:B0-----:R-:W-:Y:S10]  /*25c20*/  ENDCOLLECTIVE ;  /* 0x000000000000791b */ /* 0x001ff40003800000 */
.L_x_5971:
[----:B------:R-:W-:Y:S05]  /*25c30*/  BSYNC B0 ;  /* 0x0000000000007941 */ /* 0x000fea0003800000 */
.L_x_5970:
[----:B------:R-:W-:Y:S05]  /*25c40*/  BRA `(.L_x_5972) ;  /* 0xffffff8400947947 */ /* 0x000fea000383ffff */
.L_x_5807:
[----:B-1----:R1:W2:Y:S02]  /*25c50*/  SYNCS.PHASECHK.TRANS64.TRYWAIT P0, [R0+URZ+0x38840], R2 ;  /* 0x03884002000075a7 */ /* 0x0022a4000800017f */
[----:B--2---:R-:W-:Y:S05]  /*25c60*/  @!P0 NANOSLEEP.SYNCS 0x989680 ;  /* 0x009896800000895d */ /* 0x004fea0003900000 */
[----:B------:R-:W2:Y:S02]  /*25c70*/  @!P0 SYNCS.PHASECHK.TRANS64 P0, [R0+URZ+0x38840], R2 ;  /* 0x03884002000085a7 */ /* 0x000ea4000800007f */
[----:B--2---:R-:W-:Y:S05]  /*25c80*/  @!P0 BRA `(.L_x_5807) ;  /* 0xfffffffc00f08947 */ /* 0x004fea000383ffff */
[----:B------:R-:W-:Y:S05]  /*25c90*/  BRA `(.L_x_5973) ;  /* 0xffffff8400f87947 */ /* 0x000fea000383ffff */
.L_x_5811:
        /* <DEDUP_REMOVED lines=9> */
.L_x_5974:
[----:B------:R-:W-:Y:S02]  /*25d30*/  IMAD.MOV.U32 R13, RZ, RZ, R3 ;  /* 0x000000ffff0d7224 */ /* 0x000fe400078e0003 */
[----:B------:R-:W-:Y:S01]  /*25d40*/  IMAD.MOV.U32 R4, RZ, RZ, R14 ;  /* 0x000000ffff047224 */ /* 0x000fe200078e000e */
[----:B------:R-:W-:-:S07]  /*25d50*/  LOP3.LUT R6, R6, 0x7f, RZ, 0xc0, !PT ;  /* 0x0000007f06067812 */ /* 0x000fce00078ec0ff */
[----:B------:R-:W-:Y:S05]  /*25d60*/  WARPSYNC.COLLECTIVE R15, `(.L_x_5975) ;  /* 0x000000000f087348 */ /* 0x000fea0003c00000 */
[----:B------:R0:W1:Y:S02]  /*25d70*/  SHFL.IDX P6, R14, R13, R12, R11 ;  /* 0x0000000c0d0e7389 */ /* 0x00006400000c000b */
[----:B01----:R-:W-:Y:S01]  /*25d80*/  ENDCOLLECTIVE ;  /* 0x000000000000791b */ /* 0x003fe20003800000 */
.L_x_5975:
        /* <DEDUP_REMOVED lines=9> */
.L_x_5976:
[----:B------:R-:W-:Y:S02]  /*25e20*/  IMAD.MOV.U32 R13, RZ, RZ, R3 ;  /* 0x000000ffff0d7224 */ /* 0x000fe400078e0003 */
[----:B------:R-:W-:-:S07]  /*25e30*/  IMAD.MOV.U32 R6, RZ, RZ, R14 ;  /* 0x000000ffff067224 */ /* 0x000fce00078e000e */
[----:B------:R-:W-:Y:S05]  /*25e40*/  WARPSYNC.COLLECTIVE R15, `(.L_x_5977) ;  /* 0x000000000f087348 */ /* 0x000fea0003c00000 */
[----:B------:R0:W1:Y:S02]  /*25e50*/  SHFL.IDX P6, R14, R13, R12, R11 ;  /* 0x0000000c0d0e7389 */ /* 0x00006400000c000b */
[----:B01----:R-:W-:Y:S01]  /*25e60*/  ENDCOLLECTIVE ;  /* 0x000000000000791b */ /* 0x003fe20003800000 */
.L_x_5977:
        /* <DEDUP_REMOVED lines=22> */
.L_x_5978:
        /* <DEDUP_REMOVED lines=10> */
.L_x_5979:
        /* <DEDUP_REMOVED lines=11> */
.L_x_5980:
        /* <DEDUP_REMOVED lines=14> */
.L_x_5981:
[----:B------:R-:W-:Y:S01]  /*26200*/  IMAD.MOV.U32 R3, RZ, RZ, R14 ;  /* 0x000000ffff037224 */ /* 0x000fe200078e000e */
[----:B------:R-:W-:Y:S06]  /*26210*/  BRA `(.L_x_5982) ;  /* 0xffffff8c00347947 */ /* 0x000fec000383ffff */
.L_x_5815:
        /* <DEDUP_REMOVED lines=26> */
.L_x_5984:
[----:B------:R-:W-:Y:S05]  /*263c0*/  BSYNC B0 ;  /* 0x0000000000007941 */ /* 0x000fea0003800000 */
.L_x_5983:
        /* <DEDUP_REMOVED lines=13> */
.L_x_5985:
        /* <DEDUP_REMOVED lines=40> */
.L_x_5986:
        /* <DEDUP_REMOVED lines=17> */
.L_x_5987:
        /* <DEDUP_REMOVED lines=29> */
.L_x_5988:
        /* <DEDUP_REMOVED lines=12> */
.L_x_5989:
        /* <DEDUP_REMOVED lines=34> */
.L_x_5990:
[----:B------:R-:W-:Y:S02]  /*26ce0*/  IMAD.MOV.U32 R13, RZ, RZ, R0 ;  /* 0x000000ffff0d7224 */ /* 0x000fe400078e0000 */
[----:B------:R-:W-:-:S07]  /*26cf0*/  IMAD.MOV.U32 R4, RZ, RZ, R14 ;  /* 0x000000ffff047224 */ /* 0x000fce00078e000e */
[----:B------:R-:W-:Y:S05]  /*26d00*/  WARPSYNC.COLLECTIVE R15, `(.L_x_5991) ;  /* 0x000000000f087348 */ /* 0x000fea0003c00000 */
[----:B------:R0:W1:Y:S02]  /*26d10*/  SHFL.IDX P6, R14, R13, R12, R11 ;  /* 0x0000000c0d0e7389 */ /* 0x00006400000c000b */
[----:B01----:R-:W-:Y:S01]  /*26d20*/  ENDCOLLECTIVE ;  /* 0x000000000000791b */ /* 0x003fe20003800000 */
.L_x_5991:
[----:B------:R-:W-:Y:S01]  /*26d30*/  IMAD.MOV.U32 R0, RZ, RZ, R14 ;  /* 0x000000ffff007224 */ /* 0x000fe200078e000e */
[----:B------:R-:W-:Y:S06]  /*26d40*/  BRA `(.L_x_5992) ;  /* 0xffffff90000c7947 */ /* 0x000fec000383ffff */
.L_x_5820:
[----:B0-----:R0:W2:Y:S02]  /*26d50*/  SYNCS.PHASECHK.TRANS64.TRYWAIT P0, [R18+URZ+0x38820], R0 ;  /* 0x03882000120075a7 */ /* 0x0010a4000800017f */
[----:B--2---:R-:W-:Y:S05]  /*26d60*/  @!P0 NANOSLEEP.SYNCS 0x989680 ;  /* 0x009896800000895d */ /* 0x004fea0003900000 */
[----:B------:R-:W2:Y:S02]  /*26d70*/  @!P0 SYNCS.PHASECHK.TRANS64 P0, [R18+URZ+0x38820], R0 ;  /* 0x03882000120085a7 */ /* 0x000ea4000800007f */
[----:B--2---:R-:W-:Y:S05]  /*26d80*/  @!P0 BRA `(.L_x_5820) ;  /* 0xfffffffc00f08947 */ /* 0x004fea000383ffff */
[----:B------:R-:W-:Y:S05]  /*26d90*/  BRA `(.L_x_5993) ;  /* 0xffffff9000c47947 */ /* 0x000fea000383ffff */
.L_x_5824:
[----:B0-----:R0:W1:Y:S02]  /*26da0*/  SYNCS.PHASECHK.TRANS64.TRYWAIT P0, [R0+URZ+0x38860], R2 ;  /* 0x03886002000075a7 */ /* 0x001064000800017f */
[----:B-1----:R-:W-:Y:S05]  /*26db0*/  @!P0 NANOSLEEP.SYNCS 0x989680 ;  /* 0x009896800000895d */ /* 0x002fea0003900000 */
[----:B------:R-:W1:Y:S02]  /*26dc0*/  @!P0 SYNCS.PHASECHK.TRANS64 P0, [R0+URZ+0x38860], R2 ;  /* 0x03886002000085a7 */ /* 0x000e64000800007f */
[----:B-1----:R-:W-:Y:S05]  /*26dd0*/  @!P0 BRA `(.L_x_5824) ;  /* 0xfffffffc00f08947 */ /* 0x002fea000383ffff */
[----:B------:R-:W-:Y:S05]  /*26de0*/  BRA `(.L_x_5994) ;  /* 0xffffff9000e87947 */ /* 0x000fea000383ffff */
.L_x_5843:
[----:B-1----:R1:W2:Y:S02]  /*26df0*/  SYNCS.PHASECHK.TRANS64.TRYWAIT P0, [R2+URZ+0x38840], R6 ;  /* 0x03884006020075a7 */ /* 0x0022a4000800017f */
[----:B--2---:R-:W-:Y:S05]  /*26e00*/  @!P0 NANOSLEEP.SYNCS 0x989680 ;  /* 0x009896800000895d */ /* 0x004fea0003900000 */
[----:B------:R-:W2:Y:S02]  /*26e10*/  @!P0 SYNCS.PHASECHK.TRANS64 P0, [R2+URZ+0x38840], R6 ;  /* 0x03884006020085a7 */ /* 0x000ea4000800007f */
[----:B--2---:R-:W-:Y:S05]  /*26e20*/  @!P0 BRA `(.L_x_5843) ;  /* 0xfffffffc00f08947 */ /* 0x004fea000383ffff */
[----:B------:R-:W-:Y:S05]  /*26e30*/  BRA `(.L_x_5995) ;  /* 0xffffffa000007947 */ /* 0x000fea000383ffff */
.L_x_5848:
[----:B0-----:R0:W2:Y:S02]  /*26e40*/  SYNCS.PHASECHK.TRANS64.TRYWAIT P0, [R2+URZ+0x38860], R6 ;  /* 0x03886006020075a7 */ /* 0x0010a4000800017f */
[----:B--2---:R-:W-:Y:S05]  /*26e50*/  @!P0 NANOSLEEP.SYNCS 0x989680 ;  /* 0x009896800000895d */ /* 0x004fea0003900000 */
[----:B------:R-:W2:Y:S02]  /*26e60*/  @!P0 SYNCS.PHASECHK.TRANS64 P0, [R2+URZ+0x38860], R6 ;  /* 0x03886006020085a7 */ /* 0x000ea4000800007f */
[----:B--2---:R-:W-:Y:S05]  /*26e70*/  @!P0 BRA `(.L_x_5848) ;  /* 0xfffffffc00f08947 */ /* 0x004fea000383ffff */
[----:B------:R-:W-:Y:S05]  /*26e80*/  BRA `(.L_x_5996) ;  /* 0xffffffa000807947 */ /* 0x000fea000383ffff */
.L_x_5863:
[----:B-1----:R1:W2:Y:S02]  /*26e90*/  SYNCS.PHASECHK.TRANS64.TRYWAIT P0, [R3+URZ+0x38840], R2 ;  /* 0x03884002030075a7 */ /* 0x0022a4000800017f */
[----:B--2---:R-:W-:Y:S05]  /*26ea0*/  @!P0 NANOSLEEP.SYNCS 0x989680 ;  /* 0x009896800000895d */ /* 0x004fea0003900000 */
[----:B------:R-:W2:Y:S02]  /*26eb0*/  @!P0 SYNCS.PHASECHK.TRANS64 P0, [R3+URZ+0x38840], R2 ;  /* 0x03884002030085a7 */ /* 0x000ea4000800007f */
[----:B--2---:R-:W-:Y:S05]  /*26ec0*/  @!P0 BRA `(.L_x_5863) ;  /* 0xfffffffc00f08947 */ /* 0x004fea000383ffff */
[----:B------:R-:W-:Y:S05]  /*26ed0*/  BRA `(.L_x_5997) ;  /* 0xffffffac00607947 */ /* 0x000fea000383ffff */
.L_x_5868:
[----:B0-----:R0:W2:Y:S02]  /*26ee0*/  SYNCS.PHASECHK.TRANS64.TRYWAIT P0, [R3+URZ+0x38860], R2 ;  /* 0x03886002030075a7 */ /* 0x0010a4000800017f */
[----:B--2---:R-:W-:Y:S05]  /*26ef0*/  @!P0 NANOSLEEP.SYNCS 0x989680 ;  /* 0x009896800000895d */ /* 0x004fea0003900000 */
[----:B------:R-:W2:Y:S02]  /*26f00*/  @!P0 SYNCS.PHASECHK.TRANS64 P0, [R3+URZ+0x38860], R2 ;  /* 0x03886002030085a7 */ /* 0x000ea4000800007f */
[----:B--2---:R-:W-:Y:S05]  /*26f10*/  @!P0 BRA `(.L_x_5868) ;  /* 0xfffffffc00f08947 */ /* 0x004fea000383ffff */
[----:B------:R-:W-:Y:S05]  /*26f20*/  BRA `(.L_x_5998) ;  /* 0xffffffac00dc7947 */ /* 0x000fea000383ffff */
.L_x_5883:
[----:B-1----:R1:W2:Y:S02]  /*26f30*/  SYNCS.PHASECHK.TRANS64.TRYWAIT P0, [R3+URZ+0x38840], R2 ;  /* 0x03884002030075a7 */ /* 0x0022a4000800017f */
[----:B--2---:R-:W-:Y:S05]  /*26f40*/  @!P0 NANOSLEEP.SYNCS 0x989680 ;  /* 0x009896800000895d */ /* 0x004fea0003900000 */
[----:B------:R-:W2:Y:S02]  /*26f50*/  @!P0 SYNCS.PHASECHK.TRANS64 P0, [R3+URZ+0x38840], R2 ;  /* 0x03884002030085a7 */ /* 0x000ea4000800007f */
[----:B--2---:R-:W-:Y:S05]  /*26f60*/  @!P0 BRA `(.L_x_5883) ;  /* 0xfffffffc00f08947 */ /* 0x004fea000383ffff */
[----:B------:R-:W-:Y:S05]  /*26f70*/  BRA `(.L_x_5999) ;  /* 0xffffffb8009c7947 */ /* 0x000fea000383ffff */
.L_x_5888:
[----:B--2---:R2:W3:Y:S02]  /*26f80*/  SYNCS.PHASECHK.TRANS64.TRYWAIT P0, [R3+URZ+0x38860], R2 ;  /* 0x03886002030075a7 */ /* 0x0044e4000800017f */
[----:B---3--:R-:W-:Y:S05]  /*26f90*/  @!P0 NANOSLEEP.SYNCS 0x989680 ;  /* 0x009896800000895d */ /* 0x008fea0003900000 */
[----:B------:R-:W3:Y:S02]  /*26fa0*/  @!P0 SYNCS.PHASECHK.TRANS64 P0, [R3+URZ+0x38860], R2 ;  /* 0x03886002030085a7 */ /* 0x000ee4000800007f */
[----:B---3--:R-:W-:Y:S05]  /*26fb0*/  @!P0 BRA `(.L_x_5888) ;  /* 0xfffffffc00f08947 */ /* 0x008fea000383ffff */
[----:B------:R-:W-:Y:S05]  /*26fc0*/  BRA `(.L_x_6000) ;  /* 0xffffffbc001c7947 */ /* 0x000fea000383ffff */
.L_x_5904:
[----:B--2---:R-:W2:Y:S01]  /*26fd0*/  LDL R2, [R1] ;  /* 0x0000000001027983 */ /* 0x004ea20000100800 */
[----:B------:R-:W-:Y:S01]  /*26fe0*/  BSSY B0, `(.L_x_6001) ;  /* 0x0000008000007945 */ /* 0x000fe20003800000 */
[----:B------:R-:W-:Y:S02]  /*26ff0*/  IMAD.MOV.U32 R12, RZ, RZ, RZ ;  /* 0x000000ffff0c7224 */ /* 0x000fe400078e00ff */
[----:B------:R-:W-:Y:S02]  /*27000*/  IMAD.MOV.U32 R11, RZ, RZ, 0x1f ;  /* 0x0000001fff0b7424 */ /* 0x000fe400078e00ff */
[----:B------:R-:W-:Y:S02]  /*27010*/  IMAD.MOV.U32 R15, RZ, RZ, -0x1 ;  /* 0xffffffffff0f7424 */ /* 0x000fe400078e00ff */
[----:B--2---:R-:W-:-:S07]  /*27020*/  IMAD.MOV.U32 R13, RZ, RZ, R2 ;  /* 0x000000ffff0d7224 */ /* 0x004fce00078e0002 */
[----:B01-34-:R-:W-:Y:S05]  /*27030*/  WARPSYNC.COLLECTIVE R15, `(.L_x_6002) ;  /* 0x000000000f087348 */ /* 0x01bfea0003c00000 */
[----:B------:R2:W0:Y:S02]  /*27040*/  SHFL.IDX P6, R14, R13, R12, R11 ;  /* 0x0000000c0d0e7389 */ /* 0x00042400000c000b */
[----:B01234-:R-:W-:Y:S01]  /*27050*/  ENDCOLLECTIVE ;  /* 0x000000000000791b */ /* 0x01ffe20003800000 */
.L_x_6002:
[----:B------:R-:W-:Y:S05]  /*27060*/  BSYNC B0 ;  /* 0x0000000000007941 */ /* 0x000fea0003800000 */
.L_x_6001:
        /* <DEDUP_REMOVED lines=9> */
.L_x_6003:
        /* <DEDUP_REMOVED lines=26> */
.L_x_6004:
        /* <DEDUP_REMOVED lines=8> */
.L_x_6005:
        /* <DEDUP_REMOVED lines=8> */
.L_x_6006:
        /* <DEDUP_REMOVED lines=8> */
.L_x_6007:
        /* <DEDUP_REMOVED lines=8> */
.L_x_6008:
        /* <DEDUP_REMOVED lines=9> */
.L_x_6009:
[----:B------:R-:W-:Y:S01]  /*27530*/  IMAD.MOV.U32 R9, RZ, RZ, R14 ;  /* 0x000000ffff097224 */ /* 0x000fe200078e000e */
[----:B------:R-:W-:Y:S06]  /*27540*/  BRA `(.L_x_6010) ;  /* 0xffffffc4005c7947 */ /* 0x000fec000383ffff */
.L_x_5907:
        /* <DEDUP_REMOVED lines=8> */
.L_x_6012:
[----:B------:R-:W-:Y:S05]  /*275d0*/  BSYNC B0 ;  /* 0x0000000000007941 */ /* 0x000fea0003800000 */
.L_x_6011:
        /* <DEDUP_REMOVED lines=10> */
.L_x_6013:
        /* <DEDUP_REMOVED lines=8> */
.L_x_6014:
        /* <DEDUP_REMOVED lines=8> */
.L_x_6015:
        /* <DEDUP_REMOVED lines=8> */
.L_x_6016:
        /* <DEDUP_REMOVED lines=9> */
.L_x_6017:
[----:B------:R-:W-:Y:S01]  /*27890*/  IMAD.MOV.U32 R9, RZ, RZ, R14 ;  /* 0x000000ffff097224 */ /* 0x000fe200078e000e */
[----:B------:R-:W-:Y:S06]  /*278a0*/  BRA `(.L_x_6018) ;  /* 0xffffffc400307947 */ /* 0x000fec000383ffff */
.L_x_5909:
[----:B------:R-:W-:Y:S01]  /*278b0*/  BSSY B0, `(.L_x_6019) ;  /* 0x0000006000007945 */ /* 0x000fe20003800000 */
[----:B------:R-:W-:Y:S01]  /*278c0*/  PLOP3.LUT P6, PT, P6, PT, PT, 0x8, 0x0 ;  /* 0x000000000000781c */ /* 0x000fe200037ce170 */
[----:B------:R-:W-:-:S12]  /*278d0*/  IMAD.MOV.U32 R15, RZ, RZ, -0x1 ;  /* 0xffffffffff0f7424 */ /* 0x000fd800078e00ff */
[----:B0-----:R-:W-:Y:S05]  /*278e0*/  WARPSYNC.COLLECTIVE R15, `(.L_x_6020) ;  /* 0x000000000f087348 */ /* 0x001fea0003c00000 */
[----:B------:R-:W-:Y:S01]  /*278f0*/  VOTE.ANY R14, PT, P6 ;  /* 0x00000000000e7806 */ /* 0x000fe200030e0100 */
[----:B0-----:R-:W-:Y:S06]  /*27900*/  ENDCOLLECTIVE ;  /* 0x000000000000791b */ /* 0x001fec0003800000 */
.L_x_6020:
[----:B------:R-:W-:Y:S05]  /*27910*/  BSYNC B0 ;  /* 0x0000000000007941 */ /* 0x000fea0003800000 */
.L_x_6019:
        /* <DEDUP_REMOVED lines=10> */
.L_x_6021:
[----:B------:R-:W-:Y:S02]  /*279c0*/  IMAD.MOV.U32 R13, RZ, RZ, R6 ;  /* 0x000000ffff0d7224 */ /* 0x000fe400078e0006 */
[----:B------:R-:W-:-:S07]  /*279d0*/  IMAD.MOV.U32 R0, RZ, RZ, R14 ;  /* 0x000000ffff007224 */ /* 0x000fce00078e000e */
[----:B------:R-:W-:Y:S05]  /*279e0*/  WARPSYNC.COLLECTIVE R15, `(.L_x_6022) ;  /* 0x000000000f087348 */ /* 0x000fea0003c00000 */
[----:B------:R0:W1:Y:S02]  /*279f0*/  SHFL.IDX P6, R14, R13, R12, R11 ;  /* 0x0000000c0d0e7389 */ /* 0x00006400000c000b */
[----:B01----:R-:W-:Y:S01]  /*27a00*/  ENDCOLLECTIVE ;  /* 0x000000000000791b */ /* 0x003fe20003800000 */
.L_x_6022:
[----:B------:R-:W-:Y:S02]  /*27a10*/  IMAD.MOV.U32 R6, RZ, RZ, R14 ;  /* 0x000000ffff067224 */ /* 0x000fe400078e000e */
[----:B------:R-:W-:-:S05]  /*27a20*/  IMAD.IADD R10, R4, 0x1, R10 ;  /* 0x00000001040a7824 */ /* 0x000fca00078e020a */
[----:B------:R0:W-:Y:S01]  /*27a30*/  STL [R1+0xc], R10 ;  /* 0x00000c0a01007387 */ /* 0x0001e20000100800 */
[----:B------:R-:W-:Y:S05]  /*27a40*/  BRA `(.L_x_6023) ;  /* 0xffffffc400107947 */ /* 0x000fea000383ffff */
.L_x_5911:
        /* <DEDUP_REMOVED lines=8> */
.L_x_6025:
[----:B------:R-:W-:Y:S05]  /*27ad0*/  BSYNC B0 ;  /* 0x0000000000007941 */ /* 0x000fea0003800000 */
.L_x_6024:
[----:B------:R-:W-:Y:S01]  /*27ae0*/  IMAD.MOV.U32 R4, RZ, RZ, R14 ;  /* 0x000000ffff047224 */ /* 0x000fe200078e000e */
[----:B------:R-:W-:Y:S06]  /*27af0*/  BRA `(.L_x_6026) ;  /* 0xffffffc000fc7947 */ /* 0x000fec000383ffff */
.L_x_5917:
[----:B0-----:R0:W1:Y:S02]  /*27b00*/  SYNCS.PHASECHK.TRANS64.TRYWAIT P0, [R0+URZ+0x38820], R3 ;  /* 0x03882003000075a7 */ /* 0x001064000800017f */
[----:B-1----:R-:W-:Y:S05]  /*27b10*/  @!P0 NANOSLEEP.SYNCS 0x989680 ;  /* 0x009896800000895d */ /* 0x002fea0003900000 */
[----:B------:R-:W1:Y:S02]  /*27b20*/  @!P0 SYNCS.PHASECHK.TRANS64 P0, [R0+URZ+0x38820], R3 ;  /* 0x03882003000085a7 */ /* 0x000e64000800007f */
[----:B-1----:R-:W-:Y:S05]  /*27b30*/  @!P0 BRA `(.L_x_5917) ;  /* 0xfffffffc00f08947 */ /* 0x002fea000383ffff */
[----:B------:R-:W-:Y:S05]  /*27b40*/  BRA `(.L_x_6027) ;  /* 0xffffffcc009c7947 */ /* 0x000fea000383ffff */
.L_x_5918:
        /* <DEDUP_REMOVED lines=11> */
.L_x_6029:
[----:B------:R-:W-:Y:S05]  /*27c00*/  BSYNC B0 ;  /* 0x0000000000007941 */ /* 0x000fea0003800000 */
.L_x_6028:
[----:B------:R-:W-:Y:S05]  /*27c10*/  BRA `(.L_x_6030) ;  /* 0xffffffcc00847947 */ /* 0x000fea000383ffff */
.L_x_5919:
[----:B------:R-:W-:Y:S01]  /*27c20*/  BSSY B0, `(.L_x_6031) ;  /* 0x0000006000007945 */ /* 0x000fe20003800000 */
[----:B------:R-:W-:-:S07]  /*27c30*/  IMAD.MOV.U32 R15, RZ, RZ, -0x1 ;  /* 0xffffffffff0f7424 */ /* 0x000fce00078e00ff */
[----:B01----:R-:W-:Y:S05]  /*27c40*/  WARPSYNC.COLLECTIVE R15, `(.L_x_6032) ;  /* 0x000000000f0c7348 */ /* 0x003fea0003c00000 */
[----:B------:R-:W-:Y:S02]  /*27c50*/  ELECT P6, UR62, PT ;  /* 0x00000000003e782f */ /* 0x000fe400038c0000 */
[----:B------:R-:W-:Y:S01]  /*27c60*/  MOV R14, UR62 ;  /* 0x0000003e000e7c02 */ /* 0x000fe20008000f00 */
[----:B01----:R-:W-:Y:S10]  /*27c70*/  ENDCOLLECTIVE ;  /* 0x000000000000791b */ /* 0x003ff40003800000 */
.L_x_6032:
[----:B------:R-:W-:Y:S05]  /*27c80*/  BSYNC B0 ;  /* 0x0000000000007941 */ /* 0x000fea0003800000 */
.L_x_6031:
[----:B------:R-:W-:Y:S05]  /*27c90*/  BRA `(.L_x_6033) ;  /* 0xffffffcc00787947 */ /* 0x000fea000383ffff */
.L_x_5921:
[----:B0-----:R0:W1:Y:S02]  /*27ca0*/  SYNCS.PHASECHK.TRANS64.TRYWAIT P0, [R6+URZ], R5 ;  /* 0x00000005060075a7 */ /* 0x001064000800017f */
[----:B-1----:R-:W-:Y:S05]  /*27cb0*/  @!P0 NANOSLEEP.SYNCS 0x989680 ;  /* 0x009896800000895d */ /* 0x002fea0003900000 */
[----:B------:R-:W1:Y:S02]  /*27cc0*/  @!P0 SYNCS.PHASECHK.TRANS64 P0, [R6+URZ], R5 ;  /* 0x00000005060085a7 */ /* 0x000e64000800007f */
[----:B-1----:R-:W-:Y:S05]  /*27cd0*/  @!P0 BRA `(.L_x_5921) ;  /* 0xfffffffc00f08947 */ /* 0x002fea000383ffff */
[----:B------:R-:W-:Y:S05]  /*27ce0*/  BRA `(.L_x_6034) ;  /* 0xffffffcc00b47947 */ /* 0x000fea000383ffff */
.L_x_5922:
[----:B-1----:R1:W2:Y:S02]  /*27cf0*/  SYNCS.PHASECHK.TRANS64.TRYWAIT P0, [R7+URZ], R2 ;  /* 0x00000002070075a7 */ /* 0x0022a4000800017f */
[----:B--2---:R-:W-:Y:S05]  /*27d00*/  @!P0 NANOSLEEP.SYNCS 0x989680 ;  /* 0x009896800000895d */ /* 0x004fea0003900000 */
[----:B------:R-:W2:Y:S02]  /*27d10*/  @!P0 SYNCS.PHASECHK.TRANS64 P0, [R7+URZ], R2 ;  /* 0x00000002070085a7 */ /* 0x000ea4000800007f */
[----:B--2---:R-:W-:Y:S05]  /*27d20*/  @!P0 BRA `(.L_x_5922) ;  /* 0xfffffffc00f08947 */ /* 0x004fea000383ffff */
[----:B------:R-:W-:Y:S05]  /*27d30*/  BRA `(.L_x_6035) ;  /* 0xffffffcc00a87947 */ /* 0x000fea000383ffff */
.L_x_5924:
[----:B--2---:R2:W3:Y:S02]  /*27d40*/  SYNCS.PHASECHK.TRANS64.TRYWAIT P0, [R4+URZ], R5 ;  /* 0x00000005040075a7 */ /* 0x0044e4000800017f */
[----:B---3--:R-:W-:Y:S05]  /*27d50*/  @!P0 NANOSLEEP.SYNCS 0x989680 ;  /* 0x009896800000895d */ /* 0x008fea0003900000 */
[----:B------:R-:W3:Y:S02]  /*27d60*/  @!P0 SYNCS.PHASECHK.TRANS64 P0, [R4+URZ], R5 ;  /* 0x00000005040085a7 */ /* 0x000ee4000800007f */
[----:B---3--:R-:W-:Y:S05]  /*27d70*/  @!P0 BRA `(.L_x_5924) ;  /* 0xfffffffc00f08947 */ /* 0x008fea000383ffff */
[----:B------:R-:W-:Y:S05]  /*27d80*/  BRA `(.L_x_6036) ;  /* 0xffffffcc00b07947 */ /* 0x000fea000383ffff */
.L_x_6037:
        /* <DEDUP_REMOVED lines=15> */
.L_x_6058:


//--------------------- .nv.global.init           --------------------------
	.section	.nv.global.init,"aw",@progbits
.nv.global.init:
	.type		$str$20,@object
	.size		$str$20,($str$21 - $str$20)
$str$20:
        /*0000*/ 	.byte	0x28, 0x61, 0x64, 0x64, 0x72, 0x65, 0x73, 0x73, 0x20, 0x26, 0x20, 0x6d, 0x61, 0x73, 0x6b, 0x29
        /*0010*/ 	.byte	0x20, 0x3d, 0x3d, 0x20, 0x30, 0x00
	.type		$str$21,@object
	.size		$str$21,(__unnamed_4 - $str$21)
$str$21:
        /*0016*/ 	.byte	0x2f, 0x74, 0x6d, 0x70, 0x2f, 0x6f, 0x73, 0x73, 0x5f, 0x6b, 0x65, 0x72, 0x6e, 0x65, 0x6c, 0x73
        /*0026*/ 	.byte	0x5f, 0x73, 0x72, 0x63, 0x2f, 0x66, 0x6c, 0x61, 0x73, 0x68, 0x5f, 0x61, 0x74, 0x74, 0x65, 0x6e
        /*0036*/ 	.byte	0x74, 0x69, 0x6f, 0x6e, 0x2f, 0x63, 0x73, 0x72, 0x63, 0x2f, 0x63, 0x75, 0x74, 0x6c, 0x61, 0x73
        /*0046*/ 	.byte	0x73, 0x2f, 0x69, 0x6e, 0x63, 0x6c, 0x75, 0x64, 0x65, 0x2f, 0x63, 0x75, 0x74, 0x65, 0x2f, 0x70
        /*0056*/ 	.byte	0x6f, 0x69, 0x6e, 0x74, 0x65, 0x72, 0x5f, 0x66, 0x6c, 0x61, 0x67, 0x67, 0x65, 0x64, 0x2e, 0x68
        /*0066*/ 	.byte	0x70, 0x70, 0x00
	.type		__unnamed_4,@object
	.size		__unnamed_4,(__unnamed_5 - __unnamed_4)
__unnamed_4:
        /* <DEDUP_REMOVED lines=24> */
	.type		__unnamed_5,@object
	.size		__unnamed_5,(__unnamed_6 - __unnamed_5)
__unnamed_5:
        /* <DEDUP_REMOVED lines=24> */
        /*0369*/ 	.byte	0x26, 0x5d, 0x00
	.type		__unnamed_6,@object
	.size		__unnamed_6,(__unnamed_1 - __unnamed_6)
__unnamed_6:
        /* <DEDUP_REMOVED lines=28> */
        /*052c*/ 	.byte	0x34, 0x30, 0x39, 0x36, 0x3e, 0x3e, 0x3e, 0x3e, 0x3e, 0x5d, 0x00
	.type		__unnamed_1,@object
	.size		__unnamed_1,(__unnamed_3 - __unnamed_1)
__unnamed_1:
        /* <DEDUP_REMOVED lines=28> */
        /*06f7*/ 	.byte	0x34, 0x30, 0x39, 0x36, 0x3e, 0x3e, 0x3e, 0x3e, 0x3e, 0x20, 0x26, 0x5d, 0x00
	.type		__unnamed_3,@object
	.size		__unnamed_3,(__unnamed_2 - __unnamed_3)
__unnamed_3:
        /* <DEDUP_REMOVED lines=28> */
        /*08c4*/ 	.byte	0x3a, 0x43, 0x3c, 0x33, 0x32, 0x37, 0x36, 0x38, 0x3e, 0x3e, 0x3e, 0x3e, 0x3e, 0x5d, 0x00
	.type		__unnamed_2,@object
	.size		__unnamed_2,(.L_1 - __unnamed_2)
__unnamed_2:
        /* <DEDUP_REMOVED lines=29> */
.L_1:


//--------------------- .nv.shared._ZN7cutlass13device_kernelIN5flash11enable_sm90INS1_16FlashAttnFwdSm90INS1_25CollectiveMainloopFwdSm90ILi2EN4cute5tupleIJNS5_1CILi1EEES8_S8_EEENS6_IJNS7_ILi64EEESA_SA_EEELi512ENS_10bfloat16_tEfNS_4arch4Sm90ELb0ELb0ELb1ELb0ELb0ELb0ELb0ELb0ELb0ELb1ELb1ELb0EEENS1_21CollectiveEpilogueFwdINS6_IJSA_NS7_ILi512EEESA_EEES9_SC_SE_Li256ELb0ELb1ELb1ELb0EEENS1_19SingleTileSchedulerILb0ELb1ELb1ELi64EEEEEEEEEvNT_6ParamsE --------------------------
	.section	.nv.shared._ZN7cutlass13device_kernelIN5flash11enable_sm90INS1_16FlashAttnFwdSm90INS1_25CollectiveMainloopFwdSm90ILi2EN4cute5tupleIJNS5_1CILi1EEES8_S8_EEENS6_IJNS7_ILi64EEESA_SA_EEELi512ENS_10bfloat16_tEfNS_4arch4Sm90ELb0ELb0ELb1ELb0ELb0ELb0ELb0ELb0ELb0ELb1ELb1ELb0EEENS1_21CollectiveEpilogueFwdINS6_IJSA_NS7_ILi512EEESA_EEES9_SC_SE_Li256ELb0ELb1ELb1ELb0EEENS1_19SingleTileSchedulerILb0ELb1ELb1ELi64EEEEEEEEEvNT_6ParamsE,"aw",@nobits
	.sectionflags	@""
	.align	16
	.zero		1024


//--------------------- .nv.shared.reserved.0     --------------------------
	.section	.nv.shared.reserved.0,"aw",@nobits
	.weak		__nv_reservedSMEM_offset_0_alias
	.size		__nv_reservedSMEM_offset_0_alias, 0, 0
	.other		__nv_reservedSMEM_offset_0_alias,@"STO_CUDA_RESERVED_SHARED STV_DEFAULT"
__nv_reservedSMEM_offset_0_alias:
	.zero		0


//--------------------- .nv.global                --------------------------
	.section	.nv.global,"aw",@nobits
.nv.global:
	.type		_ZN83_INTERNAL_5266b999_47_flash_fwd_hdim64_512_bf16_split_softcap_sm90_cu_9b94ef52_33094cute1_E,@object
	.size		_ZN83_INTERNAL_5266b999_47_flash_fwd_hdim64_512_bf16_split_softcap_sm90_cu_9b94ef52_33094cute1_E,(_ZN83_INTERNAL_5266b999_47_flash_fwd_hdim64_512_bf16_split_softcap_sm90_cu_9b94ef52_33094cuda3std3__45__cpo6cbeginE - _ZN83_INTERNAL_5266b999_47_flash_fwd_hdim64_512_bf16_split_softcap_sm90_cu_9b94ef52_33094cute1_E)
_ZN83_INTERNAL_5266b999_47_flash_fwd_hdim64_512_bf16_split_softcap_sm90_cu_9b94ef52_33094cute1_E:
	.zero		1
	.type		_ZN83_INTERNAL_5266b999_47_flash_fwd_hdim64_512_bf16_split_softcap_sm90_cu_9b94ef52_33094cuda3std3__45__cpo6cbeginE,@object
	.size		_ZN83_INTERNAL_5266b999_47_flash_fwd_hdim64_512_bf16_split_softcap_sm90_cu_9b94ef52_33094cuda3std3__45__cpo6cbeginE,(_ZN83_INTERNAL_5266b999_47_flash_fwd_hdim64_512_bf16_split_softcap_sm90_cu_9b94ef52_33094cuda3std3__48in_placeE - _ZN83_INTERNAL_5266b999_47_flash_fwd_hdim64_512_bf16_split_softcap_sm90_cu_9b94ef52_33094cuda3std3__45__cpo6cbeginE)
_ZN83_INTERNAL_5266b999_47_flash_fwd_hdim64_512_bf16_split_softcap_sm90_cu_9b94ef52_33094cuda3std3__45__cpo6cbeginE:
	.zero		1
	.type		_ZN83_INTERNAL_5266b999_47_flash_fwd_hdim64_512_bf16_split_softcap_sm90_cu_9b94ef52_33094cuda3std3__48in_placeE,@object
	.size		_ZN83_INTERNAL_5266b999_47_flash_fwd_hdim64_512_bf16_split_softcap_sm90_cu_9b94ef52_33094cuda3std3__48in_placeE,(_ZN83_INTERNAL_5266b999_47_flash_fwd_hdim64_512_bf16_split_softcap_sm90_cu_9b94ef52_33094cuda3std6ranges3__45__cpo9iter_moveE - _ZN83_INTERNAL_5266b999_47_flash_fwd_hdim64_512_bf16_split_softcap_sm90_cu_9b94ef52_33094cuda3std3__48in_placeE)
_ZN83_INTERNAL_5266b999_47_flash_fwd_hdim64_512_bf16_split_softcap_sm90_cu_9b94ef52_33094cuda3std3__48in_placeE:
	.zero		1
	.type		_ZN83_INTERNAL_5266b999_47_flash_fwd_hdim64_512_bf16_split_softcap_sm90_cu_9b94ef52_33094cuda3std6ranges3__45__cpo9iter_moveE,@object
	.size		_ZN83_INTERNAL_5266b999_47_flash_fwd_hdim64_512_bf16_split_softcap_sm90_cu_9b94ef52_33094cuda3std6ranges3__45__cpo9iter_moveE,(_ZN83_INTERNAL_5266b999_47_flash_fwd_hdim64_512_bf16_split_softcap_sm90_cu_9b94ef52_33094cuda3std3__45__cpo5beginE - _ZN83_INTERNAL_5266b999_47_flash_fwd_hdim64_512_bf16_split_softcap_sm90_cu_9b94ef52_33094cuda3std6ranges3__45__cpo9iter_moveE)
_ZN83_INTERNAL_5266b999_47_flash_fwd_hdim64_512_bf16_split_softcap_sm90_cu_9b94ef52_33094cuda3std6ranges3__45__cpo9iter_moveE:
	.zero		1
	.type		_ZN83_INTERNAL_5266b999_47_flash_fwd_hdim64_512_bf16_split_softcap_sm90_cu_9b94ef52_33094cuda3std3__45__cpo5beginE,@object
	.size		_ZN83_INTERNAL_5266b999_47_flash_fwd_hdim64_512_bf16_split_softcap_sm90_cu_9b94ef52_33094cuda3std3__45__cpo5beginE,(_ZN83_INTERNAL_5266b999_47_flash_fwd_hdim64_512_bf16_split_softcap_sm90_cu_9b94ef52_33094cuda3std3__485_GLOBAL__N__5266b999_47_flash_fwd_hdim64_512_bf16_split_softcap_sm90_cu_9b94ef52_33096ignoreE - _ZN83_INTERNAL_5266b999_47_flash_fwd_hdim64_512_bf16_split_softcap_sm90_cu_9b94ef52_33094cuda3std3__45__cpo5beginE)
_ZN83_INTERNAL_5266b999_47_flash_fwd_hdim64_512_bf16_split_softcap_sm90_cu_9b94ef52_33094cuda3std3__45__cpo5beginE:
	.zero		1
	.type		_ZN83_INTERNAL_5266b999_47_flash_fwd_hdim64_512_bf16_split_softcap_sm90_cu_9b94ef52_33094cuda3std3__485_GLOBAL__N__5266b999_47_flash_fwd_hdim64_512_bf16_split_softcap_sm90_cu_9b94ef52_33096ignoreE,@object
	.size		_ZN83_INTERNAL_5266b999_47_flash_fwd_hdim64_512_bf16_split_softcap_sm90_cu_9b94ef52_33094cuda3std3__485_GLOBAL__N__5266b999_47_flash_fwd_hdim64_512_bf16_split_softcap_sm90_cu_9b94ef52_33096ignoreE,(_ZN83_INTERNAL_5266b999_47_flash_fwd_hdim64_512_bf16_split_softcap_sm90_cu_9b94ef52_33094cute7productE - _ZN83_INTERNAL_5266b999_47_flash_fwd_hdim64_512_bf16_split_softcap_sm90_cu_9b94ef52_33094cuda3std3__485_GLOBAL__N__5266b999_47_flash_fwd_hdim64_512_bf16_split_softcap_sm90_cu_9b94ef52_33096ignoreE)
_ZN83_INTERNAL_5266b999_47_flash_fwd_hdim64_512_bf16_split_softcap_sm90_cu_9b94ef52_33094cuda3std3__485_GLOBAL__N__5266b999_47_flash_fwd_hdim64_512_bf16_split_softcap_sm90_cu_9b94ef52_33096ignoreE:
	.zero		1
	.type		_ZN83_INTERNAL_5266b999_47_flash_fwd_hdim64_512_bf16_split_softcap_sm90_cu_9b94ef52_33094cute7productE,@object
	.size		_ZN83_INTERNAL_5266b999_47_flash_fwd_hdim64_512_bf16_split_softcap_sm90_cu_9b94ef52_33094cute7productE,(_ZN83_INTERNAL_5266b999_47_flash_fwd_hdim64_512_bf16_split_softcap_sm90_cu_9b94ef52_33094cuda3std3__45__cpo3endE - _ZN83_INTERNAL_5266b999_47_flash_fwd_hdim64_512_bf16_split_softcap_sm90_cu_9b94ef52_33094cute7productE)
_ZN83_INTERNAL_5266b999_47_flash_fwd_hdim64_512_bf16_split_softcap_sm90_cu_9b94ef52_33094cute7productE:
	.zero		1
	.type		_ZN83_INTERNAL_5266b999_47_flash_fwd_hdim64_512_bf16_split_softcap_sm90_cu_9b94ef52_33094cuda3std3__45__cpo3endE,@object
	.size		_ZN83_INTERNAL_5266b999_47_flash_fwd_hdim64_512_bf16_split_softcap_sm90_cu_9b94ef52_33094cuda3std3__45__cpo3endE,(_ZN83_INTERNAL_5266b999_47_flash_fwd_hdim64_512_bf16_split_softcap_sm90_cu_9b94ef52_33094cuda3std3__419piecewise_constructE - _ZN83_INTERNAL_5266b999_47_flash_fwd_hdim64_512_bf16_split_softcap_sm90_cu_9b94ef52_33094cuda3std3__45__cpo3endE)
_ZN83_INTERNAL_5266b999_47_flash_fwd_hdim64_512_bf16_split_softcap_sm90_cu_9b94ef52_33094cuda3std3__45__cpo3endE:
	.zero		1
	.type		_ZN83_INTERNAL_5266b999_47_flash_fwd_hdim64_512_bf16_split_softcap_sm90_cu_9b94ef52_33094cuda3std3__419piecewise_constructE,@object
	.size		_ZN83_INTERNAL_5266b999_47_flash_fwd_hdim64_512_bf16_split_softcap_sm90_cu_9b94ef52_33094cuda3std3__419piecewise_constructE,(_ZN83_INTERNAL_5266b999_47_flash_fwd_hdim64_512_bf16_split_softcap_sm90_cu_9b94ef52_33094cuda3std3__45__cpo4cendE - _ZN83_INTERNAL_5266b999_47_flash_fwd_hdim64_512_bf16_split_softcap_sm90_cu_9b94ef52_33094cuda3std3__419piecewise_constructE)
_ZN83_INTERNAL_5266b999_47_flash_fwd_hdim64_512_bf16_split_softcap_sm90_cu_9b94ef52_33094cuda3std3__419piecewise_constructE:
	.zero		1
	.type		_ZN83_INTERNAL_5266b999_47_flash_fwd_hdim64_512_bf16_split_softcap_sm90_cu_9b94ef52_33094cuda3std3__45__cpo4cendE,@object
	.size		_ZN83_INTERNAL_5266b999_47_flash_fwd_hdim64_512_bf16_split_softcap_sm90_cu_9b94ef52_33094cuda3std3__45__cpo4cendE,(_ZN83_INTERNAL_5266b999_47_flash_fwd_hdim64_512_bf16_split_softcap_sm90_cu_9b94ef52_33094cuda3std6ranges3__45__cpo4swapE - _ZN83_INTERNAL_5266b999_47_flash_fwd_hdim64_512_bf16_split_softcap_sm90_cu_9b94ef52_33094cuda3std3__45__cpo4cendE)
_ZN83_INTERNAL_5266b999_47_flash_fwd_hdim64_512_bf16_split_softcap_sm90_cu_9b94ef52_33094cuda3std3__45__cpo4cendE:
	.zero		1
	.type		_ZN83_INTERNAL_5266b999_47_flash_fwd_hdim64_512_bf16_split_softcap_sm90_cu_9b94ef52_33094cuda3std6ranges3__45__cpo4swapE,@object
	.size		_ZN83_INTERNAL_5266b999_47_flash_fwd_hdim64_512_bf16_split_softcap_sm90_cu_9b94ef52_33094cuda3std6ranges3__45__cpo4swapE,(.L_13 - _ZN83_INTERNAL_5266b999_47_flash_fwd_hdim64_512_bf16_split_softcap_sm90_cu_9b94ef52_33094cuda3std6ranges3__45__cpo4swapE)
_ZN83_INTERNAL_5266b999_47_flash_fwd_hdim64_512_bf16_split_softcap_sm90_cu_9b94ef52_33094cuda3std6ranges3__45__cpo4swapE:
	.zero		1
.L_13:


//--------------------- .nv.shared._ZN7cutlass13device_kernelIN5flash11enable_sm90INS1_16FlashAttnFwdSm90INS1_25CollectiveMainloopFwdSm90ILi2EN4cute5tupleIJNS5_1CILi1EEES8_S8_EEENS6_IJNS7_ILi64EEESA_SA_EEELi512ENS_10bfloat16_tEfNS_4arch4Sm90ELb0ELb0ELb1ELb0ELb0ELb0ELb1ELb0ELb0ELb1ELb1ELb0EEENS1_21CollectiveEpilogueFwdINS6_IJSA_NS7_ILi512EEESA_EEES9_SC_SE_Li256ELb0ELb1ELb1ELb0EEENS1_19SingleTileSchedulerILb0ELb1ELb1ELi64EEEEEEEEEvNT_6ParamsE --------------------------
	.section	.nv.shared._ZN7cutlass13device_kernelIN5flash11enable_sm90INS1_16FlashAttnFwdSm90INS1_25CollectiveMainloopFwdSm90ILi2EN4cute5tupleIJNS5_1CILi1EEES8_S8_EEENS6_IJNS7_ILi64EEESA_SA_EEELi512ENS_10bfloat16_tEfNS_4arch4Sm90ELb0ELb0ELb1ELb0ELb0ELb0ELb1ELb0ELb0ELb1ELb1ELb0EEENS1_21CollectiveEpilogueFwdINS6_IJSA_NS7_ILi512EEESA_EEES9_SC_SE_Li256ELb0ELb1ELb1ELb0EEENS1_19SingleTileSchedulerILb0ELb1ELb1ELi64EEEEEEEEEvNT_6ParamsE,"aw",@nobits
	.sectionflags	@""
	.align	16
	.zero		1024


//--------------------- .nv.shared._ZN7cutlass13device_kernelIN5flash11enable_sm90INS1_16FlashAttnFwdSm90INS1_25CollectiveMainloopFwdSm90ILi2EN4cute5tupleIJNS5_1CILi1EEES8_S8_EEENS6_IJNS7_ILi64EEESA_SA_EEELi512ENS_10bfloat16_tEfNS_4arch4Sm90ELb0ELb0ELb1ELb1ELb0ELb0ELb0ELb0ELb0ELb1ELb1ELb0EEENS1_21CollectiveEpilogueFwdINS6_IJSA_NS7_ILi512EEESA_EEES9_SC_SE_Li256ELb1ELb1ELb1ELb0EEENS1_36VarlenDynamicPersistentTileSchedulerILi64ELi64ELi256ELi128ELb1ELb1ELb1ELb0ELb1ELb1EEEEEEEEEvNT_6ParamsE --------------------------
	.section	.nv.shared._ZN7cutlass13device_kernelIN5flash11enable_sm90INS1_16FlashAttnFwdSm90INS1_25CollectiveMainloopFwdSm90ILi2EN4cute5tupleIJNS5_1CILi1EEES8_S8_EEENS6_IJNS7_ILi64EEESA_SA_EEELi512ENS_10bfloat16_tEfNS_4arch4Sm90ELb0ELb0ELb1ELb1ELb0ELb0ELb0ELb0ELb0ELb1ELb1ELb0EEENS1_21CollectiveEpilogueFwdINS6_IJSA_NS7_ILi512EEESA_EEES9_SC_SE_Li256ELb1ELb1ELb1ELb0EEENS1_36VarlenDynamicPersistentTileSchedulerILi64ELi64ELi256ELi128ELb1ELb1ELb1ELb0ELb1ELb1EEEEEEEEEvNT_6ParamsE,"aw",@nobits
	.sectionflags	@""
	.align	16
	.zero		1024


//--------------------- .nv.shared._ZN7cutlass13device_kernelIN5flash11enable_sm90INS1_16FlashAttnFwdSm90INS1_25CollectiveMainloopFwdSm90ILi2EN4cute5tupleIJNS5_1CILi1EEES8_S8_EEENS6_IJNS7_ILi64EEESA_SA_EEELi512ENS_10bfloat16_tEfNS_4arch4Sm90ELb0ELb0ELb1ELb1ELb0ELb1ELb0ELb0ELb0ELb1ELb1ELb0EEENS1_21CollectiveEpilogueFwdINS6_IJSA_NS7_ILi512EEESA_EEES9_SC_SE_Li256ELb1ELb1ELb1ELb0EEENS1_36VarlenDynamicPersistentTileSchedulerILi64ELi64ELi256ELi128ELb1ELb1ELb1ELb0ELb1ELb1EEEEEEEEEvNT_6ParamsE --------------------------
	.section	.nv.shared._ZN7cutlass13device_kernelIN5flash11enable_sm90INS1_16FlashAttnFwdSm90INS1_25CollectiveMainloopFwdSm90ILi2EN4cute5tupleIJNS5_1CILi1EEES8_S8_EEENS6_IJNS7_ILi64EEESA_SA_EEELi512ENS_10bfloat16_tEfNS_4arch4Sm90ELb0ELb0ELb1ELb1ELb0ELb1ELb0ELb0ELb0ELb1ELb1ELb0EEENS1_21CollectiveEpilogueFwdINS6_IJSA_NS7_ILi512EEESA_EEES9_SC_SE_Li256ELb1ELb1ELb1ELb0EEENS1_36VarlenDynamicPersistentTileSchedulerILi64ELi64ELi256ELi128ELb1ELb1ELb1ELb0ELb1ELb1EEEEEEEEEvNT_6ParamsE,"aw",@nobits
	.sectionflags	@""
	.align	16
	.zero		1024


//--------------------- .nv.shared._ZN7cutlass13device_kernelIN5flash11enable_sm90INS1_16FlashAttnFwdSm90INS1_25CollectiveMainloopFwdSm90ILi2EN4cute5tupleIJNS5_1CILi1EEES8_S8_EEENS6_IJNS7_ILi64EEESA_SA_EEELi512ENS_10bfloat16_tEfNS_4arch4Sm90ELb0ELb0ELb1ELb1ELb0ELb0ELb1ELb0ELb0ELb1ELb1ELb0EEENS1_21CollectiveEpilogueFwdINS6_IJSA_NS7_ILi512EEESA_EEES9_SC_SE_Li256ELb1ELb1ELb1ELb0EEENS1_36VarlenDynamicPersistentTileSchedulerILi64ELi64ELi256ELi128ELb1ELb1ELb1ELb0ELb1ELb1EEEEEEEEEvNT_6ParamsE --------------------------
	.section	.nv.shared._ZN7cutlass13device_kernelIN5flash11enable_sm90INS1_16FlashAttnFwdSm90INS1_25CollectiveMainloopFwdSm90ILi2EN4cute5tupleIJNS5_1CILi1EEES8_S8_EEENS6_IJNS7_ILi64EEESA_SA_EEELi512ENS_10bfloat16_tEfNS_4arch4Sm90ELb0ELb0ELb1ELb1ELb0ELb0ELb1ELb0ELb0ELb1ELb1ELb0EEENS1_21CollectiveEpilogueFwdINS6_IJSA_NS7_ILi512EEESA_EEES9_SC_SE_Li256ELb1ELb1ELb1ELb0EEENS1_36VarlenDynamicPersistentTileSchedulerILi64ELi64ELi256ELi128ELb1ELb1ELb1ELb0ELb1ELb1EEEEEEEEEvNT_6ParamsE,"aw",@nobits
	.sectionflags	@""
	.align	16
	.zero		1024


//--------------------- .nv.shared._ZN7cutlass13device_kernelIN5flash11enable_sm90INS1_16FlashAttnFwdSm90INS1_25CollectiveMainloopFwdSm90ILi2EN4cute5tupleIJNS5_1CILi1EEES8_S8_EEENS6_IJNS7_ILi64EEESA_SA_EEELi512ENS_10bfloat16_tEfNS_4arch4Sm90ELb0ELb0ELb1ELb1ELb0ELb1ELb1ELb0ELb0ELb1ELb1ELb0EEENS1_21CollectiveEpilogueFwdINS6_IJSA_NS7_ILi512EEESA_EEES9_SC_SE_Li256ELb1ELb1ELb1ELb0EEENS1_36VarlenDynamicPersistentTileSchedulerILi64ELi64ELi256ELi128ELb1ELb1ELb1ELb0ELb1ELb1EEEEEEEEEvNT_6ParamsE --------------------------
	.section	.nv.shared._ZN7cutlass13device_kernelIN5flash11enable_sm90INS1_16FlashAttnFwdSm90INS1_25CollectiveMainloopFwdSm90ILi2EN4cute5tupleIJNS5_1CILi1EEES8_S8_EEENS6_IJNS7_ILi64EEESA_SA_EEELi512ENS_10bfloat16_tEfNS_4arch4Sm90ELb0ELb0ELb1ELb1ELb0ELb1ELb1ELb0ELb0ELb1ELb1ELb0EEENS1_21CollectiveEpilogueFwdINS6_IJSA_NS7_ILi512EEESA_EEES9_SC_SE_Li256ELb1ELb1ELb1ELb0EEENS1_36VarlenDynamicPersistentTileSchedulerILi64ELi64ELi256ELi128ELb1ELb1ELb1ELb0ELb1ELb1EEEEEEEEEvNT_6ParamsE,"aw",@nobits
	.sectionflags	@""
	.align	16
	.zero		1024


//--------------------- .nv.shared._ZN7cutlass13device_kernelIN5flash11enable_sm90INS1_16FlashAttnFwdSm90INS1_25CollectiveMainloopFwdSm90ILi2EN4cute5tupleIJNS5_1CILi1EEES8_S8_EEENS6_IJNS7_ILi64EEESA_SA_EEELi512ENS_10bfloat16_tEfNS_4arch4Sm90ELb0ELb1ELb1ELb0ELb0ELb0ELb0ELb0ELb0ELb1ELb1ELb0EEENS1_21CollectiveEpilogueFwdINS6_IJSA_NS7_ILi512EEESA_EEES9_SC_SE_Li256ELb0ELb1ELb1ELb0EEENS1_19SingleTileSchedulerILb0ELb1ELb1ELi64EEEEEEEEEvNT_6ParamsE --------------------------
	.section	.nv.shared._ZN7cutlass13device_kernelIN5flash11enable_sm90INS1_16FlashAttnFwdSm90INS1_25CollectiveMainloopFwdSm90ILi2EN4cute5tupleIJNS5_1CILi1EEES8_S8_EEENS6_IJNS7_ILi64EEESA_SA_EEELi512ENS_10bfloat16_tEfNS_4arch4Sm90ELb0ELb1ELb1ELb0ELb0ELb0ELb0ELb0ELb0ELb1ELb1ELb0EEENS1_21CollectiveEpilogueFwdINS6_IJSA_NS7_ILi512EEESA_EEES9_SC_SE_Li256ELb0ELb1ELb1ELb0EEENS1_19SingleTileSchedulerILb0ELb1ELb1ELi64EEEEEEEEEvNT_6ParamsE,"aw",@nobits
	.sectionflags	@""
	.align	16
	.zero		1024


//--------------------- .nv.shared._ZN7cutlass13device_kernelIN5flash11enable_sm90INS1_16FlashAttnFwdSm90INS1_25CollectiveMainloopFwdSm90ILi2EN4cute5tupleIJNS5_1CILi1EEES8_S8_EEENS6_IJNS7_ILi64EEESA_SA_EEELi512ENS_10bfloat16_tEfNS_4arch4Sm90ELb0ELb1ELb1ELb0ELb0ELb0ELb1ELb0ELb0ELb1ELb1ELb0EEENS1_21CollectiveEpilogueFwdINS6_IJSA_NS7_ILi512EEESA_EEES9_SC_SE_Li256ELb0ELb1ELb1ELb0EEENS1_19SingleTileSchedulerILb0ELb1ELb1ELi64EEEEEEEEEvNT_6ParamsE --------------------------
	.section	.nv.shared._ZN7cutlass13device_kernelIN5flash11enable_sm90INS1_16FlashAttnFwdSm90INS1_25CollectiveMainloopFwdSm90ILi2EN4cute5tupleIJNS5_1CILi1EEES8_S8_EEENS6_IJNS7_ILi64EEESA_SA_EEELi512ENS_10bfloat16_tEfNS_4arch4Sm90ELb0ELb1ELb1ELb0ELb0ELb0ELb1ELb0ELb0ELb1ELb1ELb0EEENS1_21CollectiveEpilogueFwdINS6_IJSA_NS7_ILi512EEESA_EEES9_SC_SE_Li256ELb0ELb1ELb1ELb0EEENS1_19SingleTileSchedulerILb0ELb1ELb1ELi64EEEEEEEEEvNT_6ParamsE,"aw",@nobits
	.sectionflags	@""
	.align	16
	.zero		1024


//--------------------- .nv.shared._ZN7cutlass13device_kernelIN5flash11enable_sm90INS1_16FlashAttnFwdSm90INS1_25CollectiveMainloopFwdSm90ILi2EN4cute5tupleIJNS5_1CILi1EEES8_S8_EEENS6_IJNS7_ILi64EEESA_SA_EEELi512ENS_10bfloat16_tEfNS_4arch4Sm90ELb0ELb1ELb1ELb1ELb0ELb0ELb0ELb0ELb0ELb1ELb1ELb0EEENS1_21CollectiveEpilogueFwdINS6_IJSA_NS7_ILi512EEESA_EEES9_SC_SE_Li256ELb1ELb1ELb1ELb0EEENS1_36VarlenDynamicPersistentTileSchedulerILi64ELi64ELi256ELi128ELb1ELb1ELb1ELb1ELb0ELb1EEEEEEEEEvNT_6ParamsE --------------------------
	.section	.nv.shared._ZN7cutlass13device_kernelIN5flash11enable_sm90INS1_16FlashAttnFwdSm90INS1_25CollectiveMainloopFwdSm90ILi2EN4cute5tupleIJNS5_1CILi1EEES8_S8_EEENS6_IJNS7_ILi64EEESA_SA_EEELi512ENS_10bfloat16_tEfNS_4arch4Sm90ELb0ELb1ELb1ELb1ELb0ELb0ELb0ELb0ELb0ELb1ELb1ELb0EEENS1_21CollectiveEpilogueFwdINS6_IJSA_NS7_ILi512EEESA_EEES9_SC_SE_Li256ELb1ELb1ELb1ELb0EEENS1_36VarlenDynamicPersistentTileSchedulerILi64ELi64ELi256ELi128ELb1ELb1ELb1ELb1ELb0ELb1EEEEEEEEEvNT_6ParamsE,"aw",@nobits
	.sectionflags	@""
	.align	16
	.zero		1024


//--------------------- .nv.shared._ZN7cutlass13device_kernelIN5flash11enable_sm90INS1_16FlashAttnFwdSm90INS1_25CollectiveMainloopFwdSm90ILi2EN4cute5tupleIJNS5_1CILi1EEES8_S8_EEENS6_IJNS7_ILi64EEESA_SA_EEELi512ENS_10bfloat16_tEfNS_4arch4Sm90ELb0ELb1ELb1ELb1ELb0ELb1ELb0ELb0ELb0ELb1ELb1ELb0EEENS1_21CollectiveEpilogueFwdINS6_IJSA_NS7_ILi512EEESA_EEES9_SC_SE_Li256ELb1ELb1ELb1ELb0EEENS1_36VarlenDynamicPersistentTileSchedulerILi64ELi64ELi256ELi128ELb1ELb1ELb1ELb1ELb0ELb1EEEEEEEEEvNT_6ParamsE --------------------------
	.section	.nv.shared._ZN7cutlass13device_kernelIN5flash11enable_sm90INS1_16FlashAttnFwdSm90INS1_25CollectiveMainloopFwdSm90ILi2EN4cute5tupleIJNS5_1CILi1EEES8_S8_EEENS6_IJNS7_ILi64EEESA_SA_EEELi512ENS_10bfloat16_tEfNS_4arch4Sm90ELb0ELb1ELb1ELb1ELb0ELb1ELb0ELb0ELb0ELb1ELb1ELb0EEENS1_21CollectiveEpilogueFwdINS6_IJSA_NS7_ILi512EEESA_EEES9_SC_SE_Li256ELb1ELb1ELb1ELb0EEENS1_36VarlenDynamicPersistentTileSchedulerILi64ELi64ELi256ELi128ELb1ELb1ELb1ELb1ELb0ELb1EEEEEEEEEvNT_6ParamsE,"aw",@nobits
	.sectionflags	@""
	.align	16
	.zero		1024


//--------------------- .nv.shared._ZN7cutlass13device_kernelIN5flash11enable_sm90INS1_16FlashAttnFwdSm90INS1_25CollectiveMainloopFwdSm90ILi2EN4cute5tupleIJNS5_1CILi1EEES8_S8_EEENS6_IJNS7_ILi64EEESA_SA_EEELi512ENS_10bfloat16_tEfNS_4arch4Sm90ELb0ELb1ELb1ELb1ELb0ELb0ELb1ELb0ELb0ELb1ELb1ELb0EEENS1_21CollectiveEpilogueFwdINS6_IJSA_NS7_ILi512EEESA_EEES9_SC_SE_Li256ELb1ELb1ELb1ELb0EEENS1_36VarlenDynamicPersistentTileSchedulerILi64ELi64ELi256ELi128ELb1ELb1ELb1ELb1ELb0ELb1EEEEEEEEEvNT_6ParamsE --------------------------
	.section	.nv.shared._ZN7cutlass13device_kernelIN5flash11enable_sm90INS1_16FlashAttnFwdSm90INS1_25CollectiveMainloopFwdSm90ILi2EN4cute5tupleIJNS5_1CILi1EEES8_S8_EEENS6_IJNS7_ILi64EEESA_SA_EEELi512ENS_10bfloat16_tEfNS_4arch4Sm90ELb0ELb1ELb1ELb1ELb0ELb0ELb1ELb0ELb0ELb1ELb1ELb0EEENS1_21CollectiveEpilogueFwdINS6_IJSA_NS7_ILi512EEESA_EEES9_SC_SE_Li256ELb1ELb1ELb1ELb0EEENS1_36VarlenDynamicPersistentTileSchedulerILi64ELi64ELi256ELi128ELb1ELb1ELb1ELb1ELb0ELb1EEEEEEEEEvNT_6ParamsE,"aw",@nobits
	.sectionflags	@""
	.align	16
	.zero		1024


//--------------------- .nv.shared._ZN7cutlass13device_kernelIN5flash11enable_sm90INS1_16FlashAttnFwdSm90INS1_25CollectiveMainloopFwdSm90ILi2EN4cute5tupleIJNS5_1CILi1EEES8_S8_EEENS6_IJNS7_ILi64EEESA_SA_EEELi512ENS_10bfloat16_tEfNS_4arch4Sm90ELb0ELb1ELb1ELb1ELb0ELb1ELb1ELb0ELb0ELb1ELb1ELb0EEENS1_21CollectiveEpilogueFwdINS6_IJSA_NS7_ILi512EEESA_EEES9_SC_SE_Li256ELb1ELb1ELb1ELb0EEENS1_36VarlenDynamicPersistentTileSchedulerILi64ELi64ELi256ELi128ELb1ELb1ELb1ELb1ELb0ELb1EEEEEEEEEvNT_6ParamsE --------------------------
	.section	.nv.shared._ZN7cutlass13device_kernelIN5flash11enable_sm90INS1_16FlashAttnFwdSm90INS1_25CollectiveMainloopFwdSm90ILi2EN4cute5tupleIJNS5_1CILi1EEES8_S8_EEENS6_IJNS7_ILi64EEESA_SA_EEELi512ENS_10bfloat16_tEfNS_4arch4Sm90ELb0ELb1ELb1ELb1ELb0ELb1ELb1ELb0ELb0ELb1ELb1ELb0EEENS1_21CollectiveEpilogueFwdINS6_IJSA_NS7_ILi512EEESA_EEES9_SC_SE_Li256ELb1ELb1ELb1ELb0EEENS1_36VarlenDynamicPersistentTileSchedulerILi64ELi64ELi256ELi128ELb1ELb1ELb1ELb1ELb0ELb1EEEEEEEEEvNT_6ParamsE,"aw",@nobits
	.sectionflags	@""
	.align	16
	.zero		1024


//--------------------- .nv.shared._ZN7cutlass13device_kernelIN5flash11enable_sm90INS1_16FlashAttnFwdSm90INS1_25CollectiveMainloopFwdSm90ILi2EN4cute5tupleIJNS5_1CILi1EEES8_S8_EEENS6_IJNS7_ILi64EEESA_SA_EEELi512ENS_10bfloat16_tEfNS_4arch4Sm90ELb1ELb0ELb1ELb0ELb0ELb0ELb0ELb0ELb0ELb1ELb1ELb0EEENS1_21CollectiveEpilogueFwdINS6_IJSA_NS7_ILi512EEESA_EEES9_SC_SE_Li256ELb0ELb1ELb1ELb0EEENS1_19SingleTileSchedulerILb0ELb1ELb1ELi64EEEEEEEEEvNT_6ParamsE --------------------------
	.section	.nv.shared._ZN7cutlass13device_kernelIN5flash11enable_sm90INS1_16FlashAttnFwdSm90INS1_25CollectiveMainloopFwdSm90ILi2EN4cute5tupleIJNS5_1CILi1EEES8_S8_EEENS6_IJNS7_ILi64EEESA_SA_EEELi512ENS_10bfloat16_tEfNS_4arch4Sm90ELb1ELb0ELb1ELb0ELb0ELb0ELb0ELb0ELb0ELb1ELb1ELb0EEENS1_21CollectiveEpilogueFwdINS6_IJSA_NS7_ILi512EEESA_EEES9_SC_SE_Li256ELb0ELb1ELb1ELb0EEENS1_19SingleTileSchedulerILb0ELb1ELb1ELi64EEEEEEEEEvNT_6ParamsE,"aw",@nobits
	.sectionflags	@""
	.align	16
	.zero		1024


//--------------------- .nv.shared._ZN7cutlass13device_kernelIN5flash11enable_sm90INS1_16FlashAttnFwdSm90INS1_25CollectiveMainloopFwdSm90ILi2EN4cute5tupleIJNS5_1CILi1EEES8_S8_EEENS6_IJNS7_ILi64EEESA_SA_EEELi512ENS_10bfloat16_tEfNS_4arch4Sm90ELb1ELb0ELb1ELb0ELb0ELb0ELb1ELb0ELb0ELb1ELb1ELb0EEENS1_21CollectiveEpilogueFwdINS6_IJSA_NS7_ILi512EEESA_EEES9_SC_SE_Li256ELb0ELb1ELb1ELb0EEENS1_19SingleTileSchedulerILb0ELb1ELb1ELi64EEEEEEEEEvNT_6ParamsE --------------------------
	.section	.nv.shared._ZN7cutlass13device_kernelIN5flash11enable_sm90INS1_16FlashAttnFwdSm90INS1_25CollectiveMainloopFwdSm90ILi2EN4cute5tupleIJNS5_1CILi1EEES8_S8_EEENS6_IJNS7_ILi64EEESA_SA_EEELi512ENS_10bfloat16_tEfNS_4arch4Sm90ELb1ELb0ELb1ELb0ELb0ELb0ELb1ELb0ELb0ELb1ELb1ELb0EEENS1_21CollectiveEpilogueFwdINS6_IJSA_NS7_ILi512EEESA_EEES9_SC_SE_Li256ELb0ELb1ELb1ELb0EEENS1_19SingleTileSchedulerILb0ELb1ELb1ELi64EEEEEEEEEvNT_6ParamsE,"aw",@nobits
	.sectionflags	@""
	.align	16
	.zero		1024


//--------------------- .nv.shared._ZN7cutlass13device_kernelIN5flash11enable_sm90INS1_16FlashAttnFwdSm90INS1_25CollectiveMainloopFwdSm90ILi2EN4cute5tupleIJNS5_1CILi1EEES8_S8_EEENS6_IJNS7_ILi64EEESA_SA_EEELi512ENS_10bfloat16_tEfNS_4arch4Sm90ELb1ELb0ELb1ELb1ELb0ELb0ELb0ELb0ELb0ELb1ELb1ELb0EEENS1_21CollectiveEpilogueFwdINS6_IJSA_NS7_ILi512EEESA_EEES9_SC_SE_Li256ELb1ELb1ELb1ELb0EEENS1_36VarlenDynamicPersistentTileSchedulerILi64ELi64ELi256ELi128ELb1ELb1ELb1ELb1ELb1ELb1EEEEEEEEEvNT_6ParamsE --------------------------
	.section	.nv.shared._ZN7cutlass13device_kernelIN5flash11enable_sm90INS1_16FlashAttnFwdSm90INS1_25CollectiveMainloopFwdSm90ILi2EN4cute5tupleIJNS5_1CILi1EEES8_S8_EEENS6_IJNS7_ILi64EEESA_SA_EEELi512ENS_10bfloat16_tEfNS_4arch4Sm90ELb1ELb0ELb1ELb1ELb0ELb0ELb0ELb0ELb0ELb1ELb1ELb0EEENS1_21CollectiveEpilogueFwdINS6_IJSA_NS7_ILi512EEESA_EEES9_SC_SE_Li256ELb1ELb1ELb1ELb0EEENS1_36VarlenDynamicPersistentTileSchedulerILi64ELi64ELi256ELi128ELb1ELb1ELb1ELb1ELb1ELb1EEEEEEEEEvNT_6ParamsE,"aw",@nobits
	.sectionflags	@""
	.align	16
	.zero		1024


//--------------------- .nv.shared._ZN7cutlass13device_kernelIN5flash11enable_sm90INS1_16FlashAttnFwdSm90INS1_25CollectiveMainloopFwdSm90ILi2EN4cute5tupleIJNS5_1CILi1EEES8_S8_EEENS6_IJNS7_ILi64EEESA_SA_EEELi512ENS_10bfloat16_tEfNS_4arch4Sm90ELb1ELb0ELb1ELb1ELb0ELb1ELb0ELb0ELb0ELb1ELb1ELb0EEENS1_21CollectiveEpilogueFwdINS6_IJSA_NS7_ILi512EEESA_EEES9_SC_SE_Li256ELb1ELb1ELb1ELb0EEENS1_36VarlenDynamicPersistentTileSchedulerILi64ELi64ELi256ELi128ELb1ELb1ELb1ELb1ELb1ELb1EEEEEEEEEvNT_6ParamsE --------------------------
	.section	.nv.shared._ZN7cutlass13device_kernelIN5flash11enable_sm90INS1_16FlashAttnFwdSm90INS1_25CollectiveMainloopFwdSm90ILi2EN4cute5tupleIJNS5_1CILi1EEES8_S8_EEENS6_IJNS7_ILi64EEESA_SA_EEELi512ENS_10bfloat16_tEfNS_4arch4Sm90ELb1ELb0ELb1ELb1ELb0ELb1ELb0ELb0ELb0ELb1ELb1ELb0EEENS1_21CollectiveEpilogueFwdINS6_IJSA_NS7_ILi512EEESA_EEES9_SC_SE_Li256ELb1ELb1ELb1ELb0EEENS1_36VarlenDynamicPersistentTileSchedulerILi64ELi64ELi256ELi128ELb1ELb1ELb1ELb1ELb1ELb1EEEEEEEEEvNT_6ParamsE,"aw",@nobits
	.sectionflags	@""
	.align	16
	.zero		1024


//--------------------- .nv.shared._ZN7cutlass13device_kernelIN5flash11enable_sm90INS1_16FlashAttnFwdSm90INS1_25CollectiveMainloopFwdSm90ILi2EN4cute5tupleIJNS5_1CILi1EEES8_S8_EEENS6_IJNS7_ILi64EEESA_SA_EEELi512ENS_10bfloat16_tEfNS_4arch4Sm90ELb1ELb0ELb1ELb1ELb0ELb0ELb1ELb0ELb0ELb1ELb1ELb0EEENS1_21CollectiveEpilogueFwdINS6_IJSA_NS7_ILi512EEESA_EEES9_SC_SE_Li256ELb1ELb1ELb1ELb0EEENS1_36VarlenDynamicPersistentTileSchedulerILi64ELi64ELi256ELi128ELb1ELb1ELb1ELb1ELb1ELb1EEEEEEEEEvNT_6ParamsE --------------------------
	.section	.nv.shared._ZN7cutlass13device_kernelIN5flash11enable_sm90INS1_16FlashAttnFwdSm90INS1_25CollectiveMainloopFwdSm90ILi2EN4cute5tupleIJNS5_1CILi1EEES8_S8_EEENS6_IJNS7_ILi64EEESA_SA_EEELi512ENS_10bfloat16_tEfNS_4arch4Sm90ELb1ELb0ELb1ELb1ELb0ELb0ELb1ELb0ELb0ELb1ELb1ELb0EEENS1_21CollectiveEpilogueFwdINS6_IJSA_NS7_ILi512EEESA_EEES9_SC_SE_Li256ELb1ELb1ELb1ELb0EEENS1_36VarlenDynamicPersistentTileSchedulerILi64ELi64ELi256ELi128ELb1ELb1ELb1ELb1ELb1ELb1EEEEEEEEEvNT_6ParamsE,"aw",@nobits
	.sectionflags	@""
	.align	16
	.zero		1024


//--------------------- .nv.shared._ZN7cutlass13device_kernelIN5flash11enable_sm90INS1_16FlashAttnFwdSm90INS1_25CollectiveMainloopFwdSm90ILi2EN4cute5tupleIJNS5_1CILi1EEES8_S8_EEENS6_IJNS7_ILi64EEESA_SA_EEELi512ENS_10bfloat16_tEfNS_4arch4Sm90ELb1ELb0ELb1ELb1ELb0ELb1ELb1ELb0ELb0ELb1ELb1ELb0EEENS1_21CollectiveEpilogueFwdINS6_IJSA_NS7_ILi512EEESA_EEES9_SC_SE_Li256ELb1ELb1ELb1ELb0EEENS1_36VarlenDynamicPersistentTileSchedulerILi64ELi64ELi256ELi128ELb1ELb1ELb1ELb1ELb1ELb1EEEEEEEEEvNT_6ParamsE --------------------------
	.section	.nv.shared._ZN7cutlass13device_kernelIN5flash11enable_sm90INS1_16FlashAttnFwdSm90INS1_25CollectiveMainloopFwdSm90ILi2EN4cute5tupleIJNS5_1CILi1EEES8_S8_EEENS6_IJNS7_ILi64EEESA_SA_EEELi512ENS_10bfloat16_tEfNS_4arch4Sm90ELb1ELb0ELb1ELb1ELb0ELb1ELb1ELb0ELb0ELb1ELb1ELb0EEENS1_21CollectiveEpilogueFwdINS6_IJSA_NS7_ILi512EEESA_EEES9_SC_SE_Li256ELb1ELb1ELb1ELb0EEENS1_36VarlenDynamicPersistentTileSchedulerILi64ELi64ELi256ELi128ELb1ELb1ELb1ELb1ELb1ELb1EEEEEEEEEvNT_6ParamsE,"aw",@nobits
	.sectionflags	@""
	.align	16
	.zero		1024


//--------------------- .nv.constant0._ZN7cutlass13device_kernelIN5flash11enable_sm90INS1_16FlashAttnFwdSm90INS1_25CollectiveMainloopFwdSm90ILi2EN4cute5tupleIJNS5_1CILi1EEES8_S8_EEENS6_IJNS7_ILi64EEESA_SA_EEELi512ENS_10bfloat16_tEfNS_4arch4Sm90ELb0ELb0ELb1ELb0ELb0ELb0ELb0ELb0ELb0ELb1ELb1ELb0EEENS1_21CollectiveEpilogueFwdINS6_IJSA_NS7_ILi512EEESA_EEES9_SC_SE_Li256ELb0ELb1ELb1ELb0EEENS1_19SingleTileSchedulerILb0ELb1ELb1ELi64EEEEEEEEEvNT_6ParamsE --------------------------
	.section	.nv.constant0._ZN7cutlass13device_kernelIN5flash11enable_sm90INS1_16FlashAttnFwdSm90INS1_25CollectiveMainloopFwdSm90ILi2EN4cute5tupleIJNS5_1CILi1EEES8_S8_EEENS6_IJNS7_ILi64EEESA_SA_EEELi512ENS_10bfloat16_tEfNS_4arch4Sm90ELb0ELb0ELb1ELb0ELb0ELb0ELb0ELb0ELb0ELb1ELb1ELb0EEENS1_21CollectiveEpilogueFwdINS6_IJSA_NS7_ILi512EEESA_EEES9_SC_SE_Li256ELb0ELb1ELb1ELb0EEENS1_19SingleTileSchedulerILb0ELb1ELb1ELi64EEEEEEEEEvNT_6ParamsE,"a",@progbits
	.sectionflags	@""
	.align	4
.nv.constant0._ZN7cutlass13device_kernelIN5flash11enable_sm90INS1_16FlashAttnFwdSm90INS1_25CollectiveMainloopFwdSm90ILi2EN4cute5tupleIJNS5_1CILi1EEES8_S8_EEENS6_IJNS7_ILi64EEESA_SA_EEELi512ENS_10bfloat16_tEfNS_4arch4Sm90ELb0ELb0ELb1ELb0ELb0ELb0ELb0ELb0ELb0ELb1ELb1ELb0EEENS1_21CollectiveEpilogueFwdINS6_IJSA_NS7_ILi512EEESA_EEES9_SC_SE_Li256ELb0ELb1ELb1ELb0EEENS1_19SingleTileSchedulerILb0ELb1ELb1ELi64EEEEEEEEEvNT_6ParamsE:
	.zero		3200


//--------------------- .nv.constant0._ZN7cutlass13device_kernelIN5flash11enable_sm90INS1_16FlashAttnFwdSm90INS1_25CollectiveMainloopFwdSm90ILi2EN4cute5tupleIJNS5_1CILi1EEES8_S8_EEENS6_IJNS7_ILi64EEESA_SA_EEELi512ENS_10bfloat16_tEfNS_4arch4Sm90ELb0ELb0ELb1ELb0ELb0ELb0ELb1ELb0ELb0ELb1ELb1ELb0EEENS1_21CollectiveEpilogueFwdINS6_IJSA_NS7_ILi512EEESA_EEES9_SC_SE_Li256ELb0ELb1ELb1ELb0EEENS1_19SingleTileSchedulerILb0ELb1ELb1ELi64EEEEEEEEEvNT_6ParamsE --------------------------
	.section	.nv.constant0._ZN7cutlass13device_kernelIN5flash11enable_sm90INS1_16FlashAttnFwdSm90INS1_25CollectiveMainloopFwdSm90ILi2EN4cute5tupleIJNS5_1CILi1EEES8_S8_EEENS6_IJNS7_ILi64EEESA_SA_EEELi512ENS_10bfloat16_tEfNS_4arch4Sm90ELb0ELb0ELb1ELb0ELb0ELb0ELb1ELb0ELb0ELb1ELb1ELb0EEENS1_21CollectiveEpilogueFwdINS6_IJSA_NS7_ILi512EEESA_EEES9_SC_SE_Li256ELb0ELb1ELb1ELb0EEENS1_19SingleTileSchedulerILb0ELb1ELb1ELi64EEEEEEEEEvNT_6ParamsE,"a",@progbits
	.sectionflags	@""
	.align	4
.nv.constant0._ZN7cutlass13device_kernelIN5flash11enable_sm90INS1_16FlashAttnFwdSm90INS1_25CollectiveMainloopFwdSm90ILi2EN4cute5tupleIJNS5_1CILi1EEES8_S8_EEENS6_IJNS7_ILi64EEESA_SA_EEELi512ENS_10bfloat16_tEfNS_4arch4Sm90ELb0ELb0ELb1ELb0ELb0ELb0ELb1ELb0ELb0ELb1ELb1ELb0EEENS1_21CollectiveEpilogueFwdINS6_IJSA_NS7_ILi512EEESA_EEES9_SC_SE_Li256ELb0ELb1ELb1ELb0EEENS1_19SingleTileSchedulerILb0ELb1ELb1ELi64EEEEEEEEEvNT_6ParamsE:
	.zero		3456


//--------------------- .nv.constant0._ZN7cutlass13device_kernelIN5flash11enable_sm90INS1_16FlashAttnFwdSm90INS1_25CollectiveMainloopFwdSm90ILi2EN4cute5tupleIJNS5_1CILi1EEES8_S8_EEENS6_IJNS7_ILi64EEESA_SA_EEELi512ENS_10bfloat16_tEfNS_4arch4Sm90ELb0ELb0ELb1ELb1ELb0ELb0ELb0ELb0ELb0ELb1ELb1ELb0EEENS1_21CollectiveEpilogueFwdINS6_IJSA_NS7_ILi512EEESA_EEES9_SC_SE_Li256ELb1ELb1ELb1ELb0EEENS1_36VarlenDynamicPersistentTileSchedulerILi64ELi64ELi256ELi128ELb1ELb1ELb1ELb0ELb1ELb1EEEEEEEEEvNT_6ParamsE --------------------------
	.section	.nv.constant0._ZN7cutlass13device_kernelIN5flash11enable_sm90INS1_16FlashAttnFwdSm90INS1_25CollectiveMainloopFwdSm90ILi2EN4cute5tupleIJNS5_1CILi1EEES8_S8_EEENS6_IJNS7_ILi64EEESA_SA_EEELi512ENS_10bfloat16_tEfNS_4arch4Sm90ELb0ELb0ELb1ELb1ELb0ELb0ELb0ELb0ELb0ELb1ELb1ELb0EEENS1_21CollectiveEpilogueFwdINS6_IJSA_NS7_ILi512EEESA_EEES9_SC_SE_Li256ELb1ELb1ELb1ELb0EEENS1_36VarlenDynamicPersistentTileSchedulerILi64ELi64ELi256ELi128ELb1ELb1ELb1ELb0ELb1ELb1EEEEEEEEEvNT_6ParamsE,"a",@progbits
	.sectionflags	@""
	.align	4
.nv.constant0._ZN7cutlass13device_kernelIN5flash11enable_sm90INS1_16FlashAttnFwdSm90INS1_25CollectiveMainloopFwdSm90ILi2EN4cute5tupleIJNS5_1CILi1EEES8_S8_EEENS6_IJNS7_ILi64EEESA_SA_EEELi512ENS_10bfloat16_tEfNS_4arch4Sm90ELb0ELb0ELb1ELb1ELb0ELb0ELb0ELb0ELb0ELb1ELb1ELb0EEENS1_21CollectiveEpilogueFwdINS6_IJSA_NS7_ILi512EEESA_EEES9_SC_SE_Li256ELb1ELb1ELb1ELb0EEENS1_36VarlenDynamicPersistentTileSchedulerILi64ELi64ELi256ELi128ELb1ELb1ELb1ELb0ELb1ELb1EEEEEEEEEvNT_6ParamsE:
	.zero		3328


//--------------------- .nv.constant0._ZN7cutlass13device_kernelIN5flash11enable_sm90INS1_16FlashAttnFwdSm90INS1_25CollectiveMainloopFwdSm90ILi2EN4cute5tupleIJNS5_1CILi1EEES8_S8_EEENS6_IJNS7_ILi64EEESA_SA_EEELi512ENS_10bfloat16_tEfNS_4arch4Sm90ELb0ELb0ELb1ELb1ELb0ELb1ELb0ELb0ELb0ELb1ELb1ELb0EEENS1_21CollectiveEpilogueFwdINS6_IJSA_NS7_ILi512EEESA_EEES9_SC_SE_Li256ELb1ELb1ELb1ELb0EEENS1_36VarlenDynamicPersistentTileSchedulerILi64ELi64ELi256ELi128ELb1ELb1ELb1ELb0ELb1ELb1EEEEEEEEEvNT_6ParamsE --------------------------
	.section	.nv.constant0._ZN7cutlass13device_kernelIN5flash11enable_sm90INS1_16FlashAttnFwdSm90INS1_25CollectiveMainloopFwdSm90ILi2EN4cute5tupleIJNS5_1CILi1EEES8_S8_EEENS6_IJNS7_ILi64EEESA_SA_EEELi512ENS_10bfloat16_tEfNS_4arch4Sm90ELb0ELb0ELb1ELb1ELb0ELb1ELb0ELb0ELb0ELb1ELb1ELb0EEENS1_21CollectiveEpilogueFwdINS6_IJSA_NS7_ILi512EEESA_EEES9_SC_SE_Li256ELb1ELb1ELb1ELb0EEENS1_36VarlenDynamicPersistentTileSchedulerILi64ELi64ELi256ELi128ELb1ELb1ELb1ELb0ELb1ELb1EEEEEEEEEvNT_6ParamsE,"a",@progbits
	.sectionflags	@""
	.align	4
.nv.constant0._ZN7cutlass13device_kernelIN5flash11enable_sm90INS1_16FlashAttnFwdSm90INS1_25CollectiveMainloopFwdSm90ILi2EN4cute5tupleIJNS5_1CILi1EEES8_S8_EEENS6_IJNS7_ILi64EEESA_SA_EEELi512ENS_10bfloat16_tEfNS_4arch4Sm90ELb0ELb0ELb1ELb1ELb0ELb1ELb0ELb0ELb0ELb1ELb1ELb0EEENS1_21CollectiveEpilogueFwdINS6_IJSA_NS7_ILi512EEESA_EEES9_SC_SE_Li256ELb1ELb1ELb1ELb0EEENS1_36VarlenDynamicPersistentTileSchedulerILi64ELi64ELi256ELi128ELb1ELb1ELb1ELb0ELb1ELb1EEEEEEEEEvNT_6ParamsE:
	.zero		3328


//--------------------- .nv.constant0._ZN7cutlass13device_kernelIN5flash11enable_sm90INS1_16FlashAttnFwdSm90INS1_25CollectiveMainloopFwdSm90ILi2EN4cute5tupleIJNS5_1CILi1EEES8_S8_EEENS6_IJNS7_ILi64EEESA_SA_EEELi512ENS_10bfloat16_tEfNS_4arch4Sm90ELb0ELb0ELb1ELb1ELb0ELb0ELb1ELb0ELb0ELb1ELb1ELb0EEENS1_21CollectiveEpilogueFwdINS6_IJSA_NS7_ILi512EEESA_EEES9_SC_SE_Li256ELb1ELb1ELb1ELb0EEENS1_36VarlenDynamicPersistentTileSchedulerILi64ELi64ELi256ELi128ELb1ELb1ELb1ELb0ELb1ELb1EEEEEEEEEvNT_6ParamsE --------------------------
	.section	.nv.constant0._ZN7cutlass13device_kernelIN5flash11enable_sm90INS1_16FlashAttnFwdSm90INS1_25CollectiveMainloopFwdSm90ILi2EN4cute5tupleIJNS5_1CILi1EEES8_S8_EEENS6_IJNS7_ILi64EEESA_SA_EEELi512ENS_10bfloat16_tEfNS_4arch4Sm90ELb0ELb0ELb1ELb1ELb0ELb0ELb1ELb0ELb0ELb1ELb1ELb0EEENS1_21CollectiveEpilogueFwdINS6_IJSA_NS7_ILi512EEESA_EEES9_SC_SE_Li256ELb1ELb1ELb1ELb0EEENS1_36VarlenDynamicPersistentTileSchedulerILi64ELi64ELi256ELi128ELb1ELb1ELb1ELb0ELb1ELb1EEEEEEEEEvNT_6ParamsE,"a",@progbits
	.sectionflags	@""
	.align	4
.nv.constant0._ZN7cutlass13device_kernelIN5flash11enable_sm90INS1_16FlashAttnFwdSm90INS1_25CollectiveMainloopFwdSm90ILi2EN4cute5tupleIJNS5_1CILi1EEES8_S8_EEENS6_IJNS7_ILi64EEESA_SA_EEELi512ENS_10bfloat16_tEfNS_4arch4Sm90ELb0ELb0ELb1ELb1ELb0ELb0ELb1ELb0ELb0ELb1ELb1ELb0EEENS1_21CollectiveEpilogueFwdINS6_IJSA_NS7_ILi512EEESA_EEES9_SC_SE_Li256ELb1ELb1ELb1ELb0EEENS1_36VarlenDynamicPersistentTileSchedulerILi64ELi64ELi256ELi128ELb1ELb1ELb1ELb0ELb1ELb1EEEEEEEEEvNT_6ParamsE:
	.zero		3584


//--------------------- .nv.constant0._ZN7cutlass13device_kernelIN5flash11enable_sm90INS1_16FlashAttnFwdSm90INS1_25CollectiveMainloopFwdSm90ILi2EN4cute5tupleIJNS5_1CILi1EEES8_S8_EEENS6_IJNS7_ILi64EEESA_SA_EEELi512ENS_10bfloat16_tEfNS_4arch4Sm90ELb0ELb0ELb1ELb1ELb0ELb1ELb1ELb0ELb0ELb1ELb1ELb0EEENS1_21CollectiveEpilogueFwdINS6_IJSA_NS7_ILi512EEESA_EEES9_SC_SE_Li256ELb1ELb1ELb1ELb0EEENS1_36VarlenDynamicPersistentTileSchedulerILi64ELi64ELi256ELi128ELb1ELb1ELb1ELb0ELb1ELb1EEEEEEEEEvNT_6ParamsE --------------------------
	.section	.nv.constant0._ZN7cutlass13device_kernelIN5flash11enable_sm90INS1_16FlashAttnFwdSm90INS1_25CollectiveMainloopFwdSm90ILi2EN4cute5tupleIJNS5_1CILi1EEES8_S8_EEENS6_IJNS7_ILi64EEESA_SA_EEELi512ENS_10bfloat16_tEfNS_4arch4Sm90ELb0ELb0ELb1ELb1ELb0ELb1ELb1ELb0ELb0ELb1ELb1ELb0EEENS1_21CollectiveEpilogueFwdINS6_IJSA_NS7_ILi512EEESA_EEES9_SC_SE_Li256ELb1ELb1ELb1ELb0EEENS1_36VarlenDynamicPersistentTileSchedulerILi64ELi64ELi256ELi128ELb1ELb1ELb1ELb0ELb1ELb1EEEEEEEEEvNT_6ParamsE,"a",@progbits
	.sectionflags	@""
	.align	4
.nv.constant0._ZN7cutlass13device_kernelIN5flash11enable_sm90INS1_16FlashAttnFwdSm90INS1_25CollectiveMainloopFwdSm90ILi2EN4cute5tupleIJNS5_1CILi1EEES8_S8_EEENS6_IJNS7_ILi64EEESA_SA_EEELi512ENS_10bfloat16_tEfNS_4arch4Sm90ELb0ELb0ELb1ELb1ELb0ELb1ELb1ELb0ELb0ELb1ELb1ELb0EEENS1_21CollectiveEpilogueFwdINS6_IJSA_NS7_ILi512EEESA_EEES9_SC_SE_Li256ELb1ELb1ELb1ELb0EEENS1_36VarlenDynamicPersistentTileSchedulerILi64ELi64ELi256ELi128ELb1ELb1ELb1ELb0ELb1ELb1EEEEEEEEEvNT_6ParamsE:
	.zero		3584


//--------------------- .nv.constant0._ZN7cutlass13device_kernelIN5flash11enable_sm90INS1_16FlashAttnFwdSm90INS1_25CollectiveMainloopFwdSm90ILi2EN4cute5tupleIJNS5_1CILi1EEES8_S8_EEENS6_IJNS7_ILi64EEESA_SA_EEELi512ENS_10bfloat16_tEfNS_4arch4Sm90ELb0ELb1ELb1ELb0ELb0ELb0ELb0ELb0ELb0ELb1ELb1ELb0EEENS1_21CollectiveEpilogueFwdINS6_IJSA_NS7_ILi512EEESA_EEES9_SC_SE_Li256ELb0ELb1ELb1ELb0EEENS1_19SingleTileSchedulerILb0ELb1ELb1ELi64EEEEEEEEEvNT_6ParamsE --------------------------
	.section	.nv.constant0._ZN7cutlass13device_kernelIN5flash11enable_sm90INS1_16FlashAttnFwdSm90INS1_25CollectiveMainloopFwdSm90ILi2EN4cute5tupleIJNS5_1CILi1EEES8_S8_EEENS6_IJNS7_ILi64EEESA_SA_EEELi512ENS_10bfloat16_tEfNS_4arch4Sm90ELb0ELb1ELb1ELb0ELb0ELb0ELb0ELb0ELb0ELb1ELb1ELb0EEENS1_21CollectiveEpilogueFwdINS6_IJSA_NS7_ILi512EEESA_EEES9_SC_SE_Li256ELb0ELb1ELb1ELb0EEENS1_19SingleTileSchedulerILb0ELb1ELb1ELi64EEEEEEEEEvNT_6ParamsE,"a",@progbits
	.sectionflags	@""
	.align	4
.nv.constant0._ZN7cutlass13device_kernelIN5flash11enable_sm90INS1_16FlashAttnFwdSm90INS1_25CollectiveMainloopFwdSm90ILi2EN4cute5tupleIJNS5_1CILi1EEES8_S8_EEENS6_IJNS7_ILi64EEESA_SA_EEELi512ENS_10bfloat16_tEfNS_4arch4Sm90ELb0ELb1ELb1ELb0ELb0ELb0ELb0ELb0ELb0ELb1ELb1ELb0EEENS1_21CollectiveEpilogueFwdINS6_IJSA_NS7_ILi512EEESA_EEES9_SC_SE_Li256ELb0ELb1ELb1ELb0EEENS1_19SingleTileSchedulerILb0ELb1ELb1ELi64EEEEEEEEEvNT_6ParamsE:
	.zero		3200


//--------------------- .nv.constant0._ZN7cutlass13device_kernelIN5flash11enable_sm90INS1_16FlashAttnFwdSm90INS1_25CollectiveMainloopFwdSm90ILi2EN4cute5tupleIJNS5_1CILi1EEES8_S8_EEENS6_IJNS7_ILi64EEESA_SA_EEELi512ENS_10bfloat16_tEfNS_4arch4Sm90ELb0ELb1ELb1ELb0ELb0ELb0ELb1ELb0ELb0ELb1ELb1ELb0EEENS1_21CollectiveEpilogueFwdINS6_IJSA_NS7_ILi512EEESA_EEES9_SC_SE_Li256ELb0ELb1ELb1ELb0EEENS1_19SingleTileSchedulerILb0ELb1ELb1ELi64EEEEEEEEEvNT_6ParamsE --------------------------
	.section	.nv.constant0._ZN7cutlass13device_kernelIN5flash11enable_sm90INS1_16FlashAttnFwdSm90INS1_25CollectiveMainloopFwdSm90ILi2EN4cute5tupleIJNS5_1CILi1EEES8_S8_EEENS6_IJNS7_ILi64EEESA_SA_EEELi512ENS_10bfloat16_tEfNS_4arch4Sm90ELb0ELb1ELb1ELb0ELb0ELb0ELb1ELb0ELb0ELb1ELb1ELb0EEENS1_21CollectiveEpilogueFwdINS6_IJSA_NS7_ILi512EEESA_EEES9_SC_SE_Li256ELb0ELb1ELb1ELb0EEENS1_19SingleTileSchedulerILb0ELb1ELb1ELi64EEEEEEEEEvNT_6ParamsE,"a",@progbits
	.sectionflags	@""
	.align	4
.nv.constant0._ZN7cutlass13device_kernelIN5flash11enable_sm90INS1_16FlashAttnFwdSm90INS1_25CollectiveMainloopFwdSm90ILi2EN4cute5tupleIJNS5_1CILi1EEES8_S8_EEENS6_IJNS7_ILi64EEESA_SA_EEELi512ENS_10bfloat16_tEfNS_4arch4Sm90ELb0ELb1ELb1ELb0ELb0ELb0ELb1ELb0ELb0ELb1ELb1ELb0EEENS1_21CollectiveEpilogueFwdINS6_IJSA_NS7_ILi512EEESA_EEES9_SC_SE_Li256ELb0ELb1ELb1ELb0EEENS1_19SingleTileSchedulerILb0ELb1ELb1ELi64EEEEEEEEEvNT_6ParamsE:
	.zero		3456


//--------------------- .nv.constant0._ZN7cutlass13device_kernelIN5flash11enable_sm90INS1_16FlashAttnFwdSm90INS1_25CollectiveMainloopFwdSm90ILi2EN4cute5tupleIJNS5_1CILi1EEES8_S8_EEENS6_IJNS7_ILi64EEESA_SA_EEELi512ENS_10bfloat16_tEfNS_4arch4Sm90ELb0ELb1ELb1ELb1ELb0ELb0ELb0ELb0ELb0ELb1ELb1ELb0EEENS1_21CollectiveEpilogueFwdINS6_IJSA_NS7_ILi512EEESA_EEES9_SC_SE_Li256ELb1ELb1ELb1ELb0EEENS1_36VarlenDynamicPersistentTileSchedulerILi64ELi64ELi256ELi128ELb1ELb1ELb1ELb1ELb0ELb1EEEEEEEEEvNT_6ParamsE --------------------------
	.section	.nv.constant0._ZN7cutlass13device_kernelIN5flash11enable_sm90INS1_16FlashAttnFwdSm90INS1_25CollectiveMainloopFwdSm90ILi2EN4cute5tupleIJNS5_1CILi1EEES8_S8_EEENS6_IJNS7_ILi64EEESA_SA_EEELi512ENS_10bfloat16_tEfNS_4arch4Sm90ELb0ELb1ELb1ELb1ELb0ELb0ELb0ELb0ELb0ELb1ELb1ELb0EEENS1_21CollectiveEpilogueFwdINS6_IJSA_NS7_ILi512EEESA_EEES9_SC_SE_Li256ELb1ELb1ELb1ELb0EEENS1_36VarlenDynamicPersistentTileSchedulerILi64ELi64ELi256ELi128ELb1ELb1ELb1ELb1ELb0ELb1EEEEEEEEEvNT_6ParamsE,"a",@progbits
	.sectionflags	@""
	.align	4
.nv.constant0._ZN7cutlass13device_kernelIN5flash11enable_sm90INS1_16FlashAttnFwdSm90INS1_25CollectiveMainloopFwdSm90ILi2EN4cute5tupleIJNS5_1CILi1EEES8_S8_EEENS6_IJNS7_ILi64EEESA_SA_EEELi512ENS_10bfloat16_tEfNS_4arch4Sm90ELb0ELb1ELb1ELb1ELb0ELb0ELb0ELb0ELb0ELb1ELb1ELb0EEENS1_21CollectiveEpilogueFwdINS6_IJSA_NS7_ILi512EEESA_EEES9_SC_SE_Li256ELb1ELb1ELb1ELb0EEENS1_36VarlenDynamicPersistentTileSchedulerILi64ELi64ELi256ELi128ELb1ELb1ELb1ELb1ELb0ELb1EEEEEEEEEvNT_6ParamsE:
	.zero		3328


//--------------------- .nv.constant0._ZN7cutlass13device_kernelIN5flash11enable_sm90INS1_16FlashAttnFwdSm90INS1_25CollectiveMainloopFwdSm90ILi2EN4cute5tupleIJNS5_1CILi1EEES8_S8_EEENS6_IJNS7_ILi64EEESA_SA_EEELi512ENS_10bfloat16_tEfNS_4arch4Sm90ELb0ELb1ELb1ELb1ELb0ELb1ELb0ELb0ELb0ELb1ELb1ELb0EEENS1_21CollectiveEpilogueFwdINS6_IJSA_NS7_ILi512EEESA_EEES9_SC_SE_Li256ELb1ELb1ELb1ELb0EEENS1_36VarlenDynamicPersistentTileSchedulerILi64ELi64ELi256ELi128ELb1ELb1ELb1ELb1ELb0ELb1EEEEEEEEEvNT_6ParamsE --------------------------
	.section	.nv.constant0._ZN7cutlass13device_kernelIN5flash11enable_sm90INS1_16FlashAttnFwdSm90INS1_25CollectiveMainloopFwdSm90ILi2EN4cute5tupleIJNS5_1CILi1EEES8_S8_EEENS6_IJNS7_ILi64EEESA_SA_EEELi512ENS_10bfloat16_tEfNS_4arch4Sm90ELb0ELb1ELb1ELb1ELb0ELb1ELb0ELb0ELb0ELb1ELb1ELb0EEENS1_21CollectiveEpilogueFwdINS6_IJSA_NS7_ILi512EEESA_EEES9_SC_SE_Li256ELb1ELb1ELb1ELb0EEENS1_36VarlenDynamicPersistentTileSchedulerILi64ELi64ELi256ELi128ELb1ELb1ELb1ELb1ELb0ELb1EEEEEEEEEvNT_6ParamsE,"a",@progbits
	.sectionflags	@""
	.align	4
.nv.constant0._ZN7cutlass13device_kernelIN5flash11enable_sm90INS1_16FlashAttnFwdSm90INS1_25CollectiveMainloopFwdSm90ILi2EN4cute5tupleIJNS5_1CILi1EEES8_S8_EEENS6_IJNS7_ILi64EEESA_SA_EEELi512ENS_10bfloat16_tEfNS_4arch4Sm90ELb0ELb1ELb1ELb1ELb0ELb1ELb0ELb0ELb0ELb1ELb1ELb0EEENS1_21CollectiveEpilogueFwdINS6_IJSA_NS7_ILi512EEESA_EEES9_SC_SE_Li256ELb1ELb1ELb1ELb0EEENS1_36VarlenDynamicPersistentTileSchedulerILi64ELi64ELi256ELi128ELb1ELb1ELb1ELb1ELb0ELb1EEEEEEEEEvNT_6ParamsE:
	.zero		3328


//--------------------- .nv.constant0._ZN7cutlass13device_kernelIN5flash11enable_sm90INS1_16FlashAttnFwdSm90INS1_25CollectiveMainloopFwdSm90ILi2EN4cute5tupleIJNS5_1CILi1EEES8_S8_EEENS6_IJNS7_ILi64EEESA_SA_EEELi512ENS_10bfloat16_tEfNS_4arch4Sm90ELb0ELb1ELb1ELb1ELb0ELb0ELb1ELb0ELb0ELb1ELb1ELb0EEENS1_21CollectiveEpilogueFwdINS6_IJSA_NS7_ILi512EEESA_EEES9_SC_SE_Li256ELb1ELb1ELb1ELb0EEENS1_36VarlenDynamicPersistentTileSchedulerILi64ELi64ELi256ELi128ELb1ELb1ELb1ELb1ELb0ELb1EEEEEEEEEvNT_6ParamsE --------------------------
	.section	.nv.constant0._ZN7cutlass13device_kernelIN5flash11enable_sm90INS1_16FlashAttnFwdSm90INS1_25CollectiveMainloopFwdSm90ILi2EN4cute5tupleIJNS5_1CILi1EEES8_S8_EEENS6_IJNS7_ILi64EEESA_SA_EEELi512ENS_10bfloat16_tEfNS_4arch4Sm90ELb0ELb1ELb1ELb1ELb0ELb0ELb1ELb0ELb0ELb1ELb1ELb0EEENS1_21CollectiveEpilogueFwdINS6_IJSA_NS7_ILi512EEESA_EEES9_SC_SE_Li256ELb1ELb1ELb1ELb0EEENS1_36VarlenDynamicPersistentTileSchedulerILi64ELi64ELi256ELi128ELb1ELb1ELb1ELb1ELb0ELb1EEEEEEEEEvNT_6ParamsE,"a",@progbits
	.sectionflags	@""
	.align	4
.nv.constant0._ZN7cutlass13device_kernelIN5flash11enable_sm90INS1_16FlashAttnFwdSm90INS1_25CollectiveMainloopFwdSm90ILi2EN4cute5tupleIJNS5_1CILi1EEES8_S8_EEENS6_IJNS7_ILi64EEESA_SA_EEELi512ENS_10bfloat16_tEfNS_4arch4Sm90ELb0ELb1ELb1ELb1ELb0ELb0ELb1ELb0ELb0ELb1ELb1ELb0EEENS1_21CollectiveEpilogueFwdINS6_IJSA_NS7_ILi512EEESA_EEES9_SC_SE_Li256ELb1ELb1ELb1ELb0EEENS1_36VarlenDynamicPersistentTileSchedulerILi64ELi64ELi256ELi128ELb1ELb1ELb1ELb1ELb0ELb1EEEEEEEEEvNT_6ParamsE:
	.zero		3584


//--------------------- .nv.constant0._ZN7cutlass13device_kernelIN5flash11enable_sm90INS1_16FlashAttnFwdSm90INS1_25CollectiveMainloopFwdSm90ILi2EN4cute5tupleIJNS5_1CILi1EEES8_S8_EEENS6_IJNS7_ILi64EEESA_SA_EEELi512ENS_10bfloat16_tEfNS_4arch4Sm90ELb0ELb1ELb1ELb1ELb0ELb1ELb1ELb0ELb0ELb1ELb1ELb0EEENS1_21CollectiveEpilogueFwdINS6_IJSA_NS7_ILi512EEESA_EEES9_SC_SE_Li256ELb1ELb1ELb1ELb0EEENS1_36VarlenDynamicPersistentTileSchedulerILi64ELi64ELi256ELi128ELb1ELb1ELb1ELb1ELb0ELb1EEEEEEEEEvNT_6ParamsE --------------------------
	.section	.nv.constant0._ZN7cutlass13device_kernelIN5flash11enable_sm90INS1_16FlashAttnFwdSm90INS1_25CollectiveMainloopFwdSm90ILi2EN4cute5tupleIJNS5_1CILi1EEES8_S8_EEENS6_IJNS7_ILi64EEESA_SA_EEELi512ENS_10bfloat16_tEfNS_4arch4Sm90ELb0ELb1ELb1ELb1ELb0ELb1ELb1ELb0ELb0ELb1ELb1ELb0EEENS1_21CollectiveEpilogueFwdINS6_IJSA_NS7_ILi512EEESA_EEES9_SC_SE_Li256ELb1ELb1ELb1ELb0EEENS1_36VarlenDynamicPersistentTileSchedulerILi64ELi64ELi256ELi128ELb1ELb1ELb1ELb1ELb0ELb1EEEEEEEEEvNT_6ParamsE,"a",@progbits
	.sectionflags	@""
	.align	4
.nv.constant0._ZN7cutlass13device_kernelIN5flash11enable_sm90INS1_16FlashAttnFwdSm90INS1_25CollectiveMainloopFwdSm90ILi2EN4cute5tupleIJNS5_1CILi1EEES8_S8_EEENS6_IJNS7_ILi64EEESA_SA_EEELi512ENS_10bfloat16_tEfNS_4arch4Sm90ELb0ELb1ELb1ELb1ELb0ELb1ELb1ELb0ELb0ELb1ELb1ELb0EEENS1_21CollectiveEpilogueFwdINS6_IJSA_NS7_ILi512EEESA_EEES9_SC_SE_Li256ELb1ELb1ELb1ELb0EEENS1_36VarlenDynamicPersistentTileSchedulerILi64ELi64ELi256ELi128ELb1ELb1ELb1ELb1ELb0ELb1EEEEEEEEEvNT_6ParamsE:
	.zero		3584


//--------------------- .nv.constant0._ZN7cutlass13device_kernelIN5flash11enable_sm90INS1_16FlashAttnFwdSm90INS1_25CollectiveMainloopFwdSm90ILi2EN4cute5tupleIJNS5_1CILi1EEES8_S8_EEENS6_IJNS7_ILi64EEESA_SA_EEELi512ENS_10bfloat16_tEfNS_4arch4Sm90ELb1ELb0ELb1ELb0ELb0ELb0ELb0ELb0ELb0ELb1ELb1ELb0EEENS1_21CollectiveEpilogueFwdINS6_IJSA_NS7_ILi512EEESA_EEES9_SC_SE_Li256ELb0ELb1ELb1ELb0EEENS1_19SingleTileSchedulerILb0ELb1ELb1ELi64EEEEEEEEEvNT_6ParamsE --------------------------
	.section	.nv.constant0._ZN7cutlass13device_kernelIN5flash11enable_sm90INS1_16FlashAttnFwdSm90INS1_25CollectiveMainloopFwdSm90ILi2EN4cute5tupleIJNS5_1CILi1EEES8_S8_EEENS6_IJNS7_ILi64EEESA_SA_EEELi512ENS_10bfloat16_tEfNS_4arch4Sm90ELb1ELb0ELb1ELb0ELb0ELb0ELb0ELb0ELb0ELb1ELb1ELb0EEENS1_21CollectiveEpilogueFwdINS6_IJSA_NS7_ILi512EEESA_EEES9_SC_SE_Li256ELb0ELb1ELb1ELb0EEENS1_19SingleTileSchedulerILb0ELb1ELb1ELi64EEEEEEEEEvNT_6ParamsE,"a",@progbits
	.sectionflags	@""
	.align	4
.nv.constant0._ZN7cutlass13device_kernelIN5flash11enable_sm90INS1_16FlashAttnFwdSm90INS1_25CollectiveMainloopFwdSm90ILi2EN4cute5tupleIJNS5_1CILi1EEES8_S8_EEENS6_IJNS7_ILi64EEESA_SA_EEELi512ENS_10bfloat16_tEfNS_4arch4Sm90ELb1ELb0ELb1ELb0ELb0ELb0ELb0ELb0ELb0ELb1ELb1ELb0EEENS1_21CollectiveEpilogueFwdINS6_IJSA_NS7_ILi512EEESA_EEES9_SC_SE_Li256ELb0ELb1ELb1ELb0EEENS1_19SingleTileSchedulerILb0ELb1ELb1ELi64EEEEEEEEEvNT_6ParamsE:
	.zero		3200


//--------------------- .nv.constant0._ZN7cutlass13device_kernelIN5flash11enable_sm90INS1_16FlashAttnFwdSm90INS1_25CollectiveMainloopFwdSm90ILi2EN4cute5tupleIJNS5_1CILi1EEES8_S8_EEENS6_IJNS7_ILi64EEESA_SA_EEELi512ENS_10bfloat16_tEfNS_4arch4Sm90ELb1ELb0ELb1ELb0ELb0ELb0ELb1ELb0ELb0ELb1ELb1ELb0EEENS1_21CollectiveEpilogueFwdINS6_IJSA_NS7_ILi512EEESA_EEES9_SC_SE_Li256ELb0ELb1ELb1ELb0EEENS1_19SingleTileSchedulerILb0ELb1ELb1ELi64EEEEEEEEEvNT_6ParamsE --------------------------
	.section	.nv.constant0._ZN7cutlass13device_kernelIN5flash11enable_sm90INS1_16FlashAttnFwdSm90INS1_25CollectiveMainloopFwdSm90ILi2EN4cute5tupleIJNS5_1CILi1EEES8_S8_EEENS6_IJNS7_ILi64EEESA_SA_EEELi512ENS_10bfloat16_tEfNS_4arch4Sm90ELb1ELb0ELb1ELb0ELb0ELb0ELb1ELb0ELb0ELb1ELb1ELb0EEENS1_21CollectiveEpilogueFwdINS6_IJSA_NS7_ILi512EEESA_EEES9_SC_SE_Li256ELb0ELb1ELb1ELb0EEENS1_19SingleTileSchedulerILb0ELb1ELb1ELi64EEEEEEEEEvNT_6ParamsE,"a",@progbits
	.sectionflags	@""
	.align	4
.nv.constant0._ZN7cutlass13device_kernelIN5flash11enable_sm90INS1_16FlashAttnFwdSm90INS1_25CollectiveMainloopFwdSm90ILi2EN4cute5tupleIJNS5_1CILi1EEES8_S8_EEENS6_IJNS7_ILi64EEESA_SA_EEELi512ENS_10bfloat16_tEfNS_4arch4Sm90ELb1ELb0ELb1ELb0ELb0ELb0ELb1ELb0ELb0ELb1ELb1ELb0EEENS1_21CollectiveEpilogueFwdINS6_IJSA_NS7_ILi512EEESA_EEES9_SC_SE_Li256ELb0ELb1ELb1ELb0EEENS1_19SingleTileSchedulerILb0ELb1ELb1ELi64EEEEEEEEEvNT_6ParamsE:
	.zero		3456


//--------------------- .nv.constant0._ZN7cutlass13device_kernelIN5flash11enable_sm90INS1_16FlashAttnFwdSm90INS1_25CollectiveMainloopFwdSm90ILi2EN4cute5tupleIJNS5_1CILi1EEES8_S8_EEENS6_IJNS7_ILi64EEESA_SA_EEELi512ENS_10bfloat16_tEfNS_4arch4Sm90ELb1ELb0ELb1ELb1ELb0ELb0ELb0ELb0ELb0ELb1ELb1ELb0EEENS1_21CollectiveEpilogueFwdINS6_IJSA_NS7_ILi512EEESA_EEES9_SC_SE_Li256ELb1ELb1ELb1ELb0EEENS1_36VarlenDynamicPersistentTileSchedulerILi64ELi64ELi256ELi128ELb1ELb1ELb1ELb1ELb1ELb1EEEEEEEEEvNT_6ParamsE --------------------------
	.section	.nv.constant0._ZN7cutlass13device_kernelIN5flash11enable_sm90INS1_16FlashAttnFwdSm90INS1_25CollectiveMainloopFwdSm90ILi2EN4cute5tupleIJNS5_1CILi1EEES8_S8_EEENS6_IJNS7_ILi64EEESA_SA_EEELi512ENS_10bfloat16_tEfNS_4arch4Sm90ELb1ELb0ELb1ELb1ELb0ELb0ELb0ELb0ELb0ELb1ELb1ELb0EEENS1_21CollectiveEpilogueFwdINS6_IJSA_NS7_ILi512EEESA_EEES9_SC_SE_Li256ELb1ELb1ELb1ELb0EEENS1_36VarlenDynamicPersistentTileSchedulerILi64ELi64ELi256ELi128ELb1ELb1ELb1ELb1ELb1ELb1EEEEEEEEEvNT_6ParamsE,"a",@progbits
	.sectionflags	@""
	.align	4
.nv.constant0._ZN7cutlass13device_kernelIN5flash11enable_sm90INS1_16FlashAttnFwdSm90INS1_25CollectiveMainloopFwdSm90ILi2EN4cute5tupleIJNS5_1CILi1EEES8_S8_EEENS6_IJNS7_ILi64EEESA_SA_EEELi512ENS_10bfloat16_tEfNS_4arch4Sm90ELb1ELb0ELb1ELb1ELb0ELb0ELb0ELb0ELb0ELb1ELb1ELb0EEENS1_21CollectiveEpilogueFwdINS6_IJSA_NS7_ILi512EEESA_EEES9_SC_SE_Li256ELb1ELb1ELb1ELb0EEENS1_36VarlenDynamicPersistentTileSchedulerILi64ELi64ELi256ELi128ELb1ELb1ELb1ELb1ELb1ELb1EEEEEEEEEvNT_6ParamsE:
	.zero		3328


//--------------------- .nv.constant0._ZN7cutlass13device_kernelIN5flash11enable_sm90INS1_16FlashAttnFwdSm90INS1_25CollectiveMainloopFwdSm90ILi2EN4cute5tupleIJNS5_1CILi1EEES8_S8_EEENS6_IJNS7_ILi64EEESA_SA_EEELi512ENS_10bfloat16_tEfNS_4arch4Sm90ELb1ELb0ELb1ELb1ELb0ELb1ELb0ELb0ELb0ELb1ELb1ELb0EEENS1_21CollectiveEpilogueFwdINS6_IJSA_NS7_ILi512EEESA_EEES9_SC_SE_Li256ELb1ELb1ELb1ELb0EEENS1_36VarlenDynamicPersistentTileSchedulerILi64ELi64ELi256ELi128ELb1ELb1ELb1ELb1ELb1ELb1EEEEEEEEEvNT_6ParamsE --------------------------
	.section	.nv.constant0._ZN7cutlass13device_kernelIN5flash11enable_sm90INS1_16FlashAttnFwdSm90INS1_25CollectiveMainloopFwdSm90ILi2EN4cute5tupleIJNS5_1CILi1EEES8_S8_EEENS6_IJNS7_ILi64EEESA_SA_EEELi512ENS_10bfloat16_tEfNS_4arch4Sm90ELb1ELb0ELb1ELb1ELb0ELb1ELb0ELb0ELb0ELb1ELb1ELb0EEENS1_21CollectiveEpilogueFwdINS6_IJSA_NS7_ILi512EEESA_EEES9_SC_SE_Li256ELb1ELb1ELb1ELb0EEENS1_36VarlenDynamicPersistentTileSchedulerILi64ELi64ELi256ELi128ELb1ELb1ELb1ELb1ELb1ELb1EEEEEEEEEvNT_6ParamsE,"a",@progbits
	.sectionflags	@""
	.align	4
.nv.constant0._ZN7cutlass13device_kernelIN5flash11enable_sm90INS1_16FlashAttnFwdSm90INS1_25CollectiveMainloopFwdSm90ILi2EN4cute5tupleIJNS5_1CILi1EEES8_S8_EEENS6_IJNS7_ILi64EEESA_SA_EEELi512ENS_10bfloat16_tEfNS_4arch4Sm90ELb1ELb0ELb1ELb1ELb0ELb1ELb0ELb0ELb0ELb1ELb1ELb0EEENS1_21CollectiveEpilogueFwdINS6_IJSA_NS7_ILi512EEESA_EEES9_SC_SE_Li256ELb1ELb1ELb1ELb0EEENS1_36VarlenDynamicPersistentTileSchedulerILi64ELi64ELi256ELi128ELb1ELb1ELb1ELb1ELb1ELb1EEEEEEEEEvNT_6ParamsE:
	.zero		3328


//--------------------- .nv.constant0._ZN7cutlass13device_kernelIN5flash11enable_sm90INS1_16FlashAttnFwdSm90INS1_25CollectiveMainloopFwdSm90ILi2EN4cute5tupleIJNS5_1CILi1EEES8_S8_EEENS6_IJNS7_ILi64EEESA_SA_EEELi512ENS_10bfloat16_tEfNS_4arch4Sm90ELb1ELb0ELb1ELb1ELb0ELb0ELb1ELb0ELb0ELb1ELb1ELb0EEENS1_21CollectiveEpilogueFwdINS6_IJSA_NS7_ILi512EEESA_EEES9_SC_SE_Li256ELb1ELb1ELb1ELb0EEENS1_36VarlenDynamicPersistentTileSchedulerILi64ELi64ELi256ELi128ELb1ELb1ELb1ELb1ELb1ELb1EEEEEEEEEvNT_6ParamsE --------------------------
	.section	.nv.constant0._ZN7cutlass13device_kernelIN5flash11enable_sm90INS1_16FlashAttnFwdSm90INS1_25CollectiveMainloopFwdSm90ILi2EN4cute5tupleIJNS5_1CILi1EEES8_S8_EEENS6_IJNS7_ILi64EEESA_SA_EEELi512ENS_10bfloat16_tEfNS_4arch4Sm90ELb1ELb0ELb1ELb1ELb0ELb0ELb1ELb0ELb0ELb1ELb1ELb0EEENS1_21CollectiveEpilogueFwdINS6_IJSA_NS7_ILi512EEESA_EEES9_SC_SE_Li256ELb1ELb1ELb1ELb0EEENS1_36VarlenDynamicPersistentTileSchedulerILi64ELi64ELi256ELi128ELb1ELb1ELb1ELb1ELb1ELb1EEEEEEEEEvNT_6ParamsE,"a",@progbits
	.sectionflags	@""
	.align	4
.nv.constant0._ZN7cutlass13device_kernelIN5flash11enable_sm90INS1_16FlashAttnFwdSm90INS1_25CollectiveMainloopFwdSm90ILi2EN4cute5tupleIJNS5_1CILi1EEES8_S8_EEENS6_IJNS7_ILi64EEESA_SA_EEELi512ENS_10bfloat16_tEfNS_4arch4Sm90ELb1ELb0ELb1ELb1ELb0ELb0ELb1ELb0ELb0ELb1ELb1ELb0EEENS1_21CollectiveEpilogueFwdINS6_IJSA_NS7_ILi512EEESA_EEES9_SC_SE_Li256ELb1ELb1ELb1ELb0EEENS1_36VarlenDynamicPersistentTileSchedulerILi64ELi64ELi256ELi128ELb1ELb1ELb1ELb1ELb1ELb1EEEEEEEEEvNT_6ParamsE:
	.zero		3584


//--------------------- .nv.constant0._ZN7cutlass13device_kernelIN5flash11enable_sm90INS1_16FlashAttnFwdSm90INS1_25CollectiveMainloopFwdSm90ILi2EN4cute5tupleIJNS5_1CILi1EEES8_S8_EEENS6_IJNS7_ILi64EEESA_SA_EEELi512ENS_10bfloat16_tEfNS_4arch4Sm90ELb1ELb0ELb1ELb1ELb0ELb1ELb1ELb0ELb0ELb1ELb1ELb0EEENS1_21CollectiveEpilogueFwdINS6_IJSA_NS7_ILi512EEESA_EEES9_SC_SE_Li256ELb1ELb1ELb1ELb0EEENS1_36VarlenDynamicPersistentTileSchedulerILi64ELi64ELi256ELi128ELb1ELb1ELb1ELb1ELb1ELb1EEEEEEEEEvNT_6ParamsE --------------------------
	.section	.nv.constant0._ZN7cutlass13device_kernelIN5flash11enable_sm90INS1_16FlashAttnFwdSm90INS1_25CollectiveMainloopFwdSm90ILi2EN4cute5tupleIJNS5_1CILi1EEES8_S8_EEENS6_IJNS7_ILi64EEESA_SA_EEELi512ENS_10bfloat16_tEfNS_4arch4Sm90ELb1ELb0ELb1ELb1ELb0ELb1ELb1ELb0ELb0ELb1ELb1ELb0EEENS1_21CollectiveEpilogueFwdINS6_IJSA_NS7_ILi512EEESA_EEES9_SC_SE_Li256ELb1ELb1ELb1ELb0EEENS1_36VarlenDynamicPersistentTileSchedulerILi64ELi64ELi256ELi128ELb1ELb1ELb1ELb1ELb1ELb1EEEEEEEEEvNT_6ParamsE,"a",@progbits
	.sectionflags	@""
	.align	4
.nv.constant0._ZN7cutlass13device_kernelIN5flash11enable_sm90INS1_16FlashAttnFwdSm90INS1_25CollectiveMainloopFwdSm90ILi2EN4cute5tupleIJNS5_1CILi1EEES8_S8_EEENS6_IJNS7_ILi64EEESA_SA_EEELi512ENS_10bfloat16_tEfNS_4arch4Sm90ELb1ELb0ELb1ELb1ELb0ELb1ELb1ELb0ELb0ELb1ELb1ELb0EEENS1_21CollectiveEpilogueFwdINS6_IJSA_NS7_ILi512EEESA_EEES9_SC_SE_Li256ELb1ELb1ELb1ELb0EEENS1_36VarlenDynamicPersistentTileSchedulerILi64ELi64ELi256ELi128ELb1ELb1ELb1ELb1ELb1ELb1EEEEEEEEEvNT_6ParamsE:
	.zero		3584


//--------------------- SYMBOLS --------------------------

	.type		.nv.reservedSmem.offset0,@object
	.size		.nv.reservedSmem.offset0,0x4
	.type		__assertfail,@function
